	.target	sm_90a

	.elftype	@"ET_EXEC"


//--------------------- .note.nv.tkinfo           --------------------------
	.section	.note.nv.tkinfo,"",@"SHT_NOTE"
	.sectionflags	@"SHF_NOTE_NV_TKINFO"
	.tkinfo
        /*0018*/ 	.word	0x00000002
        /*0030*/ 	.string	""
        /*0030*/ 	.string	"ptxas"
        /*0030*/ 	.string	"Cuda compilation tools, release 13.0, V13.0.88"
        /*0030*/ 	.string	"Build cuda_13.0.r13.0/compiler.36424714_0"
        /*0030*/ 	.string	"-arch sm_90a -m 64 "



//--------------------- .note.nv.cuinfo           --------------------------
	.section	.note.nv.cuinfo,"",@"SHT_NOTE"
	.sectionflags	@"SHF_NOTE_NV_CUINFO"
        /*0018*/ 	.short	0x0002
        /*001a*/ 	.short	0x005a
        /*001c*/ 	.short	0x0082
	.zero		2


//--------------------- .nv.info                  --------------------------
	.section	.nv.info,"",@"SHT_CUDA_INFO"
	.align	4


	//----- nvinfo : EIATTR_REGCOUNT
	.align		4
        /*0000*/ 	.byte	0x04, 0x2f
        /*0002*/ 	.short	(.L_12 - .L_11)
	.align		4
.L_11:
        /*0004*/ 	.word	index@(_ZN5flash24flash_fwd_splitkv_kernelI23Flash_fwd_kernel_traitsILi256ELi64ELi64ELi4ELb0ELb0EN7cutlass10bfloat16_tE19Flash_kernel_traitsILi256ELi64ELi64ELi4ES3_EELb0ELb1ELb1ELb0ELb0ELb1ELb1ELb1EEEvNS_16Flash_fwd_paramsE)
        /*0008*/ 	.word	0x000000ff


	//----- nvinfo : EIATTR_FRAME_SIZE
	.align		4
.L_12:
        /*000c*/ 	.byte	0x04, 0x11
        /*000e*/ 	.short	(.L_14 - .L_13)
	.align		4
.L_13:
        /*0010*/ 	.word	index@($_ZN5flash24flash_fwd_splitkv_kernelI23Flash_fwd_kernel_traitsILi256ELi64ELi64ELi4ELb0ELb0EN7cutlass10bfloat16_tE19Flash_kernel_traitsILi256ELi64ELi64ELi4ES3_EELb0ELb1ELb1ELb0ELb0ELb1ELb1ELb1EEEvNS_16Flash_fwd_paramsE$_ZN5flash30compute_attn_1rowblock_splitkvI23Flash_fwd_kernel_traitsILi256ELi64ELi64ELi4ELb0ELb0EN7cutlass10bfloat16_tE19Flash_kernel_traitsILi256ELi64ELi64ELi4ES3_EELb0ELb1ELb1ELb0ELb0ELb1ELb1ELb1ENS_16Flash_fwd_paramsEEEvRKT8_iiiii)
        /*0014*/ 	.word	0x00000028


	//----- nvinfo : EIATTR_FRAME_SIZE
	.align		4
.L_14:
        /*0018*/ 	.byte	0x04, 0x11
        /*001a*/ 	.short	(.L_16 - .L_15)
	.align		4
.L_15:
        /*001c*/ 	.word	index@(_ZN5flash24flash_fwd_splitkv_kernelI23Flash_fwd_kernel_traitsILi256ELi64ELi64ELi4ELb0ELb0EN7cutlass10bfloat16_tE19Flash_kernel_traitsILi256ELi64ELi64ELi4ES3_EELb0ELb1ELb1ELb0ELb0ELb1ELb1ELb1EEEvNS_16Flash_fwd_paramsE)
        /*0020*/ 	.word	0x00000028


	//----- nvinfo : EIATTR_REGCOUNT
	.align		4
.L_16:
        /*0024*/ 	.byte	0x04, 0x2f
        /*0026*/ 	.short	(.L_18 - .L_17)
	.align		4
.L_17:
        /*0028*/ 	.word	index@(_ZN5flash24flash_fwd_splitkv_kernelI23Flash_fwd_kernel_traitsILi256ELi64ELi64ELi4ELb0ELb0EN7cutlass10bfloat16_tE19Flash_kernel_traitsILi256ELi64ELi64ELi4ES3_EELb0ELb1ELb1ELb0ELb0ELb0ELb1ELb1EEEvNS_16Flash_fwd_paramsE)
        /*002c*/ 	.word	0x000000ff


	//----- nvinfo : EIATTR_FRAME_SIZE
	.align		4
.L_18:
        /*0030*/ 	.byte	0x04, 0x11
        /*0032*/ 	.short	(.L_20 - .L_19)
	.align		4
.L_19:
        /*0034*/ 	.word	index@($_ZN5flash24flash_fwd_splitkv_kernelI23Flash_fwd_kernel_traitsILi256ELi64ELi64ELi4ELb0ELb0EN7cutlass10bfloat16_tE19Flash_kernel_traitsILi256ELi64ELi64ELi4ES3_EELb0ELb1ELb1ELb0ELb0ELb0ELb1ELb1EEEvNS_16Flash_fwd_paramsE$_ZN5flash30compute_attn_1rowblock_splitkvI23Flash_fwd_kernel_traitsILi256ELi64ELi64ELi4ELb0ELb0EN7cutlass10bfloat16_tE19Flash_kernel_traitsILi256ELi64ELi64ELi4ES3_EELb0ELb1ELb1ELb0ELb0ELb0ELb1ELb1ENS_16Flash_fwd_paramsEEEvRKT8_iiiii)
        /*0038*/ 	.word	0x00000020


	//----- nvinfo : EIATTR_FRAME_SIZE
	.align		4
.L_20:
        /*003c*/ 	.byte	0x04, 0x11
        /*003e*/ 	.short	(.L_22 - .L_21)
	.align		4
.L_21:
        /*0040*/ 	.word	index@(_ZN5flash24flash_fwd_splitkv_kernelI23Flash_fwd_kernel_traitsILi256ELi64ELi64ELi4ELb0ELb0EN7cutlass10bfloat16_tE19Flash_kernel_traitsILi256ELi64ELi64ELi4ES3_EELb0ELb1ELb1ELb0ELb0ELb0ELb1ELb1EEEvNS_16Flash_fwd_paramsE)
        /*0044*/ 	.word	0x00000020


	//----- nvinfo : EIATTR_REGCOUNT
	.align		4
.L_22:
        /*0048*/ 	.byte	0x04, 0x2f
        /*004a*/ 	.short	(.L_24 - .L_23)
	.align		4
.L_23:
        /*004c*/ 	.word	index@(_ZN5flash24flash_fwd_splitkv_kernelI23Flash_fwd_kernel_traitsILi256ELi64ELi64ELi4ELb0ELb0EN7cutlass10bfloat16_tE19Flash_kernel_traitsILi256ELi64ELi64ELi4ES3_EELb0ELb1ELb0ELb0ELb1ELb1ELb1ELb1EEEvNS_16Flash_fwd_paramsE)
        /*0050*/ 	.word	0x000000ff


	//----- nvinfo : EIATTR_FRAME_SIZE
	.align		4
.L_24:
        /*0054*/ 	.byte	0x04, 0x11
        /*0056*/ 	.short	(.L_26 - .L_25)
	.align		4
.L_25:
        /*0058*/ 	.word	index@($_ZN5flash24flash_fwd_splitkv_kernelI23Flash_fwd_kernel_traitsILi256ELi64ELi64ELi4ELb0ELb0EN7cutlass10bfloat16_tE19Flash_kernel_traitsILi256ELi64ELi64ELi4ES3_EELb0ELb1ELb0ELb0ELb1ELb1ELb1ELb1EEEvNS_16Flash_fwd_paramsE$_ZN5flash30compute_attn_1rowblock_splitkvI23Flash_fwd_kernel_traitsILi256ELi64ELi64ELi4ELb0ELb0EN7cutlass10bfloat16_tE19Flash_kernel_traitsILi256ELi64ELi64ELi4ES3_EELb0ELb1ELb0ELb0ELb1ELb1ELb1ELb1ENS_16Flash_fwd_paramsEEEvRKT8_iiiii)
        /*005c*/ 	.word	0x00000010


	//----- nvinfo : EIATTR_FRAME_SIZE
	.align		4
.L_26:
        /*0060*/ 	.byte	0x04, 0x11
        /*0062*/ 	.short	(.L_28 - .L_27)
	.align		4
.L_27:
        /*0064*/ 	.word	index@(_ZN5flash24flash_fwd_splitkv_kernelI23Flash_fwd_kernel_traitsILi256ELi64ELi64ELi4ELb0ELb0EN7cutlass10bfloat16_tE19Flash_kernel_traitsILi256ELi64ELi64ELi4ES3_EELb0ELb1ELb0ELb0ELb1ELb1ELb1ELb1EEEvNS_16Flash_fwd_paramsE)
        /*0068*/ 	.word	0x00000010


	//----- nvinfo : EIATTR_REGCOUNT
	.align		4
.L_28:
        /*006c*/ 	.byte	0x04, 0x2f
        /*006e*/ 	.short	(.L_30 - .L_29)
	.align		4
.L_29:
        /*0070*/ 	.word	index@(_ZN5flash24flash_fwd_splitkv_kernelI23Flash_fwd_kernel_traitsILi256ELi64ELi64ELi4ELb0ELb0EN7cutlass10bfloat16_tE19Flash_kernel_traitsILi256ELi64ELi64ELi4ES3_EELb0ELb1ELb0ELb0ELb1ELb0ELb1ELb1EEEvNS_16Flash_fwd_paramsE)
        /*0074*/ 	.word	0x000000ff


	//----- nvinfo : EIATTR_FRAME_SIZE
	.align		4
.L_30:
        /*0078*/ 	.byte	0x04, 0x11
        /*007a*/ 	.short	(.L_32 - .L_31)
	.align		4
.L_31:
        /*007c*/ 	.word	index@($_ZN5flash24flash_fwd_splitkv_kernelI23Flash_fwd_kernel_traitsILi256ELi64ELi64ELi4ELb0ELb0EN7cutlass10bfloat16_tE19Flash_kernel_traitsILi256ELi64ELi64ELi4ES3_EELb0ELb1ELb0ELb0ELb1ELb0ELb1ELb1EEEvNS_16Flash_fwd_paramsE$_ZN5flash30compute_attn_1rowblock_splitkvI23Flash_fwd_kernel_traitsILi256ELi64ELi64ELi4ELb0ELb0EN7cutlass10bfloat16_tE19Flash_kernel_traitsILi256ELi64ELi64ELi4ES3_EELb0ELb1ELb0ELb0ELb1ELb0ELb1ELb1ENS_16Flash_fwd_paramsEEEvRKT8_iiiii)
        /*0080*/ 	.word	0x00000010


	//----- nvinfo : EIATTR_FRAME_SIZE
	.align		4
.L_32:
        /*0084*/ 	.byte	0x04, 0x11
        /*0086*/ 	.short	(.L_34 - .L_33)
	.align		4
.L_33:
        /*0088*/ 	.word	index@(_ZN5flash24flash_fwd_splitkv_kernelI23Flash_fwd_kernel_traitsILi256ELi64ELi64ELi4ELb0ELb0EN7cutlass10bfloat16_tE19Flash_kernel_traitsILi256ELi64ELi64ELi4ES3_EELb0ELb1ELb0ELb0ELb1ELb0ELb1ELb1EEEvNS_16Flash_fwd_paramsE)
        /*008c*/ 	.word	0x00000010


	//----- nvinfo : EIATTR_REGCOUNT
	.align		4
.L_34:
        /*0090*/ 	.byte	0x04, 0x2f
        /*0092*/ 	.short	(.L_36 - .L_35)
	.align		4
.L_35:
        /*0094*/ 	.word	index@(_ZN5flash24flash_fwd_splitkv_kernelI23Flash_fwd_kernel_traitsILi256ELi64ELi64ELi4ELb0ELb0EN7cutlass10bfloat16_tE19Flash_kernel_traitsILi256ELi64ELi64ELi4ES3_EELb0ELb1ELb1ELb0ELb0ELb1ELb1ELb0EEEvNS_16Flash_fwd_paramsE)
        /*0098*/ 	.word	0x000000ff


	//----- nvinfo : EIATTR_FRAME_SIZE
	.align		4
.L_36:
        /*009c*/ 	.byte	0x04, 0x11
        /*009e*/ 	.short	(.L_38 - .L_37)
	.align		4
.L_37:
        /*00a0*/ 	.word	index@(_ZN5flash24flash_fwd_splitkv_kernelI23Flash_fwd_kernel_traitsILi256ELi64ELi64ELi4ELb0ELb0EN7cutlass10bfloat16_tE19Flash_kernel_traitsILi256ELi64ELi64ELi4ES3_EELb0ELb1ELb1ELb0ELb0ELb1ELb1ELb0EEEvNS_16Flash_fwd_paramsE)
        /*00a4*/ 	.word	0x00000000


	//----- nvinfo : EIATTR_REGCOUNT
	.align		4
.L_38:
        /*00a8*/ 	.byte	0x04, 0x2f
        /*00aa*/ 	.short	(.L_40 - .L_39)
	.align		4
.L_39:
        /*00ac*/ 	.word	index@(_ZN5flash24flash_fwd_splitkv_kernelI23Flash_fwd_kernel_traitsILi256ELi64ELi64ELi4ELb0ELb0EN7cutlass10bfloat16_tE19Flash_kernel_traitsILi256ELi64ELi64ELi4ES3_EELb0ELb1ELb1ELb0ELb0ELb0ELb1ELb0EEEvNS_16Flash_fwd_paramsE)
        /*00b0*/ 	.word	0x000000ff


	//----- nvinfo : EIATTR_FRAME_SIZE
	.align		4
.L_40:
        /*00b4*/ 	.byte	0x04, 0x11
        /*00b6*/ 	.short	(.L_42 - .L_41)
	.align		4
.L_41:
        /*00b8*/ 	.word	index@(_ZN5flash24flash_fwd_splitkv_kernelI23Flash_fwd_kernel_traitsILi256ELi64ELi64ELi4ELb0ELb0EN7cutlass10bfloat16_tE19Flash_kernel_traitsILi256ELi64ELi64ELi4ES3_EELb0ELb1ELb1ELb0ELb0ELb0ELb1ELb0EEEvNS_16Flash_fwd_paramsE)
        /*00bc*/ 	.word	0x00000000


	//----- nvinfo : EIATTR_REGCOUNT
	.align		4
.L_42:
        /*00c0*/ 	.byte	0x04, 0x2f
        /*00c2*/ 	.short	(.L_44 - .L_43)
	.align		4
.L_43:
        /*00c4*/ 	.word	index@(_ZN5flash24flash_fwd_splitkv_kernelI23Flash_fwd_kernel_traitsILi256ELi64ELi64ELi4ELb0ELb0EN7cutlass10bfloat16_tE19Flash_kernel_traitsILi256ELi64ELi64ELi4ES3_EELb0ELb1ELb0ELb0ELb1ELb1ELb1ELb0EEEvNS_16Flash_fwd_paramsE)
        /*00c8*/ 	.word	0x000000ff


	//----- nvinfo : EIATTR_FRAME_SIZE
	.align		4
.L_44:
        /*00cc*/ 	.byte	0x04, 0x11
        /*00ce*/ 	.short	(.L_46 - .L_45)
	.align		4
.L_45:
        /*00d0*/ 	.word	index@(_ZN5flash24flash_fwd_splitkv_kernelI23Flash_fwd_kernel_traitsILi256ELi64ELi64ELi4ELb0ELb0EN7cutlass10bfloat16_tE19Flash_kernel_traitsILi256ELi64ELi64ELi4ES3_EELb0ELb1ELb0ELb0ELb1ELb1ELb1ELb0EEEvNS_16Flash_fwd_paramsE)
        /*00d4*/ 	.word	0x00000000


	//----- nvinfo : EIATTR_REGCOUNT
	.align		4
.L_46:
        /*00d8*/ 	.byte	0x04, 0x2f
        /*00da*/ 	.short	(.L_48 - .L_47)
	.align		4
.L_47:
        /*00dc*/ 	.word	index@(_ZN5flash24flash_fwd_splitkv_kernelI23Flash_fwd_kernel_traitsILi256ELi64ELi64ELi4ELb0ELb0EN7cutlass10bfloat16_tE19Flash_kernel_traitsILi256ELi64ELi64ELi4ES3_EELb0ELb1ELb0ELb0ELb1ELb0ELb1ELb0EEEvNS_16Flash_fwd_paramsE)
        /*00e0*/ 	.word	0x000000ff


	//----- nvinfo : EIATTR_FRAME_SIZE
	.align		4
.L_48:
        /*00e4*/ 	.byte	0x04, 0x11
        /*00e6*/ 	.short	(.L_50 - .L_49)
	.align		4
.L_49:
        /*00e8*/ 	.word	index@(_ZN5flash24flash_fwd_splitkv_kernelI23Flash_fwd_kernel_traitsILi256ELi64ELi64ELi4ELb0ELb0EN7cutlass10bfloat16_tE19Flash_kernel_traitsILi256ELi64ELi64ELi4ES3_EELb0ELb1ELb0ELb0ELb1ELb0ELb1ELb0EEEvNS_16Flash_fwd_paramsE)
        /*00ec*/ 	.word	0x00000000


	//----- nvinfo : EIATTR_REGCOUNT
	.align		4
.L_50:
        /*00f0*/ 	.byte	0x04, 0x2f
        /*00f2*/ 	.short	(.L_52 - .L_51)
	.align		4
.L_51:
        /*00f4*/ 	.word	index@(_ZN5flash24flash_fwd_splitkv_kernelI23Flash_fwd_kernel_traitsILi256ELi64ELi64ELi4ELb0ELb0EN7cutlass10bfloat16_tE19Flash_kernel_traitsILi256ELi64ELi64ELi4ES3_EELb0ELb1ELb1ELb0ELb0ELb1ELb0ELb1EEEvNS_16Flash_fwd_paramsE)
        /*00f8*/ 	.word	0x000000ff


	//----- nvinfo : EIATTR_FRAME_SIZE
	.align		4
.L_52:
        /*00fc*/ 	.byte	0x04, 0x11
        /*00fe*/ 	.short	(.L_54 - .L_53)
	.align		4
.L_53:
        /*0100*/ 	.word	index@($_ZN5flash24flash_fwd_splitkv_kernelI23Flash_fwd_kernel_traitsILi256ELi64ELi64ELi4ELb0ELb0EN7cutlass10bfloat16_tE19Flash_kernel_traitsILi256ELi64ELi64ELi4ES3_EELb0ELb1ELb1ELb0ELb0ELb1ELb0ELb1EEEvNS_16Flash_fwd_paramsE$_ZN5flash30compute_attn_1rowblock_splitkvI23Flash_fwd_kernel_traitsILi256ELi64ELi64ELi4ELb0ELb0EN7cutlass10bfloat16_tE19Flash_kernel_traitsILi256ELi64ELi64ELi4ES3_EELb0ELb1ELb1ELb0ELb0ELb1ELb0ELb1ENS_16Flash_fwd_paramsEEEvRKT8_iiiii)
        /*0104*/ 	.word	0x00000010


	//----- nvinfo : EIATTR_FRAME_SIZE
	.align		4
.L_54:
        /*0108*/ 	.byte	0x04, 0x11
        /*010a*/ 	.short	(.L_56 - .L_55)
	.align		4
.L_55:
        /*010c*/ 	.word	index@(_ZN5flash24flash_fwd_splitkv_kernelI23Flash_fwd_kernel_traitsILi256ELi64ELi64ELi4ELb0ELb0EN7cutlass10bfloat16_tE19Flash_kernel_traitsILi256ELi64ELi64ELi4ES3_EELb0ELb1ELb1ELb0ELb0ELb1ELb0ELb1EEEvNS_16Flash_fwd_paramsE)
        /*0110*/ 	.word	0x00000010


	//----- nvinfo : EIATTR_REGCOUNT
	.align		4
.L_56:
        /*0114*/ 	.byte	0x04, 0x2f
        /*0116*/ 	.short	(.L_58 - .L_57)
	.align		4
.L_57:
        /*0118*/ 	.word	index@(_ZN5flash24flash_fwd_splitkv_kernelI23Flash_fwd_kernel_traitsILi256ELi64ELi64ELi4ELb0ELb0EN7cutlass10bfloat16_tE19Flash_kernel_traitsILi256ELi64ELi64ELi4ES3_EELb0ELb1ELb1ELb0ELb0ELb0ELb0ELb1EEEvNS_16Flash_fwd_paramsE)
        /*011c*/ 	.word	0x000000ff


	//----- nvinfo : EIATTR_FRAME_SIZE
	.align		4
.L_58:
        /*0120*/ 	.byte	0x04, 0x11
        /*0122*/ 	.short	(.L_60 - .L_59)
	.align		4
.L_59:
        /*0124*/ 	.word	index@($_ZN5flash24flash_fwd_splitkv_kernelI23Flash_fwd_kernel_traitsILi256ELi64ELi64ELi4ELb0ELb0EN7cutlass10bfloat16_tE19Flash_kernel_traitsILi256ELi64ELi64ELi4ES3_EELb0ELb1ELb1ELb0ELb0ELb0ELb0ELb1EEEvNS_16Flash_fwd_paramsE$_ZN5flash30compute_attn_1rowblock_splitkvI23Flash_fwd_kernel_traitsILi256ELi64ELi64ELi4ELb0ELb0EN7cutlass10bfloat16_tE19Flash_kernel_traitsILi256ELi64ELi64ELi4ES3_EELb0ELb1ELb1ELb0ELb0ELb0ELb0ELb1ENS_16Flash_fwd_paramsEEEvRKT8_iiiii)
        /*0128*/ 	.word	0x00000000


	//----- nvinfo : EIATTR_FRAME_SIZE
	.align		4
.L_60:
        /*012c*/ 	.byte	0x04, 0x11
        /*012e*/ 	.short	(.L_62 - .L_61)
	.align		4
.L_61:
        /*0130*/ 	.word	index@(_ZN5flash24flash_fwd_splitkv_kernelI23Flash_fwd_kernel_traitsILi256ELi64ELi64ELi4ELb0ELb0EN7cutlass10bfloat16_tE19Flash_kernel_traitsILi256ELi64ELi64ELi4ES3_EELb0ELb1ELb1ELb0ELb0ELb0ELb0ELb1EEEvNS_16Flash_fwd_paramsE)
        /*0134*/ 	.word	0x00000000


	//----- nvinfo : EIATTR_REGCOUNT
	.align		4
.L_62:
        /*0138*/ 	.byte	0x04, 0x2f
        /*013a*/ 	.short	(.L_64 - .L_63)
	.align		4
.L_63:
        /*013c*/ 	.word	index@(_ZN5flash24flash_fwd_splitkv_kernelI23Flash_fwd_kernel_traitsILi256ELi64ELi64ELi4ELb0ELb0EN7cutlass10bfloat16_tE19Flash_kernel_traitsILi256ELi64ELi64ELi4ES3_EELb0ELb1ELb0ELb0ELb1ELb1ELb0ELb1EEEvNS_16Flash_fwd_paramsE)
        /*0140*/ 	.word	0x000000ff


	//----- nvinfo : EIATTR_FRAME_SIZE
	.align		4
.L_64:
        /*0144*/ 	.byte	0x04, 0x11
        /*0146*/ 	.short	(.L_66 - .L_65)
	.align		4
.L_65:
        /*0148*/ 	.word	index@($_ZN5flash24flash_fwd_splitkv_kernelI23Flash_fwd_kernel_traitsILi256ELi64ELi64ELi4ELb0ELb0EN7cutlass10bfloat16_tE19Flash_kernel_traitsILi256ELi64ELi64ELi4ES3_EELb0ELb1ELb0ELb0ELb1ELb1ELb0ELb1EEEvNS_16Flash_fwd_paramsE$_ZN5flash30compute_attn_1rowblock_splitkvI23Flash_fwd_kernel_traitsILi256ELi64ELi64ELi4ELb0ELb0EN7cutlass10bfloat16_tE19Flash_kernel_traitsILi256ELi64ELi64ELi4ES3_EELb0ELb1ELb0ELb0ELb1ELb1ELb0ELb1ENS_16Flash_fwd_paramsEEEvRKT8_iiiii)
        /*014c*/ 	.word	0x00000010


	//----- nvinfo : EIATTR_FRAME_SIZE
	.align		4
.L_66:
        /*0150*/ 	.byte	0x04, 0x11
        /*0152*/ 	.short	(.L_68 - .L_67)
	.align		4
.L_67:
        /*0154*/ 	.word	index@(_ZN5flash24flash_fwd_splitkv_kernelI23Flash_fwd_kernel_traitsILi256ELi64ELi64ELi4ELb0ELb0EN7cutlass10bfloat16_tE19Flash_kernel_traitsILi256ELi64ELi64ELi4ES3_EELb0ELb1ELb0ELb0ELb1ELb1ELb0ELb1EEEvNS_16Flash_fwd_paramsE)
        /*0158*/ 	.word	0x00000010


	//----- nvinfo : EIATTR_REGCOUNT
	.align		4
.L_68:
        /*015c*/ 	.byte	0x04, 0x2f
        /*015e*/ 	.short	(.L_70 - .L_69)
	.align		4
.L_69:
        /*0160*/ 	.word	index@(_ZN5flash24flash_fwd_splitkv_kernelI23Flash_fwd_kernel_traitsILi256ELi64ELi64ELi4ELb0ELb0EN7cutlass10bfloat16_tE19Flash_kernel_traitsILi256ELi64ELi64ELi4ES3_EELb0ELb1ELb0ELb0ELb1ELb0ELb0ELb1EEEvNS_16Flash_fwd_paramsE)
        /*0164*/ 	.word	0x000000ff


	//----- nvinfo : EIATTR_FRAME_SIZE
	.align		4
.L_70:
        /*0168*/ 	.byte	0x04, 0x11
        /*016a*/ 	.short	(.L_72 - .L_71)
	.align		4
.L_71:
        /*016c*/ 	.word	index@($_ZN5flash24flash_fwd_splitkv_kernelI23Flash_fwd_kernel_traitsILi256ELi64ELi64ELi4ELb0ELb0EN7cutlass10bfloat16_tE19Flash_kernel_traitsILi256ELi64ELi64ELi4ES3_EELb0ELb1ELb0ELb0ELb1ELb0ELb0ELb1EEEvNS_16Flash_fwd_paramsE$_ZN5flash30compute_attn_1rowblock_splitkvI23Flash_fwd_kernel_traitsILi256ELi64ELi64ELi4ELb0ELb0EN7cutlass10bfloat16_tE19Flash_kernel_traitsILi256ELi64ELi64ELi4ES3_EELb0ELb1ELb0ELb0ELb1ELb0ELb0ELb1ENS_16Flash_fwd_paramsEEEvRKT8_iiiii)
        /*0170*/ 	.word	0x00000010


	//----- nvinfo : EIATTR_FRAME_SIZE
	.align		4
.L_72:
        /*0174*/ 	.byte	0x04, 0x11
        /*0176*/ 	.short	(.L_74 - .L_73)
	.align		4
.L_73:
        /*0178*/ 	.word	index@(_ZN5flash24flash_fwd_splitkv_kernelI23Flash_fwd_kernel_traitsILi256ELi64ELi64ELi4ELb0ELb0EN7cutlass10bfloat16_tE19Flash_kernel_traitsILi256ELi64ELi64ELi4ES3_EELb0ELb1ELb0ELb0ELb1ELb0ELb0ELb1EEEvNS_16Flash_fwd_paramsE)
        /*017c*/ 	.word	0x00000010


	//----- nvinfo : EIATTR_REGCOUNT
	.align		4
.L_74:
        /*0180*/ 	.byte	0x04, 0x2f
        /*0182*/ 	.short	(.L_76 - .L_75)
	.align		4
.L_75:
        /*0184*/ 	.word	index@(_ZN5flash24flash_fwd_splitkv_kernelI23Flash_fwd_kernel_traitsILi256ELi64ELi64ELi4ELb0ELb0EN7cutlass10bfloat16_tE19Flash_kernel_traitsILi256ELi64ELi64ELi4ES3_EELb0ELb1ELb1ELb0ELb0ELb1ELb0ELb0EEEvNS_16Flash_fwd_paramsE)
        /*0188*/ 	.word	0x000000ff


	//----- nvinfo : EIATTR_FRAME_SIZE
	.align		4
.L_76:
        /*018c*/ 	.byte	0x04, 0x11
        /*018e*/ 	.short	(.L_78 - .L_77)
	.align		4
.L_77:
        /*0190*/ 	.word	index@(_ZN5flash24flash_fwd_splitkv_kernelI23Flash_fwd_kernel_traitsILi256ELi64ELi64ELi4ELb0ELb0EN7cutlass10bfloat16_tE19Flash_kernel_traitsILi256ELi64ELi64ELi4ES3_EELb0ELb1ELb1ELb0ELb0ELb1ELb0ELb0EEEvNS_16Flash_fwd_paramsE)
        /*0194*/ 	.word	0x00000008


	//----- nvinfo : EIATTR_REGCOUNT
	.align		4
.L_78:
        /*0198*/ 	.byte	0x04, 0x2f
        /*019a*/ 	.short	(.L_80 - .L_79)
	.align		4
.L_79:
        /*019c*/ 	.word	index@(_ZN5flash24flash_fwd_splitkv_kernelI23Flash_fwd_kernel_traitsILi256ELi64ELi64ELi4ELb0ELb0EN7cutlass10bfloat16_tE19Flash_kernel_traitsILi256ELi64ELi64ELi4ES3_EELb0ELb1ELb1ELb0ELb0ELb0ELb0ELb0EEEvNS_16Flash_fwd_paramsE)
        /*01a0*/ 	.word	0x000000ff


	//----- nvinfo : EIATTR_FRAME_SIZE
	.align		4
.L_80:
        /*01a4*/ 	.byte	0x04, 0x11
        /*01a6*/ 	.short	(.L_82 - .L_81)
	.align		4
.L_81:
        /*01a8*/ 	.word	index@(_ZN5flash24flash_fwd_splitkv_kernelI23Flash_fwd_kernel_traitsILi256ELi64ELi64ELi4ELb0ELb0EN7cutlass10bfloat16_tE19Flash_kernel_traitsILi256ELi64ELi64ELi4ES3_EELb0ELb1ELb1ELb0ELb0ELb0ELb0ELb0EEEvNS_16Flash_fwd_paramsE)
        /*01ac*/ 	.word	0x00000008


	//----- nvinfo : EIATTR_REGCOUNT
	.align		4
.L_82:
        /*01b0*/ 	.byte	0x04, 0x2f
        /*01b2*/ 	.short	(.L_84 - .L_83)
	.align		4
.L_83:
        /*01b4*/ 	.word	index@(_ZN5flash24flash_fwd_splitkv_kernelI23Flash_fwd_kernel_traitsILi256ELi64ELi64ELi4ELb0ELb0EN7cutlass10bfloat16_tE19Flash_kernel_traitsILi256ELi64ELi64ELi4ES3_EELb0ELb1ELb0ELb0ELb1ELb1ELb0ELb0EEEvNS_16Flash_fwd_paramsE)
        /*01b8*/ 	.word	0x000000ff


	//----- nvinfo : EIATTR_FRAME_SIZE
	.align		4
.L_84:
        /*01bc*/ 	.byte	0x04, 0x11
        /*01be*/ 	.short	(.L_86 - .L_85)
	.align		4
.L_85:
        /*01c0*/ 	.word	index@(_ZN5flash24flash_fwd_splitkv_kernelI23Flash_fwd_kernel_traitsILi256ELi64ELi64ELi4ELb0ELb0EN7cutlass10bfloat16_tE19Flash_kernel_traitsILi256ELi64ELi64ELi4ES3_EELb0ELb1ELb0ELb0ELb1ELb1ELb0ELb0EEEvNS_16Flash_fwd_paramsE)
        /*01c4*/ 	.word	0x00000000


	//----- nvinfo : EIATTR_REGCOUNT
	.align		4
.L_86:
        /*01c8*/ 	.byte	0x04, 0x2f
        /*01ca*/ 	.short	(.L_88 - .L_87)
	.align		4
.L_87:
        /*01cc*/ 	.word	index@(_ZN5flash24flash_fwd_splitkv_kernelI23Flash_fwd_kernel_traitsILi256ELi64ELi64ELi4ELb0ELb0EN7cutlass10bfloat16_tE19Flash_kernel_traitsILi256ELi64ELi64ELi4ES3_EELb0ELb1ELb0ELb0ELb1ELb0ELb0ELb0EEEvNS_16Flash_fwd_paramsE)
        /*01d0*/ 	.word	0x000000ff


	//----- nvinfo : EIATTR_FRAME_SIZE
	.align		4
.L_88:
        /*01d4*/ 	.byte	0x04, 0x11
        /*01d6*/ 	.short	(.L_90 - .L_89)
	.align		4
.L_89:
        /*01d8*/ 	.word	index@(_ZN5flash24flash_fwd_splitkv_kernelI23Flash_fwd_kernel_traitsILi256ELi64ELi64ELi4ELb0ELb0EN7cutlass10bfloat16_tE19Flash_kernel_traitsILi256ELi64ELi64ELi4ES3_EELb0ELb1ELb0ELb0ELb1ELb0ELb0ELb0EEEvNS_16Flash_fwd_paramsE)
        /*01dc*/ 	.word	0x00000000


	//----- nvinfo : EIATTR_REGCOUNT
	.align		4
.L_90:
        /*01e0*/ 	.byte	0x04, 0x2f
        /*01e2*/ 	.short	(.L_92 - .L_91)
	.align		4
.L_91:
        /*01e4*/ 	.word	index@(_ZN5flash24flash_fwd_splitkv_kernelI23Flash_fwd_kernel_traitsILi256ELi64ELi64ELi4ELb0ELb0EN7cutlass10bfloat16_tE19Flash_kernel_traitsILi256ELi64ELi64ELi4ES3_EELb0ELb0ELb1ELb0ELb0ELb1ELb1ELb1EEEvNS_16Flash_fwd_paramsE)
        /*01e8*/ 	.word	0x000000ff


	//----- nvinfo : EIATTR_FRAME_SIZE
	.align		4
.L_92:
        /*01ec*/ 	.byte	0x04, 0x11
        /*01ee*/ 	.short	(.L_94 - .L_93)
	.align		4
.L_93:
        /*01f0*/ 	.word	index@($_ZN5flash24flash_fwd_splitkv_kernelI23Flash_fwd_kernel_traitsILi256ELi64ELi64ELi4ELb0ELb0EN7cutlass10bfloat16_tE19Flash_kernel_traitsILi256ELi64ELi64ELi4ES3_EELb0ELb0ELb1ELb0ELb0ELb1ELb1ELb1EEEvNS_16Flash_fwd_paramsE$_ZN5flash30compute_attn_1rowblock_splitkvI23Flash_fwd_kernel_traitsILi256ELi64ELi64ELi4ELb0ELb0EN7cutlass10bfloat16_tE19Flash_kernel_traitsILi256ELi64ELi64ELi4ES3_EELb0ELb0ELb1ELb0ELb0ELb1ELb1ELb1ENS_16Flash_fwd_paramsEEEvRKT8_iiiii)
        /*01f4*/ 	.word	0x00000048


	//----- nvinfo : EIATTR_FRAME_SIZE
	.align		4
.L_94:
        /*01f8*/ 	.byte	0x04, 0x11
        /*01fa*/ 	.short	(.L_96 - .L_95)
	.align		4
.L_95:
        /*01fc*/ 	.word	index@(_ZN5flash24flash_fwd_splitkv_kernelI23Flash_fwd_kernel_traitsILi256ELi64ELi64ELi4ELb0ELb0EN7cutlass10bfloat16_tE19Flash_kernel_traitsILi256ELi64ELi64ELi4ES3_EELb0ELb0ELb1ELb0ELb0ELb1ELb1ELb1EEEvNS_16Flash_fwd_paramsE)
        /*0200*/ 	.word	0x00000048


	//----- nvinfo : EIATTR_REGCOUNT
	.align		4
.L_96:
        /*0204*/ 	.byte	0x04, 0x2f
        /*0206*/ 	.short	(.L_98 - .L_97)
	.align		4
.L_97:
        /*0208*/ 	.word	index@(_ZN5flash24flash_fwd_splitkv_kernelI23Flash_fwd_kernel_traitsILi256ELi64ELi64ELi4ELb0ELb0EN7cutlass10bfloat16_tE19Flash_kernel_traitsILi256ELi64ELi64ELi4ES3_EELb0ELb0ELb1ELb0ELb0ELb0ELb1ELb1EEEvNS_16Flash_fwd_paramsE)
        /*020c*/ 	.word	0x000000ff


	//----- nvinfo : EIATTR_FRAME_SIZE
	.align		4
.L_98:
        /*0210*/ 	.byte	0x04, 0x11
        /*0212*/ 	.short	(.L_100 - .L_99)
	.align		4
.L_99:
        /*0214*/ 	.word	index@($_ZN5flash24flash_fwd_splitkv_kernelI23Flash_fwd_kernel_traitsILi256ELi64ELi64ELi4ELb0ELb0EN7cutlass10bfloat16_tE19Flash_kernel_traitsILi256ELi64ELi64ELi4ES3_EELb0ELb0ELb1ELb0ELb0ELb0ELb1ELb1EEEvNS_16Flash_fwd_paramsE$_ZN5flash30compute_attn_1rowblock_splitkvI23Flash_fwd_kernel_traitsILi256ELi64ELi64ELi4ELb0ELb0EN7cutlass10bfloat16_tE19Flash_kernel_traitsILi256ELi64ELi64ELi4ES3_EELb0ELb0ELb1ELb0ELb0ELb0ELb1ELb1ENS_16Flash_fwd_paramsEEEvRKT8_iiiii)
        /*0218*/ 	.word	0x00000058


	//----- nvinfo : EIATTR_FRAME_SIZE
	.align		4
.L_100:
        /*021c*/ 	.byte	0x04, 0x11
        /*021e*/ 	.short	(.L_102 - .L_101)
	.align		4
.L_101:
        /*0220*/ 	.word	index@(_ZN5flash24flash_fwd_splitkv_kernelI23Flash_fwd_kernel_traitsILi256ELi64ELi64ELi4ELb0ELb0EN7cutlass10bfloat16_tE19Flash_kernel_traitsILi256ELi64ELi64ELi4ES3_EELb0ELb0ELb1ELb0ELb0ELb0ELb1ELb1EEEvNS_16Flash_fwd_paramsE)
        /*0224*/ 	.word	0x00000058


	//----- nvinfo : EIATTR_REGCOUNT
	.align		4
.L_102:
        /*0228*/ 	.byte	0x04, 0x2f
        /*022a*/ 	.short	(.L_104 - .L_103)
	.align		4
.L_103:
        /*022c*/ 	.word	index@(_ZN5flash24flash_fwd_splitkv_kernelI23Flash_fwd_kernel_traitsILi256ELi64ELi64ELi4ELb0ELb0EN7cutlass10bfloat16_tE19Flash_kernel_traitsILi256ELi64ELi64ELi4ES3_EELb0ELb0ELb0ELb0ELb1ELb1ELb1ELb1EEEvNS_16Flash_fwd_paramsE)
        /*0230*/ 	.word	0x000000ff


	//----- nvinfo : EIATTR_FRAME_SIZE
	.align		4
.L_104:
        /*0234*/ 	.byte	0x04, 0x11
        /*0236*/ 	.short	(.L_106 - .L_105)
	.align		4
.L_105:
        /*0238*/ 	.word	index@($_ZN5flash24flash_fwd_splitkv_kernelI23Flash_fwd_kernel_traitsILi256ELi64ELi64ELi4ELb0ELb0EN7cutlass10bfloat16_tE19Flash_kernel_traitsILi256ELi64ELi64ELi4ES3_EELb0ELb0ELb0ELb0ELb1ELb1ELb1ELb1EEEvNS_16Flash_fwd_paramsE$_ZN5flash30compute_attn_1rowblock_splitkvI23Flash_fwd_kernel_traitsILi256ELi64ELi64ELi4ELb0ELb0EN7cutlass10bfloat16_tE19Flash_kernel_traitsILi256ELi64ELi64ELi4ES3_EELb0ELb0ELb0ELb0ELb1ELb1ELb1ELb1ENS_16Flash_fwd_paramsEEEvRKT8_iiiii)
        /*023c*/ 	.word	0x00000000


	//----- nvinfo : EIATTR_FRAME_SIZE
	.align		4
.L_106:
        /*0240*/ 	.byte	0x04, 0x11
        /*0242*/ 	.short	(.L_108 - .L_107)
	.align		4
.L_107:
        /*0244*/ 	.word	index@(_ZN5flash24flash_fwd_splitkv_kernelI23Flash_fwd_kernel_traitsILi256ELi64ELi64ELi4ELb0ELb0EN7cutlass10bfloat16_tE19Flash_kernel_traitsILi256ELi64ELi64ELi4ES3_EELb0ELb0ELb0ELb0ELb1ELb1ELb1ELb1EEEvNS_16Flash_fwd_paramsE)
        /*0248*/ 	.word	0x00000000


	//----- nvinfo : EIATTR_REGCOUNT
	.align		4
.L_108:
        /*024c*/ 	.byte	0x04, 0x2f
        /*024e*/ 	.short	(.L_110 - .L_109)
	.align		4
.L_109:
        /*0250*/ 	.word	index@(_ZN5flash24flash_fwd_splitkv_kernelI23Flash_fwd_kernel_traitsILi256ELi64ELi64ELi4ELb0ELb0EN7cutlass10bfloat16_tE19Flash_kernel_traitsILi256ELi64ELi64ELi4ES3_EELb0ELb0ELb0ELb0ELb1ELb0ELb1ELb1EEEvNS_16Flash_fwd_paramsE)
        /*0254*/ 	.word	0x000000ff


	//----- nvinfo : EIATTR_FRAME_SIZE
	.align		4
.L_110:
        /*0258*/ 	.byte	0x04, 0x11
        /*025a*/ 	.short	(.L_112 - .L_111)
	.align		4
.L_111:
        /*025c*/ 	.word	index@($_ZN5flash24flash_fwd_splitkv_kernelI23Flash_fwd_kernel_traitsILi256ELi64ELi64ELi4ELb0ELb0EN7cutlass10bfloat16_tE19Flash_kernel_traitsILi256ELi64ELi64ELi4ES3_EELb0ELb0ELb0ELb0ELb1ELb0ELb1ELb1EEEvNS_16Flash_fwd_paramsE$_ZN5flash30compute_attn_1rowblock_splitkvI23Flash_fwd_kernel_traitsILi256ELi64ELi64ELi4ELb0ELb0EN7cutlass10bfloat16_tE19Flash_kernel_traitsILi256ELi64ELi64ELi4ES3_EELb0ELb0ELb0ELb0ELb1ELb0ELb1ELb1ENS_16Flash_fwd_paramsEEEvRKT8_iiiii)
        /*0260*/ 	.word	0x00000000


	//----- nvinfo : EIATTR_FRAME_SIZE
	.align		4
.L_112:
        /*0264*/ 	.byte	0x04, 0x11
        /*0266*/ 	.short	(.L_114 - .L_113)
	.align		4
.L_113:
        /*0268*/ 	.word	index@(_ZN5flash24flash_fwd_splitkv_kernelI23Flash_fwd_kernel_traitsILi256ELi64ELi64ELi4ELb0ELb0EN7cutlass10bfloat16_tE19Flash_kernel_traitsILi256ELi64ELi64ELi4ES3_EELb0ELb0ELb0ELb0ELb1ELb0ELb1ELb1EEEvNS_16Flash_fwd_paramsE)
        /*026c*/ 	.word	0x00000000


	//----- nvinfo : EIATTR_REGCOUNT
	.align		4
.L_114:
        /*0270*/ 	.byte	0x04, 0x2f
        /*0272*/ 	.short	(.L_116 - .L_115)
	.align		4
.L_115:
        /*0274*/ 	.word	index@(_ZN5flash24flash_fwd_splitkv_kernelI23Flash_fwd_kernel_traitsILi256ELi64ELi64ELi4ELb0ELb0EN7cutlass10bfloat16_tE19Flash_kernel_traitsILi256ELi64ELi64ELi4ES3_EELb0ELb0ELb1ELb0ELb0ELb1ELb1ELb0EEEvNS_16Flash_fwd_paramsE)
        /*0278*/ 	.word	0x000000ff


	//----- nvinfo : EIATTR_FRAME_SIZE
	.align		4
.L_116:
        /*027c*/ 	.byte	0x04, 0x11
        /*027e*/ 	.short	(.L_118 - .L_117)
	.align		4
.L_117:
        /*0280*/ 	.word	index@(_ZN5flash24flash_fwd_splitkv_kernelI23Flash_fwd_kernel_traitsILi256ELi64ELi64ELi4ELb0ELb0EN7cutlass10bfloat16_tE19Flash_kernel_traitsILi256ELi64ELi64ELi4ES3_EELb0ELb0ELb1ELb0ELb0ELb1ELb1ELb0EEEvNS_16Flash_fwd_paramsE)
        /*0284*/ 	.word	0x00000008


	//----- nvinfo : EIATTR_REGCOUNT
	.align		4
.L_118:
        /*0288*/ 	.byte	0x04, 0x2f
        /*028a*/ 	.short	(.L_120 - .L_119)
	.align		4
.L_119:
        /*028c*/ 	.word	index@(_ZN5flash24flash_fwd_splitkv_kernelI23Flash_fwd_kernel_traitsILi256ELi64ELi64ELi4ELb0ELb0EN7cutlass10bfloat16_tE19Flash_kernel_traitsILi256ELi64ELi64ELi4ES3_EELb0ELb0ELb1ELb0ELb0ELb0ELb1ELb0EEEvNS_16Flash_fwd_paramsE)
        /*0290*/ 	.word	0x000000fe


	//----- nvinfo : EIATTR_FRAME_SIZE
	.align		4
.L_120:
        /*0294*/ 	.byte	0x04, 0x11
        /*0296*/ 	.short	(.L_122 - .L_121)
	.align		4
.L_121:
        /*0298*/ 	.word	index@(_ZN5flash24flash_fwd_splitkv_kernelI23Flash_fwd_kernel_traitsILi256ELi64ELi64ELi4ELb0ELb0EN7cutlass10bfloat16_tE19Flash_kernel_traitsILi256ELi64ELi64ELi4ES3_EELb0ELb0ELb1ELb0ELb0ELb0ELb1ELb0EEEvNS_16Flash_fwd_paramsE)
        /*029c*/ 	.word	0x00000000


	//----- nvinfo : EIATTR_REGCOUNT
	.align		4
.L_122:
        /*02a0*/ 	.byte	0x04, 0x2f
        /*02a2*/ 	.short	(.L_124 - .L_123)
	.align		4
.L_123:
        /*02a4*/ 	.word	index@(_ZN5flash24flash_fwd_splitkv_kernelI23Flash_fwd_kernel_traitsILi256ELi64ELi64ELi4ELb0ELb0EN7cutlass10bfloat16_tE19Flash_kernel_traitsILi256ELi64ELi64ELi4ES3_EELb0ELb0ELb0ELb0ELb1ELb1ELb1ELb0EEEvNS_16Flash_fwd_paramsE)
        /*02a8*/ 	.word	0x000000ff


	//----- nvinfo : EIATTR_FRAME_SIZE
	.align		4
.L_124:
        /*02ac*/ 	.byte	0x04, 0x11
        /*02ae*/ 	.short	(.L_126 - .L_125)
	.align		4
.L_125:
        /*02b0*/ 	.word	index@(_ZN5flash24flash_fwd_splitkv_kernelI23Flash_fwd_kernel_traitsILi256ELi64ELi64ELi4ELb0ELb0EN7cutlass10bfloat16_tE19Flash_kernel_traitsILi256ELi64ELi64ELi4ES3_EELb0ELb0ELb0ELb0ELb1ELb1ELb1ELb0EEEvNS_16Flash_fwd_paramsE)
        /*02b4*/ 	.word	0x00000000


	//----- nvinfo : EIATTR_REGCOUNT
	.align		4
.L_126:
        /*02b8*/ 	.byte	0x04, 0x2f
        /*02ba*/ 	.short	(.L_128 - .L_127)
	.align		4
.L_127:
        /*02bc*/ 	.word	index@(_ZN5flash24flash_fwd_splitkv_kernelI23Flash_fwd_kernel_traitsILi256ELi64ELi64ELi4ELb0ELb0EN7cutlass10bfloat16_tE19Flash_kernel_traitsILi256ELi64ELi64ELi4ES3_EELb0ELb0ELb0ELb0ELb1ELb0ELb1ELb0EEEvNS_16Flash_fwd_paramsE)
        /*02c0*/ 	.word	0x000000fe


	//----- nvinfo : EIATTR_FRAME_SIZE
	.align		4
.L_128:
        /*02c4*/ 	.byte	0x04, 0x11
        /*02c6*/ 	.short	(.L_130 - .L_129)
	.align		4
.L_129:
        /*02c8*/ 	.word	index@(_ZN5flash24flash_fwd_splitkv_kernelI23Flash_fwd_kernel_traitsILi256ELi64ELi64ELi4ELb0ELb0EN7cutlass10bfloat16_tE19Flash_kernel_traitsILi256ELi64ELi64ELi4ES3_EELb0ELb0ELb0ELb0ELb1ELb0ELb1ELb0EEEvNS_16Flash_fwd_paramsE)
        /*02cc*/ 	.word	0x00000000


	//----- nvinfo : EIATTR_REGCOUNT
	.align		4
.L_130:
        /*02d0*/ 	.byte	0x04, 0x2f
        /*02d2*/ 	.short	(.L_132 - .L_131)
	.align		4
.L_131:
        /*02d4*/ 	.word	index@(_ZN5flash24flash_fwd_splitkv_kernelI23Flash_fwd_kernel_traitsILi256ELi64ELi64ELi4ELb0ELb0EN7cutlass10bfloat16_tE19Flash_kernel_traitsILi256ELi64ELi64ELi4ES3_EELb0ELb0ELb1ELb0ELb0ELb1ELb0ELb1EEEvNS_16Flash_fwd_paramsE)
        /*02d8*/ 	.word	0x000000ff


	//----- nvinfo : EIATTR_FRAME_SIZE
	.align		4
.L_132:
        /*02dc*/ 	.byte	0x04, 0x11
        /*02de*/ 	.short	(.L_134 - .L_133)
	.align		4
.L_133:
        /*02e0*/ 	.word	index@($_ZN5flash24flash_fwd_splitkv_kernelI23Flash_fwd_kernel_traitsILi256ELi64ELi64ELi4ELb0ELb0EN7cutlass10bfloat16_tE19Flash_kernel_traitsILi256ELi64ELi64ELi4ES3_EELb0ELb0ELb1ELb0ELb0ELb1ELb0ELb1EEEvNS_16Flash_fwd_paramsE$_ZN5flash30compute_attn_1rowblock_splitkvI23Flash_fwd_kernel_traitsILi256ELi64ELi64ELi4ELb0ELb0EN7cutlass10bfloat16_tE19Flash_kernel_traitsILi256ELi64ELi64ELi4ES3_EELb0ELb0ELb1ELb0ELb0ELb1ELb0ELb1ENS_16Flash_fwd_paramsEEEvRKT8_iiiii)
        /*02e4*/ 	.word	0x00000048


	//----- nvinfo : EIATTR_FRAME_SIZE
	.align		4
.L_134:
        /*02e8*/ 	.byte	0x04, 0x11
        /*02ea*/ 	.short	(.L_136 - .L_135)
	.align		4
.L_135:
        /*02ec*/ 	.word	index@(_ZN5flash24flash_fwd_splitkv_kernelI23Flash_fwd_kernel_traitsILi256ELi64ELi64ELi4ELb0ELb0EN7cutlass10bfloat16_tE19Flash_kernel_traitsILi256ELi64ELi64ELi4ES3_EELb0ELb0ELb1ELb0ELb0ELb1ELb0ELb1EEEvNS_16Flash_fwd_paramsE)
        /*02f0*/ 	.word	0x00000048


	//----- nvinfo : EIATTR_REGCOUNT
	.align		4
.L_136:
        /*02f4*/ 	.byte	0x04, 0x2f
        /*02f6*/ 	.short	(.L_138 - .L_137)
	.align		4
.L_137:
        /*02f8*/ 	.word	index@(_ZN5flash24flash_fwd_splitkv_kernelI23Flash_fwd_kernel_traitsILi256ELi64ELi64ELi4ELb0ELb0EN7cutlass10bfloat16_tE19Flash_kernel_traitsILi256ELi64ELi64ELi4ES3_EELb0ELb0ELb1ELb0ELb0ELb0ELb0ELb1EEEvNS_16Flash_fwd_paramsE)
        /*02fc*/ 	.word	0x000000ff


	//----- nvinfo : EIATTR_FRAME_SIZE
	.align		4
.L_138:
        /*0300*/ 	.byte	0x04, 0x11
        /*0302*/ 	.short	(.L_140 - .L_139)
	.align		4
.L_139:
        /*0304*/ 	.word	index@($_ZN5flash24flash_fwd_splitkv_kernelI23Flash_fwd_kernel_traitsILi256ELi64ELi64ELi4ELb0ELb0EN7cutlass10bfloat16_tE19Flash_kernel_traitsILi256ELi64ELi64ELi4ES3_EELb0ELb0ELb1ELb0ELb0ELb0ELb0ELb1EEEvNS_16Flash_fwd_paramsE$_ZN5flash30compute_attn_1rowblock_splitkvI23Flash_fwd_kernel_traitsILi256ELi64ELi64ELi4ELb0ELb0EN7cutlass10bfloat16_tE19Flash_kernel_traitsILi256ELi64ELi64ELi4ES3_EELb0ELb0ELb1ELb0ELb0ELb0ELb0ELb1ENS_16Flash_fwd_paramsEEEvRKT8_iiiii)
        /*0308*/ 	.word	0x00000048


	//----- nvinfo : EIATTR_FRAME_SIZE
	.align		4
.L_140:
        /*030c*/ 	.byte	0x04, 0x11
        /*030e*/ 	.short	(.L_142 - .L_141)
	.align		4
.L_141:
        /*0310*/ 	.word	index@(_ZN5flash24flash_fwd_splitkv_kernelI23Flash_fwd_kernel_traitsILi256ELi64ELi64ELi4ELb0ELb0EN7cutlass10bfloat16_tE19Flash_kernel_traitsILi256ELi64ELi64ELi4ES3_EELb0ELb0ELb1ELb0ELb0ELb0ELb0ELb1EEEvNS_16Flash_fwd_paramsE)
        /*0314*/ 	.word	0x00000048


	//----- nvinfo : EIATTR_REGCOUNT
	.align		4
.L_142:
        /*0318*/ 	.byte	0x04, 0x2f
        /*031a*/ 	.short	(.L_144 - .L_143)
	.align		4
.L_143:
        /*031c*/ 	.word	index@(_ZN5flash24flash_fwd_splitkv_kernelI23Flash_fwd_kernel_traitsILi256ELi64ELi64ELi4ELb0ELb0EN7cutlass10bfloat16_tE19Flash_kernel_traitsILi256ELi64ELi64ELi4ES3_EELb0ELb0ELb0ELb0ELb1ELb1ELb0ELb1EEEvNS_16Flash_fwd_paramsE)
        /*0320*/ 	.word	0x000000ff


	//----- nvinfo : EIATTR_FRAME_SIZE
	.align		4
.L_144:
        /*0324*/ 	.byte	0x04, 0x11
        /*0326*/ 	.short	(.L_146 - .L_145)
	.align		4
.L_145:
        /*0328*/ 	.word	index@($_ZN5flash24flash_fwd_splitkv_kernelI23Flash_fwd_kernel_traitsILi256ELi64ELi64ELi4ELb0ELb0EN7cutlass10bfloat16_tE19Flash_kernel_traitsILi256ELi64ELi64ELi4ES3_EELb0ELb0ELb0ELb0ELb1ELb1ELb0ELb1EEEvNS_16Flash_fwd_paramsE$_ZN5flash30compute_attn_1rowblock_splitkvI23Flash_fwd_kernel_traitsILi256ELi64ELi64ELi4ELb0ELb0EN7cutlass10bfloat16_tE19Flash_kernel_traitsILi256ELi64ELi64ELi4ES3_EELb0ELb0ELb0ELb0ELb1ELb1ELb0ELb1ENS_16Flash_fwd_paramsEEEvRKT8_iiiii)
        /*032c*/ 	.word	0x00000000


	//----- nvinfo : EIATTR_FRAME_SIZE
	.align		4
.L_146:
        /*0330*/ 	.byte	0x04, 0x11
        /*0332*/ 	.short	(.L_148 - .L_147)
	.align		4
.L_147:
        /*0334*/ 	.word	index@(_ZN5flash24flash_fwd_splitkv_kernelI23Flash_fwd_kernel_traitsILi256ELi64ELi64ELi4ELb0ELb0EN7cutlass10bfloat16_tE19Flash_kernel_traitsILi256ELi64ELi64ELi4ES3_EELb0ELb0ELb0ELb0ELb1ELb1ELb0ELb1EEEvNS_16Flash_fwd_paramsE)
        /*0338*/ 	.word	0x00000000


	//----- nvinfo : EIATTR_REGCOUNT
	.align		4
.L_148:
        /*033c*/ 	.byte	0x04, 0x2f
        /*033e*/ 	.short	(.L_150 - .L_149)
	.align		4
.L_149:
        /*0340*/ 	.word	index@(_ZN5flash24flash_fwd_splitkv_kernelI23Flash_fwd_kernel_traitsILi256ELi64ELi64ELi4ELb0ELb0EN7cutlass10bfloat16_tE19Flash_kernel_traitsILi256ELi64ELi64ELi4ES3_EELb0ELb0ELb0ELb0ELb1ELb0ELb0ELb1EEEvNS_16Flash_fwd_paramsE)
        /*0344*/ 	.word	0x000000ff


	//----- nvinfo : EIATTR_FRAME_SIZE
	.align		4
.L_150:
        /*0348*/ 	.byte	0x04, 0x11
        /*034a*/ 	.short	(.L_152 - .L_151)
	.align		4
.L_151:
        /*034c*/ 	.word	index@($_ZN5flash24flash_fwd_splitkv_kernelI23Flash_fwd_kernel_traitsILi256ELi64ELi64ELi4ELb0ELb0EN7cutlass10bfloat16_tE19Flash_kernel_traitsILi256ELi64ELi64ELi4ES3_EELb0ELb0ELb0ELb0ELb1ELb0ELb0ELb1EEEvNS_16Flash_fwd_paramsE$_ZN5flash30compute_attn_1rowblock_splitkvI23Flash_fwd_kernel_traitsILi256ELi64ELi64ELi4ELb0ELb0EN7cutlass10bfloat16_tE19Flash_kernel_traitsILi256ELi64ELi64ELi4ES3_EELb0ELb0ELb0ELb0ELb1ELb0ELb0ELb1ENS_16Flash_fwd_paramsEEEvRKT8_iiiii)
        /*0350*/ 	.word	0x00000000


	//----- nvinfo : EIATTR_FRAME_SIZE
	.align		4
.L_152:
        /*0354*/ 	.byte	0x04, 0x11
        /*0356*/ 	.short	(.L_154 - .L_153)
	.align		4
.L_153:
        /*0358*/ 	.word	index@(_ZN5flash24flash_fwd_splitkv_kernelI23Flash_fwd_kernel_traitsILi256ELi64ELi64ELi4ELb0ELb0EN7cutlass10bfloat16_tE19Flash_kernel_traitsILi256ELi64ELi64ELi4ES3_EELb0ELb0ELb0ELb0ELb1ELb0ELb0ELb1EEEvNS_16Flash_fwd_paramsE)
        /*035c*/ 	.word	0x00000000


	//----- nvinfo : EIATTR_REGCOUNT
	.align		4
.L_154:
        /*0360*/ 	.byte	0x04, 0x2f
        /*0362*/ 	.short	(.L_156 - .L_155)
	.align		4
.L_155:
        /*0364*/ 	.word	index@(_ZN5flash24flash_fwd_splitkv_kernelI23Flash_fwd_kernel_traitsILi256ELi64ELi64ELi4ELb0ELb0EN7cutlass10bfloat16_tE19Flash_kernel_traitsILi256ELi64ELi64ELi4ES3_EELb0ELb0ELb1ELb0ELb0ELb1ELb0ELb0EEEvNS_16Flash_fwd_paramsE)
        /*0368*/ 	.word	0x000000ff


	//----- nvinfo : EIATTR_FRAME_SIZE
	.align		4
.L_156:
        /*036c*/ 	.byte	0x04, 0x11
        /*036e*/ 	.short	(.L_158 - .L_157)
	.align		4
.L_157:
        /*0370*/ 	.word	index@(_ZN5flash24flash_fwd_splitkv_kernelI23Flash_fwd_kernel_traitsILi256ELi64ELi64ELi4ELb0ELb0EN7cutlass10bfloat16_tE19Flash_kernel_traitsILi256ELi64ELi64ELi4ES3_EELb0ELb0ELb1ELb0ELb0ELb1ELb0ELb0EEEvNS_16Flash_fwd_paramsE)
        /*0374*/ 	.word	0x00000000


	//----- nvinfo : EIATTR_REGCOUNT
	.align		4
.L_158:
        /*0378*/ 	.byte	0x04, 0x2f
        /*037a*/ 	.short	(.L_160 - .L_159)
	.align		4
.L_159:
        /*037c*/ 	.word	index@(_ZN5flash24flash_fwd_splitkv_kernelI23Flash_fwd_kernel_traitsILi256ELi64ELi64ELi4ELb0ELb0EN7cutlass10bfloat16_tE19Flash_kernel_traitsILi256ELi64ELi64ELi4ES3_EELb0ELb0ELb1ELb0ELb0ELb0ELb0ELb0EEEvNS_16Flash_fwd_paramsE)
        /*0380*/ 	.word	0x000000ff


	//----- nvinfo : EIATTR_FRAME_SIZE
	.align		4
.L_160:
        /*0384*/ 	.byte	0x04, 0x11
        /*0386*/ 	.short	(.L_162 - .L_161)
	.align		4
.L_161:
        /*0388*/ 	.word	index@(_ZN5flash24flash_fwd_splitkv_kernelI23Flash_fwd_kernel_traitsILi256ELi64ELi64ELi4ELb0ELb0EN7cutlass10bfloat16_tE19Flash_kernel_traitsILi256ELi64ELi64ELi4ES3_EELb0ELb0ELb1ELb0ELb0ELb0ELb0ELb0EEEvNS_16Flash_fwd_paramsE)
        /*038c*/ 	.word	0x00000000


	//----- nvinfo : EIATTR_REGCOUNT
	.align		4
.L_162:
        /*0390*/ 	.byte	0x04, 0x2f
        /*0392*/ 	.short	(.L_164 - .L_163)
	.align		4
.L_163:
        /*0394*/ 	.word	index@(_ZN5flash24flash_fwd_splitkv_kernelI23Flash_fwd_kernel_traitsILi256ELi64ELi64ELi4ELb0ELb0EN7cutlass10bfloat16_tE19Flash_kernel_traitsILi256ELi64ELi64ELi4ES3_EELb0ELb0ELb0ELb0ELb1ELb1ELb0ELb0EEEvNS_16Flash_fwd_paramsE)
        /*0398*/ 	.word	0x000000ff


	//----- nvinfo : EIATTR_FRAME_SIZE
	.align		4
.L_164:
        /*039c*/ 	.byte	0x04, 0x11
        /*039e*/ 	.short	(.L_166 - .L_165)
	.align		4
.L_165:
        /*03a0*/ 	.word	index@(_ZN5flash24flash_fwd_splitkv_kernelI23Flash_fwd_kernel_traitsILi256ELi64ELi64ELi4ELb0ELb0EN7cutlass10bfloat16_tE19Flash_kernel_traitsILi256ELi64ELi64ELi4ES3_EELb0ELb0ELb0ELb0ELb1ELb1ELb0ELb0EEEvNS_16Flash_fwd_paramsE)
        /*03a4*/ 	.word	0x00000010


	//----- nvinfo : EIATTR_REGCOUNT
	.align		4
.L_166:
        /*03a8*/ 	.byte	0x04, 0x2f
        /*03aa*/ 	.short	(.L_168 - .L_167)
	.align		4
.L_167:
        /*03ac*/ 	.word	index@(_ZN5flash24flash_fwd_splitkv_kernelI23Flash_fwd_kernel_traitsILi256ELi64ELi64ELi4ELb0ELb0EN7cutlass10bfloat16_tE19Flash_kernel_traitsILi256ELi64ELi64ELi4ES3_EELb0ELb0ELb0ELb0ELb1ELb0ELb0ELb0EEEvNS_16Flash_fwd_paramsE)
        /*03b0*/ 	.word	0x000000ff


	//----- nvinfo : EIATTR_FRAME_SIZE
	.align		4
.L_168:
        /*03b4*/ 	.byte	0x04, 0x11
        /*03b6*/ 	.short	(.L_170 - .L_169)
	.align		4
.L_169:
        /*03b8*/ 	.word	index@(_ZN5flash24flash_fwd_splitkv_kernelI23Flash_fwd_kernel_traitsILi256ELi64ELi64ELi4ELb0ELb0EN7cutlass10bfloat16_tE19Flash_kernel_traitsILi256ELi64ELi64ELi4ES3_EELb0ELb0ELb0ELb0ELb1ELb0ELb0ELb0EEEvNS_16Flash_fwd_paramsE)
        /*03bc*/ 	.word	0x00000000


	//----- nvinfo : EIATTR_REGCOUNT
	.align		4
.L_170:
        /*03c0*/ 	.byte	0x04, 0x2f
        /*03c2*/ 	.short	(.L_172 - .L_171)
	.align		4
.L_171:
        /*03c4*/ 	.word	index@(_ZN5flash24flash_fwd_splitkv_kernelI23Flash_fwd_kernel_traitsILi256ELi64ELi64ELi4ELb0ELb0EN7cutlass10bfloat16_tE19Flash_kernel_traitsILi256ELi64ELi64ELi4ES3_EELb0ELb1ELb0ELb0ELb0ELb1ELb1ELb1EEEvNS_16Flash_fwd_paramsE)
        /*03c8*/ 	.word	0x000000ff


	//----- nvinfo : EIATTR_FRAME_SIZE
	.align		4
.L_172:
        /*03cc*/ 	.byte	0x04, 0x11
        /*03ce*/ 	.short	(.L_174 - .L_173)
	.align		4
.L_173:
        /*03d0*/ 	.word	index@($_ZN5flash24flash_fwd_splitkv_kernelI23Flash_fwd_kernel_traitsILi256ELi64ELi64ELi4ELb0ELb0EN7cutlass10bfloat16_tE19Flash_kernel_traitsILi256ELi64ELi64ELi4ES3_EELb0ELb1ELb0ELb0ELb0ELb1ELb1ELb1EEEvNS_16Flash_fwd_paramsE$_ZN5flash30compute_attn_1rowblock_splitkvI23Flash_fwd_kernel_traitsILi256ELi64ELi64ELi4ELb0ELb0EN7cutlass10bfloat16_tE19Flash_kernel_traitsILi256ELi64ELi64ELi4ES3_EELb0ELb1ELb0ELb0ELb0ELb1ELb1ELb1ENS_16Flash_fwd_paramsEEEvRKT8_iiiii)
        /*03d4*/ 	.word	0x00000020


	//----- nvinfo : EIATTR_FRAME_SIZE
	.align		4
.L_174:
        /*03d8*/ 	.byte	0x04, 0x11
        /*03da*/ 	.short	(.L_176 - .L_175)
	.align		4
.L_175:
        /*03dc*/ 	.word	index@(_ZN5flash24flash_fwd_splitkv_kernelI23Flash_fwd_kernel_traitsILi256ELi64ELi64ELi4ELb0ELb0EN7cutlass10bfloat16_tE19Flash_kernel_traitsILi256ELi64ELi64ELi4ES3_EELb0ELb1ELb0ELb0ELb0ELb1ELb1ELb1EEEvNS_16Flash_fwd_paramsE)
        /*03e0*/ 	.word	0x00000020


	//----- nvinfo : EIATTR_REGCOUNT
	.align		4
.L_176:
        /*03e4*/ 	.byte	0x04, 0x2f
        /*03e6*/ 	.short	(.L_178 - .L_177)
	.align		4
.L_177:
        /*03e8*/ 	.word	index@(_ZN5flash24flash_fwd_splitkv_kernelI23Flash_fwd_kernel_traitsILi256ELi64ELi64ELi4ELb0ELb0EN7cutlass10bfloat16_tE19Flash_kernel_traitsILi256ELi64ELi64ELi4ES3_EELb0ELb1ELb0ELb0ELb0ELb0ELb1ELb1EEEvNS_16Flash_fwd_paramsE)
        /*03ec*/ 	.word	0x000000ff


	//----- nvinfo : EIATTR_FRAME_SIZE
	.align		4
.L_178:
        /*03f0*/ 	.byte	0x04, 0x11
        /*03f2*/ 	.short	(.L_180 - .L_179)
	.align		4
.L_179:
        /*03f4*/ 	.word	index@($_ZN5flash24flash_fwd_splitkv_kernelI23Flash_fwd_kernel_traitsILi256ELi64ELi64ELi4ELb0ELb0EN7cutlass10bfloat16_tE19Flash_kernel_traitsILi256ELi64ELi64ELi4ES3_EELb0ELb1ELb0ELb0ELb0ELb0ELb1ELb1EEEvNS_16Flash_fwd_paramsE$_ZN5flash30compute_attn_1rowblock_splitkvI23Flash_fwd_kernel_traitsILi256ELi64ELi64ELi4ELb0ELb0EN7cutlass10bfloat16_tE19Flash_kernel_traitsILi256ELi64ELi64ELi4ES3_EELb0ELb1ELb0ELb0ELb0ELb0ELb1ELb1ENS_16Flash_fwd_paramsEEEvRKT8_iiiii)
        /*03f8*/ 	.word	0x00000018


	//----- nvinfo : EIATTR_FRAME_SIZE
	.align		4
.L_180:
        /*03fc*/ 	.byte	0x04, 0x11
        /*03fe*/ 	.short	(.L_182 - .L_181)
	.align		4
.L_181:
        /*0400*/ 	.word	index@(_ZN5flash24flash_fwd_splitkv_kernelI23Flash_fwd_kernel_traitsILi256ELi64ELi64ELi4ELb0ELb0EN7cutlass10bfloat16_tE19Flash_kernel_traitsILi256ELi64ELi64ELi4ES3_EELb0ELb1ELb0ELb0ELb0ELb0ELb1ELb1EEEvNS_16Flash_fwd_paramsE)
        /*0404*/ 	.word	0x00000018


	//----- nvinfo : EIATTR_REGCOUNT
	.align		4
.L_182:
        /*0408*/ 	.byte	0x04, 0x2f
        /*040a*/ 	.short	(.L_184 - .L_183)
	.align		4
.L_183:
        /*040c*/ 	.word	index@(_ZN5flash24flash_fwd_splitkv_kernelI23Flash_fwd_kernel_traitsILi256ELi64ELi64ELi4ELb0ELb0EN7cutlass10bfloat16_tE19Flash_kernel_traitsILi256ELi64ELi64ELi4ES3_EELb0ELb1ELb0ELb0ELb0ELb1ELb1ELb0EEEvNS_16Flash_fwd_paramsE)
        /*0410*/ 	.word	0x000000ff


	//----- nvinfo : EIATTR_FRAME_SIZE
	.align		4
.L_184:
        /*0414*/ 	.byte	0x04, 0x11
        /*0416*/ 	.short	(.L_186 - .L_185)
	.align		4
.L_185:
        /*0418*/ 	.word	index@(_ZN5flash24flash_fwd_splitkv_kernelI23Flash_fwd_kernel_traitsILi256ELi64ELi64ELi4ELb0ELb0EN7cutlass10bfloat16_tE19Flash_kernel_traitsILi256ELi64ELi64ELi4ES3_EELb0ELb1ELb0ELb0ELb0ELb1ELb1ELb0EEEvNS_16Flash_fwd_paramsE)
        /*041c*/ 	.word	0x00000000


	//----- nvinfo : EIATTR_REGCOUNT
	.align		4
.L_186:
        /*0420*/ 	.byte	0x04, 0x2f
        /*0422*/ 	.short	(.L_188 - .L_187)
	.align		4
.L_187:
        /*0424*/ 	.word	index@(_ZN5flash24flash_fwd_splitkv_kernelI23Flash_fwd_kernel_traitsILi256ELi64ELi64ELi4ELb0ELb0EN7cutlass10bfloat16_tE19Flash_kernel_traitsILi256ELi64ELi64ELi4ES3_EELb0ELb1ELb0ELb0ELb0ELb0ELb1ELb0EEEvNS_16Flash_fwd_paramsE)
        /*0428*/ 	.word	0x000000ff


	//----- nvinfo : EIATTR_FRAME_SIZE
	.align		4
.L_188:
        /*042c*/ 	.byte	0x04, 0x11
        /*042e*/ 	.short	(.L_190 - .L_189)
	.align		4
.L_189:
        /*0430*/ 	.word	index@(_ZN5flash24flash_fwd_splitkv_kernelI23Flash_fwd_kernel_traitsILi256ELi64ELi64ELi4ELb0ELb0EN7cutlass10bfloat16_tE19Flash_kernel_traitsILi256ELi64ELi64ELi4ES3_EELb0ELb1ELb0ELb0ELb0ELb0ELb1ELb0EEEvNS_16Flash_fwd_paramsE)
        /*0434*/ 	.word	0x00000000


	//----- nvinfo : EIATTR_REGCOUNT
	.align		4
.L_190:
        /*0438*/ 	.byte	0x04, 0x2f
        /*043a*/ 	.short	(.L_192 - .L_191)
	.align		4
.L_191:
        /*043c*/ 	.word	index@(_ZN5flash24flash_fwd_splitkv_kernelI23Flash_fwd_kernel_traitsILi256ELi64ELi64ELi4ELb0ELb0EN7cutlass10bfloat16_tE19Flash_kernel_traitsILi256ELi64ELi64ELi4ES3_EELb0ELb1ELb0ELb0ELb0ELb1ELb0ELb1EEEvNS_16Flash_fwd_paramsE)
        /*0440*/ 	.word	0x000000ff


	//----- nvinfo : EIATTR_FRAME_SIZE
	.align		4
.L_192:
        /*0444*/ 	.byte	0x04, 0x11
        /*0446*/ 	.short	(.L_194 - .L_193)
	.align		4
.L_193:
        /*0448*/ 	.word	index@($_ZN5flash24flash_fwd_splitkv_kernelI23Flash_fwd_kernel_traitsILi256ELi64ELi64ELi4ELb0ELb0EN7cutlass10bfloat16_tE19Flash_kernel_traitsILi256ELi64ELi64ELi4ES3_EELb0ELb1ELb0ELb0ELb0ELb1ELb0ELb1EEEvNS_16Flash_fwd_paramsE$_ZN5flash30compute_attn_1rowblock_splitkvI23Flash_fwd_kernel_traitsILi256ELi64ELi64ELi4ELb0ELb0EN7cutlass10bfloat16_tE19Flash_kernel_traitsILi256ELi64ELi64ELi4ES3_EELb0ELb1ELb0ELb0ELb0ELb1ELb0ELb1ENS_16Flash_fwd_paramsEEEvRKT8_iiiii)
        /*044c*/ 	.word	0x00000010


	//----- nvinfo : EIATTR_FRAME_SIZE
	.align		4
.L_194:
        /*0450*/ 	.byte	0x04, 0x11
        /*0452*/ 	.short	(.L_196 - .L_195)
	.align		4
.L_195:
        /*0454*/ 	.word	index@(_ZN5flash24flash_fwd_splitkv_kernelI23Flash_fwd_kernel_traitsILi256ELi64ELi64ELi4ELb0ELb0EN7cutlass10bfloat16_tE19Flash_kernel_traitsILi256ELi64ELi64ELi4ES3_EELb0ELb1ELb0ELb0ELb0ELb1ELb0ELb1EEEvNS_16Flash_fwd_paramsE)
        /*0458*/ 	.word	0x00000010


	//----- nvinfo : EIATTR_REGCOUNT
	.align		4
.L_196:
        /*045c*/ 	.byte	0x04, 0x2f
        /*045e*/ 	.short	(.L_198 - .L_197)
	.align		4
.L_197:
        /*0460*/ 	.word	index@(_ZN5flash24flash_fwd_splitkv_kernelI23Flash_fwd_kernel_traitsILi256ELi64ELi64ELi4ELb0ELb0EN7cutlass10bfloat16_tE19Flash_kernel_traitsILi256ELi64ELi64ELi4ES3_EELb0ELb1ELb0ELb0ELb0ELb0ELb0ELb1EEEvNS_16Flash_fwd_paramsE)
        /*0464*/ 	.word	0x000000ff


	//----- nvinfo : EIATTR_FRAME_SIZE
	.align		4
.L_198:
        /*0468*/ 	.byte	0x04, 0x11
        /*046a*/ 	.short	(.L_200 - .L_199)
	.align		4
.L_199:
        /*046c*/ 	.word	index@($_ZN5flash24flash_fwd_splitkv_kernelI23Flash_fwd_kernel_traitsILi256ELi64ELi64ELi4ELb0ELb0EN7cutlass10bfloat16_tE19Flash_kernel_traitsILi256ELi64ELi64ELi4ES3_EELb0ELb1ELb0ELb0ELb0ELb0ELb0ELb1EEEvNS_16Flash_fwd_paramsE$_ZN5flash30compute_attn_1rowblock_splitkvI23Flash_fwd_kernel_traitsILi256ELi64ELi64ELi4ELb0ELb0EN7cutlass10bfloat16_tE19Flash_kernel_traitsILi256ELi64ELi64ELi4ES3_EELb0ELb1ELb0ELb0ELb0ELb0ELb0ELb1ENS_16Flash_fwd_paramsEEEvRKT8_iiiii)
        /*0470*/ 	.word	0x00000010


	//----- nvinfo : EIATTR_FRAME_SIZE
	.align		4
.L_200:
        /*0474*/ 	.byte	0x04, 0x11
        /*0476*/ 	.short	(.L_202 - .L_201)
	.align		4
.L_201:
        /*0478*/ 	.word	index@(_ZN5flash24flash_fwd_splitkv_kernelI23Flash_fwd_kernel_traitsILi256ELi64ELi64ELi4ELb0ELb0EN7cutlass10bfloat16_tE19Flash_kernel_traitsILi256ELi64ELi64ELi4ES3_EELb0ELb1ELb0ELb0ELb0ELb0ELb0ELb1EEEvNS_16Flash_fwd_paramsE)
        /*047c*/ 	.word	0x00000010


	//----- nvinfo : EIATTR_REGCOUNT
	.align		4
.L_202:
        /*0480*/ 	.byte	0x04, 0x2f
        /*0482*/ 	.short	(.L_204 - .L_203)
	.align		4
.L_203:
        /*0484*/ 	.word	index@(_ZN5flash24flash_fwd_splitkv_kernelI23Flash_fwd_kernel_traitsILi256ELi64ELi64ELi4ELb0ELb0EN7cutlass10bfloat16_tE19Flash_kernel_traitsILi256ELi64ELi64ELi4ES3_EELb0ELb1ELb0ELb0ELb0ELb1ELb0ELb0EEEvNS_16Flash_fwd_paramsE)
        /*0488*/ 	.word	0x000000ff


	//----- nvinfo : EIATTR_FRAME_SIZE
	.align		4
.L_204:
        /*048c*/ 	.byte	0x04, 0x11
        /*048e*/ 	.short	(.L_206 - .L_205)
	.align		4
.L_205:
        /*0490*/ 	.word	index@(_ZN5flash24flash_fwd_splitkv_kernelI23Flash_fwd_kernel_traitsILi256ELi64ELi64ELi4ELb0ELb0EN7cutlass10bfloat16_tE19Flash_kernel_traitsILi256ELi64ELi64ELi4ES3_EELb0ELb1ELb0ELb0ELb0ELb1ELb0ELb0EEEvNS_16Flash_fwd_paramsE)
        /*0494*/ 	.word	0x00000078


	//----- nvinfo : EIATTR_REGCOUNT
	.align		4
.L_206:
        /*0498*/ 	.byte	0x04, 0x2f
        /*049a*/ 	.short	(.L_208 - .L_207)
	.align		4
.L_207:
        /*049c*/ 	.word	index@(_ZN5flash24flash_fwd_splitkv_kernelI23Flash_fwd_kernel_traitsILi256ELi64ELi64ELi4ELb0ELb0EN7cutlass10bfloat16_tE19Flash_kernel_traitsILi256ELi64ELi64ELi4ES3_EELb0ELb1ELb0ELb0ELb0ELb0ELb0ELb0EEEvNS_16Flash_fwd_paramsE)
        /*04a0*/ 	.word	0x000000ff


	//----- nvinfo : EIATTR_FRAME_SIZE
	.align		4
.L_208:
        /*04a4*/ 	.byte	0x04, 0x11
        /*04a6*/ 	.short	(.L_210 - .L_209)
	.align		4
.L_209:
        /*04a8*/ 	.word	index@(_ZN5flash24flash_fwd_splitkv_kernelI23Flash_fwd_kernel_traitsILi256ELi64ELi64ELi4ELb0ELb0EN7cutlass10bfloat16_tE19Flash_kernel_traitsILi256ELi64ELi64ELi4ES3_EELb0ELb1ELb0ELb0ELb0ELb0ELb0ELb0EEEvNS_16Flash_fwd_paramsE)
        /*04ac*/ 	.word	0x00000008


	//----- nvinfo : EIATTR_REGCOUNT
	.align		4
.L_210:
        /*04b0*/ 	.byte	0x04, 0x2f
        /*04b2*/ 	.short	(.L_212 - .L_211)
	.align		4
.L_211:
        /*04b4*/ 	.word	index@(_ZN5flash24flash_fwd_splitkv_kernelI23Flash_fwd_kernel_traitsILi256ELi64ELi64ELi4ELb0ELb0EN7cutlass10bfloat16_tE19Flash_kernel_traitsILi256ELi64ELi64ELi4ES3_EELb0ELb0ELb0ELb0ELb0ELb1ELb1ELb1EEEvNS_16Flash_fwd_paramsE)
        /*04b8*/ 	.word	0x000000ff


	//----- nvinfo : EIATTR_FRAME_SIZE
	.align		4
.L_212:
        /*04bc*/ 	.byte	0x04, 0x11
        /*04be*/ 	.short	(.L_214 - .L_213)
	.align		4
.L_213:
        /*04c0*/ 	.word	index@($_ZN5flash24flash_fwd_splitkv_kernelI23Flash_fwd_kernel_traitsILi256ELi64ELi64ELi4ELb0ELb0EN7cutlass10bfloat16_tE19Flash_kernel_traitsILi256ELi64ELi64ELi4ES3_EELb0ELb0ELb0ELb0ELb0ELb1ELb1ELb1EEEvNS_16Flash_fwd_paramsE$_ZN5flash30compute_attn_1rowblock_splitkvI23Flash_fwd_kernel_traitsILi256ELi64ELi64ELi4ELb0ELb0EN7cutlass10bfloat16_tE19Flash_kernel_traitsILi256ELi64ELi64ELi4ES3_EELb0ELb0ELb0ELb0ELb0ELb1ELb1ELb1ENS_16Flash_fwd_paramsEEEvRKT8_iiiii)
        /*04c4*/ 	.word	0x00000008


	//----- nvinfo : EIATTR_FRAME_SIZE
	.align		4
.L_214:
        /*04c8*/ 	.byte	0x04, 0x11
        /*04ca*/ 	.short	(.L_216 - .L_215)
	.align		4
.L_215:
        /*04cc*/ 	.word	index@(_ZN5flash24flash_fwd_splitkv_kernelI23Flash_fwd_kernel_traitsILi256ELi64ELi64ELi4ELb0ELb0EN7cutlass10bfloat16_tE19Flash_kernel_traitsILi256ELi64ELi64ELi4ES3_EELb0ELb0ELb0ELb0ELb0ELb1ELb1ELb1EEEvNS_16Flash_fwd_paramsE)
        /*04d0*/ 	.word	0x00000008


	//----- nvinfo : EIATTR_REGCOUNT
	.align		4
.L_216:
        /*04d4*/ 	.byte	0x04, 0x2f
        /*04d6*/ 	.short	(.L_218 - .L_217)
	.align		4
.L_217:
        /*04d8*/ 	.word	index@(_ZN5flash24flash_fwd_splitkv_kernelI23Flash_fwd_kernel_traitsILi256ELi64ELi64ELi4ELb0ELb0EN7cutlass10bfloat16_tE19Flash_kernel_traitsILi256ELi64ELi64ELi4ES3_EELb0ELb0ELb0ELb0ELb0ELb0ELb1ELb1EEEvNS_16Flash_fwd_paramsE)
        /*04dc*/ 	.word	0x000000ff


	//----- nvinfo : EIATTR_FRAME_SIZE
	.align		4
.L_218:
        /*04e0*/ 	.byte	0x04, 0x11
        /*04e2*/ 	.short	(.L_220 - .L_219)
	.align		4
.L_219:
        /*04e4*/ 	.word	index@($_ZN5flash24flash_fwd_splitkv_kernelI23Flash_fwd_kernel_traitsILi256ELi64ELi64ELi4ELb0ELb0EN7cutlass10bfloat16_tE19Flash_kernel_traitsILi256ELi64ELi64ELi4ES3_EELb0ELb0ELb0ELb0ELb0ELb0ELb1ELb1EEEvNS_16Flash_fwd_paramsE$_ZN5flash30compute_attn_1rowblock_splitkvI23Flash_fwd_kernel_traitsILi256ELi64ELi64ELi4ELb0ELb0EN7cutlass10bfloat16_tE19Flash_kernel_traitsILi256ELi64ELi64ELi4ES3_EELb0ELb0ELb0ELb0ELb0ELb0ELb1ELb1ENS_16Flash_fwd_paramsEEEvRKT8_iiiii)
        /*04e8*/ 	.word	0x00000000


	//----- nvinfo : EIATTR_FRAME_SIZE
	.align		4
.L_220:
        /*04ec*/ 	.byte	0x04, 0x11
        /*04ee*/ 	.short	(.L_222 - .L_221)
	.align		4
.L_221:
        /*04f0*/ 	.word	index@(_ZN5flash24flash_fwd_splitkv_kernelI23Flash_fwd_kernel_traitsILi256ELi64ELi64ELi4ELb0ELb0EN7cutlass10bfloat16_tE19Flash_kernel_traitsILi256ELi64ELi64ELi4ES3_EELb0ELb0ELb0ELb0ELb0ELb0ELb1ELb1EEEvNS_16Flash_fwd_paramsE)
        /*04f4*/ 	.word	0x00000000


	//----- nvinfo : EIATTR_REGCOUNT
	.align		4
.L_222:
        /*04f8*/ 	.byte	0x04, 0x2f
        /*04fa*/ 	.short	(.L_224 - .L_223)
	.align		4
.L_223:
        /*04fc*/ 	.word	index@(_ZN5flash24flash_fwd_splitkv_kernelI23Flash_fwd_kernel_traitsILi256ELi64ELi64ELi4ELb0ELb0EN7cutlass10bfloat16_tE19Flash_kernel_traitsILi256ELi64ELi64ELi4ES3_EELb0ELb0ELb0ELb0ELb0ELb1ELb1ELb0EEEvNS_16Flash_fwd_paramsE)
        /*0500*/ 	.word	0x000000ff


	//----- nvinfo : EIATTR_FRAME_SIZE
	.align		4
.L_224:
        /*0504*/ 	.byte	0x04, 0x11
        /*0506*/ 	.short	(.L_226 - .L_225)
	.align		4
.L_225:
        /*0508*/ 	.word	index@(_ZN5flash24flash_fwd_splitkv_kernelI23Flash_fwd_kernel_traitsILi256ELi64ELi64ELi4ELb0ELb0EN7cutlass10bfloat16_tE19Flash_kernel_traitsILi256ELi64ELi64ELi4ES3_EELb0ELb0ELb0ELb0ELb0ELb1ELb1ELb0EEEvNS_16Flash_fwd_paramsE)
        /*050c*/ 	.word	0x00000000


	//----- nvinfo : EIATTR_REGCOUNT
	.align		4
.L_226:
        /*0510*/ 	.byte	0x04, 0x2f
        /*0512*/ 	.short	(.L_228 - .L_227)
	.align		4
.L_227:
        /*0514*/ 	.word	index@(_ZN5flash24flash_fwd_splitkv_kernelI23Flash_fwd_kernel_traitsILi256ELi64ELi64ELi4ELb0ELb0EN7cutlass10bfloat16_tE19Flash_kernel_traitsILi256ELi64ELi64ELi4ES3_EELb0ELb0ELb0ELb0ELb0ELb0ELb1ELb0EEEvNS_16Flash_fwd_paramsE)
        /*0518*/ 	.word	0x000000fe


	//----- nvinfo : EIATTR_FRAME_SIZE
	.align		4
.L_228:
        /*051c*/ 	.byte	0x04, 0x11
        /*051e*/ 	.short	(.L_230 - .L_229)
	.align		4
.L_229:
        /*0520*/ 	.word	index@(_ZN5flash24flash_fwd_splitkv_kernelI23Flash_fwd_kernel_traitsILi256ELi64ELi64ELi4ELb0ELb0EN7cutlass10bfloat16_tE19Flash_kernel_traitsILi256ELi64ELi64ELi4ES3_EELb0ELb0ELb0ELb0ELb0ELb0ELb1ELb0EEEvNS_16Flash_fwd_paramsE)
        /*0524*/ 	.word	0x00000000


	//----- nvinfo : EIATTR_REGCOUNT
	.align		4
.L_230:
        /*0528*/ 	.byte	0x04, 0x2f
        /*052a*/ 	.short	(.L_232 - .L_231)
	.align		4
.L_231:
        /*052c*/ 	.word	index@(_ZN5flash24flash_fwd_splitkv_kernelI23Flash_fwd_kernel_traitsILi256ELi64ELi64ELi4ELb0ELb0EN7cutlass10bfloat16_tE19Flash_kernel_traitsILi256ELi64ELi64ELi4ES3_EELb0ELb0ELb0ELb0ELb0ELb1ELb0ELb1EEEvNS_16Flash_fwd_paramsE)
        /*0530*/ 	.word	0x000000ff


	//----- nvinfo : EIATTR_FRAME_SIZE
	.align		4
.L_232:
        /*0534*/ 	.byte	0x04, 0x11
        /*0536*/ 	.short	(.L_234 - .L_233)
	.align		4
.L_233:
        /*0538*/ 	.word	index@($_ZN5flash24flash_fwd_splitkv_kernelI23Flash_fwd_kernel_traitsILi256ELi64ELi64ELi4ELb0ELb0EN7cutlass10bfloat16_tE19Flash_kernel_traitsILi256ELi64ELi64ELi4ES3_EELb0ELb0ELb0ELb0ELb0ELb1ELb0ELb1EEEvNS_16Flash_fwd_paramsE$_ZN5flash30compute_attn_1rowblock_splitkvI23Flash_fwd_kernel_traitsILi256ELi64ELi64ELi4ELb0ELb0EN7cutlass10bfloat16_tE19Flash_kernel_traitsILi256ELi64ELi64ELi4ES3_EELb0ELb0ELb0ELb0ELb0ELb1ELb0ELb1ENS_16Flash_fwd_paramsEEEvRKT8_iiiii)
        /*053c*/ 	.word	0x00000000


	//----- nvinfo : EIATTR_FRAME_SIZE
	.align		4
.L_234:
        /*0540*/ 	.byte	0x04, 0x11
        /*0542*/ 	.short	(.L_236 - .L_235)
	.align		4
.L_235:
        /*0544*/ 	.word	index@(_ZN5flash24flash_fwd_splitkv_kernelI23Flash_fwd_kernel_traitsILi256ELi64ELi64ELi4ELb0ELb0EN7cutlass10bfloat16_tE19Flash_kernel_traitsILi256ELi64ELi64ELi4ES3_EELb0ELb0ELb0ELb0ELb0ELb1ELb0ELb1EEEvNS_16Flash_fwd_paramsE)
        /*0548*/ 	.word	0x00000000


	//----- nvinfo : EIATTR_REGCOUNT
	.align		4
.L_236:
        /*054c*/ 	.byte	0x04, 0x2f
        /*054e*/ 	.short	(.L_238 - .L_237)
	.align		4
.L_237:
        /*0550*/ 	.word	index@(_ZN5flash24flash_fwd_splitkv_kernelI23Flash_fwd_kernel_traitsILi256ELi64ELi64ELi4ELb0ELb0EN7cutlass10bfloat16_tE19Flash_kernel_traitsILi256ELi64ELi64ELi4ES3_EELb0ELb0ELb0ELb0ELb0ELb0ELb0ELb1EEEvNS_16Flash_fwd_paramsE)
        /*0554*/ 	.word	0x000000ff


	//----- nvinfo : EIATTR_FRAME_SIZE
	.align		4
.L_238:
        /*0558*/ 	.byte	0x04, 0x11
        /*055a*/ 	.short	(.L_240 - .L_239)
	.align		4
.L_239:
        /*055c*/ 	.word	index@($_ZN5flash24flash_fwd_splitkv_kernelI23Flash_fwd_kernel_traitsILi256ELi64ELi64ELi4ELb0ELb0EN7cutlass10bfloat16_tE19Flash_kernel_traitsILi256ELi64ELi64ELi4ES3_EELb0ELb0ELb0ELb0ELb0ELb0ELb0ELb1EEEvNS_16Flash_fwd_paramsE$_ZN5flash30compute_attn_1rowblock_splitkvI23Flash_fwd_kernel_traitsILi256ELi64ELi64ELi4ELb0ELb0EN7cutlass10bfloat16_tE19Flash_kernel_traitsILi256ELi64ELi64ELi4ES3_EELb0ELb0ELb0ELb0ELb0ELb0ELb0ELb1ENS_16Flash_fwd_paramsEEEvRKT8_iiiii)
        /*0560*/ 	.word	0x00000000


	//----- nvinfo : EIATTR_FRAME_SIZE
	.align		4
.L_240:
        /*0564*/ 	.byte	0x04, 0x11
        /*0566*/ 	.short	(.L_242 - .L_241)
	.align		4
.L_241:
        /*0568*/ 	.word	index@(_ZN5flash24flash_fwd_splitkv_kernelI23Flash_fwd_kernel_traitsILi256ELi64ELi64ELi4ELb0ELb0EN7cutlass10bfloat16_tE19Flash_kernel_traitsILi256ELi64ELi64ELi4ES3_EELb0ELb0ELb0ELb0ELb0ELb0ELb0ELb1EEEvNS_16Flash_fwd_paramsE)
        /*056c*/ 	.word	0x00000000


	//----- nvinfo : EIATTR_REGCOUNT
	.align		4
.L_242:
        /*0570*/ 	.byte	0x04, 0x2f
        /*0572*/ 	.short	(.L_244 - .L_243)
	.align		4
.L_243:
        /*0574*/ 	.word	index@(_ZN5flash24flash_fwd_splitkv_kernelI23Flash_fwd_kernel_traitsILi256ELi64ELi64ELi4ELb0ELb0EN7cutlass10bfloat16_tE19Flash_kernel_traitsILi256ELi64ELi64ELi4ES3_EELb0ELb0ELb0ELb0ELb0ELb1ELb0ELb0EEEvNS_16Flash_fwd_paramsE)
        /*0578*/ 	.word	0x000000ff


	//----- nvinfo : EIATTR_FRAME_SIZE
	.align		4
.L_244:
        /*057c*/ 	.byte	0x04, 0x11
        /*057e*/ 	.short	(.L_246 - .L_245)
	.align		4
.L_245:
        /*0580*/ 	.word	index@(_ZN5flash24flash_fwd_splitkv_kernelI23Flash_fwd_kernel_traitsILi256ELi64ELi64ELi4ELb0ELb0EN7cutlass10bfloat16_tE19Flash_kernel_traitsILi256ELi64ELi64ELi4ES3_EELb0ELb0ELb0ELb0ELb0ELb1ELb0ELb0EEEvNS_16Flash_fwd_paramsE)
        /*0584*/ 	.word	0x00000000


	//----- nvinfo : EIATTR_REGCOUNT
	.align		4
.L_246:
        /*0588*/ 	.byte	0x04, 0x2f
        /*058a*/ 	.short	(.L_248 - .L_247)
	.align		4
.L_247:
        /*058c*/ 	.word	index@(_ZN5flash24flash_fwd_splitkv_kernelI23Flash_fwd_kernel_traitsILi256ELi64ELi64ELi4ELb0ELb0EN7cutlass10bfloat16_tE19Flash_kernel_traitsILi256ELi64ELi64ELi4ES3_EELb0ELb0ELb0ELb0ELb0ELb0ELb0ELb0EEEvNS_16Flash_fwd_paramsE)
        /*0590*/ 	.word	0x000000ff


	//----- nvinfo : EIATTR_FRAME_SIZE
	.align		4
.L_248:
        /*0594*/ 	.byte	0x04, 0x11
        /*0596*/ 	.short	(.L_250 - .L_249)
	.align		4
.L_249:
        /*0598*/ 	.word	index@(_ZN5flash24flash_fwd_splitkv_kernelI23Flash_fwd_kernel_traitsILi256ELi64ELi64ELi4ELb0ELb0EN7cutlass10bfloat16_tE19Flash_kernel_traitsILi256ELi64ELi64ELi4ES3_EELb0ELb0ELb0ELb0ELb0ELb0ELb0ELb0EEEvNS_16Flash_fwd_paramsE)
        /*059c*/ 	.word	0x00000000


	//----- nvinfo : EIATTR_REGCOUNT
	.align		4
.L_250:
        /*05a0*/ 	.byte	0x04, 0x2f
        /*05a2*/ 	.short	(.L_252 - .L_251)
	.align		4
.L_251:
        /*05a4*/ 	.word	index@(_ZN5flash32flash_fwd_splitkv_combine_kernelI23Flash_fwd_kernel_traitsILi256ELi64ELi64ELi4ELb0ELb0EN7cutlass10bfloat16_tE19Flash_kernel_traitsILi256ELi64ELi64ELi4ES3_EELi4ELi1ELb1EEEvNS_16Flash_fwd_paramsE)
        /*05a8*/ 	.word	0x00000038


	//----- nvinfo : EIATTR_FRAME_SIZE
	.align		4
.L_252:
        /*05ac*/ 	.byte	0x04, 0x11
        /*05ae*/ 	.short	(.L_254 - .L_253)
	.align		4
.L_253:
        /*05b0*/ 	.word	index@($__internal_13_$__cuda_sm20_div_s64)
        /*05b4*/ 	.word	0x00000000


	//----- nvinfo : EIATTR_FRAME_SIZE
	.align		4
.L_254:
        /*05b8*/ 	.byte	0x04, 0x11
        /*05ba*/ 	.short	(.L_256 - .L_255)
	.align		4
.L_255:
        /*05bc*/ 	.word	index@(_ZN5flash32flash_fwd_splitkv_combine_kernelI23Flash_fwd_kernel_traitsILi256ELi64ELi64ELi4ELb0ELb0EN7cutlass10bfloat16_tE19Flash_kernel_traitsILi256ELi64ELi64ELi4ES3_EELi4ELi1ELb1EEEvNS_16Flash_fwd_paramsE)
        /*05c0*/ 	.word	0x00000000


	//----- nvinfo : EIATTR_REGCOUNT
	.align		4
.L_256:
        /*05c4*/ 	.byte	0x04, 0x2f
        /*05c6*/ 	.short	(.L_258 - .L_257)
	.align		4
.L_257:
        /*05c8*/ 	.word	index@(_ZN5flash32flash_fwd_splitkv_combine_kernelI23Flash_fwd_kernel_traitsILi256ELi64ELi64ELi4ELb0ELb0EN7cutlass10bfloat16_tE19Flash_kernel_traitsILi256ELi64ELi64ELi4ES3_EELi4ELi2ELb1EEEvNS_16Flash_fwd_paramsE)
        /*05cc*/ 	.word	0x00000036


	//----- nvinfo : EIATTR_FRAME_SIZE
	.align		4
.L_258:
        /*05d0*/ 	.byte	0x04, 0x11
        /*05d2*/ 	.short	(.L_260 - .L_259)
	.align		4
.L_259:
        /*05d4*/ 	.word	index@($__internal_12_$__cuda_sm20_div_s64)
        /*05d8*/ 	.word	0x00000000


	//----- nvinfo : EIATTR_FRAME_SIZE
	.align		4
.L_260:
        /*05dc*/ 	.byte	0x04, 0x11
        /*05de*/ 	.short	(.L_262 - .L_261)
	.align		4
.L_261:
        /*05e0*/ 	.word	index@(_ZN5flash32flash_fwd_splitkv_combine_kernelI23Flash_fwd_kernel_traitsILi256ELi64ELi64ELi4ELb0ELb0EN7cutlass10bfloat16_tE19Flash_kernel_traitsILi256ELi64ELi64ELi4ES3_EELi4ELi2ELb1EEEvNS_16Flash_fwd_paramsE)
        /*05e4*/ 	.word	0x00000000


	//----- nvinfo : EIATTR_REGCOUNT
	.align		4
.L_262:
        /*05e8*/ 	.byte	0x04, 0x2f
        /*05ea*/ 	.short	(.L_264 - .L_263)
	.align		4
.L_263:
        /*05ec*/ 	.word	index@(_ZN5flash32flash_fwd_splitkv_combine_kernelI23Flash_fwd_kernel_traitsILi256ELi64ELi64ELi4ELb0ELb0EN7cutlass10bfloat16_tE19Flash_kernel_traitsILi256ELi64ELi64ELi4ES3_EELi4ELi3ELb1EEEvNS_16Flash_fwd_paramsE)
        /*05f0*/ 	.word	0x00000036


	//----- nvinfo : EIATTR_FRAME_SIZE
	.align		4
.L_264:
        /*05f4*/ 	.byte	0x04, 0x11
        /*05f6*/ 	.short	(.L_266 - .L_265)
	.align		4
.L_265:
        /*05f8*/ 	.word	index@($__internal_11_$__cuda_sm20_div_s64)
        /*05fc*/ 	.word	0x00000000


	//----- nvinfo : EIATTR_FRAME_SIZE
	.align		4
.L_266:
        /*0600*/ 	.byte	0x04, 0x11
        /*0602*/ 	.short	(.L_268 - .L_267)
	.align		4
.L_267:
        /*0604*/ 	.word	index@(_ZN5flash32flash_fwd_splitkv_combine_kernelI23Flash_fwd_kernel_traitsILi256ELi64ELi64ELi4ELb0ELb0EN7cutlass10bfloat16_tE19Flash_kernel_traitsILi256ELi64ELi64ELi4ES3_EELi4ELi3ELb1EEEvNS_16Flash_fwd_paramsE)
        /*0608*/ 	.word	0x00000000


	//----- nvinfo : EIATTR_REGCOUNT
	.align		4
.L_268:
        /*060c*/ 	.byte	0x04, 0x2f
        /*060e*/ 	.short	(.L_270 - .L_269)
	.align		4
.L_269:
        /*0610*/ 	.word	index@(_ZN5flash32flash_fwd_splitkv_combine_kernelI23Flash_fwd_kernel_traitsILi256ELi64ELi64ELi4ELb0ELb0EN7cutlass10bfloat16_tE19Flash_kernel_traitsILi256ELi64ELi64ELi4ES3_EELi4ELi4ELb1EEEvNS_16Flash_fwd_paramsE)
        /*0614*/ 	.word	0x00000036


	//----- nvinfo : EIATTR_FRAME_SIZE
	.align		4
.L_270:
        /*0618*/ 	.byte	0x04, 0x11
        /*061a*/ 	.short	(.L_272 - .L_271)
	.align		4
.L_271:
        /*061c*/ 	.word	index@($__internal_10_$__cuda_sm20_div_s64)
        /*0620*/ 	.word	0x00000000


	//----- nvinfo : EIATTR_FRAME_SIZE
	.align		4
.L_272:
        /*0624*/ 	.byte	0x04, 0x11
        /*0626*/ 	.short	(.L_274 - .L_273)
	.align		4
.L_273:
        /*0628*/ 	.word	index@(_ZN5flash32flash_fwd_splitkv_combine_kernelI23Flash_fwd_kernel_traitsILi256ELi64ELi64ELi4ELb0ELb0EN7cutlass10bfloat16_tE19Flash_kernel_traitsILi256ELi64ELi64ELi4ES3_EELi4ELi4ELb1EEEvNS_16Flash_fwd_paramsE)
        /*062c*/ 	.word	0x00000000


	//----- nvinfo : EIATTR_REGCOUNT
	.align		4
.L_274:
        /*0630*/ 	.byte	0x04, 0x2f
        /*0632*/ 	.short	(.L_276 - .L_275)
	.align		4
.L_275:
        /*0634*/ 	.word	index@(_ZN5flash32flash_fwd_splitkv_combine_kernelI23Flash_fwd_kernel_traitsILi256ELi64ELi64ELi4ELb0ELb0EN7cutlass10bfloat16_tE19Flash_kernel_traitsILi256ELi64ELi64ELi4ES3_EELi4ELi5ELb1EEEvNS_16Flash_fwd_paramsE)
        /*0638*/ 	.word	0x00000036


	//----- nvinfo : EIATTR_FRAME_SIZE
	.align		4
.L_276:
        /*063c*/ 	.byte	0x04, 0x11
        /*063e*/ 	.short	(.L_278 - .L_277)
	.align		4
.L_277:
        /*0640*/ 	.word	index@($__internal_9_$__cuda_sm20_div_s64)
        /*0644*/ 	.word	0x00000000


	//----- nvinfo : EIATTR_FRAME_SIZE
	.align		4
.L_278:
        /*0648*/ 	.byte	0x04, 0x11
        /*064a*/ 	.short	(.L_280 - .L_279)
	.align		4
.L_279:
        /*064c*/ 	.word	index@(_ZN5flash32flash_fwd_splitkv_combine_kernelI23Flash_fwd_kernel_traitsILi256ELi64ELi64ELi4ELb0ELb0EN7cutlass10bfloat16_tE19Flash_kernel_traitsILi256ELi64ELi64ELi4ES3_EELi4ELi5ELb1EEEvNS_16Flash_fwd_paramsE)
        /*0650*/ 	.word	0x00000000


	//----- nvinfo : EIATTR_REGCOUNT
	.align		4
.L_280:
        /*0654*/ 	.byte	0x04, 0x2f
        /*0656*/ 	.short	(.L_282 - .L_281)
	.align		4
.L_281:
        /*0658*/ 	.word	index@(_ZN5flash32flash_fwd_splitkv_combine_kernelI23Flash_fwd_kernel_traitsILi256ELi64ELi64ELi4ELb0ELb0EN7cutlass10bfloat16_tE19Flash_kernel_traitsILi256ELi64ELi64ELi4ES3_EELi4ELi6ELb1EEEvNS_16Flash_fwd_paramsE)
        /*065c*/ 	.word	0x0000003a


	//----- nvinfo : EIATTR_FRAME_SIZE
	.align		4
.L_282:
        /*0660*/ 	.byte	0x04, 0x11
        /*0662*/ 	.short	(.L_284 - .L_283)
	.align		4
.L_283:
        /*0664*/ 	.word	index@($__internal_8_$__cuda_sm20_div_s64)
        /*0668*/ 	.word	0x00000000


	//----- nvinfo : EIATTR_FRAME_SIZE
	.align		4
.L_284:
        /*066c*/ 	.byte	0x04, 0x11
        /*066e*/ 	.short	(.L_286 - .L_285)
	.align		4
.L_285:
        /*0670*/ 	.word	index@(_ZN5flash32flash_fwd_splitkv_combine_kernelI23Flash_fwd_kernel_traitsILi256ELi64ELi64ELi4ELb0ELb0EN7cutlass10bfloat16_tE19Flash_kernel_traitsILi256ELi64ELi64ELi4ES3_EELi4ELi6ELb1EEEvNS_16Flash_fwd_paramsE)
        /*0674*/ 	.word	0x00000000


	//----- nvinfo : EIATTR_REGCOUNT
	.align		4
.L_286:
        /*0678*/ 	.byte	0x04, 0x2f
        /*067a*/ 	.short	(.L_288 - .L_287)
	.align		4
.L_287:
        /*067c*/ 	.word	index@(_ZN5flash32flash_fwd_splitkv_combine_kernelI23Flash_fwd_kernel_traitsILi256ELi64ELi64ELi4ELb0ELb0EN7cutlass10bfloat16_tE19Flash_kernel_traitsILi256ELi64ELi64ELi4ES3_EELi4ELi7ELb1EEEvNS_16Flash_fwd_paramsE)
        /*0680*/ 	.word	0x0000003c


	//----- nvinfo : EIATTR_FRAME_SIZE
	.align		4
.L_288:
        /*0684*/ 	.byte	0x04, 0x11
        /*0686*/ 	.short	(.L_290 - .L_289)
	.align		4
.L_289:
        /*0688*/ 	.word	index@($__internal_7_$__cuda_sm20_div_s64)
        /*068c*/ 	.word	0x00000000


	//----- nvinfo : EIATTR_FRAME_SIZE
	.align		4
.L_290:
        /*0690*/ 	.byte	0x04, 0x11
        /*0692*/ 	.short	(.L_292 - .L_291)
	.align		4
.L_291:
        /*0694*/ 	.word	index@(_ZN5flash32flash_fwd_splitkv_combine_kernelI23Flash_fwd_kernel_traitsILi256ELi64ELi64ELi4ELb0ELb0EN7cutlass10bfloat16_tE19Flash_kernel_traitsILi256ELi64ELi64ELi4ES3_EELi4ELi7ELb1EEEvNS_16Flash_fwd_paramsE)
        /*0698*/ 	.word	0x00000000


	//----- nvinfo : EIATTR_REGCOUNT
	.align		4
.L_292:
        /*069c*/ 	.byte	0x04, 0x2f
        /*069e*/ 	.short	(.L_294 - .L_293)
	.align		4
.L_293:
        /*06a0*/ 	.word	index@(_ZN5flash32flash_fwd_splitkv_combine_kernelI23Flash_fwd_kernel_traitsILi256ELi64ELi64ELi4ELb0ELb0EN7cutlass10bfloat16_tE19Flash_kernel_traitsILi256ELi64ELi64ELi4ES3_EELi4ELi1ELb0EEEvNS_16Flash_fwd_paramsE)
        /*06a4*/ 	.word	0x00000036


	//----- nvinfo : EIATTR_FRAME_SIZE
	.align		4
.L_294:
        /*06a8*/ 	.byte	0x04, 0x11
        /*06aa*/ 	.short	(.L_296 - .L_295)
	.align		4
.L_295:
        /*06ac*/ 	.word	index@($__internal_6_$__cuda_sm20_div_s64)
        /*06b0*/ 	.word	0x00000000


	//----- nvinfo : EIATTR_FRAME_SIZE
	.align		4
.L_296:
        /*06b4*/ 	.byte	0x04, 0x11
        /*06b6*/ 	.short	(.L_298 - .L_297)
	.align		4
.L_297:
        /*06b8*/ 	.word	index@(_ZN5flash32flash_fwd_splitkv_combine_kernelI23Flash_fwd_kernel_traitsILi256ELi64ELi64ELi4ELb0ELb0EN7cutlass10bfloat16_tE19Flash_kernel_traitsILi256ELi64ELi64ELi4ES3_EELi4ELi1ELb0EEEvNS_16Flash_fwd_paramsE)
        /*06bc*/ 	.word	0x00000000


	//----- nvinfo : EIATTR_REGCOUNT
	.align		4
.L_298:
        /*06c0*/ 	.byte	0x04, 0x2f
        /*06c2*/ 	.short	(.L_300 - .L_299)
	.align		4
.L_299:
        /*06c4*/ 	.word	index@(_ZN5flash32flash_fwd_splitkv_combine_kernelI23Flash_fwd_kernel_traitsILi256ELi64ELi64ELi4ELb0ELb0EN7cutlass10bfloat16_tE19Flash_kernel_traitsILi256ELi64ELi64ELi4ES3_EELi4ELi2ELb0EEEvNS_16Flash_fwd_paramsE)
        /*06c8*/ 	.word	0x00000036


	//----- nvinfo : EIATTR_FRAME_SIZE
	.align		4
.L_300:
        /*06cc*/ 	.byte	0x04, 0x11
        /*06ce*/ 	.short	(.L_302 - .L_301)
	.align		4
.L_301:
        /*06d0*/ 	.word	index@($__internal_5_$__cuda_sm20_div_s64)
        /*06d4*/ 	.word	0x00000000


	//----- nvinfo : EIATTR_FRAME_SIZE
	.align		4
.L_302:
        /*06d8*/ 	.byte	0x04, 0x11
        /*06da*/ 	.short	(.L_304 - .L_303)
	.align		4
.L_303:
        /*06dc*/ 	.word	index@(_ZN5flash32flash_fwd_splitkv_combine_kernelI23Flash_fwd_kernel_traitsILi256ELi64ELi64ELi4ELb0ELb0EN7cutlass10bfloat16_tE19Flash_kernel_traitsILi256ELi64ELi64ELi4ES3_EELi4ELi2ELb0EEEvNS_16Flash_fwd_paramsE)
        /*06e0*/ 	.word	0x00000000


	//----- nvinfo : EIATTR_REGCOUNT
	.align		4
.L_304:
        /*06e4*/ 	.byte	0x04, 0x2f
        /*06e6*/ 	.short	(.L_306 - .L_305)
	.align		4
.L_305:
        /*06e8*/ 	.word	index@(_ZN5flash32flash_fwd_splitkv_combine_kernelI23Flash_fwd_kernel_traitsILi256ELi64ELi64ELi4ELb0ELb0EN7cutlass10bfloat16_tE19Flash_kernel_traitsILi256ELi64ELi64ELi4ES3_EELi4ELi3ELb0EEEvNS_16Flash_fwd_paramsE)
        /*06ec*/ 	.word	0x00000036


	//----- nvinfo : EIATTR_FRAME_SIZE
	.align		4
.L_306:
        /*06f0*/ 	.byte	0x04, 0x11
        /*06f2*/ 	.short	(.L_308 - .L_307)
	.align		4
.L_307:
        /*06f4*/ 	.word	index@($__internal_4_$__cuda_sm20_div_s64)
        /*06f8*/ 	.word	0x00000000


	//----- nvinfo : EIATTR_FRAME_SIZE
	.align		4
.L_308:
        /*06fc*/ 	.byte	0x04, 0x11
        /*06fe*/ 	.short	(.L_310 - .L_309)
	.align		4
.L_309:
        /*0700*/ 	.word	index@(_ZN5flash32flash_fwd_splitkv_combine_kernelI23Flash_fwd_kernel_traitsILi256ELi64ELi64ELi4ELb0ELb0EN7cutlass10bfloat16_tE19Flash_kernel_traitsILi256ELi64ELi64ELi4ES3_EELi4ELi3ELb0EEEvNS_16Flash_fwd_paramsE)
        /*0704*/ 	.word	0x00000000


	//----- nvinfo : EIATTR_REGCOUNT
	.align		4
.L_310:
        /*0708*/ 	.byte	0x04, 0x2f
        /*070a*/ 	.short	(.L_312 - .L_311)
	.align		4
.L_311:
        /*070c*/ 	.word	index@(_ZN5flash32flash_fwd_splitkv_combine_kernelI23Flash_fwd_kernel_traitsILi256ELi64ELi64ELi4ELb0ELb0EN7cutlass10bfloat16_tE19Flash_kernel_traitsILi256ELi64ELi64ELi4ES3_EELi4ELi4ELb0EEEvNS_16Flash_fwd_paramsE)
        /*0710*/ 	.word	0x00000036


	//----- nvinfo : EIATTR_FRAME_SIZE
	.align		4
.L_312:
        /*0714*/ 	.byte	0x04, 0x11
        /*0716*/ 	.short	(.L_314 - .L_313)
	.align		4
.L_313:
        /*0718*/ 	.word	index@($__internal_3_$__cuda_sm20_div_s64)
        /*071c*/ 	.word	0x00000000


	//----- nvinfo : EIATTR_FRAME_SIZE
	.align		4
.L_314:
        /*0720*/ 	.byte	0x04, 0x11
        /*0722*/ 	.short	(.L_316 - .L_315)
	.align		4
.L_315:
        /*0724*/ 	.word	index@(_ZN5flash32flash_fwd_splitkv_combine_kernelI23Flash_fwd_kernel_traitsILi256ELi64ELi64ELi4ELb0ELb0EN7cutlass10bfloat16_tE19Flash_kernel_traitsILi256ELi64ELi64ELi4ES3_EELi4ELi4ELb0EEEvNS_16Flash_fwd_paramsE)
        /*0728*/ 	.word	0x00000000


	//----- nvinfo : EIATTR_REGCOUNT
	.align		4
.L_316:
        /*072c*/ 	.byte	0x04, 0x2f
        /*072e*/ 	.short	(.L_318 - .L_317)
	.align		4
.L_317:
        /*0730*/ 	.word	index@(_ZN5flash32flash_fwd_splitkv_combine_kernelI23Flash_fwd_kernel_traitsILi256ELi64ELi64ELi4ELb0ELb0EN7cutlass10bfloat16_tE19Flash_kernel_traitsILi256ELi64ELi64ELi4ES3_EELi4ELi5ELb0EEEvNS_16Flash_fwd_paramsE)
        /*0734*/ 	.word	0x00000036


	//----- nvinfo : EIATTR_FRAME_SIZE
	.align		4
.L_318:
        /*0738*/ 	.byte	0x04, 0x11
        /*073a*/ 	.short	(.L_320 - .L_319)
	.align		4
.L_319:
        /*073c*/ 	.word	index@($__internal_2_$__cuda_sm20_div_s64)
        /*0740*/ 	.word	0x00000000


	//----- nvinfo : EIATTR_FRAME_SIZE
	.align		4
.L_320:
        /*0744*/ 	.byte	0x04, 0x11
        /*0746*/ 	.short	(.L_322 - .L_321)
	.align		4
.L_321:
        /*0748*/ 	.word	index@(_ZN5flash32flash_fwd_splitkv_combine_kernelI23Flash_fwd_kernel_traitsILi256ELi64ELi64ELi4ELb0ELb0EN7cutlass10bfloat16_tE19Flash_kernel_traitsILi256ELi64ELi64ELi4ES3_EELi4ELi5ELb0EEEvNS_16Flash_fwd_paramsE)
        /*074c*/ 	.word	0x00000000


	//----- nvinfo : EIATTR_REGCOUNT
	.align		4
.L_322:
        /*0750*/ 	.byte	0x04, 0x2f
        /*0752*/ 	.short	(.L_324 - .L_323)
	.align		4
.L_323:
        /*0754*/ 	.word	index@(_ZN5flash32flash_fwd_splitkv_combine_kernelI23Flash_fwd_kernel_traitsILi256ELi64ELi64ELi4ELb0ELb0EN7cutlass10bfloat16_tE19Flash_kernel_traitsILi256ELi64ELi64ELi4ES3_EELi4ELi6ELb0EEEvNS_16Flash_fwd_paramsE)
        /*0758*/ 	.word	0x0000003a


	//----- nvinfo : EIATTR_FRAME_SIZE
	.align		4
.L_324:
        /*075c*/ 	.byte	0x04, 0x11
        /*075e*/ 	.short	(.L_326 - .L_325)
	.align		4
.L_325:
        /*0760*/ 	.word	index@($__internal_1_$__cuda_sm20_div_s64)
        /*0764*/ 	.word	0x00000000


	//----- nvinfo : EIATTR_FRAME_SIZE
	.align		4
.L_326:
        /*0768*/ 	.byte	0x04, 0x11
        /*076a*/ 	.short	(.L_328 - .L_327)
	.align		4
.L_327:
        /*076c*/ 	.word	index@(_ZN5flash32flash_fwd_splitkv_combine_kernelI23Flash_fwd_kernel_traitsILi256ELi64ELi64ELi4ELb0ELb0EN7cutlass10bfloat16_tE19Flash_kernel_traitsILi256ELi64ELi64ELi4ES3_EELi4ELi6ELb0EEEvNS_16Flash_fwd_paramsE)
        /*0770*/ 	.word	0x00000000


	//----- nvinfo : EIATTR_REGCOUNT
	.align		4
.L_328:
        /*0774*/ 	.byte	0x04, 0x2f
        /*0776*/ 	.short	(.L_330 - .L_329)
	.align		4
.L_329:
        /*0778*/ 	.word	index@(_ZN5flash32flash_fwd_splitkv_combine_kernelI23Flash_fwd_kernel_traitsILi256ELi64ELi64ELi4ELb0ELb0EN7cutlass10bfloat16_tE19Flash_kernel_traitsILi256ELi64ELi64ELi4ES3_EELi4ELi7ELb0EEEvNS_16Flash_fwd_paramsE)
        /*077c*/ 	.word	0x0000003c


	//----- nvinfo : EIATTR_FRAME_SIZE
	.align		4
.L_330:
        /*0780*/ 	.byte	0x04, 0x11
        /*0782*/ 	.short	(.L_332 - .L_331)
	.align		4
.L_331:
        /*0784*/ 	.word	index@($__internal_0_$__cuda_sm20_div_s64)
        /*0788*/ 	.word	0x00000000


	//----- nvinfo : EIATTR_FRAME_SIZE
	.align		4
.L_332:
        /*078c*/ 	.byte	0x04, 0x11
        /*078e*/ 	.short	(.L_334 - .L_333)
	.align		4
.L_333:
        /*0790*/ 	.word	index@(_ZN5flash32flash_fwd_splitkv_combine_kernelI23Flash_fwd_kernel_traitsILi256ELi64ELi64ELi4ELb0ELb0EN7cutlass10bfloat16_tE19Flash_kernel_traitsILi256ELi64ELi64ELi4ES3_EELi4ELi7ELb0EEEvNS_16Flash_fwd_paramsE)
        /*0794*/ 	.word	0x00000000


	//----- nvinfo : EIATTR_MIN_STACK_SIZE
	.align		4
.L_334:
        /*0798*/ 	.byte	0x04, 0x12
        /*079a*/ 	.short	(.L_336 - .L_335)
	.align		4
.L_335:
        /*079c*/ 	.word	index@(_ZN5flash32flash_fwd_splitkv_combine_kernelI23Flash_fwd_kernel_traitsILi256ELi64ELi64ELi4ELb0ELb0EN7cutlass10bfloat16_tE19Flash_kernel_traitsILi256ELi64ELi64ELi4ES3_EELi4ELi7ELb0EEEvNS_16Flash_fwd_paramsE)
        /*07a0*/ 	.word	0x00000000


	//----- nvinfo : EIATTR_MIN_STACK_SIZE
	.align		4
.L_336:
        /*07a4*/ 	.byte	0x04, 0x12
        /*07a6*/ 	.short	(.L_338 - .L_337)
	.align		4
.L_337:
        /*07a8*/ 	.word	index@(_ZN5flash32flash_fwd_splitkv_combine_kernelI23Flash_fwd_kernel_traitsILi256ELi64ELi64ELi4ELb0ELb0EN7cutlass10bfloat16_tE19Flash_kernel_traitsILi256ELi64ELi64ELi4ES3_EELi4ELi6ELb0EEEvNS_16Flash_fwd_paramsE)
        /*07ac*/ 	.word	0x00000000


	//----- nvinfo : EIATTR_MIN_STACK_SIZE
	.align		4
.L_338:
        /*07b0*/ 	.byte	0x04, 0x12
        /*07b2*/ 	.short	(.L_340 - .L_339)
	.align		4
.L_339:
        /*07b4*/ 	.word	index@(_ZN5flash32flash_fwd_splitkv_combine_kernelI23Flash_fwd_kernel_traitsILi256ELi64ELi64ELi4ELb0ELb0EN7cutlass10bfloat16_tE19Flash_kernel_traitsILi256ELi64ELi64ELi4ES3_EELi4ELi5ELb0EEEvNS_16Flash_fwd_paramsE)
        /*07b8*/ 	.word	0x00000000


	//----- nvinfo : EIATTR_MIN_STACK_SIZE
	.align		4
.L_340:
        /*07bc*/ 	.byte	0x04, 0x12
        /*07be*/ 	.short	(.L_342 - .L_341)
	.align		4
.L_341:
        /*07c0*/ 	.word	index@(_ZN5flash32flash_fwd_splitkv_combine_kernelI23Flash_fwd_kernel_traitsILi256ELi64ELi64ELi4ELb0ELb0EN7cutlass10bfloat16_tE19Flash_kernel_traitsILi256ELi64ELi64ELi4ES3_EELi4ELi4ELb0EEEvNS_16Flash_fwd_paramsE)
        /*07c4*/ 	.word	0x00000000


	//----- nvinfo : EIATTR_MIN_STACK_SIZE
	.align		4
.L_342:
        /*07c8*/ 	.byte	0x04, 0x12
        /*07ca*/ 	.short	(.L_344 - .L_343)
	.align		4
.L_343:
        /*07cc*/ 	.word	index@(_ZN5flash32flash_fwd_splitkv_combine_kernelI23Flash_fwd_kernel_traitsILi256ELi64ELi64ELi4ELb0ELb0EN7cutlass10bfloat16_tE19Flash_kernel_traitsILi256ELi64ELi64ELi4ES3_EELi4ELi3ELb0EEEvNS_16Flash_fwd_paramsE)
        /*07d0*/ 	.word	0x00000000


	//----- nvinfo : EIATTR_MIN_STACK_SIZE
	.align		4
.L_344:
        /*07d4*/ 	.byte	0x04, 0x12
        /*07d6*/ 	.short	(.L_346 - .L_345)
	.align		4
.L_345:
        /*07d8*/ 	.word	index@(_ZN5flash32flash_fwd_splitkv_combine_kernelI23Flash_fwd_kernel_traitsILi256ELi64ELi64ELi4ELb0ELb0EN7cutlass10bfloat16_tE19Flash_kernel_traitsILi256ELi64ELi64ELi4ES3_EELi4ELi2ELb0EEEvNS_16Flash_fwd_paramsE)
        /*07dc*/ 	.word	0x00000000


	//----- nvinfo : EIATTR_MIN_STACK_SIZE
	.align		4
.L_346:
        /*07e0*/ 	.byte	0x04, 0x12
        /*07e2*/ 	.short	(.L_348 - .L_347)
	.align		4
.L_347:
        /*07e4*/ 	.word	index@(_ZN5flash32flash_fwd_splitkv_combine_kernelI23Flash_fwd_kernel_traitsILi256ELi64ELi64ELi4ELb0ELb0EN7cutlass10bfloat16_tE19Flash_kernel_traitsILi256ELi64ELi64ELi4ES3_EELi4ELi1ELb0EEEvNS_16Flash_fwd_paramsE)
        /*07e8*/ 	.word	0x00000000


	//----- nvinfo : EIATTR_MIN_STACK_SIZE
	.align		4
.L_348:
        /*07ec*/ 	.byte	0x04, 0x12
        /*07ee*/ 	.short	(.L_350 - .L_349)
	.align		4
.L_349:
        /*07f0*/ 	.word	index@(_ZN5flash32flash_fwd_splitkv_combine_kernelI23Flash_fwd_kernel_traitsILi256ELi64ELi64ELi4ELb0ELb0EN7cutlass10bfloat16_tE19Flash_kernel_traitsILi256ELi64ELi64ELi4ES3_EELi4ELi7ELb1EEEvNS_16Flash_fwd_paramsE)
        /*07f4*/ 	.word	0x00000000


	//----- nvinfo : EIATTR_MIN_STACK_SIZE
	.align		4
.L_350:
        /*07f8*/ 	.byte	0x04, 0x12
        /*07fa*/ 	.short	(.L_352 - .L_351)
	.align		4
.L_351:
        /*07fc*/ 	.word	index@(_ZN5flash32flash_fwd_splitkv_combine_kernelI23Flash_fwd_kernel_traitsILi256ELi64ELi64ELi4ELb0ELb0EN7cutlass10bfloat16_tE19Flash_kernel_traitsILi256ELi64ELi64ELi4ES3_EELi4ELi6ELb1EEEvNS_16Flash_fwd_paramsE)
        /*0800*/ 	.word	0x00000000


	//----- nvinfo : EIATTR_MIN_STACK_SIZE
	.align		4
.L_352:
        /*0804*/ 	.byte	0x04, 0x12
        /*0806*/ 	.short	(.L_354 - .L_353)
	.align		4
.L_353:
        /*0808*/ 	.word	index@(_ZN5flash32flash_fwd_splitkv_combine_kernelI23Flash_fwd_kernel_traitsILi256ELi64ELi64ELi4ELb0ELb0EN7cutlass10bfloat16_tE19Flash_kernel_traitsILi256ELi64ELi64ELi4ES3_EELi4ELi5ELb1EEEvNS_16Flash_fwd_paramsE)
        /*080c*/ 	.word	0x00000000


	//----- nvinfo : EIATTR_MIN_STACK_SIZE
	.align		4
.L_354:
        /*0810*/ 	.byte	0x04, 0x12
        /*0812*/ 	.short	(.L_356 - .L_355)
	.align		4
.L_355:
        /*0814*/ 	.word	index@(_ZN5flash32flash_fwd_splitkv_combine_kernelI23Flash_fwd_kernel_traitsILi256ELi64ELi64ELi4ELb0ELb0EN7cutlass10bfloat16_tE19Flash_kernel_traitsILi256ELi64ELi64ELi4ES3_EELi4ELi4ELb1EEEvNS_16Flash_fwd_paramsE)
        /*0818*/ 	.word	0x00000000


	//----- nvinfo : EIATTR_MIN_STACK_SIZE
	.align		4
.L_356:
        /*081c*/ 	.byte	0x04, 0x12
        /*081e*/ 	.short	(.L_358 - .L_357)
	.align		4
.L_357:
        /*0820*/ 	.word	index@(_ZN5flash32flash_fwd_splitkv_combine_kernelI23Flash_fwd_kernel_traitsILi256ELi64ELi64ELi4ELb0ELb0EN7cutlass10bfloat16_tE19Flash_kernel_traitsILi256ELi64ELi64ELi4ES3_EELi4ELi3ELb1EEEvNS_16Flash_fwd_paramsE)
        /*0824*/ 	.word	0x00000000


	//----- nvinfo : EIATTR_MIN_STACK_SIZE
	.align		4
.L_358:
        /*0828*/ 	.byte	0x04, 0x12
        /*082a*/ 	.short	(.L_360 - .L_359)
	.align		4
.L_359:
        /*082c*/ 	.word	index@(_ZN5flash32flash_fwd_splitkv_combine_kernelI23Flash_fwd_kernel_traitsILi256ELi64ELi64ELi4ELb0ELb0EN7cutlass10bfloat16_tE19Flash_kernel_traitsILi256ELi64ELi64ELi4ES3_EELi4ELi2ELb1EEEvNS_16Flash_fwd_paramsE)
        /*0830*/ 	.word	0x00000000


	//----- nvinfo : EIATTR_MIN_STACK_SIZE
	.align		4
.L_360:
        /*0834*/ 	.byte	0x04, 0x12
        /*0836*/ 	.short	(.L_362 - .L_361)
	.align		4
.L_361:
        /*0838*/ 	.word	index@(_ZN5flash32flash_fwd_splitkv_combine_kernelI23Flash_fwd_kernel_traitsILi256ELi64ELi64ELi4ELb0ELb0EN7cutlass10bfloat16_tE19Flash_kernel_traitsILi256ELi64ELi64ELi4ES3_EELi4ELi1ELb1EEEvNS_16Flash_fwd_paramsE)
        /*083c*/ 	.word	0x00000000


	//----- nvinfo : EIATTR_MIN_STACK_SIZE
	.align		4
.L_362:
        /*0840*/ 	.byte	0x04, 0x12
        /*0842*/ 	.short	(.L_364 - .L_363)
	.align		4
.L_363:
        /*0844*/ 	.word	index@(_ZN5flash24flash_fwd_splitkv_kernelI23Flash_fwd_kernel_traitsILi256ELi64ELi64ELi4ELb0ELb0EN7cutlass10bfloat16_tE19Flash_kernel_traitsILi256ELi64ELi64ELi4ES3_EELb0ELb0ELb0ELb0ELb0ELb0ELb0ELb0EEEvNS_16Flash_fwd_paramsE)
        /*0848*/ 	.word	0x00000000


	//----- nvinfo : EIATTR_MIN_STACK_SIZE
	.align		4
.L_364:
        /*084c*/ 	.byte	0x04, 0x12
        /*084e*/ 	.short	(.L_366 - .L_365)
	.align		4
.L_365:
        /*0850*/ 	.word	index@(_ZN5flash24flash_fwd_splitkv_kernelI23Flash_fwd_kernel_traitsILi256ELi64ELi64ELi4ELb0ELb0EN7cutlass10bfloat16_tE19Flash_kernel_traitsILi256ELi64ELi64ELi4ES3_EELb0ELb0ELb0ELb0ELb0ELb1ELb0ELb0EEEvNS_16Flash_fwd_paramsE)
        /*0854*/ 	.word	0x00000000


	//----- nvinfo : EIATTR_MIN_STACK_SIZE
	.align		4
.L_366:
        /*0858*/ 	.byte	0x04, 0x12
        /*085a*/ 	.short	(.L_368 - .L_367)
	.align		4
.L_367:
        /*085c*/ 	.word	index@(_ZN5flash24flash_fwd_splitkv_kernelI23Flash_fwd_kernel_traitsILi256ELi64ELi64ELi4ELb0ELb0EN7cutlass10bfloat16_tE19Flash_kernel_traitsILi256ELi64ELi64ELi4ES3_EELb0ELb0ELb0ELb0ELb0ELb0ELb0ELb1EEEvNS_16Flash_fwd_paramsE)
        /*0860*/ 	.word	0x00000000


	//----- nvinfo : EIATTR_MIN_STACK_SIZE
	.align		4
.L_368:
        /*0864*/ 	.byte	0x04, 0x12
        /*0866*/ 	.short	(.L_370 - .L_369)
	.align		4
.L_369:
        /*0868*/ 	.word	index@(_ZN5flash24flash_fwd_splitkv_kernelI23Flash_fwd_kernel_traitsILi256ELi64ELi64ELi4ELb0ELb0EN7cutlass10bfloat16_tE19Flash_kernel_traitsILi256ELi64ELi64ELi4ES3_EELb0ELb0ELb0ELb0ELb0ELb1ELb0ELb1EEEvNS_16Flash_fwd_paramsE)
        /*086c*/ 	.word	0x00000000


	//----- nvinfo : EIATTR_MIN_STACK_SIZE
	.align		4
.L_370:
        /*0870*/ 	.byte	0x04, 0x12
        /*0872*/ 	.short	(.L_372 - .L_371)
	.align		4
.L_371:
        /*0874*/ 	.word	index@(_ZN5flash24flash_fwd_splitkv_kernelI23Flash_fwd_kernel_traitsILi256ELi64ELi64ELi4ELb0ELb0EN7cutlass10bfloat16_tE19Flash_kernel_traitsILi256ELi64ELi64ELi4ES3_EELb0ELb0ELb0ELb0ELb0ELb0ELb1ELb0EEEvNS_16Flash_fwd_paramsE)
        /*0878*/ 	.word	0x00000000


	//----- nvinfo : EIATTR_MIN_STACK_SIZE
	.align		4
.L_372:
        /*087c*/ 	.byte	0x04, 0x12
        /*087e*/ 	.short	(.L_374 - .L_373)
	.align		4
.L_373:
        /*0880*/ 	.word	index@(_ZN5flash24flash_fwd_splitkv_kernelI23Flash_fwd_kernel_traitsILi256ELi64ELi64ELi4ELb0ELb0EN7cutlass10bfloat16_tE19Flash_kernel_traitsILi256ELi64ELi64ELi4ES3_EELb0ELb0ELb0ELb0ELb0ELb1ELb1ELb0EEEvNS_16Flash_fwd_paramsE)
        /*0884*/ 	.word	0x00000000


	//----- nvinfo : EIATTR_MIN_STACK_SIZE
	.align		4
.L_374:
        /*0888*/ 	.byte	0x04, 0x12
        /*088a*/ 	.short	(.L_376 - .L_375)
	.align		4
.L_375:
        /*088c*/ 	.word	index@(_ZN5flash24flash_fwd_splitkv_kernelI23Flash_fwd_kernel_traitsILi256ELi64ELi64ELi4ELb0ELb0EN7cutlass10bfloat16_tE19Flash_kernel_traitsILi256ELi64ELi64ELi4ES3_EELb0ELb0ELb0ELb0ELb0ELb0ELb1ELb1EEEvNS_16Flash_fwd_paramsE)
        /*0890*/ 	.word	0x00000000


	//----- nvinfo : EIATTR_MIN_STACK_SIZE
	.align		4
.L_376:
        /*0894*/ 	.byte	0x04, 0x12
        /*0896*/ 	.short	(.L_378 - .L_377)
	.align		4
.L_377:
        /*0898*/ 	.word	index@(_ZN5flash24flash_fwd_splitkv_kernelI23Flash_fwd_kernel_traitsILi256ELi64ELi64ELi4ELb0ELb0EN7cutlass10bfloat16_tE19Flash_kernel_traitsILi256ELi64ELi64ELi4ES3_EELb0ELb0ELb0ELb0ELb0ELb1ELb1ELb1EEEvNS_16Flash_fwd_paramsE)
        /*089c*/ 	.word	0x00000008


	//----- nvinfo : EIATTR_MIN_STACK_SIZE
	.align		4
.L_378:
        /*08a0*/ 	.byte	0x04, 0x12
        /*08a2*/ 	.short	(.L_380 - .L_379)
	.align		4
.L_379:
        /*08a4*/ 	.word	index@(_ZN5flash24flash_fwd_splitkv_kernelI23Flash_fwd_kernel_traitsILi256ELi64ELi64ELi4ELb0ELb0EN7cutlass10bfloat16_tE19Flash_kernel_traitsILi256ELi64ELi64ELi4ES3_EELb0ELb1ELb0ELb0ELb0ELb0ELb0ELb0EEEvNS_16Flash_fwd_paramsE)
        /*08a8*/ 	.word	0x00000008


	//----- nvinfo : EIATTR_MIN_STACK_SIZE
	.align		4
.L_380:
        /*08ac*/ 	.byte	0x04, 0x12
        /*08ae*/ 	.short	(.L_382 - .L_381)
	.align		4
.L_381:
        /*08b0*/ 	.word	index@(_ZN5flash24flash_fwd_splitkv_kernelI23Flash_fwd_kernel_traitsILi256ELi64ELi64ELi4ELb0ELb0EN7cutlass10bfloat16_tE19Flash_kernel_traitsILi256ELi64ELi64ELi4ES3_EELb0ELb1ELb0ELb0ELb0ELb1ELb0ELb0EEEvNS_16Flash_fwd_paramsE)
        /*08b4*/ 	.word	0x00000078


	//----- nvinfo : EIATTR_MIN_STACK_SIZE
	.align		4
.L_382:
        /*08b8*/ 	.byte	0x04, 0x12
        /*08ba*/ 	.short	(.L_384 - .L_383)
	.align		4
.L_383:
        /*08bc*/ 	.word	index@(_ZN5flash24flash_fwd_splitkv_kernelI23Flash_fwd_kernel_traitsILi256ELi64ELi64ELi4ELb0ELb0EN7cutlass10bfloat16_tE19Flash_kernel_traitsILi256ELi64ELi64ELi4ES3_EELb0ELb1ELb0ELb0ELb0ELb0ELb0ELb1EEEvNS_16Flash_fwd_paramsE)
        /*08c0*/ 	.word	0x00000010


	//----- nvinfo : EIATTR_MIN_STACK_SIZE
	.align		4
.L_384:
        /*08c4*/ 	.byte	0x04, 0x12
        /*08c6*/ 	.short	(.L_386 - .L_385)
	.align		4
.L_385:
        /*08c8*/ 	.word	index@(_ZN5flash24flash_fwd_splitkv_kernelI23Flash_fwd_kernel_traitsILi256ELi64ELi64ELi4ELb0ELb0EN7cutlass10bfloat16_tE19Flash_kernel_traitsILi256ELi64ELi64ELi4ES3_EELb0ELb1ELb0ELb0ELb0ELb1ELb0ELb1EEEvNS_16Flash_fwd_paramsE)
        /*08cc*/ 	.word	0x00000010


	//----- nvinfo : EIATTR_MIN_STACK_SIZE
	.align		4
.L_386:
        /*08d0*/ 	.byte	0x04, 0x12
        /*08d2*/ 	.short	(.L_388 - .L_387)
	.align		4
.L_387:
        /*08d4*/ 	.word	index@(_ZN5flash24flash_fwd_splitkv_kernelI23Flash_fwd_kernel_traitsILi256ELi64ELi64ELi4ELb0ELb0EN7cutlass10bfloat16_tE19Flash_kernel_traitsILi256ELi64ELi64ELi4ES3_EELb0ELb1ELb0ELb0ELb0ELb0ELb1ELb0EEEvNS_16Flash_fwd_paramsE)
        /*08d8*/ 	.word	0x00000000


	//----- nvinfo : EIATTR_MIN_STACK_SIZE
	.align		4
.L_388:
        /*08dc*/ 	.byte	0x04, 0x12
        /*08de*/ 	.short	(.L_390 - .L_389)
	.align		4
.L_389:
        /*08e0*/ 	.word	index@(_ZN5flash24flash_fwd_splitkv_kernelI23Flash_fwd_kernel_traitsILi256ELi64ELi64ELi4ELb0ELb0EN7cutlass10bfloat16_tE19Flash_kernel_traitsILi256ELi64ELi64ELi4ES3_EELb0ELb1ELb0ELb0ELb0ELb1ELb1ELb0EEEvNS_16Flash_fwd_paramsE)
        /*08e4*/ 	.word	0x00000000


	//----- nvinfo : EIATTR_MIN_STACK_SIZE
	.align		4
.L_390:
        /*08e8*/ 	.byte	0x04, 0x12
        /*08ea*/ 	.short	(.L_392 - .L_391)
	.align		4
.L_391:
        /*08ec*/ 	.word	index@(_ZN5flash24flash_fwd_splitkv_kernelI23Flash_fwd_kernel_traitsILi256ELi64ELi64ELi4ELb0ELb0EN7cutlass10bfloat16_tE19Flash_kernel_traitsILi256ELi64ELi64ELi4ES3_EELb0ELb1ELb0ELb0ELb0ELb0ELb1ELb1EEEvNS_16Flash_fwd_paramsE)
        /*08f0*/ 	.word	0x00000018


	//----- nvinfo : EIATTR_MIN_STACK_SIZE
	.align		4
.L_392:
        /*08f4*/ 	.byte	0x04, 0x12
        /*08f6*/ 	.short	(.L_394 - .L_393)
	.align		4
.L_393:
        /*08f8*/ 	.word	index@(_ZN5flash24flash_fwd_splitkv_kernelI23Flash_fwd_kernel_traitsILi256ELi64ELi64ELi4ELb0ELb0EN7cutlass10bfloat16_tE19Flash_kernel_traitsILi256ELi64ELi64ELi4ES3_EELb0ELb1ELb0ELb0ELb0ELb1ELb1ELb1EEEvNS_16Flash_fwd_paramsE)
        /*08fc*/ 	.word	0x00000020


	//----- nvinfo : EIATTR_MIN_STACK_SIZE
	.align		4
.L_394:
        /*0900*/ 	.byte	0x04, 0x12
        /*0902*/ 	.short	(.L_396 - .L_395)
	.align		4
.L_395:
        /*0904*/ 	.word	index@(_ZN5flash24flash_fwd_splitkv_kernelI23Flash_fwd_kernel_traitsILi256ELi64ELi64ELi4ELb0ELb0EN7cutlass10bfloat16_tE19Flash_kernel_traitsILi256ELi64ELi64ELi4ES3_EELb0ELb0ELb0ELb0ELb1ELb0ELb0ELb0EEEvNS_16Flash_fwd_paramsE)
        /*0908*/ 	.word	0x00000000


	//----- nvinfo : EIATTR_MIN_STACK_SIZE
	.align		4
.L_396:
        /*090c*/ 	.byte	0x04, 0x12
        /*090e*/ 	.short	(.L_398 - .L_397)
	.align		4
.L_397:
        /*0910*/ 	.word	index@(_ZN5flash24flash_fwd_splitkv_kernelI23Flash_fwd_kernel_traitsILi256ELi64ELi64ELi4ELb0ELb0EN7cutlass10bfloat16_tE19Flash_kernel_traitsILi256ELi64ELi64ELi4ES3_EELb0ELb0ELb0ELb0ELb1ELb1ELb0ELb0EEEvNS_16Flash_fwd_paramsE)
        /*0914*/ 	.word	0x00000010


	//----- nvinfo : EIATTR_MIN_STACK_SIZE
	.align		4
.L_398:
        /*0918*/ 	.byte	0x04, 0x12
        /*091a*/ 	.short	(.L_400 - .L_399)
	.align		4
.L_399:
        /*091c*/ 	.word	index@(_ZN5flash24flash_fwd_splitkv_kernelI23Flash_fwd_kernel_traitsILi256ELi64ELi64ELi4ELb0ELb0EN7cutlass10bfloat16_tE19Flash_kernel_traitsILi256ELi64ELi64ELi4ES3_EELb0ELb0ELb1ELb0ELb0ELb0ELb0ELb0EEEvNS_16Flash_fwd_paramsE)
        /*0920*/ 	.word	0x00000000


	//----- nvinfo : EIATTR_MIN_STACK_SIZE
	.align		4
.L_400:
        /*0924*/ 	.byte	0x04, 0x12
        /*0926*/ 	.short	(.L_402 - .L_401)
	.align		4
.L_401:
        /*0928*/ 	.word	index@(_ZN5flash24flash_fwd_splitkv_kernelI23Flash_fwd_kernel_traitsILi256ELi64ELi64ELi4ELb0ELb0EN7cutlass10bfloat16_tE19Flash_kernel_traitsILi256ELi64ELi64ELi4ES3_EELb0ELb0ELb1ELb0ELb0ELb1ELb0ELb0EEEvNS_16Flash_fwd_paramsE)
        /*092c*/ 	.word	0x00000000


	//----- nvinfo : EIATTR_MIN_STACK_SIZE
	.align		4
.L_402:
        /*0930*/ 	.byte	0x04, 0x12
        /*0932*/ 	.short	(.L_404 - .L_403)
	.align		4
.L_403:
        /*0934*/ 	.word	index@(_ZN5flash24flash_fwd_splitkv_kernelI23Flash_fwd_kernel_traitsILi256ELi64ELi64ELi4ELb0ELb0EN7cutlass10bfloat16_tE19Flash_kernel_traitsILi256ELi64ELi64ELi4ES3_EELb0ELb0ELb0ELb0ELb1ELb0ELb0ELb1EEEvNS_16Flash_fwd_paramsE)
        /*0938*/ 	.word	0x00000000


	//----- nvinfo : EIATTR_MIN_STACK_SIZE
	.align		4
.L_404:
        /*093c*/ 	.byte	0x04, 0x12
        /*093e*/ 	.short	(.L_406 - .L_405)
	.align		4
.L_405:
        /*0940*/ 	.word	index@(_ZN5flash24flash_fwd_splitkv_kernelI23Flash_fwd_kernel_traitsILi256ELi64ELi64ELi4ELb0ELb0EN7cutlass10bfloat16_tE19Flash_kernel_traitsILi256ELi64ELi64ELi4ES3_EELb0ELb0ELb0ELb0ELb1ELb1ELb0ELb1EEEvNS_16Flash_fwd_paramsE)
        /*0944*/ 	.word	0x00000000


	//----- nvinfo : EIATTR_MIN_STACK_SIZE
	.align		4
.L_406:
        /*0948*/ 	.byte	0x04, 0x12
        /*094a*/ 	.short	(.L_408 - .L_407)
	.align		4
.L_407:
        /*094c*/ 	.word	index@(_ZN5flash24flash_fwd_splitkv_kernelI23Flash_fwd_kernel_traitsILi256ELi64ELi64ELi4ELb0ELb0EN7cutlass10bfloat16_tE19Flash_kernel_traitsILi256ELi64ELi64ELi4ES3_EELb0ELb0ELb1ELb0ELb0ELb0ELb0ELb1EEEvNS_16Flash_fwd_paramsE)
        /*0950*/ 	.word	0x00000048


	//----- nvinfo : EIATTR_MIN_STACK_SIZE
	.align		4
.L_408:
        /*0954*/ 	.byte	0x04, 0x12
        /*0956*/ 	.short	(.L_410 - .L_409)
	.align		4
.L_409:
        /*0958*/ 	.word	index@(_ZN5flash24flash_fwd_splitkv_kernelI23Flash_fwd_kernel_traitsILi256ELi64ELi64ELi4ELb0ELb0EN7cutlass10bfloat16_tE19Flash_kernel_traitsILi256ELi64ELi64ELi4ES3_EELb0ELb0ELb1ELb0ELb0ELb1ELb0ELb1EEEvNS_16Flash_fwd_paramsE)
        /*095c*/ 	.word	0x00000048


	//----- nvinfo : EIATTR_MIN_STACK_SIZE
	.align		4
.L_410:
        /*0960*/ 	.byte	0x04, 0x12
        /*0962*/ 	.short	(.L_412 - .L_411)
	.align		4
.L_411:
        /*0964*/ 	.word	index@(_ZN5flash24flash_fwd_splitkv_kernelI23Flash_fwd_kernel_traitsILi256ELi64ELi64ELi4ELb0ELb0EN7cutlass10bfloat16_tE19Flash_kernel_traitsILi256ELi64ELi64ELi4ES3_EELb0ELb0ELb0ELb0ELb1ELb0ELb1ELb0EEEvNS_16Flash_fwd_paramsE)
        /*0968*/ 	.word	0x00000000


	//----- nvinfo : EIATTR_MIN_STACK_SIZE
	.align		4
.L_412:
        /*096c*/ 	.byte	0x04, 0x12
        /*096e*/ 	.short	(.L_414 - .L_413)
	.align		4
.L_413:
        /*0970*/ 	.word	index@(_ZN5flash24flash_fwd_splitkv_kernelI23Flash_fwd_kernel_traitsILi256ELi64ELi64ELi4ELb0ELb0EN7cutlass10bfloat16_tE19Flash_kernel_traitsILi256ELi64ELi64ELi4ES3_EELb0ELb0ELb0ELb0ELb1ELb1ELb1ELb0EEEvNS_16Flash_fwd_paramsE)
        /*0974*/ 	.word	0x00000000


	//----- nvinfo : EIATTR_MIN_STACK_SIZE
	.align		4
.L_414:
        /*0978*/ 	.byte	0x04, 0x12
        /*097a*/ 	.short	(.L_416 - .L_415)
	.align		4
.L_415:
        /*097c*/ 	.word	index@(_ZN5flash24flash_fwd_splitkv_kernelI23Flash_fwd_kernel_traitsILi256ELi64ELi64ELi4ELb0ELb0EN7cutlass10bfloat16_tE19Flash_kernel_traitsILi256ELi64ELi64ELi4ES3_EELb0ELb0ELb1ELb0ELb0ELb0ELb1ELb0EEEvNS_16Flash_fwd_paramsE)
        /*0980*/ 	.word	0x00000000


	//----- nvinfo : EIATTR_MIN_STACK_SIZE
	.align		4
.L_416:
        /*0984*/ 	.byte	0x04, 0x12
        /*0986*/ 	.short	(.L_418 - .L_417)
	.align		4
.L_417:
        /*0988*/ 	.word	index@(_ZN5flash24flash_fwd_splitkv_kernelI23Flash_fwd_kernel_traitsILi256ELi64ELi64ELi4ELb0ELb0EN7cutlass10bfloat16_tE19Flash_kernel_traitsILi256ELi64ELi64ELi4ES3_EELb0ELb0ELb1ELb0ELb0ELb1ELb1ELb0EEEvNS_16Flash_fwd_paramsE)
        /*098c*/ 	.word	0x00000008


	//----- nvinfo : EIATTR_MIN_STACK_SIZE
	.align		4
.L_418:
        /*0990*/ 	.byte	0x04, 0x12
        /*0992*/ 	.short	(.L_420 - .L_419)
	.align		4
.L_419:
        /*0994*/ 	.word	index@(_ZN5flash24flash_fwd_splitkv_kernelI23Flash_fwd_kernel_traitsILi256ELi64ELi64ELi4ELb0ELb0EN7cutlass10bfloat16_tE19Flash_kernel_traitsILi256ELi64ELi64ELi4ES3_EELb0ELb0ELb0ELb0ELb1ELb0ELb1ELb1EEEvNS_16Flash_fwd_paramsE)
        /*0998*/ 	.word	0x00000000


	//----- nvinfo : EIATTR_MIN_STACK_SIZE
	.align		4
.L_420:
        /*099c*/ 	.byte	0x04, 0x12
        /*099e*/ 	.short	(.L_422 - .L_421)
	.align		4
.L_421:
        /*09a0*/ 	.word	index@(_ZN5flash24flash_fwd_splitkv_kernelI23Flash_fwd_kernel_traitsILi256ELi64ELi64ELi4ELb0ELb0EN7cutlass10bfloat16_tE19Flash_kernel_traitsILi256ELi64ELi64ELi4ES3_EELb0ELb0ELb0ELb0ELb1ELb1ELb1ELb1EEEvNS_16Flash_fwd_paramsE)
        /*09a4*/ 	.word	0x00000000


	//----- nvinfo : EIATTR_MIN_STACK_SIZE
	.align		4
.L_422:
        /*09a8*/ 	.byte	0x04, 0x12
        /*09aa*/ 	.short	(.L_424 - .L_423)
	.align		4
.L_423:
        /*09ac*/ 	.word	index@(_ZN5flash24flash_fwd_splitkv_kernelI23Flash_fwd_kernel_traitsILi256ELi64ELi64ELi4ELb0ELb0EN7cutlass10bfloat16_tE19Flash_kernel_traitsILi256ELi64ELi64ELi4ES3_EELb0ELb0ELb1ELb0ELb0ELb0ELb1ELb1EEEvNS_16Flash_fwd_paramsE)
        /*09b0*/ 	.word	0x00000058


	//----- nvinfo : EIATTR_MIN_STACK_SIZE
	.align		4
.L_424:
        /*09b4*/ 	.byte	0x04, 0x12
        /*09b6*/ 	.short	(.L_426 - .L_425)
	.align		4
.L_425:
        /*09b8*/ 	.word	index@(_ZN5flash24flash_fwd_splitkv_kernelI23Flash_fwd_kernel_traitsILi256ELi64ELi64ELi4ELb0ELb0EN7cutlass10bfloat16_tE19Flash_kernel_traitsILi256ELi64ELi64ELi4ES3_EELb0ELb0ELb1ELb0ELb0ELb1ELb1ELb1EEEvNS_16Flash_fwd_paramsE)
        /*09bc*/ 	.word	0x00000048


	//----- nvinfo : EIATTR_MIN_STACK_SIZE
	.align		4
.L_426:
        /*09c0*/ 	.byte	0x04, 0x12
        /*09c2*/ 	.short	(.L_428 - .L_427)
	.align		4
.L_427:
        /*09c4*/ 	.word	index@(_ZN5flash24flash_fwd_splitkv_kernelI23Flash_fwd_kernel_traitsILi256ELi64ELi64ELi4ELb0ELb0EN7cutlass10bfloat16_tE19Flash_kernel_traitsILi256ELi64ELi64ELi4ES3_EELb0ELb1ELb0ELb0ELb1ELb0ELb0ELb0EEEvNS_16Flash_fwd_paramsE)
        /*09c8*/ 	.word	0x00000000


	//----- nvinfo : EIATTR_MIN_STACK_SIZE
	.align		4
.L_428:
        /*09cc*/ 	.byte	0x04, 0x12
        /*09ce*/ 	.short	(.L_430 - .L_429)
	.align		4
.L_429:
        /*09d0*/ 	.word	index@(_ZN5flash24flash_fwd_splitkv_kernelI23Flash_fwd_kernel_traitsILi256ELi64ELi64ELi4ELb0ELb0EN7cutlass10bfloat16_tE19Flash_kernel_traitsILi256ELi64ELi64ELi4ES3_EELb0ELb1ELb0ELb0ELb1ELb1ELb0ELb0EEEvNS_16Flash_fwd_paramsE)
        /*09d4*/ 	.word	0x00000000


	//----- nvinfo : EIATTR_MIN_STACK_SIZE
	.align		4
.L_430:
        /*09d8*/ 	.byte	0x04, 0x12
        /*09da*/ 	.short	(.L_432 - .L_431)
	.align		4
.L_431:
        /*09dc*/ 	.word	index@(_ZN5flash24flash_fwd_splitkv_kernelI23Flash_fwd_kernel_traitsILi256ELi64ELi64ELi4ELb0ELb0EN7cutlass10bfloat16_tE19Flash_kernel_traitsILi256ELi64ELi64ELi4ES3_EELb0ELb1ELb1ELb0ELb0ELb0ELb0ELb0EEEvNS_16Flash_fwd_paramsE)
        /*09e0*/ 	.word	0x00000008


	//----- nvinfo : EIATTR_MIN_STACK_SIZE
	.align		4
.L_432:
        /*09e4*/ 	.byte	0x04, 0x12
        /*09e6*/ 	.short	(.L_434 - .L_433)
	.align		4
.L_433:
        /*09e8*/ 	.word	index@(_ZN5flash24flash_fwd_splitkv_kernelI23Flash_fwd_kernel_traitsILi256ELi64ELi64ELi4ELb0ELb0EN7cutlass10bfloat16_tE19Flash_kernel_traitsILi256ELi64ELi64ELi4ES3_EELb0ELb1ELb1ELb0ELb0ELb1ELb0ELb0EEEvNS_16Flash_fwd_paramsE)
        /*09ec*/ 	.word	0x00000008


	//----- nvinfo : EIATTR_MIN_STACK_SIZE
	.align		4
.L_434:
        /*09f0*/ 	.byte	0x04, 0x12
        /*09f2*/ 	.short	(.L_436 - .L_435)
	.align		4
.L_435:
        /*09f4*/ 	.word	index@(_ZN5flash24flash_fwd_splitkv_kernelI23Flash_fwd_kernel_traitsILi256ELi64ELi64ELi4ELb0ELb0EN7cutlass10bfloat16_tE19Flash_kernel_traitsILi256ELi64ELi64ELi4ES3_EELb0ELb1ELb0ELb0ELb1ELb0ELb0ELb1EEEvNS_16Flash_fwd_paramsE)
        /*09f8*/ 	.word	0x00000010


	//----- nvinfo : EIATTR_MIN_STACK_SIZE
	.align		4
.L_436:
        /*09fc*/ 	.byte	0x04, 0x12
        /*09fe*/ 	.short	(.L_438 - .L_437)
	.align		4
.L_437:
        /*0a00*/ 	.word	index@(_ZN5flash24flash_fwd_splitkv_kernelI23Flash_fwd_kernel_traitsILi256ELi64ELi64ELi4ELb0ELb0EN7cutlass10bfloat16_tE19Flash_kernel_traitsILi256ELi64ELi64ELi4ES3_EELb0ELb1ELb0ELb0ELb1ELb1ELb0ELb1EEEvNS_16Flash_fwd_paramsE)
        /*0a04*/ 	.word	0x00000010


	//----- nvinfo : EIATTR_MIN_STACK_SIZE
	.align		4
.L_438:
        /*0a08*/ 	.byte	0x04, 0x12
        /*0a0a*/ 	.short	(.L_440 - .L_439)
	.align		4
.L_439:
        /*0a0c*/ 	.word	index@(_ZN5flash24flash_fwd_splitkv_kernelI23Flash_fwd_kernel_traitsILi256ELi64ELi64ELi4ELb0ELb0EN7cutlass10bfloat16_tE19Flash_kernel_traitsILi256ELi64ELi64ELi4ES3_EELb0ELb1ELb1ELb0ELb0ELb0ELb0ELb1EEEvNS_16Flash_fwd_paramsE)
        /*0a10*/ 	.word	0x00000000


	//----- nvinfo : EIATTR_MIN_STACK_SIZE
	.align		4
.L_440:
        /*0a14*/ 	.byte	0x04, 0x12
        /*0a16*/ 	.short	(.L_442 - .L_441)
	.align		4
.L_441:
        /*0a18*/ 	.word	index@(_ZN5flash24flash_fwd_splitkv_kernelI23Flash_fwd_kernel_traitsILi256ELi64ELi64ELi4ELb0ELb0EN7cutlass10bfloat16_tE19Flash_kernel_traitsILi256ELi64ELi64ELi4ES3_EELb0ELb1ELb1ELb0ELb0ELb1ELb0ELb1EEEvNS_16Flash_fwd_paramsE)
        /*0a1c*/ 	.word	0x00000010


	//----- nvinfo : EIATTR_MIN_STACK_SIZE
	.align		4
.L_442:
        /*0a20*/ 	.byte	0x04, 0x12
        /*0a22*/ 	.short	(.L_444 - .L_443)
	.align		4
.L_443:
        /*0a24*/ 	.word	index@(_ZN5flash24flash_fwd_splitkv_kernelI23Flash_fwd_kernel_traitsILi256ELi64ELi64ELi4ELb0ELb0EN7cutlass10bfloat16_tE19Flash_kernel_traitsILi256ELi64ELi64ELi4ES3_EELb0ELb1ELb0ELb0ELb1ELb0ELb1ELb0EEEvNS_16Flash_fwd_paramsE)
        /*0a28*/ 	.word	0x00000000


	//----- nvinfo : EIATTR_MIN_STACK_SIZE
	.align		4
.L_444:
        /*0a2c*/ 	.byte	0x04, 0x12
        /*0a2e*/ 	.short	(.L_446 - .L_445)
	.align		4
.L_445:
        /*0a30*/ 	.word	index@(_ZN5flash24flash_fwd_splitkv_kernelI23Flash_fwd_kernel_traitsILi256ELi64ELi64ELi4ELb0ELb0EN7cutlass10bfloat16_tE19Flash_kernel_traitsILi256ELi64ELi64ELi4ES3_EELb0ELb1ELb0ELb0ELb1ELb1ELb1ELb0EEEvNS_16Flash_fwd_paramsE)
        /*0a34*/ 	.word	0x00000000


	//----- nvinfo : EIATTR_MIN_STACK_SIZE
	.align		4
.L_446:
        /*0a38*/ 	.byte	0x04, 0x12
        /*0a3a*/ 	.short	(.L_448 - .L_447)
	.align		4
.L_447:
        /*0a3c*/ 	.word	index@(_ZN5flash24flash_fwd_splitkv_kernelI23Flash_fwd_kernel_traitsILi256ELi64ELi64ELi4ELb0ELb0EN7cutlass10bfloat16_tE19Flash_kernel_traitsILi256ELi64ELi64ELi4ES3_EELb0ELb1ELb1ELb0ELb0ELb0ELb1ELb0EEEvNS_16Flash_fwd_paramsE)
        /*0a40*/ 	.word	0x00000000


	//----- nvinfo : EIATTR_MIN_STACK_SIZE
	.align		4
.L_448:
        /*0a44*/ 	.byte	0x04, 0x12
        /*0a46*/ 	.short	(.L_450 - .L_449)
	.align		4
.L_449:
        /*0a48*/ 	.word	index@(_ZN5flash24flash_fwd_splitkv_kernelI23Flash_fwd_kernel_traitsILi256ELi64ELi64ELi4ELb0ELb0EN7cutlass10bfloat16_tE19Flash_kernel_traitsILi256ELi64ELi64ELi4ES3_EELb0ELb1ELb1ELb0ELb0ELb1ELb1ELb0EEEvNS_16Flash_fwd_paramsE)
        /*0a4c*/ 	.word	0x00000000


	//----- nvinfo : EIATTR_MIN_STACK_SIZE
	.align		4
.L_450:
        /*0a50*/ 	.byte	0x04, 0x12
        /*0a52*/ 	.short	(.L_452 - .L_451)
	.align		4
.L_451:
        /*0a54*/ 	.word	index@(_ZN5flash24flash_fwd_splitkv_kernelI23Flash_fwd_kernel_traitsILi256ELi64ELi64ELi4ELb0ELb0EN7cutlass10bfloat16_tE19Flash_kernel_traitsILi256ELi64ELi64ELi4ES3_EELb0ELb1ELb0ELb0ELb1ELb0ELb1ELb1EEEvNS_16Flash_fwd_paramsE)
        /*0a58*/ 	.word	0x00000010


	//----- nvinfo : EIATTR_MIN_STACK_SIZE
	.align		4
.L_452:
        /*0a5c*/ 	.byte	0x04, 0x12
        /*0a5e*/ 	.short	(.L_454 - .L_453)
	.align		4
.L_453:
        /*0a60*/ 	.word	index@(_ZN5flash24flash_fwd_splitkv_kernelI23Flash_fwd_kernel_traitsILi256ELi64ELi64ELi4ELb0ELb0EN7cutlass10bfloat16_tE19Flash_kernel_traitsILi256ELi64ELi64ELi4ES3_EELb0ELb1ELb0ELb0ELb1ELb1ELb1ELb1EEEvNS_16Flash_fwd_paramsE)
        /*0a64*/ 	.word	0x00000010


	//----- nvinfo : EIATTR_MIN_STACK_SIZE
	.align		4
.L_454:
        /*0a68*/ 	.byte	0x04, 0x12
        /*0a6a*/ 	.short	(.L_456 - .L_455)
	.align		4
.L_455:
        /*0a6c*/ 	.word	index@(_ZN5flash24flash_fwd_splitkv_kernelI23Flash_fwd_kernel_traitsILi256ELi64ELi64ELi4ELb0ELb0EN7cutlass10bfloat16_tE19Flash_kernel_traitsILi256ELi64ELi64ELi4ES3_EELb0ELb1ELb1ELb0ELb0ELb0ELb1ELb1EEEvNS_16Flash_fwd_paramsE)
        /*0a70*/ 	.word	0x00000020


	//----- nvinfo : EIATTR_MIN_STACK_SIZE
	.align		4
.L_456:
        /*0a74*/ 	.byte	0x04, 0x12
        /*0a76*/ 	.short	(.L_458 - .L_457)
	.align		4
.L_457:
        /*0a78*/ 	.word	index@(_ZN5flash24flash_fwd_splitkv_kernelI23Flash_fwd_kernel_traitsILi256ELi64ELi64ELi4ELb0ELb0EN7cutlass10bfloat16_tE19Flash_kernel_traitsILi256ELi64ELi64ELi4ES3_EELb0ELb1ELb1ELb0ELb0ELb1ELb1ELb1EEEvNS_16Flash_fwd_paramsE)
        /*0a7c*/ 	.word	0x00000028
.L_458:


//--------------------- .nv.compat                --------------------------
	.section	.nv.compat,"",@"SHT_CUDA_COMPAT_INFO"
	.align	4
        /*0000*/ 	.byte	0x02, 0x09, 0x01, 0x00, 0x02, 0x02, 0x01, 0x00, 0x02, 0x05, 0x05, 0x00, 0x03, 0x07, 0x01, 0x01
        /*0010*/ 	.byte	0x02, 0x03, 0x00, 0x00, 0x02, 0x06, 0x01, 0x00, 0x04, 0x0b, 0x08, 0x00, 0x00, 0x00, 0x00, 0x00
        /*0020*/ 	.byte	0x00, 0x00, 0x00, 0x00


//--------------------- .nv.info._ZN5flash32flash_fwd_splitkv_combine_kernelI23Flash_fwd_kernel_traitsILi256ELi64ELi64ELi4ELb0ELb0EN7cutlass10bfloat16_tE19Flash_kernel_traitsILi256ELi64ELi64ELi4ES3_EELi4ELi7ELb0EEEvNS_16Flash_fwd_paramsE --------------------------
	.section	.nv.info._ZN5flash32flash_fwd_splitkv_combine_kernelI23Flash_fwd_kernel_traitsILi256ELi64ELi64ELi4ELb0ELb0EN7cutlass10bfloat16_tE19Flash_kernel_traitsILi256ELi64ELi64ELi4ES3_EELi4ELi7ELb0EEEvNS_16Flash_fwd_paramsE,"",@"SHT_CUDA_INFO"
	.sectionflags	@""
	.align	4


	//----- nvinfo : EIATTR_CUDA_API_VERSION
	.align		4
        /*0000*/ 	.byte	0x04, 0x37
        /*0002*/ 	.short	(.L_460 - .L_459)
.L_459:
        /*0004*/ 	.word	0x00000082


	//----- nvinfo : EIATTR_KPARAM_INFO
	.align		4
.L_460:
        /*0008*/ 	.byte	0x04, 0x17
        /*000a*/ 	.short	(.L_462 - .L_461)
.L_461:
        /*000c*/ 	.word	0x00000000
        /*0010*/ 	.short	0x0000
        /*0012*/ 	.short	0x0000
        /*0014*/ 	.byte	0x00, 0xf0, 0x41, 0x07


	//----- nvinfo : EIATTR_SPARSE_MMA_MASK
	.align		4
.L_462:
        /*0018*/ 	.byte	0x03, 0x50
        /*001a*/ 	.short	0x0000


	//----- nvinfo : EIATTR_MAXREG_COUNT
	.align		4
        /*001c*/ 	.byte	0x03, 0x1b
        /*001e*/ 	.short	0x00ff


	//----- nvinfo : EIATTR_NUM_BARRIERS
	.align		4
        /*0020*/ 	.byte	0x02, 0x4c
        /*0022*/ 	.byte	0x01
	.zero		1


	//----- nvinfo : EIATTR_MERCURY_ISA_VERSION
	.align		4
        /*0024*/ 	.byte	0x03, 0x5f
        /*0026*/ 	.short	0x0101


	//----- nvinfo : EIATTR_COOP_GROUP_MASK_REGIDS
	.align		4
        /*0028*/ 	.byte	0x04, 0x29
        /*002a*/ 	.short	(.L_464 - .L_463)


	//   ....[0]....
.L_463:
        /*002c*/ 	.word	0xffffffff


	//   ....[1]....
        /*0030*/ 	.word	0xffffffff


	//   ....[2]....
        /*0034*/ 	.word	0xffffffff


	//   ....[3]....
        /*0038*/ 	.word	0xffffffff


	//   ....[4]....
        /*003c*/ 	.word	0xffffffff


	//   ....[5]....
        /*0040*/ 	.word	0xffffffff


	//   ....[6]....
        /*0044*/ 	.word	0xffffffff


	//   ....[7]....
        /*0048*/ 	.word	0xffffffff


	//   ....[8]....
        /*004c*/ 	.word	0xffffffff


	//   ....[9]....
        /*0050*/ 	.word	0xffffffff


	//----- nvinfo : EIATTR_COOP_GROUP_INSTR_OFFSETS
	.align		4
.L_464:
        /*0054*/ 	.byte	0x04, 0x28
        /*0056*/ 	.short	(.L_466 - .L_465)


	//   ....[0]....
.L_465:
        /*0058*/ 	.word	0x00001b70


	//   ....[1]....
        /*005c*/ 	.word	0x00001b90


	//   ....[2]....
        /*0060*/ 	.word	0x00001bb0


	//   ....[3]....
        /*0064*/ 	.word	0x00001bd0


	//   ....[4]....
        /*0068*/ 	.word	0x00001bf0


	//   ....[5]....
        /*006c*/ 	.word	0x00001d90


	//   ....[6]....
        /*0070*/ 	.word	0x00001df0


	//   ....[7]....
        /*0074*/ 	.word	0x00001ed0


	//   ....[8]....
        /*0078*/ 	.word	0x00001fb0


	//   ....[9]....
        /*007c*/ 	.word	0x000020b0


	//----- nvinfo : EIATTR_EXIT_INSTR_OFFSETS
	.align		4
.L_466:
        /*0080*/ 	.byte	0x04, 0x1c
        /*0082*/ 	.short	(.L_468 - .L_467)


	//   ....[0]....
.L_467:
        /*0084*/ 	.word	0x000044d0


	//   ....[1]....
        /*0088*/ 	.word	0x00004a50


	//   ....[2]....
        /*008c*/ 	.word	0x00004ae0


	//----- nvinfo : EIATTR_CRS_STACK_SIZE
	.align		4
.L_468:
        /*0090*/ 	.byte	0x04, 0x1e
        /*0092*/ 	.short	(.L_470 - .L_469)
.L_469:
        /*0094*/ 	.word	0x00000000


	//----- nvinfo : EIATTR_CBANK_PARAM_SIZE
	.align		4
.L_470:
        /*0098*/ 	.byte	0x03, 0x19
        /*009a*/ 	.short	0x01d0


	//----- nvinfo : EIATTR_PARAM_CBANK
	.align		4
        /*009c*/ 	.byte	0x04, 0x0a
        /*009e*/ 	.short	(.L_472 - .L_471)
	.align		4
.L_471:
        /*00a0*/ 	.word	index@(.nv.constant0._ZN5flash32flash_fwd_splitkv_combine_kernelI23Flash_fwd_kernel_traitsILi256ELi64ELi64ELi4ELb0ELb0EN7cutlass10bfloat16_tE19Flash_kernel_traitsILi256ELi64ELi64ELi4ES3_EELi4ELi7ELb0EEEvNS_16Flash_fwd_paramsE)
        /*00a4*/ 	.short	0x0210
        /*00a6*/ 	.short	0x01d0


	//----- nvinfo : EIATTR_SW_WAR
	.align		4
.L_472:
        /*00a8*/ 	.byte	0x04, 0x36
        /*00aa*/ 	.short	(.L_474 - .L_473)
.L_473:
        /*00ac*/ 	.word	0x00000008
.L_474:


//--------------------- .nv.info._ZN5flash32flash_fwd_splitkv_combine_kernelI23Flash_fwd_kernel_traitsILi256ELi64ELi64ELi4ELb0ELb0EN7cutlass10bfloat16_tE19Flash_kernel_traitsILi256ELi64ELi64ELi4ES3_EELi4ELi6ELb0EEEvNS_16Flash_fwd_paramsE --------------------------
	.section	.nv.info._ZN5flash32flash_fwd_splitkv_combine_kernelI23Flash_fwd_kernel_traitsILi256ELi64ELi64ELi4ELb0ELb0EN7cutlass10bfloat16_tE19Flash_kernel_traitsILi256ELi64ELi64ELi4ES3_EELi4ELi6ELb0EEEvNS_16Flash_fwd_paramsE,"",@"SHT_CUDA_INFO"
	.sectionflags	@""
	.align	4


	//----- nvinfo : EIATTR_CUDA_API_VERSION
	.align		4
        /*0000*/ 	.byte	0x04, 0x37
        /*0002*/ 	.short	(.L_476 - .L_475)
.L_475:
        /*0004*/ 	.word	0x00000082


	//----- nvinfo : EIATTR_KPARAM_INFO
	.align		4
.L_476:
        /*0008*/ 	.byte	0x04, 0x17
        /*000a*/ 	.short	(.L_478 - .L_477)
.L_477:
        /*000c*/ 	.word	0x00000000
        /*0010*/ 	.short	0x0000
        /*0012*/ 	.short	0x0000
        /*0014*/ 	.byte	0x00, 0xf0, 0x41, 0x07


	//----- nvinfo : EIATTR_SPARSE_MMA_MASK
	.align		4
.L_478:
        /*0018*/ 	.byte	0x03, 0x50
        /*001a*/ 	.short	0x0000


	//----- nvinfo : EIATTR_MAXREG_COUNT
	.align		4
        /*001c*/ 	.byte	0x03, 0x1b
        /*001e*/ 	.short	0x00ff


	//----- nvinfo : EIATTR_NUM_BARRIERS
	.align		4
        /*0020*/ 	.byte	0x02, 0x4c
        /*0022*/ 	.byte	0x01
	.zero		1


	//----- nvinfo : EIATTR_MERCURY_ISA_VERSION
	.align		4
        /*0024*/ 	.byte	0x03, 0x5f
        /*0026*/ 	.short	0x0101


	//----- nvinfo : EIATTR_COOP_GROUP_MASK_REGIDS
	.align		4
        /*0028*/ 	.byte	0x04, 0x29
        /*002a*/ 	.short	(.L_480 - .L_479)


	//   ....[0]....
.L_479:
        /*002c*/ 	.word	0xffffffff


	//   ....[1]....
        /*0030*/ 	.word	0xffffffff


	//   ....[2]....
        /*0034*/ 	.word	0xffffffff


	//   ....[3]....
        /*0038*/ 	.word	0xffffffff


	//   ....[4]....
        /*003c*/ 	.word	0xffffffff


	//   ....[5]....
        /*0040*/ 	.word	0xffffffff


	//   ....[6]....
        /*0044*/ 	.word	0xffffffff


	//   ....[7]....
        /*0048*/ 	.word	0xffffffff


	//   ....[8]....
        /*004c*/ 	.word	0xffffffff


	//   ....[9]....
        /*0050*/ 	.word	0xffffffff


	//----- nvinfo : EIATTR_COOP_GROUP_INSTR_OFFSETS
	.align		4
.L_480:
        /*0054*/ 	.byte	0x04, 0x28
        /*0056*/ 	.short	(.L_482 - .L_481)


	//   ....[0]....
.L_481:
        /*0058*/ 	.word	0x000016a0


	//   ....[1]....
        /*005c*/ 	.word	0x000016c0


	//   ....[2]....
        /*0060*/ 	.word	0x000016f0


	//   ....[3]....
        /*0064*/ 	.word	0x00001730


	//   ....[4]....
        /*0068*/ 	.word	0x00001770


	//   ....[5]....
        /*006c*/ 	.word	0x00001940


	//   ....[6]....
        /*0070*/ 	.word	0x00001a10


	//   ....[7]....
        /*0074*/ 	.word	0x00001a60


	//   ....[8]....
        /*0078*/ 	.word	0x00001b10


	//   ....[9]....
        /*007c*/ 	.word	0x00001c60


	//----- nvinfo : EIATTR_EXIT_INSTR_OFFSETS
	.align		4
.L_482:
        /*0080*/ 	.byte	0x04, 0x1c
        /*0082*/ 	.short	(.L_484 - .L_483)


	//   ....[0]....
.L_483:
        /*0084*/ 	.word	0x00004140


	//   ....[1]....
        /*0088*/ 	.word	0x000046c0


	//   ....[2]....
        /*008c*/ 	.word	0x00004750


	//----- nvinfo : EIATTR_CRS_STACK_SIZE
	.align		4
.L_484:
        /*0090*/ 	.byte	0x04, 0x1e
        /*0092*/ 	.short	(.L_486 - .L_485)
.L_485:
        /*0094*/ 	.word	0x00000000


	//----- nvinfo : EIATTR_CBANK_PARAM_SIZE
	.align		4
.L_486:
        /*0098*/ 	.byte	0x03, 0x19
        /*009a*/ 	.short	0x01d0


	//----- nvinfo : EIATTR_PARAM_CBANK
	.align		4
        /*009c*/ 	.byte	0x04, 0x0a
        /*009e*/ 	.short	(.L_488 - .L_487)
	.align		4
.L_487:
        /*00a0*/ 	.word	index@(.nv.constant0._ZN5flash32flash_fwd_splitkv_combine_kernelI23Flash_fwd_kernel_traitsILi256ELi64ELi64ELi4ELb0ELb0EN7cutlass10bfloat16_tE19Flash_kernel_traitsILi256ELi64ELi64ELi4ES3_EELi4ELi6ELb0EEEvNS_16Flash_fwd_paramsE)
        /*00a4*/ 	.short	0x0210
        /*00a6*/ 	.short	0x01d0


	//----- nvinfo : EIATTR_SW_WAR
	.align		4
.L_488:
        /*00a8*/ 	.byte	0x04, 0x36
        /*00aa*/ 	.short	(.L_490 - .L_489)
.L_489:
        /*00ac*/ 	.word	0x00000008
.L_490:


//--------------------- .nv.info._ZN5flash32flash_fwd_splitkv_combine_kernelI23Flash_fwd_kernel_traitsILi256ELi64ELi64ELi4ELb0ELb0EN7cutlass10bfloat16_tE19Flash_kernel_traitsILi256ELi64ELi64ELi4ES3_EELi4ELi5ELb0EEEvNS_16Flash_fwd_paramsE --------------------------
	.section	.nv.info._ZN5flash32flash_fwd_splitkv_combine_kernelI23Flash_fwd_kernel_traitsILi256ELi64ELi64ELi4ELb0ELb0EN7cutlass10bfloat16_tE19Flash_kernel_traitsILi256ELi64ELi64ELi4ES3_EELi4ELi5ELb0EEEvNS_16Flash_fwd_paramsE,"",@"SHT_CUDA_INFO"
	.sectionflags	@""
	.align	4


	//----- nvinfo : EIATTR_CUDA_API_VERSION
	.align		4
        /*0000*/ 	.byte	0x04, 0x37
        /*0002*/ 	.short	(.L_492 - .L_491)
.L_491:
        /*0004*/ 	.word	0x00000082


	//----- nvinfo : EIATTR_KPARAM_INFO
	.align		4
.L_492:
        /*0008*/ 	.byte	0x04, 0x17
        /*000a*/ 	.short	(.L_494 - .L_493)
.L_493:
        /*000c*/ 	.word	0x00000000
        /*0010*/ 	.short	0x0000
        /*0012*/ 	.short	0x0000
        /*0014*/ 	.byte	0x00, 0xf0, 0x41, 0x07


	//----- nvinfo : EIATTR_SPARSE_MMA_MASK
	.align		4
.L_494:
        /*0018*/ 	.byte	0x03, 0x50
        /*001a*/ 	.short	0x0000


	//----- nvinfo : EIATTR_MAXREG_COUNT
	.align		4
        /*001c*/ 	.byte	0x03, 0x1b
        /*001e*/ 	.short	0x00ff


	//----- nvinfo : EIATTR_NUM_BARRIERS
	.align		4
        /*0020*/ 	.byte	0x02, 0x4c
        /*0022*/ 	.byte	0x01
	.zero		1


	//----- nvinfo : EIATTR_MERCURY_ISA_VERSION
	.align		4
        /*0024*/ 	.byte	0x03, 0x5f
        /*0026*/ 	.short	0x0101


	//----- nvinfo : EIATTR_COOP_GROUP_MASK_REGIDS
	.align		4
        /*0028*/ 	.byte	0x04, 0x29
        /*002a*/ 	.short	(.L_496 - .L_495)


	//   ....[0]....
.L_495:
        /*002c*/ 	.word	0xffffffff


	//   ....[1]....
        /*0030*/ 	.word	0xffffffff


	//   ....[2]....
        /*0034*/ 	.word	0xffffffff


	//   ....[3]....
        /*0038*/ 	.word	0xffffffff


	//   ....[4]....
        /*003c*/ 	.word	0xffffffff


	//   ....[5]....
        /*0040*/ 	.word	0xffffffff


	//   ....[6]....
        /*0044*/ 	.word	0xffffffff


	//   ....[7]....
        /*0048*/ 	.word	0xffffffff


	//   ....[8]....
        /*004c*/ 	.word	0xffffffff


	//   ....[9]....
        /*0050*/ 	.word	0xffffffff


	//----- nvinfo : EIATTR_COOP_GROUP_INSTR_OFFSETS
	.align		4
.L_496:
        /*0054*/ 	.byte	0x04, 0x28
        /*0056*/ 	.short	(.L_498 - .L_497)


	//   ....[0]....
.L_497:
        /*0058*/ 	.word	0x00001810


	//   ....[1]....
        /*005c*/ 	.word	0x00001870


	//   ....[2]....
        /*0060*/ 	.word	0x000018a0


	//   ....[3]....
        /*0064*/ 	.word	0x000018c0


	//   ....[4]....
        /*0068*/ 	.word	0x000018f0


	//   ....[5]....
        /*006c*/ 	.word	0x00001a20


	//   ....[6]....
        /*0070*/ 	.word	0x00001a80


	//   ....[7]....
        /*0074*/ 	.word	0x00001b10


	//   ....[8]....
        /*0078*/ 	.word	0x00001bb0


	//   ....[9]....
        /*007c*/ 	.word	0x00001ca0


	//----- nvinfo : EIATTR_EXIT_INSTR_OFFSETS
	.align		4
.L_498:
        /*0080*/ 	.byte	0x04, 0x1c
        /*0082*/ 	.short	(.L_500 - .L_499)


	//   ....[0]....
.L_499:
        /*0084*/ 	.word	0x00004130


	//   ....[1]....
        /*0088*/ 	.word	0x000046a0


	//   ....[2]....
        /*008c*/ 	.word	0x00004730


	//----- nvinfo : EIATTR_CRS_STACK_SIZE
	.align		4
.L_500:
        /*0090*/ 	.byte	0x04, 0x1e
        /*0092*/ 	.short	(.L_502 - .L_501)
.L_501:
        /*0094*/ 	.word	0x00000000


	//----- nvinfo : EIATTR_CBANK_PARAM_SIZE
	.align		4
.L_502:
        /*0098*/ 	.byte	0x03, 0x19
        /*009a*/ 	.short	0x01d0


	//----- nvinfo : EIATTR_PARAM_CBANK
	.align		4
        /*009c*/ 	.byte	0x04, 0x0a
        /*009e*/ 	.short	(.L_504 - .L_503)
	.align		4
.L_503:
        /*00a0*/ 	.word	index@(.nv.constant0._ZN5flash32flash_fwd_splitkv_combine_kernelI23Flash_fwd_kernel_traitsILi256ELi64ELi64ELi4ELb0ELb0EN7cutlass10bfloat16_tE19Flash_kernel_traitsILi256ELi64ELi64ELi4ES3_EELi4ELi5ELb0EEEvNS_16Flash_fwd_paramsE)
        /*00a4*/ 	.short	0x0210
        /*00a6*/ 	.short	0x01d0


	//----- nvinfo : EIATTR_SW_WAR
	.align		4
.L_504:
        /*00a8*/ 	.byte	0x04, 0x36
        /*00aa*/ 	.short	(.L_506 - .L_505)
.L_505:
        /*00ac*/ 	.word	0x00000008
.L_506:


//--------------------- .nv.info._ZN5flash32flash_fwd_splitkv_combine_kernelI23Flash_fwd_kernel_traitsILi256ELi64ELi64ELi4ELb0ELb0EN7cutlass10bfloat16_tE19Flash_kernel_traitsILi256ELi64ELi64ELi4ES3_EELi4ELi4ELb0EEEvNS_16Flash_fwd_paramsE --------------------------
	.section	.nv.info._ZN5flash32flash_fwd_splitkv_combine_kernelI23Flash_fwd_kernel_traitsILi256ELi64ELi64ELi4ELb0ELb0EN7cutlass10bfloat16_tE19Flash_kernel_traitsILi256ELi64ELi64ELi4ES3_EELi4ELi4ELb0EEEvNS_16Flash_fwd_paramsE,"",@"SHT_CUDA_INFO"
	.sectionflags	@""
	.align	4


	//----- nvinfo : EIATTR_CUDA_API_VERSION
	.align		4
        /*0000*/ 	.byte	0x04, 0x37
        /*0002*/ 	.short	(.L_508 - .L_507)
.L_507:
        /*0004*/ 	.word	0x00000082


	//----- nvinfo : EIATTR_KPARAM_INFO
	.align		4
.L_508:
        /*0008*/ 	.byte	0x04, 0x17
        /*000a*/ 	.short	(.L_510 - .L_509)
.L_509:
        /*000c*/ 	.word	0x00000000
        /*0010*/ 	.short	0x0000
        /*0012*/ 	.short	0x0000
        /*0014*/ 	.byte	0x00, 0xf0, 0x41, 0x07


	//----- nvinfo : EIATTR_SPARSE_MMA_MASK
	.align		4
.L_510:
        /*0018*/ 	.byte	0x03, 0x50
        /*001a*/ 	.short	0x0000


	//----- nvinfo : EIATTR_MAXREG_COUNT
	.align		4
        /*001c*/ 	.byte	0x03, 0x1b
        /*001e*/ 	.short	0x00ff


	//----- nvinfo : EIATTR_NUM_BARRIERS
	.align		4
        /*0020*/ 	.byte	0x02, 0x4c
        /*0022*/ 	.byte	0x01
	.zero		1


	//----- nvinfo : EIATTR_MERCURY_ISA_VERSION
	.align		4
        /*0024*/ 	.byte	0x03, 0x5f
        /*0026*/ 	.short	0x0101


	//----- nvinfo : EIATTR_COOP_GROUP_MASK_REGIDS
	.align		4
        /*0028*/ 	.byte	0x04, 0x29
        /*002a*/ 	.short	(.L_512 - .L_511)


	//   ....[0]....
.L_511:
        /*002c*/ 	.word	0xffffffff


	//   ....[1]....
        /*0030*/ 	.word	0xffffffff


	//   ....[2]....
        /*0034*/ 	.word	0xffffffff


	//   ....[3]....
        /*0038*/ 	.word	0xffffffff


	//   ....[4]....
        /*003c*/ 	.word	0xffffffff


	//   ....[5]....
        /*0040*/ 	.word	0xffffffff


	//   ....[6]....
        /*0044*/ 	.word	0xffffffff


	//   ....[7]....
        /*0048*/ 	.word	0xffffffff


	//----- nvinfo : EIATTR_COOP_GROUP_INSTR_OFFSETS
	.align		4
.L_512:
        /*004c*/ 	.byte	0x04, 0x28
        /*004e*/ 	.short	(.L_514 - .L_513)


	//   ....[0]....
.L_513:
        /*0050*/ 	.word	0x00001810


	//   ....[1]....
        /*0054*/ 	.word	0x00001880


	//   ....[2]....
        /*0058*/ 	.word	0x000018c0


	//   ....[3]....
        /*005c*/ 	.word	0x000018f0


	//   ....[4]....
        /*0060*/ 	.word	0x00001a20


	//   ....[5]....
        /*0064*/ 	.word	0x00001ad0


	//   ....[6]....
        /*0068*/ 	.word	0x00001b70


	//   ....[7]....
        /*006c*/ 	.word	0x00001c60


	//----- nvinfo : EIATTR_EXIT_INSTR_OFFSETS
	.align		4
.L_514:
        /*0070*/ 	.byte	0x04, 0x1c
        /*0072*/ 	.short	(.L_516 - .L_515)


	//   ....[0]....
.L_515:
        /*0074*/ 	.word	0x00004140


	//   ....[1]....
        /*0078*/ 	.word	0x000046c0


	//   ....[2]....
        /*007c*/ 	.word	0x00004750


	//----- nvinfo : EIATTR_CRS_STACK_SIZE
	.align		4
.L_516:
        /*0080*/ 	.byte	0x04, 0x1e
        /*0082*/ 	.short	(.L_518 - .L_517)
.L_517:
        /*0084*/ 	.word	0x00000000


	//----- nvinfo : EIATTR_CBANK_PARAM_SIZE
	.align		4
.L_518:
        /*0088*/ 	.byte	0x03, 0x19
        /*008a*/ 	.short	0x01d0


	//----- nvinfo : EIATTR_PARAM_CBANK
	.align		4
        /*008c*/ 	.byte	0x04, 0x0a
        /*008e*/ 	.short	(.L_520 - .L_519)
	.align		4
.L_519:
        /*0090*/ 	.word	index@(.nv.constant0._ZN5flash32flash_fwd_splitkv_combine_kernelI23Flash_fwd_kernel_traitsILi256ELi64ELi64ELi4ELb0ELb0EN7cutlass10bfloat16_tE19Flash_kernel_traitsILi256ELi64ELi64ELi4ES3_EELi4ELi4ELb0EEEvNS_16Flash_fwd_paramsE)
        /*0094*/ 	.short	0x0210
        /*0096*/ 	.short	0x01d0


	//----- nvinfo : EIATTR_SW_WAR
	.align		4
.L_520:
        /*0098*/ 	.byte	0x04, 0x36
        /*009a*/ 	.short	(.L_522 - .L_521)
.L_521:
        /*009c*/ 	.word	0x00000008
.L_522:


//--------------------- .nv.info._ZN5flash32flash_fwd_splitkv_combine_kernelI23Flash_fwd_kernel_traitsILi256ELi64ELi64ELi4ELb0ELb0EN7cutlass10bfloat16_tE19Flash_kernel_traitsILi256ELi64ELi64ELi4ES3_EELi4ELi3ELb0EEEvNS_16Flash_fwd_paramsE --------------------------
	.section	.nv.info._ZN5flash32flash_fwd_splitkv_combine_kernelI23Flash_fwd_kernel_traitsILi256ELi64ELi64ELi4ELb0ELb0EN7cutlass10bfloat16_tE19Flash_kernel_traitsILi256ELi64ELi64ELi4ES3_EELi4ELi3ELb0EEEvNS_16Flash_fwd_paramsE,"",@"SHT_CUDA_INFO"
	.sectionflags	@""
	.align	4


	//----- nvinfo : EIATTR_CUDA_API_VERSION
	.align		4
        /*0000*/ 	.byte	0x04, 0x37
        /*0002*/ 	.short	(.L_524 - .L_523)
.L_523:
        /*0004*/ 	.word	0x00000082


	//----- nvinfo : EIATTR_KPARAM_INFO
	.align		4
.L_524:
        /*0008*/ 	.byte	0x04, 0x17
        /*000a*/ 	.short	(.L_526 - .L_525)
.L_525:
        /*000c*/ 	.word	0x00000000
        /*0010*/ 	.short	0x0000
        /*0012*/ 	.short	0x0000
        /*0014*/ 	.byte	0x00, 0xf0, 0x41, 0x07


	//----- nvinfo : EIATTR_SPARSE_MMA_MASK
	.align		4
.L_526:
        /*0018*/ 	.byte	0x03, 0x50
        /*001a*/ 	.short	0x0000


	//----- nvinfo : EIATTR_MAXREG_COUNT
	.align		4
        /*001c*/ 	.byte	0x03, 0x1b
        /*001e*/ 	.short	0x00ff


	//----- nvinfo : EIATTR_NUM_BARRIERS
	.align		4
        /*0020*/ 	.byte	0x02, 0x4c
        /*0022*/ 	.byte	0x01
	.zero		1


	//----- nvinfo : EIATTR_MERCURY_ISA_VERSION
	.align		4
        /*0024*/ 	.byte	0x03, 0x5f
        /*0026*/ 	.short	0x0101


	//----- nvinfo : EIATTR_COOP_GROUP_MASK_REGIDS
	.align		4
        /*0028*/ 	.byte	0x04, 0x29
        /*002a*/ 	.short	(.L_528 - .L_527)


	//   ....[0]....
.L_527:
        /*002c*/ 	.word	0xffffffff


	//   ....[1]....
        /*0030*/ 	.word	0xffffffff


	//   ....[2]....
        /*0034*/ 	.word	0xffffffff


	//   ....[3]....
        /*0038*/ 	.word	0xffffffff


	//   ....[4]....
        /*003c*/ 	.word	0xffffffff


	//   ....[5]....
        /*0040*/ 	.word	0xffffffff


	//----- nvinfo : EIATTR_COOP_GROUP_INSTR_OFFSETS
	.align		4
.L_528:
        /*0044*/ 	.byte	0x04, 0x28
        /*0046*/ 	.short	(.L_530 - .L_529)


	//   ....[0]....
.L_529:
        /*0048*/ 	.word	0x00001810


	//   ....[1]....
        /*004c*/ 	.word	0x000018b0


	//   ....[2]....
        /*0050*/ 	.word	0x00001910


	//   ....[3]....
        /*0054*/ 	.word	0x00001a70


	//   ....[4]....
        /*0058*/ 	.word	0x00001b20


	//   ....[5]....
        /*005c*/ 	.word	0x00001c20


	//----- nvinfo : EIATTR_EXIT_INSTR_OFFSETS
	.align		4
.L_530:
        /*0060*/ 	.byte	0x04, 0x1c
        /*0062*/ 	.short	(.L_532 - .L_531)


	//   ....[0]....
.L_531:
        /*0064*/ 	.word	0x00004100


	//   ....[1]....
        /*0068*/ 	.word	0x00004680


	//   ....[2]....
        /*006c*/ 	.word	0x00004710


	//----- nvinfo : EIATTR_CRS_STACK_SIZE
	.align		4
.L_532:
        /*0070*/ 	.byte	0x04, 0x1e
        /*0072*/ 	.short	(.L_534 - .L_533)
.L_533:
        /*0074*/ 	.word	0x00000000


	//----- nvinfo : EIATTR_CBANK_PARAM_SIZE
	.align		4
.L_534:
        /*0078*/ 	.byte	0x03, 0x19
        /*007a*/ 	.short	0x01d0


	//----- nvinfo : EIATTR_PARAM_CBANK
	.align		4
        /*007c*/ 	.byte	0x04, 0x0a
        /*007e*/ 	.short	(.L_536 - .L_535)
	.align		4
.L_535:
        /*0080*/ 	.word	index@(.nv.constant0._ZN5flash32flash_fwd_splitkv_combine_kernelI23Flash_fwd_kernel_traitsILi256ELi64ELi64ELi4ELb0ELb0EN7cutlass10bfloat16_tE19Flash_kernel_traitsILi256ELi64ELi64ELi4ES3_EELi4ELi3ELb0EEEvNS_16Flash_fwd_paramsE)
        /*0084*/ 	.short	0x0210
        /*0086*/ 	.short	0x01d0


	//----- nvinfo : EIATTR_SW_WAR
	.align		4
.L_536:
        /*0088*/ 	.byte	0x04, 0x36
        /*008a*/ 	.short	(.L_538 - .L_537)
.L_537:
        /*008c*/ 	.word	0x00000008
.L_538:


//--------------------- .nv.info._ZN5flash32flash_fwd_splitkv_combine_kernelI23Flash_fwd_kernel_traitsILi256ELi64ELi64ELi4ELb0ELb0EN7cutlass10bfloat16_tE19Flash_kernel_traitsILi256ELi64ELi64ELi4ES3_EELi4ELi2ELb0EEEvNS_16Flash_fwd_paramsE --------------------------
	.section	.nv.info._ZN5flash32flash_fwd_splitkv_combine_kernelI23Flash_fwd_kernel_traitsILi256ELi64ELi64ELi4ELb0ELb0EN7cutlass10bfloat16_tE19Flash_kernel_traitsILi256ELi64ELi64ELi4ES3_EELi4ELi2ELb0EEEvNS_16Flash_fwd_paramsE,"",@"SHT_CUDA_INFO"
	.sectionflags	@""
	.align	4


	//----- nvinfo : EIATTR_CUDA_API_VERSION
	.align		4
        /*0000*/ 	.byte	0x04, 0x37
        /*0002*/ 	.short	(.L_540 - .L_539)
.L_539:
        /*0004*/ 	.word	0x00000082


	//----- nvinfo : EIATTR_KPARAM_INFO
	.align		4
.L_540:
        /*0008*/ 	.byte	0x04, 0x17
        /*000a*/ 	.short	(.L_542 - .L_541)
.L_541:
        /*000c*/ 	.word	0x00000000
        /*0010*/ 	.short	0x0000
        /*0012*/ 	.short	0x0000
        /*0014*/ 	.byte	0x00, 0xf0, 0x41, 0x07


	//----- nvinfo : EIATTR_SPARSE_MMA_MASK
	.align		4
.L_542:
        /*0018*/ 	.byte	0x03, 0x50
        /*001a*/ 	.short	0x0000


	//----- nvinfo : EIATTR_MAXREG_COUNT
	.align		4
        /*001c*/ 	.byte	0x03, 0x1b
        /*001e*/ 	.short	0x00ff


	//----- nvinfo : EIATTR_NUM_BARRIERS
	.align		4
        /*0020*/ 	.byte	0x02, 0x4c
        /*0022*/ 	.byte	0x01
	.zero		1


	//----- nvinfo : EIATTR_MERCURY_ISA_VERSION
	.align		4
        /*0024*/ 	.byte	0x03, 0x5f
        /*0026*/ 	.short	0x0101


	//----- nvinfo : EIATTR_COOP_GROUP_MASK_REGIDS
	.align		4
        /*0028*/ 	.byte	0x04, 0x29
        /*002a*/ 	.short	(.L_544 - .L_543)


	//   ....[0]....
.L_543:
        /*002c*/ 	.word	0xffffffff


	//   ....[1]....
        /*0030*/ 	.word	0xffffffff


	//   ....[2]....
        /*0034*/ 	.word	0xffffffff


	//   ....[3]....
        /*0038*/ 	.word	0xffffffff


	//----- nvinfo : EIATTR_COOP_GROUP_INSTR_OFFSETS
	.align		4
.L_544:
        /*003c*/ 	.byte	0x04, 0x28
        /*003e*/ 	.short	(.L_546 - .L_545)


	//   ....[0]....
.L_545:
        /*0040*/ 	.word	0x000018a0


	//   ....[1]....
        /*0044*/ 	.word	0x000018d0


	//   ....[2]....
        /*0048*/ 	.word	0x00001a50


	//   ....[3]....
        /*004c*/ 	.word	0x00001b90


	//----- nvinfo : EIATTR_EXIT_INSTR_OFFSETS
	.align		4
.L_546:
        /*0050*/ 	.byte	0x04, 0x1c
        /*0052*/ 	.short	(.L_548 - .L_547)


	//   ....[0]....
.L_547:
        /*0054*/ 	.word	0x00004030


	//   ....[1]....
        /*0058*/ 	.word	0x000045b0


	//   ....[2]....
        /*005c*/ 	.word	0x00004640


	//----- nvinfo : EIATTR_CRS_STACK_SIZE
	.align		4
.L_548:
        /*0060*/ 	.byte	0x04, 0x1e
        /*0062*/ 	.short	(.L_550 - .L_549)
.L_549:
        /*0064*/ 	.word	0x00000000


	//----- nvinfo : EIATTR_CBANK_PARAM_SIZE
	.align		4
.L_550:
        /*0068*/ 	.byte	0x03, 0x19
        /*006a*/ 	.short	0x01d0


	//----- nvinfo : EIATTR_PARAM_CBANK
	.align		4
        /*006c*/ 	.byte	0x04, 0x0a
        /*006e*/ 	.short	(.L_552 - .L_551)
	.align		4
.L_551:
        /*0070*/ 	.word	index@(.nv.constant0._ZN5flash32flash_fwd_splitkv_combine_kernelI23Flash_fwd_kernel_traitsILi256ELi64ELi64ELi4ELb0ELb0EN7cutlass10bfloat16_tE19Flash_kernel_traitsILi256ELi64ELi64ELi4ES3_EELi4ELi2ELb0EEEvNS_16Flash_fwd_paramsE)
        /*0074*/ 	.short	0x0210
        /*0076*/ 	.short	0x01d0


	//----- nvinfo : EIATTR_SW_WAR
	.align		4
.L_552:
        /*0078*/ 	.byte	0x04, 0x36
        /*007a*/ 	.short	(.L_554 - .L_553)
.L_553:
        /*007c*/ 	.word	0x00000008
.L_554:


//--------------------- .nv.info._ZN5flash32flash_fwd_splitkv_combine_kernelI23Flash_fwd_kernel_traitsILi256ELi64ELi64ELi4ELb0ELb0EN7cutlass10bfloat16_tE19Flash_kernel_traitsILi256ELi64ELi64ELi4ES3_EELi4ELi1ELb0EEEvNS_16Flash_fwd_paramsE --------------------------
	.section	.nv.info._ZN5flash32flash_fwd_splitkv_combine_kernelI23Flash_fwd_kernel_traitsILi256ELi64ELi64ELi4ELb0ELb0EN7cutlass10bfloat16_tE19Flash_kernel_traitsILi256ELi64ELi64ELi4ES3_EELi4ELi1ELb0EEEvNS_16Flash_fwd_paramsE,"",@"SHT_CUDA_INFO"
	.sectionflags	@""
	.align	4


	//----- nvinfo : EIATTR_CUDA_API_VERSION
	.align		4
        /*0000*/ 	.byte	0x04, 0x37
        /*0002*/ 	.short	(.L_556 - .L_555)
.L_555:
        /*0004*/ 	.word	0x00000082


	//----- nvinfo : EIATTR_KPARAM_INFO
	.align		4
.L_556:
        /*0008*/ 	.byte	0x04, 0x17
        /*000a*/ 	.short	(.L_558 - .L_557)
.L_557:
        /*000c*/ 	.word	0x00000000
        /*0010*/ 	.short	0x0000
        /*0012*/ 	.short	0x0000
        /*0014*/ 	.byte	0x00, 0xf0, 0x41, 0x07


	//----- nvinfo : EIATTR_SPARSE_MMA_MASK
	.align		4
.L_558:
        /*0018*/ 	.byte	0x03, 0x50
        /*001a*/ 	.short	0x0000


	//----- nvinfo : EIATTR_MAXREG_COUNT
	.align		4
        /*001c*/ 	.byte	0x03, 0x1b
        /*001e*/ 	.short	0x00ff


	//----- nvinfo : EIATTR_NUM_BARRIERS
	.align		4
        /*0020*/ 	.byte	0x02, 0x4c
        /*0022*/ 	.byte	0x01
	.zero		1


	//----- nvinfo : EIATTR_MERCURY_ISA_VERSION
	.align		4
        /*0024*/ 	.byte	0x03, 0x5f
        /*0026*/ 	.short	0x0101


	//----- nvinfo : EIATTR_COOP_GROUP_MASK_REGIDS
	.align		4
        /*0028*/ 	.byte	0x04, 0x29
        /*002a*/ 	.short	(.L_560 - .L_559)


	//   ....[0]....
.L_559:
        /*002c*/ 	.word	0xffffffff


	//   ....[1]....
        /*0030*/ 	.word	0xffffffff


	//----- nvinfo : EIATTR_COOP_GROUP_INSTR_OFFSETS
	.align		4
.L_560:
        /*0034*/ 	.byte	0x04, 0x28
        /*0036*/ 	.short	(.L_562 - .L_561)


	//   ....[0]....
.L_561:
        /*0038*/ 	.word	0x000018a0


	//   ....[1]....
        /*003c*/ 	.word	0x00001b50


	//----- nvinfo : EIATTR_EXIT_INSTR_OFFSETS
	.align		4
.L_562:
        /*0040*/ 	.byte	0x04, 0x1c
        /*0042*/ 	.short	(.L_564 - .L_563)


	//   ....[0]....
.L_563:
        /*0044*/ 	.word	0x00004080


	//   ....[1]....
        /*0048*/ 	.word	0x000045d0


	//   ....[2]....
        /*004c*/ 	.word	0x00004660


	//----- nvinfo : EIATTR_CRS_STACK_SIZE
	.align		4
.L_564:
        /*0050*/ 	.byte	0x04, 0x1e
        /*0052*/ 	.short	(.L_566 - .L_565)
.L_565:
        /*0054*/ 	.word	0x00000000


	//----- nvinfo : EIATTR_CBANK_PARAM_SIZE
	.align		4
.L_566:
        /*0058*/ 	.byte	0x03, 0x19
        /*005a*/ 	.short	0x01d0


	//----- nvinfo : EIATTR_PARAM_CBANK
	.align		4
        /*005c*/ 	.byte	0x04, 0x0a
        /*005e*/ 	.short	(.L_568 - .L_567)
	.align		4
.L_567:
        /*0060*/ 	.word	index@(.nv.constant0._ZN5flash32flash_fwd_splitkv_combine_kernelI23Flash_fwd_kernel_traitsILi256ELi64ELi64ELi4ELb0ELb0EN7cutlass10bfloat16_tE19Flash_kernel_traitsILi256ELi64ELi64ELi4ES3_EELi4ELi1ELb0EEEvNS_16Flash_fwd_paramsE)
        /*0064*/ 	.short	0x0210
        /*0066*/ 	.short	0x01d0


	//----- nvinfo : EIATTR_SW_WAR
	.align		4
.L_568:
        /*0068*/ 	.byte	0x04, 0x36
        /*006a*/ 	.short	(.L_570 - .L_569)
.L_569:
        /*006c*/ 	.word	0x00000008
.L_570:


//--------------------- .nv.info._ZN5flash32flash_fwd_splitkv_combine_kernelI23Flash_fwd_kernel_traitsILi256ELi64ELi64ELi4ELb0ELb0EN7cutlass10bfloat16_tE19Flash_kernel_traitsILi256ELi64ELi64ELi4ES3_EELi4ELi7ELb1EEEvNS_16Flash_fwd_paramsE --------------------------
	.section	.nv.info._ZN5flash32flash_fwd_splitkv_combine_kernelI23Flash_fwd_kernel_traitsILi256ELi64ELi64ELi4ELb0ELb0EN7cutlass10bfloat16_tE19Flash_kernel_traitsILi256ELi64ELi64ELi4ES3_EELi4ELi7ELb1EEEvNS_16Flash_fwd_paramsE,"",@"SHT_CUDA_INFO"
	.sectionflags	@""
	.align	4


	//----- nvinfo : EIATTR_CUDA_API_VERSION
	.align		4
        /*0000*/ 	.byte	0x04, 0x37
        /*0002*/ 	.short	(.L_572 - .L_571)
.L_571:
        /*0004*/ 	.word	0x00000082


	//----- nvinfo : EIATTR_KPARAM_INFO
	.align		4
.L_572:
        /*0008*/ 	.byte	0x04, 0x17
        /*000a*/ 	.short	(.L_574 - .L_573)
.L_573:
        /*000c*/ 	.word	0x00000000
        /*0010*/ 	.short	0x0000
        /*0012*/ 	.short	0x0000
        /*0014*/ 	.byte	0x00, 0xf0, 0x41, 0x07


	//----- nvinfo : EIATTR_SPARSE_MMA_MASK
	.align		4
.L_574:
        /*0018*/ 	.byte	0x03, 0x50
        /*001a*/ 	.short	0x0000


	//----- nvinfo : EIATTR_MAXREG_COUNT
	.align		4
        /*001c*/ 	.byte	0x03, 0x1b
        /*001e*/ 	.short	0x00ff


	//----- nvinfo : EIATTR_NUM_BARRIERS
	.align		4
        /*0020*/ 	.byte	0x02, 0x4c
        /*0022*/ 	.byte	0x01
	.zero		1


	//----- nvinfo : EIATTR_MERCURY_ISA_VERSION
	.align		4
        /*0024*/ 	.byte	0x03, 0x5f
        /*0026*/ 	.short	0x0101


	//----- nvinfo : EIATTR_COOP_GROUP_MASK_REGIDS
	.align		4
        /*0028*/ 	.byte	0x04, 0x29
        /*002a*/ 	.short	(.L_576 - .L_575)


	//   ....[0]....
.L_575:
        /*002c*/ 	.word	0xffffffff


	//   ....[1]....
        /*0030*/ 	.word	0xffffffff


	//   ....[2]....
        /*0034*/ 	.word	0xffffffff


	//   ....[3]....
        /*0038*/ 	.word	0xffffffff


	//   ....[4]....
        /*003c*/ 	.word	0xffffffff


	//   ....[5]....
        /*0040*/ 	.word	0xffffffff


	//   ....[6]....
        /*0044*/ 	.word	0xffffffff


	//   ....[7]....
        /*0048*/ 	.word	0xffffffff


	//   ....[8]....
        /*004c*/ 	.word	0xffffffff


	//   ....[9]....
        /*0050*/ 	.word	0xffffffff


	//----- nvinfo : EIATTR_COOP_GROUP_INSTR_OFFSETS
	.align		4
.L_576:
        /*0054*/ 	.byte	0x04, 0x28
        /*0056*/ 	.short	(.L_578 - .L_577)


	//   ....[0]....
.L_577:
        /*0058*/ 	.word	0x00001b70


	//   ....[1]....
        /*005c*/ 	.word	0x00001b90


	//   ....[2]....
        /*0060*/ 	.word	0x00001bb0


	//   ....[3]....
        /*0064*/ 	.word	0x00001bd0


	//   ....[4]....
        /*0068*/ 	.word	0x00001bf0


	//   ....[5]....
        /*006c*/ 	.word	0x00001d90


	//   ....[6]....
        /*0070*/ 	.word	0x00001df0


	//   ....[7]....
        /*0074*/ 	.word	0x00001ed0


	//   ....[8]....
        /*0078*/ 	.word	0x00001fb0


	//   ....[9]....
        /*007c*/ 	.word	0x000020b0


	//----- nvinfo : EIATTR_EXIT_INSTR_OFFSETS
	.align		4
.L_578:
        /*0080*/ 	.byte	0x04, 0x1c
        /*0082*/ 	.short	(.L_580 - .L_579)


	//   ....[0]....
.L_579:
        /*0084*/ 	.word	0x00004a30


	//   ....[1]....
        /*0088*/ 	.word	0x00004fc0


	//----- nvinfo : EIATTR_CRS_STACK_SIZE
	.align		4
.L_580:
        /*008c*/ 	.byte	0x04, 0x1e
        /*008e*/ 	.short	(.L_582 - .L_581)
.L_581:
        /*0090*/ 	.word	0x00000000


	//----- nvinfo : EIATTR_CBANK_PARAM_SIZE
	.align		4
.L_582:
        /*0094*/ 	.byte	0x03, 0x19
        /*0096*/ 	.short	0x01d0


	//----- nvinfo : EIATTR_PARAM_CBANK
	.align		4
        /*0098*/ 	.byte	0x04, 0x0a
        /*009a*/ 	.short	(.L_584 - .L_583)
	.align		4
.L_583:
        /*009c*/ 	.word	index@(.nv.constant0._ZN5flash32flash_fwd_splitkv_combine_kernelI23Flash_fwd_kernel_traitsILi256ELi64ELi64ELi4ELb0ELb0EN7cutlass10bfloat16_tE19Flash_kernel_traitsILi256ELi64ELi64ELi4ES3_EELi4ELi7ELb1EEEvNS_16Flash_fwd_paramsE)
        /*00a0*/ 	.short	0x0210
        /*00a2*/ 	.short	0x01d0


	//----- nvinfo : EIATTR_SW_WAR
	.align		4
.L_584:
        /*00a4*/ 	.byte	0x04, 0x36
        /*00a6*/ 	.short	(.L_586 - .L_585)
.L_585:
        /*00a8*/ 	.word	0x00000008
.L_586:


//--------------------- .nv.info._ZN5flash32flash_fwd_splitkv_combine_kernelI23Flash_fwd_kernel_traitsILi256ELi64ELi64ELi4ELb0ELb0EN7cutlass10bfloat16_tE19Flash_kernel_traitsILi256ELi64ELi64ELi4ES3_EELi4ELi6ELb1EEEvNS_16Flash_fwd_paramsE --------------------------
	.section	.nv.info._ZN5flash32flash_fwd_splitkv_combine_kernelI23Flash_fwd_kernel_traitsILi256ELi64ELi64ELi4ELb0ELb0EN7cutlass10bfloat16_tE19Flash_kernel_traitsILi256ELi64ELi64ELi4ES3_EELi4ELi6ELb1EEEvNS_16Flash_fwd_paramsE,"",@"SHT_CUDA_INFO"
	.sectionflags	@""
	.align	4


	//----- nvinfo : EIATTR_CUDA_API_VERSION
	.align		4
        /*0000*/ 	.byte	0x04, 0x37
        /*0002*/ 	.short	(.L_588 - .L_587)
.L_587:
        /*0004*/ 	.word	0x00000082


	//----- nvinfo : EIATTR_KPARAM_INFO
	.align		4
.L_588:
        /*0008*/ 	.byte	0x04, 0x17
        /*000a*/ 	.short	(.L_590 - .L_589)
.L_589:
        /*000c*/ 	.word	0x00000000
        /*0010*/ 	.short	0x0000
        /*0012*/ 	.short	0x0000
        /*0014*/ 	.byte	0x00, 0xf0, 0x41, 0x07


	//----- nvinfo : EIATTR_SPARSE_MMA_MASK
	.align		4
.L_590:
        /*0018*/ 	.byte	0x03, 0x50
        /*001a*/ 	.short	0x0000


	//----- nvinfo : EIATTR_MAXREG_COUNT
	.align		4
        /*001c*/ 	.byte	0x03, 0x1b
        /*001e*/ 	.short	0x00ff


	//----- nvinfo : EIATTR_NUM_BARRIERS
	.align		4
        /*0020*/ 	.byte	0x02, 0x4c
        /*0022*/ 	.byte	0x01
	.zero		1


	//----- nvinfo : EIATTR_MERCURY_ISA_VERSION
	.align		4
        /*0024*/ 	.byte	0x03, 0x5f
        /*0026*/ 	.short	0x0101


	//----- nvinfo : EIATTR_COOP_GROUP_MASK_REGIDS
	.align		4
        /*0028*/ 	.byte	0x04, 0x29
        /*002a*/ 	.short	(.L_592 - .L_591)


	//   ....[0]....
.L_591:
        /*002c*/ 	.word	0xffffffff


	//   ....[1]....
        /*0030*/ 	.word	0xffffffff


	//   ....[2]....
        /*0034*/ 	.word	0xffffffff


	//   ....[3]....
        /*0038*/ 	.word	0xffffffff


	//   ....[4]....
        /*003c*/ 	.word	0xffffffff


	//   ....[5]....
        /*0040*/ 	.word	0xffffffff


	//   ....[6]....
        /*0044*/ 	.word	0xffffffff


	//   ....[7]....
        /*0048*/ 	.word	0xffffffff


	//   ....[8]....
        /*004c*/ 	.word	0xffffffff


	//   ....[9]....
        /*0050*/ 	.word	0xffffffff


	//----- nvinfo : EIATTR_COOP_GROUP_INSTR_OFFSETS
	.align		4
.L_592:
        /*0054*/ 	.byte	0x04, 0x28
        /*0056*/ 	.short	(.L_594 - .L_593)


	//   ....[0]....
.L_593:
        /*0058*/ 	.word	0x000016a0


	//   ....[1]....
        /*005c*/ 	.word	0x000016c0


	//   ....[2]....
        /*0060*/ 	.word	0x000016f0


	//   ....[3]....
        /*0064*/ 	.word	0x00001730


	//   ....[4]....
        /*0068*/ 	.word	0x00001770


	//   ....[5]....
        /*006c*/ 	.word	0x00001940


	//   ....[6]....
        /*0070*/ 	.word	0x00001a10


	//   ....[7]....
        /*0074*/ 	.word	0x00001a60


	//   ....[8]....
        /*0078*/ 	.word	0x00001b10


	//   ....[9]....
        /*007c*/ 	.word	0x00001c60


	//----- nvinfo : EIATTR_EXIT_INSTR_OFFSETS
	.align		4
.L_594:
        /*0080*/ 	.byte	0x04, 0x1c
        /*0082*/ 	.short	(.L_596 - .L_595)


	//   ....[0]....
.L_595:
        /*0084*/ 	.word	0x000046a0


	//   ....[1]....
        /*0088*/ 	.word	0x00004c30


	//----- nvinfo : EIATTR_CRS_STACK_SIZE
	.align		4
.L_596:
        /*008c*/ 	.byte	0x04, 0x1e
        /*008e*/ 	.short	(.L_598 - .L_597)
.L_597:
        /*0090*/ 	.word	0x00000000


	//----- nvinfo : EIATTR_CBANK_PARAM_SIZE
	.align		4
.L_598:
        /*0094*/ 	.byte	0x03, 0x19
        /*0096*/ 	.short	0x01d0


	//----- nvinfo : EIATTR_PARAM_CBANK
	.align		4
        /*0098*/ 	.byte	0x04, 0x0a
        /*009a*/ 	.short	(.L_600 - .L_599)
	.align		4
.L_599:
        /*009c*/ 	.word	index@(.nv.constant0._ZN5flash32flash_fwd_splitkv_combine_kernelI23Flash_fwd_kernel_traitsILi256ELi64ELi64ELi4ELb0ELb0EN7cutlass10bfloat16_tE19Flash_kernel_traitsILi256ELi64ELi64ELi4ES3_EELi4ELi6ELb1EEEvNS_16Flash_fwd_paramsE)
        /*00a0*/ 	.short	0x0210
        /*00a2*/ 	.short	0x01d0


	//----- nvinfo : EIATTR_SW_WAR
	.align		4
.L_600:
        /*00a4*/ 	.byte	0x04, 0x36
        /*00a6*/ 	.short	(.L_602 - .L_601)
.L_601:
        /*00a8*/ 	.word	0x00000008
.L_602:


//--------------------- .nv.info._ZN5flash32flash_fwd_splitkv_combine_kernelI23Flash_fwd_kernel_traitsILi256ELi64ELi64ELi4ELb0ELb0EN7cutlass10bfloat16_tE19Flash_kernel_traitsILi256ELi64ELi64ELi4ES3_EELi4ELi5ELb1EEEvNS_16Flash_fwd_paramsE --------------------------
	.section	.nv.info._ZN5flash32flash_fwd_splitkv_combine_kernelI23Flash_fwd_kernel_traitsILi256ELi64ELi64ELi4ELb0ELb0EN7cutlass10bfloat16_tE19Flash_kernel_traitsILi256ELi64ELi64ELi4ES3_EELi4ELi5ELb1EEEvNS_16Flash_fwd_paramsE,"",@"SHT_CUDA_INFO"
	.sectionflags	@""
	.align	4


	//----- nvinfo : EIATTR_CUDA_API_VERSION
	.align		4
        /*0000*/ 	.byte	0x04, 0x37
        /*0002*/ 	.short	(.L_604 - .L_603)
.L_603:
        /*0004*/ 	.word	0x00000082


	//----- nvinfo : EIATTR_KPARAM_INFO
	.align		4
.L_604:
        /*0008*/ 	.byte	0x04, 0x17
        /*000a*/ 	.short	(.L_606 - .L_605)
.L_605:
        /*000c*/ 	.word	0x00000000
        /*0010*/ 	.short	0x0000
        /*0012*/ 	.short	0x0000
        /*0014*/ 	.byte	0x00, 0xf0, 0x41, 0x07


	//----- nvinfo : EIATTR_SPARSE_MMA_MASK
	.align		4
.L_606:
        /*0018*/ 	.byte	0x03, 0x50
        /*001a*/ 	.short	0x0000


	//----- nvinfo : EIATTR_MAXREG_COUNT
	.align		4
        /*001c*/ 	.byte	0x03, 0x1b
        /*001e*/ 	.short	0x00ff


	//----- nvinfo : EIATTR_NUM_BARRIERS
	.align		4
        /*0020*/ 	.byte	0x02, 0x4c
        /*0022*/ 	.byte	0x01
	.zero		1


	//----- nvinfo : EIATTR_MERCURY_ISA_VERSION
	.align		4
        /*0024*/ 	.byte	0x03, 0x5f
        /*0026*/ 	.short	0x0101


	//----- nvinfo : EIATTR_COOP_GROUP_MASK_REGIDS
	.align		4
        /*0028*/ 	.byte	0x04, 0x29
        /*002a*/ 	.short	(.L_608 - .L_607)


	//   ....[0]....
.L_607:
        /*002c*/ 	.word	0xffffffff


	//   ....[1]....
        /*0030*/ 	.word	0xffffffff


	//   ....[2]....
        /*0034*/ 	.word	0xffffffff


	//   ....[3]....
        /*0038*/ 	.word	0xffffffff


	//   ....[4]....
        /*003c*/ 	.word	0xffffffff


	//   ....[5]....
        /*0040*/ 	.word	0xffffffff


	//   ....[6]....
        /*0044*/ 	.word	0xffffffff


	//   ....[7]....
        /*0048*/ 	.word	0xffffffff


	//   ....[8]....
        /*004c*/ 	.word	0xffffffff


	//   ....[9]....
        /*0050*/ 	.word	0xffffffff


	//----- nvinfo : EIATTR_COOP_GROUP_INSTR_OFFSETS
	.align		4
.L_608:
        /*0054*/ 	.byte	0x04, 0x28
        /*0056*/ 	.short	(.L_610 - .L_609)


	//   ....[0]....
.L_609:
        /*0058*/ 	.word	0x00001810


	//   ....[1]....
        /*005c*/ 	.word	0x00001870


	//   ....[2]....
        /*0060*/ 	.word	0x000018a0


	//   ....[3]....
        /*0064*/ 	.word	0x000018c0


	//   ....[4]....
        /*0068*/ 	.word	0x000018f0


	//   ....[5]....
        /*006c*/ 	.word	0x00001a20


	//   ....[6]....
        /*0070*/ 	.word	0x00001a80


	//   ....[7]....
        /*0074*/ 	.word	0x00001b10


	//   ....[8]....
        /*0078*/ 	.word	0x00001bb0


	//   ....[9]....
        /*007c*/ 	.word	0x00001ca0


	//----- nvinfo : EIATTR_EXIT_INSTR_OFFSETS
	.align		4
.L_610:
        /*0080*/ 	.byte	0x04, 0x1c
        /*0082*/ 	.short	(.L_612 - .L_611)


	//   ....[0]....
.L_611:
        /*0084*/ 	.word	0x00004690


	//   ....[1]....
        /*0088*/ 	.word	0x00004c20


	//----- nvinfo : EIATTR_CRS_STACK_SIZE
	.align		4
.L_612:
        /*008c*/ 	.byte	0x04, 0x1e
        /*008e*/ 	.short	(.L_614 - .L_613)
.L_613:
        /*0090*/ 	.word	0x00000000


	//----- nvinfo : EIATTR_CBANK_PARAM_SIZE
	.align		4
.L_614:
        /*0094*/ 	.byte	0x03, 0x19
        /*0096*/ 	.short	0x01d0


	//----- nvinfo : EIATTR_PARAM_CBANK
	.align		4
        /*0098*/ 	.byte	0x04, 0x0a
        /*009a*/ 	.short	(.L_616 - .L_615)
	.align		4
.L_615:
        /*009c*/ 	.word	index@(.nv.constant0._ZN5flash32flash_fwd_splitkv_combine_kernelI23Flash_fwd_kernel_traitsILi256ELi64ELi64ELi4ELb0ELb0EN7cutlass10bfloat16_tE19Flash_kernel_traitsILi256ELi64ELi64ELi4ES3_EELi4ELi5ELb1EEEvNS_16Flash_fwd_paramsE)
        /*00a0*/ 	.short	0x0210
        /*00a2*/ 	.short	0x01d0


	//----- nvinfo : EIATTR_SW_WAR
	.align		4
.L_616:
        /*00a4*/ 	.byte	0x04, 0x36
        /*00a6*/ 	.short	(.L_618 - .L_617)
.L_617:
        /*00a8*/ 	.word	0x00000008
.L_618:


//--------------------- .nv.info._ZN5flash32flash_fwd_splitkv_combine_kernelI23Flash_fwd_kernel_traitsILi256ELi64ELi64ELi4ELb0ELb0EN7cutlass10bfloat16_tE19Flash_kernel_traitsILi256ELi64ELi64ELi4ES3_EELi4ELi4ELb1EEEvNS_16Flash_fwd_paramsE --------------------------
	.section	.nv.info._ZN5flash32flash_fwd_splitkv_combine_kernelI23Flash_fwd_kernel_traitsILi256ELi64ELi64ELi4ELb0ELb0EN7cutlass10bfloat16_tE19Flash_kernel_traitsILi256ELi64ELi64ELi4ES3_EELi4ELi4ELb1EEEvNS_16Flash_fwd_paramsE,"",@"SHT_CUDA_INFO"
	.sectionflags	@""
	.align	4


	//----- nvinfo : EIATTR_CUDA_API_VERSION
	.align		4
        /*0000*/ 	.byte	0x04, 0x37
        /*0002*/ 	.short	(.L_620 - .L_619)
.L_619:
        /*0004*/ 	.word	0x00000082


	//----- nvinfo : EIATTR_KPARAM_INFO
	.align		4
.L_620:
        /*0008*/ 	.byte	0x04, 0x17
        /*000a*/ 	.short	(.L_622 - .L_621)
.L_621:
        /*000c*/ 	.word	0x00000000
        /*0010*/ 	.short	0x0000
        /*0012*/ 	.short	0x0000
        /*0014*/ 	.byte	0x00, 0xf0, 0x41, 0x07


	//----- nvinfo : EIATTR_SPARSE_MMA_MASK
	.align		4
.L_622:
        /*0018*/ 	.byte	0x03, 0x50
        /*001a*/ 	.short	0x0000


	//----- nvinfo : EIATTR_MAXREG_COUNT
	.align		4
        /*001c*/ 	.byte	0x03, 0x1b
        /*001e*/ 	.short	0x00ff


	//----- nvinfo : EIATTR_NUM_BARRIERS
	.align		4
        /*0020*/ 	.byte	0x02, 0x4c
        /*0022*/ 	.byte	0x01
	.zero		1


	//----- nvinfo : EIATTR_MERCURY_ISA_VERSION
	.align		4
        /*0024*/ 	.byte	0x03, 0x5f
        /*0026*/ 	.short	0x0101


	//----- nvinfo : EIATTR_COOP_GROUP_MASK_REGIDS
	.align		4
        /*0028*/ 	.byte	0x04, 0x29
        /*002a*/ 	.short	(.L_624 - .L_623)


	//   ....[0]....
.L_623:
        /*002c*/ 	.word	0xffffffff


	//   ....[1]....
        /*0030*/ 	.word	0xffffffff


	//   ....[2]....
        /*0034*/ 	.word	0xffffffff


	//   ....[3]....
        /*0038*/ 	.word	0xffffffff


	//   ....[4]....
        /*003c*/ 	.word	0xffffffff


	//   ....[5]....
        /*0040*/ 	.word	0xffffffff


	//   ....[6]....
        /*0044*/ 	.word	0xffffffff


	//   ....[7]....
        /*0048*/ 	.word	0xffffffff


	//----- nvinfo : EIATTR_COOP_GROUP_INSTR_OFFSETS
	.align		4
.L_624:
        /*004c*/ 	.byte	0x04, 0x28
        /*004e*/ 	.short	(.L_626 - .L_625)


	//   ....[0]....
.L_625:
        /*0050*/ 	.word	0x00001810


	//   ....[1]....
        /*0054*/ 	.word	0x00001880


	//   ....[2]....
        /*0058*/ 	.word	0x000018c0


	//   ....[3]....
        /*005c*/ 	.word	0x000018f0


	//   ....[4]....
        /*0060*/ 	.word	0x00001a20


	//   ....[5]....
        /*0064*/ 	.word	0x00001ad0


	//   ....[6]....
        /*0068*/ 	.word	0x00001b70


	//   ....[7]....
        /*006c*/ 	.word	0x00001c60


	//----- nvinfo : EIATTR_EXIT_INSTR_OFFSETS
	.align		4
.L_626:
        /*0070*/ 	.byte	0x04, 0x1c
        /*0072*/ 	.short	(.L_628 - .L_627)


	//   ....[0]....
.L_627:
        /*0074*/ 	.word	0x00004680


	//   ....[1]....
        /*0078*/ 	.word	0x00004c10


	//----- nvinfo : EIATTR_CRS_STACK_SIZE
	.align		4
.L_628:
        /*007c*/ 	.byte	0x04, 0x1e
        /*007e*/ 	.short	(.L_630 - .L_629)
.L_629:
        /*0080*/ 	.word	0x00000000


	//----- nvinfo : EIATTR_CBANK_PARAM_SIZE
	.align		4
.L_630:
        /*0084*/ 	.byte	0x03, 0x19
        /*0086*/ 	.short	0x01d0


	//----- nvinfo : EIATTR_PARAM_CBANK
	.align		4
        /*0088*/ 	.byte	0x04, 0x0a
        /*008a*/ 	.short	(.L_632 - .L_631)
	.align		4
.L_631:
        /*008c*/ 	.word	index@(.nv.constant0._ZN5flash32flash_fwd_splitkv_combine_kernelI23Flash_fwd_kernel_traitsILi256ELi64ELi64ELi4ELb0ELb0EN7cutlass10bfloat16_tE19Flash_kernel_traitsILi256ELi64ELi64ELi4ES3_EELi4ELi4ELb1EEEvNS_16Flash_fwd_paramsE)
        /*0090*/ 	.short	0x0210
        /*0092*/ 	.short	0x01d0


	//----- nvinfo : EIATTR_SW_WAR
	.align		4
.L_632:
        /*0094*/ 	.byte	0x04, 0x36
        /*0096*/ 	.short	(.L_634 - .L_633)
.L_633:
        /*0098*/ 	.word	0x00000008
.L_634:


//--------------------- .nv.info._ZN5flash32flash_fwd_splitkv_combine_kernelI23Flash_fwd_kernel_traitsILi256ELi64ELi64ELi4ELb0ELb0EN7cutlass10bfloat16_tE19Flash_kernel_traitsILi256ELi64ELi64ELi4ES3_EELi4ELi3ELb1EEEvNS_16Flash_fwd_paramsE --------------------------
	.section	.nv.info._ZN5flash32flash_fwd_splitkv_combine_kernelI23Flash_fwd_kernel_traitsILi256ELi64ELi64ELi4ELb0ELb0EN7cutlass10bfloat16_tE19Flash_kernel_traitsILi256ELi64ELi64ELi4ES3_EELi4ELi3ELb1EEEvNS_16Flash_fwd_paramsE,"",@"SHT_CUDA_INFO"
	.sectionflags	@""
	.align	4


	//----- nvinfo : EIATTR_CUDA_API_VERSION
	.align		4
        /*0000*/ 	.byte	0x04, 0x37
        /*0002*/ 	.short	(.L_636 - .L_635)
.L_635:
        /*0004*/ 	.word	0x00000082


	//----- nvinfo : EIATTR_KPARAM_INFO
	.align		4
.L_636:
        /*0008*/ 	.byte	0x04, 0x17
        /*000a*/ 	.short	(.L_638 - .L_637)
.L_637:
        /*000c*/ 	.word	0x00000000
        /*0010*/ 	.short	0x0000
        /*0012*/ 	.short	0x0000
        /*0014*/ 	.byte	0x00, 0xf0, 0x41, 0x07


	//----- nvinfo : EIATTR_SPARSE_MMA_MASK
	.align		4
.L_638:
        /*0018*/ 	.byte	0x03, 0x50
        /*001a*/ 	.short	0x0000


	//----- nvinfo : EIATTR_MAXREG_COUNT
	.align		4
        /*001c*/ 	.byte	0x03, 0x1b
        /*001e*/ 	.short	0x00ff


	//----- nvinfo : EIATTR_NUM_BARRIERS
	.align		4
        /*0020*/ 	.byte	0x02, 0x4c
        /*0022*/ 	.byte	0x01
	.zero		1


	//----- nvinfo : EIATTR_MERCURY_ISA_VERSION
	.align		4
        /*0024*/ 	.byte	0x03, 0x5f
        /*0026*/ 	.short	0x0101


	//----- nvinfo : EIATTR_COOP_GROUP_MASK_REGIDS
	.align		4
        /*0028*/ 	.byte	0x04, 0x29
        /*002a*/ 	.short	(.L_640 - .L_639)


	//   ....[0]....
.L_639:
        /*002c*/ 	.word	0xffffffff


	//   ....[1]....
        /*0030*/ 	.word	0xffffffff


	//   ....[2]....
        /*0034*/ 	.word	0xffffffff


	//   ....[3]....
        /*0038*/ 	.word	0xffffffff


	//   ....[4]....
        /*003c*/ 	.word	0xffffffff


	//   ....[5]....
        /*0040*/ 	.word	0xffffffff


	//----- nvinfo : EIATTR_COOP_GROUP_INSTR_OFFSETS
	.align		4
.L_640:
        /*0044*/ 	.byte	0x04, 0x28
        /*0046*/ 	.short	(.L_642 - .L_641)


	//   ....[0]....
.L_641:
        /*0048*/ 	.word	0x00001810


	//   ....[1]....
        /*004c*/ 	.word	0x000018b0


	//   ....[2]....
        /*0050*/ 	.word	0x00001910


	//   ....[3]....
        /*0054*/ 	.word	0x00001a70


	//   ....[4]....
        /*0058*/ 	.word	0x00001b20


	//   ....[5]....
        /*005c*/ 	.word	0x00001c20


	//----- nvinfo : EIATTR_EXIT_INSTR_OFFSETS
	.align		4
.L_642:
        /*0060*/ 	.byte	0x04, 0x1c
        /*0062*/ 	.short	(.L_644 - .L_643)


	//   ....[0]....
.L_643:
        /*0064*/ 	.word	0x00004640


	//   ....[1]....
        /*0068*/ 	.word	0x00004bd0


	//----- nvinfo : EIATTR_CRS_STACK_SIZE
	.align		4
.L_644:
        /*006c*/ 	.byte	0x04, 0x1e
        /*006e*/ 	.short	(.L_646 - .L_645)
.L_645:
        /*0070*/ 	.word	0x00000000


	//----- nvinfo : EIATTR_CBANK_PARAM_SIZE
	.align		4
.L_646:
        /*0074*/ 	.byte	0x03, 0x19
        /*0076*/ 	.short	0x01d0


	//----- nvinfo : EIATTR_PARAM_CBANK
	.align		4
        /*0078*/ 	.byte	0x04, 0x0a
        /*007a*/ 	.short	(.L_648 - .L_647)
	.align		4
.L_647:
        /*007c*/ 	.word	index@(.nv.constant0._ZN5flash32flash_fwd_splitkv_combine_kernelI23Flash_fwd_kernel_traitsILi256ELi64ELi64ELi4ELb0ELb0EN7cutlass10bfloat16_tE19Flash_kernel_traitsILi256ELi64ELi64ELi4ES3_EELi4ELi3ELb1EEEvNS_16Flash_fwd_paramsE)
        /*0080*/ 	.short	0x0210
        /*0082*/ 	.short	0x01d0


	//----- nvinfo : EIATTR_SW_WAR
	.align		4
.L_648:
        /*0084*/ 	.byte	0x04, 0x36
        /*0086*/ 	.short	(.L_650 - .L_649)
.L_649:
        /*0088*/ 	.word	0x00000008
.L_650:


//--------------------- .nv.info._ZN5flash32flash_fwd_splitkv_combine_kernelI23Flash_fwd_kernel_traitsILi256ELi64ELi64ELi4ELb0ELb0EN7cutlass10bfloat16_tE19Flash_kernel_traitsILi256ELi64ELi64ELi4ES3_EELi4ELi2ELb1EEEvNS_16Flash_fwd_paramsE --------------------------
	.section	.nv.info._ZN5flash32flash_fwd_splitkv_combine_kernelI23Flash_fwd_kernel_traitsILi256ELi64ELi64ELi4ELb0ELb0EN7cutlass10bfloat16_tE19Flash_kernel_traitsILi256ELi64ELi64ELi4ES3_EELi4ELi2ELb1EEEvNS_16Flash_fwd_paramsE,"",@"SHT_CUDA_INFO"
	.sectionflags	@""
	.align	4


	//----- nvinfo : EIATTR_CUDA_API_VERSION
	.align		4
        /*0000*/ 	.byte	0x04, 0x37
        /*0002*/ 	.short	(.L_652 - .L_651)
.L_651:
        /*0004*/ 	.word	0x00000082


	//----- nvinfo : EIATTR_KPARAM_INFO
	.align		4
.L_652:
        /*0008*/ 	.byte	0x04, 0x17
        /*000a*/ 	.short	(.L_654 - .L_653)
.L_653:
        /*000c*/ 	.word	0x00000000
        /*0010*/ 	.short	0x0000
        /*0012*/ 	.short	0x0000
        /*0014*/ 	.byte	0x00, 0xf0, 0x41, 0x07


	//----- nvinfo : EIATTR_SPARSE_MMA_MASK
	.align		4
.L_654:
        /*0018*/ 	.byte	0x03, 0x50
        /*001a*/ 	.short	0x0000


	//----- nvinfo : EIATTR_MAXREG_COUNT
	.align		4
        /*001c*/ 	.byte	0x03, 0x1b
        /*001e*/ 	.short	0x00ff


	//----- nvinfo : EIATTR_NUM_BARRIERS
	.align		4
        /*0020*/ 	.byte	0x02, 0x4c
        /*0022*/ 	.byte	0x01
	.zero		1


	//----- nvinfo : EIATTR_MERCURY_ISA_VERSION
	.align		4
        /*0024*/ 	.byte	0x03, 0x5f
        /*0026*/ 	.short	0x0101


	//----- nvinfo : EIATTR_COOP_GROUP_MASK_REGIDS
	.align		4
        /*0028*/ 	.byte	0x04, 0x29
        /*002a*/ 	.short	(.L_656 - .L_655)


	//   ....[0]....
.L_655:
        /*002c*/ 	.word	0xffffffff


	//   ....[1]....
        /*0030*/ 	.word	0xffffffff


	//   ....[2]....
        /*0034*/ 	.word	0xffffffff


	//   ....[3]....
        /*0038*/ 	.word	0xffffffff


	//----- nvinfo : EIATTR_COOP_GROUP_INSTR_OFFSETS
	.align		4
.L_656:
        /*003c*/ 	.byte	0x04, 0x28
        /*003e*/ 	.short	(.L_658 - .L_657)


	//   ....[0]....
.L_657:
        /*0040*/ 	.word	0x000018a0


	//   ....[1]....
        /*0044*/ 	.word	0x000018d0


	//   ....[2]....
        /*0048*/ 	.word	0x00001a50


	//   ....[3]....
        /*004c*/ 	.word	0x00001b90


	//----- nvinfo : EIATTR_EXIT_INSTR_OFFSETS
	.align		4
.L_658:
        /*0050*/ 	.byte	0x04, 0x1c
        /*0052*/ 	.short	(.L_660 - .L_659)


	//   ....[0]....
.L_659:
        /*0054*/ 	.word	0x00004570


	//   ....[1]....
        /*0058*/ 	.word	0x00004b00


	//----- nvinfo : EIATTR_CRS_STACK_SIZE
	.align		4
.L_660:
        /*005c*/ 	.byte	0x04, 0x1e
        /*005e*/ 	.short	(.L_662 - .L_661)
.L_661:
        /*0060*/ 	.word	0x00000000


	//----- nvinfo : EIATTR_CBANK_PARAM_SIZE
	.align		4
.L_662:
        /*0064*/ 	.byte	0x03, 0x19
        /*0066*/ 	.short	0x01d0


	//----- nvinfo : EIATTR_PARAM_CBANK
	.align		4
        /*0068*/ 	.byte	0x04, 0x0a
        /*006a*/ 	.short	(.L_664 - .L_663)
	.align		4
.L_663:
        /*006c*/ 	.word	index@(.nv.constant0._ZN5flash32flash_fwd_splitkv_combine_kernelI23Flash_fwd_kernel_traitsILi256ELi64ELi64ELi4ELb0ELb0EN7cutlass10bfloat16_tE19Flash_kernel_traitsILi256ELi64ELi64ELi4ES3_EELi4ELi2ELb1EEEvNS_16Flash_fwd_paramsE)
        /*0070*/ 	.short	0x0210
        /*0072*/ 	.short	0x01d0


	//----- nvinfo : EIATTR_SW_WAR
	.align		4
.L_664:
        /*0074*/ 	.byte	0x04, 0x36
        /*0076*/ 	.short	(.L_666 - .L_665)
.L_665:
        /*0078*/ 	.word	0x00000008
.L_666:


//--------------------- .nv.info._ZN5flash32flash_fwd_splitkv_combine_kernelI23Flash_fwd_kernel_traitsILi256ELi64ELi64ELi4ELb0ELb0EN7cutlass10bfloat16_tE19Flash_kernel_traitsILi256ELi64ELi64ELi4ES3_EELi4ELi1ELb1EEEvNS_16Flash_fwd_paramsE --------------------------
	.section	.nv.info._ZN5flash32flash_fwd_splitkv_combine_kernelI23Flash_fwd_kernel_traitsILi256ELi64ELi64ELi4ELb0ELb0EN7cutlass10bfloat16_tE19Flash_kernel_traitsILi256ELi64ELi64ELi4ES3_EELi4ELi1ELb1EEEvNS_16Flash_fwd_paramsE,"",@"SHT_CUDA_INFO"
	.sectionflags	@""
	.align	4


	//----- nvinfo : EIATTR_CUDA_API_VERSION
	.align		4
        /*0000*/ 	.byte	0x04, 0x37
        /*0002*/ 	.short	(.L_668 - .L_667)
.L_667:
        /*0004*/ 	.word	0x00000082


	//----- nvinfo : EIATTR_KPARAM_INFO
	.align		4
.L_668:
        /*0008*/ 	.byte	0x04, 0x17
        /*000a*/ 	.short	(.L_670 - .L_669)
.L_669:
        /*000c*/ 	.word	0x00000000
        /*0010*/ 	.short	0x0000
        /*0012*/ 	.short	0x0000
        /*0014*/ 	.byte	0x00, 0xf0, 0x41, 0x07


	//----- nvinfo : EIATTR_SPARSE_MMA_MASK
	.align		4
.L_670:
        /*0018*/ 	.byte	0x03, 0x50
        /*001a*/ 	.short	0x0000


	//----- nvinfo : EIATTR_MAXREG_COUNT
	.align		4
        /*001c*/ 	.byte	0x03, 0x1b
        /*001e*/ 	.short	0x00ff


	//----- nvinfo : EIATTR_NUM_BARRIERS
	.align		4
        /*0020*/ 	.byte	0x02, 0x4c
        /*0022*/ 	.byte	0x01
	.zero		1


	//----- nvinfo : EIATTR_MERCURY_ISA_VERSION
	.align		4
        /*0024*/ 	.byte	0x03, 0x5f
        /*0026*/ 	.short	0x0101


	//----- nvinfo : EIATTR_COOP_GROUP_MASK_REGIDS
	.align		4
        /*0028*/ 	.byte	0x04, 0x29
        /*002a*/ 	.short	(.L_672 - .L_671)


	//   ....[0]....
.L_671:
        /*002c*/ 	.word	0xffffffff


	//   ....[1]....
        /*0030*/ 	.word	0xffffffff


	//----- nvinfo : EIATTR_COOP_GROUP_INSTR_OFFSETS
	.align		4
.L_672:
        /*0034*/ 	.byte	0x04, 0x28
        /*0036*/ 	.short	(.L_674 - .L_673)


	//   ....[0]....
.L_673:
        /*0038*/ 	.word	0x000018a0


	//   ....[1]....
        /*003c*/ 	.word	0x00001b00


	//----- nvinfo : EIATTR_EXIT_INSTR_OFFSETS
	.align		4
.L_674:
        /*0040*/ 	.byte	0x04, 0x1c
        /*0042*/ 	.short	(.L_676 - .L_675)


	//   ....[0]....
.L_675:
        /*0044*/ 	.word	0x00004620


	//   ....[1]....
        /*0048*/ 	.word	0x00004b90


	//----- nvinfo : EIATTR_CRS_STACK_SIZE
	.align		4
.L_676:
        /*004c*/ 	.byte	0x04, 0x1e
        /*004e*/ 	.short	(.L_678 - .L_677)
.L_677:
        /*0050*/ 	.word	0x00000000


	//----- nvinfo : EIATTR_CBANK_PARAM_SIZE
	.align		4
.L_678:
        /*0054*/ 	.byte	0x03, 0x19
        /*0056*/ 	.short	0x01d0


	//----- nvinfo : EIATTR_PARAM_CBANK
	.align		4
        /*0058*/ 	.byte	0x04, 0x0a
        /*005a*/ 	.short	(.L_680 - .L_679)
	.align		4
.L_679:
        /*005c*/ 	.word	index@(.nv.constant0._ZN5flash32flash_fwd_splitkv_combine_kernelI23Flash_fwd_kernel_traitsILi256ELi64ELi64ELi4ELb0ELb0EN7cutlass10bfloat16_tE19Flash_kernel_traitsILi256ELi64ELi64ELi4ES3_EELi4ELi1ELb1EEEvNS_16Flash_fwd_paramsE)
        /*0060*/ 	.short	0x0210
        /*0062*/ 	.short	0x01d0


	//----- nvinfo : EIATTR_SW_WAR
	.align		4
.L_680:
        /*0064*/ 	.byte	0x04, 0x36
        /*0066*/ 	.short	(.L_682 - .L_681)
.L_681:
        /*0068*/ 	.word	0x00000008
.L_682:


//--------------------- .nv.info._ZN5flash24flash_fwd_splitkv_kernelI23Flash_fwd_kernel_traitsILi256ELi64ELi64ELi4ELb0ELb0EN7cutlass10bfloat16_tE19Flash_kernel_traitsILi256ELi64ELi64ELi4ES3_EELb0ELb0ELb0ELb0ELb0ELb0ELb0ELb0EEEvNS_16Flash_fwd_paramsE --------------------------
	.section	.nv.info._ZN5flash24flash_fwd_splitkv_kernelI23Flash_fwd_kernel_traitsILi256ELi64ELi64ELi4ELb0ELb0EN7cutlass10bfloat16_tE19Flash_kernel_traitsILi256ELi64ELi64ELi4ES3_EELb0ELb0ELb0ELb0ELb0ELb0ELb0ELb0EEEvNS_16Flash_fwd_paramsE,"",@"SHT_CUDA_INFO"
	.sectionflags	@""
	.align	4


	//----- nvinfo : EIATTR_CUDA_API_VERSION
	.align		4
        /*0000*/ 	.byte	0x04, 0x37
        /*0002*/ 	.short	(.L_684 - .L_683)
.L_683:
        /*0004*/ 	.word	0x00000082


	//----- nvinfo : EIATTR_KPARAM_INFO
	.align		4
.L_684:
        /*0008*/ 	.byte	0x04, 0x17
        /*000a*/ 	.short	(.L_686 - .L_685)
.L_685:
        /*000c*/ 	.word	0x00000000
        /*0010*/ 	.short	0x0000
        /*0012*/ 	.short	0x0000
        /*0014*/ 	.byte	0x00, 0xf0, 0x41, 0x07


	//----- nvinfo : EIATTR_SPARSE_MMA_MASK
	.align		4
.L_686:
        /*0018*/ 	.byte	0x03, 0x50
        /*001a*/ 	.short	0x0000


	//----- nvinfo : EIATTR_MAXREG_COUNT
	.align		4
        /*001c*/ 	.byte	0x03, 0x1b
        /*001e*/ 	.short	0x00ff


	//----- nvinfo : EIATTR_NUM_BARRIERS
	.align		4
        /*0020*/ 	.byte	0x02, 0x4c
        /*0022*/ 	.byte	0x01
	.zero		1


	//----- nvinfo : EIATTR_MERCURY_ISA_VERSION
	.align		4
        /*0024*/ 	.byte	0x03, 0x5f
        /*0026*/ 	.short	0x0101


	//----- nvinfo : EIATTR_INT_WARP_WIDE_INSTR_OFFSETS
	.align		4
        /*0028*/ 	.byte	0x04, 0x31
        /*002a*/ 	.short	(.L_688 - .L_687)


	//   ....[0]....
.L_687:
        /*002c*/ 	.word	0x00004490


	//----- nvinfo : EIATTR_COOP_GROUP_MASK_REGIDS
	.align		4
.L_688:
        /*0030*/ 	.byte	0x04, 0x29
        /*0032*/ 	.short	(.L_690 - .L_689)


	//   ....[0]....
.L_689:
        /*0034*/ 	.word	0xffffffff


	//   ....[1]....
        /*0038*/ 	.word	0xffffffff


	//   ....[2]....
        /*003c*/ 	.word	0xffffffff


	//   ....[3]....
        /*0040*/ 	.word	0xffffffff


	//   ....[4]....
        /*0044*/ 	.word	0xffffffff


	//   ....[5]....
        /*0048*/ 	.word	0xffffffff


	//   ....[6]....
        /*004c*/ 	.word	0xffffffff


	//   ....[7]....
        /*0050*/ 	.word	0xffffffff


	//   ....[8]....
        /*0054*/ 	.word	0xffffffff


	//   ....[9]....
        /*0058*/ 	.word	0xffffffff


	//   ....[10]....
        /*005c*/ 	.word	0xffffffff


	//   ....[11]....
        /*0060*/ 	.word	0xffffffff


	//----- nvinfo : EIATTR_COOP_GROUP_INSTR_OFFSETS
	.align		4
.L_690:
        /*0064*/ 	.byte	0x04, 0x28
        /*0066*/ 	.short	(.L_692 - .L_691)


	//   ....[0]....
.L_691:
        /*0068*/ 	.word	0x00006b10


	//   ....[1]....
        /*006c*/ 	.word	0x00006b30


	//   ....[2]....
        /*0070*/ 	.word	0x00006bd0


	//   ....[3]....
        /*0074*/ 	.word	0x00006be0


	//   ....[4]....
        /*0078*/ 	.word	0x0000a7b0


	//   ....[5]....
        /*007c*/ 	.word	0x0000a7d0


	//   ....[6]....
        /*0080*/ 	.word	0x0000a800


	//   ....[7]....
        /*0084*/ 	.word	0x0000a810


	//   ....[8]....
        /*0088*/ 	.word	0x0000c410


	//   ....[9]....
        /*008c*/ 	.word	0x0000c450


	//   ....[10]....
        /*0090*/ 	.word	0x0000c4b0


	//   ....[11]....
        /*0094*/ 	.word	0x0000c4e0


	//----- nvinfo : EIATTR_EXIT_INSTR_OFFSETS
	.align		4
.L_692:
        /*0098*/ 	.byte	0x04, 0x1c
        /*009a*/ 	.short	(.L_694 - .L_693)


	//   ....[0]....
.L_693:
        /*009c*/ 	.word	0x000004b0


	//   ....[1]....
        /*00a0*/ 	.word	0x00000f40


	//   ....[2]....
        /*00a4*/ 	.word	0x00000f70


	//   ....[3]....
        /*00a8*/ 	.word	0x0000e270


	//   ....[4]....
        /*00ac*/ 	.word	0x0000e3a0


	//   ....[5]....
        /*00b0*/ 	.word	0x0000e3c0


	//----- nvinfo : EIATTR_CRS_STACK_SIZE
	.align		4
.L_694:
        /*00b4*/ 	.byte	0x04, 0x1e
        /*00b6*/ 	.short	(.L_696 - .L_695)
.L_695:
        /*00b8*/ 	.word	0x00000000


	//----- nvinfo : EIATTR_CBANK_PARAM_SIZE
	.align		4
.L_696:
        /*00bc*/ 	.byte	0x03, 0x19
        /*00be*/ 	.short	0x01d0


	//----- nvinfo : EIATTR_PARAM_CBANK
	.align		4
        /*00c0*/ 	.byte	0x04, 0x0a
        /*00c2*/ 	.short	(.L_698 - .L_697)
	.align		4
.L_697:
        /*00c4*/ 	.word	index@(.nv.constant0._ZN5flash24flash_fwd_splitkv_kernelI23Flash_fwd_kernel_traitsILi256ELi64ELi64ELi4ELb0ELb0EN7cutlass10bfloat16_tE19Flash_kernel_traitsILi256ELi64ELi64ELi4ES3_EELb0ELb0ELb0ELb0ELb0ELb0ELb0ELb0EEEvNS_16Flash_fwd_paramsE)
        /*00c8*/ 	.short	0x0210
        /*00ca*/ 	.short	0x01d0


	//----- nvinfo : EIATTR_SW_WAR
	.align		4
.L_698:
        /*00cc*/ 	.byte	0x04, 0x36
        /*00ce*/ 	.short	(.L_700 - .L_699)
.L_699:
        /*00d0*/ 	.word	0x00000008
.L_700:


//--------------------- .nv.info._ZN5flash24flash_fwd_splitkv_kernelI23Flash_fwd_kernel_traitsILi256ELi64ELi64ELi4ELb0ELb0EN7cutlass10bfloat16_tE19Flash_kernel_traitsILi256ELi64ELi64ELi4ES3_EELb0ELb0ELb0ELb0ELb0ELb1ELb0ELb0EEEvNS_16Flash_fwd_paramsE --------------------------
	.section	.nv.info._ZN5flash24flash_fwd_splitkv_kernelI23Flash_fwd_kernel_traitsILi256ELi64ELi64ELi4ELb0ELb0EN7cutlass10bfloat16_tE19Flash_kernel_traitsILi256ELi64ELi64ELi4ES3_EELb0ELb0ELb0ELb0ELb0ELb1ELb0ELb0EEEvNS_16Flash_fwd_paramsE,"",@"SHT_CUDA_INFO"
	.sectionflags	@""
	.align	4


	//----- nvinfo : EIATTR_CUDA_API_VERSION
	.align		4
        /*0000*/ 	.byte	0x04, 0x37
        /*0002*/ 	.short	(.L_702 - .L_701)
.L_701:
        /*0004*/ 	.word	0x00000082


	//----- nvinfo : EIATTR_KPARAM_INFO
	.align		4
.L_702:
        /*0008*/ 	.byte	0x04, 0x17
        /*000a*/ 	.short	(.L_704 - .L_703)
.L_703:
        /*000c*/ 	.word	0x00000000
        /*0010*/ 	.short	0x0000
        /*0012*/ 	.short	0x0000
        /*0014*/ 	.byte	0x00, 0xf0, 0x41, 0x07


	//----- nvinfo : EIATTR_SPARSE_MMA_MASK
	.align		4
.L_704:
        /*0018*/ 	.byte	0x03, 0x50
        /*001a*/ 	.short	0x0000


	//----- nvinfo : EIATTR_MAXREG_COUNT
	.align		4
        /*001c*/ 	.byte	0x03, 0x1b
        /*001e*/ 	.short	0x00ff


	//----- nvinfo : EIATTR_NUM_BARRIERS
	.align		4
        /*0020*/ 	.byte	0x02, 0x4c
        /*0022*/ 	.byte	0x01
	.zero		1


	//----- nvinfo : EIATTR_MERCURY_ISA_VERSION
	.align		4
        /*0024*/ 	.byte	0x03, 0x5f
        /*0026*/ 	.short	0x0101


	//----- nvinfo : EIATTR_INT_WARP_WIDE_INSTR_OFFSETS
	.align		4
        /*0028*/ 	.byte	0x04, 0x31
        /*002a*/ 	.short	(.L_706 - .L_705)


	//   ....[0]....
.L_705:
        /*002c*/ 	.word	0x00004490


	//----- nvinfo : EIATTR_COOP_GROUP_MASK_REGIDS
	.align		4
.L_706:
        /*0030*/ 	.byte	0x04, 0x29
        /*0032*/ 	.short	(.L_708 - .L_707)


	//   ....[0]....
.L_707:
        /*0034*/ 	.word	0xffffffff


	//   ....[1]....
        /*0038*/ 	.word	0xffffffff


	//   ....[2]....
        /*003c*/ 	.word	0xffffffff


	//   ....[3]....
        /*0040*/ 	.word	0xffffffff


	//   ....[4]....
        /*0044*/ 	.word	0xffffffff


	//   ....[5]....
        /*0048*/ 	.word	0xffffffff


	//   ....[6]....
        /*004c*/ 	.word	0xffffffff


	//   ....[7]....
        /*0050*/ 	.word	0xffffffff


	//   ....[8]....
        /*0054*/ 	.word	0xffffffff


	//   ....[9]....
        /*0058*/ 	.word	0xffffffff


	//   ....[10]....
        /*005c*/ 	.word	0xffffffff


	//   ....[11]....
        /*0060*/ 	.word	0xffffffff


	//----- nvinfo : EIATTR_COOP_GROUP_INSTR_OFFSETS
	.align		4
.L_708:
        /*0064*/ 	.byte	0x04, 0x28
        /*0066*/ 	.short	(.L_710 - .L_709)


	//   ....[0]....
.L_709:
        /*0068*/ 	.word	0x00006f10


	//   ....[1]....
        /*006c*/ 	.word	0x00006f30


	//   ....[2]....
        /*0070*/ 	.word	0x00006fd0


	//   ....[3]....
        /*0074*/ 	.word	0x00006fe0


	//   ....[4]....
        /*0078*/ 	.word	0x0000af60


	//   ....[5]....
        /*007c*/ 	.word	0x0000af80


	//   ....[6]....
        /*0080*/ 	.word	0x0000afb0


	//   ....[7]....
        /*0084*/ 	.word	0x0000afc0


	//   ....[8]....
        /*0088*/ 	.word	0x0000cbf0


	//   ....[9]....
        /*008c*/ 	.word	0x0000cc30


	//   ....[10]....
        /*0090*/ 	.word	0x0000cc90


	//   ....[11]....
        /*0094*/ 	.word	0x0000ccc0


	//----- nvinfo : EIATTR_EXIT_INSTR_OFFSETS
	.align		4
.L_710:
        /*0098*/ 	.byte	0x04, 0x1c
        /*009a*/ 	.short	(.L_712 - .L_711)


	//   ....[0]....
.L_711:
        /*009c*/ 	.word	0x000004b0


	//   ....[1]....
        /*00a0*/ 	.word	0x00000f40


	//   ....[2]....
        /*00a4*/ 	.word	0x00000f70


	//   ....[3]....
        /*00a8*/ 	.word	0x0000ea50


	//   ....[4]....
        /*00ac*/ 	.word	0x0000eb80


	//   ....[5]....
        /*00b0*/ 	.word	0x0000eba0


	//----- nvinfo : EIATTR_CRS_STACK_SIZE
	.align		4
.L_712:
        /*00b4*/ 	.byte	0x04, 0x1e
        /*00b6*/ 	.short	(.L_714 - .L_713)
.L_713:
        /*00b8*/ 	.word	0x00000000


	//----- nvinfo : EIATTR_CBANK_PARAM_SIZE
	.align		4
.L_714:
        /*00bc*/ 	.byte	0x03, 0x19
        /*00be*/ 	.short	0x01d0


	//----- nvinfo : EIATTR_PARAM_CBANK
	.align		4
        /*00c0*/ 	.byte	0x04, 0x0a
        /*00c2*/ 	.short	(.L_716 - .L_715)
	.align		4
.L_715:
        /*00c4*/ 	.word	index@(.nv.constant0._ZN5flash24flash_fwd_splitkv_kernelI23Flash_fwd_kernel_traitsILi256ELi64ELi64ELi4ELb0ELb0EN7cutlass10bfloat16_tE19Flash_kernel_traitsILi256ELi64ELi64ELi4ES3_EELb0ELb0ELb0ELb0ELb0ELb1ELb0ELb0EEEvNS_16Flash_fwd_paramsE)
        /*00c8*/ 	.short	0x0210
        /*00ca*/ 	.short	0x01d0


	//----- nvinfo : EIATTR_SW_WAR
	.align		4
.L_716:
        /*00cc*/ 	.byte	0x04, 0x36
        /*00ce*/ 	.short	(.L_718 - .L_717)
.L_717:
        /*00d0*/ 	.word	0x00000008
.L_718:


//--------------------- .nv.info._ZN5flash24flash_fwd_splitkv_kernelI23Flash_fwd_kernel_traitsILi256ELi64ELi64ELi4ELb0ELb0EN7cutlass10bfloat16_tE19Flash_kernel_traitsILi256ELi64ELi64ELi4ES3_EELb0ELb0ELb0ELb0ELb0ELb0ELb0ELb1EEEvNS_16Flash_fwd_paramsE --------------------------
	.section	.nv.info._ZN5flash24flash_fwd_splitkv_kernelI23Flash_fwd_kernel_traitsILi256ELi64ELi64ELi4ELb0ELb0EN7cutlass10bfloat16_tE19Flash_kernel_traitsILi256ELi64ELi64ELi4ES3_EELb0ELb0ELb0ELb0ELb0ELb0ELb0ELb1EEEvNS_16Flash_fwd_paramsE,"",@"SHT_CUDA_INFO"
	.sectionflags	@""
	.align	4


	//----- nvinfo : EIATTR_CUDA_API_VERSION
	.align		4
        /*0000*/ 	.byte	0x04, 0x37
        /*0002*/ 	.short	(.L_720 - .L_719)
.L_719:
        /*0004*/ 	.word	0x00000082


	//----- nvinfo : EIATTR_KPARAM_INFO
	.align		4
.L_720:
        /*0008*/ 	.byte	0x04, 0x17
        /*000a*/ 	.short	(.L_722 - .L_721)
.L_721:
        /*000c*/ 	.word	0x00000000
        /*0010*/ 	.short	0x0000
        /*0012*/ 	.short	0x0000
        /*0014*/ 	.byte	0x00, 0xf0, 0x41, 0x07


	//----- nvinfo : EIATTR_SPARSE_MMA_MASK
	.align		4
.L_722:
        /*0018*/ 	.byte	0x03, 0x50
        /*001a*/ 	.short	0x0000


	//----- nvinfo : EIATTR_MAXREG_COUNT
	.align		4
        /*001c*/ 	.byte	0x03, 0x1b
        /*001e*/ 	.short	0x00ff


	//----- nvinfo : EIATTR_NUM_BARRIERS
	.align		4
        /*0020*/ 	.byte	0x02, 0x4c
        /*0022*/ 	.byte	0x01
	.zero		1


	//----- nvinfo : EIATTR_MERCURY_ISA_VERSION
	.align		4
        /*0024*/ 	.byte	0x03, 0x5f
        /*0026*/ 	.short	0x0101


	//----- nvinfo : EIATTR_COOP_GROUP_MASK_REGIDS
	.align		4
        /*0028*/ 	.byte	0x04, 0x29
        /*002a*/ 	.short	(.L_724 - .L_723)


	//   ....[0]....
.L_723:
        /*002c*/ 	.word	0xffffffff


	//   ....[1]....
        /*0030*/ 	.word	0xffffffff


	//   ....[2]....
        /*0034*/ 	.word	0xffffffff


	//   ....[3]....
        /*0038*/ 	.word	0xffffffff


	//   ....[4]....
        /*003c*/ 	.word	0xffffffff


	//   ....[5]....
        /*0040*/ 	.word	0xffffffff


	//   ....[6]....
        /*0044*/ 	.word	0xffffffff


	//   ....[7]....
        /*0048*/ 	.word	0xffffffff


	//   ....[8]....
        /*004c*/ 	.word	0xffffffff


	//   ....[9]....
        /*0050*/ 	.word	0xffffffff


	//   ....[10]....
        /*0054*/ 	.word	0xffffffff


	//   ....[11]....
        /*0058*/ 	.word	0xffffffff


	//   ....[12]....
        /*005c*/ 	.word	0x05000004


	//   ....[13]....
        /*0060*/ 	.word	0x05000004


	//   ....[14]....
        /*0064*/ 	.word	0x05000004


	//   ....[15]....
        /*0068*/ 	.word	0x05000004


	//----- nvinfo : EIATTR_COOP_GROUP_INSTR_OFFSETS
	.align		4
.L_724:
        /*006c*/ 	.byte	0x04, 0x28
        /*006e*/ 	.short	(.L_726 - .L_725)


	//   ....[0]....
.L_725:
        /*0070*/ 	.word	0x0001b5e0


	//   ....[1]....
        /*0074*/ 	.word	0x0001b600


	//   ....[2]....
        /*0078*/ 	.word	0x0001b6a0


	//   ....[3]....
        /*007c*/ 	.word	0x0001b6b0


	//   ....[4]....
        /*0080*/ 	.word	0x0001f550


	//   ....[5]....
        /*0084*/ 	.word	0x0001f5f0


	//   ....[6]....
        /*0088*/ 	.word	0x0001f610


	//   ....[7]....
        /*008c*/ 	.word	0x0001f630


	//   ....[8]....
        /*0090*/ 	.word	0x000212d0


	//   ....[9]....
        /*0094*/ 	.word	0x000212e0


	//   ....[10]....
        /*0098*/ 	.word	0x00021310


	//   ....[11]....
        /*009c*/ 	.word	0x00021320


	//   ....[12]....
        /*00a0*/ 	.word	0x000236b0


	//   ....[13]....
        /*00a4*/ 	.word	0x00023730


	//   ....[14]....
        /*00a8*/ 	.word	0x000237b0


	//   ....[15]....
        /*00ac*/ 	.word	0x00023820


	//----- nvinfo : EIATTR_EXIT_INSTR_OFFSETS
	.align		4
.L_726:
        /*00b0*/ 	.byte	0x04, 0x1c
        /*00b2*/ 	.short	(.L_728 - .L_727)


	//   ....[0]....
.L_727:
        /*00b4*/ 	.word	0x00000090


	//----- nvinfo : EIATTR_CRS_STACK_SIZE
	.align		4
.L_728:
        /*00b8*/ 	.byte	0x04, 0x1e
        /*00ba*/ 	.short	(.L_730 - .L_729)
.L_729:
        /*00bc*/ 	.word	0x00000000


	//----- nvinfo : EIATTR_CBANK_PARAM_SIZE
	.align		4
.L_730:
        /*00c0*/ 	.byte	0x03, 0x19
        /*00c2*/ 	.short	0x01d0


	//----- nvinfo : EIATTR_PARAM_CBANK
	.align		4
        /*00c4*/ 	.byte	0x04, 0x0a
        /*00c6*/ 	.short	(.L_732 - .L_731)
	.align		4
.L_731:
        /*00c8*/ 	.word	index@(.nv.constant0._ZN5flash24flash_fwd_splitkv_kernelI23Flash_fwd_kernel_traitsILi256ELi64ELi64ELi4ELb0ELb0EN7cutlass10bfloat16_tE19Flash_kernel_traitsILi256ELi64ELi64ELi4ES3_EELb0ELb0ELb0ELb0ELb0ELb0ELb0ELb1EEEvNS_16Flash_fwd_paramsE)
        /*00cc*/ 	.short	0x0210
        /*00ce*/ 	.short	0x01d0


	//----- nvinfo : EIATTR_SW_WAR
	.align		4
.L_732:
        /*00d0*/ 	.byte	0x04, 0x36
        /*00d2*/ 	.short	(.L_734 - .L_733)
.L_733:
        /*00d4*/ 	.word	0x00000008
.L_734:


//--------------------- .nv.info._ZN5flash24flash_fwd_splitkv_kernelI23Flash_fwd_kernel_traitsILi256ELi64ELi64ELi4ELb0ELb0EN7cutlass10bfloat16_tE19Flash_kernel_traitsILi256ELi64ELi64ELi4ES3_EELb0ELb0ELb0ELb0ELb0ELb1ELb0ELb1EEEvNS_16Flash_fwd_paramsE --------------------------
	.section	.nv.info._ZN5flash24flash_fwd_splitkv_kernelI23Flash_fwd_kernel_traitsILi256ELi64ELi64ELi4ELb0ELb0EN7cutlass10bfloat16_tE19Flash_kernel_traitsILi256ELi64ELi64ELi4ES3_EELb0ELb0ELb0ELb0ELb0ELb1ELb0ELb1EEEvNS_16Flash_fwd_paramsE,"",@"SHT_CUDA_INFO"
	.sectionflags	@""
	.align	4


	//----- nvinfo : EIATTR_CUDA_API_VERSION
	.align		4
        /*0000*/ 	.byte	0x04, 0x37
        /*0002*/ 	.short	(.L_736 - .L_735)
.L_735:
        /*0004*/ 	.word	0x00000082


	//----- nvinfo : EIATTR_KPARAM_INFO
	.align		4
.L_736:
        /*0008*/ 	.byte	0x04, 0x17
        /*000a*/ 	.short	(.L_738 - .L_737)
.L_737:
        /*000c*/ 	.word	0x00000000
        /*0010*/ 	.short	0x0000
        /*0012*/ 	.short	0x0000
        /*0014*/ 	.byte	0x00, 0xf0, 0x41, 0x07


	//----- nvinfo : EIATTR_SPARSE_MMA_MASK
	.align		4
.L_738:
        /*0018*/ 	.byte	0x03, 0x50
        /*001a*/ 	.short	0x0000


	//----- nvinfo : EIATTR_MAXREG_COUNT
	.align		4
        /*001c*/ 	.byte	0x03, 0x1b
        /*001e*/ 	.short	0x00ff


	//----- nvinfo : EIATTR_NUM_BARRIERS
	.align		4
        /*0020*/ 	.byte	0x02, 0x4c
        /*0022*/ 	.byte	0x01
	.zero		1


	//----- nvinfo : EIATTR_MERCURY_ISA_VERSION
	.align		4
        /*0024*/ 	.byte	0x03, 0x5f
        /*0026*/ 	.short	0x0101


	//----- nvinfo : EIATTR_COOP_GROUP_MASK_REGIDS
	.align		4
        /*0028*/ 	.byte	0x04, 0x29
        /*002a*/ 	.short	(.L_740 - .L_739)


	//   ....[0]....
.L_739:
        /*002c*/ 	.word	0xffffffff


	//   ....[1]....
        /*0030*/ 	.word	0xffffffff


	//   ....[2]....
        /*0034*/ 	.word	0xffffffff


	//   ....[3]....
        /*0038*/ 	.word	0xffffffff


	//   ....[4]....
        /*003c*/ 	.word	0xffffffff


	//   ....[5]....
        /*0040*/ 	.word	0xffffffff


	//   ....[6]....
        /*0044*/ 	.word	0xffffffff


	//   ....[7]....
        /*0048*/ 	.word	0xffffffff


	//   ....[8]....
        /*004c*/ 	.word	0xffffffff


	//   ....[9]....
        /*0050*/ 	.word	0xffffffff


	//   ....[10]....
        /*0054*/ 	.word	0xffffffff


	//   ....[11]....
        /*0058*/ 	.word	0xffffffff


	//   ....[12]....
        /*005c*/ 	.word	0x05000002


	//   ....[13]....
        /*0060*/ 	.word	0x05000002


	//   ....[14]....
        /*0064*/ 	.word	0x05000002


	//   ....[15]....
        /*0068*/ 	.word	0x05000002


	//----- nvinfo : EIATTR_COOP_GROUP_INSTR_OFFSETS
	.align		4
.L_740:
        /*006c*/ 	.byte	0x04, 0x28
        /*006e*/ 	.short	(.L_742 - .L_741)


	//   ....[0]....
.L_741:
        /*0070*/ 	.word	0x0001adf0


	//   ....[1]....
        /*0074*/ 	.word	0x0001ae40


	//   ....[2]....
        /*0078*/ 	.word	0x0001ae90


	//   ....[3]....
        /*007c*/ 	.word	0x0001aed0


	//   ....[4]....
        /*0080*/ 	.word	0x0001f1b0


	//   ....[5]....
        /*0084*/ 	.word	0x0001f1e0


	//   ....[6]....
        /*0088*/ 	.word	0x0001f200


	//   ....[7]....
        /*008c*/ 	.word	0x0001f220


	//   ....[8]....
        /*0090*/ 	.word	0x00021070


	//   ....[9]....
        /*0094*/ 	.word	0x00021080


	//   ....[10]....
        /*0098*/ 	.word	0x000210b0


	//   ....[11]....
        /*009c*/ 	.word	0x000210c0


	//   ....[12]....
        /*00a0*/ 	.word	0x00023410


	//   ....[13]....
        /*00a4*/ 	.word	0x00023480


	//   ....[14]....
        /*00a8*/ 	.word	0x000234e0


	//   ....[15]....
        /*00ac*/ 	.word	0x00023550


	//----- nvinfo : EIATTR_EXIT_INSTR_OFFSETS
	.align		4
.L_742:
        /*00b0*/ 	.byte	0x04, 0x1c
        /*00b2*/ 	.short	(.L_744 - .L_743)


	//   ....[0]....
.L_743:
        /*00b4*/ 	.word	0x00000090


	//----- nvinfo : EIATTR_CRS_STACK_SIZE
	.align		4
.L_744:
        /*00b8*/ 	.byte	0x04, 0x1e
        /*00ba*/ 	.short	(.L_746 - .L_745)
.L_745:
        /*00bc*/ 	.word	0x00000000


	//----- nvinfo : EIATTR_CBANK_PARAM_SIZE
	.align		4
.L_746:
        /*00c0*/ 	.byte	0x03, 0x19
        /*00c2*/ 	.short	0x01d0


	//----- nvinfo : EIATTR_PARAM_CBANK
	.align		4
        /*00c4*/ 	.byte	0x04, 0x0a
        /*00c6*/ 	.short	(.L_748 - .L_747)
	.align		4
.L_747:
        /*00c8*/ 	.word	index@(.nv.constant0._ZN5flash24flash_fwd_splitkv_kernelI23Flash_fwd_kernel_traitsILi256ELi64ELi64ELi4ELb0ELb0EN7cutlass10bfloat16_tE19Flash_kernel_traitsILi256ELi64ELi64ELi4ES3_EELb0ELb0ELb0ELb0ELb0ELb1ELb0ELb1EEEvNS_16Flash_fwd_paramsE)
        /*00cc*/ 	.short	0x0210
        /*00ce*/ 	.short	0x01d0


	//----- nvinfo : EIATTR_SW_WAR
	.align		4
.L_748:
        /*00d0*/ 	.byte	0x04, 0x36
        /*00d2*/ 	.short	(.L_750 - .L_749)
.L_749:
        /*00d4*/ 	.word	0x00000008
.L_750:


//--------------------- .nv.info._ZN5flash24flash_fwd_splitkv_kernelI23Flash_fwd_kernel_traitsILi256ELi64ELi64ELi4ELb0ELb0EN7cutlass10bfloat16_tE19Flash_kernel_traitsILi256ELi64ELi64ELi4ES3_EELb0ELb0ELb0ELb0ELb0ELb0ELb1ELb0EEEvNS_16Flash_fwd_paramsE --------------------------
	.section	.nv.info._ZN5flash24flash_fwd_splitkv_kernelI23Flash_fwd_kernel_traitsILi256ELi64ELi64ELi4ELb0ELb0EN7cutlass10bfloat16_tE19Flash_kernel_traitsILi256ELi64ELi64ELi4ES3_EELb0ELb0ELb0ELb0ELb0ELb0ELb1ELb0EEEvNS_16Flash_fwd_paramsE,"",@"SHT_CUDA_INFO"
	.sectionflags	@""
	.align	4


	//----- nvinfo : EIATTR_CUDA_API_VERSION
	.align		4
        /*0000*/ 	.byte	0x04, 0x37
        /*0002*/ 	.short	(.L_752 - .L_751)
.L_751:
        /*0004*/ 	.word	0x00000082


	//----- nvinfo : EIATTR_KPARAM_INFO
	.align		4
.L_752:
        /*0008*/ 	.byte	0x04, 0x17
        /*000a*/ 	.short	(.L_754 - .L_753)
.L_753:
        /*000c*/ 	.word	0x00000000
        /*0010*/ 	.short	0x0000
        /*0012*/ 	.short	0x0000
        /*0014*/ 	.byte	0x00, 0xf0, 0x41, 0x07


	//----- nvinfo : EIATTR_SPARSE_MMA_MASK
	.align		4
.L_754:
        /*0018*/ 	.byte	0x03, 0x50
        /*001a*/ 	.short	0x0000


	//----- nvinfo : EIATTR_MAXREG_COUNT
	.align		4
        /*001c*/ 	.byte	0x03, 0x1b
        /*001e*/ 	.short	0x00ff


	//----- nvinfo : EIATTR_NUM_BARRIERS
	.align		4
        /*0020*/ 	.byte	0x02, 0x4c
        /*0022*/ 	.byte	0x01
	.zero		1


	//----- nvinfo : EIATTR_MERCURY_ISA_VERSION
	.align		4
        /*0024*/ 	.byte	0x03, 0x5f
        /*0026*/ 	.short	0x0101


	//----- nvinfo : EIATTR_INT_WARP_WIDE_INSTR_OFFSETS
	.align		4
        /*0028*/ 	.byte	0x04, 0x31
        /*002a*/ 	.short	(.L_756 - .L_755)


	//   ....[0]....
.L_755:
        /*002c*/ 	.word	0x000048f0


	//----- nvinfo : EIATTR_COOP_GROUP_MASK_REGIDS
	.align		4
.L_756:
        /*0030*/ 	.byte	0x04, 0x29
        /*0032*/ 	.short	(.L_758 - .L_757)


	//   ....[0]....
.L_757:
        /*0034*/ 	.word	0xffffffff


	//   ....[1]....
        /*0038*/ 	.word	0xffffffff


	//   ....[2]....
        /*003c*/ 	.word	0xffffffff


	//   ....[3]....
        /*0040*/ 	.word	0xffffffff


	//   ....[4]....
        /*0044*/ 	.word	0xffffffff


	//   ....[5]....
        /*0048*/ 	.word	0xffffffff


	//   ....[6]....
        /*004c*/ 	.word	0xffffffff


	//   ....[7]....
        /*0050*/ 	.word	0xffffffff


	//   ....[8]....
        /*0054*/ 	.word	0xffffffff


	//   ....[9]....
        /*0058*/ 	.word	0xffffffff


	//   ....[10]....
        /*005c*/ 	.word	0xffffffff


	//   ....[11]....
        /*0060*/ 	.word	0xffffffff


	//----- nvinfo : EIATTR_COOP_GROUP_INSTR_OFFSETS
	.align		4
.L_758:
        /*0064*/ 	.byte	0x04, 0x28
        /*0066*/ 	.short	(.L_760 - .L_759)


	//   ....[0]....
.L_759:
        /*0068*/ 	.word	0x00006f50


	//   ....[1]....
        /*006c*/ 	.word	0x00006f70


	//   ....[2]....
        /*0070*/ 	.word	0x00007010


	//   ....[3]....
        /*0074*/ 	.word	0x00007020


	//   ....[4]....
        /*0078*/ 	.word	0x0000ac40


	//   ....[5]....
        /*007c*/ 	.word	0x0000ac60


	//   ....[6]....
        /*0080*/ 	.word	0x0000ac90


	//   ....[7]....
        /*0084*/ 	.word	0x0000aca0


	//   ....[8]....
        /*0088*/ 	.word	0x0000c890


	//   ....[9]....
        /*008c*/ 	.word	0x0000c8d0


	//   ....[10]....
        /*0090*/ 	.word	0x0000c980


	//   ....[11]....
        /*0094*/ 	.word	0x0000c990


	//----- nvinfo : EIATTR_EXIT_INSTR_OFFSETS
	.align		4
.L_760:
        /*0098*/ 	.byte	0x04, 0x1c
        /*009a*/ 	.short	(.L_762 - .L_761)


	//   ....[0]....
.L_761:
        /*009c*/ 	.word	0x000005a0


	//   ....[1]....
        /*00a0*/ 	.word	0x000013a0


	//   ....[2]....
        /*00a4*/ 	.word	0x000013d0


	//   ....[3]....
        /*00a8*/ 	.word	0x0000e5a0


	//   ....[4]....
        /*00ac*/ 	.word	0x0000e650


	//   ....[5]....
        /*00b0*/ 	.word	0x0000e670


	//----- nvinfo : EIATTR_CRS_STACK_SIZE
	.align		4
.L_762:
        /*00b4*/ 	.byte	0x04, 0x1e
        /*00b6*/ 	.short	(.L_764 - .L_763)
.L_763:
        /*00b8*/ 	.word	0x00000000


	//----- nvinfo : EIATTR_CBANK_PARAM_SIZE
	.align		4
.L_764:
        /*00bc*/ 	.byte	0x03, 0x19
        /*00be*/ 	.short	0x01d0


	//----- nvinfo : EIATTR_PARAM_CBANK
	.align		4
        /*00c0*/ 	.byte	0x04, 0x0a
        /*00c2*/ 	.short	(.L_766 - .L_765)
	.align		4
.L_765:
        /*00c4*/ 	.word	index@(.nv.constant0._ZN5flash24flash_fwd_splitkv_kernelI23Flash_fwd_kernel_traitsILi256ELi64ELi64ELi4ELb0ELb0EN7cutlass10bfloat16_tE19Flash_kernel_traitsILi256ELi64ELi64ELi4ES3_EELb0ELb0ELb0ELb0ELb0ELb0ELb1ELb0EEEvNS_16Flash_fwd_paramsE)
        /*00c8*/ 	.short	0x0210
        /*00ca*/ 	.short	0x01d0


	//----- nvinfo : EIATTR_SW_WAR
	.align		4
.L_766:
        /*00cc*/ 	.byte	0x04, 0x36
        /*00ce*/ 	.short	(.L_768 - .L_767)
.L_767:
        /*00d0*/ 	.word	0x00000008
.L_768:


//--------------------- .nv.info._ZN5flash24flash_fwd_splitkv_kernelI23Flash_fwd_kernel_traitsILi256ELi64ELi64ELi4ELb0ELb0EN7cutlass10bfloat16_tE19Flash_kernel_traitsILi256ELi64ELi64ELi4ES3_EELb0ELb0ELb0ELb0ELb0ELb1ELb1ELb0EEEvNS_16Flash_fwd_paramsE --------------------------
	.section	.nv.info._ZN5flash24flash_fwd_splitkv_kernelI23Flash_fwd_kernel_traitsILi256ELi64ELi64ELi4ELb0ELb0EN7cutlass10bfloat16_tE19Flash_kernel_traitsILi256ELi64ELi64ELi4ES3_EELb0ELb0ELb0ELb0ELb0ELb1ELb1ELb0EEEvNS_16Flash_fwd_paramsE,"",@"SHT_CUDA_INFO"
	.sectionflags	@""
	.align	4


	//----- nvinfo : EIATTR_CUDA_API_VERSION
	.align		4
        /*0000*/ 	.byte	0x04, 0x37
        /*0002*/ 	.short	(.L_770 - .L_769)
.L_769:
        /*0004*/ 	.word	0x00000082


	//----- nvinfo : EIATTR_KPARAM_INFO
	.align		4
.L_770:
        /*0008*/ 	.byte	0x04, 0x17
        /*000a*/ 	.short	(.L_772 - .L_771)
.L_771:
        /*000c*/ 	.word	0x00000000
        /*0010*/ 	.short	0x0000
        /*0012*/ 	.short	0x0000
        /*0014*/ 	.byte	0x00, 0xf0, 0x41, 0x07


	//----- nvinfo : EIATTR_SPARSE_MMA_MASK
	.align		4
.L_772:
        /*0018*/ 	.byte	0x03, 0x50
        /*001a*/ 	.short	0x0000


	//----- nvinfo : EIATTR_MAXREG_COUNT
	.align		4
        /*001c*/ 	.byte	0x03, 0x1b
        /*001e*/ 	.short	0x00ff


	//----- nvinfo : EIATTR_NUM_BARRIERS
	.align		4
        /*0020*/ 	.byte	0x02, 0x4c
        /*0022*/ 	.byte	0x01
	.zero		1


	//----- nvinfo : EIATTR_MERCURY_ISA_VERSION
	.align		4
        /*0024*/ 	.byte	0x03, 0x5f
        /*0026*/ 	.short	0x0101


	//----- nvinfo : EIATTR_INT_WARP_WIDE_INSTR_OFFSETS
	.align		4
        /*0028*/ 	.byte	0x04, 0x31
        /*002a*/ 	.short	(.L_774 - .L_773)


	//   ....[0]....
.L_773:
        /*002c*/ 	.word	0x000048f0


	//----- nvinfo : EIATTR_COOP_GROUP_MASK_REGIDS
	.align		4
.L_774:
        /*0030*/ 	.byte	0x04, 0x29
        /*0032*/ 	.short	(.L_776 - .L_775)


	//   ....[0]....
.L_775:
        /*0034*/ 	.word	0xffffffff


	//   ....[1]....
        /*0038*/ 	.word	0xffffffff


	//   ....[2]....
        /*003c*/ 	.word	0xffffffff


	//   ....[3]....
        /*0040*/ 	.word	0xffffffff


	//   ....[4]....
        /*0044*/ 	.word	0xffffffff


	//   ....[5]....
        /*0048*/ 	.word	0xffffffff


	//   ....[6]....
        /*004c*/ 	.word	0xffffffff


	//   ....[7]....
        /*0050*/ 	.word	0xffffffff


	//   ....[8]....
        /*0054*/ 	.word	0xffffffff


	//   ....[9]....
        /*0058*/ 	.word	0xffffffff


	//   ....[10]....
        /*005c*/ 	.word	0xffffffff


	//   ....[11]....
        /*0060*/ 	.word	0xffffffff


	//----- nvinfo : EIATTR_COOP_GROUP_INSTR_OFFSETS
	.align		4
.L_776:
        /*0064*/ 	.byte	0x04, 0x28
        /*0066*/ 	.short	(.L_778 - .L_777)


	//   ....[0]....
.L_777:
        /*0068*/ 	.word	0x00007360


	//   ....[1]....
        /*006c*/ 	.word	0x00007380


	//   ....[2]....
        /*0070*/ 	.word	0x00007420


	//   ....[3]....
        /*0074*/ 	.word	0x00007430


	//   ....[4]....
        /*0078*/ 	.word	0x0000b400


	//   ....[5]....
        /*007c*/ 	.word	0x0000b420


	//   ....[6]....
        /*0080*/ 	.word	0x0000b450


	//   ....[7]....
        /*0084*/ 	.word	0x0000b460


	//   ....[8]....
        /*0088*/ 	.word	0x0000d0c0


	//   ....[9]....
        /*008c*/ 	.word	0x0000d100


	//   ....[10]....
        /*0090*/ 	.word	0x0000d1b0


	//   ....[11]....
        /*0094*/ 	.word	0x0000d1c0


	//----- nvinfo : EIATTR_EXIT_INSTR_OFFSETS
	.align		4
.L_778:
        /*0098*/ 	.byte	0x04, 0x1c
        /*009a*/ 	.short	(.L_780 - .L_779)


	//   ....[0]....
.L_779:
        /*009c*/ 	.word	0x000005a0


	//   ....[1]....
        /*00a0*/ 	.word	0x000013a0


	//   ....[2]....
        /*00a4*/ 	.word	0x000013d0


	//   ....[3]....
        /*00a8*/ 	.word	0x0000edd0


	//   ....[4]....
        /*00ac*/ 	.word	0x0000ee80


	//   ....[5]....
        /*00b0*/ 	.word	0x0000eea0


	//----- nvinfo : EIATTR_CRS_STACK_SIZE
	.align		4
.L_780:
        /*00b4*/ 	.byte	0x04, 0x1e
        /*00b6*/ 	.short	(.L_782 - .L_781)
.L_781:
        /*00b8*/ 	.word	0x00000000


	//----- nvinfo : EIATTR_CBANK_PARAM_SIZE
	.align		4
.L_782:
        /*00bc*/ 	.byte	0x03, 0x19
        /*00be*/ 	.short	0x01d0


	//----- nvinfo : EIATTR_PARAM_CBANK
	.align		4
        /*00c0*/ 	.byte	0x04, 0x0a
        /*00c2*/ 	.short	(.L_784 - .L_783)
	.align		4
.L_783:
        /*00c4*/ 	.word	index@(.nv.constant0._ZN5flash24flash_fwd_splitkv_kernelI23Flash_fwd_kernel_traitsILi256ELi64ELi64ELi4ELb0ELb0EN7cutlass10bfloat16_tE19Flash_kernel_traitsILi256ELi64ELi64ELi4ES3_EELb0ELb0ELb0ELb0ELb0ELb1ELb1ELb0EEEvNS_16Flash_fwd_paramsE)
        /*00c8*/ 	.short	0x0210
        /*00ca*/ 	.short	0x01d0


	//----- nvinfo : EIATTR_SW_WAR
	.align		4
.L_784:
        /*00cc*/ 	.byte	0x04, 0x36
        /*00ce*/ 	.short	(.L_786 - .L_785)
.L_785:
        /*00d0*/ 	.word	0x00000008
.L_786:


//--------------------- .nv.info._ZN5flash24flash_fwd_splitkv_kernelI23Flash_fwd_kernel_traitsILi256ELi64ELi64ELi4ELb0ELb0EN7cutlass10bfloat16_tE19Flash_kernel_traitsILi256ELi64ELi64ELi4ES3_EELb0ELb0ELb0ELb0ELb0ELb0ELb1ELb1EEEvNS_16Flash_fwd_paramsE --------------------------
	.section	.nv.info._ZN5flash24flash_fwd_splitkv_kernelI23Flash_fwd_kernel_traitsILi256ELi64ELi64ELi4ELb0ELb0EN7cutlass10bfloat16_tE19Flash_kernel_traitsILi256ELi64ELi64ELi4ES3_EELb0ELb0ELb0ELb0ELb0ELb0ELb1ELb1EEEvNS_16Flash_fwd_paramsE,"",@"SHT_CUDA_INFO"
	.sectionflags	@""
	.align	4


	//----- nvinfo : EIATTR_CUDA_API_VERSION
	.align		4
        /*0000*/ 	.byte	0x04, 0x37
        /*0002*/ 	.short	(.L_788 - .L_787)
.L_787:
        /*0004*/ 	.word	0x00000082


	//----- nvinfo : EIATTR_KPARAM_INFO
	.align		4
.L_788:
        /*0008*/ 	.byte	0x04, 0x17
        /*000a*/ 	.short	(.L_790 - .L_789)
.L_789:
        /*000c*/ 	.word	0x00000000
        /*0010*/ 	.short	0x0000
        /*0012*/ 	.short	0x0000
        /*0014*/ 	.byte	0x00, 0xf0, 0x41, 0x07


	//----- nvinfo : EIATTR_SPARSE_MMA_MASK
	.align		4
.L_790:
        /*0018*/ 	.byte	0x03, 0x50
        /*001a*/ 	.short	0x0000


	//----- nvinfo : EIATTR_MAXREG_COUNT
	.align		4
        /*001c*/ 	.byte	0x03, 0x1b
        /*001e*/ 	.short	0x00ff


	//----- nvinfo : EIATTR_NUM_BARRIERS
	.align		4
        /*0020*/ 	.byte	0x02, 0x4c
        /*0022*/ 	.byte	0x01
	.zero		1


	//----- nvinfo : EIATTR_MERCURY_ISA_VERSION
	.align		4
        /*0024*/ 	.byte	0x03, 0x5f
        /*0026*/ 	.short	0x0101


	//----- nvinfo : EIATTR_COOP_GROUP_MASK_REGIDS
	.align		4
        /*0028*/ 	.byte	0x04, 0x29
        /*002a*/ 	.short	(.L_792 - .L_791)


	//   ....[0]....
.L_791:
        /*002c*/ 	.word	0xffffffff


	//   ....[1]....
        /*0030*/ 	.word	0xffffffff


	//   ....[2]....
        /*0034*/ 	.word	0xffffffff


	//   ....[3]....
        /*0038*/ 	.word	0xffffffff


	//   ....[4]....
        /*003c*/ 	.word	0xffffffff


	//   ....[5]....
        /*0040*/ 	.word	0xffffffff


	//   ....[6]....
        /*0044*/ 	.word	0xffffffff


	//   ....[7]....
        /*0048*/ 	.word	0xffffffff


	//   ....[8]....
        /*004c*/ 	.word	0xffffffff


	//   ....[9]....
        /*0050*/ 	.word	0xffffffff


	//   ....[10]....
        /*0054*/ 	.word	0xffffffff


	//   ....[11]....
        /*0058*/ 	.word	0xffffffff


	//   ....[12]....
        /*005c*/ 	.word	0x0500000a


	//   ....[13]....
        /*0060*/ 	.word	0x0500000a


	//   ....[14]....
        /*0064*/ 	.word	0x0500000a


	//   ....[15]....
        /*0068*/ 	.word	0x0500000a


	//----- nvinfo : EIATTR_COOP_GROUP_INSTR_OFFSETS
	.align		4
.L_792:
        /*006c*/ 	.byte	0x04, 0x28
        /*006e*/ 	.short	(.L_794 - .L_793)


	//   ....[0]....
.L_793:
        /*0070*/ 	.word	0x0001ad60


	//   ....[1]....
        /*0074*/ 	.word	0x0001adb0


	//   ....[2]....
        /*0078*/ 	.word	0x0001ae00


	//   ....[3]....
        /*007c*/ 	.word	0x0001ae40


	//   ....[4]....
        /*0080*/ 	.word	0x0001ed00


	//   ....[5]....
        /*0084*/ 	.word	0x0001ed20


	//   ....[6]....
        /*0088*/ 	.word	0x0001ed40


	//   ....[7]....
        /*008c*/ 	.word	0x0001ed60


	//   ....[8]....
        /*0090*/ 	.word	0x00020a50


	//   ....[9]....
        /*0094*/ 	.word	0x00020a60


	//   ....[10]....
        /*0098*/ 	.word	0x00020a90


	//   ....[11]....
        /*009c*/ 	.word	0x00020aa0


	//   ....[12]....
        /*00a0*/ 	.word	0x00022c70


	//   ....[13]....
        /*00a4*/ 	.word	0x00022ce0


	//   ....[14]....
        /*00a8*/ 	.word	0x00022d40


	//   ....[15]....
        /*00ac*/ 	.word	0x00022db0


	//----- nvinfo : EIATTR_EXIT_INSTR_OFFSETS
	.align		4
.L_794:
        /*00b0*/ 	.byte	0x04, 0x1c
        /*00b2*/ 	.short	(.L_796 - .L_795)


	//   ....[0]....
.L_795:
        /*00b4*/ 	.word	0x000001f0


	//----- nvinfo : EIATTR_CRS_STACK_SIZE
	.align		4
.L_796:
        /*00b8*/ 	.byte	0x04, 0x1e
        /*00ba*/ 	.short	(.L_798 - .L_797)
.L_797:
        /*00bc*/ 	.word	0x00000000


	//----- nvinfo : EIATTR_CBANK_PARAM_SIZE
	.align		4
.L_798:
        /*00c0*/ 	.byte	0x03, 0x19
        /*00c2*/ 	.short	0x01d0


	//----- nvinfo : EIATTR_PARAM_CBANK
	.align		4
        /*00c4*/ 	.byte	0x04, 0x0a
        /*00c6*/ 	.short	(.L_800 - .L_799)
	.align		4
.L_799:
        /*00c8*/ 	.word	index@(.nv.constant0._ZN5flash24flash_fwd_splitkv_kernelI23Flash_fwd_kernel_traitsILi256ELi64ELi64ELi4ELb0ELb0EN7cutlass10bfloat16_tE19Flash_kernel_traitsILi256ELi64ELi64ELi4ES3_EELb0ELb0ELb0ELb0ELb0ELb0ELb1ELb1EEEvNS_16Flash_fwd_paramsE)
        /*00cc*/ 	.short	0x0210
        /*00ce*/ 	.short	0x01d0


	//----- nvinfo : EIATTR_SW_WAR
	.align		4
.L_800:
        /*00d0*/ 	.byte	0x04, 0x36
        /*00d2*/ 	.short	(.L_802 - .L_801)
.L_801:
        /*00d4*/ 	.word	0x00000008
.L_802:


//--------------------- .nv.info._ZN5flash24flash_fwd_splitkv_kernelI23Flash_fwd_kernel_traitsILi256ELi64ELi64ELi4ELb0ELb0EN7cutlass10bfloat16_tE19Flash_kernel_traitsILi256ELi64ELi64ELi4ES3_EELb0ELb0ELb0ELb0ELb0ELb1ELb1ELb1EEEvNS_16Flash_fwd_paramsE --------------------------
	.section	.nv.info._ZN5flash24flash_fwd_splitkv_kernelI23Flash_fwd_kernel_traitsILi256ELi64ELi64ELi4ELb0ELb0EN7cutlass10bfloat16_tE19Flash_kernel_traitsILi256ELi64ELi64ELi4ES3_EELb0ELb0ELb0ELb0ELb0ELb1ELb1ELb1EEEvNS_16Flash_fwd_paramsE,"",@"SHT_CUDA_INFO"
	.sectionflags	@""
	.align	4


	//----- nvinfo : EIATTR_CUDA_API_VERSION
	.align		4
        /*0000*/ 	.byte	0x04, 0x37
        /*0002*/ 	.short	(.L_804 - .L_803)
.L_803:
        /*0004*/ 	.word	0x00000082


	//----- nvinfo : EIATTR_KPARAM_INFO
	.align		4
.L_804:
        /*0008*/ 	.byte	0x04, 0x17
        /*000a*/ 	.short	(.L_806 - .L_805)
.L_805:
        /*000c*/ 	.word	0x00000000
        /*0010*/ 	.short	0x0000
        /*0012*/ 	.short	0x0000
        /*0014*/ 	.byte	0x00, 0xf0, 0x41, 0x07


	//----- nvinfo : EIATTR_SPARSE_MMA_MASK
	.align		4
.L_806:
        /*0018*/ 	.byte	0x03, 0x50
        /*001a*/ 	.short	0x0000


	//----- nvinfo : EIATTR_MAXREG_COUNT
	.align		4
        /*001c*/ 	.byte	0x03, 0x1b
        /*001e*/ 	.short	0x00ff


	//----- nvinfo : EIATTR_NUM_BARRIERS
	.align		4
        /*0020*/ 	.byte	0x02, 0x4c
        /*0022*/ 	.byte	0x01
	.zero		1


	//----- nvinfo : EIATTR_ANNOTATIONS
	.align		4
        /*0024*/ 	.byte	0x04, 0x55
        /*0026*/ 	.short	(.L_808 - .L_807)


	//   ....[0]....
.L_807:
        /*0028*/ 	.word	0x00000001
        /*002c*/ 	.byte	0x40, 0xcb, 0x01, 0x00, 0x01, 0x00, 0x00, 0x00, 0x30, 0xe4, 0x01, 0x00


	//----- nvinfo : EIATTR_MERCURY_ISA_VERSION
	.align		4
.L_808:
        /*0038*/ 	.byte	0x03, 0x5f
        /*003a*/ 	.short	0x0101


	//----- nvinfo : EIATTR_COOP_GROUP_MASK_REGIDS
	.align		4
        /*003c*/ 	.byte	0x04, 0x29
        /*003e*/ 	.short	(.L_810 - .L_809)


	//   ....[0]....
.L_809:
        /*0040*/ 	.word	0xffffffff


	//   ....[1]....
        /*0044*/ 	.word	0xffffffff


	//   ....[2]....
        /*0048*/ 	.word	0xffffffff


	//   ....[3]....
        /*004c*/ 	.word	0xffffffff


	//   ....[4]....
        /*0050*/ 	.word	0xffffffff


	//   ....[5]....
        /*0054*/ 	.word	0xffffffff


	//   ....[6]....
        /*0058*/ 	.word	0xffffffff


	//   ....[7]....
        /*005c*/ 	.word	0xffffffff


	//   ....[8]....
        /*0060*/ 	.word	0xffffffff


	//   ....[9]....
        /*0064*/ 	.word	0xffffffff


	//   ....[10]....
        /*0068*/ 	.word	0xffffffff


	//   ....[11]....
        /*006c*/ 	.word	0xffffffff


	//   ....[12]....
        /*0070*/ 	.word	0x0500000a


	//   ....[13]....
        /*0074*/ 	.word	0x0500000a


	//   ....[14]....
        /*0078*/ 	.word	0x0500000a


	//   ....[15]....
        /*007c*/ 	.word	0x0500000a


	//----- nvinfo : EIATTR_COOP_GROUP_INSTR_OFFSETS
	.align		4
.L_810:
        /*0080*/ 	.byte	0x04, 0x28
        /*0082*/ 	.short	(.L_812 - .L_811)


	//   ....[0]....
.L_811:
        /*0084*/ 	.word	0x0001b1d0


	//   ....[1]....
        /*0088*/ 	.word	0x0001b220


	//   ....[2]....
        /*008c*/ 	.word	0x0001b270


	//   ....[3]....
        /*0090*/ 	.word	0x0001b2b0


	//   ....[4]....
        /*0094*/ 	.word	0x0001f5f0


	//   ....[5]....
        /*0098*/ 	.word	0x0001f620


	//   ....[6]....
        /*009c*/ 	.word	0x0001f640


	//   ....[7]....
        /*00a0*/ 	.word	0x0001f660


	//   ....[8]....
        /*00a4*/ 	.word	0x000214e0


	//   ....[9]....
        /*00a8*/ 	.word	0x000214f0


	//   ....[10]....
        /*00ac*/ 	.word	0x00021520


	//   ....[11]....
        /*00b0*/ 	.word	0x00021530


	//   ....[12]....
        /*00b4*/ 	.word	0x00023700


	//   ....[13]....
        /*00b8*/ 	.word	0x00023770


	//   ....[14]....
        /*00bc*/ 	.word	0x000237d0


	//   ....[15]....
        /*00c0*/ 	.word	0x00023840


	//----- nvinfo : EIATTR_EXIT_INSTR_OFFSETS
	.align		4
.L_812:
        /*00c4*/ 	.byte	0x04, 0x1c
        /*00c6*/ 	.short	(.L_814 - .L_813)


	//   ....[0]....
.L_813:
        /*00c8*/ 	.word	0x00000200


	//----- nvinfo : EIATTR_CRS_STACK_SIZE
	.align		4
.L_814:
        /*00cc*/ 	.byte	0x04, 0x1e
        /*00ce*/ 	.short	(.L_816 - .L_815)
.L_815:
        /*00d0*/ 	.word	0x00000000


	//----- nvinfo : EIATTR_CBANK_PARAM_SIZE
	.align		4
.L_816:
        /*00d4*/ 	.byte	0x03, 0x19
        /*00d6*/ 	.short	0x01d0


	//----- nvinfo : EIATTR_PARAM_CBANK
	.align		4
        /*00d8*/ 	.byte	0x04, 0x0a
        /*00da*/ 	.short	(.L_818 - .L_817)
	.align		4
.L_817:
        /*00dc*/ 	.word	index@(.nv.constant0._ZN5flash24flash_fwd_splitkv_kernelI23Flash_fwd_kernel_traitsILi256ELi64ELi64ELi4ELb0ELb0EN7cutlass10bfloat16_tE19Flash_kernel_traitsILi256ELi64ELi64ELi4ES3_EELb0ELb0ELb0ELb0ELb0ELb1ELb1ELb1EEEvNS_16Flash_fwd_paramsE)
        /*00e0*/ 	.short	0x0210
        /*00e2*/ 	.short	0x01d0


	//----- nvinfo : EIATTR_SW_WAR
	.align		4
.L_818:
        /*00e4*/ 	.byte	0x04, 0x36
        /*00e6*/ 	.short	(.L_820 - .L_819)
.L_819:
        /*00e8*/ 	.word	0x00000008
.L_820:


//--------------------- .nv.info._ZN5flash24flash_fwd_splitkv_kernelI23Flash_fwd_kernel_traitsILi256ELi64ELi64ELi4ELb0ELb0EN7cutlass10bfloat16_tE19Flash_kernel_traitsILi256ELi64ELi64ELi4ES3_EELb0ELb1ELb0ELb0ELb0ELb0ELb0ELb0EEEvNS_16Flash_fwd_paramsE --------------------------
	.section	.nv.info._ZN5flash24flash_fwd_splitkv_kernelI23Flash_fwd_kernel_traitsILi256ELi64ELi64ELi4ELb0ELb0EN7cutlass10bfloat16_tE19Flash_kernel_traitsILi256ELi64ELi64ELi4ES3_EELb0ELb1ELb0ELb0ELb0ELb0ELb0ELb0EEEvNS_16Flash_fwd_paramsE,"",@"SHT_CUDA_INFO"
	.sectionflags	@""
	.align	4


	//----- nvinfo : EIATTR_CUDA_API_VERSION
	.align		4
        /*0000*/ 	.byte	0x04, 0x37
        /*0002*/ 	.short	(.L_822 - .L_821)
.L_821:
        /*0004*/ 	.word	0x00000082


	//----- nvinfo : EIATTR_KPARAM_INFO
	.align		4
.L_822:
        /*0008*/ 	.byte	0x04, 0x17
        /*000a*/ 	.short	(.L_824 - .L_823)
.L_823:
        /*000c*/ 	.word	0x00000000
        /*0010*/ 	.short	0x0000
        /*0012*/ 	.short	0x0000
        /*0014*/ 	.byte	0x00, 0xf0, 0x41, 0x07


	//----- nvinfo : EIATTR_SPARSE_MMA_MASK
	.align		4
.L_824:
        /*0018*/ 	.byte	0x03, 0x50
        /*001a*/ 	.short	0x0000


	//----- nvinfo : EIATTR_MAXREG_COUNT
	.align		4
        /*001c*/ 	.byte	0x03, 0x1b
        /*001e*/ 	.short	0x00ff


	//----- nvinfo : EIATTR_NUM_BARRIERS
	.align		4
        /*0020*/ 	.byte	0x02, 0x4c
        /*0022*/ 	.byte	0x01
	.zero		1


	//----- nvinfo : EIATTR_ANNOTATIONS
	.align		4
        /*0024*/ 	.byte	0x04, 0x55
        /*0026*/ 	.short	(.L_826 - .L_825)


	//   ....[0]....
.L_825:
        /*0028*/ 	.word	0x00000001
        /*002c*/ 	.byte	0x50, 0x00, 0x01, 0x00, 0x01, 0x00, 0x00, 0x00, 0x10, 0x25, 0x01, 0x00


	//----- nvinfo : EIATTR_MERCURY_ISA_VERSION
	.align		4
.L_826:
        /*0038*/ 	.byte	0x03, 0x5f
        /*003a*/ 	.short	0x0101


	//----- nvinfo : EIATTR_INT_WARP_WIDE_INSTR_OFFSETS
	.align		4
        /*003c*/ 	.byte	0x04, 0x31
        /*003e*/ 	.short	(.L_828 - .L_827)


	//   ....[0]....
.L_827:
        /*0040*/ 	.word	0x00004680


	//   ....[1]....
        /*0044*/ 	.word	0x000046a0


	//   ....[2]....
        /*0048*/ 	.word	0x000046c0


	//   ....[3]....
        /*004c*/ 	.word	0x0000af50


	//----- nvinfo : EIATTR_COOP_GROUP_MASK_REGIDS
	.align		4
.L_828:
        /*0050*/ 	.byte	0x04, 0x29
        /*0052*/ 	.short	(.L_830 - .L_829)


	//   ....[0]....
.L_829:
        /*0054*/ 	.word	0xffffffff


	//   ....[1]....
        /*0058*/ 	.word	0xffffffff


	//   ....[2]....
        /*005c*/ 	.word	0xffffffff


	//   ....[3]....
        /*0060*/ 	.word	0xffffffff


	//   ....[4]....
        /*0064*/ 	.word	0xffffffff


	//   ....[5]....
        /*0068*/ 	.word	0xffffffff


	//   ....[6]....
        /*006c*/ 	.word	0xffffffff


	//   ....[7]....
        /*0070*/ 	.word	0xffffffff


	//   ....[8]....
        /*0074*/ 	.word	0xffffffff


	//   ....[9]....
        /*0078*/ 	.word	0xffffffff


	//   ....[10]....
        /*007c*/ 	.word	0xffffffff


	//   ....[11]....
        /*0080*/ 	.word	0xffffffff


	//   ....[12]....
        /*0084*/ 	.word	0xffffffff


	//   ....[13]....
        /*0088*/ 	.word	0xffffffff


	//   ....[14]....
        /*008c*/ 	.word	0xffffffff


	//   ....[15]....
        /*0090*/ 	.word	0xffffffff


	//----- nvinfo : EIATTR_COOP_GROUP_INSTR_OFFSETS
	.align		4
.L_830:
        /*0094*/ 	.byte	0x04, 0x28
        /*0096*/ 	.short	(.L_832 - .L_831)


	//   ....[0]....
.L_831:
        /*0098*/ 	.word	0x000073f0


	//   ....[1]....
        /*009c*/ 	.word	0x00007420


	//   ....[2]....
        /*00a0*/ 	.word	0x00007440


	//   ....[3]....
        /*00a4*/ 	.word	0x00007460


	//   ....[4]....
        /*00a8*/ 	.word	0x0000bb00


	//   ....[5]....
        /*00ac*/ 	.word	0x0000bb10


	//   ....[6]....
        /*00b0*/ 	.word	0x0000bb40


	//   ....[7]....
        /*00b4*/ 	.word	0x0000bb50


	//   ....[8]....
        /*00b8*/ 	.word	0x000109a0


	//   ....[9]....
        /*00bc*/ 	.word	0x000109d0


	//   ....[10]....
        /*00c0*/ 	.word	0x000109f0


	//   ....[11]....
        /*00c4*/ 	.word	0x00010a10


	//   ....[12]....
        /*00c8*/ 	.word	0x00012920


	//   ....[13]....
        /*00cc*/ 	.word	0x00012960


	//   ....[14]....
        /*00d0*/ 	.word	0x000129d0


	//   ....[15]....
        /*00d4*/ 	.word	0x00012a00


	//----- nvinfo : EIATTR_EXIT_INSTR_OFFSETS
	.align		4
.L_832:
        /*00d8*/ 	.byte	0x04, 0x1c
        /*00da*/ 	.short	(.L_834 - .L_833)


	//   ....[0]....
.L_833:
        /*00dc*/ 	.word	0x000004b0


	//   ....[1]....
        /*00e0*/ 	.word	0x00001060


	//   ....[2]....
        /*00e4*/ 	.word	0x00001090


	//   ....[3]....
        /*00e8*/ 	.word	0x000147b0


	//   ....[4]....
        /*00ec*/ 	.word	0x000148e0


	//   ....[5]....
        /*00f0*/ 	.word	0x00014900


	//----- nvinfo : EIATTR_CRS_STACK_SIZE
	.align		4
.L_834:
        /*00f4*/ 	.byte	0x04, 0x1e
        /*00f6*/ 	.short	(.L_836 - .L_835)
.L_835:
        /*00f8*/ 	.word	0x00000000


	//----- nvinfo : EIATTR_CBANK_PARAM_SIZE
	.align		4
.L_836:
        /*00fc*/ 	.byte	0x03, 0x19
        /*00fe*/ 	.short	0x01d0


	//----- nvinfo : EIATTR_PARAM_CBANK
	.align		4
        /*0100*/ 	.byte	0x04, 0x0a
        /*0102*/ 	.short	(.L_838 - .L_837)
	.align		4
.L_837:
        /*0104*/ 	.word	index@(.nv.constant0._ZN5flash24flash_fwd_splitkv_kernelI23Flash_fwd_kernel_traitsILi256ELi64ELi64ELi4ELb0ELb0EN7cutlass10bfloat16_tE19Flash_kernel_traitsILi256ELi64ELi64ELi4ES3_EELb0ELb1ELb0ELb0ELb0ELb0ELb0ELb0EEEvNS_16Flash_fwd_paramsE)
        /*0108*/ 	.short	0x0210
        /*010a*/ 	.short	0x01d0


	//----- nvinfo : EIATTR_SW_WAR
	.align		4
.L_838:
        /*010c*/ 	.byte	0x04, 0x36
        /*010e*/ 	.short	(.L_840 - .L_839)
.L_839:
        /*0110*/ 	.word	0x00000008
.L_840:


//--------------------- .nv.info._ZN5flash24flash_fwd_splitkv_kernelI23Flash_fwd_kernel_traitsILi256ELi64ELi64ELi4ELb0ELb0EN7cutlass10bfloat16_tE19Flash_kernel_traitsILi256ELi64ELi64ELi4ES3_EELb0ELb1ELb0ELb0ELb0ELb1ELb0ELb0EEEvNS_16Flash_fwd_paramsE --------------------------
	.section	.nv.info._ZN5flash24flash_fwd_splitkv_kernelI23Flash_fwd_kernel_traitsILi256ELi64ELi64ELi4ELb0ELb0EN7cutlass10bfloat16_tE19Flash_kernel_traitsILi256ELi64ELi64ELi4ES3_EELb0ELb1ELb0ELb0ELb0ELb1ELb0ELb0EEEvNS_16Flash_fwd_paramsE,"",@"SHT_CUDA_INFO"
	.sectionflags	@""
	.align	4


	//----- nvinfo : EIATTR_CUDA_API_VERSION
	.align		4
        /*0000*/ 	.byte	0x04, 0x37
        /*0002*/ 	.short	(.L_842 - .L_841)
.L_841:
        /*0004*/ 	.word	0x00000082


	//----- nvinfo : EIATTR_KPARAM_INFO
	.align		4
.L_842:
        /*0008*/ 	.byte	0x04, 0x17
        /*000a*/ 	.short	(.L_844 - .L_843)
.L_843:
        /*000c*/ 	.word	0x00000000
        /*0010*/ 	.short	0x0000
        /*0012*/ 	.short	0x0000
        /*0014*/ 	.byte	0x00, 0xf0, 0x41, 0x07


	//----- nvinfo : EIATTR_SPARSE_MMA_MASK
	.align		4
.L_844:
        /*0018*/ 	.byte	0x03, 0x50
        /*001a*/ 	.short	0x0000


	//----- nvinfo : EIATTR_MAXREG_COUNT
	.align		4
        /*001c*/ 	.byte	0x03, 0x1b
        /*001e*/ 	.short	0x00ff


	//----- nvinfo : EIATTR_NUM_BARRIERS
	.align		4
        /*0020*/ 	.byte	0x02, 0x4c
        /*0022*/ 	.byte	0x01
	.zero		1


	//----- nvinfo : EIATTR_ANNOTATIONS
	.align		4
        /*0024*/ 	.byte	0x04, 0x55
        /*0026*/ 	.short	(.L_846 - .L_845)


	//   ....[0]....
.L_845:
        /*0028*/ 	.word	0x00000001
        /*002c*/ 	.byte	0x80, 0x20, 0x00, 0x00, 0x01, 0x00, 0x00, 0x00, 0xc0, 0x20, 0x00, 0x00, 0x01, 0x00, 0x00, 0x00
        /* <DEDUP_REMOVED lines=39> */
        /*02ac*/ 	.byte	0x50, 0x6e, 0x01, 0x00, 0x01, 0x00, 0x00, 0x00, 0xf0, 0x6f, 0x01, 0x00


	//----- nvinfo : EIATTR_MERCURY_ISA_VERSION
	.align		4
.L_846:
        /*02b8*/ 	.byte	0x03, 0x5f
        /*02ba*/ 	.short	0x0101


	//----- nvinfo : EIATTR_INT_WARP_WIDE_INSTR_OFFSETS
	.align		4
        /*02bc*/ 	.byte	0x04, 0x31
        /*02be*/ 	.short	(.L_848 - .L_847)


	//   ....[0]....
.L_847:
        /*02c0*/ 	.word	0x00004720


	//   ....[1]....
        /*02c4*/ 	.word	0x00004730


	//   ....[2]....
        /*02c8*/ 	.word	0x00004740


	//   ....[3]....
        /*02cc*/ 	.word	0x0000cc70


	//----- nvinfo : EIATTR_COOP_GROUP_MASK_REGIDS
	.align		4
.L_848:
        /*02d0*/ 	.byte	0x04, 0x29
        /*02d2*/ 	.short	(.L_850 - .L_849)


	//   ....[0]....
.L_849:
        /*02d4*/ 	.word	0xffffffff


	//   ....[1]....
        /*02d8*/ 	.word	0xffffffff


	//   ....[2]....
        /*02dc*/ 	.word	0xffffffff


	//   ....[3]....
        /*02e0*/ 	.word	0xffffffff


	//   ....[4]....
        /*02e4*/ 	.word	0xffffffff


	//   ....[5]....
        /*02e8*/ 	.word	0xffffffff


	//   ....[6]....
        /*02ec*/ 	.word	0xffffffff


	//   ....[7]....
        /*02f0*/ 	.word	0xffffffff


	//   ....[8]....
        /*02f4*/ 	.word	0xffffffff


	//   ....[9]....
        /*02f8*/ 	.word	0xffffffff


	//   ....[10]....
        /*02fc*/ 	.word	0xffffffff


	//   ....[11]....
        /*0300*/ 	.word	0xffffffff


	//   ....[12]....
        /*0304*/ 	.word	0xffffffff


	//   ....[13]....
        /*0308*/ 	.word	0xffffffff


	//   ....[14]....
        /*030c*/ 	.word	0xffffffff


	//   ....[15]....
        /*0310*/ 	.word	0xffffffff


	//----- nvinfo : EIATTR_COOP_GROUP_INSTR_OFFSETS
	.align		4
.L_850:
        /*0314*/ 	.byte	0x04, 0x28
        /*0316*/ 	.short	(.L_852 - .L_851)


	//   ....[0]....
.L_851:
        /*0318*/ 	.word	0x00007850


	//   ....[1]....
        /*031c*/ 	.word	0x00007950


	//   ....[2]....
        /*0320*/ 	.word	0x00007960


	//   ....[3]....
        /*0324*/ 	.word	0x00007990


	//   ....[4]....
        /*0328*/ 	.word	0x0000d7f0


	//   ....[5]....
        /*032c*/ 	.word	0x0000d810


	//   ....[6]....
        /*0330*/ 	.word	0x0000d990


	//   ....[7]....
        /*0334*/ 	.word	0x0000d9b0


	//   ....[8]....
        /*0338*/ 	.word	0x00013900


	//   ....[9]....
        /*033c*/ 	.word	0x00013930


	//   ....[10]....
        /*0340*/ 	.word	0x00013950


	//   ....[11]....
        /*0344*/ 	.word	0x00013970


	//   ....[12]....
        /*0348*/ 	.word	0x000156e0


	//   ....[13]....
        /*034c*/ 	.word	0x000156f0


	//   ....[14]....
        /*0350*/ 	.word	0x00015720


	//   ....[15]....
        /*0354*/ 	.word	0x00015730


	//----- nvinfo : EIATTR_EXIT_INSTR_OFFSETS
	.align		4
.L_852:
        /*0358*/ 	.byte	0x04, 0x1c
        /*035a*/ 	.short	(.L_854 - .L_853)


	//   ....[0]....
.L_853:
        /*035c*/ 	.word	0x000004b0


	//   ....[1]....
        /*0360*/ 	.word	0x00001070


	//   ....[2]....
        /*0364*/ 	.word	0x000010a0


	//   ....[3]....
        /*0368*/ 	.word	0x000175a0


	//   ....[4]....
        /*036c*/ 	.word	0x000176e0


	//   ....[5]....
        /*0370*/ 	.word	0x00017700


	//----- nvinfo : EIATTR_CRS_STACK_SIZE
	.align		4
.L_854:
        /*0374*/ 	.byte	0x04, 0x1e
        /*0376*/ 	.short	(.L_856 - .L_855)
.L_855:
        /*0378*/ 	.word	0x00000000


	//----- nvinfo : EIATTR_CBANK_PARAM_SIZE
	.align		4
.L_856:
        /*037c*/ 	.byte	0x03, 0x19
        /*037e*/ 	.short	0x01d0


	//----- nvinfo : EIATTR_PARAM_CBANK
	.align		4
        /*0380*/ 	.byte	0x04, 0x0a
        /*0382*/ 	.short	(.L_858 - .L_857)
	.align		4
.L_857:
        /*0384*/ 	.word	index@(.nv.constant0._ZN5flash24flash_fwd_splitkv_kernelI23Flash_fwd_kernel_traitsILi256ELi64ELi64ELi4ELb0ELb0EN7cutlass10bfloat16_tE19Flash_kernel_traitsILi256ELi64ELi64ELi4ES3_EELb0ELb1ELb0ELb0ELb0ELb1ELb0ELb0EEEvNS_16Flash_fwd_paramsE)
        /*0388*/ 	.short	0x0210
        /*038a*/ 	.short	0x01d0


	//----- nvinfo : EIATTR_SW_WAR
	.align		4
.L_858:
        /*038c*/ 	.byte	0x04, 0x36
        /*038e*/ 	.short	(.L_860 - .L_859)
.L_859:
        /*0390*/ 	.word	0x00000008
.L_860:


//--------------------- .nv.info._ZN5flash24flash_fwd_splitkv_kernelI23Flash_fwd_kernel_traitsILi256ELi64ELi64ELi4ELb0ELb0EN7cutlass10bfloat16_tE19Flash_kernel_traitsILi256ELi64ELi64ELi4ES3_EELb0ELb1ELb0ELb0ELb0ELb0ELb0ELb1EEEvNS_16Flash_fwd_paramsE --------------------------
	.section	.nv.info._ZN5flash24flash_fwd_splitkv_kernelI23Flash_fwd_kernel_traitsILi256ELi64ELi64ELi4ELb0ELb0EN7cutlass10bfloat16_tE19Flash_kernel_traitsILi256ELi64ELi64ELi4ES3_EELb0ELb1ELb0ELb0ELb0ELb0ELb0ELb1EEEvNS_16Flash_fwd_paramsE,"",@"SHT_CUDA_INFO"
	.sectionflags	@""
	.align	4


	//----- nvinfo : EIATTR_CUDA_API_VERSION
	.align		4
        /*0000*/ 	.byte	0x04, 0x37
        /*0002*/ 	.short	(.L_862 - .L_861)
.L_861:
        /*0004*/ 	.word	0x00000082


	//----- nvinfo : EIATTR_KPARAM_INFO
	.align		4
.L_862:
        /*0008*/ 	.byte	0x04, 0x17
        /*000a*/ 	.short	(.L_864 - .L_863)
.L_863:
        /*000c*/ 	.word	0x00000000
        /*0010*/ 	.short	0x0000
        /*0012*/ 	.short	0x0000
        /*0014*/ 	.byte	0x00, 0xf0, 0x41, 0x07


	//----- nvinfo : EIATTR_SPARSE_MMA_MASK
	.align		4
.L_864:
        /*0018*/ 	.byte	0x03, 0x50
        /*001a*/ 	.short	0x0000


	//----- nvinfo : EIATTR_MAXREG_COUNT
	.align		4
        /*001c*/ 	.byte	0x03, 0x1b
        /*001e*/ 	.short	0x00ff


	//----- nvinfo : EIATTR_NUM_BARRIERS
	.align		4
        /*0020*/ 	.byte	0x02, 0x4c
        /*0022*/ 	.byte	0x01
	.zero		1


	//----- nvinfo : EIATTR_ANNOTATIONS
	.align		4
        /*0024*/ 	.byte	0x04, 0x55
        /*0026*/ 	.short	(.L_866 - .L_865)


	//   ....[0]....
.L_865:
        /*0028*/ 	.word	0x00000001
        /*002c*/ 	.byte	0x40, 0xfa, 0x01, 0x00, 0x01, 0x00, 0x00, 0x00, 0xc0, 0xfc, 0x01, 0x00, 0x01, 0x00, 0x00, 0x00
        /*003c*/ 	.byte	0x70, 0xfd, 0x01, 0x00, 0x01, 0x00, 0x00, 0x00, 0x80, 0xfd, 0x01, 0x00, 0x01, 0x00, 0x00, 0x00
        /*004c*/ 	.byte	0xe0, 0x28, 0x02, 0x00, 0x01, 0x00, 0x00, 0x00, 0xa0, 0x3c, 0x02, 0x00


	//----- nvinfo : EIATTR_MERCURY_ISA_VERSION
	.align		4
.L_866:
        /*0058*/ 	.byte	0x03, 0x5f
        /*005a*/ 	.short	0x0101


	//----- nvinfo : EIATTR_COOP_GROUP_MASK_REGIDS
	.align		4
        /*005c*/ 	.byte	0x04, 0x29
        /*005e*/ 	.short	(.L_868 - .L_867)


	//   ....[0]....
.L_867:
        /*0060*/ 	.word	0xffffffff


	//   ....[1]....
        /*0064*/ 	.word	0xffffffff


	//   ....[2]....
        /*0068*/ 	.word	0xffffffff


	//   ....[3]....
        /*006c*/ 	.word	0xffffffff


	//   ....[4]....
        /*0070*/ 	.word	0xffffffff


	//   ....[5]....
        /*0074*/ 	.word	0xffffffff


	//   ....[6]....
        /*0078*/ 	.word	0xffffffff


	//   ....[7]....
        /*007c*/ 	.word	0xffffffff


	//   ....[8]....
        /*0080*/ 	.word	0xffffffff


	//   ....[9]....
        /*0084*/ 	.word	0xffffffff


	//   ....[10]....
        /*0088*/ 	.word	0xffffffff


	//   ....[11]....
        /*008c*/ 	.word	0xffffffff


	//   ....[12]....
        /*0090*/ 	.word	0xffffffff


	//   ....[13]....
        /*0094*/ 	.word	0xffffffff


	//   ....[14]....
        /*0098*/ 	.word	0xffffffff


	//   ....[15]....
        /*009c*/ 	.word	0xffffffff


	//   ....[16]....
        /*00a0*/ 	.word	0x05000004


	//   ....[17]....
        /*00a4*/ 	.word	0x05000004


	//   ....[18]....
        /*00a8*/ 	.word	0x05000004


	//   ....[19]....
        /*00ac*/ 	.word	0x05000004


	//----- nvinfo : EIATTR_COOP_GROUP_INSTR_OFFSETS
	.align		4
.L_868:
        /*00b0*/ 	.byte	0x04, 0x28
        /*00b2*/ 	.short	(.L_870 - .L_869)


	//   ....[0]....
.L_869:
        /*00b4*/ 	.word	0x0001bfc0


	//   ....[1]....
        /*00b8*/ 	.word	0x0001bff0


	//   ....[2]....
        /*00bc*/ 	.word	0x0001c010


	//   ....[3]....
        /*00c0*/ 	.word	0x0001c030


	//   ....[4]....
        /*00c4*/ 	.word	0x000206b0


	//   ....[5]....
        /*00c8*/ 	.word	0x000206c0


	//   ....[6]....
        /*00cc*/ 	.word	0x000206f0


	//   ....[7]....
        /*00d0*/ 	.word	0x00020700


	//   ....[8]....
        /*00d4*/ 	.word	0x000257b0


	//   ....[9]....
        /*00d8*/ 	.word	0x000257d0


	//   ....[10]....
        /*00dc*/ 	.word	0x000257f0


	//   ....[11]....
        /*00e0*/ 	.word	0x00025810


	//   ....[12]....
        /*00e4*/ 	.word	0x00027830


	//   ....[13]....
        /*00e8*/ 	.word	0x00027840


	//   ....[14]....
        /*00ec*/ 	.word	0x00027870


	//   ....[15]....
        /*00f0*/ 	.word	0x00027880


	//   ....[16]....
        /*00f4*/ 	.word	0x00029c30


	//   ....[17]....
        /*00f8*/ 	.word	0x00029cb0


	//   ....[18]....
        /*00fc*/ 	.word	0x00029d30


	//   ....[19]....
        /*0100*/ 	.word	0x00029da0


	//----- nvinfo : EIATTR_EXIT_INSTR_OFFSETS
	.align		4
.L_870:
        /*0104*/ 	.byte	0x04, 0x1c
        /*0106*/ 	.short	(.L_872 - .L_871)


	//   ....[0]....
.L_871:
        /*0108*/ 	.word	0x000000a0


	//----- nvinfo : EIATTR_CRS_STACK_SIZE
	.align		4
.L_872:
        /*010c*/ 	.byte	0x04, 0x1e
        /*010e*/ 	.short	(.L_874 - .L_873)
.L_873:
        /*0110*/ 	.word	0x00000000


	//----- nvinfo : EIATTR_CBANK_PARAM_SIZE
	.align		4
.L_874:
        /*0114*/ 	.byte	0x03, 0x19
        /*0116*/ 	.short	0x01d0


	//----- nvinfo : EIATTR_PARAM_CBANK
	.align		4
        /*0118*/ 	.byte	0x04, 0x0a
        /*011a*/ 	.short	(.L_876 - .L_875)
	.align		4
.L_875:
        /*011c*/ 	.word	index@(.nv.constant0._ZN5flash24flash_fwd_splitkv_kernelI23Flash_fwd_kernel_traitsILi256ELi64ELi64ELi4ELb0ELb0EN7cutlass10bfloat16_tE19Flash_kernel_traitsILi256ELi64ELi64ELi4ES3_EELb0ELb1ELb0ELb0ELb0ELb0ELb0ELb1EEEvNS_16Flash_fwd_paramsE)
        /*0120*/ 	.short	0x0210
        /*0122*/ 	.short	0x01d0


	//----- nvinfo : EIATTR_SW_WAR
	.align		4
.L_876:
        /*0124*/ 	.byte	0x04, 0x36
        /*0126*/ 	.short	(.L_878 - .L_877)
.L_877:
        /*0128*/ 	.word	0x00000008
.L_878:


//--------------------- .nv.info._ZN5flash24flash_fwd_splitkv_kernelI23Flash_fwd_kernel_traitsILi256ELi64ELi64ELi4ELb0ELb0EN7cutlass10bfloat16_tE19Flash_kernel_traitsILi256ELi64ELi64ELi4ES3_EELb0ELb1ELb0ELb0ELb0ELb1ELb0ELb1EEEvNS_16Flash_fwd_paramsE --------------------------
	.section	.nv.info._ZN5flash24flash_fwd_splitkv_kernelI23Flash_fwd_kernel_traitsILi256ELi64ELi64ELi4ELb0ELb0EN7cutlass10bfloat16_tE19Flash_kernel_traitsILi256ELi64ELi64ELi4ES3_EELb0ELb1ELb0ELb0ELb0ELb1ELb0ELb1EEEvNS_16Flash_fwd_paramsE,"",@"SHT_CUDA_INFO"
	.sectionflags	@""
	.align	4


	//----- nvinfo : EIATTR_CUDA_API_VERSION
	.align		4
        /*0000*/ 	.byte	0x04, 0x37
        /*0002*/ 	.short	(.L_880 - .L_879)
.L_879:
        /*0004*/ 	.word	0x00000082


	//----- nvinfo : EIATTR_KPARAM_INFO
	.align		4
.L_880:
        /*0008*/ 	.byte	0x04, 0x17
        /*000a*/ 	.short	(.L_882 - .L_881)
.L_881:
        /*000c*/ 	.word	0x00000000
        /*0010*/ 	.short	0x0000
        /*0012*/ 	.short	0x0000
        /*0014*/ 	.byte	0x00, 0xf0, 0x41, 0x07


	//----- nvinfo : EIATTR_SPARSE_MMA_MASK
	.align		4
.L_882:
        /*0018*/ 	.byte	0x03, 0x50
        /*001a*/ 	.short	0x0000


	//----- nvinfo : EIATTR_MAXREG_COUNT
	.align		4
        /*001c*/ 	.byte	0x03, 0x1b
        /*001e*/ 	.short	0x00ff


	//----- nvinfo : EIATTR_NUM_BARRIERS
	.align		4
        /*0020*/ 	.byte	0x02, 0x4c
        /*0022*/ 	.byte	0x01
	.zero		1


	//----- nvinfo : EIATTR_ANNOTATIONS
	.align		4
        /*0024*/ 	.byte	0x04, 0x55
        /*0026*/ 	.short	(.L_884 - .L_883)


	//   ....[0]....
.L_883:
        /*0028*/ 	.word	0x00000001
        /*002c*/ 	.byte	0x00, 0x02, 0x02, 0x00, 0x01, 0x00, 0x00, 0x00, 0xc0, 0x04, 0x02, 0x00, 0x01, 0x00, 0x00, 0x00
        /*003c*/ 	.byte	0xe0, 0x04, 0x02, 0x00, 0x01, 0x00, 0x00, 0x00, 0xf0, 0x04, 0x02, 0x00, 0x01, 0x00, 0x00, 0x00
        /*004c*/ 	.byte	0xc0, 0x30, 0x02, 0x00, 0x01, 0x00, 0x00, 0x00, 0xc0, 0x46, 0x02, 0x00


	//----- nvinfo : EIATTR_MERCURY_ISA_VERSION
	.align		4
.L_884:
        /*0058*/ 	.byte	0x03, 0x5f
        /*005a*/ 	.short	0x0101


	//----- nvinfo : EIATTR_COOP_GROUP_MASK_REGIDS
	.align		4
        /*005c*/ 	.byte	0x04, 0x29
        /*005e*/ 	.short	(.L_886 - .L_885)


	//   ....[0]....
.L_885:
        /*0060*/ 	.word	0xffffffff


	//   ....[1]....
        /*0064*/ 	.word	0xffffffff


	//   ....[2]....
        /*0068*/ 	.word	0xffffffff


	//   ....[3]....
        /*006c*/ 	.word	0xffffffff


	//   ....[4]....
        /*0070*/ 	.word	0xffffffff


	//   ....[5]....
        /*0074*/ 	.word	0xffffffff


	//   ....[6]....
        /*0078*/ 	.word	0xffffffff


	//   ....[7]....
        /*007c*/ 	.word	0xffffffff


	//   ....[8]....
        /*0080*/ 	.word	0xffffffff


	//   ....[9]....
        /*0084*/ 	.word	0xffffffff


	//   ....[10]....
        /*0088*/ 	.word	0xffffffff


	//   ....[11]....
        /*008c*/ 	.word	0xffffffff


	//   ....[12]....
        /*0090*/ 	.word	0xffffffff


	//   ....[13]....
        /*0094*/ 	.word	0xffffffff


	//   ....[14]....
        /*0098*/ 	.word	0xffffffff


	//   ....[15]....
        /*009c*/ 	.word	0xffffffff


	//   ....[16]....
        /*00a0*/ 	.word	0x05000004


	//   ....[17]....
        /*00a4*/ 	.word	0x05000004


	//   ....[18]....
        /*00a8*/ 	.word	0x05000004


	//   ....[19]....
        /*00ac*/ 	.word	0x05000004


	//----- nvinfo : EIATTR_COOP_GROUP_INSTR_OFFSETS
	.align		4
.L_886:
        /*00b0*/ 	.byte	0x04, 0x28
        /*00b2*/ 	.short	(.L_888 - .L_887)


	//   ....[0]....
.L_887:
        /*00b4*/ 	.word	0x0001c330


	//   ....[1]....
        /*00b8*/ 	.word	0x0001c350


	//   ....[2]....
        /*00bc*/ 	.word	0x0001c380


	//   ....[3]....
        /*00c0*/ 	.word	0x0001c3a0


	//   ....[4]....
        /*00c4*/ 	.word	0x00020e90


	//   ....[5]....
        /*00c8*/ 	.word	0x00020ea0


	//   ....[6]....
        /*00cc*/ 	.word	0x00020ed0


	//   ....[7]....
        /*00d0*/ 	.word	0x00020ee0


	//   ....[8]....
        /*00d4*/ 	.word	0x000262a0


	//   ....[9]....
        /*00d8*/ 	.word	0x000262b0


	//   ....[10]....
        /*00dc*/ 	.word	0x000262e0


	//   ....[11]....
        /*00e0*/ 	.word	0x000262f0


	//   ....[12]....
        /*00e4*/ 	.word	0x00028310


	//   ....[13]....
        /*00e8*/ 	.word	0x00028320


	//   ....[14]....
        /*00ec*/ 	.word	0x00028350


	//   ....[15]....
        /*00f0*/ 	.word	0x00028360


	//   ....[16]....
        /*00f4*/ 	.word	0x0002a710


	//   ....[17]....
        /*00f8*/ 	.word	0x0002a790


	//   ....[18]....
        /*00fc*/ 	.word	0x0002a810


	//   ....[19]....
        /*0100*/ 	.word	0x0002a880


	//----- nvinfo : EIATTR_EXIT_INSTR_OFFSETS
	.align		4
.L_888:
        /*0104*/ 	.byte	0x04, 0x1c
        /*0106*/ 	.short	(.L_890 - .L_889)


	//   ....[0]....
.L_889:
        /*0108*/ 	.word	0x000000a0


	//----- nvinfo : EIATTR_CRS_STACK_SIZE
	.align		4
.L_890:
        /*010c*/ 	.byte	0x04, 0x1e
        /*010e*/ 	.short	(.L_892 - .L_891)
.L_891:
        /*0110*/ 	.word	0x00000000


	//----- nvinfo : EIATTR_CBANK_PARAM_SIZE
	.align		4
.L_892:
        /*0114*/ 	.byte	0x03, 0x19
        /*0116*/ 	.short	0x01d0


	//----- nvinfo : EIATTR_PARAM_CBANK
	.align		4
        /*0118*/ 	.byte	0x04, 0x0a
        /*011a*/ 	.short	(.L_894 - .L_893)
	.align		4
.L_893:
        /*011c*/ 	.word	index@(.nv.constant0._ZN5flash24flash_fwd_splitkv_kernelI23Flash_fwd_kernel_traitsILi256ELi64ELi64ELi4ELb0ELb0EN7cutlass10bfloat16_tE19Flash_kernel_traitsILi256ELi64ELi64ELi4ES3_EELb0ELb1ELb0ELb0ELb0ELb1ELb0ELb1EEEvNS_16Flash_fwd_paramsE)
        /*0120*/ 	.short	0x0210
        /*0122*/ 	.short	0x01d0


	//----- nvinfo : EIATTR_SW_WAR
	.align		4
.L_894:
        /*0124*/ 	.byte	0x04, 0x36
        /*0126*/ 	.short	(.L_896 - .L_895)
.L_895:
        /*0128*/ 	.word	0x00000008
.L_896:


//--------------------- .nv.info._ZN5flash24flash_fwd_splitkv_kernelI23Flash_fwd_kernel_traitsILi256ELi64ELi64ELi4ELb0ELb0EN7cutlass10bfloat16_tE19Flash_kernel_traitsILi256ELi64ELi64ELi4ES3_EELb0ELb1ELb0ELb0ELb0ELb0ELb1ELb0EEEvNS_16Flash_fwd_paramsE --------------------------
	.section	.nv.info._ZN5flash24flash_fwd_splitkv_kernelI23Flash_fwd_kernel_traitsILi256ELi64ELi64ELi4ELb0ELb0EN7cutlass10bfloat16_tE19Flash_kernel_traitsILi256ELi64ELi64ELi4ES3_EELb0ELb1ELb0ELb0ELb0ELb0ELb1ELb0EEEvNS_16Flash_fwd_paramsE,"",@"SHT_CUDA_INFO"
	.sectionflags	@""
	.align	4


	//----- nvinfo : EIATTR_CUDA_API_VERSION
	.align		4
        /*0000*/ 	.byte	0x04, 0x37
        /*0002*/ 	.short	(.L_898 - .L_897)
.L_897:
        /*0004*/ 	.word	0x00000082


	//----- nvinfo : EIATTR_KPARAM_INFO
	.align		4
.L_898:
        /*0008*/ 	.byte	0x04, 0x17
        /*000a*/ 	.short	(.L_900 - .L_899)
.L_899:
        /*000c*/ 	.word	0x00000000
        /*0010*/ 	.short	0x0000
        /*0012*/ 	.short	0x0000
        /*0014*/ 	.byte	0x00, 0xf0, 0x41, 0x07


	//----- nvinfo : EIATTR_SPARSE_MMA_MASK
	.align		4
.L_900:
        /*0018*/ 	.byte	0x03, 0x50
        /*001a*/ 	.short	0x0000


	//----- nvinfo : EIATTR_MAXREG_COUNT
	.align		4
        /*001c*/ 	.byte	0x03, 0x1b
        /*001e*/ 	.short	0x00ff


	//----- nvinfo : EIATTR_NUM_BARRIERS
	.align		4
        /*0020*/ 	.byte	0x02, 0x4c
        /*0022*/ 	.byte	0x01
	.zero		1


	//----- nvinfo : EIATTR_MERCURY_ISA_VERSION
	.align		4
        /*0024*/ 	.byte	0x03, 0x5f
        /*0026*/ 	.short	0x0101


	//----- nvinfo : EIATTR_INT_WARP_WIDE_INSTR_OFFSETS
	.align		4
        /*0028*/ 	.byte	0x04, 0x31
        /*002a*/ 	.short	(.L_902 - .L_901)


	//   ....[0]....
.L_901:
        /*002c*/ 	.word	0x00004a60


	//   ....[1]....
        /*0030*/ 	.word	0x00004a70


	//   ....[2]....
        /*0034*/ 	.word	0x00004a90


	//   ....[3]....
        /*0038*/ 	.word	0x0000b2f0


	//----- nvinfo : EIATTR_COOP_GROUP_MASK_REGIDS
	.align		4
.L_902:
        /*003c*/ 	.byte	0x04, 0x29
        /*003e*/ 	.short	(.L_904 - .L_903)


	//   ....[0]....
.L_903:
        /*0040*/ 	.word	0xffffffff


	//   ....[1]....
        /*0044*/ 	.word	0xffffffff


	//   ....[2]....
        /*0048*/ 	.word	0xffffffff


	//   ....[3]....
        /*004c*/ 	.word	0xffffffff


	//   ....[4]....
        /*0050*/ 	.word	0xffffffff


	//   ....[5]....
        /*0054*/ 	.word	0xffffffff


	//   ....[6]....
        /*0058*/ 	.word	0xffffffff


	//   ....[7]....
        /*005c*/ 	.word	0xffffffff


	//   ....[8]....
        /*0060*/ 	.word	0xffffffff


	//   ....[9]....
        /*0064*/ 	.word	0xffffffff


	//   ....[10]....
        /*0068*/ 	.word	0xffffffff


	//   ....[11]....
        /*006c*/ 	.word	0xffffffff


	//   ....[12]....
        /*0070*/ 	.word	0xffffffff


	//   ....[13]....
        /*0074*/ 	.word	0xffffffff


	//   ....[14]....
        /*0078*/ 	.word	0xffffffff


	//   ....[15]....
        /*007c*/ 	.word	0xffffffff


	//----- nvinfo : EIATTR_COOP_GROUP_INSTR_OFFSETS
	.align		4
.L_904:
        /*0080*/ 	.byte	0x04, 0x28
        /*0082*/ 	.short	(.L_906 - .L_905)


	//   ....[0]....
.L_905:
        /*0084*/ 	.word	0x000076d0


	//   ....[1]....
        /*0088*/ 	.word	0x000077a0


	//   ....[2]....
        /*008c*/ 	.word	0x000077b0


	//   ....[3]....
        /*0090*/ 	.word	0x000077f0


	//   ....[4]....
        /*0094*/ 	.word	0x0000bef0


	//   ....[5]....
        /*0098*/ 	.word	0x0000bf00


	//   ....[6]....
        /*009c*/ 	.word	0x0000bf30


	//   ....[7]....
        /*00a0*/ 	.word	0x0000bf40


	//   ....[8]....
        /*00a4*/ 	.word	0x00010d30


	//   ....[9]....
        /*00a8*/ 	.word	0x00010dd0


	//   ....[10]....
        /*00ac*/ 	.word	0x00010df0


	//   ....[11]....
        /*00b0*/ 	.word	0x00010e10


	//   ....[12]....
        /*00b4*/ 	.word	0x00012b50


	//   ....[13]....
        /*00b8*/ 	.word	0x00012b90


	//   ....[14]....
        /*00bc*/ 	.word	0x00012c30


	//   ....[15]....
        /*00c0*/ 	.word	0x00012c40


	//----- nvinfo : EIATTR_EXIT_INSTR_OFFSETS
	.align		4
.L_906:
        /*00c4*/ 	.byte	0x04, 0x1c
        /*00c6*/ 	.short	(.L_908 - .L_907)


	//   ....[0]....
.L_907:
        /*00c8*/ 	.word	0x000005a0


	//   ....[1]....
        /*00cc*/ 	.word	0x000014a0


	//   ....[2]....
        /*00d0*/ 	.word	0x000014d0


	//   ....[3]....
        /*00d4*/ 	.word	0x00014890


	//   ....[4]....
        /*00d8*/ 	.word	0x00014940


	//   ....[5]....
        /*00dc*/ 	.word	0x00014960


	//----- nvinfo : EIATTR_CRS_STACK_SIZE
	.align		4
.L_908:
        /*00e0*/ 	.byte	0x04, 0x1e
        /*00e2*/ 	.short	(.L_910 - .L_909)
.L_909:
        /*00e4*/ 	.word	0x00000000


	//----- nvinfo : EIATTR_CBANK_PARAM_SIZE
	.align		4
.L_910:
        /*00e8*/ 	.byte	0x03, 0x19
        /*00ea*/ 	.short	0x01d0


	//----- nvinfo : EIATTR_PARAM_CBANK
	.align		4
        /*00ec*/ 	.byte	0x04, 0x0a
        /*00ee*/ 	.short	(.L_912 - .L_911)
	.align		4
.L_911:
        /*00f0*/ 	.word	index@(.nv.constant0._ZN5flash24flash_fwd_splitkv_kernelI23Flash_fwd_kernel_traitsILi256ELi64ELi64ELi4ELb0ELb0EN7cutlass10bfloat16_tE19Flash_kernel_traitsILi256ELi64ELi64ELi4ES3_EELb0ELb1ELb0ELb0ELb0ELb0ELb1ELb0EEEvNS_16Flash_fwd_paramsE)
        /*00f4*/ 	.short	0x0210
        /*00f6*/ 	.short	0x01d0


	//----- nvinfo : EIATTR_SW_WAR
	.align		4
.L_912:
        /*00f8*/ 	.byte	0x04, 0x36
        /*00fa*/ 	.short	(.L_914 - .L_913)
.L_913:
        /*00fc*/ 	.word	0x00000008
.L_914:


//--------------------- .nv.info._ZN5flash24flash_fwd_splitkv_kernelI23Flash_fwd_kernel_traitsILi256ELi64ELi64ELi4ELb0ELb0EN7cutlass10bfloat16_tE19Flash_kernel_traitsILi256ELi64ELi64ELi4ES3_EELb0ELb1ELb0ELb0ELb0ELb1ELb1ELb0EEEvNS_16Flash_fwd_paramsE --------------------------
	.section	.nv.info._ZN5flash24flash_fwd_splitkv_kernelI23Flash_fwd_kernel_traitsILi256ELi64ELi64ELi4ELb0ELb0EN7cutlass10bfloat16_tE19Flash_kernel_traitsILi256ELi64ELi64ELi4ES3_EELb0ELb1ELb0ELb0ELb0ELb1ELb1ELb0EEEvNS_16Flash_fwd_paramsE,"",@"SHT_CUDA_INFO"
	.sectionflags	@""
	.align	4


	//----- nvinfo : EIATTR_CUDA_API_VERSION
	.align		4
        /*0000*/ 	.byte	0x04, 0x37
        /*0002*/ 	.short	(.L_916 - .L_915)
.L_915:
        /*0004*/ 	.word	0x00000082


	//----- nvinfo : EIATTR_KPARAM_INFO
	.align		4
.L_916:
        /*0008*/ 	.byte	0x04, 0x17
        /*000a*/ 	.short	(.L_918 - .L_917)
.L_917:
        /*000c*/ 	.word	0x00000000
        /*0010*/ 	.short	0x0000
        /*0012*/ 	.short	0x0000
        /*0014*/ 	.byte	0x00, 0xf0, 0x41, 0x07


	//----- nvinfo : EIATTR_SPARSE_MMA_MASK
	.align		4
.L_918:
        /*0018*/ 	.byte	0x03, 0x50
        /*001a*/ 	.short	0x0000


	//----- nvinfo : EIATTR_MAXREG_COUNT
	.align		4
        /*001c*/ 	.byte	0x03, 0x1b
        /*001e*/ 	.short	0x00ff


	//----- nvinfo : EIATTR_NUM_BARRIERS
	.align		4
        /*0020*/ 	.byte	0x02, 0x4c
        /*0022*/ 	.byte	0x01
	.zero		1


	//----- nvinfo : EIATTR_MERCURY_ISA_VERSION
	.align		4
        /*0024*/ 	.byte	0x03, 0x5f
        /*0026*/ 	.short	0x0101


	//----- nvinfo : EIATTR_INT_WARP_WIDE_INSTR_OFFSETS
	.align		4
        /*0028*/ 	.byte	0x04, 0x31
        /*002a*/ 	.short	(.L_920 - .L_919)


	//   ....[0]....
.L_919:
        /*002c*/ 	.word	0x00004ac0


	//   ....[1]....
        /*0030*/ 	.word	0x00004ae0


	//   ....[2]....
        /*0034*/ 	.word	0x00004b00


	//   ....[3]....
        /*0038*/ 	.word	0x0000bb80


	//----- nvinfo : EIATTR_COOP_GROUP_MASK_REGIDS
	.align		4
.L_920:
        /*003c*/ 	.byte	0x04, 0x29
        /*003e*/ 	.short	(.L_922 - .L_921)


	//   ....[0]....
.L_921:
        /*0040*/ 	.word	0xffffffff


	//   ....[1]....
        /*0044*/ 	.word	0xffffffff


	//   ....[2]....
        /*0048*/ 	.word	0xffffffff


	//   ....[3]....
        /*004c*/ 	.word	0xffffffff


	//   ....[4]....
        /*0050*/ 	.word	0xffffffff


	//   ....[5]....
        /*0054*/ 	.word	0xffffffff


	//   ....[6]....
        /*0058*/ 	.word	0xffffffff


	//   ....[7]....
        /*005c*/ 	.word	0xffffffff


	//   ....[8]....
        /*0060*/ 	.word	0xffffffff


	//   ....[9]....
        /*0064*/ 	.word	0xffffffff


	//   ....[10]....
        /*0068*/ 	.word	0xffffffff


	//   ....[11]....
        /*006c*/ 	.word	0xffffffff


	//   ....[12]....
        /*0070*/ 	.word	0xffffffff


	//   ....[13]....
        /*0074*/ 	.word	0xffffffff


	//   ....[14]....
        /*0078*/ 	.word	0xffffffff


	//   ....[15]....
        /*007c*/ 	.word	0xffffffff


	//----- nvinfo : EIATTR_COOP_GROUP_INSTR_OFFSETS
	.align		4
.L_922:
        /*0080*/ 	.byte	0x04, 0x28
        /*0082*/ 	.short	(.L_924 - .L_923)


	//   ....[0]....
.L_923:
        /*0084*/ 	.word	0x00007bd0


	//   ....[1]....
        /*0088*/ 	.word	0x00007c60


	//   ....[2]....
        /*008c*/ 	.word	0x00007c80


	//   ....[3]....
        /*0090*/ 	.word	0x00007ca0


	//   ....[4]....
        /*0094*/ 	.word	0x0000c770


	//   ....[5]....
        /*0098*/ 	.word	0x0000c780


	//   ....[6]....
        /*009c*/ 	.word	0x0000c7b0


	//   ....[7]....
        /*00a0*/ 	.word	0x0000c7c0


	//   ....[8]....
        /*00a4*/ 	.word	0x00011a50


	//   ....[9]....
        /*00a8*/ 	.word	0x00011a70


	//   ....[10]....
        /*00ac*/ 	.word	0x00011aa0


	//   ....[11]....
        /*00b0*/ 	.word	0x00011ab0


	//   ....[12]....
        /*00b4*/ 	.word	0x00013810


	//   ....[13]....
        /*00b8*/ 	.word	0x00013850


	//   ....[14]....
        /*00bc*/ 	.word	0x000138e0


	//   ....[15]....
        /*00c0*/ 	.word	0x000138f0


	//----- nvinfo : EIATTR_EXIT_INSTR_OFFSETS
	.align		4
.L_924:
        /*00c4*/ 	.byte	0x04, 0x1c
        /*00c6*/ 	.short	(.L_926 - .L_925)


	//   ....[0]....
.L_925:
        /*00c8*/ 	.word	0x000005a0


	//   ....[1]....
        /*00cc*/ 	.word	0x000014a0


	//   ....[2]....
        /*00d0*/ 	.word	0x000014d0


	//   ....[3]....
        /*00d4*/ 	.word	0x00015550


	//   ....[4]....
        /*00d8*/ 	.word	0x00015600


	//   ....[5]....
        /*00dc*/ 	.word	0x00015620


	//----- nvinfo : EIATTR_CRS_STACK_SIZE
	.align		4
.L_926:
        /*00e0*/ 	.byte	0x04, 0x1e
        /*00e2*/ 	.short	(.L_928 - .L_927)
.L_927:
        /*00e4*/ 	.word	0x00000000


	//----- nvinfo : EIATTR_CBANK_PARAM_SIZE
	.align		4
.L_928:
        /*00e8*/ 	.byte	0x03, 0x19
        /*00ea*/ 	.short	0x01d0


	//----- nvinfo : EIATTR_PARAM_CBANK
	.align		4
        /*00ec*/ 	.byte	0x04, 0x0a
        /*00ee*/ 	.short	(.L_930 - .L_929)
	.align		4
.L_929:
        /*00f0*/ 	.word	index@(.nv.constant0._ZN5flash24flash_fwd_splitkv_kernelI23Flash_fwd_kernel_traitsILi256ELi64ELi64ELi4ELb0ELb0EN7cutlass10bfloat16_tE19Flash_kernel_traitsILi256ELi64ELi64ELi4ES3_EELb0ELb1ELb0ELb0ELb0ELb1ELb1ELb0EEEvNS_16Flash_fwd_paramsE)
        /*00f4*/ 	.short	0x0210
        /*00f6*/ 	.short	0x01d0


	//----- nvinfo : EIATTR_SW_WAR
	.align		4
.L_930:
        /*00f8*/ 	.byte	0x04, 0x36
        /*00fa*/ 	.short	(.L_932 - .L_931)
.L_931:
        /*00fc*/ 	.word	0x00000008
.L_932:


//--------------------- .nv.info._ZN5flash24flash_fwd_splitkv_kernelI23Flash_fwd_kernel_traitsILi256ELi64ELi64ELi4ELb0ELb0EN7cutlass10bfloat16_tE19Flash_kernel_traitsILi256ELi64ELi64ELi4ES3_EELb0ELb1ELb0ELb0ELb0ELb0ELb1ELb1EEEvNS_16Flash_fwd_paramsE --------------------------
	.section	.nv.info._ZN5flash24flash_fwd_splitkv_kernelI23Flash_fwd_kernel_traitsILi256ELi64ELi64ELi4ELb0ELb0EN7cutlass10bfloat16_tE19Flash_kernel_traitsILi256ELi64ELi64ELi4ES3_EELb0ELb1ELb0ELb0ELb0ELb0ELb1ELb1EEEvNS_16Flash_fwd_paramsE,"",@"SHT_CUDA_INFO"
	.sectionflags	@""
	.align	4


	//----- nvinfo : EIATTR_CUDA_API_VERSION
	.align		4
        /*0000*/ 	.byte	0x04, 0x37
        /*0002*/ 	.short	(.L_934 - .L_933)
.L_933:
        /*0004*/ 	.word	0x00000082


	//----- nvinfo : EIATTR_KPARAM_INFO
	.align		4
.L_934:
        /*0008*/ 	.byte	0x04, 0x17
        /*000a*/ 	.short	(.L_936 - .L_935)
.L_935:
        /*000c*/ 	.word	0x00000000
        /*0010*/ 	.short	0x0000
        /*0012*/ 	.short	0x0000
        /*0014*/ 	.byte	0x00, 0xf0, 0x41, 0x07


	//----- nvinfo : EIATTR_SPARSE_MMA_MASK
	.align		4
.L_936:
        /*0018*/ 	.byte	0x03, 0x50
        /*001a*/ 	.short	0x0000


	//----- nvinfo : EIATTR_MAXREG_COUNT
	.align		4
        /*001c*/ 	.byte	0x03, 0x1b
        /*001e*/ 	.short	0x00ff


	//----- nvinfo : EIATTR_NUM_BARRIERS
	.align		4
        /*0020*/ 	.byte	0x02, 0x4c
        /*0022*/ 	.byte	0x01
	.zero		1


	//----- nvinfo : EIATTR_ANNOTATIONS
	.align		4
        /*0024*/ 	.byte	0x04, 0x55
        /*0026*/ 	.short	(.L_938 - .L_937)


	//   ....[0]....
.L_937:
        /*0028*/ 	.word	0x00000001
        /*002c*/ 	.byte	0xf0, 0xfd, 0x01, 0x00, 0x01, 0x00, 0x00, 0x00, 0x40, 0xfe, 0x01, 0x00, 0x01, 0x00, 0x00, 0x00
        /*003c*/ 	.byte	0xc0, 0x00, 0x02, 0x00, 0x01, 0x00, 0x00, 0x00, 0xe0, 0x00, 0x02, 0x00, 0x01, 0x00, 0x00, 0x00
        /*004c*/ 	.byte	0xf0, 0x00, 0x02, 0x00, 0x01, 0x00, 0x00, 0x00, 0x20, 0x01, 0x02, 0x00


	//----- nvinfo : EIATTR_MERCURY_ISA_VERSION
	.align		4
.L_938:
        /*0058*/ 	.byte	0x03, 0x5f
        /*005a*/ 	.short	0x0101


	//----- nvinfo : EIATTR_COOP_GROUP_MASK_REGIDS
	.align		4
        /*005c*/ 	.byte	0x04, 0x29
        /*005e*/ 	.short	(.L_940 - .L_939)


	//   ....[0]....
.L_939:
        /*0060*/ 	.word	0xffffffff


	//   ....[1]....
        /*0064*/ 	.word	0xffffffff


	//   ....[2]....
        /*0068*/ 	.word	0xffffffff


	//   ....[3]....
        /*006c*/ 	.word	0xffffffff


	//   ....[4]....
        /*0070*/ 	.word	0xffffffff


	//   ....[5]....
        /*0074*/ 	.word	0xffffffff


	//   ....[6]....
        /*0078*/ 	.word	0xffffffff


	//   ....[7]....
        /*007c*/ 	.word	0xffffffff


	//   ....[8]....
        /*0080*/ 	.word	0xffffffff


	//   ....[9]....
        /*0084*/ 	.word	0xffffffff


	//   ....[10]....
        /*0088*/ 	.word	0xffffffff


	//   ....[11]....
        /*008c*/ 	.word	0xffffffff


	//   ....[12]....
        /*0090*/ 	.word	0xffffffff


	//   ....[13]....
        /*0094*/ 	.word	0xffffffff


	//   ....[14]....
        /*0098*/ 	.word	0xffffffff


	//   ....[15]....
        /*009c*/ 	.word	0xffffffff


	//   ....[16]....
        /*00a0*/ 	.word	0x0500000b


	//   ....[17]....
        /*00a4*/ 	.word	0x0500000b


	//   ....[18]....
        /*00a8*/ 	.word	0x0500000b


	//   ....[19]....
        /*00ac*/ 	.word	0x0500000b


	//----- nvinfo : EIATTR_COOP_GROUP_INSTR_OFFSETS
	.align		4
.L_940:
        /*00b0*/ 	.byte	0x04, 0x28
        /*00b2*/ 	.short	(.L_942 - .L_941)


	//   ....[0]....
.L_941:
        /*00b4*/ 	.word	0x0001c390


	//   ....[1]....
        /*00b8*/ 	.word	0x0001c3c0


	//   ....[2]....
        /*00bc*/ 	.word	0x0001c3e0


	//   ....[3]....
        /*00c0*/ 	.word	0x0001c400


	//   ....[4]....
        /*00c4*/ 	.word	0x00020b00


	//   ....[5]....
        /*00c8*/ 	.word	0x00020b10


	//   ....[6]....
        /*00cc*/ 	.word	0x00020b40


	//   ....[7]....
        /*00d0*/ 	.word	0x00020b50


	//   ....[8]....
        /*00d4*/ 	.word	0x00025a40


	//   ....[9]....
        /*00d8*/ 	.word	0x00025a60


	//   ....[10]....
        /*00dc*/ 	.word	0x00025a80


	//   ....[11]....
        /*00e0*/ 	.word	0x00025aa0


	//   ....[12]....
        /*00e4*/ 	.word	0x00027ac0


	//   ....[13]....
        /*00e8*/ 	.word	0x00027ad0


	//   ....[14]....
        /*00ec*/ 	.word	0x00027b00


	//   ....[15]....
        /*00f0*/ 	.word	0x00027b10


	//   ....[16]....
        /*00f4*/ 	.word	0x00029ce0


	//   ....[17]....
        /*00f8*/ 	.word	0x00029d60


	//   ....[18]....
        /*00fc*/ 	.word	0x00029dd0


	//   ....[19]....
        /*0100*/ 	.word	0x00029e40


	//----- nvinfo : EIATTR_EXIT_INSTR_OFFSETS
	.align		4
.L_942:
        /*0104*/ 	.byte	0x04, 0x1c
        /*0106*/ 	.short	(.L_944 - .L_943)


	//   ....[0]....
.L_943:
        /*0108*/ 	.word	0x00000200


	//----- nvinfo : EIATTR_CRS_STACK_SIZE
	.align		4
.L_944:
        /*010c*/ 	.byte	0x04, 0x1e
        /*010e*/ 	.short	(.L_946 - .L_945)
.L_945:
        /*0110*/ 	.word	0x00000000


	//----- nvinfo : EIATTR_CBANK_PARAM_SIZE
	.align		4
.L_946:
        /*0114*/ 	.byte	0x03, 0x19
        /*0116*/ 	.short	0x01d0


	//----- nvinfo : EIATTR_PARAM_CBANK
	.align		4
        /*0118*/ 	.byte	0x04, 0x0a
        /*011a*/ 	.short	(.L_948 - .L_947)
	.align		4
.L_947:
        /*011c*/ 	.word	index@(.nv.constant0._ZN5flash24flash_fwd_splitkv_kernelI23Flash_fwd_kernel_traitsILi256ELi64ELi64ELi4ELb0ELb0EN7cutlass10bfloat16_tE19Flash_kernel_traitsILi256ELi64ELi64ELi4ES3_EELb0ELb1ELb0ELb0ELb0ELb0ELb1ELb1EEEvNS_16Flash_fwd_paramsE)
        /*0120*/ 	.short	0x0210
        /*0122*/ 	.short	0x01d0


	//----- nvinfo : EIATTR_SW_WAR
	.align		4
.L_948:
        /*0124*/ 	.byte	0x04, 0x36
        /*0126*/ 	.short	(.L_950 - .L_949)
.L_949:
        /*0128*/ 	.word	0x00000008
.L_950:


//--------------------- .nv.info._ZN5flash24flash_fwd_splitkv_kernelI23Flash_fwd_kernel_traitsILi256ELi64ELi64ELi4ELb0ELb0EN7cutlass10bfloat16_tE19Flash_kernel_traitsILi256ELi64ELi64ELi4ES3_EELb0ELb1ELb0ELb0ELb0ELb1ELb1ELb1EEEvNS_16Flash_fwd_paramsE --------------------------
	.section	.nv.info._ZN5flash24flash_fwd_splitkv_kernelI23Flash_fwd_kernel_traitsILi256ELi64ELi64ELi4ELb0ELb0EN7cutlass10bfloat16_tE19Flash_kernel_traitsILi256ELi64ELi64ELi4ES3_EELb0ELb1ELb0ELb0ELb0ELb1ELb1ELb1EEEvNS_16Flash_fwd_paramsE,"",@"SHT_CUDA_INFO"
	.sectionflags	@""
	.align	4


	//----- nvinfo : EIATTR_CUDA_API_VERSION
	.align		4
        /*0000*/ 	.byte	0x04, 0x37
        /*0002*/ 	.short	(.L_952 - .L_951)
.L_951:
        /*0004*/ 	.word	0x00000082


	//----- nvinfo : EIATTR_KPARAM_INFO
	.align		4
.L_952:
        /*0008*/ 	.byte	0x04, 0x17
        /*000a*/ 	.short	(.L_954 - .L_953)
.L_953:
        /*000c*/ 	.word	0x00000000
        /*0010*/ 	.short	0x0000
        /*0012*/ 	.short	0x0000
        /*0014*/ 	.byte	0x00, 0xf0, 0x41, 0x07


	//----- nvinfo : EIATTR_SPARSE_MMA_MASK
	.align		4
.L_954:
        /*0018*/ 	.byte	0x03, 0x50
        /*001a*/ 	.short	0x0000


	//----- nvinfo : EIATTR_MAXREG_COUNT
	.align		4
        /*001c*/ 	.byte	0x03, 0x1b
        /*001e*/ 	.short	0x00ff


	//----- nvinfo : EIATTR_NUM_BARRIERS
	.align		4
        /*0020*/ 	.byte	0x02, 0x4c
        /*0022*/ 	.byte	0x01
	.zero		1


	//----- nvinfo : EIATTR_ANNOTATIONS
	.align		4
        /*0024*/ 	.byte	0x04, 0x55
        /*0026*/ 	.short	(.L_956 - .L_955)


	//   ....[0]....
.L_955:
        /*0028*/ 	.word	0x00000001
        /*002c*/ 	.byte	0xc0, 0x05, 0x02, 0x00, 0x01, 0x00, 0x00, 0x00, 0x10, 0x06, 0x02, 0x00, 0x01, 0x00, 0x00, 0x00
        /*003c*/ 	.byte	0x40, 0x06, 0x02, 0x00, 0x01, 0x00, 0x00, 0x00, 0x90, 0x06, 0x02, 0x00, 0x01, 0x00, 0x00, 0x00
        /*004c*/ 	.byte	0x10, 0x0a, 0x02, 0x00, 0x01, 0x00, 0x00, 0x00, 0x20, 0x0a, 0x02, 0x00, 0x01, 0x00, 0x00, 0x00
        /*005c*/ 	.byte	0x70, 0x0b, 0x02, 0x00, 0x01, 0x00, 0x00, 0x00, 0x80, 0x0b, 0x02, 0x00


	//----- nvinfo : EIATTR_MERCURY_ISA_VERSION
	.align		4
.L_956:
        /*0068*/ 	.byte	0x03, 0x5f
        /*006a*/ 	.short	0x0101


	//----- nvinfo : EIATTR_COOP_GROUP_MASK_REGIDS
	.align		4
        /*006c*/ 	.byte	0x04, 0x29
        /*006e*/ 	.short	(.L_958 - .L_957)


	//   ....[0]....
.L_957:
        /*0070*/ 	.word	0xffffffff


	//   ....[1]....
        /*0074*/ 	.word	0xffffffff


	//   ....[2]....
        /*0078*/ 	.word	0xffffffff


	//   ....[3]....
        /*007c*/ 	.word	0xffffffff


	//   ....[4]....
        /*0080*/ 	.word	0xffffffff


	//   ....[5]....
        /*0084*/ 	.word	0xffffffff


	//   ....[6]....
        /*0088*/ 	.word	0xffffffff


	//   ....[7]....
        /*008c*/ 	.word	0xffffffff


	//   ....[8]....
        /*0090*/ 	.word	0xffffffff


	//   ....[9]....
        /*0094*/ 	.word	0xffffffff


	//   ....[10]....
        /*0098*/ 	.word	0xffffffff


	//   ....[11]....
        /*009c*/ 	.word	0xffffffff


	//   ....[12]....
        /*00a0*/ 	.word	0xffffffff


	//   ....[13]....
        /*00a4*/ 	.word	0xffffffff


	//   ....[14]....
        /*00a8*/ 	.word	0xffffffff


	//   ....[15]....
        /*00ac*/ 	.word	0xffffffff


	//   ....[16]....
        /*00b0*/ 	.word	0x0500000b


	//   ....[17]....
        /*00b4*/ 	.word	0x0500000b


	//   ....[18]....
        /*00b8*/ 	.word	0x0500000b


	//   ....[19]....
        /*00bc*/ 	.word	0x0500000b


	//----- nvinfo : EIATTR_COOP_GROUP_INSTR_OFFSETS
	.align		4
.L_958:
        /*00c0*/ 	.byte	0x04, 0x28
        /*00c2*/ 	.short	(.L_960 - .L_959)


	//   ....[0]....
.L_959:
        /*00c4*/ 	.word	0x0001c6d0


	//   ....[1]....
        /*00c8*/ 	.word	0x0001c750


	//   ....[2]....
        /*00cc*/ 	.word	0x0001c770


	//   ....[3]....
        /*00d0*/ 	.word	0x0001c790


	//   ....[4]....
        /*00d4*/ 	.word	0x00021310


	//   ....[5]....
        /*00d8*/ 	.word	0x00021320


	//   ....[6]....
        /*00dc*/ 	.word	0x00021350


	//   ....[7]....
        /*00e0*/ 	.word	0x00021360


	//   ....[8]....
        /*00e4*/ 	.word	0x00026690


	//   ....[9]....
        /*00e8*/ 	.word	0x000266a0


	//   ....[10]....
        /*00ec*/ 	.word	0x000266d0


	//   ....[11]....
        /*00f0*/ 	.word	0x000266e0


	//   ....[12]....
        /*00f4*/ 	.word	0x00028700


	//   ....[13]....
        /*00f8*/ 	.word	0x00028710


	//   ....[14]....
        /*00fc*/ 	.word	0x00028740


	//   ....[15]....
        /*0100*/ 	.word	0x00028750


	//   ....[16]....
        /*0104*/ 	.word	0x0002a920


	//   ....[17]....
        /*0108*/ 	.word	0x0002a9a0


	//   ....[18]....
        /*010c*/ 	.word	0x0002aa10


	//   ....[19]....
        /*0110*/ 	.word	0x0002aa80


	//----- nvinfo : EIATTR_EXIT_INSTR_OFFSETS
	.align		4
.L_960:
        /*0114*/ 	.byte	0x04, 0x1c
        /*0116*/ 	.short	(.L_962 - .L_961)


	//   ....[0]....
.L_961:
        /*0118*/ 	.word	0x00000200


	//----- nvinfo : EIATTR_CRS_STACK_SIZE
	.align		4
.L_962:
        /*011c*/ 	.byte	0x04, 0x1e
        /*011e*/ 	.short	(.L_964 - .L_963)
.L_963:
        /*0120*/ 	.word	0x00000000


	//----- nvinfo : EIATTR_CBANK_PARAM_SIZE
	.align		4
.L_964:
        /*0124*/ 	.byte	0x03, 0x19
        /*0126*/ 	.short	0x01d0


	//----- nvinfo : EIATTR_PARAM_CBANK
	.align		4
        /*0128*/ 	.byte	0x04, 0x0a
        /*012a*/ 	.short	(.L_966 - .L_965)
	.align		4
.L_965:
        /*012c*/ 	.word	index@(.nv.constant0._ZN5flash24flash_fwd_splitkv_kernelI23Flash_fwd_kernel_traitsILi256ELi64ELi64ELi4ELb0ELb0EN7cutlass10bfloat16_tE19Flash_kernel_traitsILi256ELi64ELi64ELi4ES3_EELb0ELb1ELb0ELb0ELb0ELb1ELb1ELb1EEEvNS_16Flash_fwd_paramsE)
        /*0130*/ 	.short	0x0210
        /*0132*/ 	.short	0x01d0


	//----- nvinfo : EIATTR_SW_WAR
	.align		4
.L_966:
        /*0134*/ 	.byte	0x04, 0x36
        /*0136*/ 	.short	(.L_968 - .L_967)
.L_967:
        /*0138*/ 	.word	0x00000008
.L_968:


//--------------------- .nv.info._ZN5flash24flash_fwd_splitkv_kernelI23Flash_fwd_kernel_traitsILi256ELi64ELi64ELi4ELb0ELb0EN7cutlass10bfloat16_tE19Flash_kernel_traitsILi256ELi64ELi64ELi4ES3_EELb0ELb0ELb0ELb0ELb1ELb0ELb0ELb0EEEvNS_16Flash_fwd_paramsE --------------------------
	.section	.nv.info._ZN5flash24flash_fwd_splitkv_kernelI23Flash_fwd_kernel_traitsILi256ELi64ELi64ELi4ELb0ELb0EN7cutlass10bfloat16_tE19Flash_kernel_traitsILi256ELi64ELi64ELi4ES3_EELb0ELb0ELb0ELb0ELb1ELb0ELb0ELb0EEEvNS_16Flash_fwd_paramsE,"",@"SHT_CUDA_INFO"
	.sectionflags	@""
	.align	4


	//----- nvinfo : EIATTR_CUDA_API_VERSION
	.align		4
        /*0000*/ 	.byte	0x04, 0x37
        /*0002*/ 	.short	(.L_970 - .L_969)
.L_969:
        /*0004*/ 	.word	0x00000082


	//----- nvinfo : EIATTR_KPARAM_INFO
	.align		4
.L_970:
        /*0008*/ 	.byte	0x04, 0x17
        /*000a*/ 	.short	(.L_972 - .L_971)
.L_971:
        /*000c*/ 	.word	0x00000000
        /*0010*/ 	.short	0x0000
        /*0012*/ 	.short	0x0000
        /*0014*/ 	.byte	0x00, 0xf0, 0x41, 0x07


	//----- nvinfo : EIATTR_SPARSE_MMA_MASK
	.align		4
.L_972:
        /*0018*/ 	.byte	0x03, 0x50
        /*001a*/ 	.short	0x0000


	//----- nvinfo : EIATTR_MAXREG_COUNT
	.align		4
        /*001c*/ 	.byte	0x03, 0x1b
        /*001e*/ 	.short	0x00ff


	//----- nvinfo : EIATTR_NUM_BARRIERS
	.align		4
        /*0020*/ 	.byte	0x02, 0x4c
        /*0022*/ 	.byte	0x01
	.zero		1


	//----- nvinfo : EIATTR_MERCURY_ISA_VERSION
	.align		4
        /*0024*/ 	.byte	0x03, 0x5f
        /*0026*/ 	.short	0x0101


	//----- nvinfo : EIATTR_COOP_GROUP_MASK_REGIDS
	.align		4
        /*0028*/ 	.byte	0x04, 0x29
        /*002a*/ 	.short	(.L_974 - .L_973)


	//   ....[0]....
.L_973:
        /*002c*/ 	.word	0xffffffff


	//   ....[1]....
        /*0030*/ 	.word	0xffffffff


	//   ....[2]....
        /*0034*/ 	.word	0xffffffff


	//   ....[3]....
        /*0038*/ 	.word	0xffffffff


	//   ....[4]....
        /*003c*/ 	.word	0xffffffff


	//   ....[5]....
        /*0040*/ 	.word	0xffffffff


	//   ....[6]....
        /*0044*/ 	.word	0xffffffff


	//   ....[7]....
        /*0048*/ 	.word	0xffffffff


	//   ....[8]....
        /*004c*/ 	.word	0xffffffff


	//   ....[9]....
        /*0050*/ 	.word	0xffffffff


	//   ....[10]....
        /*0054*/ 	.word	0xffffffff


	//   ....[11]....
        /*0058*/ 	.word	0xffffffff


	//----- nvinfo : EIATTR_COOP_GROUP_INSTR_OFFSETS
	.align		4
.L_974:
        /*005c*/ 	.byte	0x04, 0x28
        /*005e*/ 	.short	(.L_976 - .L_975)


	//   ....[0]....
.L_975:
        /*0060*/ 	.word	0x000045f0


	//   ....[1]....
        /*0064*/ 	.word	0x00004610


	//   ....[2]....
        /*0068*/ 	.word	0x000046b0


	//   ....[3]....
        /*006c*/ 	.word	0x000046c0


	//   ....[4]....
        /*0070*/ 	.word	0x00007650


	//   ....[5]....
        /*0074*/ 	.word	0x00007670


	//   ....[6]....
        /*0078*/ 	.word	0x000076a0


	//   ....[7]....
        /*007c*/ 	.word	0x000076b0


	//   ....[8]....
        /*0080*/ 	.word	0x000092c0


	//   ....[9]....
        /*0084*/ 	.word	0x00009300


	//   ....[10]....
        /*0088*/ 	.word	0x00009350


	//   ....[11]....
        /*008c*/ 	.word	0x00009360


	//----- nvinfo : EIATTR_EXIT_INSTR_OFFSETS
	.align		4
.L_976:
        /*0090*/ 	.byte	0x04, 0x1c
        /*0092*/ 	.short	(.L_978 - .L_977)


	//   ....[0]....
.L_977:
        /*0094*/ 	.word	0x00000360


	//   ....[1]....
        /*0098*/ 	.word	0x00000c30


	//   ....[2]....
        /*009c*/ 	.word	0x00000c60


	//   ....[3]....
        /*00a0*/ 	.word	0x0000b020


	//   ....[4]....
        /*00a4*/ 	.word	0x0000b120


	//----- nvinfo : EIATTR_CRS_STACK_SIZE
	.align		4
.L_978:
        /*00a8*/ 	.byte	0x04, 0x1e
        /*00aa*/ 	.short	(.L_980 - .L_979)
.L_979:
        /*00ac*/ 	.word	0x00000000


	//----- nvinfo : EIATTR_CBANK_PARAM_SIZE
	.align		4
.L_980:
        /*00b0*/ 	.byte	0x03, 0x19
        /*00b2*/ 	.short	0x01d0


	//----- nvinfo : EIATTR_PARAM_CBANK
	.align		4
        /*00b4*/ 	.byte	0x04, 0x0a
        /*00b6*/ 	.short	(.L_982 - .L_981)
	.align		4
.L_981:
        /*00b8*/ 	.word	index@(.nv.constant0._ZN5flash24flash_fwd_splitkv_kernelI23Flash_fwd_kernel_traitsILi256ELi64ELi64ELi4ELb0ELb0EN7cutlass10bfloat16_tE19Flash_kernel_traitsILi256ELi64ELi64ELi4ES3_EELb0ELb0ELb0ELb0ELb1ELb0ELb0ELb0EEEvNS_16Flash_fwd_paramsE)
        /*00bc*/ 	.short	0x0210
        /*00be*/ 	.short	0x01d0


	//----- nvinfo : EIATTR_SW_WAR
	.align		4
.L_982:
        /*00c0*/ 	.byte	0x04, 0x36
        /*00c2*/ 	.short	(.L_984 - .L_983)
.L_983:
        /*00c4*/ 	.word	0x00000008
.L_984:


//--------------------- .nv.info._ZN5flash24flash_fwd_splitkv_kernelI23Flash_fwd_kernel_traitsILi256ELi64ELi64ELi4ELb0ELb0EN7cutlass10bfloat16_tE19Flash_kernel_traitsILi256ELi64ELi64ELi4ES3_EELb0ELb0ELb0ELb0ELb1ELb1ELb0ELb0EEEvNS_16Flash_fwd_paramsE --------------------------
	.section	.nv.info._ZN5flash24flash_fwd_splitkv_kernelI23Flash_fwd_kernel_traitsILi256ELi64ELi64ELi4ELb0ELb0EN7cutlass10bfloat16_tE19Flash_kernel_traitsILi256ELi64ELi64ELi4ES3_EELb0ELb0ELb0ELb0ELb1ELb1ELb0ELb0EEEvNS_16Flash_fwd_paramsE,"",@"SHT_CUDA_INFO"
	.sectionflags	@""
	.align	4


	//----- nvinfo : EIATTR_CUDA_API_VERSION
	.align		4
        /*0000*/ 	.byte	0x04, 0x37
        /*0002*/ 	.short	(.L_986 - .L_985)
.L_985:
        /*0004*/ 	.word	0x00000082


	//----- nvinfo : EIATTR_KPARAM_INFO
	.align		4
.L_986:
        /*0008*/ 	.byte	0x04, 0x17
        /*000a*/ 	.short	(.L_988 - .L_987)
.L_987:
        /*000c*/ 	.word	0x00000000
        /*0010*/ 	.short	0x0000
        /*0012*/ 	.short	0x0000
        /*0014*/ 	.byte	0x00, 0xf0, 0x41, 0x07


	//----- nvinfo : EIATTR_SPARSE_MMA_MASK
	.align		4
.L_988:
        /*0018*/ 	.byte	0x03, 0x50
        /*001a*/ 	.short	0x0000


	//----- nvinfo : EIATTR_MAXREG_COUNT
	.align		4
        /*001c*/ 	.byte	0x03, 0x1b
        /*001e*/ 	.short	0x00ff


	//----- nvinfo : EIATTR_NUM_BARRIERS
	.align		4
        /*0020*/ 	.byte	0x02, 0x4c
        /*0022*/ 	.byte	0x01
	.zero		1


	//----- nvinfo : EIATTR_ANNOTATIONS
	.align		4
        /*0024*/ 	.byte	0x04, 0x55
        /*0026*/ 	.short	(.L_990 - .L_989)


	//   ....[0]....
.L_989:
        /*0028*/ 	.word	0x00000001
        /*002c*/ 	.byte	0xa0, 0x5b, 0x00, 0x00, 0x01, 0x00, 0x00, 0x00, 0x10, 0x5e, 0x00, 0x00, 0x01, 0x00, 0x00, 0x00
        /*003c*/ 	.byte	0x80, 0x5e, 0x00, 0x00, 0x01, 0x00, 0x00, 0x00, 0xc0, 0x5e, 0x00, 0x00, 0x01, 0x00, 0x00, 0x00
        /*004c*/ 	.byte	0x30, 0x5f, 0x00, 0x00, 0x01, 0x00, 0x00, 0x00, 0x50, 0x5f, 0x00, 0x00, 0x01, 0x00, 0x00, 0x00
        /*005c*/ 	.byte	0x20, 0x97, 0x00, 0x00, 0x01, 0x00, 0x00, 0x00, 0x40, 0x97, 0x00, 0x00, 0x01, 0x00, 0x00, 0x00
        /*006c*/ 	.byte	0x30, 0x9b, 0x00, 0x00, 0x01, 0x00, 0x00, 0x00, 0x40, 0x9b, 0x00, 0x00, 0x01, 0x00, 0x00, 0x00
        /*007c*/ 	.byte	0x50, 0x9b, 0x00, 0x00, 0x01, 0x00, 0x00, 0x00, 0x80, 0x9b, 0x00, 0x00, 0x01, 0x00, 0x00, 0x00
        /*008c*/ 	.byte	0x90, 0x9b, 0x00, 0x00


	//----- nvinfo : EIATTR_MERCURY_ISA_VERSION
	.align		4
.L_990:
        /*0090*/ 	.byte	0x03, 0x5f
        /*0092*/ 	.short	0x0101


	//----- nvinfo : EIATTR_COOP_GROUP_MASK_REGIDS
	.align		4
        /*0094*/ 	.byte	0x04, 0x29
        /*0096*/ 	.short	(.L_992 - .L_991)


	//   ....[0]....
.L_991:
        /*0098*/ 	.word	0xffffffff


	//   ....[1]....
        /*009c*/ 	.word	0xffffffff


	//   ....[2]....
        /*00a0*/ 	.word	0xffffffff


	//   ....[3]....
        /*00a4*/ 	.word	0xffffffff


	//   ....[4]....
        /*00a8*/ 	.word	0xffffffff


	//   ....[5]....
        /*00ac*/ 	.word	0xffffffff


	//   ....[6]....
        /*00b0*/ 	.word	0xffffffff


	//   ....[7]....
        /*00b4*/ 	.word	0xffffffff


	//   ....[8]....
        /*00b8*/ 	.word	0xffffffff


	//   ....[9]....
        /*00bc*/ 	.word	0xffffffff


	//   ....[10]....
        /*00c0*/ 	.word	0xffffffff


	//   ....[11]....
        /*00c4*/ 	.word	0xffffffff


	//----- nvinfo : EIATTR_COOP_GROUP_INSTR_OFFSETS
	.align		4
.L_992:
        /*00c8*/ 	.byte	0x04, 0x28
        /*00ca*/ 	.short	(.L_994 - .L_993)


	//   ....[0]....
.L_993:
        /*00cc*/ 	.word	0x00004a00


	//   ....[1]....
        /*00d0*/ 	.word	0x00004a20


	//   ....[2]....
        /*00d4*/ 	.word	0x00004ac0


	//   ....[3]....
        /*00d8*/ 	.word	0x00004ad0


	//   ....[4]....
        /*00dc*/ 	.word	0x00007e80


	//   ....[5]....
        /*00e0*/ 	.word	0x00007ea0


	//   ....[6]....
        /*00e4*/ 	.word	0x00007ed0


	//   ....[7]....
        /*00e8*/ 	.word	0x00007ee0


	//   ....[8]....
        /*00ec*/ 	.word	0x00009be0


	//   ....[9]....
        /*00f0*/ 	.word	0x00009bf0


	//   ....[10]....
        /*00f4*/ 	.word	0x00009c20


	//   ....[11]....
        /*00f8*/ 	.word	0x00009c40


	//----- nvinfo : EIATTR_EXIT_INSTR_OFFSETS
	.align		4
.L_994:
        /*00fc*/ 	.byte	0x04, 0x1c
        /*00fe*/ 	.short	(.L_996 - .L_995)


	//   ....[0]....
.L_995:
        /*0100*/ 	.word	0x00000370


	//   ....[1]....
        /*0104*/ 	.word	0x00000c40


	//   ....[2]....
        /*0108*/ 	.word	0x00000c70


	//   ....[3]....
        /*010c*/ 	.word	0x0000b900


	//   ....[4]....
        /*0110*/ 	.word	0x0000ba00


	//----- nvinfo : EIATTR_CRS_STACK_SIZE
	.align		4
.L_996:
        /*0114*/ 	.byte	0x04, 0x1e
        /*0116*/ 	.short	(.L_998 - .L_997)
.L_997:
        /*0118*/ 	.word	0x00000000


	//----- nvinfo : EIATTR_CBANK_PARAM_SIZE
	.align		4
.L_998:
        /*011c*/ 	.byte	0x03, 0x19
        /*011e*/ 	.short	0x01d0


	//----- nvinfo : EIATTR_PARAM_CBANK
	.align		4
        /*0120*/ 	.byte	0x04, 0x0a
        /*0122*/ 	.short	(.L_1000 - .L_999)
	.align		4
.L_999:
        /*0124*/ 	.word	index@(.nv.constant0._ZN5flash24flash_fwd_splitkv_kernelI23Flash_fwd_kernel_traitsILi256ELi64ELi64ELi4ELb0ELb0EN7cutlass10bfloat16_tE19Flash_kernel_traitsILi256ELi64ELi64ELi4ES3_EELb0ELb0ELb0ELb0ELb1ELb1ELb0ELb0EEEvNS_16Flash_fwd_paramsE)
        /*0128*/ 	.short	0x0210
        /*012a*/ 	.short	0x01d0


	//----- nvinfo : EIATTR_SW_WAR
	.align		4
.L_1000:
        /*012c*/ 	.byte	0x04, 0x36
        /*012e*/ 	.short	(.L_1002 - .L_1001)
.L_1001:
        /*0130*/ 	.word	0x00000008
.L_1002:


//--------------------- .nv.info._ZN5flash24flash_fwd_splitkv_kernelI23Flash_fwd_kernel_traitsILi256ELi64ELi64ELi4ELb0ELb0EN7cutlass10bfloat16_tE19Flash_kernel_traitsILi256ELi64ELi64ELi4ES3_EELb0ELb0ELb1ELb0ELb0ELb0ELb0ELb0EEEvNS_16Flash_fwd_paramsE --------------------------
	.section	.nv.info._ZN5flash24flash_fwd_splitkv_kernelI23Flash_fwd_kernel_traitsILi256ELi64ELi64ELi4ELb0ELb0EN7cutlass10bfloat16_tE19Flash_kernel_traitsILi256ELi64ELi64ELi4ES3_EELb0ELb0ELb1ELb0ELb0ELb0ELb0ELb0EEEvNS_16Flash_fwd_paramsE,"",@"SHT_CUDA_INFO"
	.sectionflags	@""
	.align	4


	//----- nvinfo : EIATTR_CUDA_API_VERSION
	.align		4
        /*0000*/ 	.byte	0x04, 0x37
        /*0002*/ 	.short	(.L_1004 - .L_1003)
.L_1003:
        /*0004*/ 	.word	0x00000082


	//----- nvinfo : EIATTR_KPARAM_INFO
	.align		4
.L_1004:
        /*0008*/ 	.byte	0x04, 0x17
        /*000a*/ 	.short	(.L_1006 - .L_1005)
.L_1005:
        /*000c*/ 	.word	0x00000000
        /*0010*/ 	.short	0x0000
        /*0012*/ 	.short	0x0000
        /*0014*/ 	.byte	0x00, 0xf0, 0x41, 0x07


	//----- nvinfo : EIATTR_SPARSE_MMA_MASK
	.align		4
.L_1006:
        /*0018*/ 	.byte	0x03, 0x50
        /*001a*/ 	.short	0x0000


	//----- nvinfo : EIATTR_MAXREG_COUNT
	.align		4
        /*001c*/ 	.byte	0x03, 0x1b
        /*001e*/ 	.short	0x00ff


	//----- nvinfo : EIATTR_NUM_BARRIERS
	.align		4
        /*0020*/ 	.byte	0x02, 0x4c
        /*0022*/ 	.byte	0x01
	.zero		1


	//----- nvinfo : EIATTR_MERCURY_ISA_VERSION
	.align		4
        /*0024*/ 	.byte	0x03, 0x5f
        /*0026*/ 	.short	0x0101


	//----- nvinfo : EIATTR_INT_WARP_WIDE_INSTR_OFFSETS
	.align		4
        /*0028*/ 	.byte	0x04, 0x31
        /*002a*/ 	.short	(.L_1008 - .L_1007)


	//   ....[0]....
.L_1007:
        /*002c*/ 	.word	0x000045d0


	//----- nvinfo : EIATTR_COOP_GROUP_MASK_REGIDS
	.align		4
.L_1008:
        /*0030*/ 	.byte	0x04, 0x29
        /*0032*/ 	.short	(.L_1010 - .L_1009)


	//   ....[0]....
.L_1009:
        /*0034*/ 	.word	0xffffffff


	//   ....[1]....
        /*0038*/ 	.word	0xffffffff


	//   ....[2]....
        /*003c*/ 	.word	0xffffffff


	//   ....[3]....
        /*0040*/ 	.word	0xffffffff


	//   ....[4]....
        /*0044*/ 	.word	0xffffffff


	//   ....[5]....
        /*0048*/ 	.word	0xffffffff


	//   ....[6]....
        /*004c*/ 	.word	0xffffffff


	//   ....[7]....
        /*0050*/ 	.word	0xffffffff


	//   ....[8]....
        /*0054*/ 	.word	0xffffffff


	//   ....[9]....
        /*0058*/ 	.word	0xffffffff


	//   ....[10]....
        /*005c*/ 	.word	0xffffffff


	//   ....[11]....
        /*0060*/ 	.word	0xffffffff


	//----- nvinfo : EIATTR_COOP_GROUP_INSTR_OFFSETS
	.align		4
.L_1010:
        /*0064*/ 	.byte	0x04, 0x28
        /*0066*/ 	.short	(.L_1012 - .L_1011)


	//   ....[0]....
.L_1011:
        /*0068*/ 	.word	0x00007530


	//   ....[1]....
        /*006c*/ 	.word	0x00007550


	//   ....[2]....
        /*0070*/ 	.word	0x000075f0


	//   ....[3]....
        /*0074*/ 	.word	0x00007600


	//   ....[4]....
        /*0078*/ 	.word	0x0000b8a0


	//   ....[5]....
        /*007c*/ 	.word	0x0000b8b0


	//   ....[6]....
        /*0080*/ 	.word	0x0000b8e0


	//   ....[7]....
        /*0084*/ 	.word	0x0000b8f0


	//   ....[8]....
        /*0088*/ 	.word	0x0000d500


	//   ....[9]....
        /*008c*/ 	.word	0x0000d540


	//   ....[10]....
        /*0090*/ 	.word	0x0000d590


	//   ....[11]....
        /*0094*/ 	.word	0x0000d5a0


	//----- nvinfo : EIATTR_EXIT_INSTR_OFFSETS
	.align		4
.L_1012:
        /*0098*/ 	.byte	0x04, 0x1c
        /*009a*/ 	.short	(.L_1014 - .L_1013)


	//   ....[0]....
.L_1013:
        /*009c*/ 	.word	0x000004b0


	//   ....[1]....
        /*00a0*/ 	.word	0x00000f40


	//   ....[2]....
        /*00a4*/ 	.word	0x00000f70


	//   ....[3]....
        /*00a8*/ 	.word	0x0000f3a0


	//   ....[4]....
        /*00ac*/ 	.word	0x0000f4e0


	//   ....[5]....
        /*00b0*/ 	.word	0x0000f500


	//----- nvinfo : EIATTR_CRS_STACK_SIZE
	.align		4
.L_1014:
        /*00b4*/ 	.byte	0x04, 0x1e
        /*00b6*/ 	.short	(.L_1016 - .L_1015)
.L_1015:
        /*00b8*/ 	.word	0x00000000


	//----- nvinfo : EIATTR_CBANK_PARAM_SIZE
	.align		4
.L_1016:
        /*00bc*/ 	.byte	0x03, 0x19
        /*00be*/ 	.short	0x01d0


	//----- nvinfo : EIATTR_PARAM_CBANK
	.align		4
        /*00c0*/ 	.byte	0x04, 0x0a
        /*00c2*/ 	.short	(.L_1018 - .L_1017)
	.align		4
.L_1017:
        /*00c4*/ 	.word	index@(.nv.constant0._ZN5flash24flash_fwd_splitkv_kernelI23Flash_fwd_kernel_traitsILi256ELi64ELi64ELi4ELb0ELb0EN7cutlass10bfloat16_tE19Flash_kernel_traitsILi256ELi64ELi64ELi4ES3_EELb0ELb0ELb1ELb0ELb0ELb0ELb0ELb0EEEvNS_16Flash_fwd_paramsE)
        /*00c8*/ 	.short	0x0210
        /*00ca*/ 	.short	0x01d0


	//----- nvinfo : EIATTR_SW_WAR
	.align		4
.L_1018:
        /*00cc*/ 	.byte	0x04, 0x36
        /*00ce*/ 	.short	(.L_1020 - .L_1019)
.L_1019:
        /*00d0*/ 	.word	0x00000008
.L_1020:


//--------------------- .nv.info._ZN5flash24flash_fwd_splitkv_kernelI23Flash_fwd_kernel_traitsILi256ELi64ELi64ELi4ELb0ELb0EN7cutlass10bfloat16_tE19Flash_kernel_traitsILi256ELi64ELi64ELi4ES3_EELb0ELb0ELb1ELb0ELb0ELb1ELb0ELb0EEEvNS_16Flash_fwd_paramsE --------------------------
	.section	.nv.info._ZN5flash24flash_fwd_splitkv_kernelI23Flash_fwd_kernel_traitsILi256ELi64ELi64ELi4ELb0ELb0EN7cutlass10bfloat16_tE19Flash_kernel_traitsILi256ELi64ELi64ELi4ES3_EELb0ELb0ELb1ELb0ELb0ELb1ELb0ELb0EEEvNS_16Flash_fwd_paramsE,"",@"SHT_CUDA_INFO"
	.sectionflags	@""
	.align	4


	//----- nvinfo : EIATTR_CUDA_API_VERSION
	.align		4
        /*0000*/ 	.byte	0x04, 0x37
        /*0002*/ 	.short	(.L_1022 - .L_1021)
.L_1021:
        /*0004*/ 	.word	0x00000082


	//----- nvinfo : EIATTR_KPARAM_INFO
	.align		4
.L_1022:
        /*0008*/ 	.byte	0x04, 0x17
        /*000a*/ 	.short	(.L_1024 - .L_1023)
.L_1023:
        /*000c*/ 	.word	0x00000000
        /*0010*/ 	.short	0x0000
        /*0012*/ 	.short	0x0000
        /*0014*/ 	.byte	0x00, 0xf0, 0x41, 0x07


	//----- nvinfo : EIATTR_SPARSE_MMA_MASK
	.align		4
.L_1024:
        /*0018*/ 	.byte	0x03, 0x50
        /*001a*/ 	.short	0x0000


	//----- nvinfo : EIATTR_MAXREG_COUNT
	.align		4
        /*001c*/ 	.byte	0x03, 0x1b
        /*001e*/ 	.short	0x00ff


	//----- nvinfo : EIATTR_NUM_BARRIERS
	.align		4
        /*0020*/ 	.byte	0x02, 0x4c
        /*0022*/ 	.byte	0x01
	.zero		1


	//----- nvinfo : EIATTR_MERCURY_ISA_VERSION
	.align		4
        /*0024*/ 	.byte	0x03, 0x5f
        /*0026*/ 	.short	0x0101


	//----- nvinfo : EIATTR_INT_WARP_WIDE_INSTR_OFFSETS
	.align		4
        /*0028*/ 	.byte	0x04, 0x31
        /*002a*/ 	.short	(.L_1026 - .L_1025)


	//   ....[0]....
.L_1025:
        /*002c*/ 	.word	0x00004650


	//----- nvinfo : EIATTR_COOP_GROUP_MASK_REGIDS
	.align		4
.L_1026:
        /*0030*/ 	.byte	0x04, 0x29
        /*0032*/ 	.short	(.L_1028 - .L_1027)


	//   ....[0]....
.L_1027:
        /*0034*/ 	.word	0xffffffff


	//   ....[1]....
        /*0038*/ 	.word	0xffffffff


	//   ....[2]....
        /*003c*/ 	.word	0xffffffff


	//   ....[3]....
        /*0040*/ 	.word	0xffffffff


	//   ....[4]....
        /*0044*/ 	.word	0xffffffff


	//   ....[5]....
        /*0048*/ 	.word	0xffffffff


	//   ....[6]....
        /*004c*/ 	.word	0xffffffff


	//   ....[7]....
        /*0050*/ 	.word	0xffffffff


	//   ....[8]....
        /*0054*/ 	.word	0xffffffff


	//   ....[9]....
        /*0058*/ 	.word	0xffffffff


	//   ....[10]....
        /*005c*/ 	.word	0xffffffff


	//   ....[11]....
        /*0060*/ 	.word	0xffffffff


	//----- nvinfo : EIATTR_COOP_GROUP_INSTR_OFFSETS
	.align		4
.L_1028:
        /*0064*/ 	.byte	0x04, 0x28
        /*0066*/ 	.short	(.L_1030 - .L_1029)


	//   ....[0]....
.L_1029:
        /*0068*/ 	.word	0x00007a30


	//   ....[1]....
        /*006c*/ 	.word	0x00007a50


	//   ....[2]....
        /*0070*/ 	.word	0x00007af0


	//   ....[3]....
        /*0074*/ 	.word	0x00007b00


	//   ....[4]....
        /*0078*/ 	.word	0x0000c160


	//   ....[5]....
        /*007c*/ 	.word	0x0000c190


	//   ....[6]....
        /*0080*/ 	.word	0x0000c1c0


	//   ....[7]....
        /*0084*/ 	.word	0x0000c1d0


	//   ....[8]....
        /*0088*/ 	.word	0x0000de00


	//   ....[9]....
        /*008c*/ 	.word	0x0000de40


	//   ....[10]....
        /*0090*/ 	.word	0x0000dea0


	//   ....[11]....
        /*0094*/ 	.word	0x0000deb0


	//----- nvinfo : EIATTR_EXIT_INSTR_OFFSETS
	.align		4
.L_1030:
        /*0098*/ 	.byte	0x04, 0x1c
        /*009a*/ 	.short	(.L_1032 - .L_1031)


	//   ....[0]....
.L_1031:
        /*009c*/ 	.word	0x000004b0


	//   ....[1]....
        /*00a0*/ 	.word	0x00000f40


	//   ....[2]....
        /*00a4*/ 	.word	0x00000f70


	//   ....[3]....
        /*00a8*/ 	.word	0x0000fca0


	//   ....[4]....
        /*00ac*/ 	.word	0x0000fde0


	//   ....[5]....
        /*00b0*/ 	.word	0x0000fe00


	//----- nvinfo : EIATTR_CRS_STACK_SIZE
	.align		4
.L_1032:
        /*00b4*/ 	.byte	0x04, 0x1e
        /*00b6*/ 	.short	(.L_1034 - .L_1033)
.L_1033:
        /*00b8*/ 	.word	0x00000000


	//----- nvinfo : EIATTR_CBANK_PARAM_SIZE
	.align		4
.L_1034:
        /*00bc*/ 	.byte	0x03, 0x19
        /*00be*/ 	.short	0x01d0


	//----- nvinfo : EIATTR_PARAM_CBANK
	.align		4
        /*00c0*/ 	.byte	0x04, 0x0a
        /*00c2*/ 	.short	(.L_1036 - .L_1035)
	.align		4
.L_1035:
        /*00c4*/ 	.word	index@(.nv.constant0._ZN5flash24flash_fwd_splitkv_kernelI23Flash_fwd_kernel_traitsILi256ELi64ELi64ELi4ELb0ELb0EN7cutlass10bfloat16_tE19Flash_kernel_traitsILi256ELi64ELi64ELi4ES3_EELb0ELb0ELb1ELb0ELb0ELb1ELb0ELb0EEEvNS_16Flash_fwd_paramsE)
        /*00c8*/ 	.short	0x0210
        /*00ca*/ 	.short	0x01d0


	//----- nvinfo : EIATTR_SW_WAR
	.align		4
.L_1036:
        /*00cc*/ 	.byte	0x04, 0x36
        /*00ce*/ 	.short	(.L_1038 - .L_1037)
.L_1037:
        /*00d0*/ 	.word	0x00000008
.L_1038:


//--------------------- .nv.info._ZN5flash24flash_fwd_splitkv_kernelI23Flash_fwd_kernel_traitsILi256ELi64ELi64ELi4ELb0ELb0EN7cutlass10bfloat16_tE19Flash_kernel_traitsILi256ELi64ELi64ELi4ES3_EELb0ELb0ELb0ELb0ELb1ELb0ELb0ELb1EEEvNS_16Flash_fwd_paramsE --------------------------
	.section	.nv.info._ZN5flash24flash_fwd_splitkv_kernelI23Flash_fwd_kernel_traitsILi256ELi64ELi64ELi4ELb0ELb0EN7cutlass10bfloat16_tE19Flash_kernel_traitsILi256ELi64ELi64ELi4ES3_EELb0ELb0ELb0ELb0ELb1ELb0ELb0ELb1EEEvNS_16Flash_fwd_paramsE,"",@"SHT_CUDA_INFO"
	.sectionflags	@""
	.align	4


	//----- nvinfo : EIATTR_CUDA_API_VERSION
	.align		4
        /*0000*/ 	.byte	0x04, 0x37
        /*0002*/ 	.short	(.L_1040 - .L_1039)
.L_1039:
        /*0004*/ 	.word	0x00000082


	//----- nvinfo : EIATTR_KPARAM_INFO
	.align		4
.L_1040:
        /*0008*/ 	.byte	0x04, 0x17
        /*000a*/ 	.short	(.L_1042 - .L_1041)
.L_1041:
        /*000c*/ 	.word	0x00000000
        /*0010*/ 	.short	0x0000
        /*0012*/ 	.short	0x0000
        /*0014*/ 	.byte	0x00, 0xf0, 0x41, 0x07


	//----- nvinfo : EIATTR_SPARSE_MMA_MASK
	.align		4
.L_1042:
        /*0018*/ 	.byte	0x03, 0x50
        /*001a*/ 	.short	0x0000


	//----- nvinfo : EIATTR_MAXREG_COUNT
	.align		4
        /*001c*/ 	.byte	0x03, 0x1b
        /*001e*/ 	.short	0x00ff


	//----- nvinfo : EIATTR_NUM_BARRIERS
	.align		4
        /*0020*/ 	.byte	0x02, 0x4c
        /*0022*/ 	.byte	0x01
	.zero		1


	//----- nvinfo : EIATTR_MERCURY_ISA_VERSION
	.align		4
        /*0024*/ 	.byte	0x03, 0x5f
        /*0026*/ 	.short	0x0101


	//----- nvinfo : EIATTR_COOP_GROUP_MASK_REGIDS
	.align		4
        /*0028*/ 	.byte	0x04, 0x29
        /*002a*/ 	.short	(.L_1044 - .L_1043)


	//   ....[0]....
.L_1043:
        /*002c*/ 	.word	0xffffffff


	//   ....[1]....
        /*0030*/ 	.word	0xffffffff


	//   ....[2]....
        /*0034*/ 	.word	0xffffffff


	//   ....[3]....
        /*0038*/ 	.word	0xffffffff


	//   ....[4]....
        /*003c*/ 	.word	0xffffffff


	//   ....[5]....
        /*0040*/ 	.word	0xffffffff


	//   ....[6]....
        /*0044*/ 	.word	0xffffffff


	//   ....[7]....
        /*0048*/ 	.word	0xffffffff


	//   ....[8]....
        /*004c*/ 	.word	0xffffffff


	//   ....[9]....
        /*0050*/ 	.word	0xffffffff


	//   ....[10]....
        /*0054*/ 	.word	0xffffffff


	//   ....[11]....
        /*0058*/ 	.word	0xffffffff


	//   ....[12]....
        /*005c*/ 	.word	0x05000002


	//   ....[13]....
        /*0060*/ 	.word	0x05000002


	//   ....[14]....
        /*0064*/ 	.word	0x05000002


	//   ....[15]....
        /*0068*/ 	.word	0x05000002


	//----- nvinfo : EIATTR_COOP_GROUP_INSTR_OFFSETS
	.align		4
.L_1044:
        /*006c*/ 	.byte	0x04, 0x28
        /*006e*/ 	.short	(.L_1046 - .L_1045)


	//   ....[0]....
.L_1045:
        /*0070*/ 	.word	0x000171c0


	//   ....[1]....
        /*0074*/ 	.word	0x000171e0


	//   ....[2]....
        /*0078*/ 	.word	0x00017290


	//   ....[3]....
        /*007c*/ 	.word	0x000172a0


	//   ....[4]....
        /*0080*/ 	.word	0x0001a7d0


	//   ....[5]....
        /*0084*/ 	.word	0x0001a7f0


	//   ....[6]....
        /*0088*/ 	.word	0x0001a810


	//   ....[7]....
        /*008c*/ 	.word	0x0001a830


	//   ....[8]....
        /*0090*/ 	.word	0x0001c570


	//   ....[9]....
        /*0094*/ 	.word	0x0001c580


	//   ....[10]....
        /*0098*/ 	.word	0x0001c5b0


	//   ....[11]....
        /*009c*/ 	.word	0x0001c5c0


	//   ....[12]....
        /*00a0*/ 	.word	0x0001e740


	//   ....[13]....
        /*00a4*/ 	.word	0x0001e7b0


	//   ....[14]....
        /*00a8*/ 	.word	0x0001e810


	//   ....[15]....
        /*00ac*/ 	.word	0x0001e880


	//----- nvinfo : EIATTR_EXIT_INSTR_OFFSETS
	.align		4
.L_1046:
        /*00b0*/ 	.byte	0x04, 0x1c
        /*00b2*/ 	.short	(.L_1048 - .L_1047)


	//   ....[0]....
.L_1047:
        /*00b4*/ 	.word	0x00000090


	//----- nvinfo : EIATTR_CRS_STACK_SIZE
	.align		4
.L_1048:
        /*00b8*/ 	.byte	0x04, 0x1e
        /*00ba*/ 	.short	(.L_1050 - .L_1049)
.L_1049:
        /*00bc*/ 	.word	0x00000000


	//----- nvinfo : EIATTR_CBANK_PARAM_SIZE
	.align		4
.L_1050:
        /*00c0*/ 	.byte	0x03, 0x19
        /*00c2*/ 	.short	0x01d0


	//----- nvinfo : EIATTR_PARAM_CBANK
	.align		4
        /*00c4*/ 	.byte	0x04, 0x0a
        /*00c6*/ 	.short	(.L_1052 - .L_1051)
	.align		4
.L_1051:
        /*00c8*/ 	.word	index@(.nv.constant0._ZN5flash24flash_fwd_splitkv_kernelI23Flash_fwd_kernel_traitsILi256ELi64ELi64ELi4ELb0ELb0EN7cutlass10bfloat16_tE19Flash_kernel_traitsILi256ELi64ELi64ELi4ES3_EELb0ELb0ELb0ELb0ELb1ELb0ELb0ELb1EEEvNS_16Flash_fwd_paramsE)
        /*00cc*/ 	.short	0x0210
        /*00ce*/ 	.short	0x01d0


	//----- nvinfo : EIATTR_SW_WAR
	.align		4
.L_1052:
        /*00d0*/ 	.byte	0x04, 0x36
        /*00d2*/ 	.short	(.L_1054 - .L_1053)
.L_1053:
        /*00d4*/ 	.word	0x00000008
.L_1054:


//--------------------- .nv.info._ZN5flash24flash_fwd_splitkv_kernelI23Flash_fwd_kernel_traitsILi256ELi64ELi64ELi4ELb0ELb0EN7cutlass10bfloat16_tE19Flash_kernel_traitsILi256ELi64ELi64ELi4ES3_EELb0ELb0ELb0ELb0ELb1ELb1ELb0ELb1EEEvNS_16Flash_fwd_paramsE --------------------------
	.section	.nv.info._ZN5flash24flash_fwd_splitkv_kernelI23Flash_fwd_kernel_traitsILi256ELi64ELi64ELi4ELb0ELb0EN7cutlass10bfloat16_tE19Flash_kernel_traitsILi256ELi64ELi64ELi4ES3_EELb0ELb0ELb0ELb0ELb1ELb1ELb0ELb1EEEvNS_16Flash_fwd_paramsE,"",@"SHT_CUDA_INFO"
	.sectionflags	@""
	.align	4


	//----- nvinfo : EIATTR_CUDA_API_VERSION
	.align		4
        /*0000*/ 	.byte	0x04, 0x37
        /*0002*/ 	.short	(.L_1056 - .L_1055)
.L_1055:
        /*0004*/ 	.word	0x00000082


	//----- nvinfo : EIATTR_KPARAM_INFO
	.align		4
.L_1056:
        /*0008*/ 	.byte	0x04, 0x17
        /*000a*/ 	.short	(.L_1058 - .L_1057)
.L_1057:
        /*000c*/ 	.word	0x00000000
        /*0010*/ 	.short	0x0000
        /*0012*/ 	.short	0x0000
        /*0014*/ 	.byte	0x00, 0xf0, 0x41, 0x07


	//----- nvinfo : EIATTR_SPARSE_MMA_MASK
	.align		4
.L_1058:
        /*0018*/ 	.byte	0x03, 0x50
        /*001a*/ 	.short	0x0000


	//----- nvinfo : EIATTR_MAXREG_COUNT
	.align		4
        /*001c*/ 	.byte	0x03, 0x1b
        /*001e*/ 	.short	0x00ff


	//----- nvinfo : EIATTR_NUM_BARRIERS
	.align		4
        /*0020*/ 	.byte	0x02, 0x4c
        /*0022*/ 	.byte	0x01
	.zero		1


	//----- nvinfo : EIATTR_MERCURY_ISA_VERSION
	.align		4
        /*0024*/ 	.byte	0x03, 0x5f
        /*0026*/ 	.short	0x0101


	//----- nvinfo : EIATTR_COOP_GROUP_MASK_REGIDS
	.align		4
        /*0028*/ 	.byte	0x04, 0x29
        /*002a*/ 	.short	(.L_1060 - .L_1059)


	//   ....[0]....
.L_1059:
        /*002c*/ 	.word	0xffffffff


	//   ....[1]....
        /*0030*/ 	.word	0xffffffff


	//   ....[2]....
        /*0034*/ 	.word	0xffffffff


	//   ....[3]....
        /*0038*/ 	.word	0xffffffff


	//   ....[4]....
        /*003c*/ 	.word	0xffffffff


	//   ....[5]....
        /*0040*/ 	.word	0xffffffff


	//   ....[6]....
        /*0044*/ 	.word	0xffffffff


	//   ....[7]....
        /*0048*/ 	.word	0xffffffff


	//   ....[8]....
        /*004c*/ 	.word	0xffffffff


	//   ....[9]....
        /*0050*/ 	.word	0xffffffff


	//   ....[10]....
        /*0054*/ 	.word	0xffffffff


	//   ....[11]....
        /*0058*/ 	.word	0xffffffff


	//   ....[12]....
        /*005c*/ 	.word	0x05000002


	//   ....[13]....
        /*0060*/ 	.word	0x05000002


	//   ....[14]....
        /*0064*/ 	.word	0x05000002


	//   ....[15]....
        /*0068*/ 	.word	0x05000002


	//----- nvinfo : EIATTR_COOP_GROUP_INSTR_OFFSETS
	.align		4
.L_1060:
        /*006c*/ 	.byte	0x04, 0x28
        /*006e*/ 	.short	(.L_1062 - .L_1061)


	//   ....[0]....
.L_1061:
        /*0070*/ 	.word	0x000175b0


	//   ....[1]....
        /*0074*/ 	.word	0x000175d0


	//   ....[2]....
        /*0078*/ 	.word	0x00017680


	//   ....[3]....
        /*007c*/ 	.word	0x00017690


	//   ....[4]....
        /*0080*/ 	.word	0x0001afb0


	//   ....[5]....
        /*0084*/ 	.word	0x0001afe0


	//   ....[6]....
        /*0088*/ 	.word	0x0001b000


	//   ....[7]....
        /*008c*/ 	.word	0x0001b020


	//   ....[8]....
        /*0090*/ 	.word	0x0001ce60


	//   ....[9]....
        /*0094*/ 	.word	0x0001ce70


	//   ....[10]....
        /*0098*/ 	.word	0x0001cea0


	//   ....[11]....
        /*009c*/ 	.word	0x0001ceb0


	//   ....[12]....
        /*00a0*/ 	.word	0x0001f030


	//   ....[13]....
        /*00a4*/ 	.word	0x0001f0a0


	//   ....[14]....
        /*00a8*/ 	.word	0x0001f100


	//   ....[15]....
        /*00ac*/ 	.word	0x0001f170


	//----- nvinfo : EIATTR_EXIT_INSTR_OFFSETS
	.align		4
.L_1062:
        /*00b0*/ 	.byte	0x04, 0x1c
        /*00b2*/ 	.short	(.L_1064 - .L_1063)


	//   ....[0]....
.L_1063:
        /*00b4*/ 	.word	0x00000090


	//----- nvinfo : EIATTR_CRS_STACK_SIZE
	.align		4
.L_1064:
        /*00b8*/ 	.byte	0x04, 0x1e
        /*00ba*/ 	.short	(.L_1066 - .L_1065)
.L_1065:
        /*00bc*/ 	.word	0x00000000


	//----- nvinfo : EIATTR_CBANK_PARAM_SIZE
	.align		4
.L_1066:
        /*00c0*/ 	.byte	0x03, 0x19
        /*00c2*/ 	.short	0x01d0


	//----- nvinfo : EIATTR_PARAM_CBANK
	.align		4
        /*00c4*/ 	.byte	0x04, 0x0a
        /*00c6*/ 	.short	(.L_1068 - .L_1067)
	.align		4
.L_1067:
        /*00c8*/ 	.word	index@(.nv.constant0._ZN5flash24flash_fwd_splitkv_kernelI23Flash_fwd_kernel_traitsILi256ELi64ELi64ELi4ELb0ELb0EN7cutlass10bfloat16_tE19Flash_kernel_traitsILi256ELi64ELi64ELi4ES3_EELb0ELb0ELb0ELb0ELb1ELb1ELb0ELb1EEEvNS_16Flash_fwd_paramsE)
        /*00cc*/ 	.short	0x0210
        /*00ce*/ 	.short	0x01d0


	//----- nvinfo : EIATTR_SW_WAR
	.align		4
.L_1068:
        /*00d0*/ 	.byte	0x04, 0x36
        /*00d2*/ 	.short	(.L_1070 - .L_1069)
.L_1069:
        /*00d4*/ 	.word	0x00000008
.L_1070:


//--------------------- .nv.info._ZN5flash24flash_fwd_splitkv_kernelI23Flash_fwd_kernel_traitsILi256ELi64ELi64ELi4ELb0ELb0EN7cutlass10bfloat16_tE19Flash_kernel_traitsILi256ELi64ELi64ELi4ES3_EELb0ELb0ELb1ELb0ELb0ELb0ELb0ELb1EEEvNS_16Flash_fwd_paramsE --------------------------
	.section	.nv.info._ZN5flash24flash_fwd_splitkv_kernelI23Flash_fwd_kernel_traitsILi256ELi64ELi64ELi4ELb0ELb0EN7cutlass10bfloat16_tE19Flash_kernel_traitsILi256ELi64ELi64ELi4ES3_EELb0ELb0ELb1ELb0ELb0ELb0ELb0ELb1EEEvNS_16Flash_fwd_paramsE,"",@"SHT_CUDA_INFO"
	.sectionflags	@""
	.align	4


	//----- nvinfo : EIATTR_CUDA_API_VERSION
	.align		4
        /*0000*/ 	.byte	0x04, 0x37
        /*0002*/ 	.short	(.L_1072 - .L_1071)
.L_1071:
        /*0004*/ 	.word	0x00000082


	//----- nvinfo : EIATTR_KPARAM_INFO
	.align		4
.L_1072:
        /*0008*/ 	.byte	0x04, 0x17
        /*000a*/ 	.short	(.L_1074 - .L_1073)
.L_1073:
        /*000c*/ 	.word	0x00000000
        /*0010*/ 	.short	0x0000
        /*0012*/ 	.short	0x0000
        /*0014*/ 	.byte	0x00, 0xf0, 0x41, 0x07


	//----- nvinfo : EIATTR_SPARSE_MMA_MASK
	.align		4
.L_1074:
        /*0018*/ 	.byte	0x03, 0x50
        /*001a*/ 	.short	0x0000


	//----- nvinfo : EIATTR_MAXREG_COUNT
	.align		4
        /*001c*/ 	.byte	0x03, 0x1b
        /*001e*/ 	.short	0x00ff


	//----- nvinfo : EIATTR_NUM_BARRIERS
	.align		4
        /*0020*/ 	.byte	0x02, 0x4c
        /*0022*/ 	.byte	0x01
	.zero		1


	//----- nvinfo : EIATTR_ANNOTATIONS
	.align		4
        /*0024*/ 	.byte	0x04, 0x55
        /*0026*/ 	.short	(.L_1076 - .L_1075)


	//   ....[0]....
.L_1075:
        /* <DEDUP_REMOVED lines=21> */


	//----- nvinfo : EIATTR_MERCURY_ISA_VERSION
	.align		4
.L_1076:
        /*0168*/ 	.byte	0x03, 0x5f
        /*016a*/ 	.short	0x0101


	//----- nvinfo : EIATTR_COOP_GROUP_MASK_REGIDS
	.align		4
        /*016c*/ 	.byte	0x04, 0x29
        /*016e*/ 	.short	(.L_1078 - .L_1077)


	//   ....[0]....
.L_1077:
        /*0170*/ 	.word	0xffffffff


	//   ....[1]....
        /*0174*/ 	.word	0xffffffff


	//   ....[2]....
        /*0178*/ 	.word	0xffffffff


	//   ....[3]....
        /*017c*/ 	.word	0xffffffff


	//   ....[4]....
        /*0180*/ 	.word	0xffffffff


	//   ....[5]....
        /*0184*/ 	.word	0xffffffff


	//   ....[6]....
        /*0188*/ 	.word	0xffffffff


	//   ....[7]....
        /*018c*/ 	.word	0xffffffff


	//   ....[8]....
        /*0190*/ 	.word	0xffffffff


	//   ....[9]....
        /*0194*/ 	.word	0xffffffff


	//   ....[10]....
        /*0198*/ 	.word	0xffffffff


	//   ....[11]....
        /*019c*/ 	.word	0xffffffff


	//   ....[12]....
        /*01a0*/ 	.word	0x05000004


	//   ....[13]....
        /*01a4*/ 	.word	0x05000004


	//   ....[14]....
        /*01a8*/ 	.word	0x05000004


	//   ....[15]....
        /*01ac*/ 	.word	0x05000004


	//----- nvinfo : EIATTR_COOP_GROUP_INSTR_OFFSETS
	.align		4
.L_1078:
        /*01b0*/ 	.byte	0x04, 0x28
        /*01b2*/ 	.short	(.L_1080 - .L_1079)


	//   ....[0]....
.L_1079:
        /*01b4*/ 	.word	0x0001bd90


	//   ....[1]....
        /*01b8*/ 	.word	0x0001bdb0


	//   ....[2]....
        /*01bc*/ 	.word	0x0001be20


	//   ....[3]....
        /*01c0*/ 	.word	0x0001be40


	//   ....[4]....
        /*01c4*/ 	.word	0x000215f0


	//   ....[5]....
        /*01c8*/ 	.word	0x00021610


	//   ....[6]....
        /*01cc*/ 	.word	0x00021630


	//   ....[7]....
        /*01d0*/ 	.word	0x00021650


	//   ....[8]....
        /*01d4*/ 	.word	0x000232f0


	//   ....[9]....
        /*01d8*/ 	.word	0x00023300


	//   ....[10]....
        /*01dc*/ 	.word	0x00023330


	//   ....[11]....
        /*01e0*/ 	.word	0x00023340


	//   ....[12]....
        /*01e4*/ 	.word	0x00025780


	//   ....[13]....
        /*01e8*/ 	.word	0x000257f0


	//   ....[14]....
        /*01ec*/ 	.word	0x00025860


	//   ....[15]....
        /*01f0*/ 	.word	0x000258c0


	//----- nvinfo : EIATTR_EXIT_INSTR_OFFSETS
	.align		4
.L_1080:
        /*01f4*/ 	.byte	0x04, 0x1c
        /*01f6*/ 	.short	(.L_1082 - .L_1081)


	//   ....[0]....
.L_1081:
        /*01f8*/ 	.word	0x00000060


	//----- nvinfo : EIATTR_CRS_STACK_SIZE
	.align		4
.L_1082:
        /*01fc*/ 	.byte	0x04, 0x1e
        /*01fe*/ 	.short	(.L_1084 - .L_1083)
.L_1083:
        /*0200*/ 	.word	0x00000000


	//----- nvinfo : EIATTR_CBANK_PARAM_SIZE
	.align		4
.L_1084:
        /*0204*/ 	.byte	0x03, 0x19
        /*0206*/ 	.short	0x01d0


	//----- nvinfo : EIATTR_PARAM_CBANK
	.align		4
        /*0208*/ 	.byte	0x04, 0x0a
        /*020a*/ 	.short	(.L_1086 - .L_1085)
	.align		4
.L_1085:
        /*020c*/ 	.word	index@(.nv.constant0._ZN5flash24flash_fwd_splitkv_kernelI23Flash_fwd_kernel_traitsILi256ELi64ELi64ELi4ELb0ELb0EN7cutlass10bfloat16_tE19Flash_kernel_traitsILi256ELi64ELi64ELi4ES3_EELb0ELb0ELb1ELb0ELb0ELb0ELb0ELb1EEEvNS_16Flash_fwd_paramsE)
        /*0210*/ 	.short	0x0210
        /*0212*/ 	.short	0x01d0


	//----- nvinfo : EIATTR_SW_WAR
	.align		4
.L_1086:
        /*0214*/ 	.byte	0x04, 0x36
        /*0216*/ 	.short	(.L_1088 - .L_1087)
.L_1087:
        /*0218*/ 	.word	0x00000008
.L_1088:


//--------------------- .nv.info._ZN5flash24flash_fwd_splitkv_kernelI23Flash_fwd_kernel_traitsILi256ELi64ELi64ELi4ELb0ELb0EN7cutlass10bfloat16_tE19Flash_kernel_traitsILi256ELi64ELi64ELi4ES3_EELb0ELb0ELb1ELb0ELb0ELb1ELb0ELb1EEEvNS_16Flash_fwd_paramsE --------------------------
	.section	.nv.info._ZN5flash24flash_fwd_splitkv_kernelI23Flash_fwd_kernel_traitsILi256ELi64ELi64ELi4ELb0ELb0EN7cutlass10bfloat16_tE19Flash_kernel_traitsILi256ELi64ELi64ELi4ES3_EELb0ELb0ELb1ELb0ELb0ELb1ELb0ELb1EEEvNS_16Flash_fwd_paramsE,"",@"SHT_CUDA_INFO"
	.sectionflags	@""
	.align	4


	//----- nvinfo : EIATTR_CUDA_API_VERSION
	.align		4
        /*0000*/ 	.byte	0x04, 0x37
        /*0002*/ 	.short	(.L_1090 - .L_1089)
.L_1089:
        /*0004*/ 	.word	0x00000082


	//----- nvinfo : EIATTR_KPARAM_INFO
	.align		4
.L_1090:
        /*0008*/ 	.byte	0x04, 0x17
        /*000a*/ 	.short	(.L_1092 - .L_1091)
.L_1091:
        /*000c*/ 	.word	0x00000000
        /*0010*/ 	.short	0x0000
        /*0012*/ 	.short	0x0000
        /*0014*/ 	.byte	0x00, 0xf0, 0x41, 0x07


	//----- nvinfo : EIATTR_SPARSE_MMA_MASK
	.align		4
.L_1092:
        /*0018*/ 	.byte	0x03, 0x50
        /*001a*/ 	.short	0x0000


	//----- nvinfo : EIATTR_MAXREG_COUNT
	.align		4
        /*001c*/ 	.byte	0x03, 0x1b
        /*001e*/ 	.short	0x00ff


	//----- nvinfo : EIATTR_NUM_BARRIERS
	.align		4
        /*0020*/ 	.byte	0x02, 0x4c
        /*0022*/ 	.byte	0x01
	.zero		1


	//----- nvinfo : EIATTR_ANNOTATIONS
	.align		4
        /*0024*/ 	.byte	0x04, 0x55
        /*0026*/ 	.short	(.L_1094 - .L_1093)


	//   ....[0]....
.L_1093:
        /* <DEDUP_REMOVED lines=22> */


	//----- nvinfo : EIATTR_MERCURY_ISA_VERSION
	.align		4
.L_1094:
        /*0178*/ 	.byte	0x03, 0x5f
        /*017a*/ 	.short	0x0101


	//----- nvinfo : EIATTR_COOP_GROUP_MASK_REGIDS
	.align		4
        /*017c*/ 	.byte	0x04, 0x29
        /*017e*/ 	.short	(.L_1096 - .L_1095)


	//   ....[0]....
.L_1095:
        /*0180*/ 	.word	0xffffffff


	//   ....[1]....
        /*0184*/ 	.word	0xffffffff


	//   ....[2]....
        /*0188*/ 	.word	0xffffffff


	//   ....[3]....
        /*018c*/ 	.word	0xffffffff


	//   ....[4]....
        /*0190*/ 	.word	0xffffffff


	//   ....[5]....
        /*0194*/ 	.word	0xffffffff


	//   ....[6]....
        /*0198*/ 	.word	0xffffffff


	//   ....[7]....
        /*019c*/ 	.word	0xffffffff


	//   ....[8]....
        /*01a0*/ 	.word	0xffffffff


	//   ....[9]....
        /*01a4*/ 	.word	0xffffffff


	//   ....[10]....
        /*01a8*/ 	.word	0xffffffff


	//   ....[11]....
        /*01ac*/ 	.word	0xffffffff


	//   ....[12]....
        /*01b0*/ 	.word	0x05000004


	//   ....[13]....
        /*01b4*/ 	.word	0x05000004


	//   ....[14]....
        /*01b8*/ 	.word	0x05000004


	//   ....[15]....
        /*01bc*/ 	.word	0x05000004


	//----- nvinfo : EIATTR_COOP_GROUP_INSTR_OFFSETS
	.align		4
.L_1096:
        /*01c0*/ 	.byte	0x04, 0x28
        /*01c2*/ 	.short	(.L_1098 - .L_1097)


	//   ....[0]....
.L_1097:
        /*01c4*/ 	.word	0x0001c150


	//   ....[1]....
        /*01c8*/ 	.word	0x0001c190


	//   ....[2]....
        /*01cc*/ 	.word	0x0001c1b0


	//   ....[3]....
        /*01d0*/ 	.word	0x0001c1d0


	//   ....[4]....
        /*01d4*/ 	.word	0x00022010


	//   ....[5]....
        /*01d8*/ 	.word	0x00022030


	//   ....[6]....
        /*01dc*/ 	.word	0x00022050


	//   ....[7]....
        /*01e0*/ 	.word	0x00022070


	//   ....[8]....
        /*01e4*/ 	.word	0x00023d20


	//   ....[9]....
        /*01e8*/ 	.word	0x00023d30


	//   ....[10]....
        /*01ec*/ 	.word	0x00023d60


	//   ....[11]....
        /*01f0*/ 	.word	0x00023d70


	//   ....[12]....
        /*01f4*/ 	.word	0x000261b0


	//   ....[13]....
        /*01f8*/ 	.word	0x00026220


	//   ....[14]....
        /*01fc*/ 	.word	0x00026290


	//   ....[15]....
        /*0200*/ 	.word	0x000262f0


	//----- nvinfo : EIATTR_EXIT_INSTR_OFFSETS
	.align		4
.L_1098:
        /*0204*/ 	.byte	0x04, 0x1c
        /*0206*/ 	.short	(.L_1100 - .L_1099)


	//   ....[0]....
.L_1099:
        /*0208*/ 	.word	0x00000060


	//----- nvinfo : EIATTR_CRS_STACK_SIZE
	.align		4
.L_1100:
        /*020c*/ 	.byte	0x04, 0x1e
        /*020e*/ 	.short	(.L_1102 - .L_1101)
.L_1101:
        /*0210*/ 	.word	0x00000000


	//----- nvinfo : EIATTR_CBANK_PARAM_SIZE
	.align		4
.L_1102:
        /*0214*/ 	.byte	0x03, 0x19
        /*0216*/ 	.short	0x01d0


	//----- nvinfo : EIATTR_PARAM_CBANK
	.align		4
        /*0218*/ 	.byte	0x04, 0x0a
        /*021a*/ 	.short	(.L_1104 - .L_1103)
	.align		4
.L_1103:
        /*021c*/ 	.word	index@(.nv.constant0._ZN5flash24flash_fwd_splitkv_kernelI23Flash_fwd_kernel_traitsILi256ELi64ELi64ELi4ELb0ELb0EN7cutlass10bfloat16_tE19Flash_kernel_traitsILi256ELi64ELi64ELi4ES3_EELb0ELb0ELb1ELb0ELb0ELb1ELb0ELb1EEEvNS_16Flash_fwd_paramsE)
        /*0220*/ 	.short	0x0210
        /*0222*/ 	.short	0x01d0


	//----- nvinfo : EIATTR_SW_WAR
	.align		4
.L_1104:
        /*0224*/ 	.byte	0x04, 0x36
        /*0226*/ 	.short	(.L_1106 - .L_1105)
.L_1105:
        /*0228*/ 	.word	0x00000008
.L_1106:


//--------------------- .nv.info._ZN5flash24flash_fwd_splitkv_kernelI23Flash_fwd_kernel_traitsILi256ELi64ELi64ELi4ELb0ELb0EN7cutlass10bfloat16_tE19Flash_kernel_traitsILi256ELi64ELi64ELi4ES3_EELb0ELb0ELb0ELb0ELb1ELb0ELb1ELb0EEEvNS_16Flash_fwd_paramsE --------------------------
	.section	.nv.info._ZN5flash24flash_fwd_splitkv_kernelI23Flash_fwd_kernel_traitsILi256ELi64ELi64ELi4ELb0ELb0EN7cutlass10bfloat16_tE19Flash_kernel_traitsILi256ELi64ELi64ELi4ES3_EELb0ELb0ELb0ELb0ELb1ELb0ELb1ELb0EEEvNS_16Flash_fwd_paramsE,"",@"SHT_CUDA_INFO"
	.sectionflags	@""
	.align	4


	//----- nvinfo : EIATTR_CUDA_API_VERSION
	.align		4
        /*0000*/ 	.byte	0x04, 0x37
        /*0002*/ 	.short	(.L_1108 - .L_1107)
.L_1107:
        /*0004*/ 	.word	0x00000082


	//----- nvinfo : EIATTR_KPARAM_INFO
	.align		4
.L_1108:
        /*0008*/ 	.byte	0x04, 0x17
        /*000a*/ 	.short	(.L_1110 - .L_1109)
.L_1109:
        /*000c*/ 	.word	0x00000000
        /*0010*/ 	.short	0x0000
        /*0012*/ 	.short	0x0000
        /*0014*/ 	.byte	0x00, 0xf0, 0x41, 0x07


	//----- nvinfo : EIATTR_SPARSE_MMA_MASK
	.align		4
.L_1110:
        /*0018*/ 	.byte	0x03, 0x50
        /*001a*/ 	.short	0x0000


	//----- nvinfo : EIATTR_MAXREG_COUNT
	.align		4
        /*001c*/ 	.byte	0x03, 0x1b
        /*001e*/ 	.short	0x00ff


	//----- nvinfo : EIATTR_NUM_BARRIERS
	.align		4
        /*0020*/ 	.byte	0x02, 0x4c
        /*0022*/ 	.byte	0x01
	.zero		1


	//----- nvinfo : EIATTR_MERCURY_ISA_VERSION
	.align		4
        /*0024*/ 	.byte	0x03, 0x5f
        /*0026*/ 	.short	0x0101


	//----- nvinfo : EIATTR_COOP_GROUP_MASK_REGIDS
	.align		4
        /*0028*/ 	.byte	0x04, 0x29
        /*002a*/ 	.short	(.L_1112 - .L_1111)


	//   ....[0]....
.L_1111:
        /*002c*/ 	.word	0xffffffff


	//   ....[1]....
        /*0030*/ 	.word	0xffffffff


	//   ....[2]....
        /*0034*/ 	.word	0xffffffff


	//   ....[3]....
        /*0038*/ 	.word	0xffffffff


	//   ....[4]....
        /*003c*/ 	.word	0xffffffff


	//   ....[5]....
        /*0040*/ 	.word	0xffffffff


	//   ....[6]....
        /*0044*/ 	.word	0xffffffff


	//   ....[7]....
        /*0048*/ 	.word	0xffffffff


	//   ....[8]....
        /*004c*/ 	.word	0xffffffff


	//   ....[9]....
        /*0050*/ 	.word	0xffffffff


	//   ....[10]....
        /*0054*/ 	.word	0xffffffff


	//   ....[11]....
        /*0058*/ 	.word	0xffffffff


	//----- nvinfo : EIATTR_COOP_GROUP_INSTR_OFFSETS
	.align		4
.L_1112:
        /*005c*/ 	.byte	0x04, 0x28
        /*005e*/ 	.short	(.L_1114 - .L_1113)


	//   ....[0]....
.L_1113:
        /*0060*/ 	.word	0x00004710


	//   ....[1]....
        /*0064*/ 	.word	0x00004730


	//   ....[2]....
        /*0068*/ 	.word	0x000047d0


	//   ....[3]....
        /*006c*/ 	.word	0x000047e0


	//   ....[4]....
        /*0070*/ 	.word	0x00007770


	//   ....[5]....
        /*0074*/ 	.word	0x00007790


	//   ....[6]....
        /*0078*/ 	.word	0x000077c0


	//   ....[7]....
        /*007c*/ 	.word	0x000077d0


	//   ....[8]....
        /*0080*/ 	.word	0x000093e0


	//   ....[9]....
        /*0084*/ 	.word	0x00009420


	//   ....[10]....
        /*0088*/ 	.word	0x000094d0


	//   ....[11]....
        /*008c*/ 	.word	0x000094e0


	//----- nvinfo : EIATTR_EXIT_INSTR_OFFSETS
	.align		4
.L_1114:
        /*0090*/ 	.byte	0x04, 0x1c
        /*0092*/ 	.short	(.L_1116 - .L_1115)


	//   ....[0]....
.L_1115:
        /*0094*/ 	.word	0x00000450


	//   ....[1]....
        /*0098*/ 	.word	0x00000d40


	//   ....[2]....
        /*009c*/ 	.word	0x00000d70


	//   ....[3]....
        /*00a0*/ 	.word	0x0000ac70


	//   ....[4]....
        /*00a4*/ 	.word	0x0000acc0


	//----- nvinfo : EIATTR_CRS_STACK_SIZE
	.align		4
.L_1116:
        /*00a8*/ 	.byte	0x04, 0x1e
        /*00aa*/ 	.short	(.L_1118 - .L_1117)
.L_1117:
        /*00ac*/ 	.word	0x00000000


	//----- nvinfo : EIATTR_CBANK_PARAM_SIZE
	.align		4
.L_1118:
        /*00b0*/ 	.byte	0x03, 0x19
        /*00b2*/ 	.short	0x01d0


	//----- nvinfo : EIATTR_PARAM_CBANK
	.align		4
        /*00b4*/ 	.byte	0x04, 0x0a
        /*00b6*/ 	.short	(.L_1120 - .L_1119)
	.align		4
.L_1119:
        /*00b8*/ 	.word	index@(.nv.constant0._ZN5flash24flash_fwd_splitkv_kernelI23Flash_fwd_kernel_traitsILi256ELi64ELi64ELi4ELb0ELb0EN7cutlass10bfloat16_tE19Flash_kernel_traitsILi256ELi64ELi64ELi4ES3_EELb0ELb0ELb0ELb0ELb1ELb0ELb1ELb0EEEvNS_16Flash_fwd_paramsE)
        /*00bc*/ 	.short	0x0210
        /*00be*/ 	.short	0x01d0


	//----- nvinfo : EIATTR_SW_WAR
	.align		4
.L_1120:
        /*00c0*/ 	.byte	0x04, 0x36
        /*00c2*/ 	.short	(.L_1122 - .L_1121)
.L_1121:
        /*00c4*/ 	.word	0x00000008
.L_1122:


//--------------------- .nv.info._ZN5flash24flash_fwd_splitkv_kernelI23Flash_fwd_kernel_traitsILi256ELi64ELi64ELi4ELb0ELb0EN7cutlass10bfloat16_tE19Flash_kernel_traitsILi256ELi64ELi64ELi4ES3_EELb0ELb0ELb0ELb0ELb1ELb1ELb1ELb0EEEvNS_16Flash_fwd_paramsE --------------------------
	.section	.nv.info._ZN5flash24flash_fwd_splitkv_kernelI23Flash_fwd_kernel_traitsILi256ELi64ELi64ELi4ELb0ELb0EN7cutlass10bfloat16_tE19Flash_kernel_traitsILi256ELi64ELi64ELi4ES3_EELb0ELb0ELb0ELb0ELb1ELb1ELb1ELb0EEEvNS_16Flash_fwd_paramsE,"",@"SHT_CUDA_INFO"
	.sectionflags	@""
	.align	4


	//----- nvinfo : EIATTR_CUDA_API_VERSION
	.align		4
        /*0000*/ 	.byte	0x04, 0x37
        /*0002*/ 	.short	(.L_1124 - .L_1123)
.L_1123:
        /*0004*/ 	.word	0x00000082


	//----- nvinfo : EIATTR_KPARAM_INFO
	.align		4
.L_1124:
        /*0008*/ 	.byte	0x04, 0x17
        /*000a*/ 	.short	(.L_1126 - .L_1125)
.L_1125:
        /*000c*/ 	.word	0x00000000
        /*0010*/ 	.short	0x0000
        /*0012*/ 	.short	0x0000
        /*0014*/ 	.byte	0x00, 0xf0, 0x41, 0x07


	//----- nvinfo : EIATTR_SPARSE_MMA_MASK
	.align		4
.L_1126:
        /*0018*/ 	.byte	0x03, 0x50
        /*001a*/ 	.short	0x0000


	//----- nvinfo : EIATTR_MAXREG_COUNT
	.align		4
        /*001c*/ 	.byte	0x03, 0x1b
        /*001e*/ 	.short	0x00ff


	//----- nvinfo : EIATTR_NUM_BARRIERS
	.align		4
        /*0020*/ 	.byte	0x02, 0x4c
        /*0022*/ 	.byte	0x01
	.zero		1


	//----- nvinfo : EIATTR_MERCURY_ISA_VERSION
	.align		4
        /*0024*/ 	.byte	0x03, 0x5f
        /*0026*/ 	.short	0x0101


	//----- nvinfo : EIATTR_COOP_GROUP_MASK_REGIDS
	.align		4
        /*0028*/ 	.byte	0x04, 0x29
        /*002a*/ 	.short	(.L_1128 - .L_1127)


	//   ....[0]....
.L_1127:
        /*002c*/ 	.word	0xffffffff


	//   ....[1]....
        /*0030*/ 	.word	0xffffffff


	//   ....[2]....
        /*0034*/ 	.word	0xffffffff


	//   ....[3]....
        /*0038*/ 	.word	0xffffffff


	//   ....[4]....
        /*003c*/ 	.word	0xffffffff


	//   ....[5]....
        /*0040*/ 	.word	0xffffffff


	//   ....[6]....
        /*0044*/ 	.word	0xffffffff


	//   ....[7]....
        /*0048*/ 	.word	0xffffffff


	//   ....[8]....
        /*004c*/ 	.word	0xffffffff


	//   ....[9]....
        /*0050*/ 	.word	0xffffffff


	//   ....[10]....
        /*0054*/ 	.word	0xffffffff


	//   ....[11]....
        /*0058*/ 	.word	0xffffffff


	//----- nvinfo : EIATTR_COOP_GROUP_INSTR_OFFSETS
	.align		4
.L_1128:
        /*005c*/ 	.byte	0x04, 0x28
        /*005e*/ 	.short	(.L_1130 - .L_1129)


	//   ....[0]....
.L_1129:
        /*0060*/ 	.word	0x00004b90


	//   ....[1]....
        /*0064*/ 	.word	0x00004bb0


	//   ....[2]....
        /*0068*/ 	.word	0x00004c50


	//   ....[3]....
        /*006c*/ 	.word	0x00004c60


	//   ....[4]....
        /*0070*/ 	.word	0x00007fd0


	//   ....[5]....
        /*0074*/ 	.word	0x00007fe0


	//   ....[6]....
        /*0078*/ 	.word	0x00008010


	//   ....[7]....
        /*007c*/ 	.word	0x00008020


	//   ....[8]....
        /*0080*/ 	.word	0x00009d80


	//   ....[9]....
        /*0084*/ 	.word	0x00009dc0


	//   ....[10]....
        /*0088*/ 	.word	0x00009e80


	//   ....[11]....
        /*008c*/ 	.word	0x00009e90


	//----- nvinfo : EIATTR_EXIT_INSTR_OFFSETS
	.align		4
.L_1130:
        /*0090*/ 	.byte	0x04, 0x1c
        /*0092*/ 	.short	(.L_1132 - .L_1131)


	//   ....[0]....
.L_1131:
        /*0094*/ 	.word	0x00000450


	//   ....[1]....
        /*0098*/ 	.word	0x00000d40


	//   ....[2]....
        /*009c*/ 	.word	0x00000d70


	//   ....[3]....
        /*00a0*/ 	.word	0x0000b610


	//   ....[4]....
        /*00a4*/ 	.word	0x0000b660


	//----- nvinfo : EIATTR_CRS_STACK_SIZE
	.align		4
.L_1132:
        /*00a8*/ 	.byte	0x04, 0x1e
        /*00aa*/ 	.short	(.L_1134 - .L_1133)
.L_1133:
        /*00ac*/ 	.word	0x00000000


	//----- nvinfo : EIATTR_CBANK_PARAM_SIZE
	.align		4
.L_1134:
        /*00b0*/ 	.byte	0x03, 0x19
        /*00b2*/ 	.short	0x01d0


	//----- nvinfo : EIATTR_PARAM_CBANK
	.align		4
        /*00b4*/ 	.byte	0x04, 0x0a
        /*00b6*/ 	.short	(.L_1136 - .L_1135)
	.align		4
.L_1135:
        /*00b8*/ 	.word	index@(.nv.constant0._ZN5flash24flash_fwd_splitkv_kernelI23Flash_fwd_kernel_traitsILi256ELi64ELi64ELi4ELb0ELb0EN7cutlass10bfloat16_tE19Flash_kernel_traitsILi256ELi64ELi64ELi4ES3_EELb0ELb0ELb0ELb0ELb1ELb1ELb1ELb0EEEvNS_16Flash_fwd_paramsE)
        /*00bc*/ 	.short	0x0210
        /*00be*/ 	.short	0x01d0


	//----- nvinfo : EIATTR_SW_WAR
	.align		4
.L_1136:
        /*00c0*/ 	.byte	0x04, 0x36
        /*00c2*/ 	.short	(.L_1138 - .L_1137)
.L_1137:
        /*00c4*/ 	.word	0x00000008
.L_1138:


//--------------------- .nv.info._ZN5flash24flash_fwd_splitkv_kernelI23Flash_fwd_kernel_traitsILi256ELi64ELi64ELi4ELb0ELb0EN7cutlass10bfloat16_tE19Flash_kernel_traitsILi256ELi64ELi64ELi4ES3_EELb0ELb0ELb1ELb0ELb0ELb0ELb1ELb0EEEvNS_16Flash_fwd_paramsE --------------------------
	.section	.nv.info._ZN5flash24flash_fwd_splitkv_kernelI23Flash_fwd_kernel_traitsILi256ELi64ELi64ELi4ELb0ELb0EN7cutlass10bfloat16_tE19Flash_kernel_traitsILi256ELi64ELi64ELi4ES3_EELb0ELb0ELb1ELb0ELb0ELb0ELb1ELb0EEEvNS_16Flash_fwd_paramsE,"",@"SHT_CUDA_INFO"
	.sectionflags	@""
	.align	4


	//----- nvinfo : EIATTR_CUDA_API_VERSION
	.align		4
        /*0000*/ 	.byte	0x04, 0x37
        /*0002*/ 	.short	(.L_1140 - .L_1139)
.L_1139:
        /*0004*/ 	.word	0x00000082


	//----- nvinfo : EIATTR_KPARAM_INFO
	.align		4
.L_1140:
        /*0008*/ 	.byte	0x04, 0x17
        /*000a*/ 	.short	(.L_1142 - .L_1141)
.L_1141:
        /*000c*/ 	.word	0x00000000
        /*0010*/ 	.short	0x0000
        /*0012*/ 	.short	0x0000
        /*0014*/ 	.byte	0x00, 0xf0, 0x41, 0x07


	//----- nvinfo : EIATTR_SPARSE_MMA_MASK
	.align		4
.L_1142:
        /*0018*/ 	.byte	0x03, 0x50
        /*001a*/ 	.short	0x0000


	//----- nvinfo : EIATTR_MAXREG_COUNT
	.align		4
        /*001c*/ 	.byte	0x03, 0x1b
        /*001e*/ 	.short	0x00ff


	//----- nvinfo : EIATTR_NUM_BARRIERS
	.align		4
        /*0020*/ 	.byte	0x02, 0x4c
        /*0022*/ 	.byte	0x01
	.zero		1


	//----- nvinfo : EIATTR_MERCURY_ISA_VERSION
	.align		4
        /*0024*/ 	.byte	0x03, 0x5f
        /*0026*/ 	.short	0x0101


	//----- nvinfo : EIATTR_INT_WARP_WIDE_INSTR_OFFSETS
	.align		4
        /*0028*/ 	.byte	0x04, 0x31
        /*002a*/ 	.short	(.L_1144 - .L_1143)


	//   ....[0]....
.L_1143:
        /*002c*/ 	.word	0x00004a10


	//----- nvinfo : EIATTR_COOP_GROUP_MASK_REGIDS
	.align		4
.L_1144:
        /*0030*/ 	.byte	0x04, 0x29
        /*0032*/ 	.short	(.L_1146 - .L_1145)


	//   ....[0]....
.L_1145:
        /*0034*/ 	.word	0xffffffff


	//   ....[1]....
        /*0038*/ 	.word	0xffffffff


	//   ....[2]....
        /*003c*/ 	.word	0xffffffff


	//   ....[3]....
        /*0040*/ 	.word	0xffffffff


	//   ....[4]....
        /*0044*/ 	.word	0xffffffff


	//   ....[5]....
        /*0048*/ 	.word	0xffffffff


	//   ....[6]....
        /*004c*/ 	.word	0xffffffff


	//   ....[7]....
        /*0050*/ 	.word	0xffffffff


	//   ....[8]....
        /*0054*/ 	.word	0xffffffff


	//   ....[9]....
        /*0058*/ 	.word	0xffffffff


	//   ....[10]....
        /*005c*/ 	.word	0xffffffff


	//   ....[11]....
        /*0060*/ 	.word	0xffffffff


	//----- nvinfo : EIATTR_COOP_GROUP_INSTR_OFFSETS
	.align		4
.L_1146:
        /*0064*/ 	.byte	0x04, 0x28
        /*0066*/ 	.short	(.L_1148 - .L_1147)


	//   ....[0]....
.L_1147:
        /*0068*/ 	.word	0x00007940


	//   ....[1]....
        /*006c*/ 	.word	0x00007960


	//   ....[2]....
        /*0070*/ 	.word	0x00007a00


	//   ....[3]....
        /*0074*/ 	.word	0x00007a10


	//   ....[4]....
        /*0078*/ 	.word	0x0000bd00


	//   ....[5]....
        /*007c*/ 	.word	0x0000bd10


	//   ....[6]....
        /*0080*/ 	.word	0x0000bd40


	//   ....[7]....
        /*0084*/ 	.word	0x0000bd50


	//   ....[8]....
        /*0088*/ 	.word	0x0000d930


	//   ....[9]....
        /*008c*/ 	.word	0x0000d970


	//   ....[10]....
        /*0090*/ 	.word	0x0000da10


	//   ....[11]....
        /*0094*/ 	.word	0x0000da20


	//----- nvinfo : EIATTR_EXIT_INSTR_OFFSETS
	.align		4
.L_1148:
        /*0098*/ 	.byte	0x04, 0x1c
        /*009a*/ 	.short	(.L_1150 - .L_1149)


	//   ....[0]....
.L_1149:
        /*009c*/ 	.word	0x000005a0


	//   ....[1]....
        /*00a0*/ 	.word	0x000013a0


	//   ....[2]....
        /*00a4*/ 	.word	0x000013d0


	//   ....[3]....
        /*00a8*/ 	.word	0x0000f670


	//   ....[4]....
        /*00ac*/ 	.word	0x0000f720


	//   ....[5]....
        /*00b0*/ 	.word	0x0000f740


	//----- nvinfo : EIATTR_CRS_STACK_SIZE
	.align		4
.L_1150:
        /*00b4*/ 	.byte	0x04, 0x1e
        /*00b6*/ 	.short	(.L_1152 - .L_1151)
.L_1151:
        /*00b8*/ 	.word	0x00000000


	//----- nvinfo : EIATTR_CBANK_PARAM_SIZE
	.align		4
.L_1152:
        /*00bc*/ 	.byte	0x03, 0x19
        /*00be*/ 	.short	0x01d0


	//----- nvinfo : EIATTR_PARAM_CBANK
	.align		4
        /*00c0*/ 	.byte	0x04, 0x0a
        /*00c2*/ 	.short	(.L_1154 - .L_1153)
	.align		4
.L_1153:
        /*00c4*/ 	.word	index@(.nv.constant0._ZN5flash24flash_fwd_splitkv_kernelI23Flash_fwd_kernel_traitsILi256ELi64ELi64ELi4ELb0ELb0EN7cutlass10bfloat16_tE19Flash_kernel_traitsILi256ELi64ELi64ELi4ES3_EELb0ELb0ELb1ELb0ELb0ELb0ELb1ELb0EEEvNS_16Flash_fwd_paramsE)
        /*00c8*/ 	.short	0x0210
        /*00ca*/ 	.short	0x01d0


	//----- nvinfo : EIATTR_SW_WAR
	.align		4
.L_1154:
        /*00cc*/ 	.byte	0x04, 0x36
        /*00ce*/ 	.short	(.L_1156 - .L_1155)
.L_1155:
        /*00d0*/ 	.word	0x00000008
.L_1156:


//--------------------- .nv.info._ZN5flash24flash_fwd_splitkv_kernelI23Flash_fwd_kernel_traitsILi256ELi64ELi64ELi4ELb0ELb0EN7cutlass10bfloat16_tE19Flash_kernel_traitsILi256ELi64ELi64ELi4ES3_EELb0ELb0ELb1ELb0ELb0ELb1ELb1ELb0EEEvNS_16Flash_fwd_paramsE --------------------------
	.section	.nv.info._ZN5flash24flash_fwd_splitkv_kernelI23Flash_fwd_kernel_traitsILi256ELi64ELi64ELi4ELb0ELb0EN7cutlass10bfloat16_tE19Flash_kernel_traitsILi256ELi64ELi64ELi4ES3_EELb0ELb0ELb1ELb0ELb0ELb1ELb1ELb0EEEvNS_16Flash_fwd_paramsE,"",@"SHT_CUDA_INFO"
	.sectionflags	@""
	.align	4


	//----- nvinfo : EIATTR_CUDA_API_VERSION
	.align		4
        /*0000*/ 	.byte	0x04, 0x37
        /*0002*/ 	.short	(.L_1158 - .L_1157)
.L_1157:
        /*0004*/ 	.word	0x00000082


	//----- nvinfo : EIATTR_KPARAM_INFO
	.align		4
.L_1158:
        /*0008*/ 	.byte	0x04, 0x17
        /*000a*/ 	.short	(.L_1160 - .L_1159)
.L_1159:
        /*000c*/ 	.word	0x00000000
        /*0010*/ 	.short	0x0000
        /*0012*/ 	.short	0x0000
        /*0014*/ 	.byte	0x00, 0xf0, 0x41, 0x07


	//----- nvinfo : EIATTR_SPARSE_MMA_MASK
	.align		4
.L_1160:
        /*0018*/ 	.byte	0x03, 0x50
        /*001a*/ 	.short	0x0000


	//----- nvinfo : EIATTR_MAXREG_COUNT
	.align		4
        /*001c*/ 	.byte	0x03, 0x1b
        /*001e*/ 	.short	0x00ff


	//----- nvinfo : EIATTR_NUM_BARRIERS
	.align		4
        /*0020*/ 	.byte	0x02, 0x4c
        /*0022*/ 	.byte	0x01
	.zero		1


	//----- nvinfo : EIATTR_ANNOTATIONS
	.align		4
        /*0024*/ 	.byte	0x04, 0x55
        /*0026*/ 	.short	(.L_1162 - .L_1161)


	//   ....[0]....
.L_1161:
        /*0028*/ 	.word	0x00000001
        /*002c*/ 	.byte	0x20, 0x8f, 0x00, 0x00, 0x01, 0x00, 0x00, 0x00, 0xe0, 0xde, 0x00, 0x00, 0x01, 0x00, 0x00, 0x00
        /*003c*/ 	.byte	0x40, 0xe2, 0x00, 0x00, 0x01, 0x00, 0x00, 0x00, 0x70, 0xe2, 0x00, 0x00


	//----- nvinfo : EIATTR_MERCURY_ISA_VERSION
	.align		4
.L_1162:
        /*0048*/ 	.byte	0x03, 0x5f
        /*004a*/ 	.short	0x0101


	//----- nvinfo : EIATTR_INT_WARP_WIDE_INSTR_OFFSETS
	.align		4
        /*004c*/ 	.byte	0x04, 0x31
        /*004e*/ 	.short	(.L_1164 - .L_1163)


	//   ....[0]....
.L_1163:
        /*0050*/ 	.word	0x000049e0


	//----- nvinfo : EIATTR_COOP_GROUP_MASK_REGIDS
	.align		4
.L_1164:
        /*0054*/ 	.byte	0x04, 0x29
        /*0056*/ 	.short	(.L_1166 - .L_1165)


	//   ....[0]....
.L_1165:
        /*0058*/ 	.word	0xffffffff


	//   ....[1]....
        /*005c*/ 	.word	0xffffffff


	//   ....[2]....
        /*0060*/ 	.word	0xffffffff


	//   ....[3]....
        /*0064*/ 	.word	0xffffffff


	//   ....[4]....
        /*0068*/ 	.word	0xffffffff


	//   ....[5]....
        /*006c*/ 	.word	0xffffffff


	//   ....[6]....
        /*0070*/ 	.word	0xffffffff


	//   ....[7]....
        /*0074*/ 	.word	0xffffffff


	//   ....[8]....
        /*0078*/ 	.word	0xffffffff


	//   ....[9]....
        /*007c*/ 	.word	0xffffffff


	//   ....[10]....
        /*0080*/ 	.word	0xffffffff


	//   ....[11]....
        /*0084*/ 	.word	0xffffffff


	//----- nvinfo : EIATTR_COOP_GROUP_INSTR_OFFSETS
	.align		4
.L_1166:
        /*0088*/ 	.byte	0x04, 0x28
        /*008a*/ 	.short	(.L_1168 - .L_1167)


	//   ....[0]....
.L_1167:
        /*008c*/ 	.word	0x00007d50


	//   ....[1]....
        /*0090*/ 	.word	0x00007d70


	//   ....[2]....
        /*0094*/ 	.word	0x00007e10


	//   ....[3]....
        /*0098*/ 	.word	0x00007e20


	//   ....[4]....
        /*009c*/ 	.word	0x0000c4d0


	//   ....[5]....
        /*00a0*/ 	.word	0x0000c4f0


	//   ....[6]....
        /*00a4*/ 	.word	0x0000c520


	//   ....[7]....
        /*00a8*/ 	.word	0x0000c530


	//   ....[8]....
        /*00ac*/ 	.word	0x0000e2b0


	//   ....[9]....
        /*00b0*/ 	.word	0x0000e410


	//   ....[10]....
        /*00b4*/ 	.word	0x0000e430


	//   ....[11]....
        /*00b8*/ 	.word	0x0000e440


	//----- nvinfo : EIATTR_EXIT_INSTR_OFFSETS
	.align		4
.L_1168:
        /*00bc*/ 	.byte	0x04, 0x1c
        /*00be*/ 	.short	(.L_1170 - .L_1169)


	//   ....[0]....
.L_1169:
        /*00c0*/ 	.word	0x000005b0


	//   ....[1]....
        /*00c4*/ 	.word	0x000013b0


	//   ....[2]....
        /*00c8*/ 	.word	0x000013e0


	//   ....[3]....
        /*00cc*/ 	.word	0x0000ffc0


	//   ....[4]....
        /*00d0*/ 	.word	0x00010070


	//   ....[5]....
        /*00d4*/ 	.word	0x00010090


	//----- nvinfo : EIATTR_CRS_STACK_SIZE
	.align		4
.L_1170:
        /*00d8*/ 	.byte	0x04, 0x1e
        /*00da*/ 	.short	(.L_1172 - .L_1171)
.L_1171:
        /*00dc*/ 	.word	0x00000000


	//----- nvinfo : EIATTR_CBANK_PARAM_SIZE
	.align		4
.L_1172:
        /*00e0*/ 	.byte	0x03, 0x19
        /*00e2*/ 	.short	0x01d0


	//----- nvinfo : EIATTR_PARAM_CBANK
	.align		4
        /*00e4*/ 	.byte	0x04, 0x0a
        /*00e6*/ 	.short	(.L_1174 - .L_1173)
	.align		4
.L_1173:
        /*00e8*/ 	.word	index@(.nv.constant0._ZN5flash24flash_fwd_splitkv_kernelI23Flash_fwd_kernel_traitsILi256ELi64ELi64ELi4ELb0ELb0EN7cutlass10bfloat16_tE19Flash_kernel_traitsILi256ELi64ELi64ELi4ES3_EELb0ELb0ELb1ELb0ELb0ELb1ELb1ELb0EEEvNS_16Flash_fwd_paramsE)
        /*00ec*/ 	.short	0x0210
        /*00ee*/ 	.short	0x01d0


	//----- nvinfo : EIATTR_SW_WAR
	.align		4
.L_1174:
        /*00f0*/ 	.byte	0x04, 0x36
        /*00f2*/ 	.short	(.L_1176 - .L_1175)
.L_1175:
        /*00f4*/ 	.word	0x00000008
.L_1176:


//--------------------- .nv.info._ZN5flash24flash_fwd_splitkv_kernelI23Flash_fwd_kernel_traitsILi256ELi64ELi64ELi4ELb0ELb0EN7cutlass10bfloat16_tE19Flash_kernel_traitsILi256ELi64ELi64ELi4ES3_EELb0ELb0ELb0ELb0ELb1ELb0ELb1ELb1EEEvNS_16Flash_fwd_paramsE --------------------------
	.section	.nv.info._ZN5flash24flash_fwd_splitkv_kernelI23Flash_fwd_kernel_traitsILi256ELi64ELi64ELi4ELb0ELb0EN7cutlass10bfloat16_tE19Flash_kernel_traitsILi256ELi64ELi64ELi4ES3_EELb0ELb0ELb0ELb0ELb1ELb0ELb1ELb1EEEvNS_16Flash_fwd_paramsE,"",@"SHT_CUDA_INFO"
	.sectionflags	@""
	.align	4


	//----- nvinfo : EIATTR_CUDA_API_VERSION
	.align		4
        /*0000*/ 	.byte	0x04, 0x37
        /*0002*/ 	.short	(.L_1178 - .L_1177)
.L_1177:
        /*0004*/ 	.word	0x00000082


	//----- nvinfo : EIATTR_KPARAM_INFO
	.align		4
.L_1178:
        /*0008*/ 	.byte	0x04, 0x17
        /*000a*/ 	.short	(.L_1180 - .L_1179)
.L_1179:
        /*000c*/ 	.word	0x00000000
        /*0010*/ 	.short	0x0000
        /*0012*/ 	.short	0x0000
        /*0014*/ 	.byte	0x00, 0xf0, 0x41, 0x07


	//----- nvinfo : EIATTR_SPARSE_MMA_MASK
	.align		4
.L_1180:
        /*0018*/ 	.byte	0x03, 0x50
        /*001a*/ 	.short	0x0000


	//----- nvinfo : EIATTR_MAXREG_COUNT
	.align		4
        /*001c*/ 	.byte	0x03, 0x1b
        /*001e*/ 	.short	0x00ff


	//----- nvinfo : EIATTR_NUM_BARRIERS
	.align		4
        /*0020*/ 	.byte	0x02, 0x4c
        /*0022*/ 	.byte	0x01
	.zero		1


	//----- nvinfo : EIATTR_MERCURY_ISA_VERSION
	.align		4
        /*0024*/ 	.byte	0x03, 0x5f
        /*0026*/ 	.short	0x0101


	//----- nvinfo : EIATTR_COOP_GROUP_MASK_REGIDS
	.align		4
        /*0028*/ 	.byte	0x04, 0x29
        /*002a*/ 	.short	(.L_1182 - .L_1181)


	//   ....[0]....
.L_1181:
        /*002c*/ 	.word	0xffffffff


	//   ....[1]....
        /*0030*/ 	.word	0xffffffff


	//   ....[2]....
        /*0034*/ 	.word	0xffffffff


	//   ....[3]....
        /*0038*/ 	.word	0xffffffff


	//   ....[4]....
        /*003c*/ 	.word	0xffffffff


	//   ....[5]....
        /*0040*/ 	.word	0xffffffff


	//   ....[6]....
        /*0044*/ 	.word	0xffffffff


	//   ....[7]....
        /*0048*/ 	.word	0xffffffff


	//   ....[8]....
        /*004c*/ 	.word	0xffffffff


	//   ....[9]....
        /*0050*/ 	.word	0xffffffff


	//   ....[10]....
        /*0054*/ 	.word	0xffffffff


	//   ....[11]....
        /*0058*/ 	.word	0xffffffff


	//   ....[12]....
        /*005c*/ 	.word	0x0500000b


	//   ....[13]....
        /*0060*/ 	.word	0x0500000b


	//   ....[14]....
        /*0064*/ 	.word	0x0500000b


	//   ....[15]....
        /*0068*/ 	.word	0x0500000b


	//----- nvinfo : EIATTR_COOP_GROUP_INSTR_OFFSETS
	.align		4
.L_1182:
        /*006c*/ 	.byte	0x04, 0x28
        /*006e*/ 	.short	(.L_1184 - .L_1183)


	//   ....[0]....
.L_1183:
        /*0070*/ 	.word	0x00017270


	//   ....[1]....
        /*0074*/ 	.word	0x00017290


	//   ....[2]....
        /*0078*/ 	.word	0x00017340


	//   ....[3]....
        /*007c*/ 	.word	0x00017350


	//   ....[4]....
        /*0080*/ 	.word	0x0001a870


	//   ....[5]....
        /*0084*/ 	.word	0x0001a890


	//   ....[6]....
        /*0088*/ 	.word	0x0001a8b0


	//   ....[7]....
        /*008c*/ 	.word	0x0001a8d0


	//   ....[8]....
        /*0090*/ 	.word	0x0001c670


	//   ....[9]....
        /*0094*/ 	.word	0x0001c680


	//   ....[10]....
        /*0098*/ 	.word	0x0001c6b0


	//   ....[11]....
        /*009c*/ 	.word	0x0001c6c0


	//   ....[12]....
        /*00a0*/ 	.word	0x0001e390


	//   ....[13]....
        /*00a4*/ 	.word	0x0001e400


	//   ....[14]....
        /*00a8*/ 	.word	0x0001e460


	//   ....[15]....
        /*00ac*/ 	.word	0x0001e4d0


	//----- nvinfo : EIATTR_EXIT_INSTR_OFFSETS
	.align		4
.L_1184:
        /*00b0*/ 	.byte	0x04, 0x1c
        /*00b2*/ 	.short	(.L_1186 - .L_1185)


	//   ....[0]....
.L_1185:
        /*00b4*/ 	.word	0x000001f0


	//----- nvinfo : EIATTR_CRS_STACK_SIZE
	.align		4
.L_1186:
        /*00b8*/ 	.byte	0x04, 0x1e
        /*00ba*/ 	.short	(.L_1188 - .L_1187)
.L_1187:
        /*00bc*/ 	.word	0x00000000


	//----- nvinfo : EIATTR_CBANK_PARAM_SIZE
	.align		4
.L_1188:
        /*00c0*/ 	.byte	0x03, 0x19
        /*00c2*/ 	.short	0x01d0


	//----- nvinfo : EIATTR_PARAM_CBANK
	.align		4
        /*00c4*/ 	.byte	0x04, 0x0a
        /*00c6*/ 	.short	(.L_1190 - .L_1189)
	.align		4
.L_1189:
        /*00c8*/ 	.word	index@(.nv.constant0._ZN5flash24flash_fwd_splitkv_kernelI23Flash_fwd_kernel_traitsILi256ELi64ELi64ELi4ELb0ELb0EN7cutlass10bfloat16_tE19Flash_kernel_traitsILi256ELi64ELi64ELi4ES3_EELb0ELb0ELb0ELb0ELb1ELb0ELb1ELb1EEEvNS_16Flash_fwd_paramsE)
        /*00cc*/ 	.short	0x0210
        /*00ce*/ 	.short	0x01d0


	//----- nvinfo : EIATTR_SW_WAR
	.align		4
.L_1190:
        /*00d0*/ 	.byte	0x04, 0x36
        /*00d2*/ 	.short	(.L_1192 - .L_1191)
.L_1191:
        /*00d4*/ 	.word	0x00000008
.L_1192:


//--------------------- .nv.info._ZN5flash24flash_fwd_splitkv_kernelI23Flash_fwd_kernel_traitsILi256ELi64ELi64ELi4ELb0ELb0EN7cutlass10bfloat16_tE19Flash_kernel_traitsILi256ELi64ELi64ELi4ES3_EELb0ELb0ELb0ELb0ELb1ELb1ELb1ELb1EEEvNS_16Flash_fwd_paramsE --------------------------
	.section	.nv.info._ZN5flash24flash_fwd_splitkv_kernelI23Flash_fwd_kernel_traitsILi256ELi64ELi64ELi4ELb0ELb0EN7cutlass10bfloat16_tE19Flash_kernel_traitsILi256ELi64ELi64ELi4ES3_EELb0ELb0ELb0ELb0ELb1ELb1ELb1ELb1EEEvNS_16Flash_fwd_paramsE,"",@"SHT_CUDA_INFO"
	.sectionflags	@""
	.align	4


	//----- nvinfo : EIATTR_CUDA_API_VERSION
	.align		4
        /*0000*/ 	.byte	0x04, 0x37
        /*0002*/ 	.short	(.L_1194 - .L_1193)
.L_1193:
        /*0004*/ 	.word	0x00000082


	//----- nvinfo : EIATTR_KPARAM_INFO
	.align		4
.L_1194:
        /*0008*/ 	.byte	0x04, 0x17
        /*000a*/ 	.short	(.L_1196 - .L_1195)
.L_1195:
        /*000c*/ 	.word	0x00000000
        /*0010*/ 	.short	0x0000
        /*0012*/ 	.short	0x0000
        /*0014*/ 	.byte	0x00, 0xf0, 0x41, 0x07


	//----- nvinfo : EIATTR_SPARSE_MMA_MASK
	.align		4
.L_1196:
        /*0018*/ 	.byte	0x03, 0x50
        /*001a*/ 	.short	0x0000


	//----- nvinfo : EIATTR_MAXREG_COUNT
	.align		4
        /*001c*/ 	.byte	0x03, 0x1b
        /*001e*/ 	.short	0x00ff


	//----- nvinfo : EIATTR_NUM_BARRIERS
	.align		4
        /*0020*/ 	.byte	0x02, 0x4c
        /*0022*/ 	.byte	0x01
	.zero		1


	//----- nvinfo : EIATTR_MERCURY_ISA_VERSION
	.align		4
        /*0024*/ 	.byte	0x03, 0x5f
        /*0026*/ 	.short	0x0101


	//----- nvinfo : EIATTR_COOP_GROUP_MASK_REGIDS
	.align		4
        /*0028*/ 	.byte	0x04, 0x29
        /*002a*/ 	.short	(.L_1198 - .L_1197)


	//   ....[0]....
.L_1197:
        /*002c*/ 	.word	0xffffffff


	//   ....[1]....
        /*0030*/ 	.word	0xffffffff


	//   ....[2]....
        /*0034*/ 	.word	0xffffffff


	//   ....[3]....
        /*0038*/ 	.word	0xffffffff


	//   ....[4]....
        /*003c*/ 	.word	0xffffffff


	//   ....[5]....
        /*0040*/ 	.word	0xffffffff


	//   ....[6]....
        /*0044*/ 	.word	0xffffffff


	//   ....[7]....
        /*0048*/ 	.word	0xffffffff


	//   ....[8]....
        /*004c*/ 	.word	0xffffffff


	//   ....[9]....
        /*0050*/ 	.word	0xffffffff


	//   ....[10]....
        /*0054*/ 	.word	0xffffffff


	//   ....[11]....
        /*0058*/ 	.word	0xffffffff


	//   ....[12]....
        /*005c*/ 	.word	0x0500000b


	//   ....[13]....
        /*0060*/ 	.word	0x0500000b


	//   ....[14]....
        /*0064*/ 	.word	0x0500000b


	//   ....[15]....
        /*0068*/ 	.word	0x0500000b


	//----- nvinfo : EIATTR_COOP_GROUP_INSTR_OFFSETS
	.align		4
.L_1198:
        /*006c*/ 	.byte	0x04, 0x28
        /*006e*/ 	.short	(.L_1200 - .L_1199)


	//   ....[0]....
.L_1199:
        /*0070*/ 	.word	0x000180f0


	//   ....[1]....
        /*0074*/ 	.word	0x00018110


	//   ....[2]....
        /*0078*/ 	.word	0x000181c0


	//   ....[3]....
        /*007c*/ 	.word	0x000181d0


	//   ....[4]....
        /*0080*/ 	.word	0x0001bb20


	//   ....[5]....
        /*0084*/ 	.word	0x0001bb40


	//   ....[6]....
        /*0088*/ 	.word	0x0001bb60


	//   ....[7]....
        /*008c*/ 	.word	0x0001bb80


	//   ....[8]....
        /*0090*/ 	.word	0x0001da30


	//   ....[9]....
        /*0094*/ 	.word	0x0001da40


	//   ....[10]....
        /*0098*/ 	.word	0x0001da70


	//   ....[11]....
        /*009c*/ 	.word	0x0001da80


	//   ....[12]....
        /*00a0*/ 	.word	0x0001f770


	//   ....[13]....
        /*00a4*/ 	.word	0x0001f7f0


	//   ....[14]....
        /*00a8*/ 	.word	0x0001f860


	//   ....[15]....
        /*00ac*/ 	.word	0x0001f8d0


	//----- nvinfo : EIATTR_EXIT_INSTR_OFFSETS
	.align		4
.L_1200:
        /*00b0*/ 	.byte	0x04, 0x1c
        /*00b2*/ 	.short	(.L_1202 - .L_1201)


	//   ....[0]....
.L_1201:
        /*00b4*/ 	.word	0x000001f0


	//----- nvinfo : EIATTR_CRS_STACK_SIZE
	.align		4
.L_1202:
        /*00b8*/ 	.byte	0x04, 0x1e
        /*00ba*/ 	.short	(.L_1204 - .L_1203)
.L_1203:
        /*00bc*/ 	.word	0x00000000


	//----- nvinfo : EIATTR_CBANK_PARAM_SIZE
	.align		4
.L_1204:
        /*00c0*/ 	.byte	0x03, 0x19
        /*00c2*/ 	.short	0x01d0


	//----- nvinfo : EIATTR_PARAM_CBANK
	.align		4
        /*00c4*/ 	.byte	0x04, 0x0a
        /*00c6*/ 	.short	(.L_1206 - .L_1205)
	.align		4
.L_1205:
        /*00c8*/ 	.word	index@(.nv.constant0._ZN5flash24flash_fwd_splitkv_kernelI23Flash_fwd_kernel_traitsILi256ELi64ELi64ELi4ELb0ELb0EN7cutlass10bfloat16_tE19Flash_kernel_traitsILi256ELi64ELi64ELi4ES3_EELb0ELb0ELb0ELb0ELb1ELb1ELb1ELb1EEEvNS_16Flash_fwd_paramsE)
        /*00cc*/ 	.short	0x0210
        /*00ce*/ 	.short	0x01d0


	//----- nvinfo : EIATTR_SW_WAR
	.align		4
.L_1206:
        /*00d0*/ 	.byte	0x04, 0x36
        /*00d2*/ 	.short	(.L_1208 - .L_1207)
.L_1207:
        /*00d4*/ 	.word	0x00000008
.L_1208:


//--------------------- .nv.info._ZN5flash24flash_fwd_splitkv_kernelI23Flash_fwd_kernel_traitsILi256ELi64ELi64ELi4ELb0ELb0EN7cutlass10bfloat16_tE19Flash_kernel_traitsILi256ELi64ELi64ELi4ES3_EELb0ELb0ELb1ELb0ELb0ELb0ELb1ELb1EEEvNS_16Flash_fwd_paramsE --------------------------
	.section	.nv.info._ZN5flash24flash_fwd_splitkv_kernelI23Flash_fwd_kernel_traitsILi256ELi64ELi64ELi4ELb0ELb0EN7cutlass10bfloat16_tE19Flash_kernel_traitsILi256ELi64ELi64ELi4ES3_EELb0ELb0ELb1ELb0ELb0ELb0ELb1ELb1EEEvNS_16Flash_fwd_paramsE,"",@"SHT_CUDA_INFO"
	.sectionflags	@""
	.align	4


	//----- nvinfo : EIATTR_CUDA_API_VERSION
	.align		4
        /*0000*/ 	.byte	0x04, 0x37
        /*0002*/ 	.short	(.L_1210 - .L_1209)
.L_1209:
        /*0004*/ 	.word	0x00000082


	//----- nvinfo : EIATTR_KPARAM_INFO
	.align		4
.L_1210:
        /*0008*/ 	.byte	0x04, 0x17
        /*000a*/ 	.short	(.L_1212 - .L_1211)
.L_1211:
        /*000c*/ 	.word	0x00000000
        /*0010*/ 	.short	0x0000
        /*0012*/ 	.short	0x0000
        /*0014*/ 	.byte	0x00, 0xf0, 0x41, 0x07


	//----- nvinfo : EIATTR_SPARSE_MMA_MASK
	.align		4
.L_1212:
        /*0018*/ 	.byte	0x03, 0x50
        /*001a*/ 	.short	0x0000


	//----- nvinfo : EIATTR_MAXREG_COUNT
	.align		4
        /*001c*/ 	.byte	0x03, 0x1b
        /*001e*/ 	.short	0x00ff


	//----- nvinfo : EIATTR_NUM_BARRIERS
	.align		4
        /*0020*/ 	.byte	0x02, 0x4c
        /*0022*/ 	.byte	0x01
	.zero		1


	//----- nvinfo : EIATTR_ANNOTATIONS
	.align		4
        /*0024*/ 	.byte	0x04, 0x55
        /*0026*/ 	.short	(.L_1214 - .L_1213)


	//   ....[0]....
.L_1213:
        /* <DEDUP_REMOVED lines=27> */
        /*01cc*/ 	.byte	0xd0, 0x47, 0x02, 0x00


	//----- nvinfo : EIATTR_MERCURY_ISA_VERSION
	.align		4
.L_1214:
        /*01d0*/ 	.byte	0x03, 0x5f
        /*01d2*/ 	.short	0x0101


	//----- nvinfo : EIATTR_COOP_GROUP_MASK_REGIDS
	.align		4
        /*01d4*/ 	.byte	0x04, 0x29
        /*01d6*/ 	.short	(.L_1216 - .L_1215)


	//   ....[0]....
.L_1215:
        /*01d8*/ 	.word	0xffffffff


	//   ....[1]....
        /*01dc*/ 	.word	0xffffffff


	//   ....[2]....
        /*01e0*/ 	.word	0xffffffff


	//   ....[3]....
        /*01e4*/ 	.word	0xffffffff


	//   ....[4]....
        /*01e8*/ 	.word	0xffffffff


	//   ....[5]....
        /*01ec*/ 	.word	0xffffffff


	//   ....[6]....
        /*01f0*/ 	.word	0xffffffff


	//   ....[7]....
        /*01f4*/ 	.word	0xffffffff


	//   ....[8]....
        /*01f8*/ 	.word	0xffffffff


	//   ....[9]....
        /*01fc*/ 	.word	0xffffffff


	//   ....[10]....
        /*0200*/ 	.word	0xffffffff


	//   ....[11]....
        /*0204*/ 	.word	0xffffffff


	//   ....[12]....
        /*0208*/ 	.word	0x05000004


	//   ....[13]....
        /*020c*/ 	.word	0x05000004


	//   ....[14]....
        /*0210*/ 	.word	0x05000004


	//   ....[15]....
        /*0214*/ 	.word	0x05000004


	//----- nvinfo : EIATTR_COOP_GROUP_INSTR_OFFSETS
	.align		4
.L_1216:
        /*0218*/ 	.byte	0x04, 0x28
        /*021a*/ 	.short	(.L_1218 - .L_1217)


	//   ....[0]....
.L_1217:
        /*021c*/ 	.word	0x0001c220


	//   ....[1]....
        /*0220*/ 	.word	0x0001c250


	//   ....[2]....
        /*0224*/ 	.word	0x0001c270


	//   ....[3]....
        /*0228*/ 	.word	0x0001c290


	//   ....[4]....
        /*022c*/ 	.word	0x00021920


	//   ....[5]....
        /*0230*/ 	.word	0x00021940


	//   ....[6]....
        /*0234*/ 	.word	0x00021960


	//   ....[7]....
        /*0238*/ 	.word	0x00021980


	//   ....[8]....
        /*023c*/ 	.word	0x000236d0


	//   ....[9]....
        /*0240*/ 	.word	0x000236e0


	//   ....[10]....
        /*0244*/ 	.word	0x00023710


	//   ....[11]....
        /*0248*/ 	.word	0x00023720


	//   ....[12]....
        /*024c*/ 	.word	0x00025950


	//   ....[13]....
        /*0250*/ 	.word	0x000259c0


	//   ....[14]....
        /*0254*/ 	.word	0x00025a30


	//   ....[15]....
        /*0258*/ 	.word	0x00025a90


	//----- nvinfo : EIATTR_EXIT_INSTR_OFFSETS
	.align		4
.L_1218:
        /*025c*/ 	.byte	0x04, 0x1c
        /*025e*/ 	.short	(.L_1220 - .L_1219)


	//   ....[0]....
.L_1219:
        /*0260*/ 	.word	0x00000200


	//----- nvinfo : EIATTR_CRS_STACK_SIZE
	.align		4
.L_1220:
        /*0264*/ 	.byte	0x04, 0x1e
        /*0266*/ 	.short	(.L_1222 - .L_1221)
.L_1221:
        /*0268*/ 	.word	0x00000000


	//----- nvinfo : EIATTR_CBANK_PARAM_SIZE
	.align		4
.L_1222:
        /*026c*/ 	.byte	0x03, 0x19
        /*026e*/ 	.short	0x01d0


	//----- nvinfo : EIATTR_PARAM_CBANK
	.align		4
        /*0270*/ 	.byte	0x04, 0x0a
        /*0272*/ 	.short	(.L_1224 - .L_1223)
	.align		4
.L_1223:
        /*0274*/ 	.word	index@(.nv.constant0._ZN5flash24flash_fwd_splitkv_kernelI23Flash_fwd_kernel_traitsILi256ELi64ELi64ELi4ELb0ELb0EN7cutlass10bfloat16_tE19Flash_kernel_traitsILi256ELi64ELi64ELi4ES3_EELb0ELb0ELb1ELb0ELb0ELb0ELb1ELb1EEEvNS_16Flash_fwd_paramsE)
        /*0278*/ 	.short	0x0210
        /*027a*/ 	.short	0x01d0


	//----- nvinfo : EIATTR_SW_WAR
	.align		4
.L_1224:
        /*027c*/ 	.byte	0x04, 0x36
        /*027e*/ 	.short	(.L_1226 - .L_1225)
.L_1225:
        /*0280*/ 	.word	0x00000008
.L_1226:


//--------------------- .nv.info._ZN5flash24flash_fwd_splitkv_kernelI23Flash_fwd_kernel_traitsILi256ELi64ELi64ELi4ELb0ELb0EN7cutlass10bfloat16_tE19Flash_kernel_traitsILi256ELi64ELi64ELi4ES3_EELb0ELb0ELb1ELb0ELb0ELb1ELb1ELb1EEEvNS_16Flash_fwd_paramsE --------------------------
	.section	.nv.info._ZN5flash24flash_fwd_splitkv_kernelI23Flash_fwd_kernel_traitsILi256ELi64ELi64ELi4ELb0ELb0EN7cutlass10bfloat16_tE19Flash_kernel_traitsILi256ELi64ELi64ELi4ES3_EELb0ELb0ELb1ELb0ELb0ELb1ELb1ELb1EEEvNS_16Flash_fwd_paramsE,"",@"SHT_CUDA_INFO"
	.sectionflags	@""
	.align	4


	//----- nvinfo : EIATTR_CUDA_API_VERSION
	.align		4
        /*0000*/ 	.byte	0x04, 0x37
        /*0002*/ 	.short	(.L_1228 - .L_1227)
.L_1227:
        /*0004*/ 	.word	0x00000082


	//----- nvinfo : EIATTR_KPARAM_INFO
	.align		4
.L_1228:
        /*0008*/ 	.byte	0x04, 0x17
        /*000a*/ 	.short	(.L_1230 - .L_1229)
.L_1229:
        /*000c*/ 	.word	0x00000000
        /*0010*/ 	.short	0x0000
        /*0012*/ 	.short	0x0000
        /*0014*/ 	.byte	0x00, 0xf0, 0x41, 0x07


	//----- nvinfo : EIATTR_SPARSE_MMA_MASK
	.align		4
.L_1230:
        /*0018*/ 	.byte	0x03, 0x50
        /*001a*/ 	.short	0x0000


	//----- nvinfo : EIATTR_MAXREG_COUNT
	.align		4
        /*001c*/ 	.byte	0x03, 0x1b
        /*001e*/ 	.short	0x00ff


	//----- nvinfo : EIATTR_NUM_BARRIERS
	.align		4
        /*0020*/ 	.byte	0x02, 0x4c
        /*0022*/ 	.byte	0x01
	.zero		1


	//----- nvinfo : EIATTR_ANNOTATIONS
	.align		4
        /*0024*/ 	.byte	0x04, 0x55
        /*0026*/ 	.short	(.L_1232 - .L_1231)


	//   ....[0]....
.L_1231:
        /* <DEDUP_REMOVED lines=26> */


	//----- nvinfo : EIATTR_MERCURY_ISA_VERSION
	.align		4
.L_1232:
        /*01b0*/ 	.byte	0x03, 0x5f
        /*01b2*/ 	.short	0x0101


	//----- nvinfo : EIATTR_COOP_GROUP_MASK_REGIDS
	.align		4
        /*01b4*/ 	.byte	0x04, 0x29
        /*01b6*/ 	.short	(.L_1234 - .L_1233)


	//   ....[0]....
.L_1233:
        /*01b8*/ 	.word	0xffffffff


	//   ....[1]....
        /*01bc*/ 	.word	0xffffffff


	//   ....[2]....
        /*01c0*/ 	.word	0xffffffff


	//   ....[3]....
        /*01c4*/ 	.word	0xffffffff


	//   ....[4]....
        /*01c8*/ 	.word	0xffffffff


	//   ....[5]....
        /*01cc*/ 	.word	0xffffffff


	//   ....[6]....
        /*01d0*/ 	.word	0xffffffff


	//   ....[7]....
        /*01d4*/ 	.word	0xffffffff


	//   ....[8]....
        /*01d8*/ 	.word	0xffffffff


	//   ....[9]....
        /*01dc*/ 	.word	0xffffffff


	//   ....[10]....
        /*01e0*/ 	.word	0xffffffff


	//   ....[11]....
        /*01e4*/ 	.word	0xffffffff


	//   ....[12]....
        /*01e8*/ 	.word	0x05000004


	//   ....[13]....
        /*01ec*/ 	.word	0x05000004


	//   ....[14]....
        /*01f0*/ 	.word	0x05000004


	//   ....[15]....
        /*01f4*/ 	.word	0x05000004


	//----- nvinfo : EIATTR_COOP_GROUP_INSTR_OFFSETS
	.align		4
.L_1234:
        /*01f8*/ 	.byte	0x04, 0x28
        /*01fa*/ 	.short	(.L_1236 - .L_1235)


	//   ....[0]....
.L_1235:
        /*01fc*/ 	.word	0x0001c560


	//   ....[1]....
        /*0200*/ 	.word	0x0001c5a0


	//   ....[2]....
        /*0204*/ 	.word	0x0001c5c0


	//   ....[3]....
        /*0208*/ 	.word	0x0001c5e0


	//   ....[4]....
        /*020c*/ 	.word	0x00022500


	//   ....[5]....
        /*0210*/ 	.word	0x00022520


	//   ....[6]....
        /*0214*/ 	.word	0x00022540


	//   ....[7]....
        /*0218*/ 	.word	0x00022560


	//   ....[8]....
        /*021c*/ 	.word	0x000242e0


	//   ....[9]....
        /*0220*/ 	.word	0x000242f0


	//   ....[10]....
        /*0224*/ 	.word	0x00024320


	//   ....[11]....
        /*0228*/ 	.word	0x00024330


	//   ....[12]....
        /*022c*/ 	.word	0x00026560


	//   ....[13]....
        /*0230*/ 	.word	0x000265d0


	//   ....[14]....
        /*0234*/ 	.word	0x00026640


	//   ....[15]....
        /*0238*/ 	.word	0x000266a0


	//----- nvinfo : EIATTR_EXIT_INSTR_OFFSETS
	.align		4
.L_1236:
        /*023c*/ 	.byte	0x04, 0x1c
        /*023e*/ 	.short	(.L_1238 - .L_1237)


	//   ....[0]....
.L_1237:
        /*0240*/ 	.word	0x00000200


	//----- nvinfo : EIATTR_CRS_STACK_SIZE
	.align		4
.L_1238:
        /*0244*/ 	.byte	0x04, 0x1e
        /*0246*/ 	.short	(.L_1240 - .L_1239)
.L_1239:
        /*0248*/ 	.word	0x00000000


	//----- nvinfo : EIATTR_CBANK_PARAM_SIZE
	.align		4
.L_1240:
        /*024c*/ 	.byte	0x03, 0x19
        /*024e*/ 	.short	0x01d0


	//----- nvinfo : EIATTR_PARAM_CBANK
	.align		4
        /*0250*/ 	.byte	0x04, 0x0a
        /*0252*/ 	.short	(.L_1242 - .L_1241)
	.align		4
.L_1241:
        /*0254*/ 	.word	index@(.nv.constant0._ZN5flash24flash_fwd_splitkv_kernelI23Flash_fwd_kernel_traitsILi256ELi64ELi64ELi4ELb0ELb0EN7cutlass10bfloat16_tE19Flash_kernel_traitsILi256ELi64ELi64ELi4ES3_EELb0ELb0ELb1ELb0ELb0ELb1ELb1ELb1EEEvNS_16Flash_fwd_paramsE)
        /*0258*/ 	.short	0x0210
        /*025a*/ 	.short	0x01d0


	//----- nvinfo : EIATTR_SW_WAR
	.align		4
.L_1242:
        /*025c*/ 	.byte	0x04, 0x36
        /*025e*/ 	.short	(.L_1244 - .L_1243)
.L_1243:
        /*0260*/ 	.word	0x00000008
.L_1244:


//--------------------- .nv.info._ZN5flash24flash_fwd_splitkv_kernelI23Flash_fwd_kernel_traitsILi256ELi64ELi64ELi4ELb0ELb0EN7cutlass10bfloat16_tE19Flash_kernel_traitsILi256ELi64ELi64ELi4ES3_EELb0ELb1ELb0ELb0ELb1ELb0ELb0ELb0EEEvNS_16Flash_fwd_paramsE --------------------------
	.section	.nv.info._ZN5flash24flash_fwd_splitkv_kernelI23Flash_fwd_kernel_traitsILi256ELi64ELi64ELi4ELb0ELb0EN7cutlass10bfloat16_tE19Flash_kernel_traitsILi256ELi64ELi64ELi4ES3_EELb0ELb1ELb0ELb0ELb1ELb0ELb0ELb0EEEvNS_16Flash_fwd_paramsE,"",@"SHT_CUDA_INFO"
	.sectionflags	@""
	.align	4


	//----- nvinfo : EIATTR_CUDA_API_VERSION
	.align		4
        /*0000*/ 	.byte	0x04, 0x37
        /*0002*/ 	.short	(.L_1246 - .L_1245)
.L_1245:
        /*0004*/ 	.word	0x00000082


	//----- nvinfo : EIATTR_KPARAM_INFO
	.align		4
.L_1246:
        /*0008*/ 	.byte	0x04, 0x17
        /*000a*/ 	.short	(.L_1248 - .L_1247)
.L_1247:
        /*000c*/ 	.word	0x00000000
        /*0010*/ 	.short	0x0000
        /*0012*/ 	.short	0x0000
        /*0014*/ 	.byte	0x00, 0xf0, 0x41, 0x07


	//----- nvinfo : EIATTR_SPARSE_MMA_MASK
	.align		4
.L_1248:
        /*0018*/ 	.byte	0x03, 0x50
        /*001a*/ 	.short	0x0000


	//----- nvinfo : EIATTR_MAXREG_COUNT
	.align		4
        /*001c*/ 	.byte	0x03, 0x1b
        /*001e*/ 	.short	0x00ff


	//----- nvinfo : EIATTR_NUM_BARRIERS
	.align		4
        /*0020*/ 	.byte	0x02, 0x4c
        /*0022*/ 	.byte	0x01
	.zero		1


	//----- nvinfo : EIATTR_MERCURY_ISA_VERSION
	.align		4
        /*0024*/ 	.byte	0x03, 0x5f
        /*0026*/ 	.short	0x0101


	//----- nvinfo : EIATTR_INT_WARP_WIDE_INSTR_OFFSETS
	.align		4
        /*0028*/ 	.byte	0x04, 0x31
        /*002a*/ 	.short	(.L_1250 - .L_1249)


	//   ....[0]....
.L_1249:
        /*002c*/ 	.word	0x00002560


	//   ....[1]....
        /*0030*/ 	.word	0x000027b0


	//----- nvinfo : EIATTR_COOP_GROUP_MASK_REGIDS
	.align		4
.L_1250:
        /*0034*/ 	.byte	0x04, 0x29
        /*0036*/ 	.short	(.L_1252 - .L_1251)


	//   ....[0]....
.L_1251:
        /*0038*/ 	.word	0xffffffff


	//   ....[1]....
        /*003c*/ 	.word	0xffffffff


	//   ....[2]....
        /*0040*/ 	.word	0xffffffff


	//   ....[3]....
        /*0044*/ 	.word	0xffffffff


	//   ....[4]....
        /*0048*/ 	.word	0xffffffff


	//   ....[5]....
        /*004c*/ 	.word	0xffffffff


	//   ....[6]....
        /*0050*/ 	.word	0xffffffff


	//   ....[7]....
        /*0054*/ 	.word	0xffffffff


	//   ....[8]....
        /*0058*/ 	.word	0xffffffff


	//   ....[9]....
        /*005c*/ 	.word	0xffffffff


	//   ....[10]....
        /*0060*/ 	.word	0xffffffff


	//   ....[11]....
        /*0064*/ 	.word	0xffffffff


	//   ....[12]....
        /*0068*/ 	.word	0xffffffff


	//   ....[13]....
        /*006c*/ 	.word	0xffffffff


	//   ....[14]....
        /*0070*/ 	.word	0xffffffff


	//   ....[15]....
        /*0074*/ 	.word	0xffffffff


	//----- nvinfo : EIATTR_COOP_GROUP_INSTR_OFFSETS
	.align		4
.L_1252:
        /*0078*/ 	.byte	0x04, 0x28
        /*007a*/ 	.short	(.L_1254 - .L_1253)


	//   ....[0]....
.L_1253:
        /*007c*/ 	.word	0x00004f20


	//   ....[1]....
        /*0080*/ 	.word	0x00004f50


	//   ....[2]....
        /*0084*/ 	.word	0x00004ff0


	//   ....[3]....
        /*0088*/ 	.word	0x00005000


	//   ....[4]....
        /*008c*/ 	.word	0x000087c0


	//   ....[5]....
        /*0090*/ 	.word	0x000087d0


	//   ....[6]....
        /*0094*/ 	.word	0x00008800


	//   ....[7]....
        /*0098*/ 	.word	0x00008810


	//   ....[8]....
        /*009c*/ 	.word	0x0000c740


	//   ....[9]....
        /*00a0*/ 	.word	0x0000c7e0


	//   ....[10]....
        /*00a4*/ 	.word	0x0000c800


	//   ....[11]....
        /*00a8*/ 	.word	0x0000c820


	//   ....[12]....
        /*00ac*/ 	.word	0x0000e5b0


	//   ....[13]....
        /*00b0*/ 	.word	0x0000e5f0


	//   ....[14]....
        /*00b4*/ 	.word	0x0000e660


	//   ....[15]....
        /*00b8*/ 	.word	0x0000e670


	//----- nvinfo : EIATTR_EXIT_INSTR_OFFSETS
	.align		4
.L_1254:
        /*00bc*/ 	.byte	0x04, 0x1c
        /*00be*/ 	.short	(.L_1256 - .L_1255)


	//   ....[0]....
.L_1255:
        /*00c0*/ 	.word	0x000004b0


	//   ....[1]....
        /*00c4*/ 	.word	0x00000ee0


	//   ....[2]....
        /*00c8*/ 	.word	0x00000f10


	//   ....[3]....
        /*00cc*/ 	.word	0x00010350


	//   ....[4]....
        /*00d0*/ 	.word	0x00010450


	//----- nvinfo : EIATTR_CRS_STACK_SIZE
	.align		4
.L_1256:
        /*00d4*/ 	.byte	0x04, 0x1e
        /*00d6*/ 	.short	(.L_1258 - .L_1257)
.L_1257:
        /*00d8*/ 	.word	0x00000000


	//----- nvinfo : EIATTR_CBANK_PARAM_SIZE
	.align		4
.L_1258:
        /*00dc*/ 	.byte	0x03, 0x19
        /*00de*/ 	.short	0x01d0


	//----- nvinfo : EIATTR_PARAM_CBANK
	.align		4
        /*00e0*/ 	.byte	0x04, 0x0a
        /*00e2*/ 	.short	(.L_1260 - .L_1259)
	.align		4
.L_1259:
        /*00e4*/ 	.word	index@(.nv.constant0._ZN5flash24flash_fwd_splitkv_kernelI23Flash_fwd_kernel_traitsILi256ELi64ELi64ELi4ELb0ELb0EN7cutlass10bfloat16_tE19Flash_kernel_traitsILi256ELi64ELi64ELi4ES3_EELb0ELb1ELb0ELb0ELb1ELb0ELb0ELb0EEEvNS_16Flash_fwd_paramsE)
        /*00e8*/ 	.short	0x0210
        /*00ea*/ 	.short	0x01d0


	//----- nvinfo : EIATTR_SW_WAR
	.align		4
.L_1260:
        /*00ec*/ 	.byte	0x04, 0x36
        /*00ee*/ 	.short	(.L_1262 - .L_1261)
.L_1261:
        /*00f0*/ 	.word	0x00000008
.L_1262:


//--------------------- .nv.info._ZN5flash24flash_fwd_splitkv_kernelI23Flash_fwd_kernel_traitsILi256ELi64ELi64ELi4ELb0ELb0EN7cutlass10bfloat16_tE19Flash_kernel_traitsILi256ELi64ELi64ELi4ES3_EELb0ELb1ELb0ELb0ELb1ELb1ELb0ELb0EEEvNS_16Flash_fwd_paramsE --------------------------
	.section	.nv.info._ZN5flash24flash_fwd_splitkv_kernelI23Flash_fwd_kernel_traitsILi256ELi64ELi64ELi4ELb0ELb0EN7cutlass10bfloat16_tE19Flash_kernel_traitsILi256ELi64ELi64ELi4ES3_EELb0ELb1ELb0ELb0ELb1ELb1ELb0ELb0EEEvNS_16Flash_fwd_paramsE,"",@"SHT_CUDA_INFO"
	.sectionflags	@""
	.align	4


	//----- nvinfo : EIATTR_CUDA_API_VERSION
	.align		4
        /*0000*/ 	.byte	0x04, 0x37
        /*0002*/ 	.short	(.L_1264 - .L_1263)
.L_1263:
        /*0004*/ 	.word	0x00000082


	//----- nvinfo : EIATTR_KPARAM_INFO
	.align		4
.L_1264:
        /*0008*/ 	.byte	0x04, 0x17
        /*000a*/ 	.short	(.L_1266 - .L_1265)
.L_1265:
        /*000c*/ 	.word	0x00000000
        /*0010*/ 	.short	0x0000
        /*0012*/ 	.short	0x0000
        /*0014*/ 	.byte	0x00, 0xf0, 0x41, 0x07


	//----- nvinfo : EIATTR_SPARSE_MMA_MASK
	.align		4
.L_1266:
        /*0018*/ 	.byte	0x03, 0x50
        /*001a*/ 	.short	0x0000


	//----- nvinfo : EIATTR_MAXREG_COUNT
	.align		4
        /*001c*/ 	.byte	0x03, 0x1b
        /*001e*/ 	.short	0x00ff


	//----- nvinfo : EIATTR_NUM_BARRIERS
	.align		4
        /*0020*/ 	.byte	0x02, 0x4c
        /*0022*/ 	.byte	0x01
	.zero		1


	//----- nvinfo : EIATTR_MERCURY_ISA_VERSION
	.align		4
        /*0024*/ 	.byte	0x03, 0x5f
        /*0026*/ 	.short	0x0101


	//----- nvinfo : EIATTR_INT_WARP_WIDE_INSTR_OFFSETS
	.align		4
        /*0028*/ 	.byte	0x04, 0x31
        /*002a*/ 	.short	(.L_1268 - .L_1267)


	//   ....[0]....
.L_1267:
        /*002c*/ 	.word	0x00002600


	//   ....[1]....
        /*0030*/ 	.word	0x00002870


	//----- nvinfo : EIATTR_COOP_GROUP_MASK_REGIDS
	.align		4
.L_1268:
        /*0034*/ 	.byte	0x04, 0x29
        /*0036*/ 	.short	(.L_1270 - .L_1269)


	//   ....[0]....
.L_1269:
        /*0038*/ 	.word	0xffffffff


	//   ....[1]....
        /*003c*/ 	.word	0xffffffff


	//   ....[2]....
        /*0040*/ 	.word	0xffffffff


	//   ....[3]....
        /*0044*/ 	.word	0xffffffff


	//   ....[4]....
        /*0048*/ 	.word	0xffffffff


	//   ....[5]....
        /*004c*/ 	.word	0xffffffff


	//   ....[6]....
        /*0050*/ 	.word	0xffffffff


	//   ....[7]....
        /*0054*/ 	.word	0xffffffff


	//   ....[8]....
        /*0058*/ 	.word	0xffffffff


	//   ....[9]....
        /*005c*/ 	.word	0xffffffff


	//   ....[10]....
        /*0060*/ 	.word	0xffffffff


	//   ....[11]....
        /*0064*/ 	.word	0xffffffff


	//   ....[12]....
        /*0068*/ 	.word	0xffffffff


	//   ....[13]....
        /*006c*/ 	.word	0xffffffff


	//   ....[14]....
        /*0070*/ 	.word	0xffffffff


	//   ....[15]....
        /*0074*/ 	.word	0xffffffff


	//----- nvinfo : EIATTR_COOP_GROUP_INSTR_OFFSETS
	.align		4
.L_1270:
        /*0078*/ 	.byte	0x04, 0x28
        /*007a*/ 	.short	(.L_1272 - .L_1271)


	//   ....[0]....
.L_1271:
        /*007c*/ 	.word	0x00005360


	//   ....[1]....
        /*0080*/ 	.word	0x00005390


	//   ....[2]....
        /*0084*/ 	.word	0x00005430


	//   ....[3]....
        /*0088*/ 	.word	0x00005440


	//   ....[4]....
        /*008c*/ 	.word	0x00008ff0


	//   ....[5]....
        /*0090*/ 	.word	0x00009000


	//   ....[6]....
        /*0094*/ 	.word	0x00009030


	//   ....[7]....
        /*0098*/ 	.word	0x00009040


	//   ....[8]....
        /*009c*/ 	.word	0x0000d3e0


	//   ....[9]....
        /*00a0*/ 	.word	0x0000d3f0


	//   ....[10]....
        /*00a4*/ 	.word	0x0000d420


	//   ....[11]....
        /*00a8*/ 	.word	0x0000d430


	//   ....[12]....
        /*00ac*/ 	.word	0x0000f1d0


	//   ....[13]....
        /*00b0*/ 	.word	0x0000f210


	//   ....[14]....
        /*00b4*/ 	.word	0x0000f280


	//   ....[15]....
        /*00b8*/ 	.word	0x0000f290


	//----- nvinfo : EIATTR_EXIT_INSTR_OFFSETS
	.align		4
.L_1272:
        /*00bc*/ 	.byte	0x04, 0x1c
        /*00be*/ 	.short	(.L_1274 - .L_1273)


	//   ....[0]....
.L_1273:
        /*00c0*/ 	.word	0x000004b0


	//   ....[1]....
        /*00c4*/ 	.word	0x00000ee0


	//   ....[2]....
        /*00c8*/ 	.word	0x00000f10


	//   ....[3]....
        /*00cc*/ 	.word	0x00010f70


	//   ....[4]....
        /*00d0*/ 	.word	0x00011070


	//----- nvinfo : EIATTR_CRS_STACK_SIZE
	.align		4
.L_1274:
        /*00d4*/ 	.byte	0x04, 0x1e
        /*00d6*/ 	.short	(.L_1276 - .L_1275)
.L_1275:
        /*00d8*/ 	.word	0x00000000


	//----- nvinfo : EIATTR_CBANK_PARAM_SIZE
	.align		4
.L_1276:
        /*00dc*/ 	.byte	0x03, 0x19
        /*00de*/ 	.short	0x01d0


	//----- nvinfo : EIATTR_PARAM_CBANK
	.align		4
        /*00e0*/ 	.byte	0x04, 0x0a
        /*00e2*/ 	.short	(.L_1278 - .L_1277)
	.align		4
.L_1277:
        /*00e4*/ 	.word	index@(.nv.constant0._ZN5flash24flash_fwd_splitkv_kernelI23Flash_fwd_kernel_traitsILi256ELi64ELi64ELi4ELb0ELb0EN7cutlass10bfloat16_tE19Flash_kernel_traitsILi256ELi64ELi64ELi4ES3_EELb0ELb1ELb0ELb0ELb1ELb1ELb0ELb0EEEvNS_16Flash_fwd_paramsE)
        /*00e8*/ 	.short	0x0210
        /*00ea*/ 	.short	0x01d0


	//----- nvinfo : EIATTR_SW_WAR
	.align		4
.L_1278:
        /*00ec*/ 	.byte	0x04, 0x36
        /*00ee*/ 	.short	(.L_1280 - .L_1279)
.L_1279:
        /*00f0*/ 	.word	0x00000008
.L_1280:


//--------------------- .nv.info._ZN5flash24flash_fwd_splitkv_kernelI23Flash_fwd_kernel_traitsILi256ELi64ELi64ELi4ELb0ELb0EN7cutlass10bfloat16_tE19Flash_kernel_traitsILi256ELi64ELi64ELi4ES3_EELb0ELb1ELb1ELb0ELb0ELb0ELb0ELb0EEEvNS_16Flash_fwd_paramsE --------------------------
	.section	.nv.info._ZN5flash24flash_fwd_splitkv_kernelI23Flash_fwd_kernel_traitsILi256ELi64ELi64ELi4ELb0ELb0EN7cutlass10bfloat16_tE19Flash_kernel_traitsILi256ELi64ELi64ELi4ES3_EELb0ELb1ELb1ELb0ELb0ELb0ELb0ELb0EEEvNS_16Flash_fwd_paramsE,"",@"SHT_CUDA_INFO"
	.sectionflags	@""
	.align	4


	//----- nvinfo : EIATTR_CUDA_API_VERSION
	.align		4
        /*0000*/ 	.byte	0x04, 0x37
        /*0002*/ 	.short	(.L_1282 - .L_1281)
.L_1281:
        /*0004*/ 	.word	0x00000082


	//----- nvinfo : EIATTR_KPARAM_INFO
	.align		4
.L_1282:
        /*0008*/ 	.byte	0x04, 0x17
        /*000a*/ 	.short	(.L_1284 - .L_1283)
.L_1283:
        /*000c*/ 	.word	0x00000000
        /*0010*/ 	.short	0x0000
        /*0012*/ 	.short	0x0000
        /*0014*/ 	.byte	0x00, 0xf0, 0x41, 0x07


	//----- nvinfo : EIATTR_SPARSE_MMA_MASK
	.align		4
.L_1284:
        /*0018*/ 	.byte	0x03, 0x50
        /*001a*/ 	.short	0x0000


	//----- nvinfo : EIATTR_MAXREG_COUNT
	.align		4
        /*001c*/ 	.byte	0x03, 0x1b
        /*001e*/ 	.short	0x00ff


	//----- nvinfo : EIATTR_NUM_BARRIERS
	.align		4
        /*0020*/ 	.byte	0x02, 0x4c
        /*0022*/ 	.byte	0x01
	.zero		1


	//----- nvinfo : EIATTR_ANNOTATIONS
	.align		4
        /*0024*/ 	.byte	0x04, 0x55
        /*0026*/ 	.short	(.L_1286 - .L_1285)


	//   ....[0]....
.L_1285:
        /*0028*/ 	.word	0x00000001
        /*002c*/ 	.byte	0xd0, 0x11, 0x01, 0x00, 0x01, 0x00, 0x00, 0x00, 0xf0, 0x3e, 0x01, 0x00


	//----- nvinfo : EIATTR_MERCURY_ISA_VERSION
	.align		4
.L_1286:
        /*0038*/ 	.byte	0x03, 0x5f
        /*003a*/ 	.short	0x0101


	//----- nvinfo : EIATTR_INT_WARP_WIDE_INSTR_OFFSETS
	.align		4
        /*003c*/ 	.byte	0x04, 0x31
        /*003e*/ 	.short	(.L_1288 - .L_1287)


	//   ....[0]....
.L_1287:
        /*0040*/ 	.word	0x000047b0


	//   ....[1]....
        /*0044*/ 	.word	0x000047d0


	//   ....[2]....
        /*0048*/ 	.word	0x000047f0


	//   ....[3]....
        /*004c*/ 	.word	0x0000c0f0


	//----- nvinfo : EIATTR_COOP_GROUP_MASK_REGIDS
	.align		4
.L_1288:
        /*0050*/ 	.byte	0x04, 0x29
        /*0052*/ 	.short	(.L_1290 - .L_1289)


	//   ....[0]....
.L_1289:
        /*0054*/ 	.word	0xffffffff


	//   ....[1]....
        /*0058*/ 	.word	0xffffffff


	//   ....[2]....
        /*005c*/ 	.word	0xffffffff


	//   ....[3]....
        /*0060*/ 	.word	0xffffffff


	//   ....[4]....
        /*0064*/ 	.word	0xffffffff


	//   ....[5]....
        /*0068*/ 	.word	0xffffffff


	//   ....[6]....
        /*006c*/ 	.word	0xffffffff


	//   ....[7]....
        /*0070*/ 	.word	0xffffffff


	//   ....[8]....
        /*0074*/ 	.word	0xffffffff


	//   ....[9]....
        /*0078*/ 	.word	0xffffffff


	//   ....[10]....
        /*007c*/ 	.word	0xffffffff


	//   ....[11]....
        /*0080*/ 	.word	0xffffffff


	//   ....[12]....
        /*0084*/ 	.word	0xffffffff


	//   ....[13]....
        /*0088*/ 	.word	0xffffffff


	//   ....[14]....
        /*008c*/ 	.word	0xffffffff


	//   ....[15]....
        /*0090*/ 	.word	0xffffffff


	//----- nvinfo : EIATTR_COOP_GROUP_INSTR_OFFSETS
	.align		4
.L_1290:
        /*0094*/ 	.byte	0x04, 0x28
        /*0096*/ 	.short	(.L_1292 - .L_1291)


	//   ....[0]....
.L_1291:
        /*0098*/ 	.word	0x00007d30


	//   ....[1]....
        /*009c*/ 	.word	0x00007d90


	//   ....[2]....
        /*00a0*/ 	.word	0x00007db0


	//   ....[3]....
        /*00a4*/ 	.word	0x00007dd0


	//   ....[4]....
        /*00a8*/ 	.word	0x0000cc90


	//   ....[5]....
        /*00ac*/ 	.word	0x0000cca0


	//   ....[6]....
        /*00b0*/ 	.word	0x0000ccd0


	//   ....[7]....
        /*00b4*/ 	.word	0x0000cce0


	//   ....[8]....
        /*00b8*/ 	.word	0x00012320


	//   ....[9]....
        /*00bc*/ 	.word	0x00012350


	//   ....[10]....
        /*00c0*/ 	.word	0x00012370


	//   ....[11]....
        /*00c4*/ 	.word	0x00012390


	//   ....[12]....
        /*00c8*/ 	.word	0x00014230


	//   ....[13]....
        /*00cc*/ 	.word	0x00014270


	//   ....[14]....
        /*00d0*/ 	.word	0x000142d0


	//   ....[15]....
        /*00d4*/ 	.word	0x000142e0


	//----- nvinfo : EIATTR_EXIT_INSTR_OFFSETS
	.align		4
.L_1292:
        /*00d8*/ 	.byte	0x04, 0x1c
        /*00da*/ 	.short	(.L_1294 - .L_1293)


	//   ....[0]....
.L_1293:
        /*00dc*/ 	.word	0x000004b0


	//   ....[1]....
        /*00e0*/ 	.word	0x00001060


	//   ....[2]....
        /*00e4*/ 	.word	0x00001090


	//   ....[3]....
        /*00e8*/ 	.word	0x000160d0


	//   ....[4]....
        /*00ec*/ 	.word	0x00016210


	//   ....[5]....
        /*00f0*/ 	.word	0x00016230


	//----- nvinfo : EIATTR_CRS_STACK_SIZE
	.align		4
.L_1294:
        /*00f4*/ 	.byte	0x04, 0x1e
        /*00f6*/ 	.short	(.L_1296 - .L_1295)
.L_1295:
        /*00f8*/ 	.word	0x00000000


	//----- nvinfo : EIATTR_CBANK_PARAM_SIZE
	.align		4
.L_1296:
        /*00fc*/ 	.byte	0x03, 0x19
        /*00fe*/ 	.short	0x01d0


	//----- nvinfo : EIATTR_PARAM_CBANK
	.align		4
        /*0100*/ 	.byte	0x04, 0x0a
        /*0102*/ 	.short	(.L_1298 - .L_1297)
	.align		4
.L_1297:
        /*0104*/ 	.word	index@(.nv.constant0._ZN5flash24flash_fwd_splitkv_kernelI23Flash_fwd_kernel_traitsILi256ELi64ELi64ELi4ELb0ELb0EN7cutlass10bfloat16_tE19Flash_kernel_traitsILi256ELi64ELi64ELi4ES3_EELb0ELb1ELb1ELb0ELb0ELb0ELb0ELb0EEEvNS_16Flash_fwd_paramsE)
        /*0108*/ 	.short	0x0210
        /*010a*/ 	.short	0x01d0


	//----- nvinfo : EIATTR_SW_WAR
	.align		4
.L_1298:
        /*010c*/ 	.byte	0x04, 0x36
        /*010e*/ 	.short	(.L_1300 - .L_1299)
.L_1299:
        /*0110*/ 	.word	0x00000008
.L_1300:


//--------------------- .nv.info._ZN5flash24flash_fwd_splitkv_kernelI23Flash_fwd_kernel_traitsILi256ELi64ELi64ELi4ELb0ELb0EN7cutlass10bfloat16_tE19Flash_kernel_traitsILi256ELi64ELi64ELi4ES3_EELb0ELb1ELb1ELb0ELb0ELb1ELb0ELb0EEEvNS_16Flash_fwd_paramsE --------------------------
	.section	.nv.info._ZN5flash24flash_fwd_splitkv_kernelI23Flash_fwd_kernel_traitsILi256ELi64ELi64ELi4ELb0ELb0EN7cutlass10bfloat16_tE19Flash_kernel_traitsILi256ELi64ELi64ELi4ES3_EELb0ELb1ELb1ELb0ELb0ELb1ELb0ELb0EEEvNS_16Flash_fwd_paramsE,"",@"SHT_CUDA_INFO"
	.sectionflags	@""
	.align	4


	//----- nvinfo : EIATTR_CUDA_API_VERSION
	.align		4
        /*0000*/ 	.byte	0x04, 0x37
        /*0002*/ 	.short	(.L_1302 - .L_1301)
.L_1301:
        /*0004*/ 	.word	0x00000082


	//----- nvinfo : EIATTR_KPARAM_INFO
	.align		4
.L_1302:
        /*0008*/ 	.byte	0x04, 0x17
        /*000a*/ 	.short	(.L_1304 - .L_1303)
.L_1303:
        /*000c*/ 	.word	0x00000000
        /*0010*/ 	.short	0x0000
        /*0012*/ 	.short	0x0000
        /*0014*/ 	.byte	0x00, 0xf0, 0x41, 0x07


	//----- nvinfo : EIATTR_SPARSE_MMA_MASK
	.align		4
.L_1304:
        /*0018*/ 	.byte	0x03, 0x50
        /*001a*/ 	.short	0x0000


	//----- nvinfo : EIATTR_MAXREG_COUNT
	.align		4
        /*001c*/ 	.byte	0x03, 0x1b
        /*001e*/ 	.short	0x00ff


	//----- nvinfo : EIATTR_NUM_BARRIERS
	.align		4
        /*0020*/ 	.byte	0x02, 0x4c
        /*0022*/ 	.byte	0x01
	.zero		1


	//----- nvinfo : EIATTR_ANNOTATIONS
	.align		4
        /*0024*/ 	.byte	0x04, 0x55
        /*0026*/ 	.short	(.L_1306 - .L_1305)


	//   ....[0]....
.L_1305:
        /*0028*/ 	.word	0x00000001
        /*002c*/ 	.byte	0xf0, 0x1d, 0x01, 0x00, 0x01, 0x00, 0x00, 0x00, 0x20, 0x4b, 0x01, 0x00


	//----- nvinfo : EIATTR_MERCURY_ISA_VERSION
	.align		4
.L_1306:
        /*0038*/ 	.byte	0x03, 0x5f
        /*003a*/ 	.short	0x0101


	//----- nvinfo : EIATTR_INT_WARP_WIDE_INSTR_OFFSETS
	.align		4
        /*003c*/ 	.byte	0x04, 0x31
        /*003e*/ 	.short	(.L_1308 - .L_1307)


	//   ....[0]....
.L_1307:
        /*0040*/ 	.word	0x000047b0


	//   ....[1]....
        /*0044*/ 	.word	0x000047d0


	//   ....[2]....
        /*0048*/ 	.word	0x000047f0


	//   ....[3]....
        /*004c*/ 	.word	0x0000c910


	//----- nvinfo : EIATTR_COOP_GROUP_MASK_REGIDS
	.align		4
.L_1308:
        /*0050*/ 	.byte	0x04, 0x29
        /*0052*/ 	.short	(.L_1310 - .L_1309)


	//   ....[0]....
.L_1309:
        /*0054*/ 	.word	0xffffffff


	//   ....[1]....
        /*0058*/ 	.word	0xffffffff


	//   ....[2]....
        /*005c*/ 	.word	0xffffffff


	//   ....[3]....
        /*0060*/ 	.word	0xffffffff


	//   ....[4]....
        /*0064*/ 	.word	0xffffffff


	//   ....[5]....
        /*0068*/ 	.word	0xffffffff


	//   ....[6]....
        /*006c*/ 	.word	0xffffffff


	//   ....[7]....
        /*0070*/ 	.word	0xffffffff


	//   ....[8]....
        /*0074*/ 	.word	0xffffffff


	//   ....[9]....
        /*0078*/ 	.word	0xffffffff


	//   ....[10]....
        /*007c*/ 	.word	0xffffffff


	//   ....[11]....
        /*0080*/ 	.word	0xffffffff


	//   ....[12]....
        /*0084*/ 	.word	0xffffffff


	//   ....[13]....
        /*0088*/ 	.word	0xffffffff


	//   ....[14]....
        /*008c*/ 	.word	0xffffffff


	//   ....[15]....
        /*0090*/ 	.word	0xffffffff


	//----- nvinfo : EIATTR_COOP_GROUP_INSTR_OFFSETS
	.align		4
.L_1310:
        /*0094*/ 	.byte	0x04, 0x28
        /*0096*/ 	.short	(.L_1312 - .L_1311)


	//   ....[0]....
.L_1311:
        /*0098*/ 	.word	0x00008130


	//   ....[1]....
        /*009c*/ 	.word	0x00008160


	//   ....[2]....
        /*00a0*/ 	.word	0x00008180


	//   ....[3]....
        /*00a4*/ 	.word	0x000081a0


	//   ....[4]....
        /*00a8*/ 	.word	0x0000d4a0


	//   ....[5]....
        /*00ac*/ 	.word	0x0000d4b0


	//   ....[6]....
        /*00b0*/ 	.word	0x0000d4e0


	//   ....[7]....
        /*00b4*/ 	.word	0x0000d4f0


	//   ....[8]....
        /*00b8*/ 	.word	0x00012f50


	//   ....[9]....
        /*00bc*/ 	.word	0x00012f70


	//   ....[10]....
        /*00c0*/ 	.word	0x00012fa0


	//   ....[11]....
        /*00c4*/ 	.word	0x00012fb0


	//   ....[12]....
        /*00c8*/ 	.word	0x00014e60


	//   ....[13]....
        /*00cc*/ 	.word	0x00014ea0


	//   ....[14]....
        /*00d0*/ 	.word	0x00014f00


	//   ....[15]....
        /*00d4*/ 	.word	0x00014f10


	//----- nvinfo : EIATTR_EXIT_INSTR_OFFSETS
	.align		4
.L_1312:
        /*00d8*/ 	.byte	0x04, 0x1c
        /*00da*/ 	.short	(.L_1314 - .L_1313)


	//   ....[0]....
.L_1313:
        /*00dc*/ 	.word	0x000004b0


	//   ....[1]....
        /*00e0*/ 	.word	0x00001060


	//   ....[2]....
        /*00e4*/ 	.word	0x00001090


	//   ....[3]....
        /*00e8*/ 	.word	0x00016d00


	//   ....[4]....
        /*00ec*/ 	.word	0x00016e40


	//   ....[5]....
        /*00f0*/ 	.word	0x00016e60


	//----- nvinfo : EIATTR_CRS_STACK_SIZE
	.align		4
.L_1314:
        /*00f4*/ 	.byte	0x04, 0x1e
        /*00f6*/ 	.short	(.L_1316 - .L_1315)
.L_1315:
        /*00f8*/ 	.word	0x00000000


	//----- nvinfo : EIATTR_CBANK_PARAM_SIZE
	.align		4
.L_1316:
        /*00fc*/ 	.byte	0x03, 0x19
        /*00fe*/ 	.short	0x01d0


	//----- nvinfo : EIATTR_PARAM_CBANK
	.align		4
        /*0100*/ 	.byte	0x04, 0x0a
        /*0102*/ 	.short	(.L_1318 - .L_1317)
	.align		4
.L_1317:
        /*0104*/ 	.word	index@(.nv.constant0._ZN5flash24flash_fwd_splitkv_kernelI23Flash_fwd_kernel_traitsILi256ELi64ELi64ELi4ELb0ELb0EN7cutlass10bfloat16_tE19Flash_kernel_traitsILi256ELi64ELi64ELi4ES3_EELb0ELb1ELb1ELb0ELb0ELb1ELb0ELb0EEEvNS_16Flash_fwd_paramsE)
        /*0108*/ 	.short	0x0210
        /*010a*/ 	.short	0x01d0


	//----- nvinfo : EIATTR_SW_WAR
	.align		4
.L_1318:
        /*010c*/ 	.byte	0x04, 0x36
        /*010e*/ 	.short	(.L_1320 - .L_1319)
.L_1319:
        /*0110*/ 	.word	0x00000008
.L_1320:


//--------------------- .nv.info._ZN5flash24flash_fwd_splitkv_kernelI23Flash_fwd_kernel_traitsILi256ELi64ELi64ELi4ELb0ELb0EN7cutlass10bfloat16_tE19Flash_kernel_traitsILi256ELi64ELi64ELi4ES3_EELb0ELb1ELb0ELb0ELb1ELb0ELb0ELb1EEEvNS_16Flash_fwd_paramsE --------------------------
	.section	.nv.info._ZN5flash24flash_fwd_splitkv_kernelI23Flash_fwd_kernel_traitsILi256ELi64ELi64ELi4ELb0ELb0EN7cutlass10bfloat16_tE19Flash_kernel_traitsILi256ELi64ELi64ELi4ES3_EELb0ELb1ELb0ELb0ELb1ELb0ELb0ELb1EEEvNS_16Flash_fwd_paramsE,"",@"SHT_CUDA_INFO"
	.sectionflags	@""
	.align	4


	//----- nvinfo : EIATTR_CUDA_API_VERSION
	.align		4
        /*0000*/ 	.byte	0x04, 0x37
        /*0002*/ 	.short	(.L_1322 - .L_1321)
.L_1321:
        /*0004*/ 	.word	0x00000082


	//----- nvinfo : EIATTR_KPARAM_INFO
	.align		4
.L_1322:
        /*0008*/ 	.byte	0x04, 0x17
        /*000a*/ 	.short	(.L_1324 - .L_1323)
.L_1323:
        /*000c*/ 	.word	0x00000000
        /*0010*/ 	.short	0x0000
        /*0012*/ 	.short	0x0000
        /*0014*/ 	.byte	0x00, 0xf0, 0x41, 0x07


	//----- nvinfo : EIATTR_SPARSE_MMA_MASK
	.align		4
.L_1324:
        /*0018*/ 	.byte	0x03, 0x50
        /*001a*/ 	.short	0x0000


	//----- nvinfo : EIATTR_MAXREG_COUNT
	.align		4
        /*001c*/ 	.byte	0x03, 0x1b
        /*001e*/ 	.short	0x00ff


	//----- nvinfo : EIATTR_NUM_BARRIERS
	.align		4
        /*0020*/ 	.byte	0x02, 0x4c
        /*0022*/ 	.byte	0x01
	.zero		1


	//----- nvinfo : EIATTR_ANNOTATIONS
	.align		4
        /*0024*/ 	.byte	0x04, 0x55
        /*0026*/ 	.short	(.L_1326 - .L_1325)


	//   ....[0]....
.L_1325:
        /*0028*/ 	.word	0x00000001
        /*002c*/ 	.byte	0xf0, 0x93, 0x01, 0x00, 0x01, 0x00, 0x00, 0x00, 0x40, 0x94, 0x01, 0x00, 0x01, 0x00, 0x00, 0x00
        /*003c*/ 	.byte	0x80, 0xa2, 0x01, 0x00, 0x01, 0x00, 0x00, 0x00, 0x90, 0xa2, 0x01, 0x00


	//----- nvinfo : EIATTR_MERCURY_ISA_VERSION
	.align		4
.L_1326:
        /*0048*/ 	.byte	0x03, 0x5f
        /*004a*/ 	.short	0x0101


	//----- nvinfo : EIATTR_COOP_GROUP_MASK_REGIDS
	.align		4
        /*004c*/ 	.byte	0x04, 0x29
        /*004e*/ 	.short	(.L_1328 - .L_1327)


	//   ....[0]....
.L_1327:
        /*0050*/ 	.word	0xffffffff


	//   ....[1]....
        /*0054*/ 	.word	0xffffffff


	//   ....[2]....
        /*0058*/ 	.word	0xffffffff


	//   ....[3]....
        /*005c*/ 	.word	0xffffffff


	//   ....[4]....
        /*0060*/ 	.word	0xffffffff


	//   ....[5]....
        /*0064*/ 	.word	0xffffffff


	//   ....[6]....
        /*0068*/ 	.word	0xffffffff


	//   ....[7]....
        /*006c*/ 	.word	0xffffffff


	//   ....[8]....
        /*0070*/ 	.word	0xffffffff


	//   ....[9]....
        /*0074*/ 	.word	0xffffffff


	//   ....[10]....
        /*0078*/ 	.word	0xffffffff


	//   ....[11]....
        /*007c*/ 	.word	0xffffffff


	//   ....[12]....
        /*0080*/ 	.word	0xffffffff


	//   ....[13]....
        /*0084*/ 	.word	0xffffffff


	//   ....[14]....
        /*0088*/ 	.word	0xffffffff


	//   ....[15]....
        /*008c*/ 	.word	0xffffffff


	//   ....[16]....
        /*0090*/ 	.word	0x05000002


	//   ....[17]....
        /*0094*/ 	.word	0x05000002


	//   ....[18]....
        /*0098*/ 	.word	0x05000002


	//   ....[19]....
        /*009c*/ 	.word	0x05000002


	//----- nvinfo : EIATTR_COOP_GROUP_INSTR_OFFSETS
	.align		4
.L_1328:
        /*00a0*/ 	.byte	0x04, 0x28
        /*00a2*/ 	.short	(.L_1330 - .L_1329)


	//   ....[0]....
.L_1329:
        /*00a4*/ 	.word	0x00017ad0


	//   ....[1]....
        /*00a8*/ 	.word	0x00017af0


	//   ....[2]....
        /*00ac*/ 	.word	0x00017b80


	//   ....[3]....
        /*00b0*/ 	.word	0x00017b90


	//   ....[4]....
        /*00b4*/ 	.word	0x0001b760


	//   ....[5]....
        /*00b8*/ 	.word	0x0001b7a0


	//   ....[6]....
        /*00bc*/ 	.word	0x0001b7c0


	//   ....[7]....
        /*00c0*/ 	.word	0x0001b7e0


	//   ....[8]....
        /*00c4*/ 	.word	0x0001fd10


	//   ....[9]....
        /*00c8*/ 	.word	0x0001fd30


	//   ....[10]....
        /*00cc*/ 	.word	0x0001fd50


	//   ....[11]....
        /*00d0*/ 	.word	0x0001fd70


	//   ....[12]....
        /*00d4*/ 	.word	0x00021d00


	//   ....[13]....
        /*00d8*/ 	.word	0x00021d10


	//   ....[14]....
        /*00dc*/ 	.word	0x00021d40


	//   ....[15]....
        /*00e0*/ 	.word	0x00021d50


	//   ....[16]....
        /*00e4*/ 	.word	0x00023f10


	//   ....[17]....
        /*00e8*/ 	.word	0x00023f80


	//   ....[18]....
        /*00ec*/ 	.word	0x00023fe0


	//   ....[19]....
        /*00f0*/ 	.word	0x00024050


	//----- nvinfo : EIATTR_EXIT_INSTR_OFFSETS
	.align		4
.L_1330:
        /*00f4*/ 	.byte	0x04, 0x1c
        /*00f6*/ 	.short	(.L_1332 - .L_1331)


	//   ....[0]....
.L_1331:
        /*00f8*/ 	.word	0x000000a0


	//----- nvinfo : EIATTR_CRS_STACK_SIZE
	.align		4
.L_1332:
        /*00fc*/ 	.byte	0x04, 0x1e
        /*00fe*/ 	.short	(.L_1334 - .L_1333)
.L_1333:
        /*0100*/ 	.word	0x00000000


	//----- nvinfo : EIATTR_CBANK_PARAM_SIZE
	.align		4
.L_1334:
        /*0104*/ 	.byte	0x03, 0x19
        /*0106*/ 	.short	0x01d0


	//----- nvinfo : EIATTR_PARAM_CBANK
	.align		4
        /*0108*/ 	.byte	0x04, 0x0a
        /*010a*/ 	.short	(.L_1336 - .L_1335)
	.align		4
.L_1335:
        /*010c*/ 	.word	index@(.nv.constant0._ZN5flash24flash_fwd_splitkv_kernelI23Flash_fwd_kernel_traitsILi256ELi64ELi64ELi4ELb0ELb0EN7cutlass10bfloat16_tE19Flash_kernel_traitsILi256ELi64ELi64ELi4ES3_EELb0ELb1ELb0ELb0ELb1ELb0ELb0ELb1EEEvNS_16Flash_fwd_paramsE)
        /*0110*/ 	.short	0x0210
        /*0112*/ 	.short	0x01d0


	//----- nvinfo : EIATTR_SW_WAR
	.align		4
.L_1336:
        /*0114*/ 	.byte	0x04, 0x36
        /*0116*/ 	.short	(.L_1338 - .L_1337)
.L_1337:
        /*0118*/ 	.word	0x00000008
.L_1338:


//--------------------- .nv.info._ZN5flash24flash_fwd_splitkv_kernelI23Flash_fwd_kernel_traitsILi256ELi64ELi64ELi4ELb0ELb0EN7cutlass10bfloat16_tE19Flash_kernel_traitsILi256ELi64ELi64ELi4ES3_EELb0ELb1ELb0ELb0ELb1ELb1ELb0ELb1EEEvNS_16Flash_fwd_paramsE --------------------------
	.section	.nv.info._ZN5flash24flash_fwd_splitkv_kernelI23Flash_fwd_kernel_traitsILi256ELi64ELi64ELi4ELb0ELb0EN7cutlass10bfloat16_tE19Flash_kernel_traitsILi256ELi64ELi64ELi4ES3_EELb0ELb1ELb0ELb0ELb1ELb1ELb0ELb1EEEvNS_16Flash_fwd_paramsE,"",@"SHT_CUDA_INFO"
	.sectionflags	@""
	.align	4


	//----- nvinfo : EIATTR_CUDA_API_VERSION
	.align		4
        /*0000*/ 	.byte	0x04, 0x37
        /*0002*/ 	.short	(.L_1340 - .L_1339)
.L_1339:
        /*0004*/ 	.word	0x00000082


	//----- nvinfo : EIATTR_KPARAM_INFO
	.align		4
.L_1340:
        /*0008*/ 	.byte	0x04, 0x17
        /*000a*/ 	.short	(.L_1342 - .L_1341)
.L_1341:
        /*000c*/ 	.word	0x00000000
        /*0010*/ 	.short	0x0000
        /*0012*/ 	.short	0x0000
        /*0014*/ 	.byte	0x00, 0xf0, 0x41, 0x07


	//----- nvinfo : EIATTR_SPARSE_MMA_MASK
	.align		4
.L_1342:
        /*0018*/ 	.byte	0x03, 0x50
        /*001a*/ 	.short	0x0000


	//----- nvinfo : EIATTR_MAXREG_COUNT
	.align		4
        /*001c*/ 	.byte	0x03, 0x1b
        /*001e*/ 	.short	0x00ff


	//----- nvinfo : EIATTR_NUM_BARRIERS
	.align		4
        /*0020*/ 	.byte	0x02, 0x4c
        /*0022*/ 	.byte	0x01
	.zero		1


	//----- nvinfo : EIATTR_ANNOTATIONS
	.align		4
        /*0024*/ 	.byte	0x04, 0x55
        /*0026*/ 	.short	(.L_1344 - .L_1343)


	//   ....[0]....
.L_1343:
        /*0028*/ 	.word	0x00000001
        /*002c*/ 	.byte	0x10, 0x98, 0x01, 0x00, 0x01, 0x00, 0x00, 0x00, 0x60, 0x98, 0x01, 0x00, 0x01, 0x00, 0x00, 0x00
        /*003c*/ 	.byte	0x20, 0xa2, 0x01, 0x00, 0x01, 0x00, 0x00, 0x00, 0x40, 0xa2, 0x01, 0x00


	//----- nvinfo : EIATTR_MERCURY_ISA_VERSION
	.align		4
.L_1344:
        /*0048*/ 	.byte	0x03, 0x5f
        /*004a*/ 	.short	0x0101


	//----- nvinfo : EIATTR_COOP_GROUP_MASK_REGIDS
	.align		4
        /*004c*/ 	.byte	0x04, 0x29
        /*004e*/ 	.short	(.L_1346 - .L_1345)


	//   ....[0]....
.L_1345:
        /*0050*/ 	.word	0xffffffff


	//   ....[1]....
        /*0054*/ 	.word	0xffffffff


	//   ....[2]....
        /*0058*/ 	.word	0xffffffff


	//   ....[3]....
        /*005c*/ 	.word	0xffffffff


	//   ....[4]....
        /*0060*/ 	.word	0xffffffff


	//   ....[5]....
        /*0064*/ 	.word	0xffffffff


	//   ....[6]....
        /*0068*/ 	.word	0xffffffff


	//   ....[7]....
        /*006c*/ 	.word	0xffffffff


	//   ....[8]....
        /*0070*/ 	.word	0xffffffff


	//   ....[9]....
        /*0074*/ 	.word	0xffffffff


	//   ....[10]....
        /*0078*/ 	.word	0xffffffff


	//   ....[11]....
        /*007c*/ 	.word	0xffffffff


	//   ....[12]....
        /*0080*/ 	.word	0xffffffff


	//   ....[13]....
        /*0084*/ 	.word	0xffffffff


	//   ....[14]....
        /*0088*/ 	.word	0xffffffff


	//   ....[15]....
        /*008c*/ 	.word	0xffffffff


	//   ....[16]....
        /*0090*/ 	.word	0x05000002


	//   ....[17]....
        /*0094*/ 	.word	0x05000002


	//   ....[18]....
        /*0098*/ 	.word	0x05000002


	//   ....[19]....
        /*009c*/ 	.word	0x05000002


	//----- nvinfo : EIATTR_COOP_GROUP_INSTR_OFFSETS
	.align		4
.L_1346:
        /*00a0*/ 	.byte	0x04, 0x28
        /*00a2*/ 	.short	(.L_1348 - .L_1347)


	//   ....[0]....
.L_1347:
        /*00a4*/ 	.word	0x00017ed0


	//   ....[1]....
        /*00a8*/ 	.word	0x00017ef0


	//   ....[2]....
        /*00ac*/ 	.word	0x00017f90


	//   ....[3]....
        /*00b0*/ 	.word	0x00017fa0


	//   ....[4]....
        /*00b4*/ 	.word	0x0001c000


	//   ....[5]....
        /*00b8*/ 	.word	0x0001c040


	//   ....[6]....
        /*00bc*/ 	.word	0x0001c060


	//   ....[7]....
        /*00c0*/ 	.word	0x0001c080


	//   ....[8]....
        /*00c4*/ 	.word	0x00020950


	//   ....[9]....
        /*00c8*/ 	.word	0x000209d0


	//   ....[10]....
        /*00cc*/ 	.word	0x000209f0


	//   ....[11]....
        /*00d0*/ 	.word	0x00020a10


	//   ....[12]....
        /*00d4*/ 	.word	0x000229b0


	//   ....[13]....
        /*00d8*/ 	.word	0x000229c0


	//   ....[14]....
        /*00dc*/ 	.word	0x000229f0


	//   ....[15]....
        /*00e0*/ 	.word	0x00022a00


	//   ....[16]....
        /*00e4*/ 	.word	0x00024bb0


	//   ....[17]....
        /*00e8*/ 	.word	0x00024c20


	//   ....[18]....
        /*00ec*/ 	.word	0x00024c80


	//   ....[19]....
        /*00f0*/ 	.word	0x00024cf0


	//----- nvinfo : EIATTR_EXIT_INSTR_OFFSETS
	.align		4
.L_1348:
        /*00f4*/ 	.byte	0x04, 0x1c
        /*00f6*/ 	.short	(.L_1350 - .L_1349)


	//   ....[0]....
.L_1349:
        /*00f8*/ 	.word	0x000000a0


	//----- nvinfo : EIATTR_CRS_STACK_SIZE
	.align		4
.L_1350:
        /*00fc*/ 	.byte	0x04, 0x1e
        /*00fe*/ 	.short	(.L_1352 - .L_1351)
.L_1351:
        /*0100*/ 	.word	0x00000000


	//----- nvinfo : EIATTR_CBANK_PARAM_SIZE
	.align		4
.L_1352:
        /*0104*/ 	.byte	0x03, 0x19
        /*0106*/ 	.short	0x01d0


	//----- nvinfo : EIATTR_PARAM_CBANK
	.align		4
        /*0108*/ 	.byte	0x04, 0x0a
        /*010a*/ 	.short	(.L_1354 - .L_1353)
	.align		4
.L_1353:
        /*010c*/ 	.word	index@(.nv.constant0._ZN5flash24flash_fwd_splitkv_kernelI23Flash_fwd_kernel_traitsILi256ELi64ELi64ELi4ELb0ELb0EN7cutlass10bfloat16_tE19Flash_kernel_traitsILi256ELi64ELi64ELi4ES3_EELb0ELb1ELb0ELb0ELb1ELb1ELb0ELb1EEEvNS_16Flash_fwd_paramsE)
        /*0110*/ 	.short	0x0210
        /*0112*/ 	.short	0x01d0


	//----- nvinfo : EIATTR_SW_WAR
	.align		4
.L_1354:
        /*0114*/ 	.byte	0x04, 0x36
        /*0116*/ 	.short	(.L_1356 - .L_1355)
.L_1355:
        /*0118*/ 	.word	0x00000008
.L_1356:


//--------------------- .nv.info._ZN5flash24flash_fwd_splitkv_kernelI23Flash_fwd_kernel_traitsILi256ELi64ELi64ELi4ELb0ELb0EN7cutlass10bfloat16_tE19Flash_kernel_traitsILi256ELi64ELi64ELi4ES3_EELb0ELb1ELb1ELb0ELb0ELb0ELb0ELb1EEEvNS_16Flash_fwd_paramsE --------------------------
	.section	.nv.info._ZN5flash24flash_fwd_splitkv_kernelI23Flash_fwd_kernel_traitsILi256ELi64ELi64ELi4ELb0ELb0EN7cutlass10bfloat16_tE19Flash_kernel_traitsILi256ELi64ELi64ELi4ES3_EELb0ELb1ELb1ELb0ELb0ELb0ELb0ELb1EEEvNS_16Flash_fwd_paramsE,"",@"SHT_CUDA_INFO"
	.sectionflags	@""
	.align	4


	//----- nvinfo : EIATTR_CUDA_API_VERSION
	.align		4
        /*0000*/ 	.byte	0x04, 0x37
        /*0002*/ 	.short	(.L_1358 - .L_1357)
.L_1357:
        /*0004*/ 	.word	0x00000082


	//----- nvinfo : EIATTR_KPARAM_INFO
	.align		4
.L_1358:
        /*0008*/ 	.byte	0x04, 0x17
        /*000a*/ 	.short	(.L_1360 - .L_1359)
.L_1359:
        /*000c*/ 	.word	0x00000000
        /*0010*/ 	.short	0x0000
        /*0012*/ 	.short	0x0000
        /*0014*/ 	.byte	0x00, 0xf0, 0x41, 0x07


	//----- nvinfo : EIATTR_SPARSE_MMA_MASK
	.align		4
.L_1360:
        /*0018*/ 	.byte	0x03, 0x50
        /*001a*/ 	.short	0x0000


	//----- nvinfo : EIATTR_MAXREG_COUNT
	.align		4
        /*001c*/ 	.byte	0x03, 0x1b
        /*001e*/ 	.short	0x00ff


	//----- nvinfo : EIATTR_NUM_BARRIERS
	.align		4
        /*0020*/ 	.byte	0x02, 0x4c
        /*0022*/ 	.byte	0x01
	.zero		1


	//----- nvinfo : EIATTR_MERCURY_ISA_VERSION
	.align		4
        /*0024*/ 	.byte	0x03, 0x5f
        /*0026*/ 	.short	0x0101


	//----- nvinfo : EIATTR_COOP_GROUP_MASK_REGIDS
	.align		4
        /*0028*/ 	.byte	0x04, 0x29
        /*002a*/ 	.short	(.L_1362 - .L_1361)


	//   ....[0]....
.L_1361:
        /*002c*/ 	.word	0xffffffff


	//   ....[1]....
        /*0030*/ 	.word	0xffffffff


	//   ....[2]....
        /*0034*/ 	.word	0xffffffff


	//   ....[3]....
        /*0038*/ 	.word	0xffffffff


	//   ....[4]....
        /*003c*/ 	.word	0xffffffff


	//   ....[5]....
        /*0040*/ 	.word	0xffffffff


	//   ....[6]....
        /*0044*/ 	.word	0xffffffff


	//   ....[7]....
        /*0048*/ 	.word	0xffffffff


	//   ....[8]....
        /*004c*/ 	.word	0xffffffff


	//   ....[9]....
        /*0050*/ 	.word	0xffffffff


	//   ....[10]....
        /*0054*/ 	.word	0xffffffff


	//   ....[11]....
        /*0058*/ 	.word	0xffffffff


	//   ....[12]....
        /*005c*/ 	.word	0xffffffff


	//   ....[13]....
        /*0060*/ 	.word	0xffffffff


	//   ....[14]....
        /*0064*/ 	.word	0xffffffff


	//   ....[15]....
        /*0068*/ 	.word	0xffffffff


	//   ....[16]....
        /*006c*/ 	.word	0x05000002


	//   ....[17]....
        /*0070*/ 	.word	0x05000002


	//   ....[18]....
        /*0074*/ 	.word	0x05000002


	//   ....[19]....
        /*0078*/ 	.word	0x05000002


	//----- nvinfo : EIATTR_COOP_GROUP_INSTR_OFFSETS
	.align		4
.L_1362:
        /*007c*/ 	.byte	0x04, 0x28
        /*007e*/ 	.short	(.L_1364 - .L_1363)


	//   ....[0]....
.L_1363:
        /*0080*/ 	.word	0x0001b930


	//   ....[1]....
        /*0084*/ 	.word	0x0001ba80


	//   ....[2]....
        /*0088*/ 	.word	0x0001ba90


	//   ....[3]....
        /*008c*/ 	.word	0x0001bac0


	//   ....[4]....
        /*0090*/ 	.word	0x00020af0


	//   ....[5]....
        /*0094*/ 	.word	0x00020b40


	//   ....[6]....
        /*0098*/ 	.word	0x00020b60


	//   ....[7]....
        /*009c*/ 	.word	0x00020b80


	//   ....[8]....
        /*00a0*/ 	.word	0x00026460


	//   ....[9]....
        /*00a4*/ 	.word	0x00026470


	//   ....[10]....
        /*00a8*/ 	.word	0x000264a0


	//   ....[11]....
        /*00ac*/ 	.word	0x000264b0


	//   ....[12]....
        /*00b0*/ 	.word	0x000284e0


	//   ....[13]....
        /*00b4*/ 	.word	0x000284f0


	//   ....[14]....
        /*00b8*/ 	.word	0x00028520


	//   ....[15]....
        /*00bc*/ 	.word	0x00028530


	//   ....[16]....
        /*00c0*/ 	.word	0x0002a8b0


	//   ....[17]....
        /*00c4*/ 	.word	0x0002a920


	//   ....[18]....
        /*00c8*/ 	.word	0x0002a980


	//   ....[19]....
        /*00cc*/ 	.word	0x0002a9f0


	//----- nvinfo : EIATTR_EXIT_INSTR_OFFSETS
	.align		4
.L_1364:
        /*00d0*/ 	.byte	0x04, 0x1c
        /*00d2*/ 	.short	(.L_1366 - .L_1365)


	//   ....[0]....
.L_1365:
        /*00d4*/ 	.word	0x00000090


	//----- nvinfo : EIATTR_CRS_STACK_SIZE
	.align		4
.L_1366:
        /*00d8*/ 	.byte	0x04, 0x1e
        /*00da*/ 	.short	(.L_1368 - .L_1367)
.L_1367:
        /*00dc*/ 	.word	0x00000000


	//----- nvinfo : EIATTR_CBANK_PARAM_SIZE
	.align		4
.L_1368:
        /*00e0*/ 	.byte	0x03, 0x19
        /*00e2*/ 	.short	0x01d0


	//----- nvinfo : EIATTR_PARAM_CBANK
	.align		4
        /*00e4*/ 	.byte	0x04, 0x0a
        /*00e6*/ 	.short	(.L_1370 - .L_1369)
	.align		4
.L_1369:
        /*00e8*/ 	.word	index@(.nv.constant0._ZN5flash24flash_fwd_splitkv_kernelI23Flash_fwd_kernel_traitsILi256ELi64ELi64ELi4ELb0ELb0EN7cutlass10bfloat16_tE19Flash_kernel_traitsILi256ELi64ELi64ELi4ES3_EELb0ELb1ELb1ELb0ELb0ELb0ELb0ELb1EEEvNS_16Flash_fwd_paramsE)
        /*00ec*/ 	.short	0x0210
        /*00ee*/ 	.short	0x01d0


	//----- nvinfo : EIATTR_SW_WAR
	.align		4
.L_1370:
        /*00f0*/ 	.byte	0x04, 0x36
        /*00f2*/ 	.short	(.L_1372 - .L_1371)
.L_1371:
        /*00f4*/ 	.word	0x00000008
.L_1372:


//--------------------- .nv.info._ZN5flash24flash_fwd_splitkv_kernelI23Flash_fwd_kernel_traitsILi256ELi64ELi64ELi4ELb0ELb0EN7cutlass10bfloat16_tE19Flash_kernel_traitsILi256ELi64ELi64ELi4ES3_EELb0ELb1ELb1ELb0ELb0ELb1ELb0ELb1EEEvNS_16Flash_fwd_paramsE --------------------------
	.section	.nv.info._ZN5flash24flash_fwd_splitkv_kernelI23Flash_fwd_kernel_traitsILi256ELi64ELi64ELi4ELb0ELb0EN7cutlass10bfloat16_tE19Flash_kernel_traitsILi256ELi64ELi64ELi4ES3_EELb0ELb1ELb1ELb0ELb0ELb1ELb0ELb1EEEvNS_16Flash_fwd_paramsE,"",@"SHT_CUDA_INFO"
	.sectionflags	@""
	.align	4


	//----- nvinfo : EIATTR_CUDA_API_VERSION
	.align		4
        /*0000*/ 	.byte	0x04, 0x37
        /*0002*/ 	.short	(.L_1374 - .L_1373)
.L_1373:
        /*0004*/ 	.word	0x00000082


	//----- nvinfo : EIATTR_KPARAM_INFO
	.align		4
.L_1374:
        /*0008*/ 	.byte	0x04, 0x17
        /*000a*/ 	.short	(.L_1376 - .L_1375)
.L_1375:
        /*000c*/ 	.word	0x00000000
        /*0010*/ 	.short	0x0000
        /*0012*/ 	.short	0x0000
        /*0014*/ 	.byte	0x00, 0xf0, 0x41, 0x07


	//----- nvinfo : EIATTR_SPARSE_MMA_MASK
	.align		4
.L_1376:
        /*0018*/ 	.byte	0x03, 0x50
        /*001a*/ 	.short	0x0000


	//----- nvinfo : EIATTR_MAXREG_COUNT
	.align		4
        /*001c*/ 	.byte	0x03, 0x1b
        /*001e*/ 	.short	0x00ff


	//----- nvinfo : EIATTR_NUM_BARRIERS
	.align		4
        /*0020*/ 	.byte	0x02, 0x4c
        /*0022*/ 	.byte	0x01
	.zero		1


	//----- nvinfo : EIATTR_ANNOTATIONS
	.align		4
        /*0024*/ 	.byte	0x04, 0x55
        /*0026*/ 	.short	(.L_1378 - .L_1377)


	//   ....[0]....
.L_1377:
        /*0028*/ 	.word	0x00000001
        /*002c*/ 	.byte	0x10, 0x14, 0x02, 0x00, 0x01, 0x00, 0x00, 0x00, 0xd0, 0x16, 0x02, 0x00, 0x01, 0x00, 0x00, 0x00
        /*003c*/ 	.byte	0xf0, 0x16, 0x02, 0x00, 0x01, 0x00, 0x00, 0x00, 0x00, 0x17, 0x02, 0x00, 0x01, 0x00, 0x00, 0x00
        /*004c*/ 	.byte	0xb0, 0x62, 0x02, 0x00, 0x01, 0x00, 0x00, 0x00, 0x00, 0x65, 0x02, 0x00


	//----- nvinfo : EIATTR_MERCURY_ISA_VERSION
	.align		4
.L_1378:
        /*0058*/ 	.byte	0x03, 0x5f
        /*005a*/ 	.short	0x0101


	//----- nvinfo : EIATTR_COOP_GROUP_MASK_REGIDS
	.align		4
        /*005c*/ 	.byte	0x04, 0x29
        /*005e*/ 	.short	(.L_1380 - .L_1379)


	//   ....[0]....
.L_1379:
        /*0060*/ 	.word	0xffffffff


	//   ....[1]....
        /*0064*/ 	.word	0xffffffff


	//   ....[2]....
        /*0068*/ 	.word	0xffffffff


	//   ....[3]....
        /*006c*/ 	.word	0xffffffff


	//   ....[4]....
        /*0070*/ 	.word	0xffffffff


	//   ....[5]....
        /*0074*/ 	.word	0xffffffff


	//   ....[6]....
        /*0078*/ 	.word	0xffffffff


	//   ....[7]....
        /*007c*/ 	.word	0xffffffff


	//   ....[8]....
        /*0080*/ 	.word	0xffffffff


	//   ....[9]....
        /*0084*/ 	.word	0xffffffff


	//   ....[10]....
        /*0088*/ 	.word	0xffffffff


	//   ....[11]....
        /*008c*/ 	.word	0xffffffff


	//   ....[12]....
        /*0090*/ 	.word	0xffffffff


	//   ....[13]....
        /*0094*/ 	.word	0xffffffff


	//   ....[14]....
        /*0098*/ 	.word	0xffffffff


	//   ....[15]....
        /*009c*/ 	.word	0xffffffff


	//   ....[16]....
        /*00a0*/ 	.word	0x05000004


	//   ....[17]....
        /*00a4*/ 	.word	0x05000004


	//   ....[18]....
        /*00a8*/ 	.word	0x05000004


	//   ....[19]....
        /*00ac*/ 	.word	0x05000004


	//----- nvinfo : EIATTR_COOP_GROUP_INSTR_OFFSETS
	.align		4
.L_1380:
        /*00b0*/ 	.byte	0x04, 0x28
        /*00b2*/ 	.short	(.L_1382 - .L_1381)


	//   ....[0]....
.L_1381:
        /*00b4*/ 	.word	0x0001ca50


	//   ....[1]....
        /*00b8*/ 	.word	0x0001cb00


	//   ....[2]....
        /*00bc*/ 	.word	0x0001cb20


	//   ....[3]....
        /*00c0*/ 	.word	0x0001cb40


	//   ....[4]....
        /*00c4*/ 	.word	0x000220a0


	//   ....[5]....
        /*00c8*/ 	.word	0x000220b0


	//   ....[6]....
        /*00cc*/ 	.word	0x000220e0


	//   ....[7]....
        /*00d0*/ 	.word	0x000220f0


	//   ....[8]....
        /*00d4*/ 	.word	0x00027ce0


	//   ....[9]....
        /*00d8*/ 	.word	0x00027cf0


	//   ....[10]....
        /*00dc*/ 	.word	0x00027d20


	//   ....[11]....
        /*00e0*/ 	.word	0x00027d30


	//   ....[12]....
        /*00e4*/ 	.word	0x00029d70


	//   ....[13]....
        /*00e8*/ 	.word	0x00029d80


	//   ....[14]....
        /*00ec*/ 	.word	0x00029db0


	//   ....[15]....
        /*00f0*/ 	.word	0x00029dc0


	//   ....[16]....
        /*00f4*/ 	.word	0x0002c170


	//   ....[17]....
        /*00f8*/ 	.word	0x0002c1f0


	//   ....[18]....
        /*00fc*/ 	.word	0x0002c270


	//   ....[19]....
        /*0100*/ 	.word	0x0002c2e0


	//----- nvinfo : EIATTR_EXIT_INSTR_OFFSETS
	.align		4
.L_1382:
        /*0104*/ 	.byte	0x04, 0x1c
        /*0106*/ 	.short	(.L_1384 - .L_1383)


	//   ....[0]....
.L_1383:
        /*0108*/ 	.word	0x000000a0


	//----- nvinfo : EIATTR_CRS_STACK_SIZE
	.align		4
.L_1384:
        /*010c*/ 	.byte	0x04, 0x1e
        /*010e*/ 	.short	(.L_1386 - .L_1385)
.L_1385:
        /*0110*/ 	.word	0x00000000


	//----- nvinfo : EIATTR_CBANK_PARAM_SIZE
	.align		4
.L_1386:
        /*0114*/ 	.byte	0x03, 0x19
        /*0116*/ 	.short	0x01d0


	//----- nvinfo : EIATTR_PARAM_CBANK
	.align		4
        /*0118*/ 	.byte	0x04, 0x0a
        /*011a*/ 	.short	(.L_1388 - .L_1387)
	.align		4
.L_1387:
        /*011c*/ 	.word	index@(.nv.constant0._ZN5flash24flash_fwd_splitkv_kernelI23Flash_fwd_kernel_traitsILi256ELi64ELi64ELi4ELb0ELb0EN7cutlass10bfloat16_tE19Flash_kernel_traitsILi256ELi64ELi64ELi4ES3_EELb0ELb1ELb1ELb0ELb0ELb1ELb0ELb1EEEvNS_16Flash_fwd_paramsE)
        /*0120*/ 	.short	0x0210
        /*0122*/ 	.short	0x01d0


	//----- nvinfo : EIATTR_SW_WAR
	.align		4
.L_1388:
        /*0124*/ 	.byte	0x04, 0x36
        /*0126*/ 	.short	(.L_1390 - .L_1389)
.L_1389:
        /*0128*/ 	.word	0x00000008
.L_1390:


//--------------------- .nv.info._ZN5flash24flash_fwd_splitkv_kernelI23Flash_fwd_kernel_traitsILi256ELi64ELi64ELi4ELb0ELb0EN7cutlass10bfloat16_tE19Flash_kernel_traitsILi256ELi64ELi64ELi4ES3_EELb0ELb1ELb0ELb0ELb1ELb0ELb1ELb0EEEvNS_16Flash_fwd_paramsE --------------------------
	.section	.nv.info._ZN5flash24flash_fwd_splitkv_kernelI23Flash_fwd_kernel_traitsILi256ELi64ELi64ELi4ELb0ELb0EN7cutlass10bfloat16_tE19Flash_kernel_traitsILi256ELi64ELi64ELi4ES3_EELb0ELb1ELb0ELb0ELb1ELb0ELb1ELb0EEEvNS_16Flash_fwd_paramsE,"",@"SHT_CUDA_INFO"
	.sectionflags	@""
	.align	4


	//----- nvinfo : EIATTR_CUDA_API_VERSION
	.align		4
        /*0000*/ 	.byte	0x04, 0x37
        /*0002*/ 	.short	(.L_1392 - .L_1391)
.L_1391:
        /*0004*/ 	.word	0x00000082


	//----- nvinfo : EIATTR_KPARAM_INFO
	.align		4
.L_1392:
        /*0008*/ 	.byte	0x04, 0x17
        /*000a*/ 	.short	(.L_1394 - .L_1393)
.L_1393:
        /*000c*/ 	.word	0x00000000
        /*0010*/ 	.short	0x0000
        /*0012*/ 	.short	0x0000
        /*0014*/ 	.byte	0x00, 0xf0, 0x41, 0x07


	//----- nvinfo : EIATTR_SPARSE_MMA_MASK
	.align		4
.L_1394:
        /*0018*/ 	.byte	0x03, 0x50
        /*001a*/ 	.short	0x0000


	//----- nvinfo : EIATTR_MAXREG_COUNT
	.align		4
        /*001c*/ 	.byte	0x03, 0x1b
        /*001e*/ 	.short	0x00ff


	//----- nvinfo : EIATTR_NUM_BARRIERS
	.align		4
        /*0020*/ 	.byte	0x02, 0x4c
        /*0022*/ 	.byte	0x01
	.zero		1


	//----- nvinfo : EIATTR_MERCURY_ISA_VERSION
	.align		4
        /*0024*/ 	.byte	0x03, 0x5f
        /*0026*/ 	.short	0x0101


	//----- nvinfo : EIATTR_INT_WARP_WIDE_INSTR_OFFSETS
	.align		4
        /*0028*/ 	.byte	0x04, 0x31
        /*002a*/ 	.short	(.L_1396 - .L_1395)


	//   ....[0]....
.L_1395:
        /*002c*/ 	.word	0x000026a0


	//   ....[1]....
        /*0030*/ 	.word	0x000029b0


	//----- nvinfo : EIATTR_COOP_GROUP_MASK_REGIDS
	.align		4
.L_1396:
        /*0034*/ 	.byte	0x04, 0x29
        /*0036*/ 	.short	(.L_1398 - .L_1397)


	//   ....[0]....
.L_1397:
        /*0038*/ 	.word	0xffffffff


	//   ....[1]....
        /*003c*/ 	.word	0xffffffff


	//   ....[2]....
        /*0040*/ 	.word	0xffffffff


	//   ....[3]....
        /*0044*/ 	.word	0xffffffff


	//   ....[4]....
        /*0048*/ 	.word	0xffffffff


	//   ....[5]....
        /*004c*/ 	.word	0xffffffff


	//   ....[6]....
        /*0050*/ 	.word	0xffffffff


	//   ....[7]....
        /*0054*/ 	.word	0xffffffff


	//   ....[8]....
        /*0058*/ 	.word	0xffffffff


	//   ....[9]....
        /*005c*/ 	.word	0xffffffff


	//   ....[10]....
        /*0060*/ 	.word	0xffffffff


	//   ....[11]....
        /*0064*/ 	.word	0xffffffff


	//   ....[12]....
        /*0068*/ 	.word	0xffffffff


	//   ....[13]....
        /*006c*/ 	.word	0xffffffff


	//   ....[14]....
        /*0070*/ 	.word	0xffffffff


	//   ....[15]....
        /*0074*/ 	.word	0xffffffff


	//----- nvinfo : EIATTR_COOP_GROUP_INSTR_OFFSETS
	.align		4
.L_1398:
        /*0078*/ 	.byte	0x04, 0x28
        /*007a*/ 	.short	(.L_1400 - .L_1399)


	//   ....[0]....
.L_1399:
        /*007c*/ 	.word	0x000050d0


	//   ....[1]....
        /*0080*/ 	.word	0x00005100


	//   ....[2]....
        /*0084*/ 	.word	0x000051a0


	//   ....[3]....
        /*0088*/ 	.word	0x000051b0


	//   ....[4]....
        /*008c*/ 	.word	0x00008970


	//   ....[5]....
        /*0090*/ 	.word	0x00008980


	//   ....[6]....
        /*0094*/ 	.word	0x000089b0


	//   ....[7]....
        /*0098*/ 	.word	0x000089c0


	//   ....[8]....
        /*009c*/ 	.word	0x0000c8f0


	//   ....[9]....
        /*00a0*/ 	.word	0x0000c990


	//   ....[10]....
        /*00a4*/ 	.word	0x0000c9b0


	//   ....[11]....
        /*00a8*/ 	.word	0x0000c9d0


	//   ....[12]....
        /*00ac*/ 	.word	0x0000e760


	//   ....[13]....
        /*00b0*/ 	.word	0x0000e7a0


	//   ....[14]....
        /*00b4*/ 	.word	0x0000e850


	//   ....[15]....
        /*00b8*/ 	.word	0x0000e860


	//----- nvinfo : EIATTR_EXIT_INSTR_OFFSETS
	.align		4
.L_1400:
        /*00bc*/ 	.byte	0x04, 0x1c
        /*00be*/ 	.short	(.L_1402 - .L_1401)


	//   ....[0]....
.L_1401:
        /*00c0*/ 	.word	0x00000620


	//   ....[1]....
        /*00c4*/ 	.word	0x00001080


	//   ....[2]....
        /*00c8*/ 	.word	0x000010b0


	//   ....[3]....
        /*00cc*/ 	.word	0x00010020


	//   ....[4]....
        /*00d0*/ 	.word	0x00010070


	//----- nvinfo : EIATTR_CRS_STACK_SIZE
	.align		4
.L_1402:
        /*00d4*/ 	.byte	0x04, 0x1e
        /*00d6*/ 	.short	(.L_1404 - .L_1403)
.L_1403:
        /*00d8*/ 	.word	0x00000000


	//----- nvinfo : EIATTR_CBANK_PARAM_SIZE
	.align		4
.L_1404:
        /*00dc*/ 	.byte	0x03, 0x19
        /*00de*/ 	.short	0x01d0


	//----- nvinfo : EIATTR_PARAM_CBANK
	.align		4
        /*00e0*/ 	.byte	0x04, 0x0a
        /*00e2*/ 	.short	(.L_1406 - .L_1405)
	.align		4
.L_1405:
        /*00e4*/ 	.word	index@(.nv.constant0._ZN5flash24flash_fwd_splitkv_kernelI23Flash_fwd_kernel_traitsILi256ELi64ELi64ELi4ELb0ELb0EN7cutlass10bfloat16_tE19Flash_kernel_traitsILi256ELi64ELi64ELi4ES3_EELb0ELb1ELb0ELb0ELb1ELb0ELb1ELb0EEEvNS_16Flash_fwd_paramsE)
        /*00e8*/ 	.short	0x0210
        /*00ea*/ 	.short	0x01d0


	//----- nvinfo : EIATTR_SW_WAR
	.align		4
.L_1406:
        /*00ec*/ 	.byte	0x04, 0x36
        /*00ee*/ 	.short	(.L_1408 - .L_1407)
.L_1407:
        /*00f0*/ 	.word	0x00000008
.L_1408:


//--------------------- .nv.info._ZN5flash24flash_fwd_splitkv_kernelI23Flash_fwd_kernel_traitsILi256ELi64ELi64ELi4ELb0ELb0EN7cutlass10bfloat16_tE19Flash_kernel_traitsILi256ELi64ELi64ELi4ES3_EELb0ELb1ELb0ELb0ELb1ELb1ELb1ELb0EEEvNS_16Flash_fwd_paramsE --------------------------
	.section	.nv.info._ZN5flash24flash_fwd_splitkv_kernelI23Flash_fwd_kernel_traitsILi256ELi64ELi64ELi4ELb0ELb0EN7cutlass10bfloat16_tE19Flash_kernel_traitsILi256ELi64ELi64ELi4ES3_EELb0ELb1ELb0ELb0ELb1ELb1ELb1ELb0EEEvNS_16Flash_fwd_paramsE,"",@"SHT_CUDA_INFO"
	.sectionflags	@""
	.align	4


	//----- nvinfo : EIATTR_CUDA_API_VERSION
	.align		4
        /*0000*/ 	.byte	0x04, 0x37
        /*0002*/ 	.short	(.L_1410 - .L_1409)
.L_1409:
        /*0004*/ 	.word	0x00000082


	//----- nvinfo : EIATTR_KPARAM_INFO
	.align		4
.L_1410:
        /*0008*/ 	.byte	0x04, 0x17
        /*000a*/ 	.short	(.L_1412 - .L_1411)
.L_1411:
        /*000c*/ 	.word	0x00000000
        /*0010*/ 	.short	0x0000
        /*0012*/ 	.short	0x0000
        /*0014*/ 	.byte	0x00, 0xf0, 0x41, 0x07


	//----- nvinfo : EIATTR_SPARSE_MMA_MASK
	.align		4
.L_1412:
        /*0018*/ 	.byte	0x03, 0x50
        /*001a*/ 	.short	0x0000


	//----- nvinfo : EIATTR_MAXREG_COUNT
	.align		4
        /*001c*/ 	.byte	0x03, 0x1b
        /*001e*/ 	.short	0x00ff


	//----- nvinfo : EIATTR_NUM_BARRIERS
	.align		4
        /*0020*/ 	.byte	0x02, 0x4c
        /*0022*/ 	.byte	0x01
	.zero		1


	//----- nvinfo : EIATTR_MERCURY_ISA_VERSION
	.align		4
        /*0024*/ 	.byte	0x03, 0x5f
        /*0026*/ 	.short	0x0101


	//----- nvinfo : EIATTR_INT_WARP_WIDE_INSTR_OFFSETS
	.align		4
        /*0028*/ 	.byte	0x04, 0x31
        /*002a*/ 	.short	(.L_1414 - .L_1413)


	//   ....[0]....
.L_1413:
        /*002c*/ 	.word	0x00002760


	//   ....[1]....
        /*0030*/ 	.word	0x00002a00


	//----- nvinfo : EIATTR_COOP_GROUP_MASK_REGIDS
	.align		4
.L_1414:
        /*0034*/ 	.byte	0x04, 0x29
        /*0036*/ 	.short	(.L_1416 - .L_1415)


	//   ....[0]....
.L_1415:
        /*0038*/ 	.word	0xffffffff


	//   ....[1]....
        /*003c*/ 	.word	0xffffffff


	//   ....[2]....
        /*0040*/ 	.word	0xffffffff


	//   ....[3]....
        /*0044*/ 	.word	0xffffffff


	//   ....[4]....
        /*0048*/ 	.word	0xffffffff


	//   ....[5]....
        /*004c*/ 	.word	0xffffffff


	//   ....[6]....
        /*0050*/ 	.word	0xffffffff


	//   ....[7]....
        /*0054*/ 	.word	0xffffffff


	//   ....[8]....
        /*0058*/ 	.word	0xffffffff


	//   ....[9]....
        /*005c*/ 	.word	0xffffffff


	//   ....[10]....
        /*0060*/ 	.word	0xffffffff


	//   ....[11]....
        /*0064*/ 	.word	0xffffffff


	//   ....[12]....
        /*0068*/ 	.word	0xffffffff


	//   ....[13]....
        /*006c*/ 	.word	0xffffffff


	//   ....[14]....
        /*0070*/ 	.word	0xffffffff


	//   ....[15]....
        /*0074*/ 	.word	0xffffffff


	//----- nvinfo : EIATTR_COOP_GROUP_INSTR_OFFSETS
	.align		4
.L_1416:
        /*0078*/ 	.byte	0x04, 0x28
        /*007a*/ 	.short	(.L_1418 - .L_1417)


	//   ....[0]....
.L_1417:
        /*007c*/ 	.word	0x000054f0


	//   ....[1]....
        /*0080*/ 	.word	0x00005520


	//   ....[2]....
        /*0084*/ 	.word	0x000055c0


	//   ....[3]....
        /*0088*/ 	.word	0x000055d0


	//   ....[4]....
        /*008c*/ 	.word	0x00009180


	//   ....[5]....
        /*0090*/ 	.word	0x00009190


	//   ....[6]....
        /*0094*/ 	.word	0x000091c0


	//   ....[7]....
        /*0098*/ 	.word	0x000091d0


	//   ....[8]....
        /*009c*/ 	.word	0x0000d570


	//   ....[9]....
        /*00a0*/ 	.word	0x0000d580


	//   ....[10]....
        /*00a4*/ 	.word	0x0000d5b0


	//   ....[11]....
        /*00a8*/ 	.word	0x0000d5c0


	//   ....[12]....
        /*00ac*/ 	.word	0x0000f360


	//   ....[13]....
        /*00b0*/ 	.word	0x0000f3a0


	//   ....[14]....
        /*00b4*/ 	.word	0x0000f450


	//   ....[15]....
        /*00b8*/ 	.word	0x0000f460


	//----- nvinfo : EIATTR_EXIT_INSTR_OFFSETS
	.align		4
.L_1418:
        /*00bc*/ 	.byte	0x04, 0x1c
        /*00be*/ 	.short	(.L_1420 - .L_1419)


	//   ....[0]....
.L_1419:
        /*00c0*/ 	.word	0x00000620


	//   ....[1]....
        /*00c4*/ 	.word	0x00001080


	//   ....[2]....
        /*00c8*/ 	.word	0x000010b0


	//   ....[3]....
        /*00cc*/ 	.word	0x00010c20


	//   ....[4]....
        /*00d0*/ 	.word	0x00010c70


	//----- nvinfo : EIATTR_CRS_STACK_SIZE
	.align		4
.L_1420:
        /*00d4*/ 	.byte	0x04, 0x1e
        /*00d6*/ 	.short	(.L_1422 - .L_1421)
.L_1421:
        /*00d8*/ 	.word	0x00000000


	//----- nvinfo : EIATTR_CBANK_PARAM_SIZE
	.align		4
.L_1422:
        /*00dc*/ 	.byte	0x03, 0x19
        /*00de*/ 	.short	0x01d0


	//----- nvinfo : EIATTR_PARAM_CBANK
	.align		4
        /*00e0*/ 	.byte	0x04, 0x0a
        /*00e2*/ 	.short	(.L_1424 - .L_1423)
	.align		4
.L_1423:
        /*00e4*/ 	.word	index@(.nv.constant0._ZN5flash24flash_fwd_splitkv_kernelI23Flash_fwd_kernel_traitsILi256ELi64ELi64ELi4ELb0ELb0EN7cutlass10bfloat16_tE19Flash_kernel_traitsILi256ELi64ELi64ELi4ES3_EELb0ELb1ELb0ELb0ELb1ELb1ELb1ELb0EEEvNS_16Flash_fwd_paramsE)
        /*00e8*/ 	.short	0x0210
        /*00ea*/ 	.short	0x01d0


	//----- nvinfo : EIATTR_SW_WAR
	.align		4
.L_1424:
        /*00ec*/ 	.byte	0x04, 0x36
        /*00ee*/ 	.short	(.L_1426 - .L_1425)
.L_1425:
        /*00f0*/ 	.word	0x00000008
.L_1426:


//--------------------- .nv.info._ZN5flash24flash_fwd_splitkv_kernelI23Flash_fwd_kernel_traitsILi256ELi64ELi64ELi4ELb0ELb0EN7cutlass10bfloat16_tE19Flash_kernel_traitsILi256ELi64ELi64ELi4ES3_EELb0ELb1ELb1ELb0ELb0ELb0ELb1ELb0EEEvNS_16Flash_fwd_paramsE --------------------------
	.section	.nv.info._ZN5flash24flash_fwd_splitkv_kernelI23Flash_fwd_kernel_traitsILi256ELi64ELi64ELi4ELb0ELb0EN7cutlass10bfloat16_tE19Flash_kernel_traitsILi256ELi64ELi64ELi4ES3_EELb0ELb1ELb1ELb0ELb0ELb0ELb1ELb0EEEvNS_16Flash_fwd_paramsE,"",@"SHT_CUDA_INFO"
	.sectionflags	@""
	.align	4


	//----- nvinfo : EIATTR_CUDA_API_VERSION
	.align		4
        /*0000*/ 	.byte	0x04, 0x37
        /*0002*/ 	.short	(.L_1428 - .L_1427)
.L_1427:
        /*0004*/ 	.word	0x00000082


	//----- nvinfo : EIATTR_KPARAM_INFO
	.align		4
.L_1428:
        /*0008*/ 	.byte	0x04, 0x17
        /*000a*/ 	.short	(.L_1430 - .L_1429)
.L_1429:
        /*000c*/ 	.word	0x00000000
        /*0010*/ 	.short	0x0000
        /*0012*/ 	.short	0x0000
        /*0014*/ 	.byte	0x00, 0xf0, 0x41, 0x07


	//----- nvinfo : EIATTR_SPARSE_MMA_MASK
	.align		4
.L_1430:
        /*0018*/ 	.byte	0x03, 0x50
        /*001a*/ 	.short	0x0000


	//----- nvinfo : EIATTR_MAXREG_COUNT
	.align		4
        /*001c*/ 	.byte	0x03, 0x1b
        /*001e*/ 	.short	0x00ff


	//----- nvinfo : EIATTR_NUM_BARRIERS
	.align		4
        /*0020*/ 	.byte	0x02, 0x4c
        /*0022*/ 	.byte	0x01
	.zero		1


	//----- nvinfo : EIATTR_MERCURY_ISA_VERSION
	.align		4
        /*0024*/ 	.byte	0x03, 0x5f
        /*0026*/ 	.short	0x0101


	//----- nvinfo : EIATTR_INT_WARP_WIDE_INSTR_OFFSETS
	.align		4
        /*0028*/ 	.byte	0x04, 0x31
        /*002a*/ 	.short	(.L_1432 - .L_1431)


	//   ....[0]....
.L_1431:
        /*002c*/ 	.word	0x00004b80


	//   ....[1]....
        /*0030*/ 	.word	0x00004b90


	//   ....[2]....
        /*0034*/ 	.word	0x00004bb0


	//   ....[3]....
        /*0038*/ 	.word	0x0000c4c0


	//----- nvinfo : EIATTR_COOP_GROUP_MASK_REGIDS
	.align		4
.L_1432:
        /*003c*/ 	.byte	0x04, 0x29
        /*003e*/ 	.short	(.L_1434 - .L_1433)


	//   ....[0]....
.L_1433:
        /*0040*/ 	.word	0xffffffff


	//   ....[1]....
        /*0044*/ 	.word	0xffffffff


	//   ....[2]....
        /*0048*/ 	.word	0xffffffff


	//   ....[3]....
        /*004c*/ 	.word	0xffffffff


	//   ....[4]....
        /*0050*/ 	.word	0xffffffff


	//   ....[5]....
        /*0054*/ 	.word	0xffffffff


	//   ....[6]....
        /*0058*/ 	.word	0xffffffff


	//   ....[7]....
        /*005c*/ 	.word	0xffffffff


	//   ....[8]....
        /*0060*/ 	.word	0xffffffff


	//   ....[9]....
        /*0064*/ 	.word	0xffffffff


	//   ....[10]....
        /*0068*/ 	.word	0xffffffff


	//   ....[11]....
        /*006c*/ 	.word	0xffffffff


	//   ....[12]....
        /*0070*/ 	.word	0xffffffff


	//   ....[13]....
        /*0074*/ 	.word	0xffffffff


	//   ....[14]....
        /*0078*/ 	.word	0xffffffff


	//   ....[15]....
        /*007c*/ 	.word	0xffffffff


	//----- nvinfo : EIATTR_COOP_GROUP_INSTR_OFFSETS
	.align		4
.L_1434:
        /*0080*/ 	.byte	0x04, 0x28
        /*0082*/ 	.short	(.L_1436 - .L_1435)


	//   ....[0]....
.L_1435:
        /*0084*/ 	.word	0x00007ff0


	//   ....[1]....
        /*0088*/ 	.word	0x000080e0


	//   ....[2]....
        /*008c*/ 	.word	0x000080f0


	//   ....[3]....
        /*0090*/ 	.word	0x00008120


	//   ....[4]....
        /*0094*/ 	.word	0x0000d060


	//   ....[5]....
        /*0098*/ 	.word	0x0000d070


	//   ....[6]....
        /*009c*/ 	.word	0x0000d0a0


	//   ....[7]....
        /*00a0*/ 	.word	0x0000d0b0


	//   ....[8]....
        /*00a4*/ 	.word	0x000126e0


	//   ....[9]....
        /*00a8*/ 	.word	0x00012710


	//   ....[10]....
        /*00ac*/ 	.word	0x00012730


	//   ....[11]....
        /*00b0*/ 	.word	0x00012750


	//   ....[12]....
        /*00b4*/ 	.word	0x000145f0


	//   ....[13]....
        /*00b8*/ 	.word	0x00014630


	//   ....[14]....
        /*00bc*/ 	.word	0x000146d0


	//   ....[15]....
        /*00c0*/ 	.word	0x000146e0


	//----- nvinfo : EIATTR_EXIT_INSTR_OFFSETS
	.align		4
.L_1436:
        /*00c4*/ 	.byte	0x04, 0x1c
        /*00c6*/ 	.short	(.L_1438 - .L_1437)


	//   ....[0]....
.L_1437:
        /*00c8*/ 	.word	0x00000590


	//   ....[1]....
        /*00cc*/ 	.word	0x000014a0


	//   ....[2]....
        /*00d0*/ 	.word	0x000014d0


	//   ....[3]....
        /*00d4*/ 	.word	0x00016330


	//   ....[4]....
        /*00d8*/ 	.word	0x000163e0


	//   ....[5]....
        /*00dc*/ 	.word	0x00016400


	//----- nvinfo : EIATTR_CRS_STACK_SIZE
	.align		4
.L_1438:
        /*00e0*/ 	.byte	0x04, 0x1e
        /*00e2*/ 	.short	(.L_1440 - .L_1439)
.L_1439:
        /*00e4*/ 	.word	0x00000000


	//----- nvinfo : EIATTR_CBANK_PARAM_SIZE
	.align		4
.L_1440:
        /*00e8*/ 	.byte	0x03, 0x19
        /*00ea*/ 	.short	0x01d0


	//----- nvinfo : EIATTR_PARAM_CBANK
	.align		4
        /*00ec*/ 	.byte	0x04, 0x0a
        /*00ee*/ 	.short	(.L_1442 - .L_1441)
	.align		4
.L_1441:
        /*00f0*/ 	.word	index@(.nv.constant0._ZN5flash24flash_fwd_splitkv_kernelI23Flash_fwd_kernel_traitsILi256ELi64ELi64ELi4ELb0ELb0EN7cutlass10bfloat16_tE19Flash_kernel_traitsILi256ELi64ELi64ELi4ES3_EELb0ELb1ELb1ELb0ELb0ELb0ELb1ELb0EEEvNS_16Flash_fwd_paramsE)
        /*00f4*/ 	.short	0x0210
        /*00f6*/ 	.short	0x01d0


	//----- nvinfo : EIATTR_SW_WAR
	.align		4
.L_1442:
        /*00f8*/ 	.byte	0x04, 0x36
        /*00fa*/ 	.short	(.L_1444 - .L_1443)
.L_1443:
        /*00fc*/ 	.word	0x00000008
.L_1444:


//--------------------- .nv.info._ZN5flash24flash_fwd_splitkv_kernelI23Flash_fwd_kernel_traitsILi256ELi64ELi64ELi4ELb0ELb0EN7cutlass10bfloat16_tE19Flash_kernel_traitsILi256ELi64ELi64ELi4ES3_EELb0ELb1ELb1ELb0ELb0ELb1ELb1ELb0EEEvNS_16Flash_fwd_paramsE --------------------------
	.section	.nv.info._ZN5flash24flash_fwd_splitkv_kernelI23Flash_fwd_kernel_traitsILi256ELi64ELi64ELi4ELb0ELb0EN7cutlass10bfloat16_tE19Flash_kernel_traitsILi256ELi64ELi64ELi4ES3_EELb0ELb1ELb1ELb0ELb0ELb1ELb1ELb0EEEvNS_16Flash_fwd_paramsE,"",@"SHT_CUDA_INFO"
	.sectionflags	@""
	.align	4


	//----- nvinfo : EIATTR_CUDA_API_VERSION
	.align		4
        /*0000*/ 	.byte	0x04, 0x37
        /*0002*/ 	.short	(.L_1446 - .L_1445)
.L_1445:
        /*0004*/ 	.word	0x00000082


	//----- nvinfo : EIATTR_KPARAM_INFO
	.align		4
.L_1446:
        /*0008*/ 	.byte	0x04, 0x17
        /*000a*/ 	.short	(.L_1448 - .L_1447)
.L_1447:
        /*000c*/ 	.word	0x00000000
        /*0010*/ 	.short	0x0000
        /*0012*/ 	.short	0x0000
        /*0014*/ 	.byte	0x00, 0xf0, 0x41, 0x07


	//----- nvinfo : EIATTR_SPARSE_MMA_MASK
	.align		4
.L_1448:
        /*0018*/ 	.byte	0x03, 0x50
        /*001a*/ 	.short	0x0000


	//----- nvinfo : EIATTR_MAXREG_COUNT
	.align		4
        /*001c*/ 	.byte	0x03, 0x1b
        /*001e*/ 	.short	0x00ff


	//----- nvinfo : EIATTR_NUM_BARRIERS
	.align		4
        /*0020*/ 	.byte	0x02, 0x4c
        /*0022*/ 	.byte	0x01
	.zero		1


	//----- nvinfo : EIATTR_MERCURY_ISA_VERSION
	.align		4
        /*0024*/ 	.byte	0x03, 0x5f
        /*0026*/ 	.short	0x0101


	//----- nvinfo : EIATTR_INT_WARP_WIDE_INSTR_OFFSETS
	.align		4
        /*0028*/ 	.byte	0x04, 0x31
        /*002a*/ 	.short	(.L_1450 - .L_1449)


	//   ....[0]....
.L_1449:
        /*002c*/ 	.word	0x00004be0


	//   ....[1]....
        /*0030*/ 	.word	0x00004c00


	//   ....[2]....
        /*0034*/ 	.word	0x00004c20


	//   ....[3]....
        /*0038*/ 	.word	0x0000cd50


	//----- nvinfo : EIATTR_COOP_GROUP_MASK_REGIDS
	.align		4
.L_1450:
        /*003c*/ 	.byte	0x04, 0x29
        /*003e*/ 	.short	(.L_1452 - .L_1451)


	//   ....[0]....
.L_1451:
        /*0040*/ 	.word	0xffffffff


	//   ....[1]....
        /*0044*/ 	.word	0xffffffff


	//   ....[2]....
        /*0048*/ 	.word	0xffffffff


	//   ....[3]....
        /*004c*/ 	.word	0xffffffff


	//   ....[4]....
        /*0050*/ 	.word	0xffffffff


	//   ....[5]....
        /*0054*/ 	.word	0xffffffff


	//   ....[6]....
        /*0058*/ 	.word	0xffffffff


	//   ....[7]....
        /*005c*/ 	.word	0xffffffff


	//   ....[8]....
        /*0060*/ 	.word	0xffffffff


	//   ....[9]....
        /*0064*/ 	.word	0xffffffff


	//   ....[10]....
        /*0068*/ 	.word	0xffffffff


	//   ....[11]....
        /*006c*/ 	.word	0xffffffff


	//   ....[12]....
        /*0070*/ 	.word	0xffffffff


	//   ....[13]....
        /*0074*/ 	.word	0xffffffff


	//   ....[14]....
        /*0078*/ 	.word	0xffffffff


	//   ....[15]....
        /*007c*/ 	.word	0xffffffff


	//----- nvinfo : EIATTR_COOP_GROUP_INSTR_OFFSETS
	.align		4
.L_1452:
        /*0080*/ 	.byte	0x04, 0x28
        /*0082*/ 	.short	(.L_1454 - .L_1453)


	//   ....[0]....
.L_1453:
        /*0084*/ 	.word	0x00008580


	//   ....[1]....
        /*0088*/ 	.word	0x000085b0


	//   ....[2]....
        /*008c*/ 	.word	0x000085d0


	//   ....[3]....
        /*0090*/ 	.word	0x000085f0


	//   ....[4]....
        /*0094*/ 	.word	0x0000d8e0


	//   ....[5]....
        /*0098*/ 	.word	0x0000d8f0


	//   ....[6]....
        /*009c*/ 	.word	0x0000d920


	//   ....[7]....
        /*00a0*/ 	.word	0x0000d930


	//   ....[8]....
        /*00a4*/ 	.word	0x000133a0


	//   ....[9]....
        /*00a8*/ 	.word	0x000133c0


	//   ....[10]....
        /*00ac*/ 	.word	0x000133f0


	//   ....[11]....
        /*00b0*/ 	.word	0x00013400


	//   ....[12]....
        /*00b4*/ 	.word	0x00015290


	//   ....[13]....
        /*00b8*/ 	.word	0x000152d0


	//   ....[14]....
        /*00bc*/ 	.word	0x00015360


	//   ....[15]....
        /*00c0*/ 	.word	0x00015370


	//----- nvinfo : EIATTR_EXIT_INSTR_OFFSETS
	.align		4
.L_1454:
        /*00c4*/ 	.byte	0x04, 0x1c
        /*00c6*/ 	.short	(.L_1456 - .L_1455)


	//   ....[0]....
.L_1455:
        /*00c8*/ 	.word	0x00000590


	//   ....[1]....
        /*00cc*/ 	.word	0x000014a0


	//   ....[2]....
        /*00d0*/ 	.word	0x000014d0


	//   ....[3]....
        /*00d4*/ 	.word	0x00016fd0


	//   ....[4]....
        /*00d8*/ 	.word	0x00017080


	//   ....[5]....
        /*00dc*/ 	.word	0x000170a0


	//----- nvinfo : EIATTR_CRS_STACK_SIZE
	.align		4
.L_1456:
        /*00e0*/ 	.byte	0x04, 0x1e
        /*00e2*/ 	.short	(.L_1458 - .L_1457)
.L_1457:
        /*00e4*/ 	.word	0x00000000


	//----- nvinfo : EIATTR_CBANK_PARAM_SIZE
	.align		4
.L_1458:
        /*00e8*/ 	.byte	0x03, 0x19
        /*00ea*/ 	.short	0x01d0


	//----- nvinfo : EIATTR_PARAM_CBANK
	.align		4
        /*00ec*/ 	.byte	0x04, 0x0a
        /*00ee*/ 	.short	(.L_1460 - .L_1459)
	.align		4
.L_1459:
        /*00f0*/ 	.word	index@(.nv.constant0._ZN5flash24flash_fwd_splitkv_kernelI23Flash_fwd_kernel_traitsILi256ELi64ELi64ELi4ELb0ELb0EN7cutlass10bfloat16_tE19Flash_kernel_traitsILi256ELi64ELi64ELi4ES3_EELb0ELb1ELb1ELb0ELb0ELb1ELb1ELb0EEEvNS_16Flash_fwd_paramsE)
        /*00f4*/ 	.short	0x0210
        /*00f6*/ 	.short	0x01d0


	//----- nvinfo : EIATTR_SW_WAR
	.align		4
.L_1460:
        /*00f8*/ 	.byte	0x04, 0x36
        /*00fa*/ 	.short	(.L_1462 - .L_1461)
.L_1461:
        /*00fc*/ 	.word	0x00000008
.L_1462:


//--------------------- .nv.info._ZN5flash24flash_fwd_splitkv_kernelI23Flash_fwd_kernel_traitsILi256ELi64ELi64ELi4ELb0ELb0EN7cutlass10bfloat16_tE19Flash_kernel_traitsILi256ELi64ELi64ELi4ES3_EELb0ELb1ELb0ELb0ELb1ELb0ELb1ELb1EEEvNS_16Flash_fwd_paramsE --------------------------
	.section	.nv.info._ZN5flash24flash_fwd_splitkv_kernelI23Flash_fwd_kernel_traitsILi256ELi64ELi64ELi4ELb0ELb0EN7cutlass10bfloat16_tE19Flash_kernel_traitsILi256ELi64ELi64ELi4ES3_EELb0ELb1ELb0ELb0ELb1ELb0ELb1ELb1EEEvNS_16Flash_fwd_paramsE,"",@"SHT_CUDA_INFO"
	.sectionflags	@""
	.align	4


	//----- nvinfo : EIATTR_CUDA_API_VERSION
	.align		4
        /*0000*/ 	.byte	0x04, 0x37
        /*0002*/ 	.short	(.L_1464 - .L_1463)
.L_1463:
        /*0004*/ 	.word	0x00000082


	//----- nvinfo : EIATTR_KPARAM_INFO
	.align		4
.L_1464:
        /*0008*/ 	.byte	0x04, 0x17
        /*000a*/ 	.short	(.L_1466 - .L_1465)
.L_1465:
        /*000c*/ 	.word	0x00000000
        /*0010*/ 	.short	0x0000
        /*0012*/ 	.short	0x0000
        /*0014*/ 	.byte	0x00, 0xf0, 0x41, 0x07


	//----- nvinfo : EIATTR_SPARSE_MMA_MASK
	.align		4
.L_1466:
        /*0018*/ 	.byte	0x03, 0x50
        /*001a*/ 	.short	0x0000


	//----- nvinfo : EIATTR_MAXREG_COUNT
	.align		4
        /*001c*/ 	.byte	0x03, 0x1b
        /*001e*/ 	.short	0x00ff


	//----- nvinfo : EIATTR_NUM_BARRIERS
	.align		4
        /*0020*/ 	.byte	0x02, 0x4c
        /*0022*/ 	.byte	0x01
	.zero		1


	//----- nvinfo : EIATTR_ANNOTATIONS
	.align		4
        /*0024*/ 	.byte	0x04, 0x55
        /*0026*/ 	.short	(.L_1468 - .L_1467)


	//   ....[0]....
.L_1467:
        /*0028*/ 	.word	0x00000001
        /*002c*/ 	.byte	0x20, 0x95, 0x01, 0x00, 0x01, 0x00, 0x00, 0x00, 0x70, 0x95, 0x01, 0x00, 0x01, 0x00, 0x00, 0x00
        /*003c*/ 	.byte	0x90, 0xa4, 0x01, 0x00, 0x01, 0x00, 0x00, 0x00, 0xa0, 0xa4, 0x01, 0x00


	//----- nvinfo : EIATTR_MERCURY_ISA_VERSION
	.align		4
.L_1468:
        /*0048*/ 	.byte	0x03, 0x5f
        /*004a*/ 	.short	0x0101


	//----- nvinfo : EIATTR_COOP_GROUP_MASK_REGIDS
	.align		4
        /*004c*/ 	.byte	0x04, 0x29
        /*004e*/ 	.short	(.L_1470 - .L_1469)


	//   ....[0]....
.L_1469:
        /*0050*/ 	.word	0xffffffff


	//   ....[1]....
        /*0054*/ 	.word	0xffffffff


	//   ....[2]....
        /*0058*/ 	.word	0xffffffff


	//   ....[3]....
        /*005c*/ 	.word	0xffffffff


	//   ....[4]....
        /*0060*/ 	.word	0xffffffff


	//   ....[5]....
        /*0064*/ 	.word	0xffffffff


	//   ....[6]....
        /*0068*/ 	.word	0xffffffff


	//   ....[7]....
        /*006c*/ 	.word	0xffffffff


	//   ....[8]....
        /*0070*/ 	.word	0xffffffff


	//   ....[9]....
        /*0074*/ 	.word	0xffffffff


	//   ....[10]....
        /*0078*/ 	.word	0xffffffff


	//   ....[11]....
        /*007c*/ 	.word	0xffffffff


	//   ....[12]....
        /*0080*/ 	.word	0xffffffff


	//   ....[13]....
        /*0084*/ 	.word	0xffffffff


	//   ....[14]....
        /*0088*/ 	.word	0xffffffff


	//   ....[15]....
        /*008c*/ 	.word	0xffffffff


	//   ....[16]....
        /*0090*/ 	.word	0x0500000c


	//   ....[17]....
        /*0094*/ 	.word	0x0500000c


	//   ....[18]....
        /*0098*/ 	.word	0x0500000c


	//   ....[19]....
        /*009c*/ 	.word	0x0500000c


	//----- nvinfo : EIATTR_COOP_GROUP_INSTR_OFFSETS
	.align		4
.L_1470:
        /*00a0*/ 	.byte	0x04, 0x28
        /*00a2*/ 	.short	(.L_1472 - .L_1471)


	//   ....[0]....
.L_1471:
        /*00a4*/ 	.word	0x00017be0


	//   ....[1]....
        /*00a8*/ 	.word	0x00017c00


	//   ....[2]....
        /*00ac*/ 	.word	0x00017ca0


	//   ....[3]....
        /*00b0*/ 	.word	0x00017cb0


	//   ....[4]....
        /*00b4*/ 	.word	0x0001b930


	//   ....[5]....
        /*00b8*/ 	.word	0x0001b940


	//   ....[6]....
        /*00bc*/ 	.word	0x0001b970


	//   ....[7]....
        /*00c0*/ 	.word	0x0001b980


	//   ....[8]....
        /*00c4*/ 	.word	0x00020180


	//   ....[9]....
        /*00c8*/ 	.word	0x000201f0


	//   ....[10]....
        /*00cc*/ 	.word	0x00020210


	//   ....[11]....
        /*00d0*/ 	.word	0x00020230


	//   ....[12]....
        /*00d4*/ 	.word	0x00022140


	//   ....[13]....
        /*00d8*/ 	.word	0x00022150


	//   ....[14]....
        /*00dc*/ 	.word	0x00022180


	//   ....[15]....
        /*00e0*/ 	.word	0x00022190


	//   ....[16]....
        /*00e4*/ 	.word	0x00023e30


	//   ....[17]....
        /*00e8*/ 	.word	0x00023ea0


	//   ....[18]....
        /*00ec*/ 	.word	0x00023f00


	//   ....[19]....
        /*00f0*/ 	.word	0x00023f70


	//----- nvinfo : EIATTR_EXIT_INSTR_OFFSETS
	.align		4
.L_1472:
        /*00f4*/ 	.byte	0x04, 0x1c
        /*00f6*/ 	.short	(.L_1474 - .L_1473)


	//   ....[0]....
.L_1473:
        /*00f8*/ 	.word	0x00000200


	//----- nvinfo : EIATTR_CRS_STACK_SIZE
	.align		4
.L_1474:
        /*00fc*/ 	.byte	0x04, 0x1e
        /*00fe*/ 	.short	(.L_1476 - .L_1475)
.L_1475:
        /*0100*/ 	.word	0x00000000


	//----- nvinfo : EIATTR_CBANK_PARAM_SIZE
	.align		4
.L_1476:
        /*0104*/ 	.byte	0x03, 0x19
        /*0106*/ 	.short	0x01d0


	//----- nvinfo : EIATTR_PARAM_CBANK
	.align		4
        /*0108*/ 	.byte	0x04, 0x0a
        /*010a*/ 	.short	(.L_1478 - .L_1477)
	.align		4
.L_1477:
        /*010c*/ 	.word	index@(.nv.constant0._ZN5flash24flash_fwd_splitkv_kernelI23Flash_fwd_kernel_traitsILi256ELi64ELi64ELi4ELb0ELb0EN7cutlass10bfloat16_tE19Flash_kernel_traitsILi256ELi64ELi64ELi4ES3_EELb0ELb1ELb0ELb0ELb1ELb0ELb1ELb1EEEvNS_16Flash_fwd_paramsE)
        /*0110*/ 	.short	0x0210
        /*0112*/ 	.short	0x01d0


	//----- nvinfo : EIATTR_SW_WAR
	.align		4
.L_1478:
        /*0114*/ 	.byte	0x04, 0x36
        /*0116*/ 	.short	(.L_1480 - .L_1479)
.L_1479:
        /*0118*/ 	.word	0x00000008
.L_1480:


//--------------------- .nv.info._ZN5flash24flash_fwd_splitkv_kernelI23Flash_fwd_kernel_traitsILi256ELi64ELi64ELi4ELb0ELb0EN7cutlass10bfloat16_tE19Flash_kernel_traitsILi256ELi64ELi64ELi4ES3_EELb0ELb1ELb0ELb0ELb1ELb1ELb1ELb1EEEvNS_16Flash_fwd_paramsE --------------------------
	.section	.nv.info._ZN5flash24flash_fwd_splitkv_kernelI23Flash_fwd_kernel_traitsILi256ELi64ELi64ELi4ELb0ELb0EN7cutlass10bfloat16_tE19Flash_kernel_traitsILi256ELi64ELi64ELi4ES3_EELb0ELb1ELb0ELb0ELb1ELb1ELb1ELb1EEEvNS_16Flash_fwd_paramsE,"",@"SHT_CUDA_INFO"
	.sectionflags	@""
	.align	4


	//----- nvinfo : EIATTR_CUDA_API_VERSION
	.align		4
        /*0000*/ 	.byte	0x04, 0x37
        /*0002*/ 	.short	(.L_1482 - .L_1481)
.L_1481:
        /*0004*/ 	.word	0x00000082


	//----- nvinfo : EIATTR_KPARAM_INFO
	.align		4
.L_1482:
        /*0008*/ 	.byte	0x04, 0x17
        /*000a*/ 	.short	(.L_1484 - .L_1483)
.L_1483:
        /*000c*/ 	.word	0x00000000
        /*0010*/ 	.short	0x0000
        /*0012*/ 	.short	0x0000
        /*0014*/ 	.byte	0x00, 0xf0, 0x41, 0x07


	//----- nvinfo : EIATTR_SPARSE_MMA_MASK
	.align		4
.L_1484:
        /*0018*/ 	.byte	0x03, 0x50
        /*001a*/ 	.short	0x0000


	//----- nvinfo : EIATTR_MAXREG_COUNT
	.align		4
        /*001c*/ 	.byte	0x03, 0x1b
        /*001e*/ 	.short	0x00ff


	//----- nvinfo : EIATTR_NUM_BARRIERS
	.align		4
        /*0020*/ 	.byte	0x02, 0x4c
        /*0022*/ 	.byte	0x01
	.zero		1


	//----- nvinfo : EIATTR_ANNOTATIONS
	.align		4
        /*0024*/ 	.byte	0x04, 0x55
        /*0026*/ 	.short	(.L_1486 - .L_1485)


	//   ....[0]....
.L_1485:
        /*0028*/ 	.word	0x00000001
        /*002c*/ 	.byte	0x30, 0x99, 0x01, 0x00, 0x01, 0x00, 0x00, 0x00, 0x80, 0x99, 0x01, 0x00, 0x01, 0x00, 0x00, 0x00
        /*003c*/ 	.byte	0xf0, 0xa5, 0x01, 0x00, 0x01, 0x00, 0x00, 0x00, 0x10, 0xa6, 0x01, 0x00


	//----- nvinfo : EIATTR_MERCURY_ISA_VERSION
	.align		4
.L_1486:
        /*0048*/ 	.byte	0x03, 0x5f
        /*004a*/ 	.short	0x0101


	//----- nvinfo : EIATTR_COOP_GROUP_MASK_REGIDS
	.align		4
        /*004c*/ 	.byte	0x04, 0x29
        /*004e*/ 	.short	(.L_1488 - .L_1487)


	//   ....[0]....
.L_1487:
        /*0050*/ 	.word	0xffffffff


	//   ....[1]....
        /*0054*/ 	.word	0xffffffff


	//   ....[2]....
        /*0058*/ 	.word	0xffffffff


	//   ....[3]....
        /*005c*/ 	.word	0xffffffff


	//   ....[4]....
        /*0060*/ 	.word	0xffffffff


	//   ....[5]....
        /*0064*/ 	.word	0xffffffff


	//   ....[6]....
        /*0068*/ 	.word	0xffffffff


	//   ....[7]....
        /*006c*/ 	.word	0xffffffff


	//   ....[8]....
        /*0070*/ 	.word	0xffffffff


	//   ....[9]....
        /*0074*/ 	.word	0xffffffff


	//   ....[10]....
        /*0078*/ 	.word	0xffffffff


	//   ....[11]....
        /*007c*/ 	.word	0xffffffff


	//   ....[12]....
        /*0080*/ 	.word	0xffffffff


	//   ....[13]....
        /*0084*/ 	.word	0xffffffff


	//   ....[14]....
        /*0088*/ 	.word	0xffffffff


	//   ....[15]....
        /*008c*/ 	.word	0xffffffff


	//   ....[16]....
        /*0090*/ 	.word	0x0500000c


	//   ....[17]....
        /*0094*/ 	.word	0x0500000c


	//   ....[18]....
        /*0098*/ 	.word	0x0500000c


	//   ....[19]....
        /*009c*/ 	.word	0x0500000c


	//----- nvinfo : EIATTR_COOP_GROUP_INSTR_OFFSETS
	.align		4
.L_1488:
        /*00a0*/ 	.byte	0x04, 0x28
        /*00a2*/ 	.short	(.L_1490 - .L_1489)


	//   ....[0]....
.L_1489:
        /*00a4*/ 	.word	0x00017ff0


	//   ....[1]....
        /*00a8*/ 	.word	0x00018010


	//   ....[2]....
        /*00ac*/ 	.word	0x000180b0


	//   ....[3]....
        /*00b0*/ 	.word	0x000180c0


	//   ....[4]....
        /*00b4*/ 	.word	0x0001c150


	//   ....[5]....
        /*00b8*/ 	.word	0x0001c190


	//   ....[6]....
        /*00bc*/ 	.word	0x0001c1b0


	//   ....[7]....
        /*00c0*/ 	.word	0x0001c1d0


	//   ....[8]....
        /*00c4*/ 	.word	0x00020e00


	//   ....[9]....
        /*00c8*/ 	.word	0x00020e80


	//   ....[10]....
        /*00cc*/ 	.word	0x00020ea0


	//   ....[11]....
        /*00d0*/ 	.word	0x00020ec0


	//   ....[12]....
        /*00d4*/ 	.word	0x00022de0


	//   ....[13]....
        /*00d8*/ 	.word	0x00022df0


	//   ....[14]....
        /*00dc*/ 	.word	0x00022e20


	//   ....[15]....
        /*00e0*/ 	.word	0x00022e30


	//   ....[16]....
        /*00e4*/ 	.word	0x00024ad0


	//   ....[17]....
        /*00e8*/ 	.word	0x00024b40


	//   ....[18]....
        /*00ec*/ 	.word	0x00024ba0


	//   ....[19]....
        /*00f0*/ 	.word	0x00024c10


	//----- nvinfo : EIATTR_EXIT_INSTR_OFFSETS
	.align		4
.L_1490:
        /*00f4*/ 	.byte	0x04, 0x1c
        /*00f6*/ 	.short	(.L_1492 - .L_1491)


	//   ....[0]....
.L_1491:
        /*00f8*/ 	.word	0x00000200


	//----- nvinfo : EIATTR_CRS_STACK_SIZE
	.align		4
.L_1492:
        /*00fc*/ 	.byte	0x04, 0x1e
        /*00fe*/ 	.short	(.L_1494 - .L_1493)
.L_1493:
        /*0100*/ 	.word	0x00000000


	//----- nvinfo : EIATTR_CBANK_PARAM_SIZE
	.align		4
.L_1494:
        /*0104*/ 	.byte	0x03, 0x19
        /*0106*/ 	.short	0x01d0


	//----- nvinfo : EIATTR_PARAM_CBANK
	.align		4
        /*0108*/ 	.byte	0x04, 0x0a
        /*010a*/ 	.short	(.L_1496 - .L_1495)
	.align		4
.L_1495:
        /*010c*/ 	.word	index@(.nv.constant0._ZN5flash24flash_fwd_splitkv_kernelI23Flash_fwd_kernel_traitsILi256ELi64ELi64ELi4ELb0ELb0EN7cutlass10bfloat16_tE19Flash_kernel_traitsILi256ELi64ELi64ELi4ES3_EELb0ELb1ELb0ELb0ELb1ELb1ELb1ELb1EEEvNS_16Flash_fwd_paramsE)
        /*0110*/ 	.short	0x0210
        /*0112*/ 	.short	0x01d0


	//----- nvinfo : EIATTR_SW_WAR
	.align		4
.L_1496:
        /*0114*/ 	.byte	0x04, 0x36
        /*0116*/ 	.short	(.L_1498 - .L_1497)
.L_1497:
        /*0118*/ 	.word	0x00000008
.L_1498:


//--------------------- .nv.info._ZN5flash24flash_fwd_splitkv_kernelI23Flash_fwd_kernel_traitsILi256ELi64ELi64ELi4ELb0ELb0EN7cutlass10bfloat16_tE19Flash_kernel_traitsILi256ELi64ELi64ELi4ES3_EELb0ELb1ELb1ELb0ELb0ELb0ELb1ELb1EEEvNS_16Flash_fwd_paramsE --------------------------
	.section	.nv.info._ZN5flash24flash_fwd_splitkv_kernelI23Flash_fwd_kernel_traitsILi256ELi64ELi64ELi4ELb0ELb0EN7cutlass10bfloat16_tE19Flash_kernel_traitsILi256ELi64ELi64ELi4ES3_EELb0ELb1ELb1ELb0ELb0ELb0ELb1ELb1EEEvNS_16Flash_fwd_paramsE,"",@"SHT_CUDA_INFO"
	.sectionflags	@""
	.align	4


	//----- nvinfo : EIATTR_CUDA_API_VERSION
	.align		4
        /*0000*/ 	.byte	0x04, 0x37
        /*0002*/ 	.short	(.L_1500 - .L_1499)
.L_1499:
        /*0004*/ 	.word	0x00000082


	//----- nvinfo : EIATTR_KPARAM_INFO
	.align		4
.L_1500:
        /*0008*/ 	.byte	0x04, 0x17
        /*000a*/ 	.short	(.L_1502 - .L_1501)
.L_1501:
        /*000c*/ 	.word	0x00000000
        /*0010*/ 	.short	0x0000
        /*0012*/ 	.short	0x0000
        /*0014*/ 	.byte	0x00, 0xf0, 0x41, 0x07


	//----- nvinfo : EIATTR_SPARSE_MMA_MASK
	.align		4
.L_1502:
        /*0018*/ 	.byte	0x03, 0x50
        /*001a*/ 	.short	0x0000


	//----- nvinfo : EIATTR_MAXREG_COUNT
	.align		4
        /*001c*/ 	.byte	0x03, 0x1b
        /*001e*/ 	.short	0x00ff


	//----- nvinfo : EIATTR_NUM_BARRIERS
	.align		4
        /*0020*/ 	.byte	0x02, 0x4c
        /*0022*/ 	.byte	0x01
	.zero		1


	//----- nvinfo : EIATTR_ANNOTATIONS
	.align		4
        /*0024*/ 	.byte	0x04, 0x55
        /*0026*/ 	.short	(.L_1504 - .L_1503)


	//   ....[0]....
.L_1503:
        /*0028*/ 	.word	0x00000001
        /*002c*/ 	.byte	0x10, 0xe4, 0x01, 0x00, 0x01, 0x00, 0x00, 0x00, 0x40, 0xe4, 0x01, 0x00, 0x01, 0x00, 0x00, 0x00
        /*003c*/ 	.byte	0x10, 0xf8, 0x01, 0x00, 0x01, 0x00, 0x00, 0x00, 0x50, 0xf8, 0x01, 0x00, 0x01, 0x00, 0x00, 0x00
        /*004c*/ 	.byte	0xd0, 0xfd, 0x01, 0x00, 0x01, 0x00, 0x00, 0x00, 0xf0, 0xfd, 0x01, 0x00, 0x01, 0x00, 0x00, 0x00
        /*005c*/ 	.byte	0x90, 0xfe, 0x01, 0x00, 0x01, 0x00, 0x00, 0x00, 0xb0, 0x19, 0x02, 0x00, 0x01, 0x00, 0x00, 0x00
        /*006c*/ 	.byte	0xc0, 0x19, 0x02, 0x00, 0x01, 0x00, 0x00, 0x00, 0xd0, 0x19, 0x02, 0x00


	//----- nvinfo : EIATTR_MERCURY_ISA_VERSION
	.align		4
.L_1504:
        /*0078*/ 	.byte	0x03, 0x5f
        /*007a*/ 	.short	0x0101


	//----- nvinfo : EIATTR_COOP_GROUP_MASK_REGIDS
	.align		4
        /*007c*/ 	.byte	0x04, 0x29
        /*007e*/ 	.short	(.L_1506 - .L_1505)


	//   ....[0]....
.L_1505:
        /*0080*/ 	.word	0xffffffff


	//   ....[1]....
        /*0084*/ 	.word	0xffffffff


	//   ....[2]....
        /*0088*/ 	.word	0xffffffff


	//   ....[3]....
        /*008c*/ 	.word	0xffffffff


	//   ....[4]....
        /*0090*/ 	.word	0xffffffff


	//   ....[5]....
        /*0094*/ 	.word	0xffffffff


	//   ....[6]....
        /*0098*/ 	.word	0xffffffff


	//   ....[7]....
        /*009c*/ 	.word	0xffffffff


	//   ....[8]....
        /*00a0*/ 	.word	0xffffffff


	//   ....[9]....
        /*00a4*/ 	.word	0xffffffff


	//   ....[10]....
        /*00a8*/ 	.word	0xffffffff


	//   ....[11]....
        /*00ac*/ 	.word	0xffffffff


	//   ....[12]....
        /*00b0*/ 	.word	0xffffffff


	//   ....[13]....
        /*00b4*/ 	.word	0xffffffff


	//   ....[14]....
        /*00b8*/ 	.word	0xffffffff


	//   ....[15]....
        /*00bc*/ 	.word	0xffffffff


	//   ....[16]....
        /*00c0*/ 	.word	0x0500000b


	//   ....[17]....
        /*00c4*/ 	.word	0x0500000b


	//   ....[18]....
        /*00c8*/ 	.word	0x0500000b


	//   ....[19]....
        /*00cc*/ 	.word	0x0500000b


	//----- nvinfo : EIATTR_COOP_GROUP_INSTR_OFFSETS
	.align		4
.L_1506:
        /*00d0*/ 	.byte	0x04, 0x28
        /*00d2*/ 	.short	(.L_1508 - .L_1507)


	//   ....[0]....
.L_1507:
        /*00d4*/ 	.word	0x0001ca30


	//   ....[1]....
        /*00d8*/ 	.word	0x0001cad0


	//   ....[2]....
        /*00dc*/ 	.word	0x0001caf0


	//   ....[3]....
        /*00e0*/ 	.word	0x0001cb10


	//   ....[4]....
        /*00e4*/ 	.word	0x00021c50


	//   ....[5]....
        /*00e8*/ 	.word	0x00021c70


	//   ....[6]....
        /*00ec*/ 	.word	0x00021c90


	//   ....[7]....
        /*00f0*/ 	.word	0x00021cb0


	//   ....[8]....
        /*00f4*/ 	.word	0x000273f0


	//   ....[9]....
        /*00f8*/ 	.word	0x00027410


	//   ....[10]....
        /*00fc*/ 	.word	0x00027430


	//   ....[11]....
        /*0100*/ 	.word	0x00027450


	//   ....[12]....
        /*0104*/ 	.word	0x00029480


	//   ....[13]....
        /*0108*/ 	.word	0x00029490


	//   ....[14]....
        /*010c*/ 	.word	0x000294c0


	//   ....[15]....
        /*0110*/ 	.word	0x000294d0


	//   ....[16]....
        /*0114*/ 	.word	0x0002b6a0


	//   ....[17]....
        /*0118*/ 	.word	0x0002b720


	//   ....[18]....
        /*011c*/ 	.word	0x0002b790


	//   ....[19]....
        /*0120*/ 	.word	0x0002b800


	//----- nvinfo : EIATTR_EXIT_INSTR_OFFSETS
	.align		4
.L_1508:
        /*0124*/ 	.byte	0x04, 0x1c
        /*0126*/ 	.short	(.L_1510 - .L_1509)


	//   ....[0]....
.L_1509:
        /*0128*/ 	.word	0x00000200


	//----- nvinfo : EIATTR_CRS_STACK_SIZE
	.align		4
.L_1510:
        /*012c*/ 	.byte	0x04, 0x1e
        /*012e*/ 	.short	(.L_1512 - .L_1511)
.L_1511:
        /*0130*/ 	.word	0x00000000


	//----- nvinfo : EIATTR_CBANK_PARAM_SIZE
	.align		4
.L_1512:
        /*0134*/ 	.byte	0x03, 0x19
        /*0136*/ 	.short	0x01d0


	//----- nvinfo : EIATTR_PARAM_CBANK
	.align		4
        /*0138*/ 	.byte	0x04, 0x0a
        /*013a*/ 	.short	(.L_1514 - .L_1513)
	.align		4
.L_1513:
        /*013c*/ 	.word	index@(.nv.constant0._ZN5flash24flash_fwd_splitkv_kernelI23Flash_fwd_kernel_traitsILi256ELi64ELi64ELi4ELb0ELb0EN7cutlass10bfloat16_tE19Flash_kernel_traitsILi256ELi64ELi64ELi4ES3_EELb0ELb1ELb1ELb0ELb0ELb0ELb1ELb1EEEvNS_16Flash_fwd_paramsE)
        /*0140*/ 	.short	0x0210
        /*0142*/ 	.short	0x01d0


	//----- nvinfo : EIATTR_SW_WAR
	.align		4
.L_1514:
        /*0144*/ 	.byte	0x04, 0x36
        /*0146*/ 	.short	(.L_1516 - .L_1515)
.L_1515:
        /*0148*/ 	.word	0x00000008
.L_1516:


//--------------------- .nv.info._ZN5flash24flash_fwd_splitkv_kernelI23Flash_fwd_kernel_traitsILi256ELi64ELi64ELi4ELb0ELb0EN7cutlass10bfloat16_tE19Flash_kernel_traitsILi256ELi64ELi64ELi4ES3_EELb0ELb1ELb1ELb0ELb0ELb1ELb1ELb1EEEvNS_16Flash_fwd_paramsE --------------------------
	.section	.nv.info._ZN5flash24flash_fwd_splitkv_kernelI23Flash_fwd_kernel_traitsILi256ELi64ELi64ELi4ELb0ELb0EN7cutlass10bfloat16_tE19Flash_kernel_traitsILi256ELi64ELi64ELi4ES3_EELb0ELb1ELb1ELb0ELb0ELb1ELb1ELb1EEEvNS_16Flash_fwd_paramsE,"",@"SHT_CUDA_INFO"
	.sectionflags	@""
	.align	4


	//----- nvinfo : EIATTR_CUDA_API_VERSION
	.align		4
        /*0000*/ 	.byte	0x04, 0x37
        /*0002*/ 	.short	(.L_1518 - .L_1517)
.L_1517:
        /*0004*/ 	.word	0x00000082


	//----- nvinfo : EIATTR_KPARAM_INFO
	.align		4
.L_1518:
        /*0008*/ 	.byte	0x04, 0x17
        /*000a*/ 	.short	(.L_1520 - .L_1519)
.L_1519:
        /*000c*/ 	.word	0x00000000
        /*0010*/ 	.short	0x0000
        /*0012*/ 	.short	0x0000
        /*0014*/ 	.byte	0x00, 0xf0, 0x41, 0x07


	//----- nvinfo : EIATTR_SPARSE_MMA_MASK
	.align		4
.L_1520:
        /*0018*/ 	.byte	0x03, 0x50
        /*001a*/ 	.short	0x0000


	//----- nvinfo : EIATTR_MAXREG_COUNT
	.align		4
        /*001c*/ 	.byte	0x03, 0x1b
        /*001e*/ 	.short	0x00ff


	//----- nvinfo : EIATTR_NUM_BARRIERS
	.align		4
        /*0020*/ 	.byte	0x02, 0x4c
        /*0022*/ 	.byte	0x01
	.zero		1


	//----- nvinfo : EIATTR_ANNOTATIONS
	.align		4
        /*0024*/ 	.byte	0x04, 0x55
        /*0026*/ 	.short	(.L_1522 - .L_1521)


	//   ....[0]....
.L_1521:
        /* <DEDUP_REMOVED lines=11> */


	//----- nvinfo : EIATTR_MERCURY_ISA_VERSION
	.align		4
.L_1522:
        /*00c8*/ 	.byte	0x03, 0x5f
        /*00ca*/ 	.short	0x0101


	//----- nvinfo : EIATTR_COOP_GROUP_MASK_REGIDS
	.align		4
        /*00cc*/ 	.byte	0x04, 0x29
        /*00ce*/ 	.short	(.L_1524 - .L_1523)


	//   ....[0]....
.L_1523:
        /*00d0*/ 	.word	0xffffffff


	//   ....[1]....
        /*00d4*/ 	.word	0xffffffff


	//   ....[2]....
        /*00d8*/ 	.word	0xffffffff


	//   ....[3]....
        /*00dc*/ 	.word	0xffffffff


	//   ....[4]....
        /*00e0*/ 	.word	0xffffffff


	//   ....[5]....
        /*00e4*/ 	.word	0xffffffff


	//   ....[6]....
        /*00e8*/ 	.word	0xffffffff


	//   ....[7]....
        /*00ec*/ 	.word	0xffffffff


	//   ....[8]....
        /*00f0*/ 	.word	0xffffffff


	//   ....[9]....
        /*00f4*/ 	.word	0xffffffff


	//   ....[10]....
        /*00f8*/ 	.word	0xffffffff


	//   ....[11]....
        /*00fc*/ 	.word	0xffffffff


	//   ....[12]....
        /*0100*/ 	.word	0xffffffff


	//   ....[13]....
        /*0104*/ 	.word	0xffffffff


	//   ....[14]....
        /*0108*/ 	.word	0xffffffff


	//   ....[15]....
        /*010c*/ 	.word	0xffffffff


	//   ....[16]....
        /*0110*/ 	.word	0x0500000b


	//   ....[17]....
        /*0114*/ 	.word	0x0500000b


	//   ....[18]....
        /*0118*/ 	.word	0x0500000b


	//   ....[19]....
        /*011c*/ 	.word	0x0500000b


	//----- nvinfo : EIATTR_COOP_GROUP_INSTR_OFFSETS
	.align		4
.L_1524:
        /*0120*/ 	.byte	0x04, 0x28
        /*0122*/ 	.short	(.L_1526 - .L_1525)


	//   ....[0]....
.L_1525:
        /*0124*/ 	.word	0x0001cf10


	//   ....[1]....
        /*0128*/ 	.word	0x0001cf30


	//   ....[2]....
        /*012c*/ 	.word	0x0001cf50


	//   ....[3]....
        /*0130*/ 	.word	0x0001cf70


	//   ....[4]....
        /*0134*/ 	.word	0x00022570


	//   ....[5]....
        /*0138*/ 	.word	0x00022580


	//   ....[6]....
        /*013c*/ 	.word	0x000225b0


	//   ....[7]....
        /*0140*/ 	.word	0x000225c0


	//   ....[8]....
        /*0144*/ 	.word	0x000281c0


	//   ....[9]....
        /*0148*/ 	.word	0x000281d0


	//   ....[10]....
        /*014c*/ 	.word	0x00028200


	//   ....[11]....
        /*0150*/ 	.word	0x00028210


	//   ....[12]....
        /*0154*/ 	.word	0x0002a260


	//   ....[13]....
        /*0158*/ 	.word	0x0002a270


	//   ....[14]....
        /*015c*/ 	.word	0x0002a2a0


	//   ....[15]....
        /*0160*/ 	.word	0x0002a2b0


	//   ....[16]....
        /*0164*/ 	.word	0x0002c480


	//   ....[17]....
        /*0168*/ 	.word	0x0002c500


	//   ....[18]....
        /*016c*/ 	.word	0x0002c570


	//   ....[19]....
        /*0170*/ 	.word	0x0002c5e0


	//----- nvinfo : EIATTR_EXIT_INSTR_OFFSETS
	.align		4
.L_1526:
        /*0174*/ 	.byte	0x04, 0x1c
        /*0176*/ 	.short	(.L_1528 - .L_1527)


	//   ....[0]....
.L_1527:
        /*0178*/ 	.word	0x00000200


	//----- nvinfo : EIATTR_CRS_STACK_SIZE
	.align		4
.L_1528:
        /*017c*/ 	.byte	0x04, 0x1e
        /*017e*/ 	.short	(.L_1530 - .L_1529)
.L_1529:
        /*0180*/ 	.word	0x00000000


	//----- nvinfo : EIATTR_CBANK_PARAM_SIZE
	.align		4
.L_1530:
        /*0184*/ 	.byte	0x03, 0x19
        /*0186*/ 	.short	0x01d0


	//----- nvinfo : EIATTR_PARAM_CBANK
	.align		4
        /*0188*/ 	.byte	0x04, 0x0a
        /*018a*/ 	.short	(.L_1532 - .L_1531)
	.align		4
.L_1531:
        /*018c*/ 	.word	index@(.nv.constant0._ZN5flash24flash_fwd_splitkv_kernelI23Flash_fwd_kernel_traitsILi256ELi64ELi64ELi4ELb0ELb0EN7cutlass10bfloat16_tE19Flash_kernel_traitsILi256ELi64ELi64ELi4ES3_EELb0ELb1ELb1ELb0ELb0ELb1ELb1ELb1EEEvNS_16Flash_fwd_paramsE)
        /*0190*/ 	.short	0x0210
        /*0192*/ 	.short	0x01d0


	//----- nvinfo : EIATTR_SW_WAR
	.align		4
.L_1532:
        /*0194*/ 	.byte	0x04, 0x36
        /*0196*/ 	.short	(.L_1534 - .L_1533)
.L_1533:
        /*0198*/ 	.word	0x00000008
.L_1534:


//--------------------- .nv.callgraph             --------------------------
	.section	.nv.callgraph,"",@"SHT_CUDA_CALLGRAPH"
	.align	4
	.sectionentsize	8
	.align		4
        /*0000*/ 	.word	0x00000000
	.align		4
        /*0004*/ 	.word	0xffffffff
	.align		4
        /*0008*/ 	.word	0x00000000
	.align		4
        /*000c*/ 	.word	0xfffffffe
	.align		4
        /*0010*/ 	.word	0x00000000
	.align		4
        /*0014*/ 	.word	0xfffffffd
	.align		4
        /*0018*/ 	.word	0x00000000
	.align		4
        /*001c*/ 	.word	0xfffffffc


//--------------------- .nv.constant4             --------------------------
	.section	.nv.constant4,"a",@progbits
	.align	8
	.align		8
.nv.constant4:
        /*0000*/ 	.dword	_ZN72_INTERNAL_056383cb_36_flash_fwd_split_hdim256_bf16_sm80_cu_8761d306_29484cuda3std3__45__cpo5beginE
	.align		8
        /*0008*/ 	.dword	_ZN72_INTERNAL_056383cb_36_flash_fwd_split_hdim256_bf16_sm80_cu_8761d306_29484cuda3std3__45__cpo3endE
	.align		8
        /*0010*/ 	.dword	_ZN72_INTERNAL_056383cb_36_flash_fwd_split_hdim256_bf16_sm80_cu_8761d306_29484cuda3std3__45__cpo6cbeginE
	.align		8
        /*0018*/ 	.dword	_ZN72_INTERNAL_056383cb_36_flash_fwd_split_hdim256_bf16_sm80_cu_8761d306_29484cuda3std3__45__cpo4cendE
	.align		8
        /*0020*/ 	.dword	_ZN72_INTERNAL_056383cb_36_flash_fwd_split_hdim256_bf16_sm80_cu_8761d306_29484cuda3std3__474_GLOBAL__N__056383cb_36_flash_fwd_split_hdim256_bf16_sm80_cu_8761d306_29486ignoreE
	.align		8
        /*0028*/ 	.dword	_ZN72_INTERNAL_056383cb_36_flash_fwd_split_hdim256_bf16_sm80_cu_8761d306_29484cuda3std3__419piecewise_constructE
	.align		8
        /*0030*/ 	.dword	_ZN72_INTERNAL_056383cb_36_flash_fwd_split_hdim256_bf16_sm80_cu_8761d306_29484cuda3std3__48in_placeE
	.align		8
        /*0038*/ 	.dword	_ZN72_INTERNAL_056383cb_36_flash_fwd_split_hdim256_bf16_sm80_cu_8761d306_29484cuda3std6ranges3__45__cpo4swapE
	.align		8
        /*0040*/ 	.dword	_ZN72_INTERNAL_056383cb_36_flash_fwd_split_hdim256_bf16_sm80_cu_8761d306_29484cuda3std6ranges3__45__cpo9iter_moveE
	.align		8
        /*0048*/ 	.dword	_ZN72_INTERNAL_056383cb_36_flash_fwd_split_hdim256_bf16_sm80_cu_8761d306_29484cute7productE
	.align		8
        /*0050*/ 	.dword	_ZN72_INTERNAL_056383cb_36_flash_fwd_split_hdim256_bf16_sm80_cu_8761d306_29484cute1_E


//--------------------- .text._ZN5flash32flash_fwd_splitkv_combine_kernelI23Flash_fwd_kernel_traitsILi256ELi64ELi64ELi4ELb0ELb0EN7cutlass10bfloat16_tE19Flash_kernel_traitsILi256ELi64ELi64ELi4ES3_EELi4ELi7ELb0EEEvNS_16Flash_fwd_paramsE --------------------------
	.section	.text._ZN5flash32flash_fwd_splitkv_combine_kernelI23Flash_fwd_kernel_traitsILi256ELi64ELi64ELi4ELb0ELb0EN7cutlass10bfloat16_tE19Flash_kernel_traitsILi256ELi64ELi64ELi4ES3_EELi4ELi7ELb0EEEvNS_16Flash_fwd_paramsE,"ax",@progbits
	.align	128
        .global         _ZN5flash32flash_fwd_splitkv_combine_kernelI23Flash_fwd_kernel_traitsILi256ELi64ELi64ELi4ELb0ELb0EN7cutlass10bfloat16_tE19Flash_kernel_traitsILi256ELi64ELi64ELi4ES3_EELi4ELi7ELb0EEEvNS_16Flash_fwd_paramsE
        .type           _ZN5flash32flash_fwd_splitkv_combine_kernelI23Flash_fwd_kernel_traitsILi256ELi64ELi64ELi4ELb0ELb0EN7cutlass10bfloat16_tE19Flash_kernel_traitsILi256ELi64ELi64ELi4ES3_EELi4ELi7ELb0EEEvNS_16Flash_fwd_paramsE,@function
        .size           _ZN5flash32flash_fwd_splitkv_combine_kernelI23Flash_fwd_kernel_traitsILi256ELi64ELi64ELi4ELb0ELb0EN7cutlass10bfloat16_tE19Flash_kernel_traitsILi256ELi64ELi64ELi4ES3_EELi4ELi7ELb0EEEvNS_16Flash_fwd_paramsE,(.L_x_8986 - _ZN5flash32flash_fwd_splitkv_combine_kernelI23Flash_fwd_kernel_traitsILi256ELi64ELi64ELi4ELb0ELb0EN7cutlass10bfloat16_tE19Flash_kernel_traitsILi256ELi64ELi64ELi4ES3_EELi4ELi7ELb0EEEvNS_16Flash_fwd_paramsE)
        .other          _ZN5flash32flash_fwd_splitkv_combine_kernelI23Flash_fwd_kernel_traitsILi256ELi64ELi64ELi4ELb0ELb0EN7cutlass10bfloat16_tE19Flash_kernel_traitsILi256ELi64ELi64ELi4ES3_EELi4ELi7ELb0EEEvNS_16Flash_fwd_paramsE,@"STO_CUDA_ENTRY STV_DEFAULT"
_ZN5flash32flash_fwd_splitkv_combine_kernelI23Flash_fwd_kernel_traitsILi256ELi64ELi64ELi4ELb0ELb0EN7cutlass10bfloat16_tE19Flash_kernel_traitsILi256ELi64ELi64ELi4ES3_EELi4ELi7ELb0EEEvNS_16Flash_fwd_paramsE:
.text._ZN5flash32flash_fwd_splitkv_combine_kernelI23Flash_fwd_kernel_traitsILi256ELi64ELi64ELi4ELb0ELb0EN7cutlass10bfloat16_tE19Flash_kernel_traitsILi256ELi64ELi64ELi4ES3_EELi4ELi7ELb0EEEvNS_16Flash_fwd_paramsE:
[----:B------:R-:W-:Y:S08]  /*0000*/  LDC R1, c[0x0][0x28] ;  /* 0x00000a00ff017b82 */ /* 0x000ff00000000800 */
[----:B------:R-:W0:Y:S01]  /*0010*/  LDC.64 R26, c[0x0][0x2c0] ;  /* 0x0000b000ff1a7b82 */ /* 0x000e220000000a00 */
[----:B------:R-:W-:-:S07]  /*0020*/  ULDC UR5, c[0x0][0x270] ;  /* 0x00009c0000057ab9 */ /* 0x000fce0000000800 */
[----:B------:R-:W1:Y:S01]  /*0030*/  S2UR UR7, SR_CTAID.X ;  /* 0x00000000000779c3 */ /* 0x000e620000002500 */
[----:B0-----:R-:W-:Y:S01]  /*0040*/  IMAD R20, R26, UR5, RZ ;  /* 0x000000051a147c24 */ /* 0x001fe2000f8e02ff */
[----:B------:R-:W-:Y:S01]  /*0050*/  SHF.R.S32.HI R0, RZ, 0x1f, R27 ;  /* 0x0000001fff007819 */ /* 0x000fe2000001141b */
[----:B------:R-:W-:Y:S02]  /*0060*/  USHF.R.S32.HI UR5, URZ, 0x1f, UR5 ;  /* 0x0000001f3f057899 */ /* 0x000fe40008011405 */
[----:B------:R-:W-:Y:S01]  /*0070*/  IMAD R20, R20, R27, RZ ;  /* 0x0000001b14147224 */ /* 0x000fe200078e02ff */
[----:B-1----:R-:W-:-:S04]  /*0080*/  USHF.L.U32 UR7, UR7, 0x2, URZ ;  /* 0x0000000207077899 */ /* 0x002fc8000800063f */
[----:B------:R-:W-:Y:S02]  /*0090*/  ISETP.LT.U32.AND P0, PT, R20, R27, PT ;  /* 0x0000001b1400720c */ /* 0x000fe40003f01070 */
[----:B------:R-:W-:Y:S01]  /*00a0*/  SHF.R.S32.HI R5, RZ, 0x1f, R20 ;  /* 0x0000001fff057819 */ /* 0x000fe20000011414 */
[----:B------:R-:W-:-:S03]  /*00b0*/  USHF.R.S32.HI UR6, URZ, 0x1f, UR7 ;  /* 0x0000001f3f067899 */ /* 0x000fc60008011407 */
[----:B------:R-:W-:-:S04]  /*00c0*/  ISETP.LT.AND.EX P0, PT, R5, R0, PT, P0 ;  /* 0x000000000500720c */ /* 0x000fc80003f01300 */
[C---:B------:R-:W-:Y:S02]  /*00d0*/  SEL R0, R5.reuse, R0, P0 ;  /* 0x0000000005007207 */ /* 0x040fe40000000000 */
[----:B------:R-:W-:Y:S02]  /*00e0*/  SEL R27, R20, R27, P0 ;  /* 0x0000001b141b7207 */ /* 0x000fe40000000000 */
[----:B------:R-:W-:-:S04]  /*00f0*/  LOP3.LUT R2, R5, R0, RZ, 0xfc, !PT ;  /* 0x0000000005027212 */ /* 0x000fc800078efcff */
[----:B------:R-:W-:-:S13]  /*0100*/  ISETP.NE.U32.AND P1, PT, R2, RZ, PT ;  /* 0x000000ff0200720c */ /* 0x000fda0003f25070 */
[----:B------:R-:W-:Y:S05]  /*0110*/  @!P1 BRA `(.L_x_0) ;  /* 0x00000000001c9947 */ /* 0x000fea0003800000 */
[----:B------:R-:W-:Y:S01]  /*0120*/  IMAD.MOV.U32 R18, RZ, RZ, R20 ;  /* 0x000000ffff127224 */ /* 0x000fe200078e0014 */
[----:B------:R-:W-:Y:S01]  /*0130*/  MOV R26, R27 ;  /* 0x0000001b001a7202 */ /* 0x000fe20000000f00 */
[----:B------:R-:W-:Y:S01]  /*0140*/  IMAD.MOV.U32 R17, RZ, RZ, R5 ;  /* 0x000000ffff117224 */ /* 0x000fe200078e0005 */
[----:B------:R-:W-:Y:S02]  /*0150*/  MOV R25, R0 ;  /* 0x0000000000197202 */ /* 0x000fe40000000f00 */
[----:B------:R-:W-:Y:S02]  /*0160*/  MOV R24, 0x180 ;  /* 0x0000018000187802 */ /* 0x000fe40000000f00 */
[----:B------:R-:W-:Y:S05]  /*0170*/  CALL.REL.NOINC `($__internal_0_$__cuda_sm20_div_s64) ;  /* 0x00000048005c7944 */ /* 0x000fea0003c00000 */
[----:B------:R-:W-:Y:S05]  /*0180*/  BRA `(.L_x_1) ;  /* 0x00000000004c7947 */ /* 0x000fea0003800000 */
.L_x_0:
[----:B------:R-:W0:Y:S01]  /*0190*/  I2F.U32.RP R4, R27 ;  /* 0x0000001b00047306 */ /* 0x000e220000209000 */
[----:B------:R-:W-:Y:S02]  /*01a0*/  ISETP.NE.U32.AND P0, PT, R27, RZ, PT ;  /* 0x000000ff1b00720c */ /* 0x000fe40003f05070 */
[----:B------:R-:W-:-:S05]  /*01b0*/  MOV R23, RZ ;  /* 0x000000ff00177202 */ /* 0x000fca0000000f00 */
[----:B0-----:R-:W0:Y:S02]  /*01c0*/  MUFU.RCP R3, R4 ;  /* 0x0000000400037308 */ /* 0x001e240000001000 */
[----:B0-----:R-:W-:-:S06]  /*01d0*/  VIADD R3, R3, 0xffffffe ;  /* 0x0ffffffe03037836 */ /* 0x001fcc0000000000 */
[----:B------:R-:W0:Y:S02]  /*01e0*/  F2I.FTZ.U32.TRUNC.NTZ R3, R3 ;  /* 0x0000000300037305 */ /* 0x000e24000021f000 */
[----:B0-----:R-:W-:-:S04]  /*01f0*/  IMAD.MOV R2, RZ, RZ, -R3 ;  /* 0x000000ffff027224 */ /* 0x001fc800078e0a03 */
[----:B------:R-:W-:Y:S01]  /*0200*/  IMAD R7, R2, R27, RZ ;  /* 0x0000001b02077224 */ /* 0x000fe200078e02ff */
[----:B------:R-:W-:-:S10]  /*0210*/  HFMA2.MMA R2, -RZ, RZ, 0, 0 ;  /* 0x00000000ff027435 */ /* 0x000fd400000001ff */
[----:B------:R-:W-:-:S06]  /*0220*/  IMAD.HI.U32 R7, R3, R7, R2 ;  /* 0x0000000703077227 */ /* 0x000fcc00078e0002 */
[----:B------:R-:W-:-:S04]  /*0230*/  IMAD.HI.U32 R22, R7, R20, RZ ;  /* 0x0000001407167227 */ /* 0x000fc800078e00ff */
[----:B------:R-:W-:-:S04]  /*0240*/  IMAD.MOV R2, RZ, RZ, -R22 ;  /* 0x000000ffff027224 */ /* 0x000fc800078e0a16 */
[----:B------:R-:W-:-:S05]  /*0250*/  IMAD R2, R27, R2, R20 ;  /* 0x000000021b027224 */ /* 0x000fca00078e0214 */
[----:B------:R-:W-:-:S13]  /*0260*/  ISETP.GE.U32.AND P2, PT, R2, R27, PT ;  /* 0x0000001b0200720c */ /* 0x000fda0003f46070 */
[----:B------:R-:W-:Y:S01]  /*0270*/  @P2 IADD3 R2, R2, -R27, RZ ;  /* 0x8000001b02022210 */ /* 0x000fe20007ffe0ff */
[----:B------:R-:W-:-:S03]  /*0280*/  @P2 VIADD R22, R22, 0x1 ;  /* 0x0000000116162836 */ /* 0x000fc60000000000 */
[----:B------:R-:W-:-:S13]  /*0290*/  ISETP.GE.U32.AND P1, PT, R2, R27, PT ;  /* 0x0000001b0200720c */ /* 0x000fda0003f26070 */
[----:B------:R-:W-:Y:S02]  /*02a0*/  @P1 IADD3 R22, R22, 0x1, RZ ;  /* 0x0000000116161810 */ /* 0x000fe40007ffe0ff */
[----:B------:R-:W-:-:S07]  /*02b0*/  @!P0 LOP3.LUT R22, RZ, R27, RZ, 0x33, !PT ;  /* 0x0000001bff168212 */ /* 0x000fce00078e33ff */
.L_x_1:
[----:B------:R-:W-:Y:S01]  /*02c0*/  ULDC UR4, c[0x0][0x270] ;  /* 0x00009c0000047ab9 */ /* 0x000fe20000000800 */
[----:B------:R-:W-:Y:S01]  /*02d0*/  BSSY B0, `(.L_x_2) ;  /* 0x0000023000007945 */ /* 0x000fe20003800000 */
[----:B------:R-:W-:-:S04]  /*02e0*/  ISETP.LT.U32.AND P0, PT, R22, UR4, PT ;  /* 0x0000000416007c0c */ /* 0x000fc8000bf01070 */
[----:B------:R-:W-:-:S04]  /*02f0*/  ISETP.LT.AND.EX P0, PT, R23, UR5, PT, P0 ;  /* 0x0000000517007c0c */ /* 0x000fc8000bf01300 */
[C---:B------:R-:W-:Y:S02]  /*0300*/  SEL R25, R23.reuse, UR5, P0 ;  /* 0x0000000517197c07 */ /* 0x040fe40008000000 */
[----:B------:R-:W-:Y:S02]  /*0310*/  SEL R9, R22, UR4, P0 ;  /* 0x0000000416097c07 */ /* 0x000fe40008000000 */
[----:B------:R-:W-:-:S04]  /*0320*/  LOP3.LUT R2, R23, R25, RZ, 0xfc, !PT ;  /* 0x0000001917027212 */ /* 0x000fc800078efcff */
[----:B------:R-:W-:-:S13]  /*0330*/  ISETP.NE.U32.AND P1, PT, R2, RZ, PT ;  /* 0x000000ff0200720c */ /* 0x000fda0003f25070 */
[----:B------:R-:W-:Y:S05]  /*0340*/  @!P1 BRA `(.L_x_3) ;  /* 0x0000000000209947 */ /* 0x000fea0003800000 */
[----:B------:R-:W-:Y:S01]  /*0350*/  IMAD.MOV.U32 R18, RZ, RZ, R22 ;  /* 0x000000ffff127224 */ /* 0x000fe200078e0016 */
[----:B------:R-:W-:Y:S01]  /*0360*/  MOV R17, R23 ;  /* 0x0000001700117202 */ /* 0x000fe20000000f00 */
[----:B------:R-:W-:Y:S01]  /*0370*/  IMAD.MOV.U32 R26, RZ, RZ, R9 ;  /* 0x000000ffff1a7224 */ /* 0x000fe200078e0009 */
[----:B------:R-:W-:Y:S02]  /*0380*/  MOV R24, 0x3a0 ;  /* 0x000003a000187802 */ /* 0x000fe40000000f00 */
[----:B------:R-:W-:Y:S05]  /*0390*/  CALL.REL.NOINC `($__internal_0_$__cuda_sm20_div_s64) ;  /* 0x0000004400d47944 */ /* 0x000fea0003c00000 */
[----:B------:R-:W-:Y:S02]  /*03a0*/  MOV R6, R22 ;  /* 0x0000001600067202 */ /* 0x000fe40000000f00 */
[----:B------:R-:W-:Y:S01]  /*03b0*/  MOV R7, R23 ;  /* 0x0000001700077202 */ /* 0x000fe20000000f00 */
[----:B------:R-:W-:Y:S05]  /*03c0*/  BRA `(.L_x_4) ;  /* 0x00000000004c7947 */ /* 0x000fea0003800000 */
.L_x_3:
[----:B------:R-:W0:Y:S01]  /*03d0*/  I2F.U32.RP R4, R9 ;  /* 0x0000000900047306 */ /* 0x000e220000209000 */
[----:B------:R-:W-:-:S07]  /*03e0*/  ISETP.NE.U32.AND P0, PT, R9, RZ, PT ;  /* 0x000000ff0900720c */ /* 0x000fce0003f05070 */
[----:B0-----:R-:W0:Y:S02]  /*03f0*/  MUFU.RCP R3, R4 ;  /* 0x0000000400037308 */ /* 0x001e240000001000 */
[----:B0-----:R-:W-:-:S06]  /*0400*/  VIADD R3, R3, 0xffffffe ;  /* 0x0ffffffe03037836 */ /* 0x001fcc0000000000 */
[----:B------:R-:W0:Y:S02]  /*0410*/  F2I.FTZ.U32.TRUNC.NTZ R3, R3 ;  /* 0x0000000300037305 */ /* 0x000e24000021f000 */
[----:B0-----:R-:W-:-:S04]  /*0420*/  IMAD.MOV R2, RZ, RZ, -R3 ;  /* 0x000000ffff027224 */ /* 0x001fc800078e0a03 */
[----:B------:R-:W-:Y:S01]  /*0430*/  IMAD R7, R2, R9, RZ ;  /* 0x0000000902077224 */ /* 0x000fe200078e02ff */
[----:B------:R-:W-:-:S10]  /*0440*/  HFMA2.MMA R2, -RZ, RZ, 0, 0 ;  /* 0x00000000ff027435 */ /* 0x000fd400000001ff */
[----:B------:R-:W-:-:S06]  /*0450*/  IMAD.HI.U32 R7, R3, R7, R2 ;  /* 0x0000000703077227 */ /* 0x000fcc00078e0002 */
[----:B------:R-:W-:Y:S01]  /*0460*/  IMAD.HI.U32 R6, R7, R22, RZ ;  /* 0x0000001607067227 */ /* 0x000fe200078e00ff */
[----:B------:R-:W-:-:S03]  /*0470*/  MOV R7, RZ ;  /* 0x000000ff00077202 */ /* 0x000fc60000000f00 */
[----:B------:R-:W-:-:S04]  /*0480*/  IMAD.MOV R2, RZ, RZ, -R6 ;  /* 0x000000ffff027224 */ /* 0x000fc800078e0a06 */
[----:B------:R-:W-:-:S05]  /*0490*/  IMAD R2, R9, R2, R22 ;  /* 0x0000000209027224 */ /* 0x000fca00078e0216 */
[----:B------:R-:W-:-:S13]  /*04a0*/  ISETP.GE.U32.AND P2, PT, R2, R9, PT ;  /* 0x000000090200720c */ /* 0x000fda0003f46070 */
[----:B------:R-:W-:Y:S01]  /*04b0*/  @P2 IADD3 R2, R2, -R9, RZ ;  /* 0x8000000902022210 */ /* 0x000fe20007ffe0ff */
[----:B------:R-:W-:-:S03]  /*04c0*/  @P2 VIADD R6, R6, 0x1 ;  /* 0x0000000106062836 */ /* 0x000fc60000000000 */
[----:B------:R-:W-:-:S13]  /*04d0*/  ISETP.GE.U32.AND P1, PT, R2, R9, PT ;  /* 0x000000090200720c */ /* 0x000fda0003f26070 */
[----:B------:R-:W-:Y:S02]  /*04e0*/  @P1 IADD3 R6, R6, 0x1, RZ ;  /* 0x0000000106061810 */ /* 0x000fe40007ffe0ff */
[----:B------:R-:W-:Y:S02]  /*04f0*/  @!P0 LOP3.LUT R6, RZ, R9, RZ, 0x33, !PT ;  /* 0x00000009ff068212 */ /* 0x000fe400078e33ff */
.L_x_4:
[----:B------:R-:W-:Y:S05]  /*0500*/  BSYNC B0 ;  /* 0x0000000000007941 */ /* 0x000fea0003800000 */
.L_x_2:
[----:B------:R-:W0:Y:S01]  /*0510*/  LDC R3, c[0x0][0x2c4] ;  /* 0x0000b100ff037b82 */ /* 0x000e220000000800 */
[----:B------:R-:W-:Y:S01]  /*0520*/  IMAD.MOV.U32 R12, RZ, RZ, RZ ;  /* 0x000000ffff0c7224 */ /* 0x000fe200078e00ff */
[----:B------:R-:W-:Y:S01]  /*0530*/  BSSY B0, `(.L_x_5) ;  /* 0x000004a000007945 */ /* 0x000fe20003800000 */
[----:B0-----:R-:W-:Y:S01]  /*0540*/  IABS R11, R3 ;  /* 0x00000003000b7213 */ /* 0x001fe20000000000 */
[C---:B------:R-:W-:Y:S01]  /*0550*/  VIADD R2, R3.reuse, 0xffffffff ;  /* 0xffffffff03027836 */ /* 0x040fe20000000000 */
[----:B------:R-:W-:Y:S02]  /*0560*/  ISETP.NE.AND P3, PT, R3, RZ, PT ;  /* 0x000000ff0300720c */ /* 0x000fe40003f65270 */
[----:B------:R-:W0:Y:S01]  /*0570*/  I2F.RP R15, R11 ;  /* 0x0000000b000f7306 */ /* 0x000e220000209400 */
[----:B------:R-:W-:-:S05]  /*0580*/  IMAD.IADD R4, R2, 0x1, R11 ;  /* 0x0000000102047824 */ /* 0x000fca00078e020b */
[----:B------:R-:W-:Y:S02]  /*0590*/  IABS R8, R4 ;  /* 0x0000000400087213 */ /* 0x000fe40000000000 */
[----:B0-----:R-:W0:Y:S02]  /*05a0*/  MUFU.RCP R14, R15 ;  /* 0x0000000f000e7308 */ /* 0x001e240000001000 */
[----:B0-----:R-:W-:-:S06]  /*05b0*/  VIADD R14, R14, 0xffffffe ;  /* 0x0ffffffe0e0e7836 */ /* 0x001fcc0000000000 */
[----:B------:R-:W0:Y:S02]  /*05c0*/  F2I.FTZ.U32.TRUNC.NTZ R13, R14 ;  /* 0x0000000e000d7305 */ /* 0x000e24000021f000 */
[----:B0-----:R-:W-:-:S04]  /*05d0*/  IMAD.MOV R10, RZ, RZ, -R13 ;  /* 0x000000ffff0a7224 */ /* 0x001fc800078e0a0d */
[----:B------:R-:W-:-:S04]  /*05e0*/  IMAD R10, R10, R11, RZ ;  /* 0x0000000b0a0a7224 */ /* 0x000fc800078e02ff */
[----:B------:R-:W-:-:S04]  /*05f0*/  IMAD.HI.U32 R13, R13, R10, R12 ;  /* 0x0000000a0d0d7227 */ /* 0x000fc800078e000c */
[----:B------:R-:W-:-:S04]  /*0600*/  IMAD.MOV.U32 R12, RZ, RZ, R8 ;  /* 0x000000ffff0c7224 */ /* 0x000fc800078e0008 */
[----:B------:R-:W-:-:S04]  /*0610*/  IMAD.HI.U32 R8, R13, R12, RZ ;  /* 0x0000000c0d087227 */ /* 0x000fc800078e00ff */
[----:B------:R-:W-:-:S04]  /*0620*/  IMAD.MOV R10, RZ, RZ, -R8 ;  /* 0x000000ffff0a7224 */ /* 0x000fc800078e0a08 */
[----:B------:R-:W-:-:S05]  /*0630*/  IMAD R10, R11, R10, R12 ;  /* 0x0000000a0b0a7224 */ /* 0x000fca00078e020c */
[----:B------:R-:W-:-:S13]  /*0640*/  ISETP.GT.U32.AND P1, PT, R11, R10, PT ;  /* 0x0000000a0b00720c */ /* 0x000fda0003f24070 */
[----:B------:R-:W-:Y:S02]  /*0650*/  @!P1 IMAD.IADD R10, R10, 0x1, -R11 ;  /* 0x000000010a0a9824 */ /* 0x000fe400078e0a0b */
[----:B------:R-:W-:Y:S01]  /*0660*/  @!P1 VIADD R8, R8, 0x1 ;  /* 0x0000000108089836 */ /* 0x000fe20000000000 */
[----:B------:R-:W-:Y:S02]  /*0670*/  ISETP.NE.AND P1, PT, R3, RZ, PT ;  /* 0x000000ff0300720c */ /* 0x000fe40003f25270 */
[-C--:B------:R-:W-:Y:S02]  /*0680*/  ISETP.GE.U32.AND P2, PT, R10, R11.reuse, PT ;  /* 0x0000000b0a00720c */ /* 0x080fe40003f46070 */
[C---:B------:R-:W-:Y:S02]  /*0690*/  LOP3.LUT R10, R4.reuse, R11, RZ, 0x3c, !PT ;  /* 0x0000000b040a7212 */ /* 0x040fe400078e3cff */
[----:B------:R-:W-:Y:S02]  /*06a0*/  LOP3.LUT R4, R4, R3, RZ, 0x3c, !PT ;  /* 0x0000000304047212 */ /* 0x000fe400078e3cff */
[----:B------:R-:W-:-:S02]  /*06b0*/  ISETP.GE.AND P0, PT, R10, RZ, PT ;  /* 0x000000ff0a00720c */ /* 0x000fc40003f06270 */
[----:B------:R-:W-:-:S05]  /*06c0*/  SHF.R.S32.HI R10, RZ, 0x1f, R3 ;  /* 0x0000001fff0a7819 */ /* 0x000fca0000011403 */
[----:B------:R-:W-:Y:S01]  /*06d0*/  @P2 VIADD R8, R8, 0x1 ;  /* 0x0000000108082836 */ /* 0x000fe20000000000 */
[----:B------:R-:W-:-:S03]  /*06e0*/  ISETP.GT.AND P2, PT, R3, RZ, PT ;  /* 0x000000ff0300720c */ /* 0x000fc60003f44270 */
[----:B------:R-:W-:-:S04]  /*06f0*/  IMAD.MOV.U32 R16, RZ, RZ, R8 ;  /* 0x000000ffff107224 */ /* 0x000fc800078e0008 */
[----:B------:R-:W-:Y:S01]  /*0700*/  @!P0 IMAD.MOV R16, RZ, RZ, -R16 ;  /* 0x000000ffff108224 */ /* 0x000fe200078e0a10 */
[----:B------:R-:W-:Y:S01]  /*0710*/  @!P1 LOP3.LUT R16, RZ, R11, RZ, 0x33, !PT ;  /* 0x0000000bff109212 */ /* 0x000fe200078e33ff */
[----:B------:R-:W-:Y:S01]  /*0720*/  IMAD.MOV.U32 R11, RZ, RZ, R8 ;  /* 0x000000ffff0b7224 */ /* 0x000fe200078e0008 */
[----:B------:R-:W-:Y:S02]  /*0730*/  ISETP.GE.AND P1, PT, R4, RZ, PT ;  /* 0x000000ff0400720c */ /* 0x000fe40003f26270 */
[----:B------:R-:W-:Y:S02]  /*0740*/  ISETP.LT.U32.AND P0, PT, R9, R16, PT ;  /* 0x000000100900720c */ /* 0x000fe40003f01070 */
[----:B------:R-:W-:Y:S02]  /*0750*/  SHF.R.S32.HI R4, RZ, 0x1f, R16 ;  /* 0x0000001fff047819 */ /* 0x000fe40000011410 */
[----:B------:R-:W-:Y:S01]  /*0760*/  LEA.HI.SX32 R8, R3, 0x1, 0x1 ;  /* 0x0000000103087811 */ /* 0x000fe200078f0aff */
[----:B------:R-:W-:Y:S01]  /*0770*/  @!P2 IMAD.MOV R8, RZ, RZ, R10 ;  /* 0x000000ffff08a224 */ /* 0x000fe200078e020a */
[----:B------:R-:W-:-:S04]  /*0780*/  ISETP.LT.AND.EX P0, PT, R25, R4, PT, P0 ;  /* 0x000000041900720c */ /* 0x000fc80003f01300 */
[C---:B------:R-:W-:Y:S01]  /*0790*/  SEL R15, R25.reuse, R4, P0 ;  /* 0x00000004190f7207 */ /* 0x040fe20000000000 */
[----:B------:R-:W-:Y:S01]  /*07a0*/  @!P1 IMAD.MOV R11, RZ, RZ, -R11 ;  /* 0x000000ffff0b9224 */ /* 0x000fe200078e0a0b */
[----:B------:R-:W-:Y:S02]  /*07b0*/  @!P3 LOP3.LUT R11, RZ, R3, RZ, 0x33, !PT ;  /* 0x00000003ff0bb212 */ /* 0x000fe400078e33ff */
[----:B------:R-:W-:Y:S02]  /*07c0*/  LOP3.LUT R4, R25, R15, RZ, 0xfc, !PT ;  /* 0x0000000f19047212 */ /* 0x000fe400078efcff */
[----:B------:R-:W-:Y:S01]  /*07d0*/  SEL R16, R9, R16, P0 ;  /* 0x0000001009107207 */ /* 0x000fe20000000000 */
[----:B------:R-:W-:Y:S01]  /*07e0*/  IMAD R3, R11, R8, RZ ;  /* 0x000000080b037224 */ /* 0x000fe200078e02ff */
        /* <DEDUP_REMOVED lines=8> */
[----:B------:R-:W-:Y:S02]  /*0870*/  MOV R36, R22 ;  /* 0x0000001600247202 */ /* 0x000fe40000000f00 */
[----:B------:R-:W-:Y:S01]  /*0880*/  MOV R37, R23 ;  /* 0x0000001700257202 */ /* 0x000fe20000000f00 */
[----:B------:R-:W-:Y:S05]  /*0890*/  BRA `(.L_x_7) ;  /* 0x00000000004c7947 */ /* 0x000fea0003800000 */
.L_x_6:
[----:B------:R-:W0:Y:S01]  /*08a0*/  I2F.U32.RP R8, R16 ;  /* 0x0000001000087306 */ /* 0x000e220000209000 */
[----:B------:R-:W-:Y:S01]  /*08b0*/  HFMA2.MMA R10, -RZ, RZ, 0, 0 ;  /* 0x00000000ff0a7435 */ /* 0x000fe200000001ff */
[----:B------:R-:W-:Y:S02]  /*08c0*/  ISETP.NE.U32.AND P0, PT, R16, RZ, PT ;  /* 0x000000ff1000720c */ /* 0x000fe40003f05070 */
[----:B------:R-:W-:-:S04]  /*08d0*/  MOV R37, RZ ;  /* 0x000000ff00257202 */ /* 0x000fc80000000f00 */
[----:B0-----:R-:W0:Y:S02]  /*08e0*/  MUFU.RCP R11, R8 ;  /* 0x00000008000b7308 */ /* 0x001e240000001000 */
[----:B0-----:R-:W-:-:S06]  /*08f0*/  VIADD R11, R11, 0xffffffe ;  /* 0x0ffffffe0b0b7836 */ /* 0x001fcc0000000000 */
[----:B------:R-:W0:Y:S02]  /*0900*/  F2I.FTZ.U32.TRUNC.NTZ R11, R11 ;  /* 0x0000000b000b7305 */ /* 0x000e24000021f000 */
[----:B0-----:R-:W-:-:S04]  /*0910*/  IMAD.MOV R4, RZ, RZ, -R11 ;  /* 0x000000ffff047224 */ /* 0x001fc800078e0a0b */
[----:B------:R-:W-:-:S04]  /*0920*/  IMAD R13, R4, R16, RZ ;  /* 0x00000010040d7224 */ /* 0x000fc800078e02ff */
        /* <DEDUP_REMOVED lines=10> */
.L_x_7:
[----:B------:R-:W-:Y:S05]  /*09d0*/  BSYNC B0 ;  /* 0x0000000000007941 */ /* 0x000fea0003800000 */
.L_x_5:
[----:B------:R-:W0:Y:S01]  /*09e0*/  LDC R8, c[0x0][0x2c4] ;  /* 0x0000b100ff087b82 */ /* 0x000e220000000800 */
[----:B------:R-:W-:Y:S01]  /*09f0*/  ULDC UR4, c[0x0][0x270] ;  /* 0x00009c0000047ab9 */ /* 0x000fe20000000800 */
[----:B------:R-:W-:Y:S01]  /*0a00*/  IABS R11, R3 ;  /* 0x00000003000b7213 */ /* 0x000fe20000000000 */
[----:B------:R-:W-:Y:S01]  /*0a10*/  IMAD.MOV.U32 R18, RZ, RZ, RZ ;  /* 0x000000ffff127224 */ /* 0x000fe200078e00ff */
[----:B------:R-:W1:Y:S01]  /*0a20*/  S2R R35, SR_TID.X ;  /* 0x0000000000237919 */ /* 0x000e620000002100 */
[----:B------:R-:W-:Y:S01]  /*0a30*/  BSSY B0, `(.L_x_8) ;  /* 0x0000078000007945 */ /* 0x000fe20003800000 */
[----:B------:R-:W2:Y:S08]  /*0a40*/  I2F.RP R14, R11 ;  /* 0x0000000b000e7306 */ /* 0x000eb00000209400 */
[----:B--2---:R-:W2:Y:S01]  /*0a50*/  MUFU.RCP R4, R14 ;  /* 0x0000000e00047308 */ /* 0x004ea20000001000 */
[----:B0-----:R-:W-:Y:S01]  /*0a60*/  IMAD R9, R8, UR4, RZ ;  /* 0x0000000408097c24 */ /* 0x001fe2000f8e02ff */
[----:B------:R-:W-:Y:S01]  /*0a70*/  IABS R10, R8 ;  /* 0x00000008000a7213 */ /* 0x000fe20000000000 */
[----:B------:R-:W-:-:S03]  /*0a80*/  UIADD3 UR4, UR4, -0x1, URZ ;  /* 0xffffffff04047890 */ /* 0x000fc6000fffe03f */
[----:B------:R-:W-:Y:S02]  /*0a90*/  IABS R13, R9 ;  /* 0x00000009000d7213 */ /* 0x000fe40000000000 */
[----:B------:R-:W0:Y:S01]  /*0aa0*/  I2F.RP R17, R10 ;  /* 0x0000000a00117306 */ /* 0x000e220000209400 */
[----:B------:R-:W-:Y:S02]  /*0ab0*/  ISETP.NE.AND P5, PT, R9, RZ, PT ;  /* 0x000000ff0900720c */ /* 0x000fe40003fa5270 */
[----:B------:R-:W-:Y:S01]  /*0ac0*/  IMAD.IADD R22, R2, 0x1, R13 ;  /* 0x0000000102167824 */ /* 0x000fe200078e020d */
[----:B------:R-:W-:-:S04]  /*0ad0*/  IABS R2, R3 ;  /* 0x0000000300027213 */ /* 0x000fc80000000000 */
[----:B------:R-:W3:Y:S01]  /*0ae0*/  I2F.RP R21, R13 ;  /* 0x0000000d00157306 */ /* 0x000ee20000209400 */
[----:B--2---:R-:W-:Y:S02]  /*0af0*/  VIADD R4, R4, 0xffffffe ;  /* 0x0ffffffe04047836 */ /* 0x004fe40000000000 */
[----:B------:R-:W-:-:S05]  /*0b00*/  IMAD.MOV R2, RZ, RZ, -R2 ;  /* 0x000000ffff027224 */ /* 0x000fca00078e0a02 */
[----:B0-----:R-:W0:Y:S08]  /*0b10*/  MUFU.RCP R24, R17 ;  /* 0x0000001100187308 */ /* 0x001e300000001000 */
[----:B---3--:R-:W2:Y:S08]  /*0b20*/  MUFU.RCP R28, R21 ;  /* 0x00000015001c7308 */ /* 0x008eb00000001000 */
[----:B------:R-:W3:Y:S01]  /*0b30*/  F2I.FTZ.U32.TRUNC.NTZ R19, R4 ;  /* 0x0000000400137305 */ /* 0x000ee2000021f000 */
[----:B0-----:R-:W-:-:S07]  /*0b40*/  VIADD R24, R24, 0xffffffe ;  /* 0x0ffffffe18187836 */ /* 0x001fce0000000000 */
[----:B------:R-:W0:Y:S01]  /*0b50*/  F2I.FTZ.U32.TRUNC.NTZ R25, R24 ;  /* 0x0000001800197305 */ /* 0x000e22000021f000 */
[----:B--2---:R-:W-:Y:S02]  /*0b60*/  VIADD R28, R28, 0xffffffe ;  /* 0x0ffffffe1c1c7836 */ /* 0x004fe40000000000 */
[----:B---3--:R-:W-:-:S05]  /*0b70*/  IMAD.MOV R12, RZ, RZ, -R19 ;  /* 0x000000ffff0c7224 */ /* 0x008fca00078e0a13 */
[----:B------:R-:W2:Y:S01]  /*0b80*/  F2I.FTZ.U32.TRUNC.NTZ R29, R28 ;  /* 0x0000001c001d7305 */ /* 0x000ea2000021f000 */
[----:B------:R-:W-:Y:S02]  /*0b90*/  VIADD R4, R11, UR4 ;  /* 0x000000040b047c36 */ /* 0x000fe40008000000 */
[----:B------:R-:W-:-:S04]  /*0ba0*/  IMAD R12, R12, R11, RZ ;  /* 0x0000000b0c0c7224 */ /* 0x000fc800078e02ff */
[----:B------:R-:W-:Y:S01]  /*0bb0*/  IMAD.HI.U32 R12, R19, R12, R18 ;  /* 0x0000000c130c7227 */ /* 0x000fe200078e0012 */
[----:B------:R-:W-:Y:S02]  /*0bc0*/  IABS R18, R9 ;  /* 0x0000000900127213 */ /* 0x000fe40000000000 */
[----:B------:R-:W-:Y:S01]  /*0bd0*/  IABS R19, R22 ;  /* 0x0000001600137213 */ /* 0x000fe20000000000 */
[----:B0-----:R-:W-:Y:S02]  /*0be0*/  IMAD.MOV R17, RZ, RZ, -R25 ;  /* 0x000000ffff117224 */ /* 0x001fe400078e0a19 */
[----:B------:R-:W-:Y:S02]  /*0bf0*/  IMAD.MOV R18, RZ, RZ, -R18 ;  /* 0x000000ffff127224 */ /* 0x000fe400078e0a12 */
[----:B--2---:R-:W-:Y:S02]  /*0c00*/  IMAD.MOV R14, RZ, RZ, -R29 ;  /* 0x000000ffff0e7224 */ /* 0x004fe400078e0a1d */
[----:B------:R-:W-:-:S02]  /*0c10*/  IMAD.MOV.U32 R28, RZ, RZ, RZ ;  /* 0x000000ffff1c7224 */ /* 0x000fc400078e00ff */
[----:B------:R-:W-:Y:S02]  /*0c20*/  IMAD R14, R14, R13, RZ ;  /* 0x0000000d0e0e7224 */ /* 0x000fe400078e02ff */
[----:B------:R-:W-:Y:S02]  /*0c30*/  IMAD R17, R17, R10, RZ ;  /* 0x0000000a11117224 */ /* 0x000fe400078e02ff */
[----:B------:R-:W-:-:S04]  /*0c40*/  IMAD.HI.U32 R14, R29, R14, R28 ;  /* 0x0000000e1d0e7227 */ /* 0x000fc800078e001c */
[----:B------:R-:W-:Y:S02]  /*0c50*/  IMAD.MOV.U32 R24, RZ, RZ, RZ ;  /* 0x000000ffff187224 */ /* 0x000fe400078e00ff */
[----:B------:R-:W-:Y:S01]  /*0c60*/  IMAD.HI.U32 R21, R14, R19, RZ ;  /* 0x000000130e157227 */ /* 0x000fe200078e00ff */
[----:B------:R-:W-:-:S03]  /*0c70*/  IABS R14, R4 ;  /* 0x00000004000e7213 */ /* 0x000fc60000000000 */
[----:B------:R-:W-:Y:S02]  /*0c80*/  IMAD R18, R21, R18, R19 ;  /* 0x0000001215127224 */ /* 0x000fe400078e0213 */
[----:B------:R-:W-:-:S03]  /*0c90*/  IMAD.HI.U32 R24, R25, R17, R24 ;  /* 0x0000001119187227 */ /* 0x000fc600078e0018 */
[----:B------:R-:W-:Y:S01]  /*0ca0*/  ISETP.GT.U32.AND P4, PT, R13, R18, PT ;  /* 0x000000120d00720c */ /* 0x000fe20003f84070 */
[----:B------:R-:W-:-:S04]  /*0cb0*/  IMAD.HI.U32 R17, R12, R14, RZ ;  /* 0x0000000e0c117227 */ /* 0x000fc800078e00ff */
[----:B------:R-:W-:-:S04]  /*0cc0*/  IMAD.HI.U32 R24, R24, R19, RZ ;  /* 0x0000001318187227 */ /* 0x000fc800078e00ff */
[----:B------:R-:W-:Y:S01]  /*0cd0*/  IMAD R14, R17, R2, R14 ;  /* 0x00000002110e7224 */ /* 0x000fe200078e020e */
[----:B------:R-:W-:-:S03]  /*0ce0*/  IADD3 R2, -R24, RZ, RZ ;  /* 0x000000ff18027210 */ /* 0x000fc60007ffe1ff */
[----:B------:R-:W-:Y:S01]  /*0cf0*/  @!P4 IMAD.IADD R18, R18, 0x1, -R13 ;  /* 0x000000011212c824 */ /* 0x000fe200078e0a0d */
[----:B------:R-:W-:Y:S01]  /*0d00*/  ISETP.GT.U32.AND P3, PT, R11, R14, PT ;  /* 0x0000000e0b00720c */ /* 0x000fe20003f64070 */
[----:B------:R-:W-:Y:S01]  /*0d10*/  IMAD R19, R10, R2, R19 ;  /* 0x000000020a137224 */ /* 0x000fe200078e0213 */
[-C--:B------:R-:W-:Y:S01]  /*0d20*/  LOP3.LUT R2, R22, R13.reuse, RZ, 0x3c, !PT ;  /* 0x0000000d16027212 */ /* 0x080fe200078e3cff */
[----:B------:R-:W-:Y:S01]  /*0d30*/  @!P4 VIADD R21, R21, 0x1 ;  /* 0x000000011515c836 */ /* 0x000fe20000000000 */
[----:B------:R-:W-:Y:S02]  /*0d40*/  ISETP.GE.U32.AND P2, PT, R18, R13, PT ;  /* 0x0000000d1200720c */ /* 0x000fe40003f46070 */
[----:B------:R-:W-:Y:S02]  /*0d50*/  ISETP.GT.U32.AND P0, PT, R10, R19, PT ;  /* 0x000000130a00720c */ /* 0x000fe40003f04070 */
[----:B------:R-:W-:Y:S02]  /*0d60*/  ISETP.GE.AND P1, PT, R2, RZ, PT ;  /* 0x000000ff0200720c */ /* 0x000fe40003f26270 */
[----:B------:R-:W-:-:S02]  /*0d70*/  LOP3.LUT R2, R4, R11, RZ, 0x3c, !PT ;  /* 0x0000000b04027212 */ /* 0x000fc400078e3cff */
[----:B------:R-:W-:Y:S01]  /*0d80*/  LOP3.LUT R22, R22, R8, RZ, 0x3c, !PT ;  /* 0x0000000816167212 */ /* 0x000fe200078e3cff */
[----:B------:R-:W-:Y:S02]  /*0d90*/  @!P3 IMAD.IADD R14, R14, 0x1, -R11 ;  /* 0x000000010e0eb824 */ /* 0x000fe400078e0a0b */
[----:B------:R-:W-:Y:S01]  /*0da0*/  @!P3 VIADD R17, R17, 0x1 ;  /* 0x000000011111b836 */ /* 0x000fe20000000000 */
[----:B------:R-:W-:Y:S01]  /*0db0*/  ISETP.NE.AND P3, PT, R3, RZ, PT ;  /* 0x000000ff0300720c */ /* 0x000fe20003f65270 */
[----:B------:R-:W-:Y:S01]  /*0dc0*/  @P2 VIADD R21, R21, 0x1 ;  /* 0x0000000115152836 */ /* 0x000fe20000000000 */
[----:B------:R-:W-:Y:S01]  /*0dd0*/  ISETP.GE.U32.AND P6, PT, R14, R11, PT ;  /* 0x0000000b0e00720c */ /* 0x000fe20003fc6070 */
[----:B------:R-:W-:Y:S01]  /*0de0*/  @!P0 IMAD.IADD R19, R19, 0x1, -R10 ;  /* 0x0000000113138824 */ /* 0x000fe200078e0a0a */
[----:B------:R-:W-:Y:S01]  /*0df0*/  ISETP.GE.AND P2, PT, R2, RZ, PT ;  /* 0x000000ff0200720c */ /* 0x000fe20003f46270 */
[----:B------:R-:W-:Y:S01]  /*0e00*/  @!P1 IMAD.MOV R21, RZ, RZ, -R21 ;  /* 0x000000ffff159224 */ /* 0x000fe200078e0a15 */
[----:B------:R-:W-:Y:S01]  /*0e10*/  @!P5 LOP3.LUT R21, RZ, R13, RZ, 0x33, !PT ;  /* 0x0000000dff15d212 */ /* 0x000fe200078e33ff */
[----:B------:R-:W-:Y:S01]  /*0e20*/  @!P0 VIADD R24, R24, 0x1 ;  /* 0x0000000118188836 */ /* 0x000fe20000000000 */
[----:B------:R-:W-:-:S02]  /*0e30*/  ISETP.GE.U32.AND P4, PT, R19, R10, PT ;  /* 0x0000000a1300720c */ /* 0x000fc40003f86070 */
[----:B------:R-:W-:Y:S02]  /*0e40*/  ISETP.LT.U32.AND P0, PT, R6, R21, PT ;  /* 0x000000150600720c */ /* 0x000fe40003f01070 */
[----:B------:R-:W-:Y:S02]  /*0e50*/  SHF.R.S32.HI R13, RZ, 0x1f, R21 ;  /* 0x0000001fff0d7819 */ /* 0x000fe40000011415 */
[----:B------:R-:W-:Y:S02]  /*0e60*/  ISETP.GE.AND P1, PT, R22, RZ, PT ;  /* 0x000000ff1600720c */ /* 0x000fe40003f26270 */
[----:B------:R-:W-:Y:S02]  /*0e70*/  @P6 IADD3 R17, R17, 0x1, RZ ;  /* 0x0000000111116810 */ /* 0x000fe40007ffe0ff */
[-C--:B------:R-:W-:Y:S02]  /*0e80*/  ISETP.LT.AND.EX P0, PT, R7, R13.reuse, PT, P0 ;  /* 0x0000000d0700720c */ /* 0x080fe40003f01300 */
[----:B------:R-:W-:Y:S01]  /*0e90*/  ISETP.GT.AND P5, PT, R9, RZ, PT ;  /* 0x000000ff0900720c */ /* 0x000fe20003fa4270 */
[----:B------:R-:W-:Y:S01]  /*0ea0*/  @!P2 IMAD.MOV R17, RZ, RZ, -R17 ;  /* 0x000000ffff11a224 */ /* 0x000fe200078e0a11 */
[----:B------:R-:W-:Y:S01]  /*0eb0*/  SEL R10, R7, R13, P0 ;  /* 0x0000000d070a7207 */ /* 0x000fe20000000000 */
[----:B------:R-:W-:Y:S01]  /*0ec0*/  @P4 VIADD R24, R24, 0x1 ;  /* 0x0000000118184836 */ /* 0x000fe20000000000 */
[----:B------:R-:W-:-:S02]  /*0ed0*/  @!P3 LOP3.LUT R17, RZ, R11, RZ, 0x33, !PT ;  /* 0x0000000bff11b212 */ /* 0x000fc400078e33ff */
[----:B------:R-:W-:Y:S01]  /*0ee0*/  SHF.R.S32.HI R2, RZ, 0x1f, R9 ;  /* 0x0000001fff027819 */ /* 0x000fe20000011409 */
[----:B------:R-:W-:Y:S01]  /*0ef0*/  @!P1 IMAD.MOV R24, RZ, RZ, -R24 ;  /* 0x000000ffff189224 */ /* 0x000fe200078e0a18 */
[----:B------:R-:W-:Y:S02]  /*0f00*/  LEA.HI.SX32 R11, R9, 0x1, 0x1 ;  /* 0x00000001090b7811 */ /* 0x000fe400078f0aff */
[----:B------:R-:W-:Y:S02]  /*0f10*/  LOP3.LUT R9, R7, R10, RZ, 0xfc, !PT ;  /* 0x0000000a07097212 */ /* 0x000fe400078efcff */
[----:B------:R-:W-:Y:S01]  /*0f20*/  ISETP.NE.AND P2, PT, R8, RZ, PT ;  /* 0x000000ff0800720c */ /* 0x000fe20003f45270 */
[----:B------:R-:W-:Y:S01]  /*0f30*/  @!P5 IMAD.MOV R11, RZ, RZ, R2 ;  /* 0x000000ffff0bd224 */ /* 0x000fe200078e0202 */
[----:B------:R-:W-:Y:S02]  /*0f40*/  ISETP.NE.U32.AND P1, PT, R9, RZ, PT ;  /* 0x000000ff0900720c */ /* 0x000fe40003f25070 */
[----:B------:R-:W-:-:S02]  /*0f50*/  ISETP.LT.U32.AND P3, PT, R36, R17, PT ;  /* 0x000000112400720c */ /* 0x000fc40003f61070 */
[----:B------:R-:W-:Y:S02]  /*0f60*/  SHF.R.S32.HI R13, RZ, 0x1f, R17 ;  /* 0x0000001fff0d7819 */ /* 0x000fe40000011411 */
[----:B------:R-:W-:Y:S02]  /*0f70*/  SEL R12, R6, R21, P0 ;  /* 0x00000015060c7207 */ /* 0x000fe40000000000 */
[----:B------:R-:W-:-:S03]  /*0f80*/  ISETP.LT.AND.EX P3, PT, R37, R13, PT, P3 ;  /* 0x0000000d2500720c */ /* 0x000fc60003f61330 */
[----:B------:R-:W-:Y:S02]  /*0f90*/  @!P2 LOP3.LUT R24, RZ, R8, RZ, 0x33, !PT ;  /* 0x00000008ff18a212 */ /* 0x000fe400078e33ff */
[----:B------:R-:W-:Y:S02]  /*0fa0*/  SEL R14, R36, R17, P3 ;  /* 0x00000011240e7207 */ /* 0x000fe40001800000 */
[----:B------:R-:W-:Y:S01]  /*0fb0*/  SEL R13, R37, R13, P3 ;  /* 0x0000000d250d7207 */ /* 0x000fe20001800000 */
[----:B------:R-:W-:Y:S01]  /*0fc0*/  IMAD R2, R24, R11, RZ ;  /* 0x0000000b18027224 */ /* 0x000fe200078e02ff */
[----:B-1----:R-:W-:Y:S06]  /*0fd0*/  @!P1 BRA `(.L_x_9) ;  /* 0x0000000000249947 */ /* 0x002fec0003800000 */
        /* <DEDUP_REMOVED lines=9> */
.L_x_9:
[----:B------:R-:W0:Y:S01]  /*1070*/  I2F.U32.RP R11, R12 ;  /* 0x0000000c000b7306 */ /* 0x000e220000209000 */
[----:B------:R-:W-:Y:S01]  /*1080*/  IMAD.MOV.U32 R8, RZ, RZ, RZ ;  /* 0x000000ffff087224 */ /* 0x000fe200078e00ff */
[----:B------:R-:W-:-:S06]  /*1090*/  ISETP.NE.U32.AND P0, PT, R12, RZ, PT ;  /* 0x000000ff0c00720c */ /* 0x000fcc0003f05070 */
[----:B0-----:R-:W0:Y:S02]  /*10a0*/  MUFU.RCP R9, R11 ;  /* 0x0000000b00097308 */ /* 0x001e240000001000 */
[----:B0-----:R-:W-:-:S06]  /*10b0*/  IADD3 R9, R9, 0xffffffe, RZ ;  /* 0x0ffffffe09097810 */ /* 0x001fcc0007ffe0ff */
[----:B------:R-:W0:Y:S02]  /*10c0*/  F2I.FTZ.U32.TRUNC.NTZ R9, R9 ;  /* 0x0000000900097305 */ /* 0x000e24000021f000 */
[----:B0-----:R-:W-:-:S05]  /*10d0*/  IADD3 R7, RZ, -R9, RZ ;  /* 0x80000009ff077210 */ /* 0x001fca0007ffe0ff */
[----:B------:R-:W-:-:S04]  /*10e0*/  IMAD R7, R7, R12, RZ ;  /* 0x0000000c07077224 */ /* 0x000fc800078e02ff */
[----:B------:R-:W-:-:S06]  /*10f0*/  IMAD.HI.U32 R7, R9, R7, R8 ;  /* 0x0000000709077227 */ /* 0x000fcc00078e0008 */
[----:B------:R-:W-:-:S05]  /*1100*/  IMAD.HI.U32 R8, R7, R6, RZ ;  /* 0x0000000607087227 */ /* 0x000fca00078e00ff */
[----:B------:R-:W-:-:S05]  /*1110*/  IADD3 R7, -R8, RZ, RZ ;  /* 0x000000ff08077210 */ /* 0x000fca0007ffe1ff */
[----:B------:R-:W-:-:S05]  /*1120*/  IMAD R7, R12, R7, R6 ;  /* 0x000000070c077224 */ /* 0x000fca00078e0206 */
[----:B------:R-:W-:-:S13]  /*1130*/  ISETP.GE.U32.AND P2, PT, R7, R12, PT ;  /* 0x0000000c0700720c */ /* 0x000fda0003f46070 */
[----:B------:R-:W-:Y:S01]  /*1140*/  @P2 IMAD.IADD R7, R7, 0x1, -R12 ;  /* 0x0000000107072824 */ /* 0x000fe200078e0a0c */
[----:B------:R-:W-:-:S04]  /*1150*/  @P2 IADD3 R8, R8, 0x1, RZ ;  /* 0x0000000108082810 */ /* 0x000fc80007ffe0ff */
[----:B------:R-:W-:Y:S01]  /*1160*/  ISETP.GE.U32.AND P1, PT, R7, R12, PT ;  /* 0x0000000c0700720c */ /* 0x000fe20003f26070 */
[----:B------:R-:W-:-:S12]  /*1170*/  IMAD.MOV.U32 R7, RZ, RZ, RZ ;  /* 0x000000ffff077224 */ /* 0x000fd800078e00ff */
[----:B------:R-:W-:Y:S01]  /*1180*/  @P1 VIADD R8, R8, 0x1 ;  /* 0x0000000108081836 */ /* 0x000fe20000000000 */
[----:B------:R-:W-:-:S04]  /*1190*/  @!P0 LOP3.LUT R8, RZ, R12, RZ, 0x33, !PT ;  /* 0x0000000cff088212 */ /* 0x000fc800078e33ff */
[----:B------:R-:W-:Y:S02]  /*11a0*/  MOV R6, R8 ;  /* 0x0000000800067202 */ /* 0x000fe40000000f00 */
.L_x_10:
[----:B------:R-:W-:Y:S05]  /*11b0*/  BSYNC B0 ;  /* 0x0000000000007941 */ /* 0x000fea0003800000 */
.L_x_8:
[----:B------:R-:W-:Y:S01]  /*11c0*/  SHF.R.S32.HI R32, RZ, 0x1f, R35 ;  /* 0x0000001fff207819 */ /* 0x000fe20000011423 */
[----:B------:R-:W-:Y:S01]  /*11d0*/  ULDC UR5, c[0x0][0x3c4] ;  /* 0x0000f10000057ab9 */ /* 0x000fe20000000800 */
[----:B------:R-:W-:Y:S01]  /*11e0*/  IADD3 R8, P0, R20, -UR7, RZ ;  /* 0x8000000714087c10 */ /* 0x000fe2000ff1e0ff */
[----:B------:R-:W-:Y:S01]  /*11f0*/  ULDC.64 UR8, c[0x0][0x208] ;  /* 0x0000820000087ab9 */ /* 0x000fe20000000a00 */
[----:B------:R-:W-:Y:S02]  /*1200*/  LEA.HI R11, R32, R35, RZ, 0x2 ;  /* 0x00000023200b7211 */ /* 0x000fe400078f10ff */
[----:B------:R-:W-:Y:S02]  /*1210*/  IADD3.X R9, R5, ~UR6, RZ, P0, !PT ;  /* 0x8000000605097c10 */ /* 0x000fe400087fe4ff */
[----:B------:R-:W-:Y:S02]  /*1220*/  LOP3.LUT R18, R11, 0xfffffffc, RZ, 0xc0, !PT ;  /* 0xfffffffc0b127812 */ /* 0x000fe400078ec0ff */
[----:B------:R-:W-:-:S03]  /*1230*/  SHF.R.S32.HI R11, RZ, 0x2, R11 ;  /* 0x00000002ff0b7819 */ /* 0x000fc6000001140b */
[----:B------:R-:W-:Y:S02]  /*1240*/  IMAD.IADD R17, R35, 0x1, -R18 ;  /* 0x0000000123117824 */ /* 0x000fe400078e0a12 */
[C---:B------:R-:W-:Y:S02]  /*1250*/  VIADD R21, R11.reuse, 0x20 ;  /* 0x000000200b157836 */ /* 0x040fe40000000000 */
[C---:B------:R-:W-:Y:S01]  /*1260*/  VIADD R31, R11.reuse, 0x40 ;  /* 0x000000400b1f7836 */ /* 0x040fe20000000000 */
[----:B------:R-:W-:Y:S01]  /*1270*/  ISETP.GT.U32.AND P3, PT, R8, R17, PT ;  /* 0x000000110800720c */ /* 0x000fe20003f64070 */
[----:B------:R-:W-:Y:S01]  /*1280*/  VIADD R30, R11, 0x60 ;  /* 0x000000600b1e7836 */ /* 0x000fe20000000000 */
[----:B------:R-:W-:Y:S02]  /*1290*/  SHF.R.S32.HI R8, RZ, 0x1f, R17 ;  /* 0x0000001fff087819 */ /* 0x000fe40000011411 */
[----:B------:R-:W-:Y:S02]  /*12a0*/  IADD3 R40, P0, R17, UR7, RZ ;  /* 0x0000000711287c10 */ /* 0x000fe4000ff1e0ff */
[----:B------:R-:W-:-:S02]  /*12b0*/  ISETP.GT.AND.EX P3, PT, R9, R8, PT, P3 ;  /* 0x000000080900720c */ /* 0x000fc40003f64330 */
[----:B------:R-:W-:Y:S02]  /*12c0*/  IADD3.X R41, R8, UR6, RZ, P0, !PT ;  /* 0x0000000608297c10 */ /* 0x000fe400087fe4ff */
[----:B------:R-:W-:Y:S02]  /*12d0*/  ISETP.GE.OR P1, PT, R11, UR5, !P3 ;  /* 0x000000050b007c0c */ /* 0x000fe4000df26670 */
[----:B------:R-:W-:Y:S02]  /*12e0*/  ISETP.GE.OR P5, PT, R21, UR5, !P3 ;  /* 0x0000000515007c0c */ /* 0x000fe4000dfa6670 */
[----:B------:R-:W-:Y:S02]  /*12f0*/  ISETP.GE.OR P4, PT, R31, UR5, !P3 ;  /* 0x000000051f007c0c */ /* 0x000fe4000df86670 */
[----:B------:R-:W-:-:S07]  /*1300*/  ISETP.GE.OR P3, PT, R30, UR5, !P3 ;  /* 0x000000051e007c0c */ /* 0x000fce000df66670 */
[----:B------:R-:W0:Y:S01]  /*1310*/  @!P1 LDC.64 R24, c[0x0][0x2b8] ;  /* 0x0000ae00ff189b82 */ /* 0x000e220000000a00 */
[----:B------:R-:W-:Y:S01]  /*1320*/  @!P1 SHF.R.S32.HI R39, RZ, 0x1f, R11 ;  /* 0x0000001fff279819 */ /* 0x000fe2000001140b */
[----:B------:R-:W-:Y:S01]  /*1330*/  @!P1 IMAD.WIDE.U32 R42, R20, R11, R40 ;  /* 0x0000000b142a9225 */ /* 0x000fe200078e0028 */
[----:B------:R-:W-:Y:S02]  /*1340*/  @!P5 SHF.R.S32.HI R29, RZ, 0x1f, R21 ;  /* 0x0000001fff1dd819 */ /* 0x000fe40000011415 */
[----:B------:R-:W-:Y:S01]  /*1350*/  @!P4 SHF.R.S32.HI R33, RZ, 0x1f, R31 ;  /* 0x0000001fff21c819 */ /* 0x000fe2000001141f */
[-C--:B------:R-:W-:Y:S02]  /*1360*/  @!P1 IMAD R28, R39, R20.reuse, RZ ;  /* 0x00000014271c9224 */ /* 0x080fe400078e02ff */
[----:B------:R-:W1:Y:S01]  /*1370*/  @!P3 LDC.64 R8, c[0x0][0x2b8] ;  /* 0x0000ae00ff08bb82 */ /* 0x000e620000000a00 */
[----:B------:R-:W-:Y:S01]  /*1380*/  @!P5 IMAD R26, R29, R20, RZ ;  /* 0x000000141d1ad224 */ /* 0x000fe200078e02ff */
[----:B------:R-:W-:Y:S01]  /*1390*/  @!P3 SHF.R.S32.HI R29, RZ, 0x1f, R30 ;  /* 0x0000001fff1db819 */ /* 0x000fe2000001141e */
[----:B------:R-:W-:-:S02]  /*13a0*/  @!P1 IMAD R28, R11, R5, R28 ;  /* 0x000000050b1c9224 */ /* 0x000fc400078e021c */
[----:B------:R-:W-:-:S03]  /*13b0*/  @!P5 IMAD.WIDE.U32 R38, R20, R21, R40 ;  /* 0x000000151426d225 */ /* 0x000fc600078e0028 */
[----:B------:R-:W2:Y:S01]  /*13c0*/  @!P5 LDC.64 R22, c[0x0][0x2b8] ;  /* 0x0000ae00ff16db82 */ /* 0x000ea20000000a00 */
[----:B------:R-:W-:Y:S02]  /*13d0*/  @!P1 IMAD.IADD R28, R43, 0x1, R28 ;  /* 0x000000012b1c9824 */ /* 0x000fe400078e021c */
[----:B------:R-:W-:Y:S02]  /*13e0*/  @!P3 IMAD R29, R29, R20, RZ ;  /* 0x000000141d1db224 */ /* 0x000fe400078e02ff */
[--C-:B------:R-:W-:Y:S02]  /*13f0*/  @!P4 IMAD.MOV.U32 R44, RZ, RZ, R40.reuse ;  /* 0x000000ffff2cc224 */ /* 0x100fe400078e0028 */
[--C-:B------:R-:W-:Y:S01]  /*1400*/  @!P4 IMAD.MOV.U32 R45, RZ, RZ, R41.reuse ;  /* 0x000000ffff2dc224 */ /* 0x100fe200078e0029 */
[----:B------:R-:W3:Y:S01]  /*1410*/  @!P4 LDC.64 R18, c[0x0][0x2b8] ;  /* 0x0000ae00ff12cb82 */ /* 0x000ee20000000a00 */
[----:B0-----:R-:W-:Y:S01]  /*1420*/  @!P1 LEA R24, P0, R42, R24, 0x2 ;  /* 0x000000182a189211 */ /* 0x001fe200078010ff */
[----:B------:R-:W-:-:S03]  /*1430*/  @!P3 IMAD.WIDE.U32 R40, R20, R30, R40 ;  /* 0x0000001e1428b225 */ /* 0x000fc600078e0028 */
[----:B------:R-:W-:Y:S01]  /*1440*/  @!P1 LEA.HI.X R25, R42, R25, R28, 0x2, P0 ;  /* 0x000000192a199211 */ /* 0x000fe200000f141c */
[-C--:B------:R-:W-:Y:S02]  /*1450*/  @!P3 IMAD R29, R30, R5.reuse, R29 ;  /* 0x000000051e1db224 */ /* 0x080fe400078e021d */
[----:B------:R-:W-:Y:S02]  /*1460*/  @!P5 IMAD R21, R21, R5, R26 ;  /* 0x000000051515d224 */ /* 0x000fe400078e021a */
[----:B------:R-:W-:Y:S02]  /*1470*/  IMAD.MOV.U32 R28, RZ, RZ, -0x800000 ;  /* 0xff800000ff1c7424 */ /* 0x000fe400078e00ff */
[----:B------:R-:W-:Y:S01]  /*1480*/  @!P4 IMAD R26, R33, R20, RZ ;  /* 0x00000014211ac224 */ /* 0x000fe200078e02ff */
[----:B-1----:R-:W-:Y:S01]  /*1490*/  @!P3 LEA R8, P0, R40, R8, 0x2 ;  /* 0x000000082808b211 */ /* 0x002fe200078010ff */
[----:B------:R-:W-:Y:S02]  /*14a0*/  @!P3 IMAD.IADD R29, R41, 0x1, R29 ;  /* 0x00000001291db824 */ /* 0x000fe400078e021d */
[----:B------:R-:W-:Y:S01]  /*14b0*/  @!P4 IMAD.WIDE.U32 R44, R20, R31, R44 ;  /* 0x0000001f142cc225 */ /* 0x000fe200078e002c */
[----:B------:R0:W4:Y:S01]  /*14c0*/  @!P1 LDG.E R28, desc[UR8][R24.64] ;  /* 0x00000008181c9981 */ /* 0x000122000c1e1900 */
[----:B--2---:R-:W-:-:S02]  /*14d0*/  @!P5 LEA R22, P2, R38, R22, 0x2 ;  /* 0x000000162616d211 */ /* 0x004fc400078410ff */
[----:B------:R-:W-:Y:S02]  /*14e0*/  @!P4 IMAD R26, R31, R5, R26 ;  /* 0x000000051f1ac224 */ /* 0x000fe400078e021a */
[----:B------:R-:W-:Y:S01]  /*14f0*/  @!P5 IMAD.IADD R21, R39, 0x1, R21 ;  /* 0x000000012715d824 */ /* 0x000fe200078e0215 */
[----:B------:R-:W-:Y:S01]  /*1500*/  @!P3 LEA.HI.X R9, R40, R9, R29, 0x2, P0 ;  /* 0x000000092809b211 */ /* 0x000fe200000f141d */
[----:B------:R-:W-:Y:S01]  /*1510*/  @!P4 IMAD.IADD R26, R45, 0x1, R26 ;  /* 0x000000012d1ac824 */ /* 0x000fe200078e021a */
[----:B---3--:R-:W-:Y:S01]  /*1520*/  @!P4 LEA R18, P1, R44, R18, 0x2 ;  /* 0x000000122c12c211 */ /* 0x008fe200078210ff */
[----:B------:R-:W1:Y:S01]  /*1530*/  LDC R29, c[0x0][0x270] ;  /* 0x00009c00ff1d7b82 */ /* 0x000e620000000800 */
[----:B------:R-:W-:Y:S01]  /*1540*/  @!P5 LEA.HI.X R23, R38, R23, R21, 0x2, P2 ;  /* 0x000000172617d211 */ /* 0x000fe200010f1415 */
[----:B------:R-:W-:Y:S01]  /*1550*/  IMAD.MOV.U32 R21, RZ, RZ, -0x800000 ;  /* 0xff800000ff157424 */ /* 0x000fe200078e00ff */
[----:B------:R-:W-:-:S05]  /*1560*/  @!P4 LEA.HI.X R19, R44, R19, R26, 0x2, P1 ;  /* 0x000000132c13c211 */ /* 0x000fca00008f141a */
[----:B------:R2:W3:Y:S01]  /*1570*/  @!P5 LDG.E R21, desc[UR8][R22.64] ;  /* 0x000000081615d981 */ /* 0x0004e2000c1e1900 */
[----:B0-----:R-:W-:Y:S02]  /*1580*/  IMAD.MOV.U32 R24, RZ, RZ, -0x800000 ;  /* 0xff800000ff187424 */ /* 0x001fe400078e00ff */
[----:B------:R-:W-:-:S04]  /*1590*/  IMAD.MOV.U32 R25, RZ, RZ, -0x800000 ;  /* 0xff800000ff197424 */ /* 0x000fc800078e00ff */
[----:B------:R0:W5:Y:S04]  /*15a0*/  @!P3 LDG.E R24, desc[UR8][R8.64] ;  /* 0x000000080818b981 */ /* 0x000168000c1e1900 */
[----:B------:R0:W5:Y:S01]  /*15b0*/  @!P4 LDG.E R25, desc[UR8][R18.64] ;  /* 0x000000081219c981 */ /* 0x000162000c1e1900 */
[----:B-1----:R-:W-:-:S04]  /*15c0*/  IABS R26, R29 ;  /* 0x0000001d001a7213 */ /* 0x002fc80000000000 */
[----:B------:R-:W1:Y:S08]  /*15d0*/  I2F.U32.RP R33, R26 ;  /* 0x0000001a00217306 */ /* 0x000e700000209000 */
[----:B-1----:R-:W1:Y:S02]  /*15e0*/  MUFU.RCP R31, R33 ;  /* 0x00000021001f7308 */ /* 0x002e640000001000 */
[----:B-1----:R-:W-:-:S06]  /*15f0*/  VIADD R31, R31, 0xffffffe ;  /* 0x0ffffffe1f1f7836 */ /* 0x002fcc0000000000 */
[----:B------:R-:W1:Y:S01]  /*1600*/  F2I.FTZ.U32.TRUNC.NTZ R31, R31 ;  /* 0x0000001f001f7305 */ /* 0x000e62000021f000 */
[----:B--2---:R-:W2:Y:S01]  /*1610*/  S2R R22, SR_CgaCtaId ;  /* 0x0000000000167919 */ /* 0x004ea20000008800 */
[----:B0-----:R-:W-:Y:S02]  /*1620*/  IABS R8, R4 ;  /* 0x0000000400087213 */ /* 0x001fe40000000000 */
[----:B------:R-:W-:Y:S01]  /*1630*/  IABS R18, R29 ;  /* 0x0000001d00127213 */ /* 0x000fe20000000000 */
[----:B-1----:R-:W-:-:S04]  /*1640*/  IMAD.MOV R30, RZ, RZ, -R31 ;  /* 0x000000ffff1e7224 */ /* 0x002fc800078e0a1f */
[----:B------:R-:W-:Y:S02]  /*1650*/  IMAD R9, R30, R26, RZ ;  /* 0x0000001a1e097224 */ /* 0x000fe400078e02ff */
[----:B------:R-:W-:-:S04]  /*1660*/  IMAD.MOV.U32 R30, RZ, RZ, RZ ;  /* 0x000000ffff1e7224 */ /* 0x000fc800078e00ff */
[----:B------:R-:W-:-:S04]  /*1670*/  IMAD.HI.U32 R9, R31, R9, R30 ;  /* 0x000000091f097227 */ /* 0x000fc800078e001e */
[----:B------:R-:W-:Y:S02]  /*1680*/  IMAD.MOV R18, RZ, RZ, -R18 ;  /* 0x000000ffff127224 */ /* 0x000fe400078e0a12 */
[----:B------:R-:W-:-:S04]  /*1690*/  IMAD.HI.U32 R9, R9, R8, RZ ;  /* 0x0000000809097227 */ /* 0x000fc800078e00ff */
[----:B------:R-:W-:Y:S01]  /*16a0*/  IMAD R19, R9, R18, R8 ;  /* 0x0000001209137224 */ /* 0x000fe200078e0208 */
[----:B------:R-:W-:-:S04]  /*16b0*/  MOV R23, 0x400 ;  /* 0x0000040000177802 */ /* 0x000fc80000000f00 */
[----:B------:R-:W-:Y:S02]  /*16c0*/  ISETP.GT.U32.AND P3, PT, R26, R19, PT ;  /* 0x000000131a00720c */ /* 0x000fe40003f64070 */
[----:B--2---:R-:W-:Y:S02]  /*16d0*/  LEA R8, R22, R23, 0x18 ;  /* 0x0000001716087211 */ /* 0x004fe400078ec0ff */
[C---:B------:R-:W-:Y:S02]  /*16e0*/  ISETP.GT.AND P6, PT, R35.reuse, 0x7f, PT ;  /* 0x0000007f2300780c */ /* 0x040fe40003fc4270 */
[----:B------:R-:W-:Y:S01]  /*16f0*/  ISETP.GT.AND P1, PT, R35, 0x17f, PT ;  /* 0x0000017f2300780c */ /* 0x000fe20003f24270 */
[----:B------:R-:W-:Y:S01]  /*1700*/  IMAD R18, R11, 0x14, R8 ;  /* 0x000000140b127824 */ /* 0x000fe200078e0208 */
[C---:B------:R-:W-:Y:S02]  /*1710*/  ISETP.GT.AND P2, PT, R35.reuse, 0x1ff, PT ;  /* 0x000001ff2300780c */ /* 0x040fe40003f44270 */
[----:B------:R-:W-:Y:S01]  /*1720*/  ISETP.GT.AND P0, PT, R35, 0xff, PT ;  /* 0x000000ff2300780c */ /* 0x000fe20003f04270 */
[----:B------:R-:W-:-:S02]  /*1730*/  IMAD R18, R17, 0x4, R18 ;  /* 0x0000000411127824 */ /* 0x000fc400078e0212 */
[----:B------:R-:W-:Y:S01]  /*1740*/  @!P3 IMAD.IADD R19, R19, 0x1, -R26 ;  /* 0x000000011313b824 */ /* 0x000fe200078e0a1a */
[----:B------:R-:W-:-:S04]  /*1750*/  LOP3.LUT R11, R37, R13, RZ, 0xfc, !PT ;  /* 0x0000000d250b7212 */ /* 0x000fc800078efcff */
[----:B------:R-:W-:Y:S02]  /*1760*/  ISETP.GE.U32.AND P4, PT, R19, R26, PT ;  /* 0x0000001a1300720c */ /* 0x000fe40003f86070 */
[----:B------:R-:W-:Y:S01]  /*1770*/  LOP3.LUT R4, R4, R29, RZ, 0x3c, !PT ;  /* 0x0000001d04047212 */ /* 0x000fe200078e3cff */
[----:B------:R-:W-:Y:S01]  /*1780*/  @!P3 VIADD R9, R9, 0x1 ;  /* 0x000000010909b836 */ /* 0x000fe20000000000 */
[----:B------:R-:W-:Y:S09]  /*1790*/  BSSY B0, `(.L_x_11) ;  /* 0x0000029000007945 */ /* 0x000ff20003800000 */
[----:B------:R-:W-:Y:S01]  /*17a0*/  @P4 VIADD R9, R9, 0x1 ;  /* 0x0000000109094836 */ /* 0x000fe20000000000 */
[----:B----4-:R0:W-:Y:S01]  /*17b0*/  @!P2 STS [R18], R28 ;  /* 0x0000001c1200a388 */ /* 0x0101e20000000800 */
[----:B------:R-:W-:-:S02]  /*17c0*/  ISETP.GE.AND P2, PT, R4, RZ, PT ;  /* 0x000000ff0400720c */ /* 0x000fc40003f46270 */
[----:B------:R-:W-:Y:S01]  /*17d0*/  IMAD.MOV.U32 R4, RZ, RZ, R9 ;  /* 0x000000ffff047224 */ /* 0x000fe200078e0009 */
[----:B---3--:R0:W-:Y:S01]  /*17e0*/  @!P1 STS [R18+0x280], R21 ;  /* 0x0002801512009388 */ /* 0x0081e20000000800 */
[----:B------:R-:W-:-:S03]  /*17f0*/  ISETP.NE.U32.AND P1, PT, R11, RZ, PT ;  /* 0x000000ff0b00720c */ /* 0x000fc60003f25070 */
[----:B-----5:R0:W-:Y:S04]  /*1800*/  @!P6 STS [R18+0x780], R24 ;  /* 0x000780181200e388 */ /* 0x0201e80000000800 */
[----:B------:R0:W-:Y:S01]  /*1810*/  @!P0 STS [R18+0x500], R25 ;  /* 0x0005001912008388 */ /* 0x0001e20000000800 */
[----:B------:R-:W-:Y:S01]  /*1820*/  ISETP.NE.AND P0, PT, R29, RZ, PT ;  /* 0x000000ff1d00720c */ /* 0x000fe20003f05270 */
[----:B------:R-:W-:-:S12]  /*1830*/  @!P2 IMAD.MOV R4, RZ, RZ, -R4 ;  /* 0x000000ffff04a224 */ /* 0x000fd800078e0a04 */
[----:B------:R-:W-:Y:S01]  /*1840*/  @!P0 LOP3.LUT R4, RZ, R29, RZ, 0x33, !PT ;  /* 0x0000001dff048212 */ /* 0x000fe200078e33ff */
[----:B------:R-:W-:Y:S06]  /*1850*/  @!P1 BRA `(.L_x_12) ;  /* 0x0000000000249947 */ /* 0x000fec0003800000 */
[----:B0-----:R-:W-:Y:S01]  /*1860*/  IMAD.MOV.U32 R18, RZ, RZ, R36 ;  /* 0x000000ffff127224 */ /* 0x001fe200078e0024 */
        /* <DEDUP_REMOVED lines=8> */
.L_x_12:
[----:B------:R-:W0:Y:S01]  /*18f0*/  I2F.U32.RP R11, R14 ;  /* 0x0000000e000b7306 */ /* 0x000e220000209000 */
[----:B------:R-:W-:Y:S02]  /*1900*/  ISETP.NE.U32.AND P0, PT, R14, RZ, PT ;  /* 0x000000ff0e00720c */ /* 0x000fe40003f05070 */
[----:B------:R-:W-:-:S05]  /*1910*/  MOV R41, RZ ;  /* 0x000000ff00297202 */ /* 0x000fca0000000f00 */
[----:B0-----:R-:W0:Y:S02]  /*1920*/  MUFU.RCP R18, R11 ;  /* 0x0000000b00127308 */ /* 0x001e240000001000 */
[----:B0-----:R-:W-:-:S06]  /*1930*/  VIADD R18, R18, 0xffffffe ;  /* 0x0ffffffe12127836 */ /* 0x001fcc0000000000 */
[----:B------:R0:W1:Y:S02]  /*1940*/  F2I.FTZ.U32.TRUNC.NTZ R19, R18 ;  /* 0x0000001200137305 */ /* 0x000064000021f000 */
[----:B0-----:R-:W-:Y:S01]  /*1950*/  HFMA2.MMA R18, -RZ, RZ, 0, 0 ;  /* 0x00000000ff127435 */ /* 0x001fe200000001ff */
[----:B-1----:R-:W-:-:S04]  /*1960*/  IMAD.MOV R9, RZ, RZ, -R19 ;  /* 0x000000ffff097224 */ /* 0x002fc800078e0a13 */
[----:B------:R-:W-:-:S05]  /*1970*/  IMAD R9, R9, R14, RZ ;  /* 0x0000000e09097224 */ /* 0x000fca00078e02ff */
        /* <DEDUP_REMOVED lines=10> */
.L_x_13:
[----:B------:R-:W-:Y:S05]  /*1a20*/  BSYNC B0 ;  /* 0x0000000000007941 */ /* 0x000fea0003800000 */
.L_x_11:
[----:B------:R-:W-:Y:S01]  /*1a30*/  BAR.SYNC.DEFER_BLOCKING 0x0 ;  /* 0x0000000000007b1d */ /* 0x000fe20000010000 */
[----:B------:R-:W-:Y:S01]  /*1a40*/  LEA.HI R11, R32, R35, RZ, 0x5 ;  /* 0x00000023200b7211 */ /* 0x000fe200078f28ff */
[----:B------:R-:W-:Y:S01]  /*1a50*/  IMAD.MOV.U32 R36, RZ, RZ, -0x800000 ;  /* 0xff800000ff247424 */ /* 0x000fe200078e00ff */
[----:B------:R-:W-:Y:S01]  /*1a60*/  MOV R31, 0xff800000 ;  /* 0xff800000001f7802 */ /* 0x000fe20000000f00 */
[----:B------:R-:W-:Y:S01]  /*1a70*/  IMAD.MOV.U32 R32, RZ, RZ, -0x800000 ;  /* 0xff800000ff207424 */ /* 0x000fe200078e00ff */
[----:B------:R-:W-:Y:S01]  /*1a80*/  LOP3.LUT R18, R11, 0xffffffe0, RZ, 0xc0, !PT ;  /* 0xffffffe00b127812 */ /* 0x000fe200078ec0ff */
[----:B------:R-:W-:Y:S01]  /*1a90*/  IMAD.MOV.U32 R34, RZ, RZ, -0x800000 ;  /* 0xff800000ff227424 */ /* 0x000fe200078e00ff */
[----:B------:R-:W-:Y:S01]  /*1aa0*/  SHF.R.S32.HI R11, RZ, 0x5, R11 ;  /* 0x00000005ff0b7819 */ /* 0x000fe2000001140b */
[----:B------:R-:W-:Y:S01]  /*1ab0*/  HFMA2.MMA R42, -RZ, RZ, 0, 0 ;  /* 0x00000000ff2a7435 */ /* 0x000fe200000001ff */
[----:B------:R-:W-:Y:S01]  /*1ac0*/  BSSY B1, `(.L_x_14) ;  /* 0x0000246000017945 */ /* 0x000fe20003800000 */
[----:B------:R-:W-:-:S04]  /*1ad0*/  IMAD.IADD R35, R35, 0x1, -R18 ;  /* 0x0000000123237824 */ /* 0x000fc800078e0a12 */
[----:B------:R-:W-:-:S04]  /*1ae0*/  IMAD R8, R35, 0x14, R8 ;  /* 0x0000001423087824 */ /* 0x000fc800078e0208 */
[----:B------:R-:W-:-:S05]  /*1af0*/  IMAD R33, R11, 0x4, R8 ;  /* 0x000000040b217824 */ /* 0x000fca00078e0208 */
[----:B------:R-:W-:Y:S04]  /*1b00*/  @!P6 LDS R36, [R33] ;  /* 0x000000002124e984 */ /* 0x000fe80000000800 */
[----:B------:R-:W0:Y:S04]  /*1b10*/  @!P6 LDS R31, [R33+0x280] ;  /* 0x00028000211fe984 */ /* 0x000e280000000800 */
[----:B------:R-:W1:Y:S04]  /*1b20*/  @!P6 LDS R32, [R33+0x500] ;  /* 0x000500002120e984 */ /* 0x000e680000000800 */
[----:B------:R-:W2:Y:S01]  /*1b30*/  @!P6 LDS R34, [R33+0x780] ;  /* 0x000780002122e984 */ /* 0x000ea20000000800 */
[----:B0-----:R-:W-:-:S04]  /*1b40*/  FMNMX.FTZ R17, R36, R31, !PT ;  /* 0x0000001f24117209 */ /* 0x001fc80007810000 */
[----:B-1----:R-:W-:-:S04]  /*1b50*/  FMNMX.FTZ R17, R17, R32, !PT ;  /* 0x0000002011117209 */ /* 0x002fc80007810000 */
[----:B--2---:R-:W-:-:S05]  /*1b60*/  FMNMX.FTZ R17, R17, R34, !PT ;  /* 0x0000002211117209 */ /* 0x004fca0007810000 */
[----:B------:R-:W0:Y:S02]  /*1b70*/  SHFL.BFLY PT, R18, R17, 0x10, 0x1f ;  /* 0x0e001f0011127f89 */ /* 0x000e2400000e0000 */
[----:B0-----:R-:W-:-:S05]  /*1b80*/  FMNMX.FTZ R18, R17, R18, !PT ;  /* 0x0000001211127209 */ /* 0x001fca0007810000 */
[----:B------:R-:W0:Y:S02]  /*1b90*/  SHFL.BFLY PT, R9, R18, 0x8, 0x1f ;  /* 0x0d001f0012097f89 */ /* 0x000e2400000e0000 */
[----:B0-----:R-:W-:-:S05]  /*1ba0*/  FMNMX.FTZ R9, R18, R9, !PT ;  /* 0x0000000912097209 */ /* 0x001fca0007810000 */
[----:B------:R-:W0:Y:S02]  /*1bb0*/  SHFL.BFLY PT, R22, R9, 0x4, 0x1f ;  /* 0x0c801f0009167f89 */ /* 0x000e2400000e0000 */
[----:B0-----:R-:W-:-:S05]  /*1bc0*/  FMNMX.FTZ R22, R9, R22, !PT ;  /* 0x0000001609167209 */ /* 0x001fca0007810000 */
[----:B------:R-:W0:Y:S02]  /*1bd0*/  SHFL.BFLY PT, R23, R22, 0x2, 0x1f ;  /* 0x0c401f0016177f89 */ /* 0x000e2400000e0000 */
[----:B0-----:R-:W-:-:S05]  /*1be0*/  FMNMX.FTZ R23, R22, R23, !PT ;  /* 0x0000001716177209 */ /* 0x001fca0007810000 */
[----:B------:R-:W0:Y:S02]  /*1bf0*/  SHFL.BFLY PT, R8, R23, 0x1, 0x1f ;  /* 0x0c201f0017087f89 */ /* 0x000e2400000e0000 */
[----:B0-----:R-:W-:Y:S02]  /*1c00*/  FMNMX.FTZ R8, R23, R8, !PT ;  /* 0x0000000817087209 */ /* 0x001fe40007810000 */
[----:B------:R-:W-:Y:S02]  /*1c10*/  IABS R23, R2 ;  /* 0x0000000200177213 */ /* 0x000fe40000000000 */
[----:B------:R-:W-:-:S04]  /*1c20*/  FSETP.NEU.FTZ.AND P0, PT, R8, -INF , PT ;  /* 0xff8000000800780b */ /* 0x000fc80003f1d000 */
[----:B------:R-:W-:Y:S02]  /*1c30*/  FSEL R19, R8, RZ, P0 ;  /* 0x000000ff08137208 */ /* 0x000fe40000000000 */
[----:B------:R-:W-:-:S03]  /*1c40*/  ISETP.GT.AND P0, PT, R2, RZ, PT ;  /* 0x000000ff0200720c */ /* 0x000fc60003f04270 */
[C---:B------:R-:W-:Y:S01]  /*1c50*/  FADD.FTZ R17, -R19.reuse, R36 ;  /* 0x0000002413117221 */ /* 0x040fe20000010100 */
[C---:B------:R-:W-:Y:S01]  /*1c60*/  FADD.FTZ R21, -R19.reuse, R31 ;  /* 0x0000001f13157221 */ /* 0x040fe20000010100 */
[C---:B------:R-:W-:Y:S01]  /*1c70*/  FADD.FTZ R8, -R19.reuse, R32 ;  /* 0x0000002013087221 */ /* 0x040fe20000010100 */
[----:B------:R-:W-:Y:S01]  /*1c80*/  FADD.FTZ R24, -R19, R34 ;  /* 0x0000002213187221 */ /* 0x000fe20000010100 */
[----:B------:R-:W-:Y:S01]  /*1c90*/  FMUL.FTZ R17, R17, 1.4426950216293334961 ;  /* 0x3fb8aa3b11117820 */ /* 0x000fe20000410000 */
[----:B------:R-:W-:Y:S01]  /*1ca0*/  FMUL.FTZ R21, R21, 1.4426950216293334961 ;  /* 0x3fb8aa3b15157820 */ /* 0x000fe20000410000 */
[----:B------:R-:W-:Y:S01]  /*1cb0*/  FMUL.FTZ R8, R8, 1.4426950216293334961 ;  /* 0x3fb8aa3b08087820 */ /* 0x000fe20000410000 */
[----:B------:R-:W-:Y:S01]  /*1cc0*/  FMUL.FTZ R24, R24, 1.4426950216293334961 ;  /* 0x3fb8aa3b18187820 */ /* 0x000fe20000410000 */
[----:B------:R0:W-:Y:S08]  /*1cd0*/  MUFU.EX2 R18, R17 ;  /* 0x0000001100127308 */ /* 0x0001f00000000800 */
[----:B------:R-:W1:Y:S08]  /*1ce0*/  MUFU.EX2 R9, R21 ;  /* 0x0000001500097308 */ /* 0x000e700000000800 */
[----:B------:R-:W2:Y:S01]  /*1cf0*/  MUFU.EX2 R8, R8 ;  /* 0x0000000800087308 */ /* 0x000ea20000000800 */
[----:B0-----:R-:W0:Y:S07]  /*1d00*/  LDC R17, c[0x0][0x270] ;  /* 0x00009c00ff117b82 */ /* 0x001e2e0000000800 */
[----:B------:R-:W3:Y:S01]  /*1d10*/  MUFU.EX2 R25, R24 ;  /* 0x0000001800197308 */ /* 0x000ee20000000800 */
[----:B-1----:R-:W-:-:S07]  /*1d20*/  FADD.FTZ R9, R18, R9 ;  /* 0x0000000912097221 */ /* 0x002fce0000010000 */
[----:B------:R-:W1:Y:S01]  /*1d30*/  I2F.RP R21, R23 ;  /* 0x0000001700157306 */ /* 0x000e620000209400 */
[----:B--2---:R-:W-:-:S04]  /*1d40*/  FADD.FTZ R18, R9, R8 ;  /* 0x0000000809127221 */ /* 0x004fc80000010000 */
[----:B---3--:R-:W-:Y:S01]  /*1d50*/  FADD.FTZ R25, R18, R25 ;  /* 0x0000001912197221 */ /* 0x008fe20000010000 */
[----:B0-----:R-:W-:Y:S01]  /*1d60*/  IABS R22, R17 ;  /* 0x0000001100167213 */ /* 0x001fe20000000000 */
[----:B------:R-:W-:Y:S01]  /*1d70*/  VIADD R24, R23, UR4 ;  /* 0x0000000417187c36 */ /* 0x000fe20008000000 */
[----:B------:R-:W-:Y:S02]  /*1d80*/  ULDC.U8 UR4, c[0x0][0x3d9] ;  /* 0x0000f64000047ab9 */ /* 0x000fe40000000000 */
[----:B------:R-:W0:Y:S01]  /*1d90*/  SHFL.BFLY PT, R18, R25, 0x10, 0x1f ;  /* 0x0e001f0019127f89 */ /* 0x000e2200000e0000 */
[----:B------:R-:W2:Y:S08]  /*1da0*/  I2F.U32.RP R9, R22 ;  /* 0x0000001600097306 */ /* 0x000eb00000209000 */
[----:B-1----:R-:W1:Y:S08]  /*1db0*/  MUFU.RCP R8, R21 ;  /* 0x0000001500087308 */ /* 0x002e700000001000 */
[----:B--2---:R-:W2:Y:S01]  /*1dc0*/  MUFU.RCP R38, R9 ;  /* 0x0000000900267308 */ /* 0x004ea20000001000 */
[----:B0-----:R-:W-:Y:S01]  /*1dd0*/  FADD.FTZ R18, R25, R18 ;  /* 0x0000001219127221 */ /* 0x001fe20000010000 */
[----:B-1----:R-:W-:-:S04]  /*1de0*/  VIADD R8, R8, 0xffffffe ;  /* 0x0ffffffe08087836 */ /* 0x002fc80000000000 */
[----:B------:R-:W0:Y:S02]  /*1df0*/  SHFL.BFLY PT, R29, R18, 0x8, 0x1f ;  /* 0x0d001f00121d7f89 */ /* 0x000e2400000e0000 */
[----:B------:R-:W1:Y:S01]  /*1e00*/  F2I.FTZ.U32.TRUNC.NTZ R43, R8 ;  /* 0x00000008002b7305 */ /* 0x000e62000021f000 */
[----:B--2---:R-:W-:Y:S02]  /*1e10*/  IADD3 R38, R38, 0xffffffe, RZ ;  /* 0x0ffffffe26267810 */ /* 0x004fe40007ffe0ff */
[----:B------:R-:W-:-:S05]  /*1e20*/  IABS R9, R2 ;  /* 0x0000000200097213 */ /* 0x000fca0000000000 */
[----:B------:R-:W2:Y:S01]  /*1e30*/  F2I.FTZ.U32.TRUNC.NTZ R39, R38 ;  /* 0x0000002600277305 */ /* 0x000ea2000021f000 */
[----:B------:R-:W-:Y:S02]  /*1e40*/  IMAD.MOV R9, RZ, RZ, -R9 ;  /* 0x000000ffff097224 */ /* 0x000fe400078e0a09 */
[----:B-1----:R-:W-:Y:S01]  /*1e50*/  IMAD.MOV R28, RZ, RZ, -R43 ;  /* 0x000000ffff1c7224 */ /* 0x002fe200078e0a2b */
[----:B------:R-:W-:-:S03]  /*1e60*/  IABS R8, R17 ;  /* 0x0000001100087213 */ /* 0x000fc60000000000 */
[----:B------:R-:W-:Y:S02]  /*1e70*/  IMAD R28, R28, R23, RZ ;  /* 0x000000171c1c7224 */ /* 0x000fe400078e02ff */
[----:B------:R-:W-:Y:S02]  /*1e80*/  IMAD.MOV R8, RZ, RZ, -R8 ;  /* 0x000000ffff087224 */ /* 0x000fe400078e0a08 */
[----:B0-----:R-:W-:Y:S01]  /*1e90*/  FADD.FTZ R29, R18, R29 ;  /* 0x0000001d121d7221 */ /* 0x001fe20000010000 */
[----:B--2---:R-:W-:Y:S01]  /*1ea0*/  IMAD.MOV R21, RZ, RZ, -R39 ;  /* 0x000000ffff157224 */ /* 0x004fe200078e0a27 */
[----:B------:R-:W-:Y:S01]  /*1eb0*/  IABS R18, R24 ;  /* 0x0000001800127213 */ /* 0x000fe20000000000 */
[----:B------:R-:W-:Y:S02]  /*1ec0*/  IMAD.MOV.U32 R38, RZ, RZ, RZ ;  /* 0x000000ffff267224 */ /* 0x000fe400078e00ff */
[----:B------:R-:W0:Y:S01]  /*1ed0*/  SHFL.BFLY PT, R26, R29, 0x4, 0x1f ;  /* 0x0c801f001d1a7f89 */ /* 0x000e2200000e0000 */
[----:B------:R-:W-:-:S02]  /*1ee0*/  IMAD R21, R21, R22, RZ ;  /* 0x0000001615157224 */ /* 0x000fc400078e02ff */
[----:B------:R-:W-:-:S04]  /*1ef0*/  IMAD.HI.U32 R28, R43, R28, R42 ;  /* 0x0000001c2b1c7227 */ /* 0x000fc800078e002a */
[----:B------:R-:W-:-:S04]  /*1f00*/  IMAD.HI.U32 R21, R39, R21, R38 ;  /* 0x0000001527157227 */ /* 0x000fc800078e0026 */
[----:B------:R-:W-:-:S04]  /*1f10*/  IMAD.HI.U32 R28, R28, R18, RZ ;  /* 0x000000121c1c7227 */ /* 0x000fc800078e00ff */
[----:B------:R-:W-:-:S04]  /*1f20*/  IMAD.HI.U32 R21, R21, R18, RZ ;  /* 0x0000001215157227 */ /* 0x000fc800078e00ff */
[--C-:B------:R-:W-:Y:S02]  /*1f30*/  IMAD R30, R28, R9, R18.reuse ;  /* 0x000000091c1e7224 */ /* 0x100fe400078e0212 */
[----:B------:R-:W-:Y:S01]  /*1f40*/  IMAD R9, R21, R8, R18 ;  /* 0x0000000815097224 */ /* 0x000fe200078e0212 */
[----:B------:R-:W-:Y:S01]  /*1f50*/  LOP3.LUT R18, R24, R23, RZ, 0x3c, !PT ;  /* 0x0000001718127212 */ /* 0x000fe200078e3cff */
[----:B------:R-:W1:Y:S01]  /*1f60*/  S2R R8, SR_TID.X ;  /* 0x0000000000087919 */ /* 0x000e620000002100 */
[----:B0-----:R-:W-:Y:S01]  /*1f70*/  FADD.FTZ R26, R29, R26 ;  /* 0x0000001a1d1a7221 */ /* 0x001fe20000010000 */
[----:B------:R-:W-:Y:S01]  /*1f80*/  ISETP.GT.U32.AND P4, PT, R23, R30, PT ;  /* 0x0000001e1700720c */ /* 0x000fe20003f84070 */
[----:B------:R-:W-:Y:S01]  /*1f90*/  IMAD.MOV.U32 R29, RZ, RZ, 0x7f800000 ;  /* 0x7f800000ff1d7424 */ /* 0x000fe200078e00ff */
[----:B------:R-:W-:Y:S02]  /*1fa0*/  ISETP.GT.U32.AND P1, PT, R22, R9, PT ;  /* 0x000000091600720c */ /* 0x000fe40003f24070 */
[----:B------:R-:W0:Y:S01]  /*1fb0*/  SHFL.BFLY PT, R25, R26, 0x2, 0x1f ;  /* 0x0c401f001a197f89 */ /* 0x000e2200000e0000 */
[----:B------:R-:W-:-:S02]  /*1fc0*/  LOP3.LUT R24, R24, R17, RZ, 0x3c, !PT ;  /* 0x0000001118187212 */ /* 0x000fc400078e3cff */
[----:B------:R-:W-:Y:S02]  /*1fd0*/  ISETP.GE.AND P3, PT, R18, RZ, PT ;  /* 0x000000ff1200720c */ /* 0x000fe40003f66270 */
[----:B------:R-:W-:-:S04]  /*1fe0*/  LEA.HI.SX32 R18, R2, 0x1, 0x1 ;  /* 0x0000000102127811 */ /* 0x000fc800078f0aff */
[-C--:B------:R-:W-:Y:S01]  /*1ff0*/  @!P4 IADD3 R30, R30, -R23.reuse, RZ ;  /* 0x800000171e1ec210 */ /* 0x080fe20007ffe0ff */
[----:B------:R-:W-:Y:S01]  /*2000*/  @!P4 VIADD R28, R28, 0x1 ;  /* 0x000000011c1cc836 */ /* 0x000fe20000000000 */
[----:B------:R-:W-:Y:S01]  /*2010*/  ISETP.GT.AND P4, PT, R3, RZ, PT ;  /* 0x000000ff0300720c */ /* 0x000fe20003f84270 */
[----:B------:R-:W-:Y:S01]  /*2020*/  @!P1 IMAD.IADD R9, R9, 0x1, -R22 ;  /* 0x0000000109099824 */ /* 0x000fe200078e0a16 */
[----:B------:R-:W-:Y:S01]  /*2030*/  ISETP.GE.U32.AND P2, PT, R30, R23, PT ;  /* 0x000000171e00720c */ /* 0x000fe20003f46070 */
[----:B------:R-:W-:-:S03]  /*2040*/  @!P1 VIADD R21, R21, 0x1 ;  /* 0x0000000115159836 */ /* 0x000fc60000000000 */
[----:B------:R-:W-:Y:S02]  /*2050*/  ISETP.GE.U32.AND P5, PT, R9, R22, PT ;  /* 0x000000160900720c */ /* 0x000fe40003fa6070 */
[----:B------:R-:W2:Y:S01]  /*2060*/  LDC R9, c[0x0][0x2c4] ;  /* 0x0000b100ff097b82 */ /* 0x000ea20000000800 */
[----:B------:R-:W-:Y:S01]  /*2070*/  LEA.HI.SX32 R22, R3, 0x1, 0x1 ;  /* 0x0000000103167811 */ /* 0x000fe200078f0aff */
[----:B0-----:R-:W-:-:S05]  /*2080*/  FADD.FTZ R26, R26, R25 ;  /* 0x000000191a1a7221 */ /* 0x001fca0000010000 */
[----:B------:R-:W-:Y:S02]  /*2090*/  @P2 IADD3 R28, R28, 0x1, RZ ;  /* 0x000000011c1c2810 */ /* 0x000fe40007ffe0ff */
[----:B------:R-:W-:Y:S01]  /*20a0*/  ISETP.GE.AND P2, PT, R24, RZ, PT ;  /* 0x000000ff1800720c */ /* 0x000fe20003f46270 */
[----:B------:R-:W0:Y:S01]  /*20b0*/  SHFL.BFLY PT, R25, R26, 0x1, 0x1f ;  /* 0x0c201f001a197f89 */ /* 0x000e2200000e0000 */
[----:B------:R-:W-:Y:S01]  /*20c0*/  @P5 VIADD R21, R21, 0x1 ;  /* 0x0000000115155836 */ /* 0x000fe20000000000 */
[----:B------:R-:W-:Y:S01]  /*20d0*/  ISETP.NE.AND P5, PT, R2, RZ, PT ;  /* 0x000000ff0200720c */ /* 0x000fe20003fa5270 */
[----:B------:R-:W-:Y:S01]  /*20e0*/  @!P3 IMAD.MOV R28, RZ, RZ, -R28 ;  /* 0x000000ffff1cb224 */ /* 0x000fe200078e0a1c */
[----:B------:R-:W-:Y:S02]  /*20f0*/  SHF.R.S32.HI R24, RZ, 0x1f, R3 ;  /* 0x0000001fff187819 */ /* 0x000fe40000011403 */
[----:B------:R-:W-:Y:S02]  /*2100*/  ISETP.NE.AND P3, PT, RZ, UR4, PT ;  /* 0x00000004ff007c0c */ /* 0x000fe4000bf65270 */
[----:B------:R-:W-:-:S02]  /*2110*/  @!P4 IADD3 R22, R24, RZ, RZ ;  /* 0x000000ff1816c210 */ /* 0x000fc40007ffe0ff */
[----:B-1----:R-:W-:-:S04]  /*2120*/  LOP3.LUT P4, RZ, R8, 0x1f, RZ, 0xc0, !PT ;  /* 0x0000001f08ff7812 */ /* 0x002fc8000788c0ff */
[----:B------:R-:W-:Y:S02]  /*2130*/  ISETP.GT.OR P4, PT, R8, 0x7f, P4 ;  /* 0x0000007f0800780c */ /* 0x000fe40002784670 */
[----:B------:R-:W-:Y:S02]  /*2140*/  @!P5 LOP3.LUT R28, RZ, R23, RZ, 0x33, !PT ;  /* 0x00000017ff1cd212 */ /* 0x000fe400078e33ff */
[----:B--2---:R-:W-:-:S05]  /*2150*/  SEL R9, R9, 0x1, !P3 ;  /* 0x0000000109097807 */ /* 0x004fca0005800000 */
[----:B------:R-:W-:Y:S02]  /*2160*/  IMAD R23, R4, R9, RZ ;  /* 0x0000000904177224 */ /* 0x000fe400078e02ff */
[----:B0-----:R-:W-:Y:S01]  /*2170*/  FADD.FTZ R25, R26, R25 ;  /* 0x000000191a197221 */ /* 0x001fe20000010000 */
[----:B------:R-:W-:-:S04]  /*2180*/  SHF.R.S32.HI R26, RZ, 0x1f, R2 ;  /* 0x0000001fff1a7819 */ /* 0x000fc80000011402 */
[----:B------:R-:W-:Y:S01]  /*2190*/  FSETP.NE.FTZ.AND P1, PT, R25, RZ, PT ;  /* 0x000000ff1900720b */ /* 0x000fe20003f35000 */
[----:B------:R-:W-:Y:S01]  /*21a0*/  @!P0 IMAD.MOV R18, RZ, RZ, R26 ;  /* 0x000000ffff128224 */ /* 0x000fe200078e021a */
[----:B------:R-:W-:Y:S01]  /*21b0*/  ISETP.NE.AND P0, PT, R17, RZ, PT ;  /* 0x000000ff1100720c */ /* 0x000fe20003f05270 */
[----:B------:R-:W-:Y:S01]  /*21c0*/  IMAD.MOV.U32 R26, RZ, RZ, R21 ;  /* 0x000000ffff1a7224 */ /* 0x000fe200078e0015 */
[----:B------:R-:W-:-:S04]  /*21d0*/  SHF.R.S32.HI R21, RZ, 0x1f, R28 ;  /* 0x0000001fff157819 */ /* 0x000fc8000001141c */
[----:B------:R-:W-:Y:S02]  /*21e0*/  @!P2 IADD3 R26, -R26, RZ, RZ ;  /* 0x000000ff1a1aa210 */ /* 0x000fe40007ffe1ff */
[----:B------:R-:W-:-:S03]  /*21f0*/  ISETP.LT.U32.AND P2, PT, R6, R28, PT ;  /* 0x0000001c0600720c */ /* 0x000fc60003f41070 */
[----:B------:R0:W1:Y:S01]  /*2200*/  @P1 MUFU.LG2 R24, R25 ;  /* 0x0000001900181308 */ /* 0x0000620000000c00 */
[C---:B------:R-:W-:Y:S02]  /*2210*/  ISETP.LT.AND.EX P2, PT, R7.reuse, R21, PT, P2 ;  /* 0x000000150700720c */ /* 0x040fe40003f41320 */
[----:B------:R-:W-:Y:S02]  /*2220*/  @!P0 LOP3.LUT R26, RZ, R17, RZ, 0x33, !PT ;  /* 0x00000011ff1a8212 */ /* 0x000fe400078e33ff */
[----:B------:R-:W-:-:S03]  /*2230*/  SEL R8, R7, R21, P2 ;  /* 0x0000001507087207 */ /* 0x000fc60001000000 */
[----:B0-----:R-:W-:Y:S01]  /*2240*/  IMAD R25, R26, R9, RZ ;  /* 0x000000091a197224 */ /* 0x001fe200078e02ff */
[----:B------:R-:W-:Y:S01]  /*2250*/  SEL R9, R6, R28, P2 ;  /* 0x0000001c06097207 */ /* 0x000fe20001000000 */
[----:B-1----:R-:W-:Y:S01]  /*2260*/  @P1 FFMA.FTZ R29, R24, 0.69314718246459960938, R19 ;  /* 0x3f317218181d1823 */ /* 0x002fe20000010013 */
[----:B------:R-:W-:Y:S02]  /*2270*/  IMAD R6, R23, R22, RZ ;  /* 0x0000001617067224 */ /* 0x000fe400078e02ff */
[----:B------:R-:W-:Y:S01]  /*2280*/  IMAD R7, R18, R25, RZ ;  /* 0x0000001912077224 */ /* 0x000fe200078e02ff */
[----:B------:R-:W-:Y:S06]  /*2290*/  @P4 BRA `(.L_x_15) ;  /* 0x0000001c00204947 */ /* 0x000fec0003800000 */
[----:B------:R-:W-:Y:S01]  /*22a0*/  ULDC.U8 UR4, c[0x0][0x3d8] ;  /* 0x0000f60000047ab9 */ /* 0x000fe20000000000 */
[C---:B------:R-:W-:Y:S02]  /*22b0*/  IADD3 R38, P0, R11.reuse, UR7, RZ ;  /* 0x000000070b267c10 */ /* 0x040fe4000ff1e0ff */
[----:B------:R-:W-:Y:S02]  /*22c0*/  ISETP.NE.AND P1, PT, RZ, UR4, PT ;  /* 0x00000004ff007c0c */ /* 0x000fe4000bf25270 */
[----:B------:R-:W-:-:S11]  /*22d0*/  LEA.HI.X.SX32 R39, R11, UR6, 0x1, P0 ;  /* 0x000000060b277c11 */ /* 0x000fd600080f0eff */
[----:B------:R-:W-:Y:S05]  /*22e0*/  @!P1 BRA `(.L_x_16) ;  /* 0x0000001800fc9947 */ /* 0x000fea0003800000 */
[----:B------:R-:W-:Y:S02]  /*22f0*/  ISETP.GE.U32.AND P1, PT, R38, R20, PT ;  /* 0x000000142600720c */ /* 0x000fe40003f26070 */
[----:B------:R-:W-:Y:S02]  /*2300*/  ISETP.LT.U32.AND P0, PT, R17, 0x1, PT ;  /* 0x000000011100780c */ /* 0x000fe40003f01070 */
[----:B------:R-:W-:Y:S02]  /*2310*/  ISETP.GE.AND.EX P1, PT, R39, R5, PT, P1 ;  /* 0x000000052700720c */ /* 0x000fe40003f26310 */
[----:B------:R-:W-:-:S04]  /*2320*/  SHF.R.S32.HI R4, RZ, 0x1f, R17 ;  /* 0x0000001fff047819 */ /* 0x000fc80000011411 */
[----:B------:R-:W-:-:S04]  /*2330*/  ISETP.LT.AND.EX P0, PT, R4, RZ, PT, P0 ;  /* 0x000000ff0400720c */ /* 0x000fc80003f01300 */
[----:B------:R-:W-:Y:S02]  /*2340*/  SEL R5, R17, 0x1, P0 ;  /* 0x0000000111057807 */ /* 0x000fe40000000000 */
[----:B------:R-:W-:Y:S01]  /*2350*/  SEL R4, R4, RZ, P0 ;  /* 0x000000ff04047207 */ /* 0x000fe20000000000 */
[----:B------:R-:W-:Y:S06]  /*2360*/  @P1 BRA `(.L_x_15) ;  /* 0x0000001800ec1947 */ /* 0x000fec0003800000 */
[----:B------:R-:W-:Y:S01]  /*2370*/  IADD3 R17, P1, R5, 0x1, RZ ;  /* 0x0000000105117810 */ /* 0x000fe20007f3e0ff */
[----:B------:R-:W-:Y:S03]  /*2380*/  BSSY B0, `(.L_x_17) ;  /* 0x0000036000007945 */ /* 0x000fe60003800000 */
[----:B------:R-:W-:Y:S01]  /*2390*/  ISETP.GE.U32.AND P0, PT, R17, 0x3, PT ;  /* 0x000000031100780c */ /* 0x000fe20003f06070 */
[----:B------:R-:W-:-:S05]  /*23a0*/  IMAD.X R17, RZ, RZ, R4, P1 ;  /* 0x000000ffff117224 */ /* 0x000fca00008e0604 */
[----:B------:R-:W-:-:S04]  /*23b0*/  ISETP.GE.U32.AND.EX P0, PT, R17, RZ, PT, P0 ;  /* 0x000000ff1100720c */ /* 0x000fc80003f06100 */
[----:B------:R-:W-:Y:S02]  /*23c0*/  SEL R22, R4, RZ, !P0 ;  /* 0x000000ff04167207 */ /* 0x000fe40004000000 */
[----:B------:R-:W-:-:S03]  /*23d0*/  SEL R18, R5, RZ, !P0 ;  /* 0x000000ff05127207 */ /* 0x000fc60004000000 */
[-C--:B------:R-:W-:Y:S02]  /*23e0*/  IMAD R17, R22, R27.reuse, RZ ;  /* 0x0000001b16117224 */ /* 0x080fe400078e02ff */
[----:B------:R-:W-:-:S04]  /*23f0*/  IMAD.WIDE.U32 R22, R18, R27, RZ ;  /* 0x0000001b12167225 */ /* 0x000fc800078e00ff */
[----:B------:R-:W-:Y:S02]  /*2400*/  IMAD R17, R18, R0, R17 ;  /* 0x0000000012117224 */ /* 0x000fe400078e0211 */
[----:B------:R-:W-:-:S03]  /*2410*/  IMAD.WIDE.U32 R42, R22, R5, RZ ;  /* 0x00000005162a7225 */ /* 0x000fc600078e00ff */
[----:B------:R-:W-:-:S05]  /*2420*/  IADD3 R18, R23, R17, RZ ;  /* 0x0000001117127210 */ /* 0x000fca0007ffe0ff */
[----:B------:R-:W-:-:S04]  /*2430*/  IMAD R25, R18, R5, RZ ;  /* 0x0000000512197224 */ /* 0x000fc800078e02ff */
[----:B------:R-:W-:-:S04]  /*2440*/  IMAD R25, R4, R22, R25 ;  /* 0x0000001604197224 */ /* 0x000fc800078e0219 */
[----:B------:R-:W-:-:S05]  /*2450*/  IMAD.IADD R25, R43, 0x1, R25 ;  /* 0x000000012b197824 */ /* 0x000fca00078e0219 */
        /* <DEDUP_REMOVED lines=8> */
[-C--:B------:R-:W-:Y:S02]  /*24e0*/  IADD3 R19, P0, RZ, -R22.reuse, RZ ;  /* 0x80000016ff137210 */ /* 0x080fe40007f1e0ff */
[----:B------:R-:W-:Y:S02]  /*24f0*/  MOV R48, R22 ;  /* 0x0000001600307202 */ /* 0x000fe40000000f00 */
[----:B------:R-:W-:Y:S01]  /*2500*/  IADD3.X R17, RZ, ~R23, RZ, P0, !PT ;  /* 0x80000017ff117210 */ /* 0x000fe200007fe4ff */
[----:B------:R-:W-:Y:S01]  /*2510*/  IMAD.WIDE.U32 R38, R42, R19, R38 ;  /* 0x000000132a267225 */ /* 0x000fe200078e0026 */
[----:B------:R-:W-:-:S03]  /*2520*/  MOV R49, R23 ;  /* 0x0000001700317202 */ /* 0x000fc60000000f00 */
[----:B------:R-:W-:-:S04]  /*2530*/  IMAD R18, R17, R42, RZ ;  /* 0x0000002a11127224 */ /* 0x000fc800078e02ff */
[----:B------:R-:W-:Y:S01]  /*2540*/  IMAD R17, R25, R19, R18 ;  /* 0x0000001319117224 */ /* 0x000fe200078e0212 */
[----:B------:R-:W-:-:S04]  /*2550*/  MOV R18, R38 ;  /* 0x0000002600127202 */ /* 0x000fc80000000f00 */
[----:B------:R-:W-:Y:S01]  /*2560*/  IADD3 R17, R39, R17, RZ ;  /* 0x0000001127117210 */ /* 0x000fe20007ffe0ff */
[----:B------:R-:W-:Y:S05]  /*2570*/  BRA `(.L_x_19) ;  /* 0x0000000000587947 */ /* 0x000fea0003800000 */
.L_x_18:
[----:B------:R-:W0:Y:S01]  /*2580*/  I2F.U32.RP R21, R42 ;  /* 0x0000002a00157306 */ /* 0x000e220000209000 */
[----:B------:R-:W-:Y:S01]  /*2590*/  ISETP.NE.U32.AND P0, PT, R42, RZ, PT ;  /* 0x000000ff2a00720c */ /* 0x000fe20003f05070 */
[----:B------:R-:W-:-:S06]  /*25a0*/  HFMA2.MMA R49, -RZ, RZ, 0, 0 ;  /* 0x00000000ff317435 */ /* 0x000fcc00000001ff */
[----:B0-----:R-:W0:Y:S02]  /*25b0*/  MUFU.RCP R18, R21 ;  /* 0x0000001500127308 */ /* 0x001e240000001000 */
[----:B0-----:R-:W-:-:S06]  /*25c0*/  IADD3 R18, R18, 0xffffffe, RZ ;  /* 0x0ffffffe12127810 */ /* 0x001fcc0007ffe0ff */
        /* <DEDUP_REMOVED lines=11> */
[----:B------:R-:W-:Y:S02]  /*2680*/  ISETP.GE.U32.AND P1, PT, R17, R42, PT ;  /* 0x0000002a1100720c */ /* 0x000fe40003f26070 */
[----:B------:R-:W-:-:S11]  /*2690*/  MOV R17, RZ ;  /* 0x000000ff00117202 */ /* 0x000fd60000000f00 */
[----:B------:R-:W-:Y:S02]  /*26a0*/  @P1 IADD3 R48, R48, 0x1, RZ ;  /* 0x0000000130301810 */ /* 0x000fe40007ffe0ff */
[----:B------:R-:W-:-:S05]  /*26b0*/  @!P0 LOP3.LUT R48, RZ, R42, RZ, 0x33, !PT ;  /* 0x0000002aff308212 */ /* 0x000fca00078e33ff */
[----:B------:R-:W-:-:S04]  /*26c0*/  IMAD.MOV R19, RZ, RZ, -R48 ;  /* 0x000000ffff137224 */ /* 0x000fc800078e0a30 */
[----:B------:R-:W-:Y:S02]  /*26d0*/  IMAD R18, R42, R19, R38 ;  /* 0x000000132a127224 */ /* 0x000fe400078e0226 */
.L_x_19:
[----:B------:R-:W-:Y:S05]  /*26e0*/  BSYNC B0 ;  /* 0x0000000000007941 */ /* 0x000fea0003800000 */
.L_x_17:
[----:B------:R-:W-:Y:S01]  /*26f0*/  LOP3.LUT R19, R17, R0, RZ, 0xfc, !PT ;  /* 0x0000000011137212 */ /* 0x000fe200078efcff */
[----:B------:R-:W-:Y:S03]  /*2700*/  BSSY B0, `(.L_x_20) ;  /* 0x0000028000007945 */ /* 0x000fe60003800000 */
[----:B------:R-:W-:-:S13]  /*2710*/  ISETP.NE.U32.AND P0, PT, R19, RZ, PT ;  /* 0x000000ff1300720c */ /* 0x000fda0003f05070 */
[----:B------:R-:W-:Y:S05]  /*2720*/  @!P0 BRA `(.L_x_21) ;  /* 0x00000000003c8947 */ /* 0x000fea0003800000 */
[----:B------:R-:W-:Y:S01]  /*2730*/  IMAD.MOV.U32 R26, RZ, RZ, R27 ;  /* 0x000000ffff1a7224 */ /* 0x000fe200078e001b */
[----:B------:R-:W-:Y:S02]  /*2740*/  MOV R25, R0 ;  /* 0x0000000000197202 */ /* 0x000fe40000000f00 */
[----:B------:R-:W-:Y:S02]  /*2750*/  MOV R24, 0x2770 ;  /* 0x0000277000187802 */ /* 0x000fe40000000f00 */
[----:B------:R-:W-:Y:S05]  /*2760*/  CALL.REL.NOINC `($__internal_0_$__cuda_sm20_div_s64) ;  /* 0x0000002000e07944 */ /* 0x000fea0003c00000 */
[----:B------:R-:W-:Y:S01]  /*2770*/  IADD3 R19, P0, RZ, -R22, RZ ;  /* 0x80000016ff137210 */ /* 0x000fe20007f1e0ff */
[----:B------:R-:W-:Y:S01]  /*2780*/  IMAD.MOV.U32 R43, RZ, RZ, R23 ;  /* 0x000000ffff2b7224 */ /* 0x000fe200078e0017 */
[----:B------:R-:W-:Y:S02]  /*2790*/  MOV R38, R18 ;  /* 0x0000001200267202 */ /* 0x000fe40000000f00 */
[----:B------:R-:W-:Y:S02]  /*27a0*/  IADD3.X R24, RZ, ~R23, RZ, P0, !PT ;  /* 0x80000017ff187210 */ /* 0x000fe400007fe4ff */
[----:B------:R-:W-:Y:S02]  /*27b0*/  MOV R39, R17 ;  /* 0x0000001100277202 */ /* 0x000fe40000000f00 */
[----:B------:R-:W-:Y:S01]  /*27c0*/  MOV R42, R22 ;  /* 0x00000016002a7202 */ /* 0x000fe20000000f00 */
[----:B------:R-:W-:Y:S02]  /*27d0*/  IMAD R24, R24, R27, RZ ;  /* 0x0000001b18187224 */ /* 0x000fe400078e02ff */
[----:B------:R-:W-:-:S04]  /*27e0*/  IMAD.WIDE.U32 R38, R27, R19, R38 ;  /* 0x000000131b267225 */ /* 0x000fc800078e0026 */
[----:B------:R-:W-:-:S04]  /*27f0*/  IMAD R0, R0, R19, R24 ;  /* 0x0000001300007224 */ /* 0x000fc800078e0218 */
[----:B------:R-:W-:Y:S01]  /*2800*/  IMAD.IADD R0, R39, 0x1, R0 ;  /* 0x0000000127007824 */ /* 0x000fe200078e0200 */
[----:B------:R-:W-:Y:S05]  /*2810*/  BRA `(.L_x_22) ;  /* 0x0000000000587947 */ /* 0x000fea0003800000 */
.L_x_21:
        /* <DEDUP_REMOVED lines=22> */
.L_x_22:
[----:B------:R-:W-:Y:S05]  /*2980*/  BSYNC B0 ;  /* 0x0000000000007941 */ /* 0x000fea0003800000 */
.L_x_20:
[----:B------:R-:W0:Y:S01]  /*2990*/  LDC R27, c[0x0][0x2c0] ;  /* 0x0000b000ff1b7b82 */ /* 0x000e220000000800 */
[----:B------:R-:W-:Y:S01]  /*29a0*/  LOP3.LUT R17, R43, R4, RZ, 0xfc, !PT ;  /* 0x000000042b117212 */ /* 0x000fe200078efcff */
[----:B------:R-:W-:Y:S03]  /*29b0*/  BSSY B0, `(.L_x_23) ;  /* 0x0000027000007945 */ /* 0x000fe60003800000 */
[----:B------:R-:W-:Y:S02]  /*29c0*/  ISETP.NE.U32.AND P0, PT, R17, RZ, PT ;  /* 0x000000ff1100720c */ /* 0x000fe40003f05070 */
[----:B0-----:R-:W-:-:S11]  /*29d0*/  SEL R27, R27, 0x1, P3 ;  /* 0x000000011b1b7807 */ /* 0x001fd60001800000 */
[----:B------:R-:W-:Y:S05]  /*29e0*/  @!P0 BRA `(.L_x_24) ;  /* 0x0000000000348947 */ /* 0x000fea0003800000 */
[----:B------:R-:W-:Y:S01]  /*29f0*/  IMAD.MOV.U32 R18, RZ, RZ, R42 ;  /* 0x000000ffff127224 */ /* 0x000fe200078e002a */
[----:B------:R-:W-:Y:S01]  /*2a00*/  MOV R26, R5 ;  /* 0x00000005001a7202 */ /* 0x000fe20000000f00 */
[----:B------:R-:W-:Y:S01]  /*2a10*/  IMAD.MOV.U32 R17, RZ, RZ, R43 ;  /* 0x000000ffff117224 */ /* 0x000fe200078e002b */
[----:B------:R-:W-:Y:S02]  /*2a20*/  MOV R25, R4 ;  /* 0x0000000400197202 */ /* 0x000fe40000000f00 */
[----:B------:R-:W-:Y:S02]  /*2a30*/  MOV R24, 0x2a50 ;  /* 0x00002a5000187802 */ /* 0x000fe40000000f00 */
[----:B------:R-:W-:Y:S05]  /*2a40*/  CALL.REL.NOINC `($__internal_0_$__cuda_sm20_div_s64) ;  /* 0x0000002000287944 */ /* 0x000fea0003c00000 */
[----:B------:R-:W-:-:S04]  /*2a50*/  IADD3 R17, P0, RZ, -R22, RZ ;  /* 0x80000016ff117210 */ /* 0x000fc80007f1e0ff */
[----:B------:R-:W-:Y:S01]  /*2a60*/  IADD3.X R18, RZ, ~R23, RZ, P0, !PT ;  /* 0x80000017ff127210 */ /* 0x000fe200007fe4ff */
[----:B------:R-:W-:-:S04]  /*2a70*/  IMAD.WIDE.U32 R42, R5, R17, R42 ;  /* 0x00000011052a7225 */ /* 0x000fc800078e002a */
[----:B------:R-:W-:-:S04]  /*2a80*/  IMAD R18, R18, R5, RZ ;  /* 0x0000000512127224 */ /* 0x000fc800078e02ff */
[----:B------:R-:W-:-:S05]  /*2a90*/  IMAD R4, R4, R17, R18 ;  /* 0x0000001104047224 */ /* 0x000fca00078e0212 */
[----:B------:R-:W-:Y:S01]  /*2aa0*/  IADD3 R4, R43, R4, RZ ;  /* 0x000000042b047210 */ /* 0x000fe20007ffe0ff */
[----:B------:R-:W-:Y:S05]  /*2ab0*/  BRA `(.L_x_25) ;  /* 0x0000000000587947 */ /* 0x000fea0003800000 */
.L_x_24:
        /* <DEDUP_REMOVED lines=22> */
.L_x_25:
[----:B------:R-:W-:Y:S05]  /*2c20*/  BSYNC B0 ;  /* 0x0000000000007941 */ /* 0x000fea0003800000 */
.L_x_23:
[-C--:B------:R-:W-:Y:S01]  /*2c30*/  IMAD R5, R41, R16.reuse, RZ ;  /* 0x0000001029057224 */ /* 0x080fe200078e02ff */
[----:B------:R-:W-:Y:S01]  /*2c40*/  SHF.R.S32.HI R17, RZ, 0x1f, R27 ;  /* 0x0000001fff117819 */ /* 0x000fe2000001141b */
[C---:B------:R-:W-:Y:S01]  /*2c50*/  IMAD.WIDE.U32 R46, R40.reuse, R16, RZ ;  /* 0x00000010282e7225 */ /* 0x040fe200078e00ff */
[----:B------:R-:W-:Y:S01]  /*2c60*/  ULDC.U8 UR10, c[0x0][0x3d9] ;  /* 0x0000f640000a7ab9 */ /* 0x000fe20000000000 */
[----:B------:R-:W-:Y:S01]  /*2c70*/  ULDC.64 UR4, c[0x0][0x2c0] ;  /* 0x0000b00000047ab9 */ /* 0x000fe20000000a00 */
[----:B------:R-:W-:Y:S01]  /*2c80*/  UISETP.NE.AND UP0, UPT, UR10, URZ, UPT ;  /* 0x0000003f0a00728c */ /* 0x000fe2000bf05270 */
[----:B------:R-:W-:Y:S01]  /*2c90*/  IMAD R5, R40, R15, R5 ;  /* 0x0000000f28057224 */ /* 0x000fe200078e0205 */
[----:B------:R-:W-:Y:S01]  /*2ca0*/  UIMAD UR4, UR4, UR5, URZ ;  /* 0x00000005040472a4 */ /* 0x000fe2000f8e023f */
[----:B------:R-:W-:Y:S01]  /*2cb0*/  IMAD R0, R0, R27, RZ ;  /* 0x0000001b00007224 */ /* 0x000fe200078e02ff */
[----:B------:R-:W-:Y:S01]  /*2cc0*/  USEL UR5, UR5, 0x1, !UP0 ;  /* 0x0000000105057887 */ /* 0x000fe2000c000000 */
[----:B------:R-:W-:Y:S01]  /*2cd0*/  BSSY B0, `(.L_x_26) ;  /* 0x0000040000007945 */ /* 0x000fe20003800000 */
[----:B------:R-:W-:Y:S01]  /*2ce0*/  IADD3 R5, R47, R5, RZ ;  /* 0x000000052f057210 */ /* 0x000fe20007ffe0ff */
[----:B------:R-:W-:Y:S01]  /*2cf0*/  IMAD R17, R17, R38, R0 ;  /* 0x0000002611117224 */ /* 0x000fe200078e0200 */
[----:B------:R-:W-:Y:S01]  /*2d00*/  USHF.R.S32.HI UR11, URZ, 0x1f, UR4 ;  /* 0x0000001f3f0b7899 */ /* 0x000fe20008011404 */
[----:B------:R-:W-:Y:S01]  /*2d10*/  IMAD R19, R4, UR4, RZ ;  /* 0x0000000404137c24 */ /* 0x000fe2000f8e02ff */
[----:B------:R-:W-:Y:S01]  /*2d20*/  USHF.R.S32.HI UR10, URZ, 0x1f, UR5 ;  /* 0x0000001f3f0a7899 */ /* 0x000fe20008011405 */
[----:B------:R-:W-:-:S02]  /*2d30*/  IMAD R18, R5, R14, RZ ;  /* 0x0000000e05127224 */ /* 0x000fc400078e02ff */
[----:B------:R-:W-:Y:S02]  /*2d40*/  IMAD R5, R23, UR5, RZ ;  /* 0x0000000517057c24 */ /* 0x000fe4000f8e02ff */
[----:B------:R-:W-:Y:S02]  /*2d50*/  IMAD R25, R13, R46, R18 ;  /* 0x0000002e0d197224 */ /* 0x000fe400078e0212 */
[----:B------:R-:W-:-:S04]  /*2d60*/  IMAD.WIDE.U32 R46, R46, R14, RZ ;  /* 0x0000000e2e2e7225 */ /* 0x000fc800078e00ff */
[----:B------:R-:W-:Y:S01]  /*2d70*/  IMAD R19, R42, UR11, R19 ;  /* 0x0000000b2a137c24 */ /* 0x000fe2000f8e0213 */
[----:B------:R-:W-:Y:S01]  /*2d80*/  IADD3 R25, R47, R25, RZ ;  /* 0x000000192f197210 */ /* 0x000fe20007ffe0ff */
[----:B------:R-:W-:-:S03]  /*2d90*/  IMAD.WIDE.U32 R38, R38, R27, RZ ;  /* 0x0000001b26267225 */ /* 0x000fc600078e00ff */
[----:B------:R-:W-:Y:S01]  /*2da0*/  LOP3.LUT R0, R49, R25, RZ, 0xfc, !PT ;  /* 0x0000001931007212 */ /* 0x000fe200078efcff */
[----:B------:R-:W-:-:S03]  /*2db0*/  IMAD.WIDE.U32 R42, R42, UR4, RZ ;  /* 0x000000042a2a7c25 */ /* 0x000fc6000f8e00ff */
[----:B------:R-:W-:Y:S01]  /*2dc0*/  ISETP.NE.U32.AND P0, PT, R0, RZ, PT ;  /* 0x000000ff0000720c */ /* 0x000fe20003f05070 */
[C---:B------:R-:W-:Y:S01]  /*2dd0*/  IMAD R5, R22.reuse, UR10, R5 ;  /* 0x0000000a16057c24 */ /* 0x040fe2000f8e0205 */
[----:B------:R-:W-:Y:S01]  /*2de0*/  IADD3 R0, R39, R17, RZ ;  /* 0x0000001127007210 */ /* 0x000fe20007ffe0ff */
[----:B------:R-:W-:Y:S01]  /*2df0*/  IMAD.WIDE.U32 R40, R22, UR5, RZ ;  /* 0x0000000516287c25 */ /* 0x000fe2000f8e00ff */
[----:B------:R-:W-:-:S03]  /*2e00*/  IADD3 R4, R43, R19, RZ ;  /* 0x000000132b047210 */ /* 0x000fc60007ffe0ff */
[----:B------:R-:W-:Y:S01]  /*2e10*/  IMAD R3, R3, UR4, RZ ;  /* 0x0000000403037c24 */ /* 0x000fe2000f8e02ff */
[----:B------:R-:W-:Y:S01]  /*2e20*/  IADD3 R5, R41, R5, RZ ;  /* 0x0000000529057210 */ /* 0x000fe20007ffe0ff */
[----:B------:R-:W-:-:S04]  /*2e30*/  IMAD R2, R2, UR4, RZ ;  /* 0x0000000402027c24 */ /* 0x000fc8000f8e02ff */
[----:B------:R-:W-:Y:S05]  /*2e40*/  @!P0 BRA `(.L_x_27) ;  /* 0x0000000000448947 */ /* 0x000fea0003800000 */
[----:B------:R-:W-:Y:S01]  /*2e50*/  IMAD.MOV.U32 R18, RZ, RZ, R48 ;  /* 0x000000ffff127224 */ /* 0x000fe200078e0030 */
[----:B------:R-:W-:Y:S01]  /*2e60*/  MOV R17, R49 ;  /* 0x0000003100117202 */ /* 0x000fe20000000f00 */
[----:B------:R-:W-:Y:S01]  /*2e70*/  IMAD.MOV.U32 R26, RZ, RZ, R46 ;  /* 0x000000ffff1a7224 */ /* 0x000fe200078e002e */
[----:B------:R-:W-:Y:S02]  /*2e80*/  MOV R24, 0x2ea0 ;  /* 0x00002ea000187802 */ /* 0x000fe40000000f00 */
[----:B------:R-:W-:Y:S05]  /*2e90*/  CALL.REL.NOINC `($__internal_0_$__cuda_sm20_div_s64) ;  /* 0x0000001c00147944 */ /* 0x000fea0003c00000 */
[----:B------:R-:W-:Y:S01]  /*2ea0*/  IADD3 R18, P0, RZ, -R22, RZ ;  /* 0x80000016ff127210 */ /* 0x000fe20007f1e0ff */
[----:B------:R-:W-:Y:S01]  /*2eb0*/  IMAD.MOV.U32 R45, RZ, RZ, R49 ;  /* 0x000000ffff2d7224 */ /* 0x000fe200078e0031 */
[----:B------:R-:W-:Y:S02]  /*2ec0*/  MOV R44, R48 ;  /* 0x00000030002c7202 */ /* 0x000fe40000000f00 */
[----:B------:R-:W-:-:S05]  /*2ed0*/  IADD3.X R17, RZ, ~R23, RZ, P0, !PT ;  /* 0x80000017ff117210 */ /* 0x000fca00007fe4ff */
[-C--:B------:R-:W-:Y:S02]  /*2ee0*/  IMAD R17, R17, R46.reuse, RZ ;  /* 0x0000002e11117224 */ /* 0x080fe400078e02ff */
[----:B------:R-:W-:-:S04]  /*2ef0*/  IMAD.WIDE.U32 R46, R18, R46, R44 ;  /* 0x0000002e122e7225 */ /* 0x000fc800078e002c */
[----:B------:R-:W-:Y:S01]  /*2f00*/  IMAD R17, R25, R18, R17 ;  /* 0x0000001219117224 */ /* 0x000fe200078e0211 */
[----:B------:R-:W-:Y:S02]  /*2f10*/  MOV R18, R46 ;  /* 0x0000002e00127202 */ /* 0x000fe40000000f00 */
[----:B------:R-:W-:Y:S01]  /*2f20*/  MOV R46, R22 ;  /* 0x00000016002e7202 */ /* 0x000fe20000000f00 */
[----:B------:R-:W-:Y:S01]  /*2f30*/  IMAD.IADD R17, R47, 0x1, R17 ;  /* 0x000000012f117824 */ /* 0x000fe200078e0211 */
[----:B------:R-:W-:Y:S01]  /*2f40*/  MOV R47, R23 ;  /* 0x00000017002f7202 */ /* 0x000fe20000000f00 */
[----:B------:R-:W-:Y:S05]  /*2f50*/  BRA `(.L_x_28) ;  /* 0x00000000005c7947 */ /* 0x000fea0003800000 */
.L_x_27:
[----:B------:R-:W0:Y:S01]  /*2f60*/  I2F.U32.RP R21, R46 ;  /* 0x0000002e00157306 */ /* 0x000e220000209000 */
[----:B------:R-:W-:Y:S01]  /*2f70*/  ISETP.NE.U32.AND P0, PT, R46, RZ, PT ;  /* 0x000000ff2e00720c */ /* 0x000fe20003f05070 */
[----:B------:R-:W-:-:S06]  /*2f80*/  IMAD.MOV.U32 R47, RZ, RZ, RZ ;  /* 0x000000ffff2f7224 */ /* 0x000fcc00078e00ff */
[----:B0-----:R-:W0:Y:S02]  /*2f90*/  MUFU.RCP R18, R21 ;  /* 0x0000001500127308 */ /* 0x001e240000001000 */
[----:B0-----:R-:W-:-:S06]  /*2fa0*/  IADD3 R18, R18, 0xffffffe, RZ ;  /* 0x0ffffffe12127810 */ /* 0x001fcc0007ffe0ff */
[----:B------:R-:W0:Y:S02]  /*2fb0*/  F2I.FTZ.U32.TRUNC.NTZ R19, R18 ;  /* 0x0000001200137305 */ /* 0x000e24000021f000 */
[----:B0-----:R-:W-:Y:S01]  /*2fc0*/  IADD3 R17, RZ, -R19, RZ ;  /* 0x80000013ff117210 */ /* 0x001fe20007ffe0ff */
[----:B------:R-:W-:-:S04]  /*2fd0*/  IMAD.MOV.U32 R18, RZ, RZ, RZ ;  /* 0x000000ffff127224 */ /* 0x000fc800078e00ff */
        /* <DEDUP_REMOVED lines=12> */
[----:B------:R-:W-:-:S05]  /*30a0*/  IADD3 R21, -R19, RZ, RZ ;  /* 0x000000ff13157210 */ /* 0x000fca0007ffe1ff */
[----:B------:R-:W-:Y:S01]  /*30b0*/  IMAD R18, R46, R21, R48 ;  /* 0x000000152e127224 */ /* 0x000fe200078e0230 */
[----:B------:R-:W-:Y:S02]  /*30c0*/  MOV R46, R19 ;  /* 0x00000013002e7202 */ /* 0x000fe40000000f00 */
.L_x_28:
[----:B------:R-:W-:Y:S05]  /*30d0*/  BSYNC B0 ;  /* 0x0000000000007941 */ /* 0x000fea0003800000 */
.L_x_26:
        /* <DEDUP_REMOVED lines=8> */
[-C--:B------:R-:W-:Y:S02]  /*3160*/  IADD3 R21, P0, RZ, -R22.reuse, RZ ;  /* 0x80000016ff157210 */ /* 0x080fe40007f1e0ff */
[----:B------:R-:W-:Y:S02]  /*3170*/  MOV R48, R22 ;  /* 0x0000001600307202 */ /* 0x000fe40000000f00 */
[-C--:B------:R-:W-:Y:S02]  /*3180*/  IADD3.X R19, RZ, ~R23.reuse, RZ, P0, !PT ;  /* 0x80000017ff137210 */ /* 0x080fe400007fe4ff */
[----:B------:R-:W-:-:S03]  /*3190*/  MOV R49, R23 ;  /* 0x0000001700317202 */ /* 0x000fc60000000f00 */
[----:B------:R-:W-:Y:S01]  /*31a0*/  IMAD R24, R19, R16, RZ ;  /* 0x0000001013187224 */ /* 0x000fe200078e02ff */
[----:B------:R-:W-:-:S03]  /*31b0*/  MOV R19, R17 ;  /* 0x0000001100137202 */ /* 0x000fc60000000f00 */
[-C--:B------:R-:W-:Y:S02]  /*31c0*/  IMAD R15, R15, R21.reuse, R24 ;  /* 0x000000150f0f7224 */ /* 0x080fe400078e0218 */
[----:B------:R-:W-:-:S05]  /*31d0*/  IMAD.WIDE.U32 R16, R16, R21, R18 ;  /* 0x0000001510107225 */ /* 0x000fca00078e0012 */
[----:B------:R-:W-:Y:S01]  /*31e0*/  IADD3 R15, R17, R15, RZ ;  /* 0x0000000f110f7210 */ /* 0x000fe20007ffe0ff */
[----:B------:R-:W-:Y:S05]  /*31f0*/  BRA `(.L_x_31) ;  /* 0x0000000000587947 */ /* 0x000fea0003800000 */
.L_x_30:
[----:B------:R-:W0:Y:S01]  /*3200*/  I2F.U32.RP R19, R16 ;  /* 0x0000001000137306 */ /* 0x000e220000209000 */
[----:B------:R-:W-:Y:S01]  /*3210*/  HFMA2.MMA R22, -RZ, RZ, 0, 0 ;  /* 0x00000000ff167435 */ /* 0x000fe200000001ff */
[----:B------:R-:W-:Y:S01]  /*3220*/  ISETP.NE.U32.AND P0, PT, R16, RZ, PT ;  /* 0x000000ff1000720c */ /* 0x000fe20003f05070 */
[----:B------:R-:W-:-:S05]  /*3230*/  HFMA2.MMA R49, -RZ, RZ, 0, 0 ;  /* 0x00000000ff317435 */ /* 0x000fca00000001ff */
[----:B0-----:R-:W0:Y:S02]  /*3240*/  MUFU.RCP R17, R19 ;  /* 0x0000001300117308 */ /* 0x001e240000001000 */
[----:B0-----:R-:W-:-:S06]  /*3250*/  IADD3 R17, R17, 0xffffffe, RZ ;  /* 0x0ffffffe11117810 */ /* 0x001fcc0007ffe0ff */
        /* <DEDUP_REMOVED lines=16> */
.L_x_31:
[----:B------:R-:W-:Y:S05]  /*3360*/  BSYNC B0 ;  /* 0x0000000000007941 */ /* 0x000fea0003800000 */
.L_x_29:
[----:B------:R-:W-:Y:S01]  /*3370*/  LOP3.LUT R17, R49, R13, RZ, 0xfc, !PT ;  /* 0x0000000d31117212 */ /* 0x000fe200078efcff */
[----:B------:R-:W-:Y:S03]  /*3380*/  BSSY B0, `(.L_x_32) ;  /* 0x000002c000007945 */ /* 0x000fe60003800000 */
        /* <DEDUP_REMOVED lines=8> */
[----:B------:R-:W-:Y:S01]  /*3410*/  IADD3 R18, P0, RZ, -R22, RZ ;  /* 0x80000016ff127210 */ /* 0x000fe20007f1e0ff */
[----:B------:R-:W-:Y:S01]  /*3420*/  IMAD.MOV.U32 R25, RZ, RZ, R49 ;  /* 0x000000ffff197224 */ /* 0x000fe200078e0031 */
[----:B------:R-:W-:Y:S02]  /*3430*/  MOV R24, R48 ;  /* 0x0000003000187202 */ /* 0x000fe40000000f00 */
[----:B------:R-:W-:-:S03]  /*3440*/  IADD3.X R17, RZ, ~R23, RZ, P0, !PT ;  /* 0x80000017ff117210 */ /* 0x000fc600007fe4ff */
[----:B------:R-:W-:-:S04]  /*3450*/  IMAD.WIDE.U32 R24, R14, R18, R24 ;  /* 0x000000120e187225 */ /* 0x000fc800078e0018 */
[----:B------:R-:W-:Y:S01]  /*3460*/  IMAD R17, R17, R14, RZ ;  /* 0x0000000e11117224 */ /* 0x000fe200078e02ff */
[----:B------:R-:W-:Y:S02]  /*3470*/  MOV R14, R24 ;  /* 0x00000018000e7202 */ /* 0x000fe40000000f00 */
[----:B------:R-:W-:Y:S01]  /*3480*/  MOV R24, R22 ;  /* 0x0000001600187202 */ /* 0x000fe20000000f00 */
[----:B------:R-:W-:-:S04]  /*3490*/  IMAD R17, R13, R18, R17 ;  /* 0x000000120d117224 */ /* 0x000fc800078e0211 */
[----:B------:R-:W-:Y:S01]  /*34a0*/  IMAD.IADD R18, R25, 0x1, R17 ;  /* 0x0000000119127824 */ /* 0x000fe200078e0211 */
[----:B------:R-:W-:Y:S01]  /*34b0*/  MOV R25, R23 ;  /* 0x0000001700197202 */ /* 0x000fe20000000f00 */
[----:B------:R-:W-:Y:S05]  /*34c0*/  BRA `(.L_x_34) ;  /* 0x00000000005c7947 */ /* 0x000fea0003800000 */
.L_x_33:
[----:B------:R-:W0:Y:S01]  /*34d0*/  I2F.U32.RP R18, R14 ;  /* 0x0000000e00127306 */ /* 0x000e220000209000 */
[----:B------:R-:W-:Y:S01]  /*34e0*/  IMAD.MOV.U32 R22, RZ, RZ, RZ ;  /* 0x000000ffff167224 */ /* 0x000fe200078e00ff */
[----:B------:R-:W-:Y:S01]  /*34f0*/  ISETP.NE.U32.AND P0, PT, R14, RZ, PT ;  /* 0x000000ff0e00720c */ /* 0x000fe20003f05070 */
[----:B------:R-:W-:-:S05]  /*3500*/  IMAD.MOV.U32 R25, RZ, RZ, RZ ;  /* 0x000000ffff197224 */ /* 0x000fca00078e00ff */
[----:B0-----:R-:W0:Y:S02]  /*3510*/  MUFU.RCP R17, R18 ;  /* 0x0000001200117308 */ /* 0x001e240000001000 */
[----:B0-----:R-:W-:Y:S01]  /*3520*/  IADD3 R17, R17, 0xffffffe, RZ ;  /* 0x0ffffffe11117810 */ /* 0x001fe20007ffe0ff */
[----:B------:R-:W-:-:S05]  /*3530*/  IMAD.MOV.U32 R18, RZ, RZ, RZ ;  /* 0x000000ffff127224 */ /* 0x000fca00078e00ff */
        /* <DEDUP_REMOVED lines=10> */
[----:B------:R-:W-:-:S13]  /*35e0*/  ISETP.GE.U32.AND P1, PT, R13, R14, PT ;  /* 0x0000000e0d00720c */ /* 0x000fda0003f26070 */
[----:B------:R-:W-:Y:S01]  /*35f0*/  @P1 VIADD R22, R22, 0x1 ;  /* 0x0000000116161836 */ /* 0x000fe20000000000 */
[----:B------:R-:W-:-:S04]  /*3600*/  @!P0 LOP3.LUT R22, RZ, R14, RZ, 0x33, !PT ;  /* 0x0000000eff168212 */ /* 0x000fc800078e33ff */
[----:B------:R-:W-:Y:S02]  /*3610*/  IADD3 R13, -R22, RZ, RZ ;  /* 0x000000ff160d7210 */ /* 0x000fe40007ffe1ff */
[----:B------:R-:W-:-:S03]  /*3620*/  MOV R24, R22 ;  /* 0x0000001600187202 */ /* 0x000fc60000000f00 */
[----:B------:R-:W-:Y:S02]  /*3630*/  IMAD R14, R14, R13, R48 ;  /* 0x0000000d0e0e7224 */ /* 0x000fe400078e0230 */
.L_x_34:
[----:B------:R-:W-:Y:S05]  /*3640*/  BSYNC B0 ;  /* 0x0000000000007941 */ /* 0x000fea0003800000 */
.L_x_32:
[----:B------:R-:W-:Y:S01]  /*3650*/  IMAD R21, R18, R3, RZ ;  /* 0x0000000312157224 */ /* 0x000fe200078e02ff */
[----:B------:R-:W-:Y:S01]  /*3660*/  LOP3.LUT R18, R47, R10, RZ, 0xfc, !PT ;  /* 0x0000000a2f127212 */ /* 0x000fe200078efcff */
[----:B------:R-:W-:Y:S01]  /*3670*/  ULDC UR4, c[0x0][0x2c4] ;  /* 0x0000b10000047ab9 */ /* 0x000fe20000000800 */
[----:B------:R-:W-:Y:S01]  /*3680*/  SHF.R.S32.HI R13, RZ, 0x1f, R3 ;  /* 0x0000001fff0d7819 */ /* 0x000fe20000011403 */
[----:B------:R-:W-:Y:S01]  /*3690*/  IMAD R50, R27, UR4, RZ ;  /* 0x000000041b327c24 */ /* 0x000fe2000f8e02ff */
[----:B------:R-:W-:Y:S01]  /*36a0*/  ISETP.NE.U32.AND P0, PT, R18, RZ, PT ;  /* 0x000000ff1200720c */ /* 0x000fe20003f05070 */
[-C--:B------:R-:W-:Y:S01]  /*36b0*/  IMAD R17, R25, R6.reuse, RZ ;  /* 0x0000000619117224 */ /* 0x080fe200078e02ff */
[----:B------:R-:W-:Y:S01]  /*36c0*/  SHF.R.S32.HI R22, RZ, 0x1f, R6 ;  /* 0x0000001fff167819 */ /* 0x000fe20000011406 */
[----:B------:R-:W-:Y:S01]  /*36d0*/  IMAD.WIDE.U32 R48, R24, R6, RZ ;  /* 0x0000000618307225 */ /* 0x000fe200078e00ff */
[----:B------:R-:W-:Y:S01]  /*36e0*/  SHF.R.S32.HI R19, RZ, 0x1f, R50 ;  /* 0x0000001fff137819 */ /* 0x000fe20000011432 */
[----:B------:R-:W-:Y:S02]  /*36f0*/  BSSY B0, `(.L_x_35) ;  /* 0x0000034000007945 */ /* 0x000fe40003800000 */
[----:B------:R-:W-:-:S02]  /*3700*/  IMAD R6, R15, R50, RZ ;  /* 0x000000320f067224 */ /* 0x000fc400078e02ff */
[----:B------:R-:W-:Y:S02]  /*3710*/  IMAD R13, R13, R14, R21 ;  /* 0x0000000e0d0d7224 */ /* 0x000fe400078e0215 */
[----:B------:R-:W-:-:S04]  /*3720*/  IMAD.WIDE.U32 R14, R14, R3, RZ ;  /* 0x000000030e0e7225 */ /* 0x000fc800078e00ff */
[----:B------:R-:W-:Y:S01]  /*3730*/  IMAD R17, R22, R24, R17 ;  /* 0x0000001816117224 */ /* 0x000fe200078e0211 */
[----:B------:R-:W-:Y:S01]  /*3740*/  IADD3 R13, R15, R13, RZ ;  /* 0x0000000d0f0d7210 */ /* 0x000fe20007ffe0ff */
[----:B------:R-:W-:Y:S02]  /*3750*/  IMAD R3, R19, R16, R6 ;  /* 0x0000001013037224 */ /* 0x000fe400078e0206 */
[----:B------:R-:W-:Y:S01]  /*3760*/  IMAD.WIDE.U32 R50, R16, R50, RZ ;  /* 0x0000003210327225 */ /* 0x000fe200078e00ff */
[----:B------:R-:W-:-:S04]  /*3770*/  IADD3 R6, R49, R17, RZ ;  /* 0x0000001131067210 */ /* 0x000fc80007ffe0ff */
[----:B------:R-:W-:Y:S01]  /*3780*/  IADD3 R3, R51, R3, RZ ;  /* 0x0000000333037210 */ /* 0x000fe20007ffe0ff */
[----:B------:R-:W-:Y:S06]  /*3790*/  @!P0 BRA `(.L_x_36) ;  /* 0x0000000000488947 */ /* 0x000fec0003800000 */
        /* <DEDUP_REMOVED lines=10> */
[----:B------:R-:W-:Y:S01]  /*3840*/  MOV R46, R22 ;  /* 0x00000016002e7202 */ /* 0x000fe20000000f00 */
[----:B------:R-:W-:Y:S01]  /*3850*/  IMAD.WIDE.U32 R24, R12, R19, R24 ;  /* 0x000000130c187225 */ /* 0x000fe200078e0018 */
[----:B------:R-:W-:-:S03]  /*3860*/  MOV R47, R23 ;  /* 0x00000017002f7202 */ /* 0x000fc60000000f00 */
[----:B------:R-:W-:Y:S01]  /*3870*/  IMAD R17, R17, R12, RZ ;  /* 0x0000000c11117224 */ /* 0x000fe200078e02ff */
[----:B------:R-:W-:-:S03]  /*3880*/  MOV R12, R24 ;  /* 0x00000018000c7202 */ /* 0x000fc60000000f00 */
[----:B------:R-:W-:-:S04]  /*3890*/  IMAD R10, R10, R19, R17 ;  /* 0x000000130a0a7224 */ /* 0x000fc800078e0211 */
[----:B------:R-:W-:Y:S01]  /*38a0*/  IMAD.IADD R10, R25, 0x1, R10 ;  /* 0x00000001190a7824 */ /* 0x000fe200078e020a */
[----:B------:R-:W-:Y:S05]  /*38b0*/  BRA `(.L_x_37) ;  /* 0x00000000005c7947 */ /* 0x000fea0003800000 */
.L_x_36:
[----:B------:R-:W0:Y:S01]  /*38c0*/  I2F.U32.RP R19, R12 ;  /* 0x0000000c00137306 */ /* 0x000e220000209000 */
[----:B------:R-:W-:Y:S01]  /*38d0*/  IMAD.MOV.U32 R16, RZ, RZ, RZ ;  /* 0x000000ffff107224 */ /* 0x000fe200078e00ff */
[----:B------:R-:W-:Y:S01]  /*38e0*/  ISETP.NE.U32.AND P0, PT, R12, RZ, PT ;  /* 0x000000ff0c00720c */ /* 0x000fe20003f05070 */
[----:B------:R-:W-:-:S05]  /*38f0*/  IMAD.MOV.U32 R47, RZ, RZ, RZ ;  /* 0x000000ffff2f7224 */ /* 0x000fca00078e00ff */
[----:B0-----:R-:W0:Y:S02]  /*3900*/  MUFU.RCP R18, R19 ;  /* 0x0000001300127308 */ /* 0x001e240000001000 */
[----:B0-----:R-:W-:-:S06]  /*3910*/  IADD3 R18, R18, 0xffffffe, RZ ;  /* 0x0ffffffe12127810 */ /* 0x001fcc0007ffe0ff */
[----:B------:R-:W0:Y:S02]  /*3920*/  F2I.FTZ.U32.TRUNC.NTZ R17, R18 ;  /* 0x0000001200117305 */ /* 0x000e24000021f000 */
[----:B0-----:R-:W-:-:S05]  /*3930*/  IADD3 R10, RZ, -R17, RZ ;  /* 0x80000011ff0a7210 */ /* 0x001fca0007ffe0ff */
[----:B------:R-:W-:-:S04]  /*3940*/  IMAD R10, R10, R12, RZ ;  /* 0x0000000c0a0a7224 */ /* 0x000fc800078e02ff */
[----:B------:R-:W-:-:S04]  /*3950*/  IMAD.HI.U32 R17, R17, R10, R16 ;  /* 0x0000000a11117227 */ /* 0x000fc800078e0010 */
[----:B------:R-:W-:Y:S02]  /*3960*/  IMAD.MOV.U32 R10, RZ, RZ, RZ ;  /* 0x000000ffff0a7224 */ /* 0x000fe400078e00ff */
        /* <DEDUP_REMOVED lines=9> */
[----:B------:R-:W-:-:S05]  /*3a00*/  IADD3 R17, -R16, RZ, RZ ;  /* 0x000000ff10117210 */ /* 0x000fca0007ffe1ff */
[----:B------:R-:W-:Y:S01]  /*3a10*/  IMAD R12, R12, R17, R46 ;  /* 0x000000110c0c7224 */ /* 0x000fe200078e022e */
[----:B------:R-:W-:Y:S02]  /*3a20*/  MOV R46, R16 ;  /* 0x00000010002e7202 */ /* 0x000fe40000000f00 */
.L_x_37:
[----:B------:R-:W-:Y:S05]  /*3a30*/  BSYNC B0 ;  /* 0x0000000000007941 */ /* 0x000fea0003800000 */
.L_x_35:
[----:B------:R-:W-:Y:S01]  /*3a40*/  ULDC UR5, c[0x0][0x270] ;  /* 0x00009c0000057ab9 */ /* 0x000fe20000000800 */
[----:B------:R-:W-:Y:S01]  /*3a50*/  ULDC UR4, c[0x0][0x2c4] ;  /* 0x0000b10000047ab9 */ /* 0x000fe20000000800 */
[----:B------:R-:W-:Y:S01]  /*3a60*/  LOP3.LUT R16, R47, R8, RZ, 0xfc, !PT ;  /* 0x000000082f107212 */ /* 0x000fe200078efcff */
[----:B------:R-:W-:Y:S01]  /*3a70*/  UIMAD UR4, UR5, UR4, URZ ;  /* 0x00000004050472a4 */ /* 0x000fe2000f8e023f */
[----:B------:R-:W-:Y:S02]  /*3a80*/  BSSY B0, `(.L_x_38) ;  /* 0x0000030000007945 */ /* 0x000fe40003800000 */
[----:B------:R-:W-:-:S03]  /*3a90*/  ISETP.NE.U32.AND P0, PT, R16, RZ, PT ;  /* 0x000000ff1000720c */ /* 0x000fc60003f05070 */
[----:B------:R-:W-:-:S04]  /*3aa0*/  IMAD R27, R27, UR4, RZ ;  /* 0x000000041b1b7c24 */ /* 0x000fc8000f8e02ff */
[-C--:B------:R-:W-:Y:S01]  /*3ab0*/  IMAD R10, R10, R27.reuse, RZ ;  /* 0x0000001b0a0a7224 */ /* 0x080fe200078e02ff */
[----:B------:R-:W-:Y:S01]  /*3ac0*/  SHF.R.S32.HI R17, RZ, 0x1f, R27 ;  /* 0x0000001fff117819 */ /* 0x000fe2000001141b */
[----:B------:R-:W-:-:S04]  /*3ad0*/  IMAD.WIDE.U32 R52, R12, R27, RZ ;  /* 0x0000001b0c347225 */ /* 0x000fc800078e00ff */
[----:B------:R-:W-:-:S05]  /*3ae0*/  IMAD R17, R17, R12, R10 ;  /* 0x0000000c11117224 */ /* 0x000fca00078e020a */
        /* <DEDUP_REMOVED lines=8> */
[----:B------:R-:W-:Y:S02]  /*3b70*/  IADD3 R16, P0, RZ, -R22, RZ ;  /* 0x80000016ff107210 */ /* 0x000fe40007f1e0ff */
[----:B------:R-:W-:Y:S02]  /*3b80*/  MOV R18, R46 ;  /* 0x0000002e00127202 */ /* 0x000fe40000000f00 */
[----:B------:R-:W-:Y:S02]  /*3b90*/  IADD3.X R12, RZ, ~R23, RZ, P0, !PT ;  /* 0x80000017ff0c7210 */ /* 0x000fe400007fe4ff */
[----:B------:R-:W-:-:S03]  /*3ba0*/  MOV R19, R47 ;  /* 0x0000002f00137202 */ /* 0x000fc60000000f00 */
[----:B------:R-:W-:Y:S02]  /*3bb0*/  IMAD R17, R12, R9, RZ ;  /* 0x000000090c117224 */ /* 0x000fe400078e02ff */
[----:B------:R-:W-:-:S04]  /*3bc0*/  IMAD.WIDE.U32 R18, R9, R16, R18 ;  /* 0x0000001009127225 */ /* 0x000fc800078e0012 */
[----:B------:R-:W-:Y:S01]  /*3bd0*/  IMAD R17, R8, R16, R17 ;  /* 0x0000001008117224 */ /* 0x000fe200078e0211 */
[----:B------:R-:W-:-:S04]  /*3be0*/  MOV R8, R18 ;  /* 0x0000001200087202 */ /* 0x000fc80000000f00 */
[----:B------:R-:W-:Y:S01]  /*3bf0*/  IADD3 R17, R19, R17, RZ ;  /* 0x0000001113117210 */ /* 0x000fe20007ffe0ff */
[----:B------:R-:W-:Y:S05]  /*3c00*/  BRA `(.L_x_40) ;  /* 0x00000000005c7947 */ /* 0x000fea0003800000 */
.L_x_39:
        /* <DEDUP_REMOVED lines=10> */
[----:B------:R-:W-:-:S04]  /*3cb0*/  IMAD.HI.U32 R12, R17, R46, RZ ;  /* 0x0000002e110c7227 */ /* 0x000fc800078e00ff */
[----:B------:R-:W-:Y:S01]  /*3cc0*/  IMAD.MOV.U32 R17, RZ, RZ, RZ ;  /* 0x000000ffff117224 */ /* 0x000fe200078e00ff */
        /* <DEDUP_REMOVED lines=11> */
.L_x_40:
[----:B------:R-:W-:Y:S05]  /*3d80*/  BSYNC B0 ;  /* 0x0000000000007941 */ /* 0x000fea0003800000 */
.L_x_38:
[----:B------:R-:W-:Y:S01]  /*3d90*/  IADD3 R39, P1, P0, R42, R40, R38 ;  /* 0x000000282a277210 */ /* 0x000fe2000783e026 */
[----:B------:R-:W-:Y:S01]  /*3da0*/  IMAD R17, R17, R2, RZ ;  /* 0x0000000211117224 */ /* 0x000fe200078e02ff */
[----:B------:R-:W-:Y:S02]  /*3db0*/  ULDC.64 UR4, c[0x0][0x2b0] ;  /* 0x0000ac0000047ab9 */ /* 0x000fe40000000a00 */
[----:B------:R-:W-:Y:S02]  /*3dc0*/  IADD3 R39, P3, P2, R48, R39, R50 ;  /* 0x0000002730277210 */ /* 0x000fe40007a7e032 */
[----:B------:R-:W-:Y:S02]  /*3dd0*/  IADD3.X R0, R4, R5, R0, P1, P0 ;  /* 0x0000000504007210 */ /* 0x000fe40000fe0400 */
[----:B------:R-:W-:Y:S02]  /*3de0*/  IADD3 R14, P1, P0, R52, R39, R14 ;  /* 0x00000027340e7210 */ /* 0x000fe4000783e00e */
[----:B------:R-:W-:Y:S01]  /*3df0*/  IADD3.X R0, R6, R0, R3, P3, P2 ;  /* 0x0000000006007210 */ /* 0x000fe20001fe4403 */
[----:B------:R-:W-:Y:S01]  /*3e00*/  IMAD R3, R23, R7, RZ ;  /* 0x0000000717037224 */ /* 0x000fe200078e02ff */
[----:B------:R-:W-:-:S02]  /*3e10*/  SHF.R.S32.HI R4, RZ, 0x1f, R7 ;  /* 0x0000001fff047819 */ /* 0x000fc40000011407 */
[----:B------:R-:W-:Y:S02]  /*3e20*/  IADD3.X R15, R10, R0, R13, P1, P0 ;  /* 0x000000000a0f7210 */ /* 0x000fe40000fe040d */
[----:B------:R-:W-:Y:S01]  /*3e30*/  SHF.R.S32.HI R0, RZ, 0x1f, R2 ;  /* 0x0000001fff007819 */ /* 0x000fe20000011402 */
[-C--:B------:R-:W-:Y:S02]  /*3e40*/  IMAD R3, R4, R22.reuse, R3 ;  /* 0x0000001604037224 */ /* 0x080fe400078e0203 */
[----:B------:R-:W-:-:S04]  /*3e50*/  IMAD.WIDE.U32 R14, R7, R22, R14 ;  /* 0x00000016070e7225 */ /* 0x000fc800078e000e */
[----:B------:R-:W-:Y:S02]  /*3e60*/  IMAD.IADD R15, R15, 0x1, R3 ;  /* 0x000000010f0f7824 */ /* 0x000fe400078e0203 */
[-C--:B------:R-:W-:Y:S02]  /*3e70*/  IMAD R0, R0, R8.reuse, R17 ;  /* 0x0000000800007224 */ /* 0x080fe400078e0211 */
[----:B------:R-:W-:-:S04]  /*3e80*/  IMAD.WIDE.U32 R2, R2, R8, R14 ;  /* 0x0000000802027225 */ /* 0x000fc800078e000e */
[----:B------:R-:W-:Y:S01]  /*3e90*/  IMAD.IADD R3, R3, 0x1, R0 ;  /* 0x0000000103037824 */ /* 0x000fe200078e0200 */
[----:B------:R-:W-:-:S04]  /*3ea0*/  LEA R4, P0, R2, UR4, 0x2 ;  /* 0x0000000402047c11 */ /* 0x000fc8000f8010ff */
[----:B------:R-:W-:-:S05]  /*3eb0*/  LEA.HI.X R5, R2, UR5, R3, 0x2, P0 ;  /* 0x0000000502057c11 */ /* 0x000fca00080f1403 */
[----:B------:R1:W-:Y:S01]  /*3ec0*/  STG.E desc[UR8][R4.64], R29 ;  /* 0x0000001d04007986 */ /* 0x0003e2000c101908 */
[----:B------:R-:W-:Y:S05]  /*3ed0*/  BRA `(.L_x_15) ;  /* 0x0000000000107947 */ /* 0x000fea0003800000 */
.L_x_16:
[----:B------:R-:W-:Y:S02]  /*3ee0*/  ULDC.64 UR4, c[0x0][0x2b0] ;  /* 0x0000ac0000047ab9 */ /* 0x000fe40000000a00 */
[----:B------:R-:W-:-:S04]  /*3ef0*/  LEA R2, P0, R38, UR4, 0x2 ;  /* 0x0000000426027c11 */ /* 0x000fc8000f8010ff */
[----:B------:R-:W-:-:S05]  /*3f00*/  LEA.HI.X R3, R38, UR5, R39, 0x2, P0 ;  /* 0x0000000526037c11 */ /* 0x000fca00080f1427 */
[----:B------:R0:W-:Y:S04]  /*3f10*/  STG.E desc[UR8][R2.64], R29 ;  /* 0x0000001d02007986 */ /* 0x0001e8000c101908 */
.L_x_15:
[----:B------:R-:W-:Y:S05]  /*3f20*/  BSYNC B1 ;  /* 0x0000000000017941 */ /* 0x000fea0003800000 */
.L_x_14:
[----:B------:R-:W2:Y:S01]  /*3f30*/  LDC R0, c[0x0][0x3c4] ;  /* 0x0000f100ff007b82 */ /* 0x000ea20000000800 */
[C---:B0-----:R-:W-:Y:S02]  /*3f40*/  IADD3 R3, R35.reuse, 0x20, RZ ;  /* 0x0000002023037810 */ /* 0x041fe40007ffe0ff */
[----:B------:R-:W-:Y:S02]  /*3f50*/  CS2R R6, SRZ ;  /* 0x0000000000067805 */ /* 0x000fe4000001ff00 */
[----:B------:R-:W-:Y:S01]  /*3f60*/  SHF.L.U32 R26, R35, 0x2, RZ ;  /* 0x00000002231a7819 */ /* 0x000fe200000006ff */
[----:B------:R-:W-:Y:S01]  /*3f70*/  IMAD.MOV.U32 R9, RZ, RZ, RZ ;  /* 0x000000ffff097224 */ /* 0x000fe200078e00ff */
[----:B-1----:R-:W-:-:S03]  /*3f80*/  CS2R R4, SRZ ;  /* 0x0000000000047805 */ /* 0x002fc6000001ff00 */
[----:B------:R-:W-:Y:S01]  /*3f90*/  VIADD R25, R26, 0x80 ;  /* 0x000000801a197836 */ /* 0x000fe20000000000 */
[-C--:B--2---:R-:W-:Y:S02]  /*3fa0*/  ISETP.GE.OR P1, PT, R3, R0.reuse, P6 ;  /* 0x000000000300720c */ /* 0x084fe40003726670 */
[C---:B------:R-:W-:Y:S02]  /*3fb0*/  IADD3 R3, R35.reuse, 0x40, RZ ;  /* 0x0000004023037810 */ /* 0x040fe40007ffe0ff */
[-C--:B------:R-:W-:Y:S02]  /*3fc0*/  ISETP.GE.OR P2, PT, R35, R0.reuse, P6 ;  /* 0x000000002300720c */ /* 0x080fe40003746670 */
[----:B------:R-:W-:Y:S01]  /*3fd0*/  ISETP.GE.OR P0, PT, R3, R0, P6 ;  /* 0x000000000300720c */ /* 0x000fe20003706670 */
[----:B------:R-:W-:-:S05]  /*3fe0*/  VIADD R3, R35, 0x60 ;  /* 0x0000006023037836 */ /* 0x000fca0000000000 */
[----:B------:R-:W-:Y:S01]  /*3ff0*/  ISETP.GE.OR P6, PT, R3, R0, P6 ;  /* 0x000000000300720c */ /* 0x000fe200037c6670 */
[----:B------:R-:W-:Y:S01]  /*4000*/  @!P1 FADD.FTZ R31, -R29, R31 ;  /* 0x0000001f1d1f9221 */ /* 0x000fe20000010100 */
[----:B------:R-:W-:-:S03]  /*4010*/  CS2R R2, SRZ ;  /* 0x0000000000027805 */ /* 0x000fc6000001ff00 */
[----:B------:R-:W-:Y:S01]  /*4020*/  @!P2 FADD.FTZ R36, -R29, R36 ;  /* 0x000000241d24a221 */ /* 0x000fe20000010100 */
[----:B------:R-:W-:Y:S01]  /*4030*/  @!P1 FMUL.FTZ R31, R31, 1.4426950216293334961 ;  /* 0x3fb8aa3b1f1f9820 */ /* 0x000fe20000410000 */
[C---:B------:R-:W-:Y:S02]  /*4040*/  @!P0 FADD.FTZ R32, -R29.reuse, R32 ;  /* 0x000000201d208221 */ /* 0x040fe40000010100 */
[----:B------:R-:W-:Y:S01]  /*4050*/  @!P2 FMUL.FTZ R36, R36, 1.4426950216293334961 ;  /* 0x3fb8aa3b2424a820 */ /* 0x000fe20000410000 */
[----:B------:R-:W0:Y:S01]  /*4060*/  @!P1 MUFU.EX2 R8, R31 ;  /* 0x0000001f00089308 */ /* 0x000e220000000800 */
[----:B------:R-:W-:Y:S02]  /*4070*/  @!P0 FMUL.FTZ R32, R32, 1.4426950216293334961 ;  /* 0x3fb8aa3b20208820 */ /* 0x000fe40000410000 */
[----:B------:R-:W-:-:S04]  /*4080*/  @!P6 FADD.FTZ R29, -R29, R34 ;  /* 0x000000221d1de221 */ /* 0x000fc80000010100 */
[----:B------:R-:W-:Y:S01]  /*4090*/  @!P6 FMUL.FTZ R10, R29, 1.4426950216293334961 ;  /* 0x3fb8aa3b1d0ae820 */ /* 0x000fe20000410000 */
[----:B------:R-:W1:Y:S08]  /*40a0*/  @!P0 MUFU.EX2 R32, R32 ;  /* 0x0000002000208308 */ /* 0x000e700000000800 */
[----:B------:R-:W2:Y:S01]  /*40b0*/  @!P2 MUFU.EX2 R36, R36 ;  /* 0x000000240024a308 */ /* 0x000ea20000000800 */
[----:B0-----:R0:W-:Y:S07]  /*40c0*/  @!P1 STS [R33+0x280], R8 ;  /* 0x0002800821009388 */ /* 0x0011ee0000000800 */
[----:B------:R-:W3:Y:S01]  /*40d0*/  @!P6 MUFU.EX2 R10, R10 ;  /* 0x0000000a000ae308 */ /* 0x000ee20000000800 */
[----:B-1----:R0:W-:Y:S01]  /*40e0*/  @!P0 STS [R33+0x500], R32 ;  /* 0x0005002021008388 */ /* 0x0021e20000000800 */
[----:B------:R-:W-:Y:S01]  /*40f0*/  ISETP.GE.AND P0, PT, R0, 0x1, PT ;  /* 0x000000010000780c */ /* 0x000fe20003f06270 */
[----:B------:R-:W-:-:S02]  /*4100*/  HFMA2.MMA R0, -RZ, RZ, 0, 0 ;  /* 0x00000000ff007435 */ /* 0x000fc400000001ff */
[----:B--2---:R0:W-:Y:S04]  /*4110*/  @!P2 STS [R33], R36 ;  /* 0x000000242100a388 */ /* 0x0041e80000000800 */
[----:B---3--:R0:W-:Y:S01]  /*4120*/  @!P6 STS [R33+0x780], R10 ;  /* 0x0007800a2100e388 */ /* 0x0081e20000000800 */
[----:B------:R-:W-:Y:S06]  /*4130*/  BAR.SYNC.DEFER_BLOCKING 0x0 ;  /* 0x0000000000007b1d */ /* 0x000fec0000010000 */
[----:B------:R-:W-:Y:S05]  /*4140*/  @!P0 BRA `(.L_x_41) ;  /* 0x0000000000d88947 */ /* 0x000fea0003800000 */
[----:B------:R-:W1:Y:S01]  /*4150*/  S2UR UR6, SR_CgaCtaId ;  /* 0x00000000000679c3 */ /* 0x000e620000008800 */
[----:B------:R-:W-:Y:S01]  /*4160*/  ULDC UR10, c[0x0][0x2dc] ;  /* 0x0000b700000a7ab9 */ /* 0x000fe20000000800 */
[----:B------:R-:W-:Y:S01]  /*4170*/  IMAD R23, R11, 0x100, R26 ;  /* 0x000001000b177824 */ /* 0x000fe200078e021a */
[----:B------:R-:W-:Y:S01]  /*4180*/  UIMAD UR4, UR7, UR10, URZ ;  /* 0x0000000a070472a4 */ /* 0x000fe2000f8e023f */
[C---:B0-----:R-:W-:Y:S01]  /*4190*/  VIADD R8, R20.reuse, -UR7 ;  /* 0x8000000714087c36 */ /* 0x041fe20008000000 */
[----:B------:R-:W-:Y:S01]  /*41a0*/  CS2R R12, SRZ ;  /* 0x00000000000c7805 */ /* 0x000fe2000001ff00 */
[----:B------:R-:W-:Y:S01]  /*41b0*/  IMAD R28, R20, UR10, RZ ;  /* 0x0000000a141c7c24 */ /* 0x000fe2000f8e02ff */
[----:B------:R-:W-:Y:S01]  /*41c0*/  USHF.R.S32.HI UR11, URZ, 0x1f, UR4 ;  /* 0x0000001f3f0b7899 */ /* 0x000fe20008011404 */
[----:B------:R-:W-:Y:S02]  /*41d0*/  CS2R R14, SRZ ;  /* 0x00000000000e7805 */ /* 0x000fe4000001ff00 */
[----:B------:R-:W-:Y:S01]  /*41e0*/  IADD3 R6, P0, R23, UR4, RZ ;  /* 0x0000000417067c10 */ /* 0x000fe2000ff1e0ff */
[----:B------:R-:W-:Y:S01]  /*41f0*/  ULDC.64 UR4, c[0x0][0x288] ;  /* 0x0000a20000047ab9 */ /* 0x000fe20000000a00 */
[----:B------:R-:W-:-:S02]  /*4200*/  ISETP.GE.AND P3, PT, R11, R8, PT ;  /* 0x000000080b00720c */ /* 0x000fc40003f66270 */
[----:B------:R-:W-:Y:S02]  /*4210*/  CS2R R16, SRZ ;  /* 0x0000000000107805 */ /* 0x000fe4000001ff00 */
[----:B------:R-:W-:Y:S02]  /*4220*/  LEA.HI.X.SX32 R23, R23, UR11, 0x1, P0 ;  /* 0x0000000b17177c11 */ /* 0x000fe400080f0eff */
[----:B------:R-:W-:Y:S02]  /*4230*/  CS2R R18, SRZ ;  /* 0x0000000000127805 */ /* 0x000fe4000001ff00 */
[----:B------:R-:W-:Y:S01]  /*4240*/  LEA R24, P0, R6, UR4, 0x2 ;  /* 0x0000000406187c11 */ /* 0x000fe2000f8010ff */
[----:B------:R-:W-:Y:S01]  /*4250*/  UMOV UR4, 0x400 ;  /* 0x0000040000047882 */ /* 0x000fe20000000000 */
[----:B------:R-:W-:Y:S02]  /*4260*/  IMAD.WIDE R28, R28, 0x4, RZ ;  /* 0x000000041c1c7825 */ /* 0x000fe400078e02ff */
[----:B------:R-:W-:Y:S01]  /*4270*/  LEA.HI.X R23, R6, UR5, R23, 0x2, P0 ;  /* 0x0000000506177c11 */ /* 0x000fe200080f1417 */
[----:B------:R-:W-:Y:S01]  /*4280*/  UMOV UR5, URZ ;  /* 0x0000003f00057c82 */ /* 0x000fe20008000000 */
[----:B------:R-:W-:Y:S01]  /*4290*/  IADD3 R24, P0, R24, 0x200, RZ ;  /* 0x0000020018187810 */ /* 0x000fe20007f1e0ff */
[----:B------:R-:W-:Y:S01]  /*42a0*/  IMAD.MOV.U32 R6, RZ, RZ, RZ ;  /* 0x000000ffff067224 */ /* 0x000fe200078e00ff */
[----:B-1----:R-:W-:-:S03]  /*42b0*/  ULEA UR4, UR6, UR4, 0x18 ;  /* 0x0000000406047291 */ /* 0x002fc6000f8ec03f */
[----:B------:R-:W-:-:S03]  /*42c0*/  IMAD.X R23, RZ, RZ, R23, P0 ;  /* 0x000000ffff177224 */ /* 0x000fc600000e0617 */
[----:B------:R-:W-:Y:S01]  /*42d0*/  LEA R10, R11, UR4, 0x2 ;  /* 0x000000040b0a7c11 */ /* 0x000fe2000f8e10ff */
[----:B------:R-:W-:-:S06]  /*42e0*/  ULDC UR4, c[0x0][0x2d0] ;  /* 0x0000b40000047ab9 */ /* 0x000fcc0000000800 */
.L_x_44:
[----:B------:R-:W-:Y:S01]  /*42f0*/  MOV R22, R24 ;  /* 0x0000001800167202 */ /* 0x000fe20000000f00 */
[----:B------:R-:W0:Y:S01]  /*4300*/  LDC R21, c[0x0][0x3c4] ;  /* 0x0000f100ff157b82 */ /* 0x000e220000000800 */
[----:B------:R1:W2:Y:S01]  /*4310*/  LDS R8, [R10] ;  /* 0x000000000a087984 */ /* 0x0002a20000000800 */
[----:B------:R-:W-:Y:S01]  /*4320*/  UIADD3 UR5, UR5, 0x1, URZ ;  /* 0x0000000105057890 */ /* 0x000fe2000fffe03f */
[----:B------:R-:W-:Y:S01]  /*4330*/  IADD3 R24, P0, R28, R22, RZ ;  /* 0x000000161c187210 */ /* 0x000fe20007f1e0ff */
[----:B------:R-:W-:Y:S04]  /*4340*/  BSSY B0, `(.L_x_42) ;  /* 0x000000a000007945 */ /* 0x000fe80003800000 */
[----:B------:R-:W-:Y:S08]  /*4350*/  @P3 BRA `(.L_x_43) ;  /* 0x0000000000203947 */ /* 0x000ff00003800000 */
[----:B------:R-:W-:Y:S02]  /*4360*/  ISETP.GE.AND P2, PT, R26, UR4, PT ;  /* 0x000000041a007c0c */ /* 0x000fe4000bf46270 */
[----:B------:R-:W-:Y:S02]  /*4370*/  CS2R R12, SRZ ;  /* 0x00000000000c7805 */ /* 0x000fe4000001ff00 */
[----:B------:R-:W-:Y:S02]  /*4380*/  ISETP.GE.AND P1, PT, R25, UR4, PT ;  /* 0x0000000419007c0c */ /* 0x000fe4000bf26270 */
[----:B------:R-:W-:Y:S02]  /*4390*/  CS2R R14, SRZ ;  /* 0x00000000000e7805 */ /* 0x000fe4000001ff00 */
[----:B------:R-:W-:Y:S02]  /*43a0*/  CS2R R16, SRZ ;  /* 0x0000000000107805 */ /* 0x000fe4000001ff00 */
[----:B------:R-:W-:Y:S03]  /*43b0*/  CS2R R18, SRZ ;  /* 0x0000000000127805 */ /* 0x000fe6000001ff00 */
[----:B------:R3:W5:Y:S04]  /*43c0*/  @!P2 LDG.E.128 R12, desc[UR8][R22.64+-0x200] ;  /* 0xfffe0008160ca981 */ /* 0x000768000c1e1d00 */
[----:B------:R3:W5:Y:S02]  /*43d0*/  @!P1 LDG.E.128 R16, desc[UR8][R22.64] ;  /* 0x0000000816109981 */ /* 0x000764000c1e1d00 */
.L_x_43:
[----:B------:R-:W-:Y:S05]  /*43e0*/  BSYNC B0 ;  /* 0x0000000000007941 */ /* 0x000fea0003800000 */
.L_x_42:
[----:B---3--:R-:W-:Y:S01]  /*43f0*/  IADD3.X R23, R29, R23, RZ, P0, !PT ;  /* 0x000000171d177210 */ /* 0x008fe200007fe4ff */
[C---:B--2--5:R-:W-:Y:S01]  /*4400*/  FFMA.FTZ R3, R8.reuse, R12, R3 ;  /* 0x0000000c08037223 */ /* 0x064fe20000010003 */
[----:B0-----:R-:W-:Y:S01]  /*4410*/  ISETP.LE.AND P0, PT, R21, UR5, PT ;  /* 0x0000000515007c0c */ /* 0x001fe2000bf03270 */
[C---:B------:R-:W-:Y:S01]  /*4420*/  FFMA.FTZ R0, R8.reuse, R13, R0 ;  /* 0x0000000d08007223 */ /* 0x040fe20000010000 */
[C---:B------:R-:W-:Y:S01]  /*4430*/  FFMA.FTZ R5, R8.reuse, R14, R5 ;  /* 0x0000000e08057223 */ /* 0x040fe20000010005 */
[C---:B------:R-:W-:Y:S01]  /*4440*/  FFMA.FTZ R2, R8.reuse, R15, R2 ;  /* 0x0000000f08027223 */ /* 0x040fe20000010002 */
[C---:B------:R-:W-:Y:S01]  /*4450*/  FFMA.FTZ R7, R8.reuse, R16, R7 ;  /* 0x0000001008077223 */ /* 0x040fe20000010007 */
[C---:B------:R-:W-:Y:S01]  /*4460*/  FFMA.FTZ R4, R8.reuse, R17, R4 ;  /* 0x0000001108047223 */ /* 0x040fe20000010004 */
[----:B------:R-:W-:Y:S01]  /*4470*/  FFMA.FTZ R9, R8, R18, R9 ;  /* 0x0000001208097223 */ /* 0x000fe20000010009 */
[----:B-1----:R-:W-:Y:S01]  /*4480*/  IADD3 R10, R10, 0x14, RZ ;  /* 0x000000140a0a7810 */ /* 0x002fe20007ffe0ff */
[----:B------:R-:W-:Y:S05]  /*4490*/  FFMA.FTZ R6, R8, R19, R6 ;  /* 0x0000001308067223 */ /* 0x000fea0000010006 */
[----:B------:R-:W-:Y:S05]  /*44a0*/  @!P0 BRA `(.L_x_44) ;  /* 0xfffffffc00908947 */ /* 0x000fea000383ffff */
.L_x_41:
[----:B------:R-:W-:-:S04]  /*44b0*/  IADD3 R11, R11, UR7, RZ ;  /* 0x000000070b0b7c10 */ /* 0x000fc8000fffe0ff */
[----:B------:R-:W-:-:S13]  /*44c0*/  ISETP.GE.AND P0, PT, R11, R20, PT ;  /* 0x000000140b00720c */ /* 0x000fda0003f06270 */
[----:B------:R-:W-:Y:S05]  /*44d0*/  @P0 EXIT ;  /* 0x000000000000094d */ /* 0x000fea0003800000 */
[----:B------:R-:W1:Y:S01]  /*44e0*/  LDC R13, c[0x0][0x2c4] ;  /* 0x0000b100ff0d7b82 */ /* 0x000e620000000800 */
[----:B------:R-:W-:Y:S01]  /*44f0*/  ULDC UR4, c[0x0][0x270] ;  /* 0x00009c0000047ab9 */ /* 0x000fe20000000800 */
[----:B------:R-:W-:Y:S01]  /*4500*/  IABS R17, R11 ;  /* 0x0000000b00117213 */ /* 0x000fe20000000000 */
[----:B------:R-:W-:Y:S01]  /*4510*/  ULDC UR6, c[0x0][0x2d0] ;  /* 0x0000b40000067ab9 */ /* 0x000fe20000000800 */
[----:B------:R-:W-:Y:S02]  /*4520*/  F2FP.BF16.F32.PACK_AB R0, R0, R3 ;  /* 0x000000030000723e */ /* 0x000fe400000010ff */
[----:B------:R-:W-:-:S03]  /*4530*/  F2FP.BF16.F32.PACK_AB R5, R2, R5 ;  /* 0x000000050205723e */ /* 0x000fc600000010ff */
[----:B------:R-:W-:Y:S01]  /*4540*/  IMAD.MOV.U32 R2, RZ, RZ, R0 ;  /* 0x000000ffff027224 */ /* 0x000fe200078e0000 */
[----:B------:R-:W-:Y:S01]  /*4550*/  MOV R3, R5 ;  /* 0x0000000500037202 */ /* 0x000fe20000000f00 */
[----:B-1----:R-:W-:Y:S01]  /*4560*/  IMAD R14, R13, UR4, RZ ;  /* 0x000000040d0e7c24 */ /* 0x002fe2000f8e02ff */
[----:B------:R-:W-:-:S04]  /*4570*/  ULDC.64 UR4, c[0x0][0x290] ;  /* 0x0000a40000047ab9 */ /* 0x000fc80000000a00 */
[-C--:B------:R-:W-:Y:S02]  /*4580*/  IABS R16, R14.reuse ;  /* 0x0000000e00107213 */ /* 0x080fe40000000000 */
[----:B0-----:R-:W-:Y:S02]  /*4590*/  IABS R10, R14 ;  /* 0x0000000e000a7213 */ /* 0x001fe40000000000 */
[----:B------:R-:W0:Y:S03]  /*45a0*/  I2F.RP R12, R16 ;  /* 0x00000010000c7306 */ /* 0x000e260000209400 */
[----:B------:R-:W-:-:S05]  /*45b0*/  IMAD.MOV R10, RZ, RZ, -R10 ;  /* 0x000000ffff0a7224 */ /* 0x000fca00078e0a0a */
[----:B0-----:R-:W0:Y:S02]  /*45c0*/  MUFU.RCP R18, R12 ;  /* 0x0000000c00127308 */ /* 0x001e240000001000 */
[----:B0-----:R-:W-:Y:S01]  /*45d0*/  VIADD R18, R18, 0xffffffe ;  /* 0x0ffffffe12127836 */ /* 0x001fe20000000000 */
[----:B------:R-:W-:-:S05]  /*45e0*/  IABS R12, R13 ;  /* 0x0000000d000c7213 */ /* 0x000fca0000000000 */
[----:B------:R0:W1:Y:S02]  /*45f0*/  F2I.FTZ.U32.TRUNC.NTZ R19, R18 ;  /* 0x0000001200137305 */ /* 0x000064000021f000 */
[----:B0-----:R-:W-:Y:S01]  /*4600*/  HFMA2.MMA R18, -RZ, RZ, 0, 0 ;  /* 0x00000000ff127435 */ /* 0x001fe200000001ff */
[----:B-1----:R-:W-:-:S04]  /*4610*/  IMAD.MOV R15, RZ, RZ, -R19 ;  /* 0x000000ffff0f7224 */ /* 0x002fc800078e0a13 */
[----:B------:R-:W-:-:S05]  /*4620*/  IMAD R8, R15, R16, RZ ;  /* 0x000000100f087224 */ /* 0x000fca00078e02ff */
[----:B------:R-:W-:-:S06]  /*4630*/  IMAD.HI.U32 R8, R19, R8, R18 ;  /* 0x0000000813087227 */ /* 0x000fcc00078e0012 */
[----:B------:R-:W-:Y:S02]  /*4640*/  IMAD.HI.U32 R15, R8, R17, RZ ;  /* 0x00000011080f7227 */ /* 0x000fe400078e00ff */
[----:B------:R-:W0:Y:S02]  /*4650*/  I2F.RP R8, R12 ;  /* 0x0000000c00087306 */ /* 0x000e240000209400 */
[----:B------:R-:W-:Y:S01]  /*4660*/  IMAD R17, R15, R10, R17 ;  /* 0x0000000a0f117224 */ /* 0x000fe200078e0211 */
[----:B------:R-:W-:-:S04]  /*4670*/  LOP3.LUT R10, R11, R14, RZ, 0x3c, !PT ;  /* 0x0000000e0b0a7212 */ /* 0x000fc800078e3cff */
[----:B------:R-:W-:Y:S02]  /*4680*/  ISETP.GT.U32.AND P1, PT, R16, R17, PT ;  /* 0x000000111000720c */ /* 0x000fe40003f24070 */
[----:B------:R-:W-:Y:S01]  /*4690*/  ISETP.GE.AND P0, PT, R10, RZ, PT ;  /* 0x000000ff0a00720c */ /* 0x000fe20003f06270 */
[----:B0-----:R-:W0:Y:S10]  /*46a0*/  MUFU.RCP R8, R8 ;  /* 0x0000000800087308 */ /* 0x001e340000001000 */
[----:B------:R-:W-:Y:S01]  /*46b0*/  @!P1 IMAD.IADD R17, R17, 0x1, -R16 ;  /* 0x0000000111119824 */ /* 0x000fe200078e0a10 */
[----:B------:R-:W-:-:S02]  /*46c0*/  @!P1 IADD3 R15, R15, 0x1, RZ ;  /* 0x000000010f0f9810 */ /* 0x000fc40007ffe0ff */
[----:B------:R-:W-:Y:S02]  /*46d0*/  ISETP.NE.AND P1, PT, R14, RZ, PT ;  /* 0x000000ff0e00720c */ /* 0x000fe40003f25270 */
[----:B------:R-:W-:Y:S01]  /*46e0*/  ISETP.GE.U32.AND P2, PT, R17, R16, PT ;  /* 0x000000101100720c */ /* 0x000fe20003f46070 */
[----:B0-----:R-:W-:-:S04]  /*46f0*/  VIADD R18, R8, 0xffffffe ;  /* 0x0ffffffe08127836 */ /* 0x001fc80000000000 */
[----:B------:R0:W1:Y:S08]  /*4700*/  F2I.FTZ.U32.TRUNC.NTZ R19, R18 ;  /* 0x0000001200137305 */ /* 0x000070000021f000 */
[----:B------:R-:W-:-:S05]  /*4710*/  @P2 VIADD R15, R15, 0x1 ;  /* 0x000000010f0f2836 */ /* 0x000fca0000000000 */
[----:B------:R-:W-:Y:S02]  /*4720*/  @!P0 IADD3 R15, -R15, RZ, RZ ;  /* 0x000000ff0f0f8210 */ /* 0x000fe40007ffe1ff */
[----:B------:R-:W-:-:S05]  /*4730*/  @!P1 LOP3.LUT R15, RZ, R14, RZ, 0x33, !PT ;  /* 0x0000000eff0f9212 */ /* 0x000fca00078e33ff */
[----:B------:R-:W-:Y:S01]  /*4740*/  IMAD R14, R15, R14, RZ ;  /* 0x0000000e0f0e7224 */ /* 0x000fe200078e02ff */
[----:B0-----:R-:W-:Y:S01]  /*4750*/  MOV R18, RZ ;  /* 0x000000ff00127202 */ /* 0x001fe20000000f00 */
[----:B-1----:R-:W-:Y:S02]  /*4760*/  IMAD.MOV R17, RZ, RZ, -R19 ;  /* 0x000000ffff117224 */ /* 0x002fe400078e0a13 */
[----:B------:R-:W-:Y:S02]  /*4770*/  IMAD.IADD R16, R11, 0x1, -R14 ;  /* 0x000000010b107824 */ /* 0x000fe400078e0a0e */
[----:B------:R-:W-:-:S03]  /*4780*/  IMAD R10, R17, R12, RZ ;  /* 0x0000000c110a7224 */ /* 0x000fc600078e02ff */
[----:B------:R-:W-:Y:S01]  /*4790*/  IABS R8, R16 ;  /* 0x0000001000087213 */ /* 0x000fe20000000000 */
[----:B------:R-:W-:Y:S01]  /*47a0*/  IMAD.HI.U32 R10, R19, R10, R18 ;  /* 0x0000000a130a7227 */ /* 0x000fe200078e0012 */
[----:B------:R-:W-:-:S04]  /*47b0*/  LOP3.LUT R16, R16, R13, RZ, 0x3c, !PT ;  /* 0x0000000d10107212 */ /* 0x000fc800078e3cff */
[----:B------:R-:W-:Y:S01]  /*47c0*/  ISETP.GE.AND P1, PT, R16, RZ, PT ;  /* 0x000000ff1000720c */ /* 0x000fe20003f26270 */
[----:B------:R-:W-:-:S04]  /*47d0*/  IMAD.HI.U32 R10, R10, R8, RZ ;  /* 0x000000080a0a7227 */ /* 0x000fc800078e00ff */
[----:B------:R-:W-:-:S04]  /*47e0*/  IMAD.MOV R17, RZ, RZ, -R10 ;  /* 0x000000ffff117224 */ /* 0x000fc800078e0a0a */
[----:B------:R-:W-:-:S05]  /*47f0*/  IMAD R17, R12, R17, R8 ;  /* 0x000000110c117224 */ /* 0x000fca00078e0208 */
[----:B------:R-:W-:-:S13]  /*4800*/  ISETP.GT.U32.AND P0, PT, R12, R17, PT ;  /* 0x000000110c00720c */ /* 0x000fda0003f04070 */
[----:B------:R-:W-:Y:S01]  /*4810*/  @!P0 IMAD.IADD R17, R17, 0x1, -R12 ;  /* 0x0000000111118824 */ /* 0x000fe200078e0a0c */
[----:B------:R-:W-:Y:S02]  /*4820*/  @!P0 IADD3 R10, R10, 0x1, RZ ;  /* 0x000000010a0a8810 */ /* 0x000fe40007ffe0ff */
[----:B------:R-:W-:Y:S02]  /*4830*/  ISETP.NE.AND P0, PT, R13, RZ, PT ;  /* 0x000000ff0d00720c */ /* 0x000fe40003f05270 */
[----:B------:R-:W-:Y:S01]  /*4840*/  ISETP.GE.U32.AND P2, PT, R17, R12, PT ;  /* 0x0000000c1100720c */ /* 0x000fe20003f46070 */
[----:B------:R-:W-:Y:S01]  /*4850*/  IMAD.WIDE.U32 R16, R15, UR4, RZ ;  /* 0x000000040f107c25 */ /* 0x000fe2000f8e00ff */
[----:B------:R-:W-:-:S05]  /*4860*/  SHF.R.S32.HI R12, RZ, 0x1f, R15 ;  /* 0x0000001fff0c7819 */ /* 0x000fca000001140f */
[----:B------:R-:W-:-:S06]  /*4870*/  IMAD R12, R12, UR4, RZ ;  /* 0x000000040c0c7c24 */ /* 0x000fcc000f8e02ff */
[----:B------:R-:W-:-:S05]  /*4880*/  @P2 VIADD R10, R10, 0x1 ;  /* 0x000000010a0a2836 */ /* 0x000fca0000000000 */
[----:B------:R-:W-:Y:S01]  /*4890*/  MOV R8, R10 ;  /* 0x0000000a00087202 */ /* 0x000fe20000000f00 */
[----:B------:R-:W-:Y:S01]  /*48a0*/  IMAD R10, R15, UR5, R12 ;  /* 0x000000050f0a7c24 */ /* 0x000fe2000f8e020c */
[----:B------:R-:W-:-:S03]  /*48b0*/  ULDC.64 UR4, c[0x0][0x2a0] ;  /* 0x0000a80000047ab9 */ /* 0x000fc60000000a00 */
[----:B------:R-:W-:Y:S01]  /*48c0*/  @!P1 IMAD.MOV R8, RZ, RZ, -R8 ;  /* 0x000000ffff089224 */ /* 0x000fe200078e0a08 */
[----:B------:R-:W-:Y:S02]  /*48d0*/  ISETP.GE.AND P1, PT, R26, UR6, PT ;  /* 0x000000061a007c0c */ /* 0x000fe4000bf26270 */
[-C--:B------:R-:W-:Y:S02]  /*48e0*/  @!P0 LOP3.LUT R8, RZ, R13.reuse, RZ, 0x33, !PT ;  /* 0x0000000dff088212 */ /* 0x080fe400078e33ff */
[----:B------:R-:W-:Y:S02]  /*48f0*/  IADD3 R15, R17, R10, RZ ;  /* 0x0000000a110f7210 */ /* 0x000fe40007ffe0ff */
[----:B------:R-:W-:Y:S01]  /*4900*/  SHF.R.S32.HI R10, RZ, 0x1f, R8 ;  /* 0x0000001fff0a7819 */ /* 0x000fe20000011408 */
[----:B------:R-:W-:Y:S02]  /*4910*/  IMAD R12, R8, R13, R14 ;  /* 0x0000000d080c7224 */ /* 0x000fe400078e020e */
[----:B------:R-:W-:-:S02]  /*4920*/  IMAD.MOV.U32 R14, RZ, RZ, R16 ;  /* 0x000000ffff0e7224 */ /* 0x000fc400078e0010 */
[----:B------:R-:W-:Y:S01]  /*4930*/  IMAD R13, R10, UR4, RZ ;  /* 0x000000040a0d7c24 */ /* 0x000fe2000f8e02ff */
[----:B------:R-:W-:Y:S01]  /*4940*/  IADD3 R12, R11, -R12, RZ ;  /* 0x8000000c0b0c7210 */ /* 0x000fe20007ffe0ff */
[C---:B------:R-:W-:Y:S01]  /*4950*/  IMAD.WIDE.U32 R14, R8.reuse, UR4, R14 ;  /* 0x00000004080e7c25 */ /* 0x040fe2000f8e000e */
[----:B------:R-:W0:Y:S03]  /*4960*/  @!P1 LDC.64 R10, c[0x0][0x280] ;  /* 0x0000a000ff0a9b82 */ /* 0x000e260000000a00 */
[----:B------:R-:W-:Y:S01]  /*4970*/  IMAD R13, R8, UR5, R13 ;  /* 0x00000005080d7c24 */ /* 0x000fe2000f8e020d */
[----:B------:R-:W-:Y:S01]  /*4980*/  SHF.R.S32.HI R8, RZ, 0x1f, R12 ;  /* 0x0000001fff087819 */ /* 0x000fe2000001140c */
[----:B------:R-:W-:Y:S02]  /*4990*/  ULDC.64 UR4, c[0x0][0x298] ;  /* 0x0000a60000047ab9 */ /* 0x000fe40000000a00 */
[----:B------:R-:W-:-:S02]  /*49a0*/  IMAD.IADD R15, R15, 0x1, R13 ;  /* 0x000000010f0f7824 */ /* 0x000fc400078e020d */
[----:B------:R-:W-:Y:S02]  /*49b0*/  IMAD R13, R8, UR4, RZ ;  /* 0x00000004080d7c24 */ /* 0x000fe4000f8e02ff */
[----:B------:R-:W-:-:S04]  /*49c0*/  IMAD.WIDE.U32 R14, R12, UR4, R14 ;  /* 0x000000040c0e7c25 */ /* 0x000fc8000f8e000e */
[----:B------:R-:W-:Y:S01]  /*49d0*/  IMAD R13, R12, UR5, R13 ;  /* 0x000000050c0d7c24 */ /* 0x000fe2000f8e020d */
[----:B------:R-:W-:-:S04]  /*49e0*/  @!P1 IADD3 R8, P0, R26, R14, RZ ;  /* 0x0000000e1a089210 */ /* 0x000fc80007f1e0ff */
[----:B------:R-:W-:-:S04]  /*49f0*/  IADD3 R13, R15, R13, RZ ;  /* 0x0000000d0f0d7210 */ /* 0x000fc80007ffe0ff */
[----:B------:R-:W-:Y:S02]  /*4a00*/  @!P1 LEA.HI.X.SX32 R26, R26, R13, 0x1, P0 ;  /* 0x0000000d1a1a9211 */ /* 0x000fe400000f0eff */
[----:B------:R-:W-:Y:S02]  /*4a10*/  ISETP.GE.AND P0, PT, R25, UR6, PT ;  /* 0x0000000619007c0c */ /* 0x000fe4000bf06270 */
[----:B0-----:R-:W-:-:S04]  /*4a20*/  @!P1 LEA R10, P2, R8, R10, 0x1 ;  /* 0x0000000a080a9211 */ /* 0x001fc800078408ff */
[----:B------:R-:W-:-:S05]  /*4a30*/  @!P1 LEA.HI.X R11, R8, R11, R26, 0x1, P2 ;  /* 0x0000000b080b9211 */ /* 0x000fca00010f0c1a */
[----:B------:R0:W-:Y:S02]  /*4a40*/  @!P1 STG.E.64 desc[UR8][R10.64], R2 ;  /* 0x000000020a009986 */ /* 0x0001e4000c101b08 */
[----:B------:R-:W-:Y:S05]  /*4a50*/  @P0 EXIT ;  /* 0x000000000000094d */ /* 0x000fea0003800000 */
[C---:B------:R-:W-:Y:S01]  /*4a60*/  IADD3 R14, P0, R25.reuse, R14, RZ ;  /* 0x0000000e190e7210 */ /* 0x040fe20007f1e0ff */
[----:B------:R-:W-:Y:S01]  /*4a70*/  ULDC.64 UR4, c[0x0][0x280] ;  /* 0x0000a00000047ab9 */ /* 0x000fe20000000a00 */
[----:B------:R-:W-:Y:S02]  /*4a80*/  F2FP.BF16.F32.PACK_AB R4, R4, R7 ;  /* 0x000000070404723e */ /* 0x000fe400000010ff */
[----:B------:R-:W-:Y:S02]  /*4a90*/  LEA.HI.X.SX32 R13, R25, R13, 0x1, P0 ;  /* 0x0000000d190d7211 */ /* 0x000fe400000f0eff */
[----:B0-----:R-:W-:Y:S02]  /*4aa0*/  LEA R2, P0, R14, UR4, 0x1 ;  /* 0x000000040e027c11 */ /* 0x001fe4000f8008ff */
[----:B------:R-:W-:Y:S02]  /*4ab0*/  F2FP.BF16.F32.PACK_AB R5, R6, R9 ;  /* 0x000000090605723e */ /* 0x000fe400000010ff */
[----:B------:R-:W-:-:S05]  /*4ac0*/  LEA.HI.X R3, R14, UR5, R13, 0x1, P0 ;  /* 0x000000050e037c11 */ /* 0x000fca00080f0c0d */
[----:B------:R-:W-:Y:S01]  /*4ad0*/  STG.E.64 desc[UR8][R2.64], R4 ;  /* 0x0000000402007986 */ /* 0x000fe2000c101b08 */
[----:B------:R-:W-:Y:S05]  /*4ae0*/  EXIT ;  /* 0x000000000000794d */ /* 0x000fea0003800000 */
        .weak           $__internal_0_$__cuda_sm20_div_s64
        .type           $__internal_0_$__cuda_sm20_div_s64,@function
        .size           $__internal_0_$__cuda_sm20_div_s64,(.L_x_8986 - $__internal_0_$__cuda_sm20_div_s64)
$__internal_0_$__cuda_sm20_div_s64:
[----:B------:R-:W-:Y:S02]  /*4af0*/  IADD3 R45, P0, RZ, -R26, RZ ;  /* 0x8000001aff2d7210 */ /* 0x000fe40007f1e0ff */
[----:B------:R-:W-:-:S03]  /*4b00*/  ISETP.GE.AND P1, PT, R25, RZ, PT ;  /* 0x000000ff1900720c */ /* 0x000fc60003f26270 */
[----:B------:R-:W-:Y:S01]  /*4b10*/  IMAD.X R22, RZ, RZ, ~R25, P0 ;  /* 0x000000ffff167224 */ /* 0x000fe200000e0e19 */
[----:B------:R-:W-:-:S04]  /*4b20*/  SEL R44, R45, R26, !P1 ;  /* 0x0000001a2d2c7207 */ /* 0x000fc80004800000 */
[----:B------:R-:W-:-:S04]  /*4b30*/  SEL R45, R22, R25, !P1 ;  /* 0x00000019162d7207 */ /* 0x000fc80004800000 */
[----:B------:R-:W0:Y:S08]  /*4b40*/  I2F.U64.RP R19, R44 ;  /* 0x0000002c00137312 */ /* 0x000e300000309000 */
[----:B0-----:R-:W0:Y:S02]  /*4b50*/  MUFU.RCP R23, R19 ;  /* 0x0000001300177308 */ /* 0x001e240000001000 */
[----:B0-----:R-:W-:-:S06]  /*4b60*/  VIADD R23, R23, 0x1ffffffe ;  /* 0x1ffffffe17177836 */ /* 0x001fcc0000000000 */
[----:B------:R-:W0:Y:S02]  /*4b70*/  F2I.U64.TRUNC R56, R23 ;  /* 0x0000001700387311 */ /* 0x000e24000020d800 */
[----:B0-----:R-:W-:-:S04]  /*4b80*/  IMAD.WIDE.U32 R54, R56, R44, RZ ;  /* 0x0000002c38367225 */ /* 0x001fc800078e00ff */
[C---:B------:R-:W-:Y:S01]  /*4b90*/  IMAD R21, R56.reuse, R45, R55 ;  /* 0x0000002d38157224 */ /* 0x040fe200078e0237 */
[----:B------:R-:W-:Y:S01]  /*4ba0*/  IADD3 R22, P0, RZ, -R54, RZ ;  /* 0x80000036ff167210 */ /* 0x000fe20007f1e0ff */
[----:B------:R-:W-:Y:S02]  /*4bb0*/  IMAD.MOV.U32 R55, RZ, RZ, R56 ;  /* 0x000000ffff377224 */ /* 0x000fe400078e0038 */
[----:B------:R-:W-:Y:S02]  /*4bc0*/  IMAD R21, R57, R44, R21 ;  /* 0x0000002c39157224 */ /* 0x000fe400078e0215 */
[----:B------:R-:W-:-:S04]  /*4bd0*/  IMAD.HI.U32 R54, R56, R22, RZ ;  /* 0x0000001638367227 */ /* 0x000fc800078e00ff */
[----:B------:R-:W-:-:S04]  /*4be0*/  IMAD.X R21, RZ, RZ, ~R21, P0 ;  /* 0x000000ffff157224 */ /* 0x000fc800000e0e15 */
[----:B------:R-:W-:-:S04]  /*4bf0*/  IMAD.WIDE.U32 R54, P2, R56, R21, R54 ;  /* 0x0000001538367225 */ /* 0x000fc80007840036 */
[C---:B------:R-:W-:Y:S02]  /*4c00*/  IMAD R19, R57.reuse, R21, RZ ;  /* 0x0000001539137224 */ /* 0x040fe400078e02ff */
[----:B------:R-:W-:-:S04]  /*4c10*/  IMAD.HI.U32 R22, P1, R57, R22, R54 ;  /* 0x0000001639167227 */ /* 0x000fc80007820036 */
[----:B------:R-:W-:Y:S01]  /*4c20*/  IMAD.HI.U32 R21, R57, R21, RZ ;  /* 0x0000001539157227 */ /* 0x000fe200078e00ff */
[----:B------:R-:W-:-:S03]  /*4c30*/  IADD3 R55, P0, R19, R22, RZ ;  /* 0x0000001613377210 */ /* 0x000fc60007f1e0ff */
[----:B------:R-:W-:Y:S02]  /*4c40*/  IMAD.X R21, R21, 0x1, R57, P2 ;  /* 0x0000000115157824 */ /* 0x000fe400010e0639 */
[----:B------:R-:W-:-:S03]  /*4c50*/  IMAD.WIDE.U32 R56, R55, R44, RZ ;  /* 0x0000002c37387225 */ /* 0x000fc600078e00ff */
[----:B------:R-:W-:Y:S01]  /*4c60*/  IADD3.X R23, RZ, RZ, R21, P0, P1 ;  /* 0x000000ffff177210 */ /* 0x000fe200007e2415 */
[----:B------:R-:W-:Y:S01]  /*4c70*/  IMAD R22, R55, R45, R57 ;  /* 0x0000002d37167224 */ /* 0x000fe200078e0239 */
[----:B------:R-:W-:Y:S02]  /*4c80*/  IADD3 R28, P0, RZ, -R56, RZ ;  /* 0x80000038ff1c7210 */ /* 0x000fe40007f1e0ff */
[----:B------:R-:W-:Y:S01]  /*4c90*/  ISETP.GE.AND P1, PT, R17, RZ, PT ;  /* 0x000000ff1100720c */ /* 0x000fe20003f26270 */
[----:B------:R-:W-:Y:S02]  /*4ca0*/  IMAD R22, R23, R44, R22 ;  /* 0x0000002c17167224 */ /* 0x000fe400078e0216 */
[----:B------:R-:W-:-:S04]  /*4cb0*/  IMAD.HI.U32 R54, R55, R28, RZ ;  /* 0x0000001c37367227 */ /* 0x000fc800078e00ff */
[----:B------:R-:W-:Y:S01]  /*4cc0*/  IMAD.X R22, RZ, RZ, ~R22, P0 ;  /* 0x000000ffff167224 */ /* 0x000fe200000e0e16 */
[----:B------:R-:W-:-:S03]  /*4cd0*/  IADD3 R21, P0, RZ, -R18, RZ ;  /* 0x80000012ff157210 */ /* 0x000fc60007f1e0ff */
[----:B------:R-:W-:Y:S01]  /*4ce0*/  IMAD.WIDE.U32 R54, P5, R55, R22, R54 ;  /* 0x0000001637367225 */ /* 0x000fe200078a0036 */
[----:B------:R-:W-:Y:S02]  /*4cf0*/  SEL R21, R21, R18, !P1 ;  /* 0x0000001215157207 */ /* 0x000fe40004800000 */
[----:B------:R-:W-:Y:S01]  /*4d00*/  IADD3.X R30, RZ, ~R17, RZ, P0, !PT ;  /* 0x80000011ff1e7210 */ /* 0x000fe200007fe4ff */
[----:B------:R-:W-:-:S04]  /*4d10*/  IMAD.HI.U32 R19, P4, R23, R28, R54 ;  /* 0x0000001c17137227 */ /* 0x000fc80007880036 */
[CC--:B------:R-:W-:Y:S02]  /*4d20*/  IMAD R28, R23.reuse, R22.reuse, RZ ;  /* 0x00000016171c7224 */ /* 0x0c0fe400078e02ff */
[----:B------:R-:W-:-:S03]  /*4d30*/  IMAD.HI.U32 R22, R23, R22, RZ ;  /* 0x0000001617167227 */ /* 0x000fc600078e00ff */
[----:B------:R-:W-:Y:S01]  /*4d40*/  IADD3 R28, P2, R28, R19, RZ ;  /* 0x000000131c1c7210 */ /* 0x000fe20007f5e0ff */
[----:B------:R-:W-:Y:S01]  /*4d50*/  IMAD.X R22, R22, 0x1, R23, P5 ;  /* 0x0000000116167824 */ /* 0x000fe200028e0617 */
[----:B------:R-:W-:Y:S01]  /*4d60*/  SEL R19, R30, R17, !P1 ;  /* 0x000000111e137207 */ /* 0x000fe20004800000 */
[----:B------:R-:W-:Y:S02]  /*4d70*/  IMAD.MOV.U32 R55, RZ, RZ, RZ ;  /* 0x000000ffff377224 */ /* 0x000fe400078e00ff */
[----:B------:R-:W-:Y:S01]  /*4d80*/  IMAD.HI.U32 R54, R28, R21, RZ ;  /* 0x000000151c367227 */ /* 0x000fe200078e00ff */
[----:B------:R-:W-:-:S03]  /*4d90*/  IADD3.X R22, RZ, RZ, R22, P2, P4 ;  /* 0x000000ffff167210 */ /* 0x000fc600017e8416 */
[----:B------:R-:W-:-:S04]  /*4da0*/  IMAD.WIDE.U32 R54, R28, R19, R54 ;  /* 0x000000131c367225 */ /* 0x000fc800078e0036 */
[C---:B------:R-:W-:Y:S02]  /*4db0*/  IMAD R30, R22.reuse, R19, RZ ;  /* 0x00000013161e7224 */ /* 0x040fe400078e02ff */
[----:B------:R-:W-:-:S04]  /*4dc0*/  IMAD.HI.U32 R23, P1, R22, R21, R54 ;  /* 0x0000001516177227 */ /* 0x000fc80007820036 */
[----:B------:R-:W-:Y:S01]  /*4dd0*/  IMAD.HI.U32 R22, R22, R19, RZ ;  /* 0x0000001316167227 */ /* 0x000fe200078e00ff */
[----:B------:R-:W-:-:S03]  /*4de0*/  IADD3 R30, P0, R30, R23, RZ ;  /* 0x000000171e1e7210 */ /* 0x000fc60007f1e0ff */
[----:B------:R-:W-:Y:S02]  /*4df0*/  IMAD.X R22, RZ, RZ, R22, P1 ;  /* 0x000000ffff167224 */ /* 0x000fe400008e0616 */
[----:B------:R-:W-:-:S04]  /*4e00*/  IMAD.WIDE.U32 R54, R30, R44, RZ ;  /* 0x0000002c1e367225 */ /* 0x000fc800078e00ff */
[----:B------:R-:W-:Y:S01]  /*4e10*/  IMAD.X R28, RZ, RZ, R22, P0 ;  /* 0x000000ffff1c7224 */ /* 0x000fe200000e0616 */
[----:B------:R-:W-:Y:S01]  /*4e20*/  IADD3 R21, P0, -R54, R21, RZ ;  /* 0x0000001536157210 */ /* 0x000fe20007f1e1ff */
[----:B------:R-:W-:-:S03]  /*4e30*/  IMAD R23, R30, R45, R55 ;  /* 0x0000002d1e177224 */ /* 0x000fc600078e0237 */
[-C--:B------:R-:W-:Y:S01]  /*4e40*/  ISETP.GE.U32.AND P2, PT, R21, R44.reuse, PT ;  /* 0x0000002c1500720c */ /* 0x080fe20003f46070 */
[----:B------:R-:W-:-:S05]  /*4e50*/  IMAD R22, R28, R44, R23 ;  /* 0x0000002c1c167224 */ /* 0x000fca00078e0217 */
[----:B------:R-:W-:Y:S02]  /*4e60*/  IADD3.X R19, ~R22, R19, RZ, P0, !PT ;  /* 0x0000001316137210 */ /* 0x000fe400007fe5ff */
[----:B------:R-:W-:Y:S02]  /*4e70*/  IADD3 R22, P1, R21, -R44, RZ ;  /* 0x8000002c15167210 */ /* 0x000fe40007f3e0ff */
[C---:B------:R-:W-:Y:S02]  /*4e80*/  ISETP.GE.U32.AND.EX P2, PT, R19.reuse, R45, PT, P2 ;  /* 0x0000002d1300720c */ /* 0x040fe40003f46120 */
[----:B------:R-:W-:Y:S02]  /*4e90*/  IADD3 R23, P0, R30, 0x1, RZ ;  /* 0x000000011e177810 */ /* 0x000fe40007f1e0ff */
[----:B------:R-:W-:Y:S01]  /*4ea0*/  SEL R21, R22, R21, P2 ;  /* 0x0000001516157207 */ /* 0x000fe20001000000 */
[----:B------:R-:W-:Y:S01]  /*4eb0*/  IMAD.X R22, R19, 0x1, ~R45, P1 ;  /* 0x0000000113167824 */ /* 0x000fe200008e0e2d */
[----:B------:R-:W-:Y:S01]  /*4ec0*/  SEL R30, R23, R30, P2 ;  /* 0x0000001e171e7207 */ /* 0x000fe20001000000 */
[----:B------:R-:W-:Y:S01]  /*4ed0*/  IMAD.X R23, RZ, RZ, R28, P0 ;  /* 0x000000ffff177224 */ /* 0x000fe200000e061c */
[----:B------:R-:W-:Y:S01]  /*4ee0*/  ISETP.GE.U32.AND P0, PT, R21, R44, PT ;  /* 0x0000002c1500720c */ /* 0x000fe20003f06070 */
[----:B------:R-:W-:Y:S01]  /*4ef0*/  IMAD.MOV.U32 R44, RZ, RZ, R24 ;  /* 0x000000ffff2c7224 */ /* 0x000fe200078e0018 */
[----:B------:R-:W-:-:S02]  /*4f00*/  SEL R19, R22, R19, P2 ;  /* 0x0000001316137207 */ /* 0x000fc40001000000 */
[----:B------:R-:W-:Y:S02]  /*4f10*/  SEL R23, R23, R28, P2 ;  /* 0x0000001c17177207 */ /* 0x000fe40001000000 */
[----:B------:R-:W-:Y:S02]  /*4f20*/  IADD3 R21, P1, R30, 0x1, RZ ;  /* 0x000000011e157810 */ /* 0x000fe40007f3e0ff */
[----:B------:R-:W-:Y:S01]  /*4f30*/  ISETP.GE.U32.AND.EX P0, PT, R19, R45, PT, P0 ;  /* 0x0000002d1300720c */ /* 0x000fe20003f06100 */
[----:B------:R-:W-:Y:S01]  /*4f40*/  IMAD.MOV.U32 R45, RZ, RZ, 0x0 ;  /* 0x00000000ff2d7424 */ /* 0x000fe200078e00ff */
[----:B------:R-:W-:Y:S01]  /*4f50*/  LOP3.LUT R19, R25, R17, RZ, 0x3c, !PT ;  /* 0x0000001119137212 */ /* 0x000fe200078e3cff */
[----:B------:R-:W-:Y:S01]  /*4f60*/  IMAD.X R22, RZ, RZ, R23, P1 ;  /* 0x000000ffff167224 */ /* 0x000fe200008e0617 */
[----:B------:R-:W-:Y:S02]  /*4f70*/  SEL R21, R21, R30, P0 ;  /* 0x0000001e15157207 */ /* 0x000fe40000000000 */
[----:B------:R-:W-:-:S02]  /*4f80*/  ISETP.GE.AND P2, PT, R19, RZ, PT ;  /* 0x000000ff1300720c */ /* 0x000fc40003f46270 */
[----:B------:R-:W-:Y:S02]  /*4f90*/  SEL R23, R22, R23, P0 ;  /* 0x0000001716177207 */ /* 0x000fe40000000000 */
[----:B------:R-:W-:Y:S02]  /*4fa0*/  IADD3 R22, P1, RZ, -R21, RZ ;  /* 0x80000015ff167210 */ /* 0x000fe40007f3e0ff */
[----:B------:R-:W-:Y:S02]  /*4fb0*/  ISETP.NE.U32.AND P0, PT, R26, RZ, PT ;  /* 0x000000ff1a00720c */ /* 0x000fe40003f05070 */
[----:B------:R-:W-:Y:S02]  /*4fc0*/  IADD3.X R26, RZ, ~R23, RZ, P1, !PT ;  /* 0x80000017ff1a7210 */ /* 0x000fe40000ffe4ff */
[----:B------:R-:W-:Y:S02]  /*4fd0*/  ISETP.NE.AND.EX P0, PT, R25, RZ, PT, P0 ;  /* 0x000000ff1900720c */ /* 0x000fe40003f05300 */
[----:B------:R-:W-:-:S02]  /*4fe0*/  SEL R22, R22, R21, !P2 ;  /* 0x0000001516167207 */ /* 0x000fc40005000000 */
[----:B------:R-:W-:Y:S02]  /*4ff0*/  SEL R26, R26, R23, !P2 ;  /* 0x000000171a1a7207 */ /* 0x000fe40005000000 */
[----:B------:R-:W-:Y:S02]  /*5000*/  SEL R22, R22, 0xffffffff, P0 ;  /* 0xffffffff16167807 */ /* 0x000fe40000000000 */
[----:B------:R-:W-:Y:S01]  /*5010*/  SEL R23, R26, 0xffffffff, P0 ;  /* 0xffffffff1a177807 */ /* 0x000fe20000000000 */
[----:B------:R-:W-:Y:S06]  /*5020*/  RET.REL.NODEC R44 `(_ZN5flash32flash_fwd_splitkv_combine_kernelI23Flash_fwd_kernel_traitsILi256ELi64ELi64ELi4ELb0ELb0EN7cutlass10bfloat16_tE19Flash_kernel_traitsILi256ELi64ELi64ELi4ES3_EELi4ELi7ELb0EEEvNS_16Flash_fwd_paramsE) ;  /* 0xffffffac2cf47950 */ /* 0x000fec0003c3ffff */
.L_x_45:
[----:B------:R-:W-:-:S00]  /*5030*/  BRA `(.L_x_45) ;  /* 0xfffffffc00fc7947 */ /* 0x000fc0000383ffff */
[----:B------:R-:W-:-:S00]  /*5040*/  NOP ;  /* 0x0000000000007918 */ /* 0x000fc00000000000 */
        /* <DEDUP_REMOVED lines=11> */
.L_x_8986:


//--------------------- .text._ZN5flash32flash_fwd_splitkv_combine_kernelI23Flash_fwd_kernel_traitsILi256ELi64ELi64ELi4ELb0ELb0EN7cutlass10bfloat16_tE19Flash_kernel_traitsILi256ELi64ELi64ELi4ES3_EELi4ELi6ELb0EEEvNS_16Flash_fwd_paramsE --------------------------
	.section	.text._ZN5flash32flash_fwd_splitkv_combine_kernelI23Flash_fwd_kernel_traitsILi256ELi64ELi64ELi4ELb0ELb0EN7cutlass10bfloat16_tE19Flash_kernel_traitsILi256ELi64ELi64ELi4ES3_EELi4ELi6ELb0EEEvNS_16Flash_fwd_paramsE,"ax",@progbits
	.align	128
        .global         _ZN5flash32flash_fwd_splitkv_combine_kernelI23Flash_fwd_kernel_traitsILi256ELi64ELi64ELi4ELb0ELb0EN7cutlass10bfloat16_tE19Flash_kernel_traitsILi256ELi64ELi64ELi4ES3_EELi4ELi6ELb0EEEvNS_16Flash_fwd_paramsE
        .type           _ZN5flash32flash_fwd_splitkv_combine_kernelI23Flash_fwd_kernel_traitsILi256ELi64ELi64ELi4ELb0ELb0EN7cutlass10bfloat16_tE19Flash_kernel_traitsILi256ELi64ELi64ELi4ES3_EELi4ELi6ELb0EEEvNS_16Flash_fwd_paramsE,@function
        .size           _ZN5flash32flash_fwd_splitkv_combine_kernelI23Flash_fwd_kernel_traitsILi256ELi64ELi64ELi4ELb0ELb0EN7cutlass10bfloat16_tE19Flash_kernel_traitsILi256ELi64ELi64ELi4ES3_EELi4ELi6ELb0EEEvNS_16Flash_fwd_paramsE,(.L_x_8987 - _ZN5flash32flash_fwd_splitkv_combine_kernelI23Flash_fwd_kernel_traitsILi256ELi64ELi64ELi4ELb0ELb0EN7cutlass10bfloat16_tE19Flash_kernel_traitsILi256ELi64ELi64ELi4ES3_EELi4ELi6ELb0EEEvNS_16Flash_fwd_paramsE)
        .other          _ZN5flash32flash_fwd_splitkv_combine_kernelI23Flash_fwd_kernel_traitsILi256ELi64ELi64ELi4ELb0ELb0EN7cutlass10bfloat16_tE19Flash_kernel_traitsILi256ELi64ELi64ELi4ES3_EELi4ELi6ELb0EEEvNS_16Flash_fwd_paramsE,@"STO_CUDA_ENTRY STV_DEFAULT"
_ZN5flash32flash_fwd_splitkv_combine_kernelI23Flash_fwd_kernel_traitsILi256ELi64ELi64ELi4ELb0ELb0EN7cutlass10bfloat16_tE19Flash_kernel_traitsILi256ELi64ELi64ELi4ES3_EELi4ELi6ELb0EEEvNS_16Flash_fwd_paramsE:
.text._ZN5flash32flash_fwd_splitkv_combine_kernelI23Flash_fwd_kernel_traitsILi256ELi64ELi64ELi4ELb0ELb0EN7cutlass10bfloat16_tE19Flash_kernel_traitsILi256ELi64ELi64ELi4ES3_EELi4ELi6ELb0EEEvNS_16Flash_fwd_paramsE:
        /* <DEDUP_REMOVED lines=23> */
[----:B------:R-:W-:Y:S05]  /*0170*/  CALL.REL.NOINC `($__internal_1_$__cuda_sm20_div_s64) ;  /* 0x0000004400787944 */ /* 0x000fea0003c00000 */
[----:B------:R-:W-:Y:S05]  /*0180*/  BRA `(.L_x_47) ;  /* 0x00000000004c7947 */ /* 0x000fea0003800000 */
.L_x_46:
        /* <DEDUP_REMOVED lines=19> */
.L_x_47:
        /* <DEDUP_REMOVED lines=10> */
[----:B------:R-:W-:Y:S02]  /*0360*/  MOV R17, R23 ;  /* 0x0000001700117202 */ /* 0x000fe40000000f00 */
[----:B------:R-:W-:Y:S02]  /*0370*/  MOV R26, 0x390 ;  /* 0x00000390001a7802 */ /* 0x000fe40000000f00 */
[----:B------:R-:W-:Y:S05]  /*0380*/  CALL.REL.NOINC `($__internal_1_$__cuda_sm20_div_s64) ;  /* 0x0000004000f47944 */ /* 0x000fea0003c00000 */
[----:B------:R-:W-:Y:S02]  /*0390*/  MOV R8, R22 ;  /* 0x0000001600087202 */ /* 0x000fe40000000f00 */
[----:B------:R-:W-:Y:S01]  /*03a0*/  MOV R9, R23 ;  /* 0x0000001700097202 */ /* 0x000fe20000000f00 */
[----:B------:R-:W-:Y:S05]  /*03b0*/  BRA `(.L_x_50) ;  /* 0x00000000004c7947 */ /* 0x000fea0003800000 */
.L_x_49:
        /* <DEDUP_REMOVED lines=19> */
.L_x_50:
[----:B------:R-:W-:Y:S05]  /*04f0*/  BSYNC B0 ;  /* 0x0000000000007941 */ /* 0x000fea0003800000 */
.L_x_48:
[----:B------:R-:W0:Y:S01]  /*0500*/  LDC R4, c[0x0][0x2c4] ;  /* 0x0000b100ff047b82 */ /* 0x000e220000000800 */
[----:B------:R-:W-:Y:S01]  /*0510*/  IMAD.MOV.U32 R12, RZ, RZ, RZ ;  /* 0x000000ffff0c7224 */ /* 0x000fe200078e00ff */
[----:B------:R-:W-:Y:S01]  /*0520*/  BSSY B0, `(.L_x_51) ;  /* 0x000003b000007945 */ /* 0x000fe20003800000 */
[----:B0-----:R-:W-:Y:S01]  /*0530*/  IABS R11, R4 ;  /* 0x00000004000b7213 */ /* 0x001fe20000000000 */
[----:B------:R-:W-:-:S03]  /*0540*/  VIADD R6, R4, 0xffffffff ;  /* 0xffffffff04067836 */ /* 0x000fc60000000000 */
        /* <DEDUP_REMOVED lines=11> */
[----:B------:R-:W-:Y:S01]  /*0600*/  IMAD R10, R11, R10, R3 ;  /* 0x0000000a0b0a7224 */ /* 0x000fe200078e0203 */
[----:B------:R-:W-:-:S04]  /*0610*/  LOP3.LUT R3, R2, R11, RZ, 0x3c, !PT ;  /* 0x0000000b02037212 */ /* 0x000fc800078e3cff */
[----:B------:R-:W-:Y:S02]  /*0620*/  ISETP.GT.U32.AND P1, PT, R11, R10, PT ;  /* 0x0000000a0b00720c */ /* 0x000fe40003f24070 */
[----:B------:R-:W-:-:S11]  /*0630*/  ISETP.GE.AND P0, PT, R3, RZ, PT ;  /* 0x000000ff0300720c */ /* 0x000fd60003f06270 */
[----:B------:R-:W-:Y:S02]  /*0640*/  @!P1 IMAD.IADD R10, R10, 0x1, -R11 ;  /* 0x000000010a0a9824 */ /* 0x000fe400078e0a0b */
[----:B------:R-:W-:Y:S01]  /*0650*/  @!P1 VIADD R7, R7, 0x1 ;  /* 0x0000000107079836 */ /* 0x000fe20000000000 */
[----:B------:R-:W-:Y:S02]  /*0660*/  ISETP.NE.AND P1, PT, R4, RZ, PT ;  /* 0x000000ff0400720c */ /* 0x000fe40003f25270 */
[----:B------:R-:W-:-:S13]  /*0670*/  ISETP.GE.U32.AND P2, PT, R10, R11, PT ;  /* 0x0000000b0a00720c */ /* 0x000fda0003f46070 */
[----:B------:R-:W-:-:S04]  /*0680*/  @P2 VIADD R7, R7, 0x1 ;  /* 0x0000000107072836 */ /* 0x000fc80000000000 */
[----:B------:R-:W-:Y:S01]  /*0690*/  @!P0 IMAD.MOV R7, RZ, RZ, -R7 ;  /* 0x000000ffff078224 */ /* 0x000fe200078e0a07 */
[----:B------:R-:W-:-:S04]  /*06a0*/  @!P1 LOP3.LUT R7, RZ, R11, RZ, 0x33, !PT ;  /* 0x0000000bff079212 */ /* 0x000fc800078e33ff */
[----:B------:R-:W-:Y:S02]  /*06b0*/  ISETP.LT.U32.AND P0, PT, R28, R7, PT ;  /* 0x000000071c00720c */ /* 0x000fe40003f01070 */
[----:B------:R-:W-:-:S04]  /*06c0*/  SHF.R.S32.HI R4, RZ, 0x1f, R7 ;  /* 0x0000001fff047819 */ /* 0x000fc80000011407 */
        /* <DEDUP_REMOVED lines=13> */
.L_x_52:
        /* <DEDUP_REMOVED lines=19> */
.L_x_53:
[----:B------:R-:W-:Y:S05]  /*08d0*/  BSYNC B0 ;  /* 0x0000000000007941 */ /* 0x000fea0003800000 */
.L_x_51:
[----:B------:R-:W0:Y:S01]  /*08e0*/  LDC R7, c[0x0][0x2c4] ;  /* 0x0000b100ff077b82 */ /* 0x000e220000000800 */
[----:B------:R-:W-:Y:S01]  /*08f0*/  ULDC UR5, c[0x0][0x270] ;  /* 0x00009c0000057ab9 */ /* 0x000fe20000000800 */
[----:B------:R-:W-:Y:S01]  /*0900*/  BSSY B0, `(.L_x_54) ;  /* 0x000005d000007945 */ /* 0x000fe20003800000 */
[----:B------:R-:W-:Y:S01]  /*0910*/  UIADD3 UR4, UR5, -0x1, URZ ;  /* 0xffffffff05047890 */ /* 0x000fe2000fffe03f */
[----:B0-----:R-:W-:Y:S02]  /*0920*/  IABS R10, R7 ;  /* 0x00000007000a7213 */ /* 0x001fe40000000000 */
[----:B------:R-:W-:Y:S02]  /*0930*/  ISETP.GT.AND P3, PT, R7, RZ, PT ;  /* 0x000000ff0700720c */ /* 0x000fe40003f64270 */
[----:B------:R-:W0:Y:S08]  /*0940*/  I2F.RP R14, R10 ;  /* 0x0000000a000e7306 */ /* 0x000e300000209400 */
[----:B0-----:R-:W0:Y:S02]  /*0950*/  MUFU.RCP R12, R14 ;  /* 0x0000000e000c7308 */ /* 0x001e240000001000 */
[----:B0-----:R-:W-:-:S06]  /*0960*/  VIADD R12, R12, 0xffffffe ;  /* 0x0ffffffe0c0c7836 */ /* 0x001fcc0000000000 */
[----:B------:R-:W0:Y:S02]  /*0970*/  F2I.FTZ.U32.TRUNC.NTZ R13, R12 ;  /* 0x0000000c000d7305 */ /* 0x000e24000021f000 */
[--C-:B0-----:R-:W-:Y:S02]  /*0980*/  IMAD.MOV R3, RZ, RZ, -R13.reuse ;  /* 0x000000ffff037224 */ /* 0x101fe400078e0a0d */
[----:B------:R-:W-:Y:S02]  /*0990*/  IMAD.MOV.U32 R12, RZ, RZ, RZ ;  /* 0x000000ffff0c7224 */ /* 0x000fe400078e00ff */
[----:B------:R-:W-:Y:S01]  /*09a0*/  IMAD R4, R3, R10, RZ ;  /* 0x0000000a03047224 */ /* 0x000fe200078e02ff */
[----:B------:R-:W-:Y:S02]  /*09b0*/  IABS R3, R2 ;  /* 0x0000000200037213 */ /* 0x000fe40000000000 */
[----:B------:R-:W-:Y:S01]  /*09c0*/  LOP3.LUT R2, R2, R7, RZ, 0x3c, !PT ;  /* 0x0000000702027212 */ /* 0x000fe200078e3cff */
[----:B------:R-:W-:-:S03]  /*09d0*/  IMAD.HI.U32 R4, R13, R4, R12 ;  /* 0x000000040d047227 */ /* 0x000fc600078e000c */
[----:B------:R-:W-:Y:S01]  /*09e0*/  ISETP.GE.AND P1, PT, R2, RZ, PT ;  /* 0x000000ff0200720c */ /* 0x000fe20003f26270 */
[----:B------:R-:W-:Y:S01]  /*09f0*/  IMAD.MOV.U32 R11, RZ, RZ, R3 ;  /* 0x000000ffff0b7224 */ /* 0x000fe200078e0003 */
[----:B------:R-:W-:-:S03]  /*0a00*/  SHF.R.S32.HI R2, RZ, 0x1f, R7 ;  /* 0x0000001fff027819 */ /* 0x000fc60000011407 */
[----:B------:R-:W-:-:S04]  /*0a10*/  IMAD.HI.U32 R4, R4, R11, RZ ;  /* 0x0000000b04047227 */ /* 0x000fc800078e00ff */
[----:B------:R-:W-:-:S04]  /*0a20*/  IMAD.MOV R3, RZ, RZ, -R4 ;  /* 0x000000ffff037224 */ /* 0x000fc800078e0a04 */
[----:B------:R-:W-:-:S05]  /*0a30*/  IMAD R3, R10, R3, R11 ;  /* 0x000000030a037224 */ /* 0x000fca00078e020b */
[----:B------:R-:W-:-:S13]  /*0a40*/  ISETP.GT.U32.AND P2, PT, R10, R3, PT ;  /* 0x000000030a00720c */ /* 0x000fda0003f44070 */
[----:B------:R-:W-:Y:S02]  /*0a50*/  @!P2 IMAD.IADD R3, R3, 0x1, -R10 ;  /* 0x000000010303a824 */ /* 0x000fe400078e0a0a */
[----:B------:R-:W-:Y:S01]  /*0a60*/  @!P2 VIADD R4, R4, 0x1 ;  /* 0x000000010404a836 */ /* 0x000fe20000000000 */
[----:B------:R-:W-:Y:S02]  /*0a70*/  ISETP.NE.AND P2, PT, R7, RZ, PT ;  /* 0x000000ff0700720c */ /* 0x000fe40003f45270 */
[----:B------:R-:W-:Y:S02]  /*0a80*/  ISETP.GE.U32.AND P0, PT, R3, R10, PT ;  /* 0x0000000a0300720c */ /* 0x000fe40003f06070 */
[----:B------:R-:W-:Y:S02]  /*0a90*/  LEA.HI.SX32 R3, R7, 0x1, 0x1 ;  /* 0x0000000107037811 */ /* 0x000fe400078f0aff */
[----:B------:R-:W-:-:S09]  /*0aa0*/  @!P3 IADD3 R3, R2, RZ, RZ ;  /* 0x000000ff0203b210 */ /* 0x000fd20007ffe0ff */
[----:B------:R-:W-:-:S04]  /*0ab0*/  @P0 VIADD R4, R4, 0x1 ;  /* 0x0000000104040836 */ /* 0x000fc80000000000 */
[----:B------:R-:W-:Y:S01]  /*0ac0*/  @!P1 IMAD.MOV R4, RZ, RZ, -R4 ;  /* 0x000000ffff049224 */ /* 0x000fe200078e0a04 */
[----:B------:R-:W-:-:S05]  /*0ad0*/  @!P2 LOP3.LUT R4, RZ, R7, RZ, 0x33, !PT ;  /* 0x00000007ff04a212 */ /* 0x000fca00078e33ff */
[----:B------:R-:W-:-:S05]  /*0ae0*/  IMAD R3, R3, R4, RZ ;  /* 0x0000000403037224 */ /* 0x000fca00078e02ff */
[-C--:B------:R-:W-:Y:S02]  /*0af0*/  IABS R13, R3.reuse ;  /* 0x00000003000d7213 */ /* 0x080fe40000000000 */
[----:B------:R-:W-:Y:S02]  /*0b00*/  IABS R2, R3 ;  /* 0x0000000300027213 */ /* 0x000fe40000000000 */
[----:B------:R-:W0:Y:S01]  /*0b10*/  I2F.RP R12, R13 ;  /* 0x0000000d000c7306 */ /* 0x000e220000209400 */
[----:B------:R-:W-:Y:S02]  /*0b20*/  VIADD R4, R13, UR4 ;  /* 0x000000040d047c36 */ /* 0x000fe40008000000 */
[----:B------:R-:W-:-:S05]  /*0b30*/  IMAD.MOV R2, RZ, RZ, -R2 ;  /* 0x000000ffff027224 */ /* 0x000fca00078e0a02 */
[----:B0-----:R-:W0:Y:S02]  /*0b40*/  MUFU.RCP R18, R12 ;  /* 0x0000000c00127308 */ /* 0x001e240000001000 */
[----:B0-----:R-:W-:-:S06]  /*0b50*/  VIADD R18, R18, 0xffffffe ;  /* 0x0ffffffe12127836 */ /* 0x001fcc0000000000 */
[----:B------:R-:W0:Y:S02]  /*0b60*/  F2I.FTZ.U32.TRUNC.NTZ R19, R18 ;  /* 0x0000001200137305 */ /* 0x000e24000021f000 */
[----:B0-----:R-:W-:Y:S02]  /*0b70*/  IMAD.MOV R10, RZ, RZ, -R19 ;  /* 0x000000ffff0a7224 */ /* 0x001fe400078e0a13 */
[----:B------:R-:W-:Y:S02]  /*0b80*/  IMAD.MOV.U32 R18, RZ, RZ, RZ ;  /* 0x000000ffff127224 */ /* 0x000fe400078e00ff */
[----:B------:R-:W-:Y:S01]  /*0b90*/  IMAD R11, R10, R13, RZ ;  /* 0x0000000d0a0b7224 */ /* 0x000fe200078e02ff */
[----:B------:R-:W-:-:S03]  /*0ba0*/  IABS R10, R4 ;  /* 0x00000004000a7213 */ /* 0x000fc60000000000 */
[----:B------:R-:W-:-:S06]  /*0bb0*/  IMAD.HI.U32 R11, R19, R11, R18 ;  /* 0x0000000b130b7227 */ /* 0x000fcc00078e0012 */
[----:B------:R-:W-:-:S04]  /*0bc0*/  IMAD.HI.U32 R11, R11, R10, RZ ;  /* 0x0000000a0b0b7227 */ /* 0x000fc800078e00ff */
[----:B------:R-:W-:-:S05]  /*0bd0*/  IMAD R2, R11, R2, R10 ;  /* 0x000000020b027224 */ /* 0x000fca00078e020a */
[----:B------:R-:W-:-:S13]  /*0be0*/  ISETP.GT.U32.AND P1, PT, R13, R2, PT ;  /* 0x000000020d00720c */ /* 0x000fda0003f24070 */
[-C--:B------:R-:W-:Y:S01]  /*0bf0*/  @!P1 IADD3 R2, R2, -R13.reuse, RZ ;  /* 0x8000000d02029210 */ /* 0x080fe20007ffe0ff */
[----:B------:R-:W-:Y:S01]  /*0c00*/  @!P1 VIADD R11, R11, 0x1 ;  /* 0x000000010b0b9836 */ /* 0x000fe20000000000 */
[----:B------:R-:W-:Y:S02]  /*0c10*/  ISETP.NE.AND P1, PT, R3, RZ, PT ;  /* 0x000000ff0300720c */ /* 0x000fe40003f25270 */
[-C--:B------:R-:W-:Y:S02]  /*0c20*/  ISETP.GE.U32.AND P2, PT, R2, R13.reuse, PT ;  /* 0x0000000d0200720c */ /* 0x080fe40003f46070 */
[----:B------:R-:W-:-:S04]  /*0c30*/  LOP3.LUT R2, R4, R13, RZ, 0x3c, !PT ;  /* 0x0000000d04027212 */ /* 0x000fc800078e3cff */
[----:B------:R-:W-:-:S07]  /*0c40*/  ISETP.GE.AND P0, PT, R2, RZ, PT ;  /* 0x000000ff0200720c */ /* 0x000fce0003f06270 */
[----:B------:R-:W-:-:S06]  /*0c50*/  @P2 VIADD R11, R11, 0x1 ;  /* 0x000000010b0b2836 */ /* 0x000fcc0000000000 */
        /* <DEDUP_REMOVED lines=8> */
[----:B------:R-:W-:Y:S01]  /*0ce0*/  ISETP.NE.U32.AND P1, PT, R2, RZ, PT ;  /* 0x000000ff0200720c */ /* 0x000fe20003f25070 */
[----:B------:R-:W-:-:S12]  /*0cf0*/  IMAD R2, R7, UR5, RZ ;  /* 0x0000000507027c24 */ /* 0x000fd8000f8e02ff */
[----:B------:R-:W-:Y:S05]  /*0d00*/  @!P1 BRA `(.L_x_55) ;  /* 0x0000000000249947 */ /* 0x000fea0003800000 */
[----:B------:R-:W-:Y:S01]  /*0d10*/  IMAD.MOV.U32 R18, RZ, RZ, R22 ;  /* 0x000000ffff127224 */ /* 0x000fe200078e0016 */
[----:B------:R-:W-:Y:S01]  /*0d20*/  MOV R28, R14 ;  /* 0x0000000e001c7202 */ /* 0x000fe20000000f00 */
[----:B------:R-:W-:Y:S01]  /*0d30*/  IMAD.MOV.U32 R17, RZ, RZ, R23 ;  /* 0x000000ffff117224 */ /* 0x000fe200078e0017 */
[----:B------:R-:W-:Y:S02]  /*0d40*/  MOV R25, R13 ;  /* 0x0000000d00197202 */ /* 0x000fe40000000f00 */
[----:B------:R-:W-:Y:S02]  /*0d50*/  MOV R26, 0xd70 ;  /* 0x00000d70001a7802 */ /* 0x000fe40000000f00 */
[----:B------:R-:W-:Y:S05]  /*0d60*/  CALL.REL.NOINC `($__internal_1_$__cuda_sm20_div_s64) ;  /* 0x00000038007c7944 */ /* 0x000fea0003c00000 */
[----:B------:R-:W-:Y:S02]  /*0d70*/  MOV R38, R22 ;  /* 0x0000001600267202 */ /* 0x000fe40000000f00 */
[----:B------:R-:W-:Y:S01]  /*0d80*/  MOV R39, R23 ;  /* 0x0000001700277202 */ /* 0x000fe20000000f00 */
[----:B------:R-:W-:Y:S05]  /*0d90*/  BRA `(.L_x_56) ;  /* 0x00000000004c7947 */ /* 0x000fea0003800000 */
.L_x_55:
        /* <DEDUP_REMOVED lines=19> */
.L_x_56:
[----:B------:R-:W-:Y:S05]  /*0ed0*/  BSYNC B0 ;  /* 0x0000000000007941 */ /* 0x000fea0003800000 */
.L_x_54:
[-C--:B------:R-:W-:Y:S01]  /*0ee0*/  IABS R7, R2.reuse ;  /* 0x0000000200077213 */ /* 0x080fe20000000000 */
[----:B------:R-:W-:Y:S01]  /*0ef0*/  BSSY B0, `(.L_x_57) ;  /* 0x000003b000007945 */ /* 0x000fe20003800000 */
[----:B------:R-:W-:Y:S02]  /*0f00*/  IABS R10, R2 ;  /* 0x00000002000a7213 */ /* 0x000fe40000000000 */
[----:B------:R-:W0:Y:S01]  /*0f10*/  I2F.RP R17, R7 ;  /* 0x0000000700117306 */ /* 0x000e220000209400 */
[----:B------:R-:W-:Y:S02]  /*0f20*/  IMAD.IADD R6, R6, 0x1, R7 ;  /* 0x0000000106067824 */ /* 0x000fe400078e0207 */
[----:B------:R-:W-:-:S03]  /*0f30*/  IMAD.MOV R10, RZ, RZ, -R10 ;  /* 0x000000ffff0a7224 */ /* 0x000fc600078e0a0a */
[----:B------:R-:W-:Y:S02]  /*0f40*/  IABS R11, R6 ;  /* 0x00000006000b7213 */ /* 0x000fe40000000000 */
[----:B0-----:R-:W0:Y:S02]  /*0f50*/  MUFU.RCP R18, R17 ;  /* 0x0000001100127308 */ /* 0x001e240000001000 */
[----:B0-----:R-:W-:-:S06]  /*0f60*/  VIADD R18, R18, 0xffffffe ;  /* 0x0ffffffe12127836 */ /* 0x001fcc0000000000 */
[----:B------:R-:W0:Y:S02]  /*0f70*/  F2I.FTZ.U32.TRUNC.NTZ R19, R18 ;  /* 0x0000001200137305 */ /* 0x000e24000021f000 */
[----:B0-----:R-:W-:Y:S02]  /*0f80*/  IMAD.MOV R12, RZ, RZ, -R19 ;  /* 0x000000ffff0c7224 */ /* 0x001fe400078e0a13 */
[----:B------:R-:W-:Y:S02]  /*0f90*/  IMAD.MOV.U32 R18, RZ, RZ, RZ ;  /* 0x000000ffff127224 */ /* 0x000fe400078e00ff */
[----:B------:R-:W-:-:S04]  /*0fa0*/  IMAD R12, R12, R7, RZ ;  /* 0x000000070c0c7224 */ /* 0x000fc800078e02ff */
[----:B------:R-:W-:-:S06]  /*0fb0*/  IMAD.HI.U32 R12, R19, R12, R18 ;  /* 0x0000000c130c7227 */ /* 0x000fcc00078e0012 */
[----:B------:R-:W-:-:S04]  /*0fc0*/  IMAD.HI.U32 R12, R12, R11, RZ ;  /* 0x0000000b0c0c7227 */ /* 0x000fc800078e00ff */
[----:B------:R-:W-:-:S05]  /*0fd0*/  IMAD R10, R12, R10, R11 ;  /* 0x0000000a0c0a7224 */ /* 0x000fca00078e020b */
[----:B------:R-:W-:-:S13]  /*0fe0*/  ISETP.GT.U32.AND P1, PT, R7, R10, PT ;  /* 0x0000000a0700720c */ /* 0x000fda0003f24070 */
[----:B------:R-:W-:Y:S02]  /*0ff0*/  @!P1 IMAD.IADD R10, R10, 0x1, -R7 ;  /* 0x000000010a0a9824 */ /* 0x000fe400078e0a07 */
        /* <DEDUP_REMOVED lines=23> */
.L_x_58:
        /* <DEDUP_REMOVED lines=19> */
.L_x_59:
[----:B------:R-:W-:Y:S05]  /*12a0*/  BSYNC B0 ;  /* 0x0000000000007941 */ /* 0x000fea0003800000 */
.L_x_57:
[----:B------:R-:W0:Y:S01]  /*12b0*/  S2R R7, SR_TID.X ;  /* 0x0000000000077919 */ /* 0x000e220000002100 */
[----:B------:R-:W-:Y:S01]  /*12c0*/  IADD3 R18, P0, R20, -UR7, RZ ;  /* 0x8000000714127c10 */ /* 0x000fe2000ff1e0ff */
[----:B------:R-:W-:Y:S01]  /*12d0*/  ULDC UR5, c[0x0][0x3c4] ;  /* 0x0000f10000057ab9 */ /* 0x000fe20000000800 */
[----:B------:R-:W-:Y:S01]  /*12e0*/  ULDC.64 UR8, c[0x0][0x208] ;  /* 0x0000820000087ab9 */ /* 0x000fe20000000a00 */
[----:B0-----:R-:W-:-:S04]  /*12f0*/  SHF.R.S32.HI R26, RZ, 0x1f, R7 ;  /* 0x0000001fff1a7819 */ /* 0x001fc80000011407 */
[----:B------:R-:W-:-:S04]  /*1300*/  LEA.HI R11, R26, R7, RZ, 0x2 ;  /* 0x000000071a0b7211 */ /* 0x000fc800078f10ff */
[----:B------:R-:W-:Y:S02]  /*1310*/  LOP3.LUT R8, R11, 0xfffffffc, RZ, 0xc0, !PT ;  /* 0xfffffffc0b087812 */ /* 0x000fe400078ec0ff */
[----:B------:R-:W-:-:S03]  /*1320*/  SHF.R.S32.HI R11, RZ, 0x2, R11 ;  /* 0x00000002ff0b7819 */ /* 0x000fc6000001140b */
[----:B------:R-:W-:Y:S01]  /*1330*/  IMAD.IADD R17, R7, 0x1, -R8 ;  /* 0x0000000107117824 */ /* 0x000fe200078e0a08 */
[----:B------:R-:W-:Y:S01]  /*1340*/  IADD3.X R8, R5, ~UR6, RZ, P0, !PT ;  /* 0x8000000605087c10 */ /* 0x000fe200087fe4ff */
[----:B------:R-:W-:-:S03]  /*1350*/  VIADD R25, R11, 0x20 ;  /* 0x000000200b197836 */ /* 0x000fc60000000000 */
[----:B------:R-:W-:Y:S02]  /*1360*/  ISETP.GT.U32.AND P2, PT, R18, R17, PT ;  /* 0x000000111200720c */ /* 0x000fe40003f44070 */
[----:B------:R-:W-:Y:S02]  /*1370*/  SHF.R.S32.HI R21, RZ, 0x1f, R17 ;  /* 0x0000001fff157819 */ /* 0x000fe40000011411 */
[----:B------:R-:W-:Y:S02]  /*1380*/  IADD3 R32, P0, R17, UR7, RZ ;  /* 0x0000000711207c10 */ /* 0x000fe4000ff1e0ff */
[----:B------:R-:W-:Y:S02]  /*1390*/  ISETP.GT.AND.EX P2, PT, R8, R21, PT, P2 ;  /* 0x000000150800720c */ /* 0x000fe40003f44320 */
[----:B------:R-:W-:Y:S02]  /*13a0*/  IADD3.X R33, R21, UR6, RZ, P0, !PT ;  /* 0x0000000615217c10 */ /* 0x000fe400087fe4ff */
[----:B------:R-:W-:-:S02]  /*13b0*/  ISETP.GE.OR P3, PT, R11, UR5, !P2 ;  /* 0x000000050b007c0c */ /* 0x000fc4000d766670 */
[----:B------:R-:W-:-:S11]  /*13c0*/  ISETP.GE.OR P2, PT, R25, UR5, !P2 ;  /* 0x0000000519007c0c */ /* 0x000fd6000d746670 */
[----:B------:R-:W0:Y:S01]  /*13d0*/  @!P3 LDC.64 R18, c[0x0][0x2b8] ;  /* 0x0000ae00ff12bb82 */ /* 0x000e220000000a00 */
[----:B------:R-:W-:Y:S01]  /*13e0*/  @!P3 SHF.R.S32.HI R29, RZ, 0x1f, R11 ;  /* 0x0000001fff1db819 */ /* 0x000fe2000001140b */
[--C-:B------:R-:W-:Y:S01]  /*13f0*/  @!P2 IMAD.MOV.U32 R30, RZ, RZ, R32.reuse ;  /* 0x000000ffff1ea224 */ /* 0x100fe200078e0020 */
[----:B------:R-:W-:Y:S01]  /*1400*/  @!P2 SHF.R.S32.HI R21, RZ, 0x1f, R25 ;  /* 0x0000001fff15a819 */ /* 0x000fe20000011419 */
[--C-:B------:R-:W-:Y:S02]  /*1410*/  @!P2 IMAD.MOV.U32 R31, RZ, RZ, R33.reuse ;  /* 0x000000ffff1fa224 */ /* 0x100fe400078e0021 */
[-C--:B------:R-:W-:Y:S02]  /*1420*/  @!P3 IMAD R28, R29, R20.reuse, RZ ;  /* 0x000000141d1cb224 */ /* 0x080fe400078e02ff */
[----:B------:R-:W1:Y:S01]  /*1430*/  @!P2 LDC.64 R8, c[0x0][0x2b8] ;  /* 0x0000ae00ff08ab82 */ /* 0x000e620000000a00 */
[----:B------:R-:W-:Y:S02]  /*1440*/  @!P2 IMAD R24, R21, R20, RZ ;  /* 0x000000141518a224 */ /* 0x000fe400078e02ff */
[----:B------:R-:W-:-:S04]  /*1450*/  @!P3 IMAD.WIDE.U32 R32, R20, R11, R32 ;  /* 0x0000000b1420b225 */ /* 0x000fc800078e0020 */
[----:B------:R-:W-:Y:S02]  /*1460*/  @!P3 IMAD R21, R11, R5, R28 ;  /* 0x000000050b15b224 */ /* 0x000fe400078e021c */
[----:B------:R-:W-:-:S04]  /*1470*/  @!P2 IMAD.WIDE.U32 R30, R20, R25, R30 ;  /* 0x00000019141ea225 */ /* 0x000fc800078e001e */
[----:B------:R-:W-:Y:S02]  /*1480*/  @!P2 IMAD R24, R25, R5, R24 ;  /* 0x000000051918a224 */ /* 0x000fe400078e0218 */
[----:B------:R-:W-:Y:S01]  /*1490*/  @!P3 IMAD.IADD R21, R33, 0x1, R21 ;  /* 0x000000012115b824 */ /* 0x000fe200078e0215 */
[----:B0-----:R-:W-:Y:S01]  /*14a0*/  @!P3 LEA R18, P1, R32, R18, 0x2 ;  /* 0x000000122012b211 */ /* 0x001fe200078210ff */
[----:B------:R-:W-:-:S03]  /*14b0*/  @!P2 IMAD.IADD R24, R31, 0x1, R24 ;  /* 0x000000011f18a824 */ /* 0x000fc600078e0218 */
[----:B------:R-:W-:Y:S01]  /*14c0*/  @!P3 LEA.HI.X R19, R32, R19, R21, 0x2, P1 ;  /* 0x000000132013b211 */ /* 0x000fe200008f1415 */
[----:B------:R-:W-:Y:S01]  /*14d0*/  IMAD.MOV.U32 R21, RZ, RZ, -0x800000 ;  /* 0xff800000ff157424 */ /* 0x000fe200078e00ff */
[----:B-1----:R-:W-:Y:S01]  /*14e0*/  @!P2 LEA R28, P0, R30, R8, 0x2 ;  /* 0x000000081e1ca211 */ /* 0x002fe200078010ff */
[----:B------:R-:W-:-:S04]  /*14f0*/  IMAD.MOV.U32 R8, RZ, RZ, -0x800000 ;  /* 0xff800000ff087424 */ /* 0x000fc800078e00ff */
[----:B------:R-:W2:Y:S01]  /*1500*/  @!P3 LDG.E R21, desc[UR8][R18.64] ;  /* 0x000000081215b981 */ /* 0x000ea2000c1e1900 */
[----:B------:R-:W-:-:S05]  /*1510*/  @!P2 LEA.HI.X R29, R30, R9, R24, 0x2, P0 ;  /* 0x000000091e1da211 */ /* 0x000fca00000f1418 */
[----:B------:R-:W3:Y:S01]  /*1520*/  @!P2 LDG.E R8, desc[UR8][R28.64] ;  /* 0x000000081c08a981 */ /* 0x000ee2000c1e1900 */
[----:B------:R-:W0:Y:S01]  /*1530*/  S2R R34, SR_CgaCtaId ;  /* 0x0000000000227919 */ /* 0x000e220000008800 */
[----:B------:R-:W-:Y:S02]  /*1540*/  LEA.HI R26, R26, R7, RZ, 0x5 ;  /* 0x000000071a1a7211 */ /* 0x000fe400078f28ff */
[----:B------:R-:W-:Y:S02]  /*1550*/  MOV R9, 0x400 ;  /* 0x0000040000097802 */ /* 0x000fe40000000f00 */
[----:B------:R-:W-:Y:S02]  /*1560*/  LOP3.LUT R24, R26, 0xffffffe0, RZ, 0xc0, !PT ;  /* 0xffffffe01a187812 */ /* 0x000fe400078ec0ff */
[C---:B------:R-:W-:Y:S02]  /*1570*/  ISETP.GT.AND P0, PT, R7.reuse, 0xff, PT ;  /* 0x000000ff0700780c */ /* 0x040fe40003f04270 */
[C---:B------:R-:W-:Y:S01]  /*1580*/  ISETP.GT.AND P3, PT, R7.reuse, 0x7f, PT ;  /* 0x0000007f0700780c */ /* 0x040fe20003f64270 */
[----:B------:R-:W-:Y:S01]  /*1590*/  IMAD.IADD R35, R7, 0x1, -R24 ;  /* 0x0000000107237824 */ /* 0x000fe200078e0a18 */
[----:B0-----:R-:W-:Y:S01]  /*15a0*/  LEA R34, R34, R9, 0x18 ;  /* 0x0000000922227211 */ /* 0x001fe200078ec0ff */
[----:B------:R-:W-:Y:S01]  /*15b0*/  IMAD.MOV.U32 R32, RZ, RZ, -0x800000 ;  /* 0xff800000ff207424 */ /* 0x000fe200078e00ff */
[----:B------:R-:W0:Y:S03]  /*15c0*/  LDC R9, c[0x0][0x2c4] ;  /* 0x0000b100ff097b82 */ /* 0x000e260000000800 */
[----:B------:R-:W-:-:S04]  /*15d0*/  IMAD R24, R11, 0x14, R34 ;  /* 0x000000140b187824 */ /* 0x000fc800078e0222 */
[----:B------:R-:W-:Y:S01]  /*15e0*/  IMAD R24, R17, 0x4, R24 ;  /* 0x0000000411187824 */ /* 0x000fe200078e0218 */
[----:B------:R-:W-:Y:S01]  /*15f0*/  SHF.R.S32.HI R11, RZ, 0x5, R26 ;  /* 0x00000005ff0b7819 */ /* 0x000fe2000001141a */
[----:B------:R-:W-:Y:S02]  /*1600*/  IMAD R34, R35, 0x14, R34 ;  /* 0x0000001423227824 */ /* 0x000fe400078e0222 */
[----:B------:R-:W-:Y:S02]  /*1610*/  IMAD.MOV.U32 R33, RZ, RZ, -0x800000 ;  /* 0xff800000ff217424 */ /* 0x000fe400078e00ff */
[----:B------:R-:W-:Y:S01]  /*1620*/  IMAD R34, R11, 0x4, R34 ;  /* 0x000000040b227824 */ /* 0x000fe200078e0222 */
[----:B0-----:R-:W-:Y:S01]  /*1630*/  IABS R17, R9 ;  /* 0x0000000900117213 */ /* 0x001fe20000000000 */
[----:B--2---:R-:W-:Y:S04]  /*1640*/  @!P0 STS [R24], R21 ;  /* 0x0000001518008388 */ /* 0x004fe80000000800 */
[----:B---3--:R-:W-:Y:S01]  /*1650*/  @!P3 STS [R24+0x280], R8 ;  /* 0x000280081800b388 */ /* 0x008fe20000000800 */
[----:B------:R-:W-:Y:S06]  /*1660*/  BAR.SYNC.DEFER_BLOCKING 0x0 ;  /* 0x0000000000007b1d */ /* 0x000fec0000010000 */
[----:B------:R-:W-:Y:S04]  /*1670*/  @!P3 LDS R32, [R34] ;  /* 0x000000002220b984 */ /* 0x000fe80000000800 */
[----:B------:R-:W0:Y:S02]  /*1680*/  @!P3 LDS R33, [R34+0x280] ;  /* 0x000280002221b984 */ /* 0x000e240000000800 */
[----:B0-----:R-:W-:-:S05]  /*1690*/  FMNMX.FTZ R26, R32, R33, !PT ;  /* 0x00000021201a7209 */ /* 0x001fca0007810000 */
[----:B------:R-:W0:Y:S02]  /*16a0*/  SHFL.BFLY PT, R19, R26, 0x10, 0x1f ;  /* 0x0e001f001a137f89 */ /* 0x000e2400000e0000 */
[----:B0-----:R-:W-:-:S05]  /*16b0*/  FMNMX.FTZ R19, R26, R19, !PT ;  /* 0x000000131a137209 */ /* 0x001fca0007810000 */
[----:B------:R-:W0:Y:S01]  /*16c0*/  SHFL.BFLY PT, R18, R19, 0x8, 0x1f ;  /* 0x0d001f0013127f89 */ /* 0x000e2200000e0000 */
[----:B------:R-:W-:Y:S01]  /*16d0*/  IMAD.MOV.U32 R8, RZ, RZ, R17 ;  /* 0x000000ffff087224 */ /* 0x000fe200078e0011 */
[----:B0-----:R-:W-:-:S05]  /*16e0*/  FMNMX.FTZ R18, R19, R18, !PT ;  /* 0x0000001213127209 */ /* 0x001fca0007810000 */
[----:B------:R-:W0:Y:S01]  /*16f0*/  SHFL.BFLY PT, R21, R18, 0x4, 0x1f ;  /* 0x0c801f0012157f89 */ /* 0x000e2200000e0000 */
[----:B------:R-:W1:Y:S08]  /*1700*/  I2F.RP R25, R8 ;  /* 0x0000000800197306 */ /* 0x000e700000209400 */
[----:B-1----:R-:W1:Y:S01]  /*1710*/  MUFU.RCP R28, R25 ;  /* 0x00000019001c7308 */ /* 0x002e620000001000 */
[----:B0-----:R-:W-:-:S05]  /*1720*/  FMNMX.FTZ R21, R18, R21, !PT ;  /* 0x0000001512157209 */ /* 0x001fca0007810000 */
[----:B------:R-:W0:Y:S01]  /*1730*/  SHFL.BFLY PT, R24, R21, 0x2, 0x1f ;  /* 0x0c401f0015187f89 */ /* 0x000e2200000e0000 */
[----:B-1----:R-:W-:-:S04]  /*1740*/  VIADD R28, R28, 0xffffffe ;  /* 0x0ffffffe1c1c7836 */ /* 0x002fc80000000000 */
[----:B------:R1:W2:Y:S01]  /*1750*/  F2I.FTZ.U32.TRUNC.NTZ R29, R28 ;  /* 0x0000001c001d7305 */ /* 0x0002a2000021f000 */
[----:B0-----:R-:W-:-:S05]  /*1760*/  FMNMX.FTZ R24, R21, R24, !PT ;  /* 0x0000001815187209 */ /* 0x001fca0007810000 */
[----:B------:R-:W0:Y:S01]  /*1770*/  SHFL.BFLY PT, R19, R24, 0x1, 0x1f ;  /* 0x0c201f0018137f89 */ /* 0x000e2200000e0000 */
[----:B-1----:R-:W-:Y:S01]  /*1780*/  HFMA2.MMA R28, -RZ, RZ, 0, 0 ;  /* 0x00000000ff1c7435 */ /* 0x002fe200000001ff */
[----:B--2---:R-:W-:-:S04]  /*1790*/  IMAD.MOV R17, RZ, RZ, -R29 ;  /* 0x000000ffff117224 */ /* 0x004fc800078e0a1d */
[----:B------:R-:W-:Y:S01]  /*17a0*/  IMAD R18, R17, R8, RZ ;  /* 0x0000000811127224 */ /* 0x000fe200078e02ff */
[----:B------:R-:W-:-:S04]  /*17b0*/  IABS R17, R6 ;  /* 0x0000000600117213 */ /* 0x000fc80000000000 */
[----:B------:R-:W-:-:S04]  /*17c0*/  IMAD.HI.U32 R18, R29, R18, R28 ;  /* 0x000000121d127227 */ /* 0x000fc800078e001c */
[----:B------:R-:W-:-:S04]  /*17d0*/  IMAD.MOV.U32 R21, RZ, RZ, R17 ;  /* 0x000000ffff157224 */ /* 0x000fc800078e0011 */
[----:B------:R-:W-:Y:S01]  /*17e0*/  IMAD.HI.U32 R17, R18, R21, RZ ;  /* 0x0000001512117227 */ /* 0x000fe200078e00ff */
[----:B0-----:R-:W-:-:S03]  /*17f0*/  FMNMX.FTZ R19, R24, R19, !PT ;  /* 0x0000001318137209 */ /* 0x001fc60007810000 */
[----:B------:R-:W-:Y:S01]  /*1800*/  IMAD.MOV R18, RZ, RZ, -R17 ;  /* 0x000000ffff127224 */ /* 0x000fe200078e0a11 */
[----:B------:R-:W-:-:S03]  /*1810*/  FSETP.NEU.FTZ.AND P0, PT, R19, -INF , PT ;  /* 0xff8000001300780b */ /* 0x000fc60003f1d000 */
[----:B------:R-:W-:Y:S01]  /*1820*/  IMAD R21, R8, R18, R21 ;  /* 0x0000001208157224 */ /* 0x000fe200078e0215 */
[----:B------:R-:W-:-:S04]  /*1830*/  FSEL R18, R19, RZ, P0 ;  /* 0x000000ff13127208 */ /* 0x000fc80000000000 */
[----:B------:R-:W-:Y:S01]  /*1840*/  ISETP.GT.U32.AND P0, PT, R8, R21, PT ;  /* 0x000000150800720c */ /* 0x000fe20003f04070 */
[C---:B------:R-:W-:Y:S01]  /*1850*/  FADD.FTZ R24, -R18.reuse, R32 ;  /* 0x0000002012187221 */ /* 0x040fe20000010100 */
[----:B------:R-:W-:-:S03]  /*1860*/  FADD.FTZ R19, -R18, R33 ;  /* 0x0000002112137221 */ /* 0x000fc60000010100 */
[----:B------:R-:W-:Y:S01]  /*1870*/  FMUL.FTZ R24, R24, 1.4426950216293334961 ;  /* 0x3fb8aa3b18187820 */ /* 0x000fe20000410000 */
[----:B------:R-:W-:-:S05]  /*1880*/  FMUL.FTZ R19, R19, 1.4426950216293334961 ;  /* 0x3fb8aa3b13137820 */ /* 0x000fca0000410000 */
[----:B------:R-:W-:Y:S02]  /*1890*/  MUFU.EX2 R24, R24 ;  /* 0x0000001800187308 */ /* 0x000fe40000000800 */
[----:B------:R-:W-:-:S06]  /*18a0*/  @!P0 IMAD.IADD R21, R21, 0x1, -R8 ;  /* 0x0000000115158824 */ /* 0x000fcc00078e0a08 */
[----:B------:R-:W0:Y:S01]  /*18b0*/  MUFU.EX2 R19, R19 ;  /* 0x0000001300137308 */ /* 0x000e220000000800 */
[----:B------:R-:W-:Y:S02]  /*18c0*/  ISETP.GE.U32.AND P2, PT, R21, R8, PT ;  /* 0x000000081500720c */ /* 0x000fe40003f46070 */
[----:B------:R-:W-:Y:S01]  /*18d0*/  LOP3.LUT R6, R6, R9, RZ, 0x3c, !PT ;  /* 0x0000000906067212 */ /* 0x000fe200078e3cff */
[----:B------:R-:W-:-:S03]  /*18e0*/  @!P0 VIADD R17, R17, 0x1 ;  /* 0x0000000111118836 */ /* 0x000fc60000000000 */
[----:B------:R-:W-:Y:S02]  /*18f0*/  ISETP.GE.AND P1, PT, R6, RZ, PT ;  /* 0x000000ff0600720c */ /* 0x000fe40003f26270 */
[----:B------:R-:W-:Y:S01]  /*1900*/  ISETP.NE.AND P0, PT, R9, RZ, PT ;  /* 0x000000ff0900720c */ /* 0x000fe20003f05270 */
[----:B0-----:R-:W-:-:S04]  /*1910*/  FADD.FTZ R6, R24, R19 ;  /* 0x0000001318067221 */ /* 0x001fc80000010000 */
[----:B------:R-:W-:Y:S01]  /*1920*/  @P2 VIADD R17, R17, 0x1 ;  /* 0x0000000111112836 */ /* 0x000fe20000000000 */
[C---:B------:R-:W-:Y:S01]  /*1930*/  ISETP.GT.AND P4, PT, R2.reuse, RZ, PT ;  /* 0x000000ff0200720c */ /* 0x040fe20003f84270 */
[----:B------:R-:W0:Y:S02]  /*1940*/  SHFL.BFLY PT, R19, R6, 0x10, 0x1f ;  /* 0x0e001f0006137f89 */ /* 0x000e2400000e0000 */
[----:B------:R-:W-:Y:S02]  /*1950*/  IMAD.MOV.U32 R8, RZ, RZ, R17 ;  /* 0x000000ffff087224 */ /* 0x000fe400078e0011 */
[----:B------:R-:W1:Y:S01]  /*1960*/  LDC R17, c[0x0][0x270] ;  /* 0x00009c00ff117b82 */ /* 0x000e620000000800 */
[----:B------:R-:W-:Y:S01]  /*1970*/  SHF.R.S32.HI R21, RZ, 0x1f, R2 ;  /* 0x0000001fff157819 */ /* 0x000fe20000011402 */
[----:B------:R-:W-:Y:S01]  /*1980*/  @!P1 IMAD.MOV R8, RZ, RZ, -R8 ;  /* 0x000000ffff089224 */ /* 0x000fe200078e0a08 */
[----:B------:R-:W-:Y:S02]  /*1990*/  LEA.HI.SX32 R25, R2, 0x1, 0x1 ;  /* 0x0000000102197811 */ /* 0x000fe400078f0aff */
[----:B------:R-:W-:-:S03]  /*19a0*/  @!P0 LOP3.LUT R8, RZ, R9, RZ, 0x33, !PT ;  /* 0x00000009ff088212 */ /* 0x000fc600078e33ff */
[----:B------:R-:W-:-:S04]  /*19b0*/  @!P4 IMAD.MOV R25, RZ, RZ, R21 ;  /* 0x000000ffff19c224 */ /* 0x000fc800078e0215 */
[----:B------:R-:W-:-:S05]  /*19c0*/  IMAD R2, R25, R8, RZ ;  /* 0x0000000819027224 */ /* 0x000fca00078e02ff */
[----:B------:R-:W-:Y:S01]  /*19d0*/  IABS R29, R2 ;  /* 0x00000002001d7213 */ /* 0x000fe20000000000 */
[----:B0-----:R-:W-:-:S03]  /*19e0*/  FADD.FTZ R19, R6, R19 ;  /* 0x0000001306137221 */ /* 0x001fc60000010000 */
[----:B------:R-:W0:Y:S01]  /*19f0*/  I2F.RP R26, R29 ;  /* 0x0000001d001a7306 */ /* 0x000e220000209400 */
[----:B-1----:R-:W-:Y:S01]  /*1a00*/  IABS R21, R17 ;  /* 0x0000001100157213 */ /* 0x002fe20000000000 */
[----:B------:R-:W1:Y:S06]  /*1a10*/  SHFL.BFLY PT, R6, R19, 0x8, 0x1f ;  /* 0x0d001f0013067f89 */ /* 0x000e6c00000e0000 */
[----:B------:R-:W2:Y:S08]  /*1a20*/  I2F.U32.RP R25, R21 ;  /* 0x0000001500197306 */ /* 0x000eb00000209000 */
[----:B0-----:R-:W0:Y:S08]  /*1a30*/  MUFU.RCP R42, R26 ;  /* 0x0000001a002a7308 */ /* 0x001e300000001000 */
[----:B--2---:R-:W2:Y:S01]  /*1a40*/  MUFU.RCP R40, R25 ;  /* 0x0000001900287308 */ /* 0x004ea20000001000 */
[----:B-1----:R-:W-:-:S05]  /*1a50*/  FADD.FTZ R6, R19, R6 ;  /* 0x0000000613067221 */ /* 0x002fca0000010000 */
[----:B------:R-:W1:Y:S01]  /*1a60*/  SHFL.BFLY PT, R31, R6, 0x4, 0x1f ;  /* 0x0c801f00061f7f89 */ /* 0x000e6200000e0000 */
[----:B0-----:R-:W-:-:S04]  /*1a70*/  VIADD R42, R42, 0xffffffe ;  /* 0x0ffffffe2a2a7836 */ /* 0x001fc80000000000 */
[----:B------:R-:W0:Y:S01]  /*1a80*/  F2I.FTZ.U32.TRUNC.NTZ R43, R42 ;  /* 0x0000002a002b7305 */ /* 0x000e22000021f000 */
[----:B--2---:R-:W-:-:S07]  /*1a90*/  VIADD R40, R40, 0xffffffe ;  /* 0x0ffffffe28287836 */ /* 0x004fce0000000000 */
[----:B------:R-:W2:Y:S01]  /*1aa0*/  F2I.FTZ.U32.TRUNC.NTZ R41, R40 ;  /* 0x0000002800297305 */ /* 0x000ea2000021f000 */
[----:B0-----:R-:W-:Y:S02]  /*1ab0*/  IMAD.MOV R24, RZ, RZ, -R43 ;  /* 0x000000ffff187224 */ /* 0x001fe400078e0a2b */
[----:B-1----:R-:W-:Y:S02]  /*1ac0*/  FADD.FTZ R31, R6, R31 ;  /* 0x0000001f061f7221 */ /* 0x002fe40000010000 */
[----:B------:R-:W-:Y:S02]  /*1ad0*/  IMAD R37, R24, R29, RZ ;  /* 0x0000001d18257224 */ /* 0x000fe400078e02ff */
[----:B------:R-:W-:Y:S01]  /*1ae0*/  VIADD R24, R29, UR4 ;  /* 0x000000041d187c36 */ /* 0x000fe20008000000 */
[----:B--2---:R-:W-:Y:S01]  /*1af0*/  IADD3 R8, RZ, -R41, RZ ;  /* 0x80000029ff087210 */ /* 0x004fe20007ffe0ff */
[----:B------:R-:W-:Y:S01]  /*1b00*/  IMAD.MOV.U32 R42, RZ, RZ, RZ ;  /* 0x000000ffff2a7224 */ /* 0x000fe200078e00ff */
[----:B------:R-:W0:Y:S01]  /*1b10*/  SHFL.BFLY PT, R28, R31, 0x2, 0x1f ;  /* 0x0c401f001f1c7f89 */ /* 0x000e2200000e0000 */
[----:B------:R-:W-:-:S02]  /*1b20*/  IABS R25, R2 ;  /* 0x0000000200197213 */ /* 0x000fc40000000000 */
[----:B------:R-:W-:Y:S01]  /*1b30*/  IMAD.HI.U32 R37, R43, R37, R42 ;  /* 0x000000252b257227 */ /* 0x000fe200078e002a */
[----:B------:R-:W-:-:S03]  /*1b40*/  IABS R26, R24 ;  /* 0x00000018001a7213 */ /* 0x000fc60000000000 */
[----:B------:R-:W-:Y:S02]  /*1b50*/  IMAD R19, R8, R21, RZ ;  /* 0x0000001508137224 */ /* 0x000fe400078e02ff */
[----:B------:R-:W-:Y:S01]  /*1b60*/  IMAD.MOV.U32 R40, RZ, RZ, RZ ;  /* 0x000000ffff287224 */ /* 0x000fe200078e00ff */
[----:B------:R-:W-:Y:S01]  /*1b70*/  IABS R8, R17 ;  /* 0x0000001100087213 */ /* 0x000fe20000000000 */
[----:B------:R-:W-:Y:S01]  /*1b80*/  IMAD.MOV R25, RZ, RZ, -R25 ;  /* 0x000000ffff197224 */ /* 0x000fe200078e0a19 */
[----:B------:R-:W-:Y:S01]  /*1b90*/  IABS R6, R4 ;  /* 0x0000000400067213 */ /* 0x000fe20000000000 */
[----:B------:R-:W-:-:S04]  /*1ba0*/  IMAD.HI.U32 R30, R37, R26, RZ ;  /* 0x0000001a251e7227 */ /* 0x000fc800078e00ff */
[----:B------:R-:W-:-:S04]  /*1bb0*/  IMAD.HI.U32 R19, R41, R19, R40 ;  /* 0x0000001329137227 */ /* 0x000fc800078e0028 */
[----:B------:R-:W-:Y:S02]  /*1bc0*/  IMAD R36, R30, R25, R26 ;  /* 0x000000191e247224 */ /* 0x000fe400078e021a */
[----:B------:R-:W-:Y:S02]  /*1bd0*/  IMAD.MOV R25, RZ, RZ, -R8 ;  /* 0x000000ffff197224 */ /* 0x000fe400078e0a08 */
[----:B------:R-:W-:Y:S01]  /*1be0*/  IMAD.HI.U32 R8, R19, R6, RZ ;  /* 0x0000000613087227 */ /* 0x000fe200078e00ff */
[----:B------:R-:W-:-:S03]  /*1bf0*/  ISETP.GT.U32.AND P4, PT, R29, R36, PT ;  /* 0x000000241d00720c */ /* 0x000fc60003f84070 */
[----:B------:R-:W-:-:S04]  /*1c00*/  IMAD.HI.U32 R19, R19, R26, RZ ;  /* 0x0000001a13137227 */ /* 0x000fc800078e00ff */
[-C--:B------:R-:W-:Y:S02]  /*1c10*/  IMAD R26, R19, R25.reuse, R26 ;  /* 0x00000019131a7224 */ /* 0x080fe400078e021a */
[----:B------:R-:W-:Y:S02]  /*1c20*/  IMAD R6, R8, R25, R6 ;  /* 0x0000001908067224 */ /* 0x000fe400078e0206 */
[----:B0-----:R-:W-:Y:S01]  /*1c30*/  FADD.FTZ R28, R31, R28 ;  /* 0x0000001c1f1c7221 */ /* 0x001fe20000010000 */
[C---:B------:R-:W-:Y:S02]  /*1c40*/  ISETP.GT.U32.AND P5, PT, R21.reuse, R26, PT ;  /* 0x0000001a1500720c */ /* 0x040fe40003fa4070 */
[----:B------:R-:W-:Y:S02]  /*1c50*/  ISETP.GT.U32.AND P1, PT, R21, R6, PT ;  /* 0x000000061500720c */ /* 0x000fe40003f24070 */
[----:B------:R-:W0:Y:S01]  /*1c60*/  SHFL.BFLY PT, R25, R28, 0x1, 0x1f ;  /* 0x0c201f001c197f89 */ /* 0x000e2200000e0000 */
[----:B------:R-:W-:-:S05]  /*1c70*/  @!P4 IMAD.IADD R36, R36, 0x1, -R29 ;  /* 0x000000012424c824 */ /* 0x000fca00078e0a1d */
[----:B------:R-:W-:-:S03]  /*1c80*/  ISETP.GE.U32.AND P0, PT, R36, R29, PT ;  /* 0x0000001d2400720c */ /* 0x000fc60003f06070 */
[--C-:B------:R-:W-:Y:S02]  /*1c90*/  @!P5 IMAD.IADD R26, R26, 0x1, -R21.reuse ;  /* 0x000000011a1ad824 */ /* 0x100fe400078e0a15 */
[----:B------:R-:W-:Y:S02]  /*1ca0*/  @!P1 IMAD.IADD R6, R6, 0x1, -R21 ;  /* 0x0000000106069824 */ /* 0x000fe400078e0a15 */
[----:B------:R-:W-:Y:S01]  /*1cb0*/  @!P4 VIADD R30, R30, 0x1 ;  /* 0x000000011e1ec836 */ /* 0x000fe20000000000 */
[-C--:B------:R-:W-:Y:S02]  /*1cc0*/  ISETP.GE.U32.AND P6, PT, R26, R21.reuse, PT ;  /* 0x000000151a00720c */ /* 0x080fe40003fc6070 */
[----:B------:R-:W-:Y:S02]  /*1cd0*/  ISETP.GE.U32.AND P4, PT, R6, R21, PT ;  /* 0x000000150600720c */ /* 0x000fe40003f86070 */
[----:B------:R-:W-:Y:S02]  /*1ce0*/  LOP3.LUT R31, R24, R29, RZ, 0x3c, !PT ;  /* 0x0000001d181f7212 */ /* 0x000fe400078e3cff */
[----:B------:R-:W-:-:S02]  /*1cf0*/  LOP3.LUT R4, R4, R17, RZ, 0x3c, !PT ;  /* 0x0000001104047212 */ /* 0x000fc400078e3cff */
[----:B------:R-:W-:Y:S01]  /*1d00*/  LOP3.LUT R24, R24, R17, RZ, 0x3c, !PT ;  /* 0x0000001118187212 */ /* 0x000fe200078e3cff */
[----:B------:R-:W-:Y:S01]  /*1d10*/  @P0 VIADD R30, R30, 0x1 ;  /* 0x000000011e1e0836 */ /* 0x000fe20000000000 */
[----:B------:R-:W-:Y:S01]  /*1d20*/  ISETP.GE.AND P0, PT, R4, RZ, PT ;  /* 0x000000ff0400720c */ /* 0x000fe20003f06270 */
[----:B------:R-:W-:Y:S01]  /*1d30*/  @!P5 VIADD R19, R19, 0x1 ;  /* 0x000000011313d836 */ /* 0x000fe20000000000 */
[----:B------:R-:W-:Y:S02]  /*1d40*/  ISETP.GT.AND P5, PT, R3, RZ, PT ;  /* 0x000000ff0300720c */ /* 0x000fe40003fa4270 */
[----:B------:R-:W-:Y:S01]  /*1d50*/  @!P1 IADD3 R8, R8, 0x1, RZ ;  /* 0x0000000108089810 */ /* 0x000fe20007ffe0ff */
[----:B------:R-:W1:Y:S01]  /*1d60*/  LDC.U8 R6, c[0x0][0x3d9] ;  /* 0x0000f640ff067b82 */ /* 0x000e620000000000 */
[----:B------:R-:W-:Y:S01]  /*1d70*/  ISETP.GE.AND P1, PT, R24, RZ, PT ;  /* 0x000000ff1800720c */ /* 0x000fe20003f26270 */
[----:B0-----:R-:W-:Y:S01]  /*1d80*/  FADD.FTZ R25, R28, R25 ;  /* 0x000000191c197221 */ /* 0x001fe20000010000 */
[----:B------:R-:W-:Y:S01]  /*1d90*/  @P6 VIADD R19, R19, 0x1 ;  /* 0x0000000113136836 */ /* 0x000fe20000000000 */
[----:B------:R-:W-:Y:S01]  /*1da0*/  ISETP.GE.AND P2, PT, R31, RZ, PT ;  /* 0x000000ff1f00720c */ /* 0x000fe20003f46270 */
[----:B------:R-:W-:Y:S01]  /*1db0*/  @P4 VIADD R8, R8, 0x1 ;  /* 0x0000000108084836 */ /* 0x000fe20000000000 */
[----:B------:R-:W-:Y:S01]  /*1dc0*/  SHF.R.S32.HI R21, RZ, 0x1f, R3 ;  /* 0x0000001fff157819 */ /* 0x000fe20000011403 */
[----:B------:R-:W-:Y:S01]  /*1dd0*/  IMAD.MOV.U32 R24, RZ, RZ, R19 ;  /* 0x000000ffff187224 */ /* 0x000fe200078e0013 */
[----:B------:R-:W-:Y:S01]  /*1de0*/  FSETP.NE.FTZ.AND P4, PT, R25, RZ, PT ;  /* 0x000000ff1900720b */ /* 0x000fe20003f95000 */
[----:B------:R-:W-:Y:S01]  /*1df0*/  @!P0 IMAD.MOV R8, RZ, RZ, -R8 ;  /* 0x000000ffff088224 */ /* 0x000fe200078e0a08 */
[----:B------:R-:W-:Y:S01]  /*1e00*/  LEA.HI.SX32 R4, R3, 0x1, 0x1 ;  /* 0x0000000103047811 */ /* 0x000fe200078f0aff */
[----:B------:R-:W-:Y:S01]  /*1e10*/  @!P5 IMAD.MOV R4, RZ, RZ, R21 ;  /* 0x000000ffff04d224 */ /* 0x000fe200078e0215 */
[----:B------:R-:W-:-:S02]  /*1e20*/  ISETP.NE.AND P6, PT, R2, RZ, PT ;  /* 0x000000ff0200720c */ /* 0x000fc40003fc5270 */
[----:B------:R-:W-:Y:S01]  /*1e30*/  ISETP.NE.AND P5, PT, R17, RZ, PT ;  /* 0x000000ff1100720c */ /* 0x000fe20003fa5270 */
[----:B------:R-:W-:Y:S01]  /*1e40*/  @!P1 IMAD.MOV R24, RZ, RZ, -R24 ;  /* 0x000000ffff189224 */ /* 0x000fe200078e0a18 */
[----:B------:R-:W-:Y:S01]  /*1e50*/  LOP3.LUT R19, RZ, R17, RZ, 0x33, !PT ;  /* 0x00000011ff137212 */ /* 0x000fe200078e33ff */
[----:B------:R-:W-:-:S03]  /*1e60*/  @!P2 IMAD.MOV R30, RZ, RZ, -R30 ;  /* 0x000000ffff1ea224 */ /* 0x000fc600078e0a1e */
[C---:B------:R-:W-:Y:S02]  /*1e70*/  SEL R8, R19.reuse, R8, !P5 ;  /* 0x0000000813087207 */ /* 0x040fe40006800000 */
[----:B------:R-:W-:Y:S02]  /*1e80*/  SEL R19, R19, R24, !P5 ;  /* 0x0000001813137207 */ /* 0x000fe40006800000 */
[C---:B------:R-:W-:Y:S01]  /*1e90*/  LOP3.LUT P5, RZ, R7.reuse, 0x1f, RZ, 0xc0, !PT ;  /* 0x0000001f07ff7812 */ /* 0x040fe200078ac0ff */
[----:B------:R-:W0:Y:S01]  /*1ea0*/  @P4 MUFU.LG2 R25, R25 ;  /* 0x0000001900194308 */ /* 0x000e220000000c00 */
[----:B------:R-:W-:Y:S02]  /*1eb0*/  ISETP.GT.AND P2, PT, R2, RZ, PT ;  /* 0x000000ff0200720c */ /* 0x000fe40003f44270 */
[----:B------:R-:W-:Y:S02]  /*1ec0*/  ISETP.GT.OR P5, PT, R7, 0x7f, P5 ;  /* 0x0000007f0700780c */ /* 0x000fe40002fa4670 */
[----:B-1----:R-:W-:-:S02]  /*1ed0*/  ISETP.NE.AND P0, PT, R6, RZ, PT ;  /* 0x000000ff0600720c */ /* 0x002fc40003f05270 */
[----:B------:R-:W-:Y:S02]  /*1ee0*/  @!P6 LOP3.LUT R30, RZ, R29, RZ, 0x33, !PT ;  /* 0x0000001dff1ee212 */ /* 0x000fe400078e33ff */
[----:B------:R-:W-:Y:S02]  /*1ef0*/  SHF.R.S32.HI R24, RZ, 0x1f, R2 ;  /* 0x0000001fff187819 */ /* 0x000fe40000011402 */
[----:B------:R-:W-:Y:S02]  /*1f00*/  SEL R9, R9, 0x1, !P0 ;  /* 0x0000000109097807 */ /* 0x000fe40004000000 */
[-C--:B------:R-:W-:Y:S02]  /*1f10*/  ISETP.LT.U32.AND P1, PT, R22, R30.reuse, PT ;  /* 0x0000001e1600720c */ /* 0x080fe40003f21070 */
[----:B------:R-:W-:Y:S01]  /*1f20*/  SHF.R.S32.HI R21, RZ, 0x1f, R30 ;  /* 0x0000001fff157819 */ /* 0x000fe2000001141e */
[----:B------:R-:W-:Y:S01]  /*1f30*/  IMAD R7, R8, R9, RZ ;  /* 0x0000000908077224 */ /* 0x000fe200078e02ff */
[----:B------:R-:W-:Y:S01]  /*1f40*/  LEA.HI.SX32 R6, R2, 0x1, 0x1 ;  /* 0x0000000102067811 */ /* 0x000fe200078f0aff */
[----:B------:R-:W-:Y:S01]  /*1f50*/  @!P2 IMAD.MOV R6, RZ, RZ, R24 ;  /* 0x000000ffff06a224 */ /* 0x000fe200078e0218 */
[----:B------:R-:W-:Y:S01]  /*1f60*/  ISETP.LT.AND.EX P1, PT, R23, R21, PT, P1 ;  /* 0x000000151700720c */ /* 0x000fe20003f21310 */
[----:B------:R-:W-:Y:S01]  /*1f70*/  IMAD R19, R19, R9, RZ ;  /* 0x0000000913137224 */ /* 0x000fe200078e02ff */
[----:B------:R-:W-:Y:S01]  /*1f80*/  BSSY B1, `(.L_x_60) ;  /* 0x00001cd000017945 */ /* 0x000fe20003800000 */
[----:B------:R-:W-:Y:S01]  /*1f90*/  IMAD.MOV.U32 R31, RZ, RZ, 0x7f800000 ;  /* 0x7f800000ff1f7424 */ /* 0x000fe200078e00ff */
[----:B------:R-:W-:Y:S01]  /*1fa0*/  SEL R9, R22, R30, P1 ;  /* 0x0000001e16097207 */ /* 0x000fe20000800000 */
[----:B0-----:R-:W-:Y:S01]  /*1fb0*/  @P4 FFMA.FTZ R31, R25, 0.69314718246459960938, R18 ;  /* 0x3f317218191f4823 */ /* 0x001fe20000010012 */
[----:B------:R-:W-:Y:S01]  /*1fc0*/  SEL R8, R23, R21, P1 ;  /* 0x0000001517087207 */ /* 0x000fe20000800000 */
[----:B------:R-:W-:-:S02]  /*1fd0*/  IMAD R7, R4, R7, RZ ;  /* 0x0000000704077224 */ /* 0x000fc400078e02ff */
        /* <DEDUP_REMOVED lines=37> */
[----:B------:R-:W-:Y:S05]  /*2230*/  CALL.REL.NOINC `($__internal_1_$__cuda_sm20_div_s64) ;  /* 0x0000002400487944 */ /* 0x000fea0003c00000 */
        /* <DEDUP_REMOVED lines=10> */
.L_x_64:
        /* <DEDUP_REMOVED lines=22> */
.L_x_65:
[----:B------:R-:W-:Y:S05]  /*2440*/  BSYNC B0 ;  /* 0x0000000000007941 */ /* 0x000fea0003800000 */
.L_x_63:
[----:B------:R-:W-:Y:S01]  /*2450*/  LOP3.LUT R19, R17, R0, RZ, 0xfc, !PT ;  /* 0x0000000011137212 */ /* 0x000fe200078efcff */
[----:B------:R-:W-:Y:S03]  /*2460*/  BSSY B0, `(.L_x_66) ;  /* 0x0000028000007945 */ /* 0x000fe60003800000 */
[----:B------:R-:W-:-:S13]  /*2470*/  ISETP.NE.U32.AND P1, PT, R19, RZ, PT ;  /* 0x000000ff1300720c */ /* 0x000fda0003f25070 */
[----:B------:R-:W-:Y:S05]  /*2480*/  @!P1 BRA `(.L_x_67) ;  /* 0x00000000003c9947 */ /* 0x000fea0003800000 */
[----:B------:R-:W-:Y:S01]  /*2490*/  IMAD.MOV.U32 R28, RZ, RZ, R27 ;  /* 0x000000ffff1c7224 */ /* 0x000fe200078e001b */
[----:B------:R-:W-:Y:S02]  /*24a0*/  MOV R25, R0 ;  /* 0x0000000000197202 */ /* 0x000fe40000000f00 */
[----:B------:R-:W-:Y:S02]  /*24b0*/  MOV R26, 0x24d0 ;  /* 0x000024d0001a7802 */ /* 0x000fe40000000f00 */
[----:B------:R-:W-:Y:S05]  /*24c0*/  CALL.REL.NOINC `($__internal_1_$__cuda_sm20_div_s64) ;  /* 0x0000002000a47944 */ /* 0x000fea0003c00000 */
        /* <DEDUP_REMOVED lines=11> */
.L_x_67:
        /* <DEDUP_REMOVED lines=22> */
.L_x_68:
[----:B------:R-:W-:Y:S05]  /*26e0*/  BSYNC B0 ;  /* 0x0000000000007941 */ /* 0x000fea0003800000 */
.L_x_66:
        /* <DEDUP_REMOVED lines=11> */
[----:B------:R-:W-:Y:S05]  /*27a0*/  CALL.REL.NOINC `($__internal_1_$__cuda_sm20_div_s64) ;  /* 0x0000001c00ec7944 */ /* 0x000fea0003c00000 */
[----:B------:R-:W-:-:S04]  /*27b0*/  IADD3 R17, P0, RZ, -R22, RZ ;  /* 0x80000016ff117210 */ /* 0x000fc80007f1e0ff */
[----:B------:R-:W-:Y:S01]  /*27c0*/  IADD3.X R18, RZ, ~R23, RZ, P0, !PT ;  /* 0x80000017ff127210 */ /* 0x000fe200007fe4ff */
[----:B------:R-:W-:-:S04]  /*27d0*/  IMAD.WIDE.U32 R42, R5, R17, R42 ;  /* 0x00000011052a7225 */ /* 0x000fc800078e002a */
[----:B------:R-:W-:-:S04]  /*27e0*/  IMAD R18, R18, R5, RZ ;  /* 0x0000000512127224 */ /* 0x000fc800078e02ff */
[----:B------:R-:W-:-:S05]  /*27f0*/  IMAD R4, R4, R17, R18 ;  /* 0x0000001104047224 */ /* 0x000fca00078e0212 */
[----:B------:R-:W-:Y:S01]  /*2800*/  IADD3 R4, R43, R4, RZ ;  /* 0x000000042b047210 */ /* 0x000fe20007ffe0ff */
[----:B------:R-:W-:Y:S05]  /*2810*/  BRA `(.L_x_71) ;  /* 0x0000000000587947 */ /* 0x000fea0003800000 */
.L_x_70:
        /* <DEDUP_REMOVED lines=22> */
.L_x_71:
[----:B------:R-:W-:Y:S05]  /*2980*/  BSYNC B0 ;  /* 0x0000000000007941 */ /* 0x000fea0003800000 */
.L_x_69:
        /* <DEDUP_REMOVED lines=38> */
[----:B------:R-:W-:Y:S05]  /*2bf0*/  CALL.REL.NOINC `($__internal_1_$__cuda_sm20_div_s64) ;  /* 0x0000001800d87944 */ /* 0x000fea0003c00000 */
        /* <DEDUP_REMOVED lines=12> */
.L_x_73:
        /* <DEDUP_REMOVED lines=23> */
.L_x_74:
[----:B------:R-:W-:Y:S05]  /*2e30*/  BSYNC B0 ;  /* 0x0000000000007941 */ /* 0x000fea0003800000 */
.L_x_72:
        /* <DEDUP_REMOVED lines=18> */
.L_x_76:
        /* <DEDUP_REMOVED lines=22> */
.L_x_77:
[----:B------:R-:W-:Y:S05]  /*30c0*/  BSYNC B0 ;  /* 0x0000000000007941 */ /* 0x000fea0003800000 */
.L_x_75:
        /* <DEDUP_REMOVED lines=22> */
.L_x_79:
        /* <DEDUP_REMOVED lines=23> */
.L_x_80:
[----:B------:R-:W-:Y:S05]  /*33a0*/  BSYNC B0 ;  /* 0x0000000000007941 */ /* 0x000fea0003800000 */
.L_x_78:
[----:B------:R-:W-:Y:S01]  /*33b0*/  IMAD R19, R18, R3, RZ ;  /* 0x0000000312137224 */ /* 0x000fe200078e02ff */
[----:B------:R-:W-:Y:S01]  /*33c0*/  LOP3.LUT R18, R47, R10, RZ, 0xfc, !PT ;  /* 0x0000000a2f127212 */ /* 0x000fe200078efcff */
[----:B------:R-:W-:Y:S01]  /*33d0*/  ULDC UR4, c[0x0][0x2c4] ;  /* 0x0000b10000047ab9 */ /* 0x000fe20000000800 */
[----:B------:R-:W-:Y:S01]  /*33e0*/  SHF.R.S32.HI R22, RZ, 0x1f, R7 ;  /* 0x0000001fff167819 */ /* 0x000fe20000011407 */
[----:B------:R-:W-:Y:S01]  /*33f0*/  IMAD R52, R27, UR4, RZ ;  /* 0x000000041b347c24 */ /* 0x000fe2000f8e02ff */
[----:B------:R-:W-:Y:S01]  /*3400*/  ISETP.NE.U32.AND P0, PT, R18, RZ, PT ;  /* 0x000000ff1200720c */ /* 0x000fe20003f05070 */
[-C--:B------:R-:W-:Y:S01]  /*3410*/  IMAD R13, R25, R7.reuse, RZ ;  /* 0x00000007190d7224 */ /* 0x080fe200078e02ff */
[----:B------:R-:W-:Y:S01]  /*3420*/  BSSY B0, `(.L_x_81) ;  /* 0x0000036000007945 */ /* 0x000fe20003800000 */
[----:B------:R-:W-:Y:S01]  /*3430*/  IMAD.WIDE.U32 R48, R24, R7, RZ ;  /* 0x0000000718307225 */ /* 0x000fe200078e00ff */
[----:B------:R-:W-:Y:S02]  /*3440*/  SHF.R.S32.HI R7, RZ, 0x1f, R3 ;  /* 0x0000001fff077819 */ /* 0x000fe40000011403 */
[----:B------:R-:W-:Y:S01]  /*3450*/  SHF.R.S32.HI R17, RZ, 0x1f, R52 ;  /* 0x0000001fff117819 */ /* 0x000fe20000011434 */
[----:B------:R-:W-:-:S02]  /*3460*/  IMAD R15, R15, R52, RZ ;  /* 0x000000340f0f7224 */ /* 0x000fc400078e02ff */
[----:B------:R-:W-:-:S04]  /*3470*/  IMAD.WIDE.U32 R50, R14, R3, RZ ;  /* 0x000000030e327225 */ /* 0x000fc800078e00ff */
[----:B------:R-:W-:Y:S02]  /*3480*/  IMAD R13, R22, R24, R13 ;  /* 0x00000018160d7224 */ /* 0x000fe400078e020d */
[----:B------:R-:W-:Y:S02]  /*3490*/  IMAD R7, R7, R14, R19 ;  /* 0x0000000e07077224 */ /* 0x000fe400078e0213 */
[----:B------:R-:W-:Y:S01]  /*34a0*/  IMAD R3, R17, R16, R15 ;  /* 0x0000001011037224 */ /* 0x000fe200078e020f */
[----:B------:R-:W-:Y:S01]  /*34b0*/  IADD3 R14, R49, R13, RZ ;  /* 0x0000000d310e7210 */ /* 0x000fe20007ffe0ff */
        /* <DEDUP_REMOVED lines=9> */
[----:B------:R-:W-:Y:S05]  /*3550*/  CALL.REL.NOINC `($__internal_1_$__cuda_sm20_div_s64) ;  /* 0x0000001000807944 */ /* 0x000fea0003c00000 */
[----:B------:R-:W-:Y:S02]  /*3560*/  IADD3 R15, P0, RZ, -R22, RZ ;  /* 0x80000016ff0f7210 */ /* 0x000fe40007f1e0ff */
[----:B------:R-:W-:Y:S02]  /*3570*/  MOV R16, R46 ;  /* 0x0000002e00107202 */ /* 0x000fe40000000f00 */
[----:B------:R-:W-:Y:S02]  /*3580*/  IADD3.X R13, RZ, ~R23, RZ, P0, !PT ;  /* 0x80000017ff0d7210 */ /* 0x000fe400007fe4ff */
[----:B------:R-:W-:-:S03]  /*3590*/  MOV R17, R47 ;  /* 0x0000002f00117202 */ /* 0x000fc60000000f00 */
[----:B------:R-:W-:Y:S02]  /*35a0*/  IMAD R13, R13, R12, RZ ;  /* 0x0000000c0d0d7224 */ /* 0x000fe400078e02ff */
[----:B------:R-:W-:Y:S01]  /*35b0*/  IMAD.WIDE.U32 R16, R12, R15, R16 ;  /* 0x0000000f0c107225 */ /* 0x000fe200078e0010 */
[----:B------:R-:W-:-:S03]  /*35c0*/  MOV R12, R22 ;  /* 0x00000016000c7202 */ /* 0x000fc60000000f00 */
[----:B------:R-:W-:Y:S02]  /*35d0*/  IMAD R10, R10, R15, R13 ;  /* 0x0000000f0a0a7224 */ /* 0x000fe400078e020d */
[----:B------:R-:W-:Y:S02]  /*35e0*/  IMAD.MOV.U32 R13, RZ, RZ, R23 ;  /* 0x000000ffff0d7224 */ /* 0x000fe400078e0017 */
[----:B------:R-:W-:Y:S01]  /*35f0*/  IMAD.IADD R10, R17, 0x1, R10 ;  /* 0x00000001110a7824 */ /* 0x000fe200078e020a */
[----:B------:R-:W-:Y:S05]  /*3600*/  BRA `(.L_x_83) ;  /* 0x00000000005c7947 */ /* 0x000fea0003800000 */
.L_x_82:
        /* <DEDUP_REMOVED lines=21> */
[----:B------:R-:W-:Y:S01]  /*3760*/  MOV R12, R15 ;  /* 0x0000000f000c7202 */ /* 0x000fe20000000f00 */
[----:B------:R-:W-:Y:S02]  /*3770*/  IMAD.MOV.U32 R13, RZ, RZ, RZ ;  /* 0x000000ffff0d7224 */ /* 0x000fe400078e00ff */
.L_x_83:
[----:B------:R-:W-:Y:S05]  /*3780*/  BSYNC B0 ;  /* 0x0000000000007941 */ /* 0x000fea0003800000 */
.L_x_81:
        /* <DEDUP_REMOVED lines=23> */
[----:B------:R-:W-:Y:S01]  /*3900*/  IMAD R16, R8, R15, R16 ;  /* 0x0000000f08107224 */ /* 0x000fe200078e0210 */
[----:B------:R-:W-:-:S04]  /*3910*/  MOV R8, R12 ;  /* 0x0000000c00087202 */ /* 0x000fc80000000f00 */
[----:B------:R-:W-:Y:S01]  /*3920*/  IADD3 R13, R13, R16, RZ ;  /* 0x000000100d0d7210 */ /* 0x000fe20007ffe0ff */
[----:B------:R-:W-:Y:S05]  /*3930*/  BRA `(.L_x_86) ;  /* 0x00000000005c7947 */ /* 0x000fea0003800000 */
.L_x_85:
        /* <DEDUP_REMOVED lines=23> */
.L_x_86:
[----:B------:R-:W-:Y:S05]  /*3ab0*/  BSYNC B0 ;  /* 0x0000000000007941 */ /* 0x000fea0003800000 */
.L_x_84:
        /* <DEDUP_REMOVED lines=21> */
.L_x_62:
[----:B------:R-:W-:Y:S02]  /*3c10*/  ULDC.64 UR4, c[0x0][0x2b0] ;  /* 0x0000ac0000047ab9 */ /* 0x000fe40000000a00 */
[----:B------:R-:W-:-:S04]  /*3c20*/  LEA R2, P0, R36, UR4, 0x2 ;  /* 0x0000000424027c11 */ /* 0x000fc8000f8010ff */
[----:B------:R-:W-:-:S05]  /*3c30*/  LEA.HI.X R3, R36, UR5, R37, 0x2, P0 ;  /* 0x0000000524037c11 */ /* 0x000fca00080f1425 */
[----:B------:R0:W-:Y:S04]  /*3c40*/  STG.E desc[UR8][R2.64], R31 ;  /* 0x0000001f02007986 */ /* 0x0001e8000c101908 */
.L_x_61:
[----:B------:R-:W-:Y:S05]  /*3c50*/  BSYNC B1 ;  /* 0x0000000000017941 */ /* 0x000fea0003800000 */
.L_x_60:
[----:B------:R-:W2:Y:S01]  /*3c60*/  LDC R0, c[0x0][0x3c4] ;  /* 0x0000f100ff007b82 */ /* 0x000ea20000000800 */
[C---:B0-----:R-:W-:Y:S01]  /*3c70*/  VIADD R3, R35.reuse, 0x20 ;  /* 0x0000002023037836 */ /* 0x041fe20000000000 */
[C---:B------:R-:W-:Y:S02]  /*3c80*/  SHF.L.U32 R26, R35.reuse, 0x2, RZ ;  /* 0x00000002231a7819 */ /* 0x040fe400000006ff */
[----:B------:R-:W-:Y:S01]  /*3c90*/  CS2R R6, SRZ ;  /* 0x0000000000067805 */ /* 0x000fe2000001ff00 */
[----:B------:R-:W-:Y:S01]  /*3ca0*/  IMAD.MOV.U32 R9, RZ, RZ, RZ ;  /* 0x000000ffff097224 */ /* 0x000fe200078e00ff */
[----:B-1----:R-:W-:Y:S01]  /*3cb0*/  CS2R R4, SRZ ;  /* 0x0000000000047805 */ /* 0x002fe2000001ff00 */
[----:B------:R-:W-:Y:S01]  /*3cc0*/  VIADD R25, R26, 0x80 ;  /* 0x000000801a197836 */ /* 0x000fe20000000000 */
[-C--:B--2---:R-:W-:Y:S02]  /*3cd0*/  ISETP.GE.OR P0, PT, R35, R0.reuse, P3 ;  /* 0x000000002300720c */ /* 0x084fe40001f06670 */
[----:B------:R-:W-:-:S11]  /*3ce0*/  ISETP.GE.OR P3, PT, R3, R0, P3 ;  /* 0x000000000300720c */ /* 0x000fd60001f66670 */
[C---:B------:R-:W-:Y:S02]  /*3cf0*/  @!P0 FADD.FTZ R2, -R31.reuse, R32 ;  /* 0x000000201f028221 */ /* 0x040fe40000010100 */
[----:B------:R-:W-:Y:S02]  /*3d00*/  @!P3 FADD.FTZ R31, -R31, R33 ;  /* 0x000000211f1fb221 */ /* 0x000fe40000010100 */
[----:B------:R-:W-:Y:S02]  /*3d10*/  @!P0 FMUL.FTZ R2, R2, 1.4426950216293334961 ;  /* 0x3fb8aa3b02028820 */ /* 0x000fe40000410000 */
[----:B------:R-:W-:Y:S02]  /*3d20*/  @!P3 FMUL.FTZ R13, R31, 1.4426950216293334961 ;  /* 0x3fb8aa3b1f0db820 */ /* 0x000fe40000410000 */
[----:B------:R-:W0:Y:S08]  /*3d30*/  @!P0 MUFU.EX2 R3, R2 ;  /* 0x0000000200038308 */ /* 0x000e300000000800 */
[----:B------:R-:W1:Y:S01]  /*3d40*/  @!P3 MUFU.EX2 R13, R13 ;  /* 0x0000000d000db308 */ /* 0x000e620000000800 */
[----:B0-----:R0:W-:Y:S01]  /*3d50*/  @!P0 STS [R34], R3 ;  /* 0x0000000322008388 */ /* 0x0011e20000000800 */
[----:B------:R-:W-:Y:S01]  /*3d60*/  ISETP.GE.AND P0, PT, R0, 0x1, PT ;  /* 0x000000010000780c */ /* 0x000fe20003f06270 */
[----:B------:R-:W-:-:S02]  /*3d70*/  HFMA2.MMA R0, -RZ, RZ, 0, 0 ;  /* 0x00000000ff007435 */ /* 0x000fc400000001ff */
[----:B-1----:R1:W-:Y:S01]  /*3d80*/  @!P3 STS [R34+0x280], R13 ;  /* 0x0002800d2200b388 */ /* 0x0023e20000000800 */
[----:B0-----:R-:W-:Y:S01]  /*3d90*/  CS2R R2, SRZ ;  /* 0x0000000000027805 */ /* 0x001fe2000001ff00 */
[----:B------:R-:W-:Y:S08]  /*3da0*/  BAR.SYNC.DEFER_BLOCKING 0x0 ;  /* 0x0000000000007b1d */ /* 0x000ff00000010000 */
[----:B------:R-:W-:Y:S05]  /*3db0*/  @!P0 BRA `(.L_x_87) ;  /* 0x0000000000d88947 */ /* 0x000fea0003800000 */
[----:B------:R-:W0:Y:S01]  /*3dc0*/  S2UR UR6, SR_CgaCtaId ;  /* 0x00000000000679c3 */ /* 0x000e220000008800 */
[----:B------:R-:W-:Y:S01]  /*3dd0*/  ULDC UR10, c[0x0][0x2dc] ;  /* 0x0000b700000a7ab9 */ /* 0x000fe20000000800 */
[----:B------:R-:W-:Y:S01]  /*3de0*/  IMAD R23, R11, 0x100, R26 ;  /* 0x000001000b177824 */ /* 0x000fe200078e021a */
[----:B------:R-:W-:Y:S01]  /*3df0*/  UIMAD UR4, UR7, UR10, URZ ;  /* 0x0000000a070472a4 */ /* 0x000fe2000f8e023f */
[C---:B------:R-:W-:Y:S01]  /*3e00*/  VIADD R8, R20.reuse, -UR7 ;  /* 0x8000000714087c36 */ /* 0x040fe20008000000 */
[----:B-1----:R-:W-:Y:S01]  /*3e10*/  CS2R R12, SRZ ;  /* 0x00000000000c7805 */ /* 0x002fe2000001ff00 */
        /* <DEDUP_REMOVED lines=16> */
[----:B0-----:R-:W-:-:S03]  /*3f20*/  ULEA UR4, UR6, UR4, 0x18 ;  /* 0x0000000406047291 */ /* 0x001fc6000f8ec03f */
[----:B------:R-:W-:-:S03]  /*3f30*/  IMAD.X R23, RZ, RZ, R23, P0 ;  /* 0x000000ffff177224 */ /* 0x000fc600000e0617 */
[----:B------:R-:W-:Y:S01]  /*3f40*/  LEA R10, R11, UR4, 0x2 ;  /* 0x000000040b0a7c11 */ /* 0x000fe2000f8e10ff */
[----:B------:R-:W-:-:S06]  /*3f50*/  ULDC UR4, c[0x0][0x2d0] ;  /* 0x0000b40000047ab9 */ /* 0x000fcc0000000800 */
.L_x_90:
        /* <DEDUP_REMOVED lines=15> */
.L_x_89:
[----:B------:R-:W-:Y:S05]  /*4050*/  BSYNC B0 ;  /* 0x0000000000007941 */ /* 0x000fea0003800000 */
.L_x_88:
        /* <DEDUP_REMOVED lines=12> */
.L_x_87:
[----:B------:R-:W-:-:S04]  /*4120*/  IADD3 R11, R11, UR7, RZ ;  /* 0x000000070b0b7c10 */ /* 0x000fc8000fffe0ff */
[----:B------:R-:W-:-:S13]  /*4130*/  ISETP.GE.AND P0, PT, R11, R20, PT ;  /* 0x000000140b00720c */ /* 0x000fda0003f06270 */
[----:B------:R-:W-:Y:S05]  /*4140*/  @P0 EXIT ;  /* 0x000000000000094d */ /* 0x000fea0003800000 */
[----:B-1----:R-:W0:Y:S01]  /*4150*/  LDC R13, c[0x0][0x2c4] ;  /* 0x0000b100ff0d7b82 */ /* 0x002e220000000800 */
[----:B------:R-:W-:Y:S01]  /*4160*/  ULDC UR4, c[0x0][0x270] ;  /* 0x00009c0000047ab9 */ /* 0x000fe20000000800 */
[----:B------:R-:W-:Y:S01]  /*4170*/  IABS R17, R11 ;  /* 0x0000000b00117213 */ /* 0x000fe20000000000 */
[----:B------:R-:W-:Y:S01]  /*4180*/  ULDC UR6, c[0x0][0x2d0] ;  /* 0x0000b40000067ab9 */ /* 0x000fe20000000800 */
[----:B------:R-:W-:Y:S02]  /*4190*/  F2FP.BF16.F32.PACK_AB R0, R0, R3 ;  /* 0x000000030000723e */ /* 0x000fe400000010ff */
[----:B------:R-:W-:-:S03]  /*41a0*/  F2FP.BF16.F32.PACK_AB R5, R2, R5 ;  /* 0x000000050205723e */ /* 0x000fc600000010ff */
[----:B------:R-:W-:Y:S01]  /*41b0*/  IMAD.MOV.U32 R2, RZ, RZ, R0 ;  /* 0x000000ffff027224 */ /* 0x000fe200078e0000 */
[----:B------:R-:W-:Y:S01]  /*41c0*/  MOV R3, R5 ;  /* 0x0000000500037202 */ /* 0x000fe20000000f00 */
[----:B0-----:R-:W-:Y:S01]  /*41d0*/  IMAD R14, R13, UR4, RZ ;  /* 0x000000040d0e7c24 */ /* 0x001fe2000f8e02ff */
[----:B------:R-:W-:-:S04]  /*41e0*/  ULDC.64 UR4, c[0x0][0x290] ;  /* 0x0000a40000047ab9 */ /* 0x000fc80000000a00 */
[-C--:B------:R-:W-:Y:S02]  /*41f0*/  IABS R16, R14.reuse ;  /* 0x0000000e00107213 */ /* 0x080fe40000000000 */
[----:B------:R-:W-:Y:S02]  /*4200*/  IABS R10, R14 ;  /* 0x0000000e000a7213 */ /* 0x000fe40000000000 */
        /* <DEDUP_REMOVED lines=85> */
        .weak           $__internal_1_$__cuda_sm20_div_s64
        .type           $__internal_1_$__cuda_sm20_div_s64,@function
        .size           $__internal_1_$__cuda_sm20_div_s64,(.L_x_8987 - $__internal_1_$__cuda_sm20_div_s64)
$__internal_1_$__cuda_sm20_div_s64:
        /* <DEDUP_REMOVED lines=34> */
[C---:B------:R-:W-:Y:S02]  /*4980*/  IMAD R24, R22.reuse, R19, RZ ;  /* 0x0000001316187224 */ /* 0x040fe400078e02ff */
[----:B------:R-:W-:-:S04]  /*4990*/  IMAD.HI.U32 R23, P5, R22, R23, R40 ;  /* 0x0000001716177227 */ /* 0x000fc800078a0028 */
[----:B------:R-:W-:Y:S01]  /*49a0*/  IMAD.HI.U32 R19, R22, R19, RZ ;  /* 0x0000001316137227 */ /* 0x000fe200078e00ff */
[----:B------:R-:W-:-:S03]  /*49b0*/  IADD3 R24, P4, R24, R23, RZ ;  /* 0x0000001718187210 */ /* 0x000fc60007f9e0ff */
[----:B------:R-:W-:Y:S01]  /*49c0*/  IMAD.X R22, R19, 0x1, R22, P6 ;  /* 0x0000000113167824 */ /* 0x000fe200030e0616 */
[----:B------:R-:W-:Y:S01]  /*49d0*/  SEL R19, R30, R17, !P2 ;  /* 0x000000111e137207 */ /* 0x000fe20005000000 */
[----:B------:R-:W-:-:S03]  /*49e0*/  IMAD.HI.U32 R40, R24, R21, RZ ;  /* 0x0000001518287227 */ /* 0x000fc600078e00ff */
[----:B------:R-:W-:Y:S01]  /*49f0*/  IADD3.X R22, RZ, RZ, R22, P4, P5 ;  /* 0x000000ffff167210 */ /* 0x000fe200027ea416 */
[----:B------:R-:W-:Y:S02]  /*4a00*/  IMAD.MOV.U32 R41, RZ, RZ, RZ ;  /* 0x000000ffff297224 */ /* 0x000fe400078e00ff */
        /* <DEDUP_REMOVED lines=9> */
[----:B------:R-:W-:Y:S02]  /*4aa0*/  IMAD R22, R30, R45, R41 ;  /* 0x0000002d1e167224 */ /* 0x000fe400078e0229 */
[----:B------:R-:W-:Y:S01]  /*4ab0*/  IMAD.MOV.U32 R41, RZ, RZ, 0x0 ;  /* 0x00000000ff297424 */ /* 0x000fe200078e00ff */
[-C--:B------:R-:W-:Y:S01]  /*4ac0*/  ISETP.GE.U32.AND P4, PT, R21, R44.reuse, PT ;  /* 0x0000002c1500720c */ /* 0x080fe20003f86070 */
[-C--:B------:R-:W-:Y:S01]  /*4ad0*/  IMAD R22, R29, R44.reuse, R22 ;  /* 0x0000002c1d167224 */ /* 0x080fe200078e0216 */
[----:B------:R-:W-:-:S04]  /*4ae0*/  IADD3 R24, P2, R21, -R44, RZ ;  /* 0x8000002c15187210 */ /* 0x000fc80007f5e0ff */
[----:B------:R-:W-:Y:S02]  /*4af0*/  IADD3.X R19, ~R22, R19, RZ, P1, !PT ;  /* 0x0000001316137210 */ /* 0x000fe40000ffe5ff */
[----:B------:R-:W-:Y:S02]  /*4b00*/  IADD3 R23, P1, R30, 0x1, RZ ;  /* 0x000000011e177810 */ /* 0x000fe40007f3e0ff */
[C---:B------:R-:W-:Y:S01]  /*4b10*/  ISETP.GE.U32.AND.EX P4, PT, R19.reuse, R45, PT, P4 ;  /* 0x0000002d1300720c */ /* 0x040fe20003f86140 */
[----:B------:R-:W-:Y:S02]  /*4b20*/  IMAD.X R22, R19, 0x1, ~R45, P2 ;  /* 0x0000000113167824 */ /* 0x000fe400010e0e2d */
[----:B------:R-:W-:Y:S01]  /*4b30*/  IMAD.X R40, RZ, RZ, R29, P1 ;  /* 0x000000ffff287224 */ /* 0x000fe200008e061d */
[----:B------:R-:W-:Y:S02]  /*4b40*/  SEL R24, R24, R21, P4 ;  /* 0x0000001518187207 */ /* 0x000fe40002000000 */
[----:B------:R-:W-:-:S02]  /*4b50*/  SEL R23, R23, R30, P4 ;  /* 0x0000001e17177207 */ /* 0x000fc40002000000 */
[----:B------:R-:W-:Y:S02]  /*4b60*/  SEL R19, R22, R19, P4 ;  /* 0x0000001316137207 */ /* 0x000fe40002000000 */
[----:B------:R-:W-:Y:S02]  /*4b70*/  ISETP.GE.U32.AND P1, PT, R24, R44, PT ;  /* 0x0000002c1800720c */ /* 0x000fe40003f26070 */
[----:B------:R-:W-:Y:S02]  /*4b80*/  SEL R40, R40, R29, P4 ;  /* 0x0000001d28287207 */ /* 0x000fe40002000000 */
[----:B------:R-:W-:Y:S02]  /*4b90*/  IADD3 R22, P2, R23, 0x1, RZ ;  /* 0x0000000117167810 */ /* 0x000fe40007f5e0ff */
[----:B------:R-:W-:Y:S02]  /*4ba0*/  ISETP.GE.U32.AND.EX P1, PT, R19, R45, PT, P1 ;  /* 0x0000002d1300720c */ /* 0x000fe40003f26110 */
[----:B------:R-:W-:Y:S01]  /*4bb0*/  LOP3.LUT R21, R25, R17, RZ, 0x3c, !PT ;  /* 0x0000001119157212 */ /* 0x000fe200078e3cff */
[----:B------:R-:W-:Y:S01]  /*4bc0*/  IMAD.X R19, RZ, RZ, R40, P2 ;  /* 0x000000ffff137224 */ /* 0x000fe200010e0628 */
[----:B------:R-:W-:-:S02]  /*4bd0*/  SEL R22, R22, R23, P1 ;  /* 0x0000001716167207 */ /* 0x000fc40000800000 */
[----:B------:R-:W-:Y:S02]  /*4be0*/  ISETP.GE.AND P4, PT, R21, RZ, PT ;  /* 0x000000ff1500720c */ /* 0x000fe40003f86270 */
[----:B------:R-:W-:Y:S02]  /*4bf0*/  SEL R40, R19, R40, P1 ;  /* 0x0000002813287207 */ /* 0x000fe40000800000 */
[----:B------:R-:W-:Y:S02]  /*4c00*/  IADD3 R19, P2, RZ, -R22, RZ ;  /* 0x80000016ff137210 */ /* 0x000fe40007f5e0ff */
[----:B------:R-:W-:Y:S02]  /*4c10*/  ISETP.NE.U32.AND P1, PT, R28, RZ, PT ;  /* 0x000000ff1c00720c */ /* 0x000fe40003f25070 */
[----:B------:R-:W-:Y:S02]  /*4c20*/  IADD3.X R21, RZ, ~R40, RZ, P2, !PT ;  /* 0x80000028ff157210 */ /* 0x000fe400017fe4ff */
[----:B------:R-:W-:-:S02]  /*4c30*/  ISETP.NE.AND.EX P1, PT, R25, RZ, PT, P1 ;  /* 0x000000ff1900720c */ /* 0x000fc40003f25310 */
[----:B------:R-:W-:Y:S01]  /*4c40*/  SEL R21, R21, R40, !P4 ;  /* 0x0000002815157207 */ /* 0x000fe20006000000 */
[----:B------:R-:W-:Y:S01]  /*4c50*/  IMAD.MOV.U32 R40, RZ, RZ, R26 ;  /* 0x000000ffff287224 */ /* 0x000fe200078e001a */
[----:B------:R-:W-:Y:S02]  /*4c60*/  SEL R19, R19, R22, !P4 ;  /* 0x0000001613137207 */ /* 0x000fe40006000000 */
[----:B------:R-:W-:Y:S02]  /*4c70*/  SEL R23, R21, 0xffffffff, P1 ;  /* 0xffffffff15177807 */ /* 0x000fe40000800000 */
[----:B------:R-:W-:Y:S01]  /*4c80*/  SEL R22, R19, 0xffffffff, P1 ;  /* 0xffffffff13167807 */ /* 0x000fe20000800000 */
[----:B------:R-:W-:Y:S06]  /*4c90*/  RET.REL.NODEC R40 `(_ZN5flash32flash_fwd_splitkv_combine_kernelI23Flash_fwd_kernel_traitsILi256ELi64ELi64ELi4ELb0ELb0EN7cutlass10bfloat16_tE19Flash_kernel_traitsILi256ELi64ELi64ELi4ES3_EELi4ELi6ELb0EEEvNS_16Flash_fwd_paramsE) ;  /* 0xffffffb028d87950 */ /* 0x000fec0003c3ffff */
.L_x_91:
        /* <DEDUP_REMOVED lines=14> */
.L_x_8987:


//--------------------- .text._ZN5flash32flash_fwd_splitkv_combine_kernelI23Flash_fwd_kernel_traitsILi256ELi64ELi64ELi4ELb0ELb0EN7cutlass10bfloat16_tE19Flash_kernel_traitsILi256ELi64ELi64ELi4ES3_EELi4ELi5ELb0EEEvNS_16Flash_fwd_paramsE --------------------------
	.section	.text._ZN5flash32flash_fwd_splitkv_combine_kernelI23Flash_fwd_kernel_traitsILi256ELi64ELi64ELi4ELb0ELb0EN7cutlass10bfloat16_tE19Flash_kernel_traitsILi256ELi64ELi64ELi4ES3_EELi4ELi5ELb0EEEvNS_16Flash_fwd_paramsE,"ax",@progbits
	.align	128
        .global         _ZN5flash32flash_fwd_splitkv_combine_kernelI23Flash_fwd_kernel_traitsILi256ELi64ELi64ELi4ELb0ELb0EN7cutlass10bfloat16_tE19Flash_kernel_traitsILi256ELi64ELi64ELi4ES3_EELi4ELi5ELb0EEEvNS_16Flash_fwd_paramsE
        .type           _ZN5flash32flash_fwd_splitkv_combine_kernelI23Flash_fwd_kernel_traitsILi256ELi64ELi64ELi4ELb0ELb0EN7cutlass10bfloat16_tE19Flash_kernel_traitsILi256ELi64ELi64ELi4ES3_EELi4ELi5ELb0EEEvNS_16Flash_fwd_paramsE,@function
        .size           _ZN5flash32flash_fwd_splitkv_combine_kernelI23Flash_fwd_kernel_traitsILi256ELi64ELi64ELi4ELb0ELb0EN7cutlass10bfloat16_tE19Flash_kernel_traitsILi256ELi64ELi64ELi4ES3_EELi4ELi5ELb0EEEvNS_16Flash_fwd_paramsE,(.L_x_8988 - _ZN5flash32flash_fwd_splitkv_combine_kernelI23Flash_fwd_kernel_traitsILi256ELi64ELi64ELi4ELb0ELb0EN7cutlass10bfloat16_tE19Flash_kernel_traitsILi256ELi64ELi64ELi4ES3_EELi4ELi5ELb0EEEvNS_16Flash_fwd_paramsE)
        .other          _ZN5flash32flash_fwd_splitkv_combine_kernelI23Flash_fwd_kernel_traitsILi256ELi64ELi64ELi4ELb0ELb0EN7cutlass10bfloat16_tE19Flash_kernel_traitsILi256ELi64ELi64ELi4ES3_EELi4ELi5ELb0EEEvNS_16Flash_fwd_paramsE,@"STO_CUDA_ENTRY STV_DEFAULT"
_ZN5flash32flash_fwd_splitkv_combine_kernelI23Flash_fwd_kernel_traitsILi256ELi64ELi64ELi4ELb0ELb0EN7cutlass10bfloat16_tE19Flash_kernel_traitsILi256ELi64ELi64ELi4ES3_EELi4ELi5ELb0EEEvNS_16Flash_fwd_paramsE:
.text._ZN5flash32flash_fwd_splitkv_combine_kernelI23Flash_fwd_kernel_traitsILi256ELi64ELi64ELi4ELb0ELb0EN7cutlass10bfloat16_tE19Flash_kernel_traitsILi256ELi64ELi64ELi4ES3_EELi4ELi5ELb0EEEvNS_16Flash_fwd_paramsE:
        /* <DEDUP_REMOVED lines=23> */
[----:B------:R-:W-:Y:S05]  /*0170*/  CALL.REL.NOINC `($__internal_2_$__cuda_sm20_div_s64) ;  /* 0x0000004400707944 */ /* 0x000fea0003c00000 */
[----:B------:R-:W-:Y:S05]  /*0180*/  BRA `(.L_x_93) ;  /* 0x00000000004c7947 */ /* 0x000fea0003800000 */
.L_x_92:
        /* <DEDUP_REMOVED lines=19> */
.L_x_93:
        /* <DEDUP_REMOVED lines=12> */
[----:B------:R-:W-:Y:S05]  /*0380*/  CALL.REL.NOINC `($__internal_2_$__cuda_sm20_div_s64) ;  /* 0x0000004000ec7944 */ /* 0x000fea0003c00000 */
[----:B------:R-:W-:Y:S02]  /*0390*/  MOV R8, R18 ;  /* 0x0000001200087202 */ /* 0x000fe40000000f00 */
[----:B------:R-:W-:Y:S01]  /*03a0*/  MOV R9, R19 ;  /* 0x0000001300097202 */ /* 0x000fe20000000f00 */
[----:B------:R-:W-:Y:S05]  /*03b0*/  BRA `(.L_x_96) ;  /* 0x00000000004c7947 */ /* 0x000fea0003800000 */
.L_x_95:
        /* <DEDUP_REMOVED lines=19> */
.L_x_96:
[----:B------:R-:W-:Y:S05]  /*04f0*/  BSYNC B0 ;  /* 0x0000000000007941 */ /* 0x000fea0003800000 */
.L_x_94:
        /* <DEDUP_REMOVED lines=42> */
.L_x_98:
        /* <DEDUP_REMOVED lines=19> */
.L_x_99:
[----:B------:R-:W-:Y:S05]  /*08d0*/  BSYNC B0 ;  /* 0x0000000000007941 */ /* 0x000fea0003800000 */
.L_x_97:
[----:B------:R-:W0:Y:S01]  /*08e0*/  LDC R3, c[0x0][0x2c4] ;  /* 0x0000b100ff037b82 */ /* 0x000e220000000800 */
[----:B------:R-:W-:Y:S01]  /*08f0*/  IMAD.MOV.U32 R12, RZ, RZ, RZ ;  /* 0x000000ffff0c7224 */ /* 0x000fe200078e00ff */
        /* <DEDUP_REMOVED lines=9> */
[----:B0-----:R-:W-:-:S04]  /*0990*/  IMAD.MOV R4, RZ, RZ, -R13 ;  /* 0x000000ffff047224 */ /* 0x001fc800078e0a0d */
        /* <DEDUP_REMOVED lines=11> */
[----:B------:R-:W-:Y:S01]  /*0a50*/  @!P2 IMAD.IADD R7, R7, 0x1, -R10 ;  /* 0x000000010707a824 */ /* 0x000fe200078e0a0a */
[----:B------:R-:W-:Y:S02]  /*0a60*/  @!P2 IADD3 R4, R4, 0x1, RZ ;  /* 0x000000010404a810 */ /* 0x000fe40007ffe0ff */
[----:B------:R-:W-:Y:S02]  /*0a70*/  ISETP.NE.AND P2, PT, R3, RZ, PT ;  /* 0x000000ff0300720c */ /* 0x000fe40003f45270 */
[----:B------:R-:W-:Y:S02]  /*0a80*/  ISETP.GE.U32.AND P0, PT, R7, R10, PT ;  /* 0x0000000a0700720c */ /* 0x000fe40003f06070 */
[----:B------:R-:W-:Y:S01]  /*0a90*/  LEA.HI.SX32 R7, R3, 0x1, 0x1 ;  /* 0x0000000103077811 */ /* 0x000fe200078f0aff */
[----:B------:R-:W-:-:S10]  /*0aa0*/  @!P3 IMAD.MOV R7, RZ, RZ, R2 ;  /* 0x000000ffff07b224 */ /* 0x000fd400078e0202 */
[----:B------:R-:W-:-:S04]  /*0ab0*/  @P0 VIADD R4, R4, 0x1 ;  /* 0x0000000104040836 */ /* 0x000fc80000000000 */
[----:B------:R-:W-:Y:S01]  /*0ac0*/  @!P1 IMAD.MOV R4, RZ, RZ, -R4 ;  /* 0x000000ffff049224 */ /* 0x000fe200078e0a04 */
[----:B------:R-:W-:Y:S01]  /*0ad0*/  @!P2 LOP3.LUT R4, RZ, R3, RZ, 0x33, !PT ;  /* 0x00000003ff04a212 */ /* 0x000fe200078e33ff */
[----:B------:R-:W-:-:S04]  /*0ae0*/  IMAD R3, R3, UR5, RZ ;  /* 0x0000000503037c24 */ /* 0x000fc8000f8e02ff */
        /* <DEDUP_REMOVED lines=9> */
[----:B0-----:R-:W-:Y:S01]  /*0b80*/  IADD3 R10, RZ, -R17, RZ ;  /* 0x80000011ff0a7210 */ /* 0x001fe20007ffe0ff */
[----:B------:R-:W-:-:S04]  /*0b90*/  IMAD.MOV.U32 R16, RZ, RZ, RZ ;  /* 0x000000ffff107224 */ /* 0x000fc800078e00ff */
[----:B------:R-:W-:Y:S01]  /*0ba0*/  IMAD R11, R10, R13, RZ ;  /* 0x0000000d0a0b7224 */ /* 0x000fe200078e02ff */
[----:B------:R-:W-:-:S03]  /*0bb0*/  IABS R10, R4 ;  /* 0x00000004000a7213 */ /* 0x000fc60000000000 */
[----:B------:R-:W-:-:S06]  /*0bc0*/  IMAD.HI.U32 R11, R17, R11, R16 ;  /* 0x0000000b110b7227 */ /* 0x000fcc00078e0010 */
[----:B------:R-:W-:-:S04]  /*0bd0*/  IMAD.HI.U32 R11, R11, R10, RZ ;  /* 0x0000000a0b0b7227 */ /* 0x000fc800078e00ff */
[----:B------:R-:W-:Y:S01]  /*0be0*/  IMAD R10, R11, R7, R10 ;  /* 0x000000070b0a7224 */ /* 0x000fe200078e020a */
[----:B------:R-:W-:-:S04]  /*0bf0*/  LOP3.LUT R7, R4, R13, RZ, 0x3c, !PT ;  /* 0x0000000d04077212 */ /* 0x000fc800078e3cff */
[----:B------:R-:W-:Y:S02]  /*0c00*/  ISETP.GT.U32.AND P1, PT, R13, R10, PT ;  /* 0x0000000a0d00720c */ /* 0x000fe40003f24070 */
[----:B------:R-:W-:-:S11]  /*0c10*/  ISETP.GE.AND P0, PT, R7, RZ, PT ;  /* 0x000000ff0700720c */ /* 0x000fd60003f06270 */
[----:B------:R-:W-:Y:S01]  /*0c20*/  @!P1 IMAD.IADD R10, R10, 0x1, -R13 ;  /* 0x000000010a0a9824 */ /* 0x000fe200078e0a0d */
[----:B------:R-:W-:Y:S02]  /*0c30*/  @!P1 IADD3 R11, R11, 0x1, RZ ;  /* 0x000000010b0b9810 */ /* 0x000fe40007ffe0ff */
[----:B------:R-:W-:Y:S02]  /*0c40*/  ISETP.NE.AND P1, PT, R2, RZ, PT ;  /* 0x000000ff0200720c */ /* 0x000fe40003f25270 */
[----:B------:R-:W-:-:S13]  /*0c50*/  ISETP.GE.U32.AND P2, PT, R10, R13, PT ;  /* 0x0000000d0a00720c */ /* 0x000fda0003f46070 */
[----:B------:R-:W-:-:S04]  /*0c60*/  @P2 VIADD R11, R11, 0x1 ;  /* 0x000000010b0b2836 */ /* 0x000fc80000000000 */
[----:B------:R-:W-:-:S04]  /*0c70*/  IMAD.MOV.U32 R7, RZ, RZ, R11 ;  /* 0x000000ffff077224 */ /* 0x000fc800078e000b */
        /* <DEDUP_REMOVED lines=16> */
[----:B------:R-:W-:Y:S02]  /*0d80*/  MOV R32, R18 ;  /* 0x0000001200207202 */ /* 0x000fe40000000f00 */
[----:B------:R-:W-:Y:S01]  /*0d90*/  MOV R33, R19 ;  /* 0x0000001300217202 */ /* 0x000fe20000000f00 */
[----:B------:R-:W-:Y:S05]  /*0da0*/  BRA `(.L_x_102) ;  /* 0x00000000004c7947 */ /* 0x000fea0003800000 */
.L_x_101:
        /* <DEDUP_REMOVED lines=19> */
.L_x_102:
[----:B------:R-:W-:Y:S05]  /*0ee0*/  BSYNC B0 ;  /* 0x0000000000007941 */ /* 0x000fea0003800000 */
.L_x_100:
        /* <DEDUP_REMOVED lines=43> */
.L_x_104:
        /* <DEDUP_REMOVED lines=19> */
.L_x_105:
[----:B------:R-:W-:Y:S05]  /*12d0*/  BSYNC B0 ;  /* 0x0000000000007941 */ /* 0x000fea0003800000 */
.L_x_103:
[----:B------:R-:W0:Y:S01]  /*12e0*/  LDC R9, c[0x0][0x2c4] ;  /* 0x0000b100ff097b82 */ /* 0x000e220000000800 */
[----:B------:R-:W1:Y:S01]  /*12f0*/  S2R R16, SR_TID.X ;  /* 0x0000000000107919 */ /* 0x000e620000002100 */
[----:B------:R-:W-:Y:S01]  /*1300*/  ISETP.GT.AND P4, PT, R3, RZ, PT ;  /* 0x000000ff0300720c */ /* 0x000fe20003f84270 */
[----:B------:R-:W-:Y:S01]  /*1310*/  ULDC UR5, c[0x0][0x3c4] ;  /* 0x0000f10000057ab9 */ /* 0x000fe20000000800 */
[----:B------:R-:W-:Y:S01]  /*1320*/  ULDC.64 UR8, c[0x0][0x208] ;  /* 0x0000820000087ab9 */ /* 0x000fe20000000a00 */
[----:B------:R-:W-:Y:S01]  /*1330*/  BSSY B0, `(.L_x_106) ;  /* 0x000003e000007945 */ /* 0x000fe20003800000 */
[----:B------:R-:W-:Y:S01]  /*1340*/  IMAD.MOV.U32 R29, RZ, RZ, -0x800000 ;  /* 0xff800000ff1d7424 */ /* 0x000fe200078e00ff */
[----:B0-----:R-:W-:-:S04]  /*1350*/  IABS R8, R9 ;  /* 0x0000000900087213 */ /* 0x001fc80000000000 */
[----:B------:R-:W0:Y:S01]  /*1360*/  I2F.RP R17, R8 ;  /* 0x0000000800117306 */ /* 0x000e220000209400 */
[----:B-1----:R-:W-:-:S07]  /*1370*/  ISETP.GT.AND P1, PT, R16, 0x7f, PT ;  /* 0x0000007f1000780c */ /* 0x002fce0003f24270 */
        /* <DEDUP_REMOVED lines=9> */
[----:B------:R-:W-:Y:S02]  /*1410*/  ISETP.GE.AND P2, PT, R6, RZ, PT ;  /* 0x000000ff0600720c */ /* 0x000fe40003f46270 */
[----:B------:R-:W-:Y:S01]  /*1420*/  SHF.R.S32.HI R6, RZ, 0x1f, R3 ;  /* 0x0000001fff067819 */ /* 0x000fe20000011403 */
[----:B------:R-:W-:-:S04]  /*1430*/  IMAD.HI.U32 R17, R18, R7, RZ ;  /* 0x0000000712117227 */ /* 0x000fc800078e00ff */
[----:B------:R-:W-:-:S04]  /*1440*/  IMAD.MOV R18, RZ, RZ, -R17 ;  /* 0x000000ffff127224 */ /* 0x000fc800078e0a11 */
[C---:B------:R-:W-:Y:S01]  /*1450*/  IMAD R19, R8.reuse, R18, R7 ;  /* 0x0000001208137224 */ /* 0x040fe200078e0207 */
[----:B------:R-:W-:Y:S01]  /*1460*/  LEA.HI.SX32 R18, R3, 0x1, 0x1 ;  /* 0x0000000103127811 */ /* 0x000fe200078f0aff */
[----:B------:R-:W0:Y:S01]  /*1470*/  @!P1 S2R R7, SR_CgaCtaId ;  /* 0x0000000000079919 */ /* 0x000e220000008800 */
[----:B------:R-:W-:Y:S01]  /*1480*/  @!P4 IMAD.MOV R18, RZ, RZ, R6 ;  /* 0x000000ffff12c224 */ /* 0x000fe200078e0206 */
[----:B------:R-:W-:Y:S02]  /*1490*/  @!P1 MOV R6, 0x400 ;  /* 0x0000040000069802 */ /* 0x000fe40000000f00 */
[----:B------:R-:W-:-:S13]  /*14a0*/  ISETP.GT.U32.AND P0, PT, R8, R19, PT ;  /* 0x000000130800720c */ /* 0x000fda0003f04070 */
[----:B------:R-:W-:Y:S02]  /*14b0*/  @!P0 IMAD.IADD R19, R19, 0x1, -R8 ;  /* 0x0000000113138824 */ /* 0x000fe400078e0a08 */
[----:B------:R-:W-:Y:S01]  /*14c0*/  @!P0 VIADD R17, R17, 0x1 ;  /* 0x0000000111118836 */ /* 0x000fe20000000000 */
[----:B------:R-:W-:Y:S02]  /*14d0*/  ISETP.NE.AND P0, PT, R9, RZ, PT ;  /* 0x000000ff0900720c */ /* 0x000fe40003f05270 */
[----:B------:R-:W-:Y:S02]  /*14e0*/  ISETP.GE.U32.AND P3, PT, R19, R8, PT ;  /* 0x000000081300720c */ /* 0x000fe40003f66070 */
[----:B------:R-:W-:-:S04]  /*14f0*/  SHF.R.S32.HI R19, RZ, 0x1f, R16 ;  /* 0x0000001fff137819 */ /* 0x000fc80000011410 */
[----:B------:R-:W-:-:S04]  /*1500*/  LEA.HI R8, R19, R16, RZ, 0x2 ;  /* 0x0000001013087211 */ /* 0x000fc800078f10ff */
[----:B------:R-:W-:Y:S02]  /*1510*/  SHF.R.S32.HI R21, RZ, 0x2, R8 ;  /* 0x00000002ff157819 */ /* 0x000fe40000011408 */
[----:B0-----:R-:W-:Y:S01]  /*1520*/  @!P1 LEA R6, R7, R6, 0x18 ;  /* 0x0000000607069211 */ /* 0x001fe200078ec0ff */
[----:B------:R-:W-:Y:S01]  /*1530*/  @P3 VIADD R17, R17, 0x1 ;  /* 0x0000000111113836 */ /* 0x000fe20000000000 */
[----:B------:R-:W-:-:S03]  /*1540*/  LOP3.LUT R7, R8, 0xfffffffc, RZ, 0xc0, !PT ;  /* 0xfffffffc08077812 */ /* 0x000fc600078ec0ff */
[----:B------:R-:W-:Y:S01]  /*1550*/  @!P2 IMAD.MOV R17, RZ, RZ, -R17 ;  /* 0x000000ffff11a224 */ /* 0x000fe200078e0a11 */
[----:B------:R-:W-:Y:S01]  /*1560*/  @!P0 LOP3.LUT R17, RZ, R9, RZ, 0x33, !PT ;  /* 0x00000009ff118212 */ /* 0x000fe200078e33ff */
[----:B------:R-:W-:Y:S01]  /*1570*/  IMAD.IADD R8, R16, 0x1, -R7 ;  /* 0x0000000110087824 */ /* 0x000fe200078e0a07 */
[----:B------:R-:W-:-:S03]  /*1580*/  ISETP.GE.AND P0, PT, R21, UR5, PT ;  /* 0x0000000515007c0c */ /* 0x000fc6000bf06270 */
[----:B------:R-:W-:Y:S02]  /*1590*/  IMAD R3, R18, R17, RZ ;  /* 0x0000001112037224 */ /* 0x000fe400078e02ff */
[----:B------:R-:W-:Y:S02]  /*15a0*/  @!P1 IMAD R17, R21, 0x14, R6 ;  /* 0x0000001415119824 */ /* 0x000fe400078e0206 */
[----:B------:R-:W-:Y:S01]  /*15b0*/  IMAD.MOV.U32 R18, RZ, RZ, -0x800000 ;  /* 0xff800000ff127424 */ /* 0x000fe200078e00ff */
[----:B------:R-:W-:Y:S01]  /*15c0*/  IABS R31, R3 ;  /* 0x00000003001f7213 */ /* 0x000fe20000000000 */
[----:B------:R-:W-:-:S04]  /*15d0*/  @!P1 IMAD R17, R8, 0x4, R17 ;  /* 0x0000000408119824 */ /* 0x000fc800078e0211 */
[----:B------:R-:W-:Y:S01]  /*15e0*/  VIADD R22, R31, UR4 ;  /* 0x000000041f167c36 */ /* 0x000fe20008000000 */
[----:B------:R-:W-:Y:S06]  /*15f0*/  @P0 BRA `(.L_x_107) ;  /* 0x0000000000440947 */ /* 0x000fec0003800000 */
[----:B------:R-:W-:Y:S02]  /*1600*/  IADD3 R27, P2, R20, -UR7, RZ ;  /* 0x80000007141b7c10 */ /* 0x000fe4000ff5e0ff */
[----:B------:R-:W-:Y:S02]  /*1610*/  SHF.R.S32.HI R7, RZ, 0x1f, R8 ;  /* 0x0000001fff077819 */ /* 0x000fe40000011408 */
[----:B------:R-:W-:Y:S02]  /*1620*/  ISETP.GT.U32.AND P0, PT, R27, R8, PT ;  /* 0x000000081b00720c */ /* 0x000fe40003f04070 */
[----:B------:R-:W-:-:S04]  /*1630*/  IADD3.X R6, R5, ~UR6, RZ, P2, !PT ;  /* 0x8000000605067c10 */ /* 0x000fc800097fe4ff */
[----:B------:R-:W-:-:S13]  /*1640*/  ISETP.GT.AND.EX P0, PT, R6, R7, PT, P0 ;  /* 0x000000070600720c */ /* 0x000fda0003f04300 */
[----:B------:R-:W-:Y:S05]  /*1650*/  @!P0 BRA `(.L_x_107) ;  /* 0x00000000002c8947 */ /* 0x000fea0003800000 */
[----:B------:R-:W-:Y:S01]  /*1660*/  IADD3 R34, P0, R8, UR7, RZ ;  /* 0x0000000708227c10 */ /* 0x000fe2000ff1e0ff */
[----:B------:R-:W-:Y:S01]  /*1670*/  IMAD R27, R5, R21, RZ ;  /* 0x00000015051b7224 */ /* 0x000fe200078e02ff */
[----:B------:R-:W-:Y:S01]  /*1680*/  SHF.R.S32.HI R6, RZ, 0x1f, R21 ;  /* 0x0000001fff067819 */ /* 0x000fe20000011415 */
[----:B------:R-:W-:Y:S01]  /*1690*/  ULDC.64 UR4, c[0x0][0x2b8] ;  /* 0x0000ae0000047ab9 */ /* 0x000fe20000000a00 */
[----:B------:R-:W-:-:S03]  /*16a0*/  IADD3.X R35, R7, UR6, RZ, P0, !PT ;  /* 0x0000000607237c10 */ /* 0x000fc600087fe4ff */
[C---:B------:R-:W-:Y:S02]  /*16b0*/  IMAD R6, R20.reuse, R6, R27 ;  /* 0x0000000614067224 */ /* 0x040fe400078e021b */
[----:B------:R-:W-:-:S04]  /*16c0*/  IMAD.WIDE.U32 R34, R20, R21, R34 ;  /* 0x0000001514227225 */ /* 0x000fc800078e0022 */
[----:B------:R-:W-:Y:S01]  /*16d0*/  IMAD.IADD R6, R35, 0x1, R6 ;  /* 0x0000000123067824 */ /* 0x000fe200078e0206 */
[----:B------:R-:W-:-:S04]  /*16e0*/  LEA R26, P0, R34, UR4, 0x2 ;  /* 0x00000004221a7c11 */ /* 0x000fc8000f8010ff */
[----:B------:R-:W-:-:S05]  /*16f0*/  LEA.HI.X R27, R34, UR5, R6, 0x2, P0 ;  /* 0x00000005221b7c11 */ /* 0x000fca00080f1406 */
[----:B------:R0:W5:Y:S04]  /*1700*/  LDG.E R18, desc[UR8][R26.64] ;  /* 0x000000081a127981 */ /* 0x000168000c1e1900 */
.L_x_107:
[----:B------:R-:W-:Y:S05]  /*1710*/  BSYNC B0 ;  /* 0x0000000000007941 */ /* 0x000fea0003800000 */
.L_x_106:
[----:B-----5:R1:W-:Y:S01]  /*1720*/  @!P1 STS [R17], R18 ;  /* 0x0000001211009388 */ /* 0x0203e20000000800 */
[----:B------:R-:W-:Y:S01]  /*1730*/  BSSY B0, `(.L_x_108) ;  /* 0x000000d000007945 */ /* 0x000fe20003800000 */
[----:B------:R-:W-:Y:S06]  /*1740*/  BAR.SYNC.DEFER_BLOCKING 0x0 ;  /* 0x0000000000007b1d */ /* 0x000fec0000010000 */
[----:B------:R-:W-:Y:S05]  /*1750*/  @P1 BRA `(.L_x_109) ;  /* 0x0000000000281947 */ /* 0x000fea0003800000 */
[----:B------:R-:W2:Y:S01]  /*1760*/  S2R R6, SR_CgaCtaId ;  /* 0x0000000000067919 */ /* 0x000ea20000008800 */
[----:B------:R-:W-:Y:S02]  /*1770*/  LEA.HI R8, R19, R16, RZ, 0x5 ;  /* 0x0000001013087211 */ /* 0x000fe400078f28ff */
[----:B------:R-:W-:Y:S02]  /*1780*/  MOV R7, 0x400 ;  /* 0x0000040000077802 */ /* 0x000fe40000000f00 */
[----:B-1----:R-:W-:-:S05]  /*1790*/  LOP3.LUT R17, R8, 0xffffffe0, RZ, 0xc0, !PT ;  /* 0xffffffe008117812 */ /* 0x002fca00078ec0ff */
[----:B------:R-:W-:Y:S01]  /*17a0*/  IMAD.IADD R17, R16, 0x1, -R17 ;  /* 0x0000000110117824 */ /* 0x000fe200078e0a11 */
[----:B--2---:R-:W-:Y:S02]  /*17b0*/  LEA R6, R6, R7, 0x18 ;  /* 0x0000000706067211 */ /* 0x004fe400078ec0ff */
[----:B------:R-:W-:-:S03]  /*17c0*/  SHF.R.S32.HI R7, RZ, 0x5, R8 ;  /* 0x00000005ff077819 */ /* 0x000fc60000011408 */
[----:B------:R-:W-:-:S04]  /*17d0*/  IMAD R6, R17, 0x14, R6 ;  /* 0x0000001411067824 */ /* 0x000fc800078e0206 */
[----:B------:R-:W-:-:S05]  /*17e0*/  IMAD R6, R7, 0x4, R6 ;  /* 0x0000000407067824 */ /* 0x000fca00078e0206 */
[----:B------:R2:W3:Y:S02]  /*17f0*/  LDS R29, [R6] ;  /* 0x00000000061d7984 */ /* 0x0004e40000000800 */
.L_x_109:
[----:B------:R-:W-:Y:S05]  /*1800*/  BSYNC B0 ;  /* 0x0000000000007941 */ /* 0x000fea0003800000 */
.L_x_108:
[----:B0--3--:R-:W0:Y:S01]  /*1810*/  SHFL.BFLY PT, R26, R29, 0x10, 0x1f ;  /* 0x0e001f001d1a7f89 */ /* 0x009e2200000e0000 */
[----:B-1----:R-:W1:Y:S01]  /*1820*/  LDC R17, c[0x0][0x270] ;  /* 0x00009c00ff117b82 */ /* 0x002e620000000800 */
[----:B------:R-:W-:Y:S01]  /*1830*/  ISETP.GT.AND P5, PT, R3, RZ, PT ;  /* 0x000000ff0300720c */ /* 0x000fe20003fa4270 */
[----:B------:R-:W-:Y:S01]  /*1840*/  BSSY B1, `(.L_x_110) ;  /* 0x0000236000017945 */ /* 0x000fe20003800000 */
[----:B0-----:R-:W-:Y:S02]  /*1850*/  FMNMX.FTZ R26, R26, R29, !PT ;  /* 0x0000001d1a1a7209 */ /* 0x001fe40007810000 */
[----:B-1----:R-:W-:-:S03]  /*1860*/  IABS R36, R17 ;  /* 0x0000001100247213 */ /* 0x002fc60000000000 */
[----:B------:R-:W0:Y:S02]  /*1870*/  SHFL.BFLY PT, R7, R26, 0x8, 0x1f ;  /* 0x0d001f001a077f89 */ /* 0x000e2400000e0000 */
[----:B------:R-:W-:Y:S01]  /*1880*/  IMAD.MOV R36, RZ, RZ, -R36 ;  /* 0x000000ffff247224 */ /* 0x000fe200078e0a24 */
[----:B0-----:R-:W-:-:S05]  /*1890*/  FMNMX.FTZ R7, R26, R7, !PT ;  /* 0x000000071a077209 */ /* 0x001fca0007810000 */
[----:B------:R-:W0:Y:S02]  /*18a0*/  SHFL.BFLY PT, R8, R7, 0x4, 0x1f ;  /* 0x0c801f0007087f89 */ /* 0x000e2400000e0000 */
[----:B0-----:R-:W-:-:S05]  /*18b0*/  FMNMX.FTZ R8, R7, R8, !PT ;  /* 0x0000000807087209 */ /* 0x001fca0007810000 */
[----:B------:R-:W0:Y:S02]  /*18c0*/  SHFL.BFLY PT, R27, R8, 0x2, 0x1f ;  /* 0x0c401f00081b7f89 */ /* 0x000e2400000e0000 */
[----:B0-----:R-:W-:Y:S02]  /*18d0*/  FMNMX.FTZ R27, R8, R27, !PT ;  /* 0x0000001b081b7209 */ /* 0x001fe40007810000 */
[----:B------:R-:W0:Y:S03]  /*18e0*/  I2F.RP R8, R31 ;  /* 0x0000001f00087306 */ /* 0x000e260000209400 */
[----:B--2---:R-:W1:Y:S05]  /*18f0*/  SHFL.BFLY PT, R6, R27, 0x1, 0x1f ;  /* 0x0c201f001b067f89 */ /* 0x004e6a00000e0000 */
[----:B0-----:R-:W0:Y:S01]  /*1900*/  MUFU.RCP R8, R8 ;  /* 0x0000000800087308 */ /* 0x001e220000001000 */
[----:B-1----:R-:W-:-:S02]  /*1910*/  FMNMX.FTZ R6, R27, R6, !PT ;  /* 0x000000061b067209 */ /* 0x002fc40007810000 */
[----:B------:R-:W-:Y:S02]  /*1920*/  IABS R27, R17 ;  /* 0x00000011001b7213 */ /* 0x000fe40000000000 */
[----:B------:R-:W-:Y:S01]  /*1930*/  FSETP.NEU.FTZ.AND P0, PT, R6, -INF , PT ;  /* 0xff8000000600780b */ /* 0x000fe20003f1d000 */
[----:B0-----:R-:W-:Y:S02]  /*1940*/  VIADD R34, R8, 0xffffffe ;  /* 0x0ffffffe08227836 */ /* 0x001fe40000000000 */
[----:B------:R-:W0:Y:S01]  /*1950*/  I2F.U32.RP R26, R27 ;  /* 0x0000001b001a7306 */ /* 0x000e220000209000 */
[----:B------:R-:W-:Y:S02]  /*1960*/  FSEL R18, R6, RZ, P0 ;  /* 0x000000ff06127208 */ /* 0x000fe40000000000 */
[----:B------:R-:W-:-:S03]  /*1970*/  ISETP.GT.AND P0, PT, R2, RZ, PT ;  /* 0x000000ff0200720c */ /* 0x000fc60003f04270 */
[----:B------:R-:W-:Y:S02]  /*1980*/  FADD.FTZ R21, -R18, R29 ;  /* 0x0000001d12157221 */ /* 0x000fe40000010100 */
[----:B------:R1:W-:Y:S02]  /*1990*/  F2I.FTZ.U32.TRUNC.NTZ R35, R34 ;  /* 0x0000002200237305 */ /* 0x0003e4000021f000 */
[----:B------:R-:W-:-:S06]  /*19a0*/  FMUL.FTZ R21, R21, 1.4426950216293334961 ;  /* 0x3fb8aa3b15157820 */ /* 0x000fcc0000410000 */
[----:B0-----:R-:W0:Y:S01]  /*19b0*/  MUFU.RCP R6, R26 ;  /* 0x0000001a00067308 */ /* 0x001e220000001000 */
[----:B-1----:R-:W-:-:S07]  /*19c0*/  IMAD.MOV.U32 R34, RZ, RZ, RZ ;  /* 0x000000ffff227224 */ /* 0x002fce00078e00ff */
[----:B------:R-:W1:Y:S01]  /*19d0*/  MUFU.EX2 R21, R21 ;  /* 0x0000001500157308 */ /* 0x000e620000000800 */
[----:B0-----:R-:W-:Y:S01]  /*19e0*/  VIADD R38, R6, 0xffffffe ;  /* 0x0ffffffe06267836 */ /* 0x001fe20000000000 */
[----:B------:R-:W-:Y:S01]  /*19f0*/  IABS R26, R22 ;  /* 0x00000016001a7213 */ /* 0x000fe20000000000 */
[----:B------:R-:W-:-:S05]  /*1a00*/  IMAD.MOV R6, RZ, RZ, -R35 ;  /* 0x000000ffff067224 */ /* 0x000fca00078e0a23 */
[----:B------:R-:W0:Y:S01]  /*1a10*/  F2I.FTZ.U32.TRUNC.NTZ R39, R38 ;  /* 0x0000002600277305 */ /* 0x000e22000021f000 */
[----:B-1----:R-:W1:Y:S01]  /*1a20*/  SHFL.BFLY PT, R30, R21, 0x10, 0x1f ;  /* 0x0e001f00151e7f89 */ /* 0x002e6200000e0000 */
[----:B0-----:R-:W-:Y:S02]  /*1a30*/  IMAD.MOV R8, RZ, RZ, -R39 ;  /* 0x000000ffff087224 */ /* 0x001fe400078e0a27 */
[----:B------:R-:W-:Y:S02]  /*1a40*/  IMAD.MOV.U32 R38, RZ, RZ, RZ ;  /* 0x000000ffff267224 */ /* 0x000fe400078e00ff */
[----:B-1----:R-:W-:Y:S01]  /*1a50*/  FADD.FTZ R30, R21, R30 ;  /* 0x0000001e151e7221 */ /* 0x002fe20000010000 */
[----:B------:R-:W-:Y:S01]  /*1a60*/  IMAD R21, R6, R31, RZ ;  /* 0x0000001f06157224 */ /* 0x000fe200078e02ff */
[----:B------:R-:W-:-:S03]  /*1a70*/  IABS R6, R3 ;  /* 0x0000000300067213 */ /* 0x000fc60000000000 */
[----:B------:R-:W0:Y:S01]  /*1a80*/  SHFL.BFLY PT, R7, R30, 0x8, 0x1f ;  /* 0x0d001f001e077f89 */ /* 0x000e2200000e0000 */
[----:B------:R-:W-:-:S04]  /*1a90*/  IMAD.HI.U32 R21, R35, R21, R34 ;  /* 0x0000001523157227 */ /* 0x000fc800078e0022 */
[----:B------:R-:W-:Y:S02]  /*1aa0*/  IMAD.MOV R6, RZ, RZ, -R6 ;  /* 0x000000ffff067224 */ /* 0x000fe400078e0a06 */
[----:B------:R-:W-:-:S04]  /*1ab0*/  IMAD.HI.U32 R21, R21, R26, RZ ;  /* 0x0000001a15157227 */ /* 0x000fc800078e00ff */
[----:B------:R-:W-:Y:S02]  /*1ac0*/  IMAD R6, R21, R6, R26 ;  /* 0x0000000615067224 */ /* 0x000fe400078e021a */
[----:B------:R-:W-:-:S03]  /*1ad0*/  IMAD R35, R8, R27, RZ ;  /* 0x0000001b08237224 */ /* 0x000fc600078e02ff */
[----:B------:R-:W-:Y:S01]  /*1ae0*/  ISETP.GT.U32.AND P1, PT, R31, R6, PT ;  /* 0x000000061f00720c */ /* 0x000fe20003f24070 */
[----:B------:R-:W-:-:S04]  /*1af0*/  IMAD.HI.U32 R35, R39, R35, R38 ;  /* 0x0000002327237227 */ /* 0x000fc800078e0026 */
[----:B0-----:R-:W-:-:S05]  /*1b00*/  FADD.FTZ R7, R30, R7 ;  /* 0x000000071e077221 */ /* 0x001fca0000010000 */
[----:B------:R-:W0:Y:S03]  /*1b10*/  SHFL.BFLY PT, R28, R7, 0x4, 0x1f ;  /* 0x0c801f00071c7f89 */ /* 0x000e2600000e0000 */
[----:B------:R-:W-:Y:S02]  /*1b20*/  @!P1 IMAD.IADD R6, R6, 0x1, -R31 ;  /* 0x0000000106069824 */ /* 0x000fe400078e0a1f */
[----:B------:R-:W-:Y:S01]  /*1b30*/  @!P1 VIADD R21, R21, 0x1 ;  /* 0x0000000115159836 */ /* 0x000fe20000000000 */
[----:B------:R-:W-:Y:S02]  /*1b40*/  ISETP.NE.AND P1, PT, R3, RZ, PT ;  /* 0x000000ff0300720c */ /* 0x000fe40003f25270 */
[----:B------:R-:W-:Y:S02]  /*1b50*/  ISETP.GE.U32.AND P4, PT, R6, R31, PT ;  /* 0x0000001f0600720c */ /* 0x000fe40003f86070 */
[----:B------:R-:W-:-:S11]  /*1b60*/  SHF.R.S32.HI R6, RZ, 0x1f, R2 ;  /* 0x0000001fff067819 */ /* 0x000fd60000011402 */
[----:B------:R-:W-:Y:S02]  /*1b70*/  @P4 VIADD R21, R21, 0x1 ;  /* 0x0000000115154836 */ /* 0x000fe40000000000 */
[----:B0-----:R-:W-:Y:S01]  /*1b80*/  FADD.FTZ R28, R7, R28 ;  /* 0x0000001c071c7221 */ /* 0x001fe20000010000 */
[----:B------:R-:W-:Y:S02]  /*1b90*/  IABS R7, R4 ;  /* 0x0000000400077213 */ /* 0x000fe40000000000 */
[----:B------:R-:W-:Y:S02]  /*1ba0*/  LOP3.LUT R4, R4, R17, RZ, 0x3c, !PT ;  /* 0x0000001104047212 */ /* 0x000fe400078e3cff */
[----:B------:R-:W0:Y:S01]  /*1bb0*/  SHFL.BFLY PT, R37, R28, 0x2, 0x1f ;  /* 0x0c401f001c257f89 */ /* 0x000e2200000e0000 */
[----:B------:R-:W-:-:S04]  /*1bc0*/  IMAD.HI.U32 R34, R35, R7, RZ ;  /* 0x0000000723227227 */ /* 0x000fc800078e00ff */
[----:B------:R-:W-:-:S04]  /*1bd0*/  IMAD.HI.U32 R35, R35, R26, RZ ;  /* 0x0000001a23237227 */ /* 0x000fc800078e00ff */
[-C--:B------:R-:W-:Y:S01]  /*1be0*/  IMAD R30, R34, R36.reuse, R7 ;  /* 0x00000024221e7224 */ /* 0x080fe200078e0207 */
[----:B------:R-:W-:Y:S01]  /*1bf0*/  LEA.HI.SX32 R7, R2, 0x1, 0x1 ;  /* 0x0000000102077811 */ /* 0x000fe200078f0aff */
[----:B------:R-:W-:Y:S02]  /*1c00*/  IMAD R36, R35, R36, R26 ;  /* 0x0000002423247224 */ /* 0x000fe400078e021a */
[----:B------:R-:W-:Y:S01]  /*1c10*/  @!P0 IMAD.MOV R7, RZ, RZ, R6 ;  /* 0x000000ffff078224 */ /* 0x000fe200078e0206 */
[C---:B------:R-:W-:Y:S01]  /*1c20*/  ISETP.GT.U32.AND P3, PT, R27.reuse, R30, PT ;  /* 0x0000001e1b00720c */ /* 0x040fe20003f64070 */
[----:B------:R-:W1:Y:S01]  /*1c30*/  LDC.U8 R26, c[0x0][0x3d9] ;  /* 0x0000f640ff1a7b82 */ /* 0x000e620000000000 */
[----:B------:R-:W-:Y:S02]  /*1c40*/  ISETP.GT.U32.AND P2, PT, R27, R36, PT ;  /* 0x000000241b00720c */ /* 0x000fe40003f44070 */
[----:B------:R-:W-:Y:S01]  /*1c50*/  LEA.HI.SX32 R6, R3, 0x1, 0x1 ;  /* 0x0000000103067811 */ /* 0x000fe200078f0aff */
[----:B0-----:R-:W-:Y:S01]  /*1c60*/  FADD.FTZ R37, R28, R37 ;  /* 0x000000251c257221 */ /* 0x001fe20000010000 */
[----:B------:R-:W-:-:S07]  /*1c70*/  LOP3.LUT R28, R22, R31, RZ, 0x3c, !PT ;  /* 0x0000001f161c7212 */ /* 0x000fce00078e3cff */
[--C-:B------:R-:W-:Y:S01]  /*1c80*/  @!P3 IMAD.IADD R30, R30, 0x1, -R27.reuse ;  /* 0x000000011e1eb824 */ /* 0x100fe200078e0a1b */
[----:B------:R-:W-:Y:S01]  /*1c90*/  LOP3.LUT R22, R22, R17, RZ, 0x3c, !PT ;  /* 0x0000001116167212 */ /* 0x000fe200078e3cff */
[----:B------:R-:W0:Y:S01]  /*1ca0*/  SHFL.BFLY PT, R8, R37, 0x1, 0x1f ;  /* 0x0c201f0025087f89 */ /* 0x000e2200000e0000 */
[----:B------:R-:W-:Y:S01]  /*1cb0*/  ISETP.GE.AND P0, PT, R28, RZ, PT ;  /* 0x000000ff1c00720c */ /* 0x000fe20003f06270 */
[----:B------:R-:W-:Y:S01]  /*1cc0*/  @!P2 IMAD.IADD R36, R36, 0x1, -R27 ;  /* 0x000000012424a824 */ /* 0x000fe200078e0a1b */
[----:B------:R-:W-:Y:S01]  /*1cd0*/  SHF.R.S32.HI R28, RZ, 0x1f, R3 ;  /* 0x0000001fff1c7819 */ /* 0x000fe20000011403 */
[----:B------:R-:W-:Y:S01]  /*1ce0*/  @!P3 VIADD R34, R34, 0x1 ;  /* 0x000000012222b836 */ /* 0x000fe20000000000 */
[-C--:B------:R-:W-:Y:S01]  /*1cf0*/  ISETP.GE.U32.AND P4, PT, R30, R27.reuse, PT ;  /* 0x0000001b1e00720c */ /* 0x080fe20003f86070 */
[----:B------:R-:W-:Y:S01]  /*1d00*/  @!P2 VIADD R35, R35, 0x1 ;  /* 0x000000012323a836 */ /* 0x000fe20000000000 */
[----:B------:R-:W-:Y:S01]  /*1d10*/  ISETP.GE.AND P3, PT, R22, RZ, PT ;  /* 0x000000ff1600720c */ /* 0x000fe20003f66270 */
[----:B------:R-:W-:Y:S01]  /*1d20*/  @!P5 IMAD.MOV R6, RZ, RZ, R28 ;  /* 0x000000ffff06d224 */ /* 0x000fe200078e021c */
[----:B------:R-:W-:Y:S01]  /*1d30*/  ISETP.GE.U32.AND P5, PT, R36, R27, PT ;  /* 0x0000001b2400720c */ /* 0x000fe20003fa6070 */
[----:B------:R-:W-:Y:S01]  /*1d40*/  IMAD.MOV.U32 R28, RZ, RZ, 0x7f800000 ;  /* 0x7f800000ff1c7424 */ /* 0x000fe200078e00ff */
[----:B-1----:R-:W-:-:S03]  /*1d50*/  ISETP.NE.AND P2, PT, R26, RZ, PT ;  /* 0x000000ff1a00720c */ /* 0x002fc60003f45270 */
[----:B------:R-:W-:Y:S01]  /*1d60*/  @!P0 IMAD.MOV R21, RZ, RZ, -R21 ;  /* 0x000000ffff158224 */ /* 0x000fe200078e0a15 */
[----:B------:R-:W-:Y:S02]  /*1d70*/  @!P1 LOP3.LUT R21, RZ, R31, RZ, 0x33, !PT ;  /* 0x0000001fff159212 */ /* 0x000fe400078e33ff */
[----:B------:R-:W-:Y:S01]  /*1d80*/  ISETP.GE.AND P1, PT, R4, RZ, PT ;  /* 0x000000ff0400720c */ /* 0x000fe20003f26270 */
[----:B------:R-:W-:Y:S01]  /*1d90*/  @P4 VIADD R34, R34, 0x1 ;  /* 0x0000000122224836 */ /* 0x000fe20000000000 */
[C---:B------:R-:W-:Y:S02]  /*1da0*/  LOP3.LUT P4, RZ, R16.reuse, 0x1f, RZ, 0xc0, !PT ;  /* 0x0000001f10ff7812 */ /* 0x040fe4000788c0ff */
[----:B------:R-:W-:Y:S01]  /*1db0*/  LOP3.LUT R31, RZ, R17, RZ, 0x33, !PT ;  /* 0x00000011ff1f7212 */ /* 0x000fe200078e33ff */
[----:B------:R-:W-:Y:S01]  /*1dc0*/  @P5 VIADD R35, R35, 0x1 ;  /* 0x0000000123235836 */ /* 0x000fe20000000000 */
[----:B------:R-:W-:Y:S01]  /*1dd0*/  ISETP.GT.OR P4, PT, R16, 0x7f, P4 ;  /* 0x0000007f1000780c */ /* 0x000fe20002784670 */
[----:B0-----:R-:W-:Y:S01]  /*1de0*/  FADD.FTZ R8, R37, R8 ;  /* 0x0000000825087221 */ /* 0x001fe20000010000 */
[----:B------:R-:W-:Y:S01]  /*1df0*/  ISETP.NE.AND P5, PT, R17, RZ, PT ;  /* 0x000000ff1100720c */ /* 0x000fe20003fa5270 */
[----:B------:R-:W-:Y:S01]  /*1e00*/  IMAD.MOV.U32 R4, RZ, RZ, R35 ;  /* 0x000000ffff047224 */ /* 0x000fe200078e0023 */
[----:B------:R-:W-:-:S02]  /*1e10*/  SEL R9, R9, 0x1, !P2 ;  /* 0x0000000109097807 */ /* 0x000fc40005000000 */
[----:B------:R-:W-:Y:S01]  /*1e20*/  FSETP.NE.FTZ.AND P0, PT, R8, RZ, PT ;  /* 0x000000ff0800720b */ /* 0x000fe20003f15000 */
[----:B------:R-:W-:Y:S01]  /*1e30*/  @!P1 IMAD.MOV R34, RZ, RZ, -R34 ;  /* 0x000000ffff229224 */ /* 0x000fe200078e0a22 */
[----:B------:R-:W-:Y:S01]  /*1e40*/  ISETP.LT.U32.AND P1, PT, R24, R21, PT ;  /* 0x000000151800720c */ /* 0x000fe20003f21070 */
[----:B------:R-:W-:Y:S01]  /*1e50*/  @!P3 IMAD.MOV R4, RZ, RZ, -R4 ;  /* 0x000000ffff04b224 */ /* 0x000fe200078e0a04 */
[----:B------:R-:W-:Y:S02]  /*1e60*/  SHF.R.S32.HI R35, RZ, 0x1f, R21 ;  /* 0x0000001fff237819 */ /* 0x000fe40000011415 */
[C---:B------:R-:W-:Y:S02]  /*1e70*/  SEL R34, R31.reuse, R34, !P5 ;  /* 0x000000221f227207 */ /* 0x040fe40006800000 */
[----:B------:R-:W-:Y:S02]  /*1e80*/  SEL R22, R31, R4, !P5 ;  /* 0x000000041f167207 */ /* 0x000fe40006800000 */
[----:B------:R-:W-:Y:S01]  /*1e90*/  ISETP.LT.AND.EX P1, PT, R25, R35, PT, P1 ;  /* 0x000000231900720c */ /* 0x000fe20003f21310 */
[----:B------:R-:W-:-:S02]  /*1ea0*/  IMAD R4, R34, R9, RZ ;  /* 0x0000000922047224 */ /* 0x000fc400078e02ff */
[----:B------:R0:W1:Y:S01]  /*1eb0*/  @P0 MUFU.LG2 R27, R8 ;  /* 0x00000008001b0308 */ /* 0x0000620000000c00 */
[----:B------:R-:W-:Y:S01]  /*1ec0*/  IMAD R31, R22, R9, RZ ;  /* 0x00000009161f7224 */ /* 0x000fe200078e02ff */
[----:B------:R-:W-:Y:S01]  /*1ed0*/  SEL R9, R24, R21, P1 ;  /* 0x0000001518097207 */ /* 0x000fe20000800000 */
[----:B------:R-:W-:Y:S02]  /*1ee0*/  IMAD R7, R7, R4, RZ ;  /* 0x0000000407077224 */ /* 0x000fe400078e02ff */
[----:B------:R-:W-:Y:S01]  /*1ef0*/  IMAD R6, R31, R6, RZ ;  /* 0x000000061f067224 */ /* 0x000fe200078e02ff */
[----:B0-----:R-:W-:Y:S01]  /*1f00*/  SEL R8, R25, R35, P1 ;  /* 0x0000002319087207 */ /* 0x001fe20000800000 */
[----:B-1----:R-:W-:Y:S01]  /*1f10*/  @P0 FFMA.FTZ R28, R27, 0.69314718246459960938, R18 ;  /* 0x3f3172181b1c0823 */ /* 0x002fe20000010012 */
[----:B------:R-:W-:Y:S06]  /*1f20*/  @P4 BRA `(.L_x_111) ;  /* 0x0000001c001c4947 */ /* 0x000fec0003800000 */
[----:B------:R-:W-:Y:S01]  /*1f30*/  ULDC.U8 UR4, c[0x0][0x3d8] ;  /* 0x0000f60000047ab9 */ /* 0x000fe20000000000 */
[----:B------:R-:W-:Y:S02]  /*1f40*/  LEA.HI R4, R19, R16, RZ, 0x5 ;  /* 0x0000001013047211 */ /* 0x000fe400078f28ff */
[----:B------:R-:W-:Y:S02]  /*1f50*/  ISETP.NE.AND P1, PT, RZ, UR4, PT ;  /* 0x00000004ff007c0c */ /* 0x000fe4000bf25270 */
[----:B------:R-:W-:-:S04]  /*1f60*/  SHF.R.S32.HI R4, RZ, 0x5, R4 ;  /* 0x00000005ff047819 */ /* 0x000fc80000011404 */
[----:B------:R-:W-:-:S04]  /*1f70*/  IADD3 R30, P0, R4, UR7, RZ ;  /* 0x00000007041e7c10 */ /* 0x000fc8000ff1e0ff */
[----:B------:R-:W-:-:S03]  /*1f80*/  LEA.HI.X.SX32 R31, R4, UR6, 0x1, P0 ;  /* 0x00000006041f7c11 */ /* 0x000fc600080f0eff */
[----:B------:R-:W-:Y:S06]  /*1f90*/  @!P1 BRA `(.L_x_112) ;  /* 0x0000001800f09947 */ /* 0x000fec0003800000 */
        /* <DEDUP_REMOVED lines=30> */
[----:B------:R-:W-:Y:S05]  /*2180*/  CALL.REL.NOINC `($__internal_2_$__cuda_sm20_div_s64) ;  /* 0x00000024006c7944 */ /* 0x000fea0003c00000 */
[-C--:B------:R-:W-:Y:S02]  /*2190*/  IADD3 R25, P0, RZ, -R18.reuse, RZ ;  /* 0x80000012ff197210 */ /* 0x080fe40007f1e0ff */
[----:B------:R-:W-:Y:S02]  /*21a0*/  MOV R40, R18 ;  /* 0x0000001200287202 */ /* 0x000fe40000000f00 */
[----:B------:R-:W-:Y:S01]  /*21b0*/  IADD3.X R17, RZ, ~R19, RZ, P0, !PT ;  /* 0x80000013ff117210 */ /* 0x000fe200007fe4ff */
[----:B------:R-:W-:Y:S01]  /*21c0*/  IMAD.WIDE.U32 R30, R34, R25, R30 ;  /* 0x00000019221e7225 */ /* 0x000fe200078e001e */
[----:B------:R-:W-:-:S03]  /*21d0*/  MOV R41, R19 ;  /* 0x0000001300297202 */ /* 0x000fc60000000f00 */
[----:B------:R-:W-:-:S04]  /*21e0*/  IMAD R16, R17, R34, RZ ;  /* 0x0000002211107224 */ /* 0x000fc800078e02ff */
[----:B------:R-:W-:-:S05]  /*21f0*/  IMAD R17, R21, R25, R16 ;  /* 0x0000001915117224 */ /* 0x000fca00078e0210 */
[----:B------:R-:W-:Y:S01]  /*2200*/  IADD3 R17, R31, R17, RZ ;  /* 0x000000111f117210 */ /* 0x000fe20007ffe0ff */
[----:B------:R-:W-:Y:S05]  /*2210*/  BRA `(.L_x_115) ;  /* 0x0000000000587947 */ /* 0x000fea0003800000 */
.L_x_114:
        /* <DEDUP_REMOVED lines=22> */
.L_x_115:
[----:B------:R-:W-:Y:S05]  /*2380*/  BSYNC B0 ;  /* 0x0000000000007941 */ /* 0x000fea0003800000 */
.L_x_113:
[----:B------:R-:W-:Y:S01]  /*2390*/  LOP3.LUT R16, R17, R0, RZ, 0xfc, !PT ;  /* 0x0000000011107212 */ /* 0x000fe200078efcff */
[----:B------:R-:W-:Y:S03]  /*23a0*/  BSSY B0, `(.L_x_116) ;  /* 0x0000028000007945 */ /* 0x000fe60003800000 */
        /* <DEDUP_REMOVED lines=9> */
[----:B------:R-:W-:Y:S02]  /*2440*/  IADD3.X R16, RZ, ~R19, RZ, P0, !PT ;  /* 0x80000013ff107210 */ /* 0x000fe400007fe4ff */
[----:B------:R-:W-:Y:S01]  /*2450*/  MOV R34, R18 ;  /* 0x0000001200227202 */ /* 0x000fe20000000f00 */
[----:B------:R-:W-:Y:S01]  /*2460*/  IMAD.WIDE.U32 R30, R23, R21, R30 ;  /* 0x00000015171e7225 */ /* 0x000fe200078e001e */
[----:B------:R-:W-:-:S03]  /*2470*/  MOV R35, R19 ;  /* 0x0000001300237202 */ /* 0x000fc60000000f00 */
[----:B------:R-:W-:-:S04]  /*2480*/  IMAD R16, R16, R23, RZ ;  /* 0x0000001710107224 */ /* 0x000fc800078e02ff */
[----:B------:R-:W-:-:S05]  /*2490*/  IMAD R0, R0, R21, R16 ;  /* 0x0000001500007224 */ /* 0x000fca00078e0210 */
[----:B------:R-:W-:Y:S01]  /*24a0*/  IADD3 R0, R31, R0, RZ ;  /* 0x000000001f007210 */ /* 0x000fe20007ffe0ff */
[----:B------:R-:W-:Y:S05]  /*24b0*/  BRA `(.L_x_118) ;  /* 0x0000000000587947 */ /* 0x000fea0003800000 */
.L_x_117:
        /* <DEDUP_REMOVED lines=22> */
.L_x_118:
[----:B------:R-:W-:Y:S05]  /*2620*/  BSYNC B0 ;  /* 0x0000000000007941 */ /* 0x000fea0003800000 */
.L_x_116:
        /* <DEDUP_REMOVED lines=11> */
[----:B------:R-:W-:Y:S05]  /*26e0*/  CALL.REL.NOINC `($__internal_2_$__cuda_sm20_div_s64) ;  /* 0x0000002000147944 */ /* 0x000fea0003c00000 */
[----:B------:R-:W-:-:S04]  /*26f0*/  IADD3 R17, P0, RZ, -R18, RZ ;  /* 0x80000012ff117210 */ /* 0x000fc80007f1e0ff */
[----:B------:R-:W-:Y:S01]  /*2700*/  IADD3.X R16, RZ, ~R19, RZ, P0, !PT ;  /* 0x80000013ff107210 */ /* 0x000fe200007fe4ff */
[----:B------:R-:W-:-:S04]  /*2710*/  IMAD.WIDE.U32 R34, R5, R17, R34 ;  /* 0x0000001105227225 */ /* 0x000fc800078e0022 */
[----:B------:R-:W-:-:S04]  /*2720*/  IMAD R16, R16, R5, RZ ;  /* 0x0000000510107224 */ /* 0x000fc800078e02ff */
[----:B------:R-:W-:-:S05]  /*2730*/  IMAD R4, R4, R17, R16 ;  /* 0x0000001104047224 */ /* 0x000fca00078e0210 */
[----:B------:R-:W-:Y:S01]  /*2740*/  IADD3 R4, R35, R4, RZ ;  /* 0x0000000423047210 */ /* 0x000fe20007ffe0ff */
[----:B------:R-:W-:Y:S05]  /*2750*/  BRA `(.L_x_121) ;  /* 0x0000000000587947 */ /* 0x000fea0003800000 */
.L_x_120:
[----:B------:R-:W0:Y:S01]  /*2760*/  I2F.U32.RP R19, R5 ;  /* 0x0000000500137306 */ /* 0x000e220000209000 */
[----:B------:R-:W-:-:S07]  /*2770*/  ISETP.NE.U32.AND P0, PT, R5, RZ, PT ;  /* 0x000000ff0500720c */ /* 0x000fce0003f05070 */
[----:B0-----:R-:W0:Y:S02]  /*2780*/  MUFU.RCP R16, R19 ;  /* 0x0000001300107308 */ /* 0x001e240000001000 */
[----:B0-----:R-:W-:Y:S01]  /*2790*/  IADD3 R16, R16, 0xffffffe, RZ ;  /* 0x0ffffffe10107810 */ /* 0x001fe20007ffe0ff */
[----:B------:R-:W-:-:S05]  /*27a0*/  HFMA2.MMA R19, -RZ, RZ, 0, 0 ;  /* 0x00000000ff137435 */ /* 0x000fca00000001ff */
        /* <DEDUP_REMOVED lines=17> */
.L_x_121:
[----:B------:R-:W-:Y:S05]  /*28c0*/  BSYNC B0 ;  /* 0x0000000000007941 */ /* 0x000fea0003800000 */
.L_x_119:
        /* <DEDUP_REMOVED lines=38> */
[----:B------:R-:W-:Y:S05]  /*2b30*/  CALL.REL.NOINC `($__internal_2_$__cuda_sm20_div_s64) ;  /* 0x0000001c00007944 */ /* 0x000fea0003c00000 */
        /* <DEDUP_REMOVED lines=12> */
.L_x_123:
        /* <DEDUP_REMOVED lines=23> */
.L_x_124:
[----:B------:R-:W-:Y:S05]  /*2d70*/  BSYNC B0 ;  /* 0x0000000000007941 */ /* 0x000fea0003800000 */
.L_x_122:
        /* <DEDUP_REMOVED lines=18> */
.L_x_126:
        /* <DEDUP_REMOVED lines=22> */
.L_x_127:
[----:B------:R-:W-:Y:S05]  /*3000*/  BSYNC B0 ;  /* 0x0000000000007941 */ /* 0x000fea0003800000 */
.L_x_125:
        /* <DEDUP_REMOVED lines=20> */
.L_x_129:
[----:B------:R-:W0:Y:S01]  /*3150*/  I2F.U32.RP R19, R13 ;  /* 0x0000000d00137306 */ /* 0x000e220000209000 */
[----:B------:R-:W-:Y:S01]  /*3160*/  IMAD.MOV.U32 R24, RZ, RZ, RZ ;  /* 0x000000ffff187224 */ /* 0x000fe200078e00ff */
[----:B------:R-:W-:-:S06]  /*3170*/  ISETP.NE.U32.AND P0, PT, R13, RZ, PT ;  /* 0x000000ff0d00720c */ /* 0x000fcc0003f05070 */
        /* <DEDUP_REMOVED lines=9> */
[----:B------:R-:W-:Y:S02]  /*3210*/  IMAD R18, R13, R15, R40 ;  /* 0x0000000f0d127224 */ /* 0x000fe400078e0228 */
[----:B------:R-:W-:-:S03]  /*3220*/  IMAD.MOV.U32 R15, RZ, RZ, RZ ;  /* 0x000000ffff0f7224 */ /* 0x000fc600078e00ff */
        /* <DEDUP_REMOVED lines=9> */
.L_x_130:
[----:B------:R-:W-:Y:S05]  /*32c0*/  BSYNC B0 ;  /* 0x0000000000007941 */ /* 0x000fea0003800000 */
.L_x_128:
[----:B------:R-:W-:Y:S01]  /*32d0*/  SHF.R.S32.HI R17, RZ, 0x1f, R7 ;  /* 0x0000001fff117819 */ /* 0x000fe20000011407 */
[-C--:B------:R-:W-:Y:S01]  /*32e0*/  IMAD R12, R19, R7.reuse, RZ ;  /* 0x00000007130c7224 */ /* 0x080fe200078e02ff */
[----:B------:R-:W-:Y:S01]  /*32f0*/  ULDC UR4, c[0x0][0x2c4] ;  /* 0x0000b10000047ab9 */ /* 0x000fe20000000800 */
[----:B------:R-:W-:Y:S01]  /*3300*/  IMAD.WIDE.U32 R40, R18, R7, RZ ;  /* 0x0000000712287225 */ /* 0x000fe200078e00ff */
[----:B------:R-:W-:Y:S03]  /*3310*/  BSSY B0, `(.L_x_131) ;  /* 0x000003a000007945 */ /* 0x000fe60003800000 */
[----:B------:R-:W-:Y:S01]  /*3320*/  IMAD R7, R17, R18, R12 ;  /* 0x0000001211077224 */ /* 0x000fe200078e020c */
[----:B------:R-:W-:Y:S01]  /*3330*/  SHF.R.S32.HI R18, RZ, 0x1f, R2 ;  /* 0x0000001fff127819 */ /* 0x000fe20000011402 */
[----:B------:R-:W-:Y:S01]  /*3340*/  IMAD R17, R15, R2, RZ ;  /* 0x000000020f117224 */ /* 0x000fe200078e02ff */
[----:B------:R-:W-:Y:S01]  /*3350*/  LOP3.LUT R15, R39, R10, RZ, 0xfc, !PT ;  /* 0x0000000a270f7212 */ /* 0x000fe200078efcff */
[----:B------:R-:W-:Y:S01]  /*3360*/  IMAD R45, R23, UR4, RZ ;  /* 0x00000004172d7c24 */ /* 0x000fe2000f8e02ff */
[----:B------:R-:W-:Y:S01]  /*3370*/  IADD3 R7, R41, R7, RZ ;  /* 0x0000000729077210 */ /* 0x000fe20007ffe0ff */
[----:B------:R-:W-:Y:S01]  /*3380*/  IMAD R17, R18, R13, R17 ;  /* 0x0000000d12117224 */ /* 0x000fe200078e0211 */
[----:B------:R-:W-:Y:S01]  /*3390*/  ISETP.NE.U32.AND P0, PT, R15, RZ, PT ;  /* 0x000000ff0f00720c */ /* 0x000fe20003f05070 */
[----:B------:R-:W-:Y:S01]  /*33a0*/  IMAD R12, R14, R45, RZ ;  /* 0x0000002d0e0c7224 */ /* 0x000fe200078e02ff */
[----:B------:R-:W-:Y:S01]  /*33b0*/  SHF.R.S32.HI R19, RZ, 0x1f, R45 ;  /* 0x0000001fff137819 */ /* 0x000fe2000001142d */
[----:B------:R-:W-:-:S04]  /*33c0*/  IMAD.WIDE.U32 R14, R13, R2, RZ ;  /* 0x000000020d0e7225 */ /* 0x000fc800078e00ff */
[----:B------:R-:W-:Y:S01]  /*33d0*/  IMAD R13, R19, R16, R12 ;  /* 0x00000010130d7224 */ /* 0x000fe200078e020c */
[----:B------:R-:W-:Y:S01]  /*33e0*/  IADD3 R12, R15, R17, RZ ;  /* 0x000000110f0c7210 */ /* 0x000fe20007ffe0ff */
[----:B------:R-:W-:-:S05]  /*33f0*/  IMAD.WIDE.U32 R44, R16, R45, RZ ;  /* 0x0000002d102c7225 */ /* 0x000fca00078e00ff */
[----:B------:R-:W-:Y:S01]  /*3400*/  IADD3 R2, R45, R13, RZ ;  /* 0x0000000d2d027210 */ /* 0x000fe20007ffe0ff */
[----:B------:R-:W-:Y:S06]  /*3410*/  @!P0 BRA `(.L_x_132) ;  /* 0x0000000000488947 */ /* 0x000fec0003800000 */
[----:B------:R-:W-:Y:S01]  /*3420*/  IMAD.MOV.U32 R42, RZ, RZ, R38 ;  /* 0x000000ffff2a7224 */ /* 0x000fe200078e0026 */
[----:B------:R-:W-:Y:S01]  /*3430*/  MOV R26, R11 ;  /* 0x0000000b001a7202 */ /* 0x000fe20000000f00 */
[----:B------:R-:W-:Y:S01]  /*3440*/  IMAD.MOV.U32 R17, RZ, RZ, R39 ;  /* 0x000000ffff117224 */ /* 0x000fe200078e0027 */
[----:B------:R-:W-:Y:S02]  /*3450*/  MOV R21, R10 ;  /* 0x0000000a00157202 */ /* 0x000fe40000000f00 */
[----:B------:R-:W-:Y:S02]  /*3460*/  MOV R24, 0x3480 ;  /* 0x0000348000187802 */ /* 0x000fe40000000f00 */
[----:B------:R-:W-:Y:S05]  /*3470*/  CALL.REL.NOINC `($__internal_2_$__cuda_sm20_div_s64) ;  /* 0x0000001000b07944 */ /* 0x000fea0003c00000 */
[----:B------:R-:W-:Y:S01]  /*3480*/  IADD3 R13, P0, RZ, -R18, RZ ;  /* 0x80000012ff0d7210 */ /* 0x000fe20007f1e0ff */
[----:B------:R-:W-:Y:S01]  /*3490*/  IMAD.MOV.U32 R25, RZ, RZ, R39 ;  /* 0x000000ffff197224 */ /* 0x000fe200078e0027 */
[----:B------:R-:W-:Y:S02]  /*34a0*/  MOV R24, R38 ;  /* 0x0000002600187202 */ /* 0x000fe40000000f00 */
[----:B------:R-:W-:Y:S02]  /*34b0*/  IADD3.X R16, RZ, ~R19, RZ, P0, !PT ;  /* 0x80000013ff107210 */ /* 0x000fe400007fe4ff */
[----:B------:R-:W-:Y:S01]  /*34c0*/  MOV R38, R18 ;  /* 0x0000001200267202 */ /* 0x000fe20000000f00 */
[----:B------:R-:W-:Y:S01]  /*34d0*/  IMAD.WIDE.U32 R24, R11, R13, R24 ;  /* 0x0000000d0b187225 */ /* 0x000fe200078e0018 */
[----:B------:R-:W-:-:S03]  /*34e0*/  MOV R39, R19 ;  /* 0x0000001300277202 */ /* 0x000fc60000000f00 */
[----:B------:R-:W-:-:S04]  /*34f0*/  IMAD R16, R16, R11, RZ ;  /* 0x0000000b10107224 */ /* 0x000fc800078e02ff */
[----:B------:R-:W-:Y:S01]  /*3500*/  IMAD R10, R10, R13, R16 ;  /* 0x0000000d0a0a7224 */ /* 0x000fe200078e0210 */
[----:B------:R-:W-:-:S03]  /*3510*/  MOV R16, R24 ;  /* 0x0000001800107202 */ /* 0x000fc60000000f00 */
[----:B------:R-:W-:Y:S01]  /*3520*/  IMAD.IADD R10, R25, 0x1, R10 ;  /* 0x00000001190a7824 */ /* 0x000fe200078e020a */
[----:B------:R-:W-:Y:S05]  /*3530*/  BRA `(.L_x_133) ;  /* 0x00000000005c7947 */ /* 0x000fea0003800000 */
.L_x_132:
        /* <DEDUP_REMOVED lines=23> */
.L_x_133:
[----:B------:R-:W-:Y:S05]  /*36b0*/  BSYNC B0 ;  /* 0x0000000000007941 */ /* 0x000fea0003800000 */
.L_x_131:
        /* <DEDUP_REMOVED lines=29> */
.L_x_135:
        /* <DEDUP_REMOVED lines=20> */
[----:B------:R-:W-:Y:S02]  /*39d0*/  IADD3 R10, -R16, RZ, RZ ;  /* 0x000000ff100a7210 */ /* 0x000fe40007ffe1ff */
[----:B------:R-:W-:-:S03]  /*39e0*/  MOV R18, R16 ;  /* 0x0000001000127202 */ /* 0x000fc60000000f00 */
[----:B------:R-:W-:Y:S02]  /*39f0*/  IMAD R10, R9, R10, R38 ;  /* 0x0000000a090a7224 */ /* 0x000fe400078e0226 */
.L_x_136:
[----:B------:R-:W-:Y:S05]  /*3a00*/  BSYNC B0 ;  /* 0x0000000000007941 */ /* 0x000fea0003800000 */
.L_x_134:
[----:B------:R-:W-:Y:S01]  /*3a10*/  IADD3 R31, P1, P0, R34, R32, R30 ;  /* 0x00000020221f7210 */ /* 0x000fe2000783e01e */
[----:B------:R-:W-:-:S03]  /*3a20*/  ULDC.64 UR4, c[0x0][0x2b0] ;  /* 0x0000ac0000047ab9 */ /* 0x000fc60000000a00 */
[----:B------:R-:W-:Y:S02]  /*3a30*/  IADD3 R31, P3, P2, R40, R31, R44 ;  /* 0x0000001f281f7210 */ /* 0x000fe40007a7e02c */
[----:B------:R-:W-:Y:S01]  /*3a40*/  IADD3.X R0, R4, R5, R0, P1, P0 ;  /* 0x0000000504007210 */ /* 0x000fe20000fe0400 */
[----:B------:R-:W-:Y:S01]  /*3a50*/  IMAD R5, R19, R6, RZ ;  /* 0x0000000613057224 */ /* 0x000fe200078e02ff */
[----:B------:R-:W-:Y:S02]  /*3a60*/  IADD3 R14, P1, P0, R46, R31, R14 ;  /* 0x0000001f2e0e7210 */ /* 0x000fe4000783e00e */
[----:B------:R-:W-:Y:S02]  /*3a70*/  IADD3.X R0, R7, R0, R2, P3, P2 ;  /* 0x0000000007007210 */ /* 0x000fe40001fe4402 */
[----:B------:R-:W-:Y:S02]  /*3a80*/  SHF.R.S32.HI R2, RZ, 0x1f, R6 ;  /* 0x0000001fff027819 */ /* 0x000fe40000011406 */
[----:B------:R-:W-:-:S02]  /*3a90*/  IADD3.X R15, R11, R0, R12, P1, P0 ;  /* 0x000000000b0f7210 */ /* 0x000fc40000fe040c */
[----:B------:R-:W-:Y:S01]  /*3aa0*/  SHF.R.S32.HI R0, RZ, 0x1f, R3 ;  /* 0x0000001fff007819 */ /* 0x000fe20000011403 */
[-C--:B------:R-:W-:Y:S02]  /*3ab0*/  IMAD R2, R2, R18.reuse, R5 ;  /* 0x0000001202027224 */ /* 0x080fe400078e0205 */
[----:B------:R-:W-:-:S04]  /*3ac0*/  IMAD.WIDE.U32 R14, R6, R18, R14 ;  /* 0x00000012060e7225 */ /* 0x000fc800078e000e */
[----:B------:R-:W-:Y:S02]  /*3ad0*/  IMAD R5, R8, R3, RZ ;  /* 0x0000000308057224 */ /* 0x000fe400078e02ff */
        /* <DEDUP_REMOVED lines=8> */
.L_x_112:
[----:B------:R-:W-:Y:S02]  /*3b60*/  ULDC.64 UR4, c[0x0][0x2b0] ;  /* 0x0000ac0000047ab9 */ /* 0x000fe40000000a00 */
[----:B------:R-:W-:-:S04]  /*3b70*/  LEA R2, P0, R30, UR4, 0x2 ;  /* 0x000000041e027c11 */ /* 0x000fc8000f8010ff */
[----:B------:R-:W-:-:S05]  /*3b80*/  LEA.HI.X R3, R30, UR5, R31, 0x2, P0 ;  /* 0x000000051e037c11 */ /* 0x000fca00080f141f */
[----:B------:R0:W-:Y:S04]  /*3b90*/  STG.E desc[UR8][R2.64], R28 ;  /* 0x0000001c02007986 */ /* 0x0001e8000c101908 */
.L_x_111:
[----:B------:R-:W-:Y:S05]  /*3ba0*/  BSYNC B1 ;  /* 0x0000000000017941 */ /* 0x000fea0003800000 */
.L_x_110:
[----:B------:R-:W2:Y:S01]  /*3bb0*/  S2R R0, SR_TID.X ;  /* 0x0000000000007919 */ /* 0x000ea20000002100 */
[----:B01----:R-:W0:Y:S01]  /*3bc0*/  LDC R3, c[0x0][0x3c4] ;  /* 0x0000f100ff037b82 */ /* 0x003e220000000800 */
[----:B------:R-:W-:Y:S01]  /*3bd0*/  BSSY B0, `(.L_x_137) ;  /* 0x0000012000007945 */ /* 0x000fe20003800000 */
[----:B--2---:R-:W-:-:S04]  /*3be0*/  SHF.R.S32.HI R21, RZ, 0x1f, R0 ;  /* 0x0000001fff157819 */ /* 0x004fc80000011400 */
[----:B------:R-:W-:-:S04]  /*3bf0*/  LEA.HI R21, R21, R0, RZ, 0x5 ;  /* 0x0000000015157211 */ /* 0x000fc800078f28ff */
[----:B------:R-:W-:-:S05]  /*3c00*/  LOP3.LUT R5, R21, 0xffffffe0, RZ, 0xc0, !PT ;  /* 0xffffffe015057812 */ /* 0x000fca00078ec0ff */
[----:B------:R-:W-:-:S05]  /*3c10*/  IMAD.IADD R26, R0, 0x1, -R5 ;  /* 0x00000001001a7824 */ /* 0x000fca00078e0a05 */
[----:B0-----:R-:W-:-:S04]  /*3c20*/  ISETP.GE.AND P0, PT, R26, R3, PT ;  /* 0x000000031a00720c */ /* 0x001fc80003f06270 */
[----:B------:R-:W-:-:S13]  /*3c30*/  ISETP.LT.AND P0, PT, R0, 0x80, !P0 ;  /* 0x000000800000780c */ /* 0x000fda0004701270 */
[----:B------:R-:W-:Y:S05]  /*3c40*/  @!P0 BRA `(.L_x_138) ;  /* 0x0000000000288947 */ /* 0x000fea0003800000 */
[----:B------:R-:W0:Y:S01]  /*3c50*/  S2R R0, SR_CgaCtaId ;  /* 0x0000000000007919 */ /* 0x000e220000008800 */
[----:B------:R-:W-:Y:S01]  /*3c60*/  FADD.FTZ R2, -R28, R29 ;  /* 0x0000001d1c027221 */ /* 0x000fe20000010100 */
[----:B------:R-:W-:-:S03]  /*3c70*/  MOV R5, 0x400 ;  /* 0x0000040000057802 */ /* 0x000fc60000000f00 */
[----:B------:R-:W-:-:S06]  /*3c80*/  FMUL.FTZ R2, R2, 1.4426950216293334961 ;  /* 0x3fb8aa3b02027820 */ /* 0x000fcc0000410000 */
[----:B------:R-:W1:Y:S01]  /*3c90*/  MUFU.EX2 R2, R2 ;  /* 0x0000000200027308 */ /* 0x000e620000000800 */
[----:B0-----:R-:W-:-:S05]  /*3ca0*/  LEA R5, R0, R5, 0x18 ;  /* 0x0000000500057211 */ /* 0x001fca00078ec0ff */
[----:B------:R-:W-:Y:S01]  /*3cb0*/  IMAD R0, R26, 0x14, R5 ;  /* 0x000000141a007824 */ /* 0x000fe200078e0205 */
[----:B------:R-:W-:-:S04]  /*3cc0*/  SHF.R.S32.HI R5, RZ, 0x5, R21 ;  /* 0x00000005ff057819 */ /* 0x000fc80000011415 */
[----:B------:R-:W-:-:S05]  /*3cd0*/  LEA R5, R5, R0, 0x2 ;  /* 0x0000000005057211 */ /* 0x000fca00078e10ff */
[----:B-1----:R0:W-:Y:S02]  /*3ce0*/  STS [R5], R2 ;  /* 0x0000000205007388 */ /* 0x0021e40000000800 */
.L_x_138:
[----:B------:R-:W-:Y:S05]  /*3cf0*/  BSYNC B0 ;  /* 0x0000000000007941 */ /* 0x000fea0003800000 */
.L_x_137:
[----:B------:R-:W-:Y:S01]  /*3d00*/  BAR.SYNC.DEFER_BLOCKING 0x0 ;  /* 0x0000000000007b1d */ /* 0x000fe20000010000 */
[----:B------:R-:W-:Y:S01]  /*3d10*/  ISETP.GE.AND P0, PT, R3, 0x1, PT ;  /* 0x000000010300780c */ /* 0x000fe20003f06270 */
[----:B------:R-:W-:Y:S01]  /*3d20*/  IMAD.SHL.U32 R26, R26, 0x4, RZ ;  /* 0x000000041a1a7824 */ /* 0x000fe200078e00ff */
[----:B------:R-:W-:Y:S01]  /*3d30*/  CS2R R6, SRZ ;  /* 0x0000000000067805 */ /* 0x000fe2000001ff00 */
[----:B------:R-:W-:Y:S01]  /*3d40*/  IMAD.MOV.U32 R9, RZ, RZ, RZ ;  /* 0x000000ffff097224 */ /* 0x000fe200078e00ff */
[----:B0-----:R-:W-:Y:S02]  /*3d50*/  CS2R R4, SRZ ;  /* 0x0000000000047805 */ /* 0x001fe4000001ff00 */
[----:B------:R-:W-:Y:S01]  /*3d60*/  CS2R R2, SRZ ;  /* 0x0000000000027805 */ /* 0x000fe2000001ff00 */
[----:B------:R-:W-:Y:S01]  /*3d70*/  IMAD.MOV.U32 R0, RZ, RZ, RZ ;  /* 0x000000ffff007224 */ /* 0x000fe200078e00ff */
[----:B------:R-:W-:Y:S01]  /*3d80*/  SHF.R.S32.HI R21, RZ, 0x5, R21 ;  /* 0x00000005ff157819 */ /* 0x000fe20000011415 */
[----:B------:R-:W-:-:S04]  /*3d90*/  VIADD R25, R26, 0x80 ;  /* 0x000000801a197836 */ /* 0x000fc80000000000 */
[----:B------:R-:W-:Y:S05]  /*3da0*/  @!P0 BRA `(.L_x_139) ;  /* 0x0000000000d88947 */ /* 0x000fea0003800000 */
[----:B------:R-:W0:Y:S01]  /*3db0*/  S2UR UR6, SR_CgaCtaId ;  /* 0x00000000000679c3 */ /* 0x000e220000008800 */
[----:B------:R-:W-:Y:S01]  /*3dc0*/  ULDC UR10, c[0x0][0x2dc] ;  /* 0x0000b700000a7ab9 */ /* 0x000fe20000000800 */
[----:B------:R-:W-:Y:S01]  /*3dd0*/  IMAD R23, R21, 0x100, R26 ;  /* 0x0000010015177824 */ /* 0x000fe200078e021a */
[----:B------:R-:W-:Y:S01]  /*3de0*/  UIMAD UR4, UR7, UR10, URZ ;  /* 0x0000000a070472a4 */ /* 0x000fe2000f8e023f */
[C---:B------:R-:W-:Y:S01]  /*3df0*/  VIADD R8, R20.reuse, -UR7 ;  /* 0x8000000714087c36 */ /* 0x040fe20008000000 */
        /* <DEDUP_REMOVED lines=21> */
.L_x_142:
        /* <DEDUP_REMOVED lines=15> */
.L_x_141:
[----:B------:R-:W-:Y:S05]  /*4040*/  BSYNC B0 ;  /* 0x0000000000007941 */ /* 0x000fea0003800000 */
.L_x_140:
        /* <DEDUP_REMOVED lines=12> */
.L_x_139:
[----:B------:R-:W-:-:S04]  /*4110*/  IADD3 R21, R21, UR7, RZ ;  /* 0x0000000715157c10 */ /* 0x000fc8000fffe0ff */
[----:B------:R-:W-:-:S13]  /*4120*/  ISETP.GE.AND P0, PT, R21, R20, PT ;  /* 0x000000141500720c */ /* 0x000fda0003f06270 */
[----:B------:R-:W-:Y:S05]  /*4130*/  @P0 EXIT ;  /* 0x000000000000094d */ /* 0x000fea0003800000 */
[----:B------:R-:W0:Y:S01]  /*4140*/  LDC R12, c[0x0][0x2c4] ;  /* 0x0000b100ff0c7b82 */ /* 0x000e220000000800 */
        /* <DEDUP_REMOVED lines=8> */
[----:B------:R-:W-:Y:S01]  /*41d0*/  IABS R11, R12 ;  /* 0x0000000c000b7213 */ /* 0x000fe20000000000 */
[----:B------:R-:W-:-:S03]  /*41e0*/  ULDC.64 UR4, c[0x0][0x290] ;  /* 0x0000a40000047ab9 */ /* 0x000fc60000000a00 */
[-C--:B------:R-:W-:Y:S02]  /*41f0*/  IABS R10, R13.reuse ;  /* 0x0000000d000a7213 */ /* 0x080fe40000000000 */
[----:B------:R-:W-:Y:S02]  /*4200*/  IABS R15, R13 ;  /* 0x0000000d000f7213 */ /* 0x000fe40000000000 */
[----:B------:R-:W0:Y:S03]  /*4210*/  I2F.RP R8, R10 ;  /* 0x0000000a00087306 */ /* 0x000e260000209400 */
[----:B------:R-:W-:-:S05]  /*4220*/  IMAD.MOV R15, RZ, RZ, -R15 ;  /* 0x000000ffff0f7224 */ /* 0x000fca00078e0a0f */
[----:B0-----:R-:W0:Y:S08]  /*4230*/  MUFU.RCP R18, R8 ;  /* 0x0000000800127308 */ /* 0x001e300000001000 */
[----:B------:R-:W1:Y:S01]  /*4240*/  I2F.RP R8, R11 ;  /* 0x0000000b00087306 */ /* 0x000e620000209400 */
[----:B0-----:R-:W-:-:S07]  /*4250*/  VIADD R18, R18, 0xffffffe ;  /* 0x0ffffffe12127836 */ /* 0x001fce0000000000 */
[----:B------:R0:W2:Y:S08]  /*4260*/  F2I.FTZ.U32.TRUNC.NTZ R19, R18 ;  /* 0x0000001200137305 */ /* 0x0000b0000021f000 */
[----:B-1----:R-:W1:Y:S01]  /*4270*/  MUFU.RCP R8, R8 ;  /* 0x0000000800087308 */ /* 0x002e620000001000 */
[----:B0-----:R-:W-:Y:S01]  /*4280*/  HFMA2.MMA R18, -RZ, RZ, 0, 0 ;  /* 0x00000000ff127435 */ /* 0x001fe200000001ff */
[----:B--2---:R-:W-:-:S04]  /*4290*/  IMAD.MOV R17, RZ, RZ, -R19 ;  /* 0x000000ffff117224 */ /* 0x004fc800078e0a13 */
[----:B------:R-:W-:-:S05]  /*42a0*/  IMAD R17, R17, R10, RZ ;  /* 0x0000000a11117224 */ /* 0x000fca00078e02ff */
[----:B------:R-:W-:-:S06]  /*42b0*/  IMAD.HI.U32 R17, R19, R17, R18 ;  /* 0x0000001113117227 */ /* 0x000fcc00078e0012 */
[----:B------:R-:W-:-:S04]  /*42c0*/  IMAD.HI.U32 R14, R17, R16, RZ ;  /* 0x00000010110e7227 */ /* 0x000fc800078e00ff */
[----:B------:R-:W-:Y:S02]  /*42d0*/  IMAD R15, R14, R15, R16 ;  /* 0x0000000f0e0f7224 */ /* 0x000fe400078e0210 */
[----:B-1----:R-:W-:-:S03]  /*42e0*/  VIADD R16, R8, 0xffffffe ;  /* 0x0ffffffe08107836 */ /* 0x002fc60000000000 */
[----:B------:R-:W-:Y:S01]  /*42f0*/  ISETP.GT.U32.AND P1, PT, R10, R15, PT ;  /* 0x0000000f0a00720c */ /* 0x000fe20003f24070 */
[----:B------:R0:W1:-:S12]  /*4300*/  F2I.FTZ.U32.TRUNC.NTZ R17, R16 ;  /* 0x0000001000117305 */ /* 0x000058000021f000 */
[----:B------:R-:W-:Y:S01]  /*4310*/  @!P1 IMAD.IADD R15, R15, 0x1, -R10 ;  /* 0x000000010f0f9824 */ /* 0x000fe200078e0a0a */
[----:B------:R-:W-:Y:S02]  /*4320*/  @!P1 IADD3 R14, R14, 0x1, RZ ;  /* 0x000000010e0e9810 */ /* 0x000fe40007ffe0ff */
[----:B------:R-:W-:Y:S02]  /*4330*/  ISETP.NE.AND P1, PT, R13, RZ, PT ;  /* 0x000000ff0d00720c */ /* 0x000fe40003f25270 */
[----:B------:R-:W-:Y:S02]  /*4340*/  ISETP.GE.U32.AND P2, PT, R15, R10, PT ;  /* 0x0000000a0f00720c */ /* 0x000fe40003f46070 */
[----:B------:R-:W-:Y:S02]  /*4350*/  LOP3.LUT R10, R21, R13, RZ, 0x3c, !PT ;  /* 0x0000000d150a7212 */ /* 0x000fe400078e3cff */
[----:B0-----:R-:W-:Y:S02]  /*4360*/  MOV R16, RZ ;  /* 0x000000ff00107202 */ /* 0x001fe40000000f00 */
[----:B------:R-:W-:Y:S01]  /*4370*/  ISETP.GE.AND P0, PT, R10, RZ, PT ;  /* 0x000000ff0a00720c */ /* 0x000fe20003f06270 */
[----:B-1----:R-:W-:-:S04]  /*4380*/  IMAD.MOV R10, RZ, RZ, -R17 ;  /* 0x000000ffff0a7224 */ /* 0x002fc800078e0a11 */
[----:B------:R-:W-:Y:S02]  /*4390*/  IMAD R10, R10, R11, RZ ;  /* 0x0000000b0a0a7224 */ /* 0x000fe400078e02ff */
[----:B------:R-:W-:Y:S02]  /*43a0*/  @P2 VIADD R14, R14, 0x1 ;  /* 0x000000010e0e2836 */ /* 0x000fe40000000000 */
[----:B------:R-:W-:-:S04]  /*43b0*/  IMAD.HI.U32 R10, R17, R10, R16 ;  /* 0x0000000a110a7227 */ /* 0x000fc800078e0010 */
[----:B------:R-:W-:Y:S02]  /*43c0*/  @!P0 IADD3 R14, -R14, RZ, RZ ;  /* 0x000000ff0e0e8210 */ /* 0x000fe40007ffe1ff */
[----:B------:R-:W-:-:S05]  /*43d0*/  @!P1 LOP3.LUT R14, RZ, R13, RZ, 0x33, !PT ;  /* 0x0000000dff0e9212 */ /* 0x000fca00078e33ff */
[----:B------:R-:W-:-:S04]  /*43e0*/  IMAD R13, R14, R13, RZ ;  /* 0x0000000d0e0d7224 */ /* 0x000fc800078e02ff */
[----:B------:R-:W-:-:S05]  /*43f0*/  IMAD.IADD R15, R21, 0x1, -R13 ;  /* 0x00000001150f7824 */ /* 0x000fca00078e0a0d */
[----:B------:R-:W-:Y:S02]  /*4400*/  IABS R8, R15 ;  /* 0x0000000f00087213 */ /* 0x000fe40000000000 */
[----:B------:R-:W-:-:S03]  /*4410*/  LOP3.LUT R15, R15, R12, RZ, 0x3c, !PT ;  /* 0x0000000c0f0f7212 */ /* 0x000fc600078e3cff */
[----:B------:R-:W-:Y:S01]  /*4420*/  IMAD.HI.U32 R16, R10, R8, RZ ;  /* 0x000000080a107227 */ /* 0x000fe200078e00ff */
[----:B------:R-:W-:Y:S02]  /*4430*/  ISETP.GE.AND P1, PT, R15, RZ, PT ;  /* 0x000000ff0f00720c */ /* 0x000fe40003f26270 */
[----:B------:R-:W-:Y:S01]  /*4440*/  SHF.R.S32.HI R15, RZ, 0x1f, R14 ;  /* 0x0000001fff0f7819 */ /* 0x000fe2000001140e */
[----:B------:R-:W-:-:S04]  /*4450*/  IMAD.MOV R10, RZ, RZ, -R16 ;  /* 0x000000ffff0a7224 */ /* 0x000fc800078e0a10 */
[----:B------:R-:W-:Y:S02]  /*4460*/  IMAD R8, R11, R10, R8 ;  /* 0x0000000a0b087224 */ /* 0x000fe400078e0208 */
[----:B------:R-:W-:-:S03]  /*4470*/  IMAD R15, R15, UR4, RZ ;  /* 0x000000040f0f7c24 */ /* 0x000fc6000f8e02ff */
[----:B------:R-:W-:Y:S01]  /*4480*/  ISETP.GT.U32.AND P0, PT, R11, R8, PT ;  /* 0x000000080b00720c */ /* 0x000fe20003f04070 */
[----:B------:R-:W-:-:S12]  /*4490*/  IMAD R15, R14, UR5, R15 ;  /* 0x000000050e0f7c24 */ /* 0x000fd8000f8e020f */
[----:B------:R-:W-:Y:S01]  /*44a0*/  @!P0 IMAD.IADD R8, R8, 0x1, -R11 ;  /* 0x0000000108088824 */ /* 0x000fe200078e0a0b */
[----:B------:R-:W-:Y:S02]  /*44b0*/  @!P0 IADD3 R16, R16, 0x1, RZ ;  /* 0x0000000110108810 */ /* 0x000fe40007ffe0ff */
[----:B------:R-:W-:Y:S02]  /*44c0*/  ISETP.NE.AND P0, PT, R12, RZ, PT ;  /* 0x000000ff0c00720c */ /* 0x000fe40003f05270 */
[----:B------:R-:W-:Y:S01]  /*44d0*/  ISETP.GE.U32.AND P2, PT, R8, R11, PT ;  /* 0x0000000b0800720c */ /* 0x000fe20003f46070 */
[----:B------:R-:W-:Y:S01]  /*44e0*/  IMAD.WIDE.U32 R10, R14, UR4, RZ ;  /* 0x000000040e0a7c25 */ /* 0x000fe2000f8e00ff */
[----:B------:R-:W-:-:S03]  /*44f0*/  ULDC.64 UR4, c[0x0][0x2a0] ;  /* 0x0000a80000047ab9 */ /* 0x000fc60000000a00 */
[----:B------:R-:W-:Y:S01]  /*4500*/  IMAD.MOV.U32 R14, RZ, RZ, R10 ;  /* 0x000000ffff0e7224 */ /* 0x000fe200078e000a */
[----:B------:R-:W-:-:S07]  /*4510*/  IADD3 R15, R11, R15, RZ ;  /* 0x0000000f0b0f7210 */ /* 0x000fce0007ffe0ff */
[----:B------:R-:W-:-:S04]  /*4520*/  @P2 VIADD R16, R16, 0x1 ;  /* 0x0000000110102836 */ /* 0x000fc80000000000 */
[----:B------:R-:W-:Y:S01]  /*4530*/  @!P1 IMAD.MOV R16, RZ, RZ, -R16 ;  /* 0x000000ffff109224 */ /* 0x000fe200078e0a10 */
[----:B------:R-:W-:Y:S02]  /*4540*/  ISETP.GE.AND P1, PT, R26, UR6, PT ;  /* 0x000000061a007c0c */ /* 0x000fe4000bf26270 */
[----:B------:R-:W-:-:S04]  /*4550*/  @!P0 LOP3.LUT R16, RZ, R12, RZ, 0x33, !PT ;  /* 0x0000000cff108212 */ /* 0x000fc800078e33ff */
[----:B------:R-:W-:Y:S01]  /*4560*/  SHF.R.S32.HI R8, RZ, 0x1f, R16 ;  /* 0x0000001fff087819 */ /* 0x000fe20000011410 */
[C---:B------:R-:W-:Y:S02]  /*4570*/  IMAD R12, R16.reuse, R12, R13 ;  /* 0x0000000c100c7224 */ /* 0x040fe400078e020d */
[----:B------:R-:W-:-:S03]  /*4580*/  IMAD.WIDE.U32 R14, R16, UR4, R14 ;  /* 0x00000004100e7c25 */ /* 0x000fc6000f8e000e */
[----:B------:R-:W-:Y:S01]  /*4590*/  IADD3 R12, R21, -R12, RZ ;  /* 0x8000000c150c7210 */ /* 0x000fe20007ffe0ff */
[----:B------:R-:W-:Y:S01]  /*45a0*/  IMAD R13, R8, UR4, RZ ;  /* 0x00000004080d7c24 */ /* 0x000fe2000f8e02ff */
[----:B------:R-:W0:Y:S02]  /*45b0*/  @!P1 LDC.64 R10, c[0x0][0x280] ;  /* 0x0000a000ff0a9b82 */ /* 0x000e240000000a00 */
[----:B------:R-:W-:Y:S01]  /*45c0*/  SHF.R.S32.HI R8, RZ, 0x1f, R12 ;  /* 0x0000001fff087819 */ /* 0x000fe2000001140c */
[----:B------:R-:W-:Y:S01]  /*45d0*/  IMAD R13, R16, UR5, R13 ;  /* 0x00000005100d7c24 */ /* 0x000fe2000f8e020d */
[----:B------:R-:W-:-:S03]  /*45e0*/  ULDC.64 UR4, c[0x0][0x298] ;  /* 0x0000a60000047ab9 */ /* 0x000fc60000000a00 */
[----:B------:R-:W-:Y:S02]  /*45f0*/  IMAD.IADD R15, R15, 0x1, R13 ;  /* 0x000000010f0f7824 */ /* 0x000fe400078e020d */
        /* <DEDUP_REMOVED lines=20> */
        .weak           $__internal_2_$__cuda_sm20_div_s64
        .type           $__internal_2_$__cuda_sm20_div_s64,@function
        .size           $__internal_2_$__cuda_sm20_div_s64,(.L_x_8988 - $__internal_2_$__cuda_sm20_div_s64)
$__internal_2_$__cuda_sm20_div_s64:
        /* <DEDUP_REMOVED lines=28> */
[----:B------:R-:W-:-:S03]  /*4900*/  IMAD.HI.U32 R48, R49, R22, RZ ;  /* 0x0000001631307227 */ /* 0x000fc600078e00ff */
[----:B------:R-:W-:-:S05]  /*4910*/  IADD3.X R18, RZ, ~R18, RZ, P0, !PT ;  /* 0x80000012ff127210 */ /* 0x000fca00007fe4ff */
[----:B------:R-:W-:-:S04]  /*4920*/  IMAD.WIDE.U32 R48, P5, R49, R18, R48 ;  /* 0x0000001231307225 */ /* 0x000fc800078a0030 */
[----:B------:R-:W-:-:S04]  /*4930*/  IMAD.HI.U32 R19, P4, R25, R22, R48 ;  /* 0x0000001619137227 */ /* 0x000fc80007880030 */
[CC--:B------:R-:W-:Y:S02]  /*4940*/  IMAD R22, R25.reuse, R18.reuse, RZ ;  /* 0x0000001219167224 */ /* 0x0c0fe400078e02ff */
[----:B------:R-:W-:-:S03]  /*4950*/  IMAD.HI.U32 R18, R25, R18, RZ ;  /* 0x0000001219127227 */ /* 0x000fc600078e00ff */
[----:B------:R-:W-:Y:S01]  /*4960*/  IADD3 R22, P3, R22, R19, RZ ;  /* 0x0000001316167210 */ /* 0x000fe20007f7e0ff */
[----:B------:R-:W-:Y:S01]  /*4970*/  IMAD.X R25, R18, 0x1, R25, P5 ;  /* 0x0000000112197824 */ /* 0x000fe200028e0619 */
[----:B------:R-:W-:Y:S01]  /*4980*/  IADD3 R19, P0, RZ, -R42, RZ ;  /* 0x8000002aff137210 */ /* 0x000fe20007f1e0ff */
[----:B------:R-:W-:-:S03]  /*4990*/  IMAD.MOV.U32 R49, RZ, RZ, RZ ;  /* 0x000000ffff317224 */ /* 0x000fc600078e00ff */
[----:B------:R-:W-:Y:S01]  /*49a0*/  SEL R19, R19, R42, !P1 ;  /* 0x0000002a13137207 */ /* 0x000fe20004800000 */
[----:B------:R-:W-:Y:S01]  /*49b0*/  IMAD.X R42, RZ, RZ, ~R17, P0 ;  /* 0x000000ffff2a7224 */ /* 0x000fe200000e0e11 */
[----:B------:R-:W-:-:S03]  /*49c0*/  IADD3.X R25, RZ, RZ, R25, P3, P4 ;  /* 0x000000ffff197210 */ /* 0x000fc60001fe8419 */
[----:B------:R-:W-:Y:S01]  /*49d0*/  IMAD.HI.U32 R48, R22, R19, RZ ;  /* 0x0000001316307227 */ /* 0x000fe200078e00ff */
[----:B------:R-:W-:-:S05]  /*49e0*/  SEL R18, R42, R17, !P1 ;  /* 0x000000112a127207 */ /* 0x000fca0004800000 */
[----:B------:R-:W-:-:S04]  /*49f0*/  IMAD.WIDE.U32 R48, R22, R18, R48 ;  /* 0x0000001216307225 */ /* 0x000fc800078e0030 */
[C---:B------:R-:W-:Y:S02]  /*4a00*/  IMAD R27, R25.reuse, R18, RZ ;  /* 0x00000012191b7224 */ /* 0x040fe400078e02ff */
[----:B------:R-:W-:-:S04]  /*4a10*/  IMAD.HI.U32 R22, P0, R25, R19, R48 ;  /* 0x0000001319167227 */ /* 0x000fc80007800030 */
[----:B------:R-:W-:Y:S01]  /*4a20*/  IMAD.HI.U32 R25, R25, R18, RZ ;  /* 0x0000001219197227 */ /* 0x000fe200078e00ff */
[----:B------:R-:W-:-:S03]  /*4a30*/  IADD3 R27, P1, R27, R22, RZ ;  /* 0x000000161b1b7210 */ /* 0x000fc60007f3e0ff */
[----:B------:R-:W-:Y:S02]  /*4a40*/  IMAD.X R25, RZ, RZ, R25, P0 ;  /* 0x000000ffff197224 */ /* 0x000fe400000e0619 */
[----:B------:R-:W-:-:S03]  /*4a50*/  IMAD.WIDE.U32 R42, R27, R36, RZ ;  /* 0x000000241b2a7225 */ /* 0x000fc600078e00ff */
[----:B------:R-:W-:Y:S01]  /*4a60*/  IADD3.X R25, RZ, R25, RZ, P1, !PT ;  /* 0x00000019ff197210 */ /* 0x000fe20000ffe4ff */
[----:B------:R-:W-:Y:S01]  /*4a70*/  IMAD R22, R27, R37, R43 ;  /* 0x000000251b167224 */ /* 0x000fe200078e022b */
[----:B------:R-:W-:-:S03]  /*4a80*/  IADD3 R19, P0, -R42, R19, RZ ;  /* 0x000000132a137210 */ /* 0x000fc60007f1e1ff */
[-C--:B------:R-:W-:Y:S01]  /*4a90*/  IMAD R43, R25, R36.reuse, R22 ;  /* 0x00000024192b7224 */ /* 0x080fe200078e0216 */
[CC--:B------:R-:W-:Y:S02]  /*4aa0*/  ISETP.GE.U32.AND P4, PT, R19.reuse, R36.reuse, PT ;  /* 0x000000241300720c */ /* 0x0c0fe40003f86070 */
[----:B------:R-:W-:Y:S01]  /*4ab0*/  IADD3 R22, P3, R19, -R36, RZ ;  /* 0x8000002413167210 */ /* 0x000fe20007f7e0ff */
[----:B------:R-:W-:-:S05]  /*4ac0*/  IMAD.X R18, R18, 0x1, ~R43, P0 ;  /* 0x0000000112127824 */ /* 0x000fca00000e0e2b */
[----:B------:R-:W-:-:S04]  /*4ad0*/  ISETP.GE.U32.AND.EX P4, PT, R18, R37, PT, P4 ;  /* 0x000000251200720c */ /* 0x000fc80003f86140 */
[----:B------:R-:W-:Y:S02]  /*4ae0*/  SEL R19, R22, R19, P4 ;  /* 0x0000001316137207 */ /* 0x000fe40002000000 */
[----:B------:R-:W-:Y:S02]  /*4af0*/  IADD3 R22, P1, R27, 0x1, RZ ;  /* 0x000000011b167810 */ /* 0x000fe40007f3e0ff */
[----:B------:R-:W-:Y:S01]  /*4b00*/  ISETP.GE.U32.AND P0, PT, R19, R36, PT ;  /* 0x000000241300720c */ /* 0x000fe20003f06070 */
[----:B------:R-:W-:Y:S01]  /*4b10*/  IMAD.X R19, R18, 0x1, ~R37, P3 ;  /* 0x0000000112137824 */ /* 0x000fe200018e0e25 */
[----:B------:R-:W-:Y:S01]  /*4b20*/  SEL R27, R22, R27, P4 ;  /* 0x0000001b161b7207 */ /* 0x000fe20002000000 */
[----:B------:R-:W-:-:S03]  /*4b30*/  IMAD.X R22, RZ, RZ, R25, P1 ;  /* 0x000000ffff167224 */ /* 0x000fc600008e0619 */
[----:B------:R-:W-:Y:S02]  /*4b40*/  SEL R19, R19, R18, P4 ;  /* 0x0000001213137207 */ /* 0x000fe40002000000 */
[----:B------:R-:W-:Y:S02]  /*4b50*/  SEL R22, R22, R25, P4 ;  /* 0x0000001916167207 */ /* 0x000fe40002000000 */
[----:B------:R-:W-:Y:S02]  /*4b60*/  IADD3 R18, P1, R27, 0x1, RZ ;  /* 0x000000011b127810 */ /* 0x000fe40007f3e0ff */
[----:B------:R-:W-:Y:S02]  /*4b70*/  ISETP.GE.U32.AND.EX P0, PT, R19, R37, PT, P0 ;  /* 0x000000251300720c */ /* 0x000fe40003f06100 */
[----:B------:R-:W-:Y:S02]  /*4b80*/  IADD3.X R19, RZ, R22, RZ, P1, !PT ;  /* 0x00000016ff137210 */ /* 0x000fe40000ffe4ff */
[----:B------:R-:W-:-:S02]  /*4b90*/  SEL R18, R18, R27, P0 ;  /* 0x0000001b12127207 */ /* 0x000fc40000000000 */
[----:B------:R-:W-:Y:S02]  /*4ba0*/  SEL R22, R19, R22, P0 ;  /* 0x0000001613167207 */ /* 0x000fe40000000000 */
[----:B------:R-:W-:Y:S02]  /*4bb0*/  LOP3.LUT R25, R21, R17, RZ, 0x3c, !PT ;  /* 0x0000001115197212 */ /* 0x000fe400078e3cff */
[-C--:B------:R-:W-:Y:S02]  /*4bc0*/  IADD3 R19, P1, RZ, -R18.reuse, RZ ;  /* 0x80000012ff137210 */ /* 0x080fe40007f3e0ff */
[----:B------:R-:W-:Y:S02]  /*4bd0*/  ISETP.GE.AND P3, PT, R25, RZ, PT ;  /* 0x000000ff1900720c */ /* 0x000fe40003f66270 */
[----:B------:R-:W-:Y:S01]  /*4be0*/  ISETP.NE.U32.AND P0, PT, R26, RZ, PT ;  /* 0x000000ff1a00720c */ /* 0x000fe20003f05070 */
[----:B------:R-:W-:Y:S01]  /*4bf0*/  IMAD.X R25, RZ, RZ, ~R22, P1 ;  /* 0x000000ffff197224 */ /* 0x000fe200008e0e16 */
[----:B------:R-:W-:-:S02]  /*4c00*/  SEL R19, R19, R18, !P3 ;  /* 0x0000001213137207 */ /* 0x000fc40005800000 */
[----:B------:R-:W-:Y:S02]  /*4c10*/  ISETP.NE.AND.EX P0, PT, R21, RZ, PT, P0 ;  /* 0x000000ff1500720c */ /* 0x000fe40003f05300 */
[----:B------:R-:W-:Y:S02]  /*4c20*/  SEL R25, R25, R22, !P3 ;  /* 0x0000001619197207 */ /* 0x000fe40005800000 */
[----:B------:R-:W-:Y:S02]  /*4c30*/  SEL R18, R19, 0xffffffff, P0 ;  /* 0xffffffff13127807 */ /* 0x000fe40000000000 */
[----:B------:R-:W-:Y:S01]  /*4c40*/  SEL R19, R25, 0xffffffff, P0 ;  /* 0xffffffff19137807 */ /* 0x000fe20000000000 */
[----:B------:R-:W-:-:S04]  /*4c50*/  IMAD.MOV.U32 R25, RZ, RZ, 0x0 ;  /* 0x00000000ff197424 */ /* 0x000fc800078e00ff */
[----:B------:R-:W-:Y:S05]  /*4c60*/  RET.REL.NODEC R24 `(_ZN5flash32flash_fwd_splitkv_combine_kernelI23Flash_fwd_kernel_traitsILi256ELi64ELi64ELi4ELb0ELb0EN7cutlass10bfloat16_tE19Flash_kernel_traitsILi256ELi64ELi64ELi4ES3_EELi4ELi5ELb0EEEvNS_16Flash_fwd_paramsE) ;  /* 0xffffffb018e47950 */ /* 0x000fea0003c3ffff */
.L_x_143:
        /* <DEDUP_REMOVED lines=9> */
.L_x_8988:


//--------------------- .text._ZN5flash32flash_fwd_splitkv_combine_kernelI23Flash_fwd_kernel_traitsILi256ELi64ELi64ELi4ELb0ELb0EN7cutlass10bfloat16_tE19Flash_kernel_traitsILi256ELi64ELi64ELi4ES3_EELi4ELi4ELb0EEEvNS_16Flash_fwd_paramsE --------------------------
	.section	.text._ZN5flash32flash_fwd_splitkv_combine_kernelI23Flash_fwd_kernel_traitsILi256ELi64ELi64ELi4ELb0ELb0EN7cutlass10bfloat16_tE19Flash_kernel_traitsILi256ELi64ELi64ELi4ES3_EELi4ELi4ELb0EEEvNS_16Flash_fwd_paramsE,"ax",@progbits
	.align	128
        .global         _ZN5flash32flash_fwd_splitkv_combine_kernelI23Flash_fwd_kernel_traitsILi256ELi64ELi64ELi4ELb0ELb0EN7cutlass10bfloat16_tE19Flash_kernel_traitsILi256ELi64ELi64ELi4ES3_EELi4ELi4ELb0EEEvNS_16Flash_fwd_paramsE
        .type           _ZN5flash32flash_fwd_splitkv_combine_kernelI23Flash_fwd_kernel_traitsILi256ELi64ELi64ELi4ELb0ELb0EN7cutlass10bfloat16_tE19Flash_kernel_traitsILi256ELi64ELi64ELi4ES3_EELi4ELi4ELb0EEEvNS_16Flash_fwd_paramsE,@function
        .size           _ZN5flash32flash_fwd_splitkv_combine_kernelI23Flash_fwd_kernel_traitsILi256ELi64ELi64ELi4ELb0ELb0EN7cutlass10bfloat16_tE19Flash_kernel_traitsILi256ELi64ELi64ELi4ES3_EELi4ELi4ELb0EEEvNS_16Flash_fwd_paramsE,(.L_x_8989 - _ZN5flash32flash_fwd_splitkv_combine_kernelI23Flash_fwd_kernel_traitsILi256ELi64ELi64ELi4ELb0ELb0EN7cutlass10bfloat16_tE19Flash_kernel_traitsILi256ELi64ELi64ELi4ES3_EELi4ELi4ELb0EEEvNS_16Flash_fwd_paramsE)
        .other          _ZN5flash32flash_fwd_splitkv_combine_kernelI23Flash_fwd_kernel_traitsILi256ELi64ELi64ELi4ELb0ELb0EN7cutlass10bfloat16_tE19Flash_kernel_traitsILi256ELi64ELi64ELi4ES3_EELi4ELi4ELb0EEEvNS_16Flash_fwd_paramsE,@"STO_CUDA_ENTRY STV_DEFAULT"
_ZN5flash32flash_fwd_splitkv_combine_kernelI23Flash_fwd_kernel_traitsILi256ELi64ELi64ELi4ELb0ELb0EN7cutlass10bfloat16_tE19Flash_kernel_traitsILi256ELi64ELi64ELi4ES3_EELi4ELi4ELb0EEEvNS_16Flash_fwd_paramsE:
.text._ZN5flash32flash_fwd_splitkv_combine_kernelI23Flash_fwd_kernel_traitsILi256ELi64ELi64ELi4ELb0ELb0EN7cutlass10bfloat16_tE19Flash_kernel_traitsILi256ELi64ELi64ELi4ES3_EELi4ELi4ELb0EEEvNS_16Flash_fwd_paramsE:
        /* <DEDUP_REMOVED lines=23> */
[----:B------:R-:W-:Y:S05]  /*0170*/  CALL.REL.NOINC `($__internal_3_$__cuda_sm20_div_s64) ;  /* 0x0000004400787944 */ /* 0x000fea0003c00000 */
[----:B------:R-:W-:Y:S05]  /*0180*/  BRA `(.L_x_145) ;  /* 0x00000000004c7947 */ /* 0x000fea0003800000 */
.L_x_144:
        /* <DEDUP_REMOVED lines=19> */
.L_x_145:
        /* <DEDUP_REMOVED lines=12> */
[----:B------:R-:W-:Y:S05]  /*0380*/  CALL.REL.NOINC `($__internal_3_$__cuda_sm20_div_s64) ;  /* 0x0000004000f47944 */ /* 0x000fea0003c00000 */
[----:B------:R-:W-:Y:S02]  /*0390*/  MOV R8, R18 ;  /* 0x0000001200087202 */ /* 0x000fe40000000f00 */
[----:B------:R-:W-:Y:S01]  /*03a0*/  MOV R9, R19 ;  /* 0x0000001300097202 */ /* 0x000fe20000000f00 */
[----:B------:R-:W-:Y:S05]  /*03b0*/  BRA `(.L_x_148) ;  /* 0x00000000004c7947 */ /* 0x000fea0003800000 */
.L_x_147:
        /* <DEDUP_REMOVED lines=19> */
.L_x_148:
[----:B------:R-:W-:Y:S05]  /*04f0*/  BSYNC B0 ;  /* 0x0000000000007941 */ /* 0x000fea0003800000 */
.L_x_146:
        /* <DEDUP_REMOVED lines=42> */
.L_x_150:
        /* <DEDUP_REMOVED lines=19> */
.L_x_151:
[----:B------:R-:W-:Y:S05]  /*08d0*/  BSYNC B0 ;  /* 0x0000000000007941 */ /* 0x000fea0003800000 */
.L_x_149:
        /* <DEDUP_REMOVED lines=74> */
[----:B------:R-:W-:Y:S02]  /*0d80*/  MOV R32, R18 ;  /* 0x0000001200207202 */ /* 0x000fe40000000f00 */
[----:B------:R-:W-:Y:S01]  /*0d90*/  MOV R33, R19 ;  /* 0x0000001300217202 */ /* 0x000fe20000000f00 */
[----:B------:R-:W-:Y:S05]  /*0da0*/  BRA `(.L_x_154) ;  /* 0x00000000004c7947 */ /* 0x000fea0003800000 */
.L_x_153:
        /* <DEDUP_REMOVED lines=19> */
.L_x_154:
[----:B------:R-:W-:Y:S05]  /*0ee0*/  BSYNC B0 ;  /* 0x0000000000007941 */ /* 0x000fea0003800000 */
.L_x_152:
        /* <DEDUP_REMOVED lines=43> */
.L_x_156:
        /* <DEDUP_REMOVED lines=19> */
.L_x_157:
[----:B------:R-:W-:Y:S05]  /*12d0*/  BSYNC B0 ;  /* 0x0000000000007941 */ /* 0x000fea0003800000 */
.L_x_155:
        /* <DEDUP_REMOVED lines=67> */
.L_x_159:
[----:B------:R-:W-:Y:S05]  /*1710*/  BSYNC B0 ;  /* 0x0000000000007941 */ /* 0x000fea0003800000 */
.L_x_158:
        /* <DEDUP_REMOVED lines=14> */
.L_x_161:
[----:B------:R-:W-:Y:S05]  /*1800*/  BSYNC B0 ;  /* 0x0000000000007941 */ /* 0x000fea0003800000 */
.L_x_160:
[----:B--23--:R-:W2:Y:S01]  /*1810*/  SHFL.BFLY PT, R6, R29, 0x8, 0x1f ;  /* 0x0d001f001d067f89 */ /* 0x00cea200000e0000 */
[----:B-1----:R-:W0:Y:S01]  /*1820*/  LDC R17, c[0x0][0x270] ;  /* 0x00009c00ff117b82 */ /* 0x002e220000000800 */
[----:B------:R-:W-:Y:S01]  /*1830*/  ISETP.GT.AND P5, PT, R3, RZ, PT ;  /* 0x000000ff0300720c */ /* 0x000fe20003fa4270 */
[----:B------:R-:W-:Y:S01]  /*1840*/  BSSY B1, `(.L_x_162) ;  /* 0x0000232000017945 */ /* 0x000fe20003800000 */
[----:B--2---:R-:W-:Y:S02]  /*1850*/  FMNMX.FTZ R7, R6, R29, !PT ;  /* 0x0000001d06077209 */ /* 0x004fe40007810000 */
[-C--:B0-----:R-:W-:Y:S02]  /*1860*/  IABS R27, R17.reuse ;  /* 0x00000011001b7213 */ /* 0x081fe40000000000 */
[----:B------:R-:W-:Y:S01]  /*1870*/  IABS R36, R17 ;  /* 0x0000001100247213 */ /* 0x000fe20000000000 */
[----:B------:R-:W0:Y:S01]  /*1880*/  SHFL.BFLY PT, R8, R7, 0x4, 0x1f ;  /* 0x0c801f0007087f89 */ /* 0x000e2200000e0000 */
[----:B------:R-:W-:Y:S03]  /*1890*/  I2F.U32.RP R26, R27 ;  /* 0x0000001b001a7306 */ /* 0x000fe60000209000 */
[----:B------:R-:W-:Y:S01]  /*18a0*/  IMAD.MOV R36, RZ, RZ, -R36 ;  /* 0x000000ffff247224 */ /* 0x000fe200078e0a24 */
[----:B0-----:R-:W-:-:S05]  /*18b0*/  FMNMX.FTZ R8, R7, R8, !PT ;  /* 0x0000000807087209 */ /* 0x001fca0007810000 */
[----:B------:R-:W0:Y:S02]  /*18c0*/  SHFL.BFLY PT, R21, R8, 0x2, 0x1f ;  /* 0x0c401f0008157f89 */ /* 0x000e2400000e0000 */
[----:B0-----:R-:W-:Y:S02]  /*18d0*/  FMNMX.FTZ R21, R8, R21, !PT ;  /* 0x0000001508157209 */ /* 0x001fe40007810000 */
[----:B------:R-:W0:Y:S03]  /*18e0*/  I2F.RP R8, R31 ;  /* 0x0000001f00087306 */ /* 0x000e260000209400 */
[----:B------:R-:W1:Y:S05]  /*18f0*/  SHFL.BFLY PT, R6, R21, 0x1, 0x1f ;  /* 0x0c201f0015067f89 */ /* 0x000e6a00000e0000 */
[----:B0-----:R-:W0:Y:S01]  /*1900*/  MUFU.RCP R8, R8 ;  /* 0x0000000800087308 */ /* 0x001e220000001000 */
[----:B-1----:R-:W-:-:S04]  /*1910*/  FMNMX.FTZ R6, R21, R6, !PT ;  /* 0x0000000615067209 */ /* 0x002fc80007810000 */
[----:B------:R-:W-:Y:S01]  /*1920*/  FSETP.NEU.FTZ.AND P0, PT, R6, -INF , PT ;  /* 0xff8000000600780b */ /* 0x000fe20003f1d000 */
[----:B0-----:R-:W-:-:S03]  /*1930*/  VIADD R34, R8, 0xffffffe ;  /* 0x0ffffffe08227836 */ /* 0x001fc60000000000 */
[----:B------:R-:W-:Y:S01]  /*1940*/  FSEL R18, R6, RZ, P0 ;  /* 0x000000ff06127208 */ /* 0x000fe20000000000 */
[----:B------:R0:W-:Y:S01]  /*1950*/  F2I.FTZ.U32.TRUNC.NTZ R35, R34 ;  /* 0x0000002200237305 */ /* 0x0001e2000021f000 */
[----:B------:R-:W-:-:S03]  /*1960*/  ISETP.GT.AND P0, PT, R2, RZ, PT ;  /* 0x000000ff0200720c */ /* 0x000fc60003f04270 */
[----:B------:R-:W-:-:S04]  /*1970*/  FADD.FTZ R30, -R18, R29 ;  /* 0x0000001d121e7221 */ /* 0x000fc80000010100 */
[----:B------:R-:W-:Y:S01]  /*1980*/  FMUL.FTZ R30, R30, 1.4426950216293334961 ;  /* 0x3fb8aa3b1e1e7820 */ /* 0x000fe20000410000 */
[----:B------:R-:W1:Y:S01]  /*1990*/  MUFU.RCP R6, R26 ;  /* 0x0000001a00067308 */ /* 0x000e620000001000 */
[----:B0-----:R-:W-:-:S07]  /*19a0*/  IMAD.MOV.U32 R34, RZ, RZ, RZ ;  /* 0x000000ffff227224 */ /* 0x001fce00078e00ff */
[----:B------:R-:W0:Y:S01]  /*19b0*/  MUFU.EX2 R30, R30 ;  /* 0x0000001e001e7308 */ /* 0x000e220000000800 */
[----:B-1----:R-:W-:Y:S01]  /*19c0*/  VIADD R38, R6, 0xffffffe ;  /* 0x0ffffffe06267836 */ /* 0x002fe20000000000 */
[----:B------:R-:W-:Y:S01]  /*19d0*/  IABS R26, R22 ;  /* 0x00000016001a7213 */ /* 0x000fe20000000000 */
[----:B------:R-:W-:-:S05]  /*19e0*/  IMAD.MOV R6, RZ, RZ, -R35 ;  /* 0x000000ffff067224 */ /* 0x000fca00078e0a23 */
[----:B------:R-:W1:Y:S01]  /*19f0*/  F2I.FTZ.U32.TRUNC.NTZ R39, R38 ;  /* 0x0000002600277305 */ /* 0x000e62000021f000 */
[----:B------:R-:W-:Y:S01]  /*1a00*/  IMAD R21, R6, R31, RZ ;  /* 0x0000001f06157224 */ /* 0x000fe200078e02ff */
[----:B------:R-:W-:Y:S01]  /*1a10*/  IABS R6, R3 ;  /* 0x0000000300067213 */ /* 0x000fe20000000000 */
[----:B0-----:R-:W0:Y:S02]  /*1a20*/  SHFL.BFLY PT, R7, R30, 0x8, 0x1f ;  /* 0x0d001f001e077f89 */ /* 0x001e2400000e0000 */
[----:B------:R-:W-:-:S04]  /*1a30*/  IMAD.HI.U32 R21, R35, R21, R34 ;  /* 0x0000001523157227 */ /* 0x000fc800078e0022 */
[----:B------:R-:W-:Y:S02]  /*1a40*/  IMAD.MOV R6, RZ, RZ, -R6 ;  /* 0x000000ffff067224 */ /* 0x000fe400078e0a06 */
[----:B------:R-:W-:-:S04]  /*1a50*/  IMAD.HI.U32 R21, R21, R26, RZ ;  /* 0x0000001a15157227 */ /* 0x000fc800078e00ff */
[----:B-1----:R-:W-:Y:S02]  /*1a60*/  IMAD.MOV R8, RZ, RZ, -R39 ;  /* 0x000000ffff087224 */ /* 0x002fe400078e0a27 */
[----:B------:R-:W-:Y:S02]  /*1a70*/  IMAD R6, R21, R6, R26 ;  /* 0x0000000615067224 */ /* 0x000fe400078e021a */
[----:B------:R-:W-:Y:S02]  /*1a80*/  IMAD R35, R8, R27, RZ ;  /* 0x0000001b08237224 */ /* 0x000fe400078e02ff */
[----:B------:R-:W-:Y:S01]  /*1a90*/  IMAD.MOV.U32 R38, RZ, RZ, RZ ;  /* 0x000000ffff267224 */ /* 0x000fe200078e00ff */
[----:B------:R-:W-:-:S03]  /*1aa0*/  ISETP.GT.U32.AND P1, PT, R31, R6, PT ;  /* 0x000000061f00720c */ /* 0x000fc60003f24070 */
[----:B------:R-:W-:-:S04]  /*1ab0*/  IMAD.HI.U32 R35, R39, R35, R38 ;  /* 0x0000002327237227 */ /* 0x000fc800078e0026 */
[----:B0-----:R-:W-:-:S05]  /*1ac0*/  FADD.FTZ R7, R30, R7 ;  /* 0x000000071e077221 */ /* 0x001fca0000010000 */
[----:B------:R-:W0:Y:S01]  /*1ad0*/  SHFL.BFLY PT, R28, R7, 0x4, 0x1f ;  /* 0x0c801f00071c7f89 */ /* 0x000e2200000e0000 */
        /* <DEDUP_REMOVED lines=102> */
[----:B------:R-:W-:Y:S05]  /*2140*/  CALL.REL.NOINC `($__internal_3_$__cuda_sm20_div_s64) ;  /* 0x0000002400847944 */ /* 0x000fea0003c00000 */
        /* <DEDUP_REMOVED lines=9> */
.L_x_166:
        /* <DEDUP_REMOVED lines=22> */
.L_x_167:
[----:B------:R-:W-:Y:S05]  /*2340*/  BSYNC B0 ;  /* 0x0000000000007941 */ /* 0x000fea0003800000 */
.L_x_165:
        /* <DEDUP_REMOVED lines=19> */
.L_x_169:
        /* <DEDUP_REMOVED lines=22> */
.L_x_170:
[----:B------:R-:W-:Y:S05]  /*25e0*/  BSYNC B0 ;  /* 0x0000000000007941 */ /* 0x000fea0003800000 */
.L_x_168:
        /* <DEDUP_REMOVED lines=11> */
[----:B------:R-:W-:Y:S05]  /*26a0*/  CALL.REL.NOINC `($__internal_3_$__cuda_sm20_div_s64) ;  /* 0x00000020002c7944 */ /* 0x000fea0003c00000 */
[----:B------:R-:W-:-:S04]  /*26b0*/  IADD3 R17, P0, RZ, -R18, RZ ;  /* 0x80000012ff117210 */ /* 0x000fc80007f1e0ff */
[----:B------:R-:W-:Y:S01]  /*26c0*/  IADD3.X R16, RZ, ~R19, RZ, P0, !PT ;  /* 0x80000013ff107210 */ /* 0x000fe200007fe4ff */
[----:B------:R-:W-:-:S04]  /*26d0*/  IMAD.WIDE.U32 R34, R5, R17, R34 ;  /* 0x0000001105227225 */ /* 0x000fc800078e0022 */
[----:B------:R-:W-:-:S04]  /*26e0*/  IMAD R16, R16, R5, RZ ;  /* 0x0000000510107224 */ /* 0x000fc800078e02ff */
[----:B------:R-:W-:-:S05]  /*26f0*/  IMAD R4, R4, R17, R16 ;  /* 0x0000001104047224 */ /* 0x000fca00078e0210 */
[----:B------:R-:W-:Y:S01]  /*2700*/  IADD3 R4, R35, R4, RZ ;  /* 0x0000000423047210 */ /* 0x000fe20007ffe0ff */
[----:B------:R-:W-:Y:S05]  /*2710*/  BRA `(.L_x_173) ;  /* 0x0000000000587947 */ /* 0x000fea0003800000 */
.L_x_172:
        /* <DEDUP_REMOVED lines=22> */
.L_x_173:
[----:B------:R-:W-:Y:S05]  /*2880*/  BSYNC B0 ;  /* 0x0000000000007941 */ /* 0x000fea0003800000 */
.L_x_171:
        /* <DEDUP_REMOVED lines=38> */
[----:B------:R-:W-:Y:S05]  /*2af0*/  CALL.REL.NOINC `($__internal_3_$__cuda_sm20_div_s64) ;  /* 0x0000001c00187944 */ /* 0x000fea0003c00000 */
        /* <DEDUP_REMOVED lines=12> */
.L_x_175:
        /* <DEDUP_REMOVED lines=23> */
.L_x_176:
[----:B------:R-:W-:Y:S05]  /*2d30*/  BSYNC B0 ;  /* 0x0000000000007941 */ /* 0x000fea0003800000 */
.L_x_174:
        /* <DEDUP_REMOVED lines=18> */
.L_x_178:
        /* <DEDUP_REMOVED lines=22> */
.L_x_179:
[----:B------:R-:W-:Y:S05]  /*2fc0*/  BSYNC B0 ;  /* 0x0000000000007941 */ /* 0x000fea0003800000 */
.L_x_177:
        /* <DEDUP_REMOVED lines=20> */
.L_x_181:
        /* <DEDUP_REMOVED lines=23> */
.L_x_182:
[----:B------:R-:W-:Y:S05]  /*3280*/  BSYNC B0 ;  /* 0x0000000000007941 */ /* 0x000fea0003800000 */
.L_x_180:
        /* <DEDUP_REMOVED lines=26> */
[----:B------:R-:W-:Y:S05]  /*3430*/  CALL.REL.NOINC `($__internal_3_$__cuda_sm20_div_s64) ;  /* 0x0000001000c87944 */ /* 0x000fea0003c00000 */
        /* <DEDUP_REMOVED lines=12> */
.L_x_184:
        /* <DEDUP_REMOVED lines=23> */
.L_x_185:
[----:B------:R-:W-:Y:S05]  /*3670*/  BSYNC B0 ;  /* 0x0000000000007941 */ /* 0x000fea0003800000 */
.L_x_183:
        /* <DEDUP_REMOVED lines=29> */
.L_x_187:
        /* <DEDUP_REMOVED lines=23> */
.L_x_188:
[----:B------:R-:W-:Y:S05]  /*39c0*/  BSYNC B0 ;  /* 0x0000000000007941 */ /* 0x000fea0003800000 */
.L_x_186:
        /* <DEDUP_REMOVED lines=21> */
.L_x_164:
[----:B------:R-:W-:Y:S02]  /*3b20*/  ULDC.64 UR4, c[0x0][0x2b0] ;  /* 0x0000ac0000047ab9 */ /* 0x000fe40000000a00 */
[----:B------:R-:W-:-:S04]  /*3b30*/  LEA R2, P0, R30, UR4, 0x2 ;  /* 0x000000041e027c11 */ /* 0x000fc8000f8010ff */
[----:B------:R-:W-:-:S05]  /*3b40*/  LEA.HI.X R3, R30, UR5, R31, 0x2, P0 ;  /* 0x000000051e037c11 */ /* 0x000fca00080f141f */
[----:B------:R0:W-:Y:S04]  /*3b50*/  STG.E desc[UR8][R2.64], R28 ;  /* 0x0000001c02007986 */ /* 0x0001e8000c101908 */
.L_x_163:
[----:B------:R-:W-:Y:S05]  /*3b60*/  BSYNC B1 ;  /* 0x0000000000017941 */ /* 0x000fea0003800000 */
.L_x_162:
[----:B------:R-:W2:Y:S01]  /*3b70*/  S2R R5, SR_TID.X ;  /* 0x0000000000057919 */ /* 0x000ea20000002100 */
[----:B01----:R-:W0:Y:S01]  /*3b80*/  LDC R2, c[0x0][0x3c4] ;  /* 0x0000f100ff027b82 */ /* 0x003e220000000800 */
[----:B------:R-:W-:Y:S01]  /*3b90*/  BSSY B0, `(.L_x_189) ;  /* 0x0000013000007945 */ /* 0x000fe20003800000 */
[----:B--2---:R-:W-:-:S04]  /*3ba0*/  SHF.R.S32.HI R24, RZ, 0x1f, R5 ;  /* 0x0000001fff187819 */ /* 0x004fc80000011405 */
[CC--:B------:R-:W-:Y:S02]  /*3bb0*/  LEA.HI R4, R24.reuse, R5.reuse, RZ, 0x4 ;  /* 0x0000000518047211 */ /* 0x0c0fe400078f20ff */
[----:B------:R-:W-:Y:S02]  /*3bc0*/  LEA.HI R24, R24, R5, RZ, 0x5 ;  /* 0x0000000518187211 */ /* 0x000fe400078f28ff */
[----:B------:R-:W-:-:S05]  /*3bd0*/  LOP3.LUT R0, R4, 0xfffffff0, RZ, 0xc0, !PT ;  /* 0xfffffff004007812 */ /* 0x000fca00078ec0ff */
[----:B------:R-:W-:-:S05]  /*3be0*/  IMAD.IADD R3, R5, 0x1, -R0 ;  /* 0x0000000105037824 */ /* 0x000fca00078e0a00 */
[----:B0-----:R-:W-:-:S04]  /*3bf0*/  ISETP.GE.AND P0, PT, R3, R2, PT ;  /* 0x000000020300720c */ /* 0x001fc80003f06270 */
[----:B------:R-:W-:-:S13]  /*3c00*/  ISETP.GT.OR P0, PT, R5, 0x3f, P0 ;  /* 0x0000003f0500780c */ /* 0x000fda0000704670 */
[----:B------:R-:W-:Y:S05]  /*3c10*/  @P0 BRA `(.L_x_190) ;  /* 0x0000000000280947 */ /* 0x000fea0003800000 */
        /* <DEDUP_REMOVED lines=10> */
.L_x_190:
[----:B------:R-:W-:Y:S05]  /*3cc0*/  BSYNC B0 ;  /* 0x0000000000007941 */ /* 0x000fea0003800000 */
.L_x_189:
[----:B------:R-:W-:Y:S01]  /*3cd0*/  BAR.SYNC.DEFER_BLOCKING 0x0 ;  /* 0x0000000000007b1d */ /* 0x000fe20000010000 */
[----:B------:R-:W-:Y:S02]  /*3ce0*/  ISETP.GE.AND P0, PT, R2, 0x1, PT ;  /* 0x000000010200780c */ /* 0x000fe40003f06270 */
[----:B0-----:R-:W-:Y:S02]  /*3cf0*/  CS2R R6, SRZ ;  /* 0x0000000000067805 */ /* 0x001fe4000001ff00 */
[----:B------:R-:W-:Y:S01]  /*3d00*/  LOP3.LUT R0, R24, 0x3fffffe0, RZ, 0xc0, !PT ;  /* 0x3fffffe018007812 */ /* 0x000fe200078ec0ff */
[----:B------:R-:W-:Y:S01]  /*3d10*/  IMAD.MOV.U32 R9, RZ, RZ, RZ ;  /* 0x000000ffff097224 */ /* 0x000fe200078e00ff */
[----:B------:R-:W-:Y:S02]  /*3d20*/  CS2R R2, SRZ ;  /* 0x0000000000027805 */ /* 0x000fe4000001ff00 */
[----:B------:R-:W-:Y:S01]  /*3d30*/  SHF.R.S32.HI R24, RZ, 0x5, R24 ;  /* 0x00000005ff187819 */ /* 0x000fe20000011418 */
[----:B------:R-:W-:Y:S01]  /*3d40*/  IMAD.IADD R25, R5, 0x1, -R0 ;  /* 0x0000000105197824 */ /* 0x000fe200078e0a00 */
[----:B------:R-:W-:Y:S01]  /*3d50*/  CS2R R4, SRZ ;  /* 0x0000000000047805 */ /* 0x000fe2000001ff00 */
[----:B------:R-:W-:-:S02]  /*3d60*/  IMAD.MOV.U32 R0, RZ, RZ, RZ ;  /* 0x000000ffff007224 */ /* 0x000fc400078e00ff */
[----:B------:R-:W-:-:S04]  /*3d70*/  IMAD.SHL.U32 R25, R25, 0x4, RZ ;  /* 0x0000000419197824 */ /* 0x000fc800078e00ff */
[----:B------:R-:W-:Y:S01]  /*3d80*/  VIADD R23, R25, 0x80 ;  /* 0x0000008019177836 */ /* 0x000fe20000000000 */
[----:B------:R-:W-:Y:S06]  /*3d90*/  @!P0 BRA `(.L_x_191) ;  /* 0x0000000000e08947 */ /* 0x000fec0003800000 */
        /* <DEDUP_REMOVED lines=26> */
.L_x_194:
[----:B---3--:R-:W-:Y:S01]  /*3f40*/  MOV R29, R21 ;  /* 0x00000015001d7202 */ /* 0x008fe20000000f00 */
[----:B------:R-:W0:Y:S01]  /*3f50*/  LDC R11, c[0x0][0x3c4] ;  /* 0x0000f100ff0b7b82 */ /* 0x000e220000000800 */
[----:B------:R1:W2:Y:S01]  /*3f60*/  LDS R8, [R10] ;  /* 0x000000000a087984 */ /* 0x0002a20000000800 */
[----:B------:R-:W-:Y:S01]  /*3f70*/  UIADD3 UR5, UR5, 0x1, URZ ;  /* 0x0000000105057890 */ /* 0x000fe2000fffe03f */
[----:B------:R-:W-:Y:S01]  /*3f80*/  IMAD.MOV.U32 R28, RZ, RZ, R22 ;  /* 0x000000ffff1c7224 */ /* 0x000fe200078e0016 */
[----:B------:R-:W-:Y:S04]  /*3f90*/  BSSY B0, `(.L_x_192) ;  /* 0x000000c000007945 */ /* 0x000fe80003800000 */
[----:B------:R-:W-:Y:S01]  /*3fa0*/  IADD3 R22, P0, R26, R28, RZ ;  /* 0x0000001c1a167210 */ /* 0x000fe20007f1e0ff */
[----:B------:R-:W-:Y:S01]  /*3fb0*/  @!UPT UIADD3 URZ, URZ, URZ, URZ ;  /* 0x0000003f3f3ff290 */ /* 0x000fe2000fffe03f */
[----:B------:R-:W-:Y:S11]  /*3fc0*/  @P3 BRA `(.L_x_193) ;  /* 0x0000000000203947 */ /* 0x000ff60003800000 */
        /* <DEDUP_REMOVED lines=8> */
.L_x_193:
[----:B------:R-:W-:Y:S05]  /*4050*/  BSYNC B0 ;  /* 0x0000000000007941 */ /* 0x000fea0003800000 */
.L_x_192:
[----:B------:R-:W-:Y:S01]  /*4060*/  IADD3.X R21, R27, R29, RZ, P0, !PT ;  /* 0x0000001d1b157210 */ /* 0x000fe200007fe4ff */
        /* <DEDUP_REMOVED lines=11> */
.L_x_191:
        /* <DEDUP_REMOVED lines=100> */
        .weak           $__internal_3_$__cuda_sm20_div_s64
        .type           $__internal_3_$__cuda_sm20_div_s64,@function
        .size           $__internal_3_$__cuda_sm20_div_s64,(.L_x_8989 - $__internal_3_$__cuda_sm20_div_s64)
$__internal_3_$__cuda_sm20_div_s64:
        /* <DEDUP_REMOVED lines=82> */
[----:B------:R-:W-:Y:S05]  /*4c80*/  RET.REL.NODEC R24 `(_ZN5flash32flash_fwd_splitkv_combine_kernelI23Flash_fwd_kernel_traitsILi256ELi64ELi64ELi4ELb0ELb0EN7cutlass10bfloat16_tE19Flash_kernel_traitsILi256ELi64ELi64ELi4ES3_EELi4ELi4ELb0EEEvNS_16Flash_fwd_paramsE) ;  /* 0xffffffb018dc7950 */ /* 0x000fea0003c3ffff */
.L_x_195:
        /* <DEDUP_REMOVED lines=15> */
.L_x_8989:


//--------------------- .text._ZN5flash32flash_fwd_splitkv_combine_kernelI23Flash_fwd_kernel_traitsILi256ELi64ELi64ELi4ELb0ELb0EN7cutlass10bfloat16_tE19Flash_kernel_traitsILi256ELi64ELi64ELi4ES3_EELi4ELi3ELb0EEEvNS_16Flash_fwd_paramsE --------------------------
	.section	.text._ZN5flash32flash_fwd_splitkv_combine_kernelI23Flash_fwd_kernel_traitsILi256ELi64ELi64ELi4ELb0ELb0EN7cutlass10bfloat16_tE19Flash_kernel_traitsILi256ELi64ELi64ELi4ES3_EELi4ELi3ELb0EEEvNS_16Flash_fwd_paramsE,"ax",@progbits
	.align	128
        .global         _ZN5flash32flash_fwd_splitkv_combine_kernelI23Flash_fwd_kernel_traitsILi256ELi64ELi64ELi4ELb0ELb0EN7cutlass10bfloat16_tE19Flash_kernel_traitsILi256ELi64ELi64ELi4ES3_EELi4ELi3ELb0EEEvNS_16Flash_fwd_paramsE
        .type           _ZN5flash32flash_fwd_splitkv_combine_kernelI23Flash_fwd_kernel_traitsILi256ELi64ELi64ELi4ELb0ELb0EN7cutlass10bfloat16_tE19Flash_kernel_traitsILi256ELi64ELi64ELi4ES3_EELi4ELi3ELb0EEEvNS_16Flash_fwd_paramsE,@function
        .size           _ZN5flash32flash_fwd_splitkv_combine_kernelI23Flash_fwd_kernel_traitsILi256ELi64ELi64ELi4ELb0ELb0EN7cutlass10bfloat16_tE19Flash_kernel_traitsILi256ELi64ELi64ELi4ES3_EELi4ELi3ELb0EEEvNS_16Flash_fwd_paramsE,(.L_x_8990 - _ZN5flash32flash_fwd_splitkv_combine_kernelI23Flash_fwd_kernel_traitsILi256ELi64ELi64ELi4ELb0ELb0EN7cutlass10bfloat16_tE19Flash_kernel_traitsILi256ELi64ELi64ELi4ES3_EELi4ELi3ELb0EEEvNS_16Flash_fwd_paramsE)
        .other          _ZN5flash32flash_fwd_splitkv_combine_kernelI23Flash_fwd_kernel_traitsILi256ELi64ELi64ELi4ELb0ELb0EN7cutlass10bfloat16_tE19Flash_kernel_traitsILi256ELi64ELi64ELi4ES3_EELi4ELi3ELb0EEEvNS_16Flash_fwd_paramsE,@"STO_CUDA_ENTRY STV_DEFAULT"
_ZN5flash32flash_fwd_splitkv_combine_kernelI23Flash_fwd_kernel_traitsILi256ELi64ELi64ELi4ELb0ELb0EN7cutlass10bfloat16_tE19Flash_kernel_traitsILi256ELi64ELi64ELi4ES3_EELi4ELi3ELb0EEEvNS_16Flash_fwd_paramsE:
.text._ZN5flash32flash_fwd_splitkv_combine_kernelI23Flash_fwd_kernel_traitsILi256ELi64ELi64ELi4ELb0ELb0EN7cutlass10bfloat16_tE19Flash_kernel_traitsILi256ELi64ELi64ELi4ES3_EELi4ELi3ELb0EEEvNS_16Flash_fwd_paramsE:
        /* <DEDUP_REMOVED lines=23> */
[----:B------:R-:W-:Y:S05]  /*0170*/  CALL.REL.NOINC `($__internal_4_$__cuda_sm20_div_s64) ;  /* 0x0000004400687944 */ /* 0x000fea0003c00000 */
[----:B------:R-:W-:Y:S05]  /*0180*/  BRA `(.L_x_197) ;  /* 0x00000000004c7947 */ /* 0x000fea0003800000 */
.L_x_196:
        /* <DEDUP_REMOVED lines=19> */
.L_x_197:
        /* <DEDUP_REMOVED lines=12> */
[----:B------:R-:W-:Y:S05]  /*0380*/  CALL.REL.NOINC `($__internal_4_$__cuda_sm20_div_s64) ;  /* 0x0000004000e47944 */ /* 0x000fea0003c00000 */
[----:B------:R-:W-:Y:S02]  /*0390*/  MOV R8, R18 ;  /* 0x0000001200087202 */ /* 0x000fe40000000f00 */
[----:B------:R-:W-:Y:S01]  /*03a0*/  MOV R9, R19 ;  /* 0x0000001300097202 */ /* 0x000fe20000000f00 */
[----:B------:R-:W-:Y:S05]  /*03b0*/  BRA `(.L_x_200) ;  /* 0x00000000004c7947 */ /* 0x000fea0003800000 */
.L_x_199:
        /* <DEDUP_REMOVED lines=19> */
.L_x_200:
[----:B------:R-:W-:Y:S05]  /*04f0*/  BSYNC B0 ;  /* 0x0000000000007941 */ /* 0x000fea0003800000 */
.L_x_198:
        /* <DEDUP_REMOVED lines=42> */
.L_x_202:
        /* <DEDUP_REMOVED lines=19> */
.L_x_203:
[----:B------:R-:W-:Y:S05]  /*08d0*/  BSYNC B0 ;  /* 0x0000000000007941 */ /* 0x000fea0003800000 */
.L_x_201:
        /* <DEDUP_REMOVED lines=74> */
[----:B------:R-:W-:Y:S02]  /*0d80*/  MOV R32, R18 ;  /* 0x0000001200207202 */ /* 0x000fe40000000f00 */
[----:B------:R-:W-:Y:S01]  /*0d90*/  MOV R33, R19 ;  /* 0x0000001300217202 */ /* 0x000fe20000000f00 */
[----:B------:R-:W-:Y:S05]  /*0da0*/  BRA `(.L_x_206) ;  /* 0x00000000004c7947 */ /* 0x000fea0003800000 */
.L_x_205:
        /* <DEDUP_REMOVED lines=19> */
.L_x_206:
[----:B------:R-:W-:Y:S05]  /*0ee0*/  BSYNC B0 ;  /* 0x0000000000007941 */ /* 0x000fea0003800000 */
.L_x_204:
        /* <DEDUP_REMOVED lines=43> */
.L_x_208:
        /* <DEDUP_REMOVED lines=19> */
.L_x_209:
[----:B------:R-:W-:Y:S05]  /*12d0*/  BSYNC B0 ;  /* 0x0000000000007941 */ /* 0x000fea0003800000 */
.L_x_207:
        /* <DEDUP_REMOVED lines=67> */
.L_x_211:
[----:B------:R-:W-:Y:S05]  /*1710*/  BSYNC B0 ;  /* 0x0000000000007941 */ /* 0x000fea0003800000 */
.L_x_210:
        /* <DEDUP_REMOVED lines=14> */
.L_x_213:
[----:B------:R-:W-:Y:S05]  /*1800*/  BSYNC B0 ;  /* 0x0000000000007941 */ /* 0x000fea0003800000 */
.L_x_212:
[----:B--23--:R-:W2:Y:S01]  /*1810*/  SHFL.BFLY PT, R6, R29, 0x4, 0x1f ;  /* 0x0c801f001d067f89 */ /* 0x00cea200000e0000 */
[----:B-1----:R-:W0:Y:S01]  /*1820*/  LDC R17, c[0x0][0x270] ;  /* 0x00009c00ff117b82 */ /* 0x002e220000000800 */
[----:B------:R-:W1:Y:S01]  /*1830*/  I2F.RP R21, R31 ;  /* 0x0000001f00157306 */ /* 0x000e620000209400 */
[----:B------:R-:W-:Y:S01]  /*1840*/  IMAD.MOV.U32 R34, RZ, RZ, RZ ;  /* 0x000000ffff227224 */ /* 0x000fe200078e00ff */
[----:B------:R-:W-:Y:S01]  /*1850*/  ISETP.GT.AND P5, PT, R3, RZ, PT ;  /* 0x000000ff0300720c */ /* 0x000fe20003fa4270 */
[----:B------:R-:W-:Y:S05]  /*1860*/  BSSY B1, `(.L_x_214) ;  /* 0x000022c000017945 */ /* 0x000fea0003800000 */
[----:B-1----:R-:W1:Y:S01]  /*1870*/  MUFU.RCP R8, R21 ;  /* 0x0000001500087308 */ /* 0x002e620000001000 */
[----:B--2---:R-:W-:-:S02]  /*1880*/  FMNMX.FTZ R6, R6, R29, !PT ;  /* 0x0000001d06067209 */ /* 0x004fc40007810000 */
[-C--:B0-----:R-:W-:Y:S02]  /*1890*/  IABS R27, R17.reuse ;  /* 0x00000011001b7213 */ /* 0x081fe40000000000 */
[----:B------:R-:W-:Y:S01]  /*18a0*/  IABS R36, R17 ;  /* 0x0000001100247213 */ /* 0x000fe20000000000 */
[----:B------:R-:W0:Y:S02]  /*18b0*/  SHFL.BFLY PT, R35, R6, 0x2, 0x1f ;  /* 0x0c401f0006237f89 */ /* 0x000e2400000e0000 */
[----:B------:R-:W2:Y:S02]  /*18c0*/  I2F.U32.RP R26, R27 ;  /* 0x0000001b001a7306 */ /* 0x000ea40000209000 */
[----:B------:R-:W-:Y:S02]  /*18d0*/  IMAD.MOV R36, RZ, RZ, -R36 ;  /* 0x000000ffff247224 */ /* 0x000fe400078e0a24 */
[----:B-1----:R-:W-:Y:S01]  /*18e0*/  VIADD R8, R8, 0xffffffe ;  /* 0x0ffffffe08087836 */ /* 0x002fe20000000000 */
[----:B0-----:R-:W-:-:S03]  /*18f0*/  FMNMX.FTZ R35, R6, R35, !PT ;  /* 0x0000002306237209 */ /* 0x001fc60007810000 */
[----:B--2---:R-:W0:Y:S02]  /*1900*/  MUFU.RCP R6, R26 ;  /* 0x0000001a00067308 */ /* 0x004e240000001000 */
[----:B------:R-:W1:Y:S01]  /*1910*/  SHFL.BFLY PT, R18, R35, 0x1, 0x1f ;  /* 0x0c201f0023127f89 */ /* 0x000e6200000e0000 */
[----:B0-----:R-:W-:Y:S01]  /*1920*/  VIADD R38, R6, 0xffffffe ;  /* 0x0ffffffe06267836 */ /* 0x001fe20000000000 */
[----:B------:R-:W-:-:S04]  /*1930*/  IABS R26, R22 ;  /* 0x00000016001a7213 */ /* 0x000fc80000000000 */
[----:B------:R0:W-:Y:S01]  /*1940*/  F2I.FTZ.U32.TRUNC.NTZ R39, R38 ;  /* 0x0000002600277305 */ /* 0x0001e2000021f000 */
[----:B-1----:R-:W-:-:S07]  /*1950*/  FMNMX.FTZ R18, R35, R18, !PT ;  /* 0x0000001223127209 */ /* 0x002fce0007810000 */
[----:B------:R-:W1:Y:S01]  /*1960*/  F2I.FTZ.U32.TRUNC.NTZ R35, R8 ;  /* 0x0000000800237305 */ /* 0x000e62000021f000 */
[----:B------:R-:W-:-:S04]  /*1970*/  FSETP.NEU.FTZ.AND P0, PT, R18, -INF , PT ;  /* 0xff8000001200780b */ /* 0x000fc80003f1d000 */
[----:B------:R-:W-:Y:S01]  /*1980*/  FSEL R18, R18, RZ, P0 ;  /* 0x000000ff12127208 */ /* 0x000fe20000000000 */
[----:B0-----:R-:W-:Y:S01]  /*1990*/  IMAD.MOV.U32 R38, RZ, RZ, RZ ;  /* 0x000000ffff267224 */ /* 0x001fe200078e00ff */
[----:B------:R-:W-:-:S03]  /*19a0*/  ISETP.GT.AND P0, PT, R2, RZ, PT ;  /* 0x000000ff0200720c */ /* 0x000fc60003f04270 */
[----:B------:R-:W-:-:S04]  /*19b0*/  FADD.FTZ R7, -R18, R29 ;  /* 0x0000001d12077221 */ /* 0x000fc80000010100 */
[----:B------:R-:W-:Y:S01]  /*19c0*/  FMUL.FTZ R7, R7, 1.4426950216293334961 ;  /* 0x3fb8aa3b07077820 */ /* 0x000fe20000410000 */
[----:B-1----:R-:W-:Y:S02]  /*19d0*/  IMAD.MOV R6, RZ, RZ, -R35 ;  /* 0x000000ffff067224 */ /* 0x002fe400078e0a23 */
[----:B------:R-:W-:Y:S02]  /*19e0*/  IMAD.MOV R8, RZ, RZ, -R39 ;  /* 0x000000ffff087224 */ /* 0x000fe400078e0a27 */
[----:B------:R-:W-:Y:S01]  /*19f0*/  IMAD R21, R6, R31, RZ ;  /* 0x0000001f06157224 */ /* 0x000fe200078e02ff */
[----:B------:R-:W0:Y:S01]  /*1a00*/  MUFU.EX2 R7, R7 ;  /* 0x0000000700077308 */ /* 0x000e220000000800 */
[----:B------:R-:W-:Y:S02]  /*1a10*/  IABS R6, R3 ;  /* 0x0000000300067213 */ /* 0x000fe40000000000 */
[----:B------:R-:W-:-:S04]  /*1a20*/  IMAD.HI.U32 R21, R35, R21, R34 ;  /* 0x0000001523157227 */ /* 0x000fc800078e0022 */
[----:B------:R-:W-:Y:S02]  /*1a30*/  IMAD.MOV R6, RZ, RZ, -R6 ;  /* 0x000000ffff067224 */ /* 0x000fe400078e0a06 */
[----:B------:R-:W-:-:S04]  /*1a40*/  IMAD.HI.U32 R21, R21, R26, RZ ;  /* 0x0000001a15157227 */ /* 0x000fc800078e00ff */
[----:B------:R-:W-:Y:S02]  /*1a50*/  IMAD R6, R21, R6, R26 ;  /* 0x0000000615067224 */ /* 0x000fe400078e021a */
[----:B------:R-:W-:Y:S01]  /*1a60*/  IMAD R35, R8, R27, RZ ;  /* 0x0000001b08237224 */ /* 0x000fe200078e02ff */
[----:B0-----:R-:W0:Y:S02]  /*1a70*/  SHFL.BFLY PT, R28, R7, 0x4, 0x1f ;  /* 0x0c801f00071c7f89 */ /* 0x001e2400000e0000 */
[----:B------:R-:W-:Y:S01]  /*1a80*/  ISETP.GT.U32.AND P1, PT, R31, R6, PT ;  /* 0x000000061f00720c */ /* 0x000fe20003f24070 */
[----:B------:R-:W-:-:S12]  /*1a90*/  IMAD.HI.U32 R35, R39, R35, R38 ;  /* 0x0000002327237227 */ /* 0x000fd800078e0026 */
[----:B------:R-:W-:Y:S02]  /*1aa0*/  @!P1 IMAD.IADD R6, R6, 0x1, -R31 ;  /* 0x0000000106069824 */ /* 0x000fe400078e0a1f */
[----:B------:R-:W-:Y:S01]  /*1ab0*/  @!P1 VIADD R21, R21, 0x1 ;  /* 0x0000000115159836 */ /* 0x000fe20000000000 */
[----:B------:R-:W-:Y:S02]  /*1ac0*/  ISETP.NE.AND P1, PT, R3, RZ, PT ;  /* 0x000000ff0300720c */ /* 0x000fe40003f25270 */
[----:B------:R-:W-:Y:S02]  /*1ad0*/  ISETP.GE.U32.AND P4, PT, R6, R31, PT ;  /* 0x0000001f0600720c */ /* 0x000fe40003f86070 */
[----:B------:R-:W-:Y:S01]  /*1ae0*/  SHF.R.S32.HI R6, RZ, 0x1f, R2 ;  /* 0x0000001fff067819 */ /* 0x000fe20000011402 */
[----:B0-----:R-:W-:Y:S01]  /*1af0*/  FADD.FTZ R28, R7, R28 ;  /* 0x0000001c071c7221 */ /* 0x001fe20000010000 */
[----:B------:R-:W-:Y:S02]  /*1b00*/  IABS R7, R4 ;  /* 0x0000000400077213 */ /* 0x000fe40000000000 */
[----:B------:R-:W-:-:S02]  /*1b10*/  LOP3.LUT R4, R4, R17, RZ, 0x3c, !PT ;  /* 0x0000001104047212 */ /* 0x000fc400078e3cff */
        /* <DEDUP_REMOVED lines=9> */
[----:B------:R-:W-:Y:S01]  /*1bb0*/  ISETP.GT.U32.AND P2, PT, R27, R36, PT ;  /* 0x000000241b00720c */ /* 0x000fe20003f44070 */
[----:B------:R-:W-:Y:S01]  /*1bc0*/  @P4 VIADD R21, R21, 0x1 ;  /* 0x0000000115154836 */ /* 0x000fe20000000000 */
        /* <DEDUP_REMOVED lines=83> */
[----:B------:R-:W-:Y:S05]  /*2100*/  CALL.REL.NOINC `($__internal_4_$__cuda_sm20_div_s64) ;  /* 0x0000002400847944 */ /* 0x000fea0003c00000 */
        /* <DEDUP_REMOVED lines=9> */
.L_x_218:
        /* <DEDUP_REMOVED lines=22> */
.L_x_219:
[----:B------:R-:W-:Y:S05]  /*2300*/  BSYNC B0 ;  /* 0x0000000000007941 */ /* 0x000fea0003800000 */
.L_x_217:
        /* <DEDUP_REMOVED lines=19> */
.L_x_221:
        /* <DEDUP_REMOVED lines=22> */
.L_x_222:
[----:B------:R-:W-:Y:S05]  /*25a0*/  BSYNC B0 ;  /* 0x0000000000007941 */ /* 0x000fea0003800000 */
.L_x_220:
        /* <DEDUP_REMOVED lines=11> */
[----:B------:R-:W-:Y:S05]  /*2660*/  CALL.REL.NOINC `($__internal_4_$__cuda_sm20_div_s64) ;  /* 0x00000020002c7944 */ /* 0x000fea0003c00000 */
[----:B------:R-:W-:-:S04]  /*2670*/  IADD3 R17, P0, RZ, -R18, RZ ;  /* 0x80000012ff117210 */ /* 0x000fc80007f1e0ff */
[----:B------:R-:W-:Y:S01]  /*2680*/  IADD3.X R16, RZ, ~R19, RZ, P0, !PT ;  /* 0x80000013ff107210 */ /* 0x000fe200007fe4ff */
[----:B------:R-:W-:-:S04]  /*2690*/  IMAD.WIDE.U32 R34, R5, R17, R34 ;  /* 0x0000001105227225 */ /* 0x000fc800078e0022 */
[----:B------:R-:W-:-:S04]  /*26a0*/  IMAD R16, R16, R5, RZ ;  /* 0x0000000510107224 */ /* 0x000fc800078e02ff */
[----:B------:R-:W-:-:S05]  /*26b0*/  IMAD R4, R4, R17, R16 ;  /* 0x0000001104047224 */ /* 0x000fca00078e0210 */
[----:B------:R-:W-:Y:S01]  /*26c0*/  IADD3 R4, R35, R4, RZ ;  /* 0x0000000423047210 */ /* 0x000fe20007ffe0ff */
[----:B------:R-:W-:Y:S05]  /*26d0*/  BRA `(.L_x_225) ;  /* 0x0000000000587947 */ /* 0x000fea0003800000 */
.L_x_224:
        /* <DEDUP_REMOVED lines=22> */
.L_x_225:
[----:B------:R-:W-:Y:S05]  /*2840*/  BSYNC B0 ;  /* 0x0000000000007941 */ /* 0x000fea0003800000 */
.L_x_223:
        /* <DEDUP_REMOVED lines=38> */
[----:B------:R-:W-:Y:S05]  /*2ab0*/  CALL.REL.NOINC `($__internal_4_$__cuda_sm20_div_s64) ;  /* 0x0000001c00187944 */ /* 0x000fea0003c00000 */
        /* <DEDUP_REMOVED lines=12> */
.L_x_227:
        /* <DEDUP_REMOVED lines=23> */
.L_x_228:
[----:B------:R-:W-:Y:S05]  /*2cf0*/  BSYNC B0 ;  /* 0x0000000000007941 */ /* 0x000fea0003800000 */
.L_x_226:
        /* <DEDUP_REMOVED lines=18> */
.L_x_230:
        /* <DEDUP_REMOVED lines=22> */
.L_x_231:
[----:B------:R-:W-:Y:S05]  /*2f80*/  BSYNC B0 ;  /* 0x0000000000007941 */ /* 0x000fea0003800000 */
.L_x_229:
        /* <DEDUP_REMOVED lines=20> */
.L_x_233:
        /* <DEDUP_REMOVED lines=23> */
.L_x_234:
[----:B------:R-:W-:Y:S05]  /*3240*/  BSYNC B0 ;  /* 0x0000000000007941 */ /* 0x000fea0003800000 */
.L_x_232:
        /* <DEDUP_REMOVED lines=26> */
[----:B------:R-:W-:Y:S05]  /*33f0*/  CALL.REL.NOINC `($__internal_4_$__cuda_sm20_div_s64) ;  /* 0x0000001000c87944 */ /* 0x000fea0003c00000 */
        /* <DEDUP_REMOVED lines=12> */
.L_x_236:
        /* <DEDUP_REMOVED lines=23> */
.L_x_237:
[----:B------:R-:W-:Y:S05]  /*3630*/  BSYNC B0 ;  /* 0x0000000000007941 */ /* 0x000fea0003800000 */
.L_x_235:
        /* <DEDUP_REMOVED lines=29> */
.L_x_239:
        /* <DEDUP_REMOVED lines=23> */
.L_x_240:
[----:B------:R-:W-:Y:S05]  /*3980*/  BSYNC B0 ;  /* 0x0000000000007941 */ /* 0x000fea0003800000 */
.L_x_238:
        /* <DEDUP_REMOVED lines=21> */
.L_x_216:
[----:B------:R-:W-:Y:S02]  /*3ae0*/  ULDC.64 UR4, c[0x0][0x2b0] ;  /* 0x0000ac0000047ab9 */ /* 0x000fe40000000a00 */
[----:B------:R-:W-:-:S04]  /*3af0*/  LEA R2, P0, R30, UR4, 0x2 ;  /* 0x000000041e027c11 */ /* 0x000fc8000f8010ff */
[----:B------:R-:W-:-:S05]  /*3b00*/  LEA.HI.X R3, R30, UR5, R31, 0x2, P0 ;  /* 0x000000051e037c11 */ /* 0x000fca00080f141f */
[----:B------:R0:W-:Y:S04]  /*3b10*/  STG.E desc[UR8][R2.64], R28 ;  /* 0x0000001c02007986 */ /* 0x0001e8000c101908 */
.L_x_215:
[----:B------:R-:W-:Y:S05]  /*3b20*/  BSYNC B1 ;  /* 0x0000000000017941 */ /* 0x000fea0003800000 */
.L_x_214:
        /* <DEDUP_REMOVED lines=21> */
.L_x_242:
[----:B------:R-:W-:Y:S05]  /*3c80*/  BSYNC B0 ;  /* 0x0000000000007941 */ /* 0x000fea0003800000 */
.L_x_241:
        /* <DEDUP_REMOVED lines=39> */
.L_x_246:
        /* <DEDUP_REMOVED lines=17> */
.L_x_245:
[----:B------:R-:W-:Y:S05]  /*4010*/  BSYNC B0 ;  /* 0x0000000000007941 */ /* 0x000fea0003800000 */
.L_x_244:
        /* <DEDUP_REMOVED lines=12> */
.L_x_243:
        /* <DEDUP_REMOVED lines=100> */
        .weak           $__internal_4_$__cuda_sm20_div_s64
        .type           $__internal_4_$__cuda_sm20_div_s64,@function
        .size           $__internal_4_$__cuda_sm20_div_s64,(.L_x_8990 - $__internal_4_$__cuda_sm20_div_s64)
$__internal_4_$__cuda_sm20_div_s64:
        /* <DEDUP_REMOVED lines=82> */
[----:B------:R-:W-:Y:S05]  /*4c40*/  RET.REL.NODEC R24 `(_ZN5flash32flash_fwd_splitkv_combine_kernelI23Flash_fwd_kernel_traitsILi256ELi64ELi64ELi4ELb0ELb0EN7cutlass10bfloat16_tE19Flash_kernel_traitsILi256ELi64ELi64ELi4ES3_EELi4ELi3ELb0EEEvNS_16Flash_fwd_paramsE) ;  /* 0xffffffb018ec7950 */ /* 0x000fea0003c3ffff */
.L_x_247:
        /* <DEDUP_REMOVED lines=11> */
.L_x_8990:


//--------------------- .text._ZN5flash32flash_fwd_splitkv_combine_kernelI23Flash_fwd_kernel_traitsILi256ELi64ELi64ELi4ELb0ELb0EN7cutlass10bfloat16_tE19Flash_kernel_traitsILi256ELi64ELi64ELi4ES3_EELi4ELi2ELb0EEEvNS_16Flash_fwd_paramsE --------------------------
	.section	.text._ZN5flash32flash_fwd_splitkv_combine_kernelI23Flash_fwd_kernel_traitsILi256ELi64ELi64ELi4ELb0ELb0EN7cutlass10bfloat16_tE19Flash_kernel_traitsILi256ELi64ELi64ELi4ES3_EELi4ELi2ELb0EEEvNS_16Flash_fwd_paramsE,"ax",@progbits
	.align	128
        .global         _ZN5flash32flash_fwd_splitkv_combine_kernelI23Flash_fwd_kernel_traitsILi256ELi64ELi64ELi4ELb0ELb0EN7cutlass10bfloat16_tE19Flash_kernel_traitsILi256ELi64ELi64ELi4ES3_EELi4ELi2ELb0EEEvNS_16Flash_fwd_paramsE
        .type           _ZN5flash32flash_fwd_splitkv_combine_kernelI23Flash_fwd_kernel_traitsILi256ELi64ELi64ELi4ELb0ELb0EN7cutlass10bfloat16_tE19Flash_kernel_traitsILi256ELi64ELi64ELi4ES3_EELi4ELi2ELb0EEEvNS_16Flash_fwd_paramsE,@function
        .size           _ZN5flash32flash_fwd_splitkv_combine_kernelI23Flash_fwd_kernel_traitsILi256ELi64ELi64ELi4ELb0ELb0EN7cutlass10bfloat16_tE19Flash_kernel_traitsILi256ELi64ELi64ELi4ES3_EELi4ELi2ELb0EEEvNS_16Flash_fwd_paramsE,(.L_x_8991 - _ZN5flash32flash_fwd_splitkv_combine_kernelI23Flash_fwd_kernel_traitsILi256ELi64ELi64ELi4ELb0ELb0EN7cutlass10bfloat16_tE19Flash_kernel_traitsILi256ELi64ELi64ELi4ES3_EELi4ELi2ELb0EEEvNS_16Flash_fwd_paramsE)
        .other          _ZN5flash32flash_fwd_splitkv_combine_kernelI23Flash_fwd_kernel_traitsILi256ELi64ELi64ELi4ELb0ELb0EN7cutlass10bfloat16_tE19Flash_kernel_traitsILi256ELi64ELi64ELi4ES3_EELi4ELi2ELb0EEEvNS_16Flash_fwd_paramsE,@"STO_CUDA_ENTRY STV_DEFAULT"
_ZN5flash32flash_fwd_splitkv_combine_kernelI23Flash_fwd_kernel_traitsILi256ELi64ELi64ELi4ELb0ELb0EN7cutlass10bfloat16_tE19Flash_kernel_traitsILi256ELi64ELi64ELi4ES3_EELi4ELi2ELb0EEEvNS_16Flash_fwd_paramsE:
.text._ZN5flash32flash_fwd_splitkv_combine_kernelI23Flash_fwd_kernel_traitsILi256ELi64ELi64ELi4ELb0ELb0EN7cutlass10bfloat16_tE19Flash_kernel_traitsILi256ELi64ELi64ELi4ES3_EELi4ELi2ELb0EEEvNS_16Flash_fwd_paramsE:
        /* <DEDUP_REMOVED lines=23> */
[----:B------:R-:W-:Y:S05]  /*0170*/  CALL.REL.NOINC `($__internal_5_$__cuda_sm20_div_s64) ;  /* 0x0000004400347944 */ /* 0x000fea0003c00000 */
[----:B------:R-:W-:Y:S02]  /*0180*/  MOV R18, R0 ;  /* 0x0000000000127202 */ /* 0x000fe40000000f00 */
[----:B------:R-:W-:Y:S01]  /*0190*/  MOV R19, R21 ;  /* 0x0000001500137202 */ /* 0x000fe20000000f00 */
[----:B------:R-:W-:Y:S06]  /*01a0*/  BRA `(.L_x_249) ;  /* 0x00000000004c7947 */ /* 0x000fec0003800000 */
.L_x_248:
        /* <DEDUP_REMOVED lines=19> */
.L_x_249:
        /* <DEDUP_REMOVED lines=9> */
[----:B------:R-:W-:Y:S02]  /*0370*/  MOV R26, R18 ;  /* 0x00000012001a7202 */ /* 0x000fe40000000f00 */
[----:B------:R-:W-:Y:S02]  /*0380*/  MOV R22, 0x3a0 ;  /* 0x000003a000167802 */ /* 0x000fe40000000f00 */
[----:B------:R-:W-:Y:S05]  /*0390*/  CALL.REL.NOINC `($__internal_5_$__cuda_sm20_div_s64) ;  /* 0x0000004000ac7944 */ /* 0x000fea0003c00000 */
[----:B------:R-:W-:Y:S02]  /*03a0*/  MOV R10, R0 ;  /* 0x00000000000a7202 */ /* 0x000fe40000000f00 */
[----:B------:R-:W-:Y:S01]  /*03b0*/  MOV R11, R21 ;  /* 0x00000015000b7202 */ /* 0x000fe20000000f00 */
[----:B------:R-:W-:Y:S05]  /*03c0*/  BRA `(.L_x_252) ;  /* 0x00000000004c7947 */ /* 0x000fea0003800000 */
.L_x_251:
        /* <DEDUP_REMOVED lines=19> */
.L_x_252:
[----:B------:R-:W-:Y:S05]  /*0500*/  BSYNC B0 ;  /* 0x0000000000007941 */ /* 0x000fea0003800000 */
.L_x_250:
[----:B------:R-:W0:Y:S01]  /*0510*/  LDC R2, c[0x0][0x2c4] ;  /* 0x0000b100ff027b82 */ /* 0x000e220000000800 */
[----:B------:R-:W-:Y:S01]  /*0520*/  IMAD.MOV.U32 R12, RZ, RZ, RZ ;  /* 0x000000ffff0c7224 */ /* 0x000fe200078e00ff */
[----:B------:R-:W-:Y:S01]  /*0530*/  BSSY B0, `(.L_x_253) ;  /* 0x000003e000007945 */ /* 0x000fe20003800000 */
[----:B0-----:R-:W-:Y:S01]  /*0540*/  IABS R7, R2 ;  /* 0x0000000200077213 */ /* 0x001fe20000000000 */
[----:B------:R-:W-:-:S03]  /*0550*/  VIADD R9, R2, 0xffffffff ;  /* 0xffffffff02097836 */ /* 0x000fc60000000000 */
[----:B------:R-:W0:Y:S01]  /*0560*/  I2F.RP R14, R7 ;  /* 0x00000007000e7306 */ /* 0x000e220000209400 */
[----:B------:R-:W-:-:S07]  /*0570*/  IMAD.IADD R4, R9, 0x1, R7 ;  /* 0x0000000109047824 */ /* 0x000fce00078e0207 */
[----:B0-----:R-:W0:Y:S02]  /*0580*/  MUFU.RCP R13, R14 ;  /* 0x0000000e000d7308 */ /* 0x001e240000001000 */
[----:B0-----:R-:W-:-:S06]  /*0590*/  VIADD R13, R13, 0xffffffe ;  /* 0x0ffffffe0d0d7836 */ /* 0x001fcc0000000000 */
[----:B------:R-:W0:Y:S02]  /*05a0*/  F2I.FTZ.U32.TRUNC.NTZ R13, R13 ;  /* 0x0000000d000d7305 */ /* 0x000e24000021f000 */
[----:B0-----:R-:W-:-:S04]  /*05b0*/  IMAD.MOV R0, RZ, RZ, -R13 ;  /* 0x000000ffff007224 */ /* 0x001fc800078e0a0d */
[----:B------:R-:W-:Y:S01]  /*05c0*/  IMAD R5, R0, R7, RZ ;  /* 0x0000000700057224 */ /* 0x000fe200078e02ff */
[----:B------:R-:W-:-:S03]  /*05d0*/  IABS R0, R4 ;  /* 0x0000000400007213 */ /* 0x000fc60000000000 */
        /* <DEDUP_REMOVED lines=18> */
[----:B------:R-:W-:Y:S02]  /*0700*/  SEL R17, R6, R17, P0 ;  /* 0x0000001106117207 */ /* 0x000fe40000000000 */
        /* <DEDUP_REMOVED lines=12> */
[----:B------:R-:W-:Y:S05]  /*07d0*/  BRA `(.L_x_255) ;  /* 0x00000000004c7947 */ /* 0x000fea0003800000 */
.L_x_254:
        /* <DEDUP_REMOVED lines=19> */
.L_x_255:
[----:B------:R-:W-:Y:S05]  /*0910*/  BSYNC B0 ;  /* 0x0000000000007941 */ /* 0x000fea0003800000 */
.L_x_253:
        /* <DEDUP_REMOVED lines=17> */
[----:B------:R-:W-:-:S04]  /*0a30*/  IMAD.MOV.U32 R2, RZ, RZ, R0 ;  /* 0x000000ffff027224 */ /* 0x000fc800078e0000 */
[----:B------:R-:W-:-:S04]  /*0a40*/  IMAD.HI.U32 R0, R13, R2, RZ ;  /* 0x000000020d007227 */ /* 0x000fc800078e00ff */
[----:B------:R-:W-:-:S04]  /*0a50*/  IMAD.MOV R7, RZ, RZ, -R0 ;  /* 0x000000ffff077224 */ /* 0x000fc800078e0a00 */
[----:B------:R-:W-:Y:S01]  /*0a60*/  IMAD R7, R6, R7, R2 ;  /* 0x0000000706077224 */ /* 0x000fe200078e0202 */
[----:B------:R-:W-:-:S04]  /*0a70*/  SHF.R.S32.HI R2, RZ, 0x1f, R5 ;  /* 0x0000001fff027819 */ /* 0x000fc80000011405 */
        /* <DEDUP_REMOVED lines=26> */
[----:B------:R-:W-:Y:S01]  /*0c20*/  IMAD R15, R13, R0, R2 ;  /* 0x000000000d0f7224 */ /* 0x000fe200078e0202 */
[----:B------:R-:W-:-:S04]  /*0c30*/  LOP3.LUT R0, R7, R12, RZ, 0x3c, !PT ;  /* 0x0000000c07007212 */ /* 0x000fc800078e3cff */
[----:B------:R-:W-:Y:S02]  /*0c40*/  ISETP.GT.U32.AND P1, PT, R12, R15, PT ;  /* 0x0000000f0c00720c */ /* 0x000fe40003f24070 */
[----:B------:R-:W-:-:S11]  /*0c50*/  ISETP.GE.AND P0, PT, R0, RZ, PT ;  /* 0x000000ff0000720c */ /* 0x000fd60003f06270 */
[-C--:B------:R-:W-:Y:S01]  /*0c60*/  @!P1 IADD3 R15, R15, -R12.reuse, RZ ;  /* 0x8000000c0f0f9210 */ /* 0x080fe20007ffe0ff */
        /* <DEDUP_REMOVED lines=17> */
[----:B------:R-:W-:Y:S02]  /*0d80*/  MOV R22, 0xda0 ;  /* 0x00000da000167802 */ /* 0x000fe40000000f00 */
[----:B------:R-:W-:Y:S05]  /*0d90*/  CALL.REL.NOINC `($__internal_5_$__cuda_sm20_div_s64) ;  /* 0x00000038002c7944 */ /* 0x000fea0003c00000 */
[----:B------:R-:W-:Y:S02]  /*0da0*/  MOV R32, R0 ;  /* 0x0000000000207202 */ /* 0x000fe40000000f00 */
[----:B------:R-:W-:Y:S01]  /*0db0*/  MOV R33, R21 ;  /* 0x0000001500217202 */ /* 0x000fe20000000f00 */
[----:B------:R-:W-:Y:S05]  /*0dc0*/  BRA `(.L_x_258) ;  /* 0x00000000004c7947 */ /* 0x000fea0003800000 */
.L_x_257:
        /* <DEDUP_REMOVED lines=19> */
.L_x_258:
[----:B------:R-:W-:Y:S05]  /*0f00*/  BSYNC B0 ;  /* 0x0000000000007941 */ /* 0x000fea0003800000 */
.L_x_256:
        /* <DEDUP_REMOVED lines=44> */
.L_x_260:
[----:B------:R-:W0:Y:S01]  /*11d0*/  I2F.U32.RP R6, R14 ;  /* 0x0000000e00067306 */ /* 0x000e220000209000 */
[----:B------:R-:W-:Y:S01]  /*11e0*/  HFMA2.MMA R24, -RZ, RZ, 0, 0 ;  /* 0x00000000ff187435 */ /* 0x000fe200000001ff */
[----:B------:R-:W-:-:S06]  /*11f0*/  ISETP.NE.U32.AND P0, PT, R14, RZ, PT ;  /* 0x000000ff0e00720c */ /* 0x000fcc0003f05070 */
[----:B0-----:R-:W0:Y:S02]  /*1200*/  MUFU.RCP R2, R6 ;  /* 0x0000000600027308 */ /* 0x001e240000001000 */
[----:B0-----:R-:W-:-:S06]  /*1210*/  VIADD R2, R2, 0xffffffe ;  /* 0x0ffffffe02027836 */ /* 0x001fcc0000000000 */
[----:B------:R-:W0:Y:S02]  /*1220*/  F2I.FTZ.U32.TRUNC.NTZ R25, R2 ;  /* 0x0000000200197305 */ /* 0x000e24000021f000 */
[----:B0-----:R-:W-:-:S04]  /*1230*/  IMAD.MOV R0, RZ, RZ, -R25 ;  /* 0x000000ffff007224 */ /* 0x001fc800078e0a19 */
[----:B------:R-:W-:-:S04]  /*1240*/  IMAD R0, R0, R14, RZ ;  /* 0x0000000e00007224 */ /* 0x000fc800078e02ff */
        /* <DEDUP_REMOVED lines=11> */
.L_x_261:
[----:B------:R-:W-:Y:S05]  /*1300*/  BSYNC B0 ;  /* 0x0000000000007941 */ /* 0x000fea0003800000 */
.L_x_259:
[----:B------:R-:W0:Y:S01]  /*1310*/  LDC R6, c[0x0][0x2c4] ;  /* 0x0000b100ff067b82 */ /* 0x000e220000000800 */
[----:B------:R-:W1:Y:S01]  /*1320*/  S2R R29, SR_CgaCtaId ;  /* 0x00000000001d7919 */ /* 0x000e620000008800 */
[----:B------:R-:W-:Y:S01]  /*1330*/  ISETP.GT.AND P3, PT, R5, RZ, PT ;  /* 0x000000ff0500720c */ /* 0x000fe20003f64270 */
[----:B------:R-:W-:Y:S01]  /*1340*/  ULDC UR4, c[0x0][0x3c4] ;  /* 0x0000f10000047ab9 */ /* 0x000fe20000000800 */
[----:B------:R-:W-:Y:S01]  /*1350*/  ULDC.64 UR8, c[0x0][0x208] ;  /* 0x0000820000087ab9 */ /* 0x000fe20000000a00 */
[----:B------:R-:W-:Y:S01]  /*1360*/  BSSY B0, `(.L_x_262) ;  /* 0x0000042000007945 */ /* 0x000fe20003800000 */
[----:B------:R-:W-:Y:S01]  /*1370*/  IMAD.MOV.U32 R28, RZ, RZ, -0x800000 ;  /* 0xff800000ff1c7424 */ /* 0x000fe200078e00ff */
[----:B0-----:R-:W-:-:S04]  /*1380*/  IABS R0, R6 ;  /* 0x0000000600007213 */ /* 0x001fc80000000000 */
[----:B------:R-:W0:Y:S08]  /*1390*/  I2F.RP R12, R0 ;  /* 0x00000000000c7306 */ /* 0x000e300000209400 */
[----:B0-----:R-:W0:Y:S02]  /*13a0*/  MUFU.RCP R26, R12 ;  /* 0x0000000c001a7308 */ /* 0x001e240000001000 */
[----:B0-----:R-:W-:Y:S01]  /*13b0*/  VIADD R26, R26, 0xffffffe ;  /* 0x0ffffffe1a1a7836 */ /* 0x001fe20000000000 */
[----:B------:R-:W-:-:S05]  /*13c0*/  MOV R12, 0x400 ;  /* 0x00000400000c7802 */ /* 0x000fca0000000f00 */
[----:B------:R-:W0:Y:S01]  /*13d0*/  F2I.FTZ.U32.TRUNC.NTZ R27, R26 ;  /* 0x0000001a001b7305 */ /* 0x000e22000021f000 */
[----:B-1----:R-:W-:Y:S01]  /*13e0*/  LEA R29, R29, R12, 0x18 ;  /* 0x0000000c1d1d7211 */ /* 0x002fe200078ec0ff */
        /* <DEDUP_REMOVED lines=8> */
[----:B------:R-:W-:Y:S01]  /*1470*/  SHF.R.S32.HI R9, RZ, 0x1f, R5 ;  /* 0x0000001fff097819 */ /* 0x000fe20000011405 */
[----:B------:R-:W-:Y:S02]  /*1480*/  IMAD.MOV.U32 R27, RZ, RZ, -0x800000 ;  /* 0xff800000ff1b7424 */ /* 0x000fe400078e00ff */
[----:B------:R-:W-:-:S04]  /*1490*/  IMAD.HI.U32 R2, R10, R11, RZ ;  /* 0x0000000b0a027227 */ /* 0x000fc800078e00ff */
[----:B------:R-:W-:-:S04]  /*14a0*/  IMAD.MOV R10, RZ, RZ, -R2 ;  /* 0x000000ffff0a7224 */ /* 0x000fc800078e0a02 */
[C---:B------:R-:W-:Y:S02]  /*14b0*/  IMAD R11, R0.reuse, R10, R11 ;  /* 0x0000000a000b7224 */ /* 0x040fe400078e020b */
[----:B------:R-:W0:Y:S03]  /*14c0*/  S2R R10, SR_TID.X ;  /* 0x00000000000a7919 */ /* 0x000e260000002100 */
[----:B------:R-:W-:-:S13]  /*14d0*/  ISETP.GT.U32.AND P0, PT, R0, R11, PT ;  /* 0x0000000b0000720c */ /* 0x000fda0003f04070 */
[-C--:B------:R-:W-:Y:S01]  /*14e0*/  @!P0 IADD3 R11, R11, -R0.reuse, RZ ;  /* 0x800000000b0b8210 */ /* 0x080fe20007ffe0ff */
[----:B------:R-:W-:Y:S01]  /*14f0*/  @!P0 VIADD R2, R2, 0x1 ;  /* 0x0000000102028836 */ /* 0x000fe20000000000 */
[----:B------:R-:W-:Y:S02]  /*1500*/  ISETP.NE.AND P0, PT, R6, RZ, PT ;  /* 0x000000ff0600720c */ /* 0x000fe40003f05270 */
[----:B------:R-:W-:Y:S02]  /*1510*/  ISETP.GE.U32.AND P2, PT, R11, R0, PT ;  /* 0x000000000b00720c */ /* 0x000fe40003f46070 */
[----:B------:R-:W-:Y:S01]  /*1520*/  LEA.HI.SX32 R0, R5, 0x1, 0x1 ;  /* 0x0000000105007811 */ /* 0x000fe200078f0aff */
[----:B------:R-:W-:Y:S01]  /*1530*/  @!P3 IMAD.MOV R0, RZ, RZ, R9 ;  /* 0x000000ffff00b224 */ /* 0x000fe200078e0209 */
[----:B0-----:R-:W-:-:S09]  /*1540*/  SHF.R.S32.HI R9, RZ, 0x1f, R10 ;  /* 0x0000001fff097819 */ /* 0x001fd2000001140a */
[----:B------:R-:W-:-:S04]  /*1550*/  @P2 VIADD R2, R2, 0x1 ;  /* 0x0000000102022836 */ /* 0x000fc80000000000 */
[----:B------:R-:W-:Y:S01]  /*1560*/  IMAD.MOV.U32 R5, RZ, RZ, R2 ;  /* 0x000000ffff057224 */ /* 0x000fe200078e0002 */
[----:B------:R-:W-:-:S04]  /*1570*/  LEA.HI R2, R9, R10, RZ, 0x2 ;  /* 0x0000000a09027211 */ /* 0x000fc800078f10ff */
[----:B------:R-:W-:Y:S02]  /*1580*/  LOP3.LUT R11, R2, 0xfffffffc, RZ, 0xc0, !PT ;  /* 0xfffffffc020b7812 */ /* 0x000fe400078ec0ff */
[----:B------:R-:W-:Y:S02]  /*1590*/  @!P1 IADD3 R5, -R5, RZ, RZ ;  /* 0x000000ff05059210 */ /* 0x000fe40007ffe1ff */
[----:B------:R-:W-:Y:S01]  /*15a0*/  SHF.R.S32.HI R2, RZ, 0x2, R2 ;  /* 0x00000002ff027819 */ /* 0x000fe20000011402 */
[C---:B------:R-:W-:Y:S01]  /*15b0*/  IMAD.IADD R11, R10.reuse, 0x1, -R11 ;  /* 0x000000010a0b7824 */ /* 0x040fe200078e0a0b */
[----:B------:R-:W-:Y:S02]  /*15c0*/  ISETP.GT.AND P1, PT, R10, 0xf, PT ;  /* 0x0000000f0a00780c */ /* 0x000fe40003f24270 */
[----:B------:R-:W-:Y:S02]  /*15d0*/  @!P0 LOP3.LUT R5, RZ, R6, RZ, 0x33, !PT ;  /* 0x00000006ff058212 */ /* 0x000fe400078e33ff */
[----:B------:R-:W-:-:S03]  /*15e0*/  ISETP.GE.AND P0, PT, R2, UR4, PT ;  /* 0x0000000402007c0c */ /* 0x000fc6000bf06270 */
[----:B------:R-:W-:-:S05]  /*15f0*/  IMAD R5, R0, R5, RZ ;  /* 0x0000000500057224 */ /* 0x000fca00078e02ff */
[----:B------:R-:W-:Y:S01]  /*1600*/  IABS R30, R5 ;  /* 0x00000005001e7213 */ /* 0x000fe20000000000 */
[--C-:B------:R-:W-:Y:S02]  /*1610*/  @!P1 IMAD R26, R2, 0x14, R29.reuse ;  /* 0x00000014021a9824 */ /* 0x100fe400078e021d */
[C---:B------:R-:W-:Y:S02]  /*1620*/  IMAD R29, R11.reuse, 0x14, R29 ;  /* 0x000000140b1d7824 */ /* 0x040fe400078e021d */
[----:B------:R-:W-:Y:S01]  /*1630*/  VIADD R21, R30, UR5 ;  /* 0x000000051e157c36 */ /* 0x000fe20008000000 */
[----:B------:R-:W-:Y:S01]  /*1640*/  @!P1 LEA R26, R11, R26, 0x2 ;  /* 0x0000001a0b1a9211 */ /* 0x000fe200078e10ff */
[----:B------:R-:W-:Y:S01]  /*1650*/  IMAD R29, R2, 0x4, R29 ;  /* 0x00000004021d7824 */ /* 0x000fe200078e021d */
        /* <DEDUP_REMOVED lines=18> */
.L_x_263:
[----:B------:R-:W-:Y:S05]  /*1780*/  BSYNC B0 ;  /* 0x0000000000007941 */ /* 0x000fea0003800000 */
.L_x_262:
[----:B-----5:R1:W-:Y:S01]  /*1790*/  @!P1 STS [R26], R27 ;  /* 0x0000001b1a009388 */ /* 0x0203e20000000800 */
[----:B------:R-:W2:Y:S01]  /*17a0*/  LDC R0, c[0x0][0x270] ;  /* 0x00009c00ff007b82 */ /* 0x000ea20000000800 */
[----:B------:R-:W0:Y:S07]  /*17b0*/  I2F.RP R9, R30 ;  /* 0x0000001e00097306 */ /* 0x000e2e0000209400 */
[----:B------:R-:W-:Y:S01]  /*17c0*/  BAR.SYNC.DEFER_BLOCKING 0x0 ;  /* 0x0000000000007b1d */ /* 0x000fe20000010000 */
[----:B------:R-:W-:-:S02]  /*17d0*/  ISETP.GT.AND P5, PT, R4, RZ, PT ;  /* 0x000000ff0400720c */ /* 0x000fc40003fa4270 */
[----:B------:R-:W-:-:S03]  /*17e0*/  ISETP.NE.AND P6, PT, R5, RZ, PT ;  /* 0x000000ff0500720c */ /* 0x000fc60003fc5270 */
[----:B------:R-:W-:Y:S01]  /*17f0*/  BSSY B1, `(.L_x_264) ;  /* 0x000022f000017945 */ /* 0x000fe20003800000 */
[----:B0-----:R-:W0:Y:S01]  /*1800*/  MUFU.RCP R36, R9 ;  /* 0x0000000900247308 */ /* 0x001e220000001000 */
[----:B--2---:R-:W-:Y:S02]  /*1810*/  IABS R22, R0 ;  /* 0x0000000000167213 */ /* 0x004fe40000000000 */
[----:B-1----:R-:W-:Y:S01]  /*1820*/  IABS R27, R21 ;  /* 0x00000015001b7213 */ /* 0x002fe20000000000 */
[----:B------:R-:W1:Y:S01]  /*1830*/  @!P1 LDS R28, [R29] ;  /* 0x000000001d1c9984 */ /* 0x000e620000000800 */
[----:B------:R-:W-:Y:S01]  /*1840*/  IABS R26, R5 ;  /* 0x00000005001a7213 */ /* 0x000fe20000000000 */
[----:B0-----:R-:W-:-:S04]  /*1850*/  VIADD R36, R36, 0xffffffe ;  /* 0x0ffffffe24247836 */ /* 0x001fc80000000000 */
[----:B------:R-:W-:Y:S01]  /*1860*/  IMAD.MOV R26, RZ, RZ, -R26 ;  /* 0x000000ffff1a7224 */ /* 0x000fe200078e0a1a */
[----:B------:R-:W0:Y:S02]  /*1870*/  F2I.FTZ.U32.TRUNC.NTZ R37, R36 ;  /* 0x0000002400257305 */ /* 0x000e24000021f000 */
[----:B0-----:R-:W-:Y:S02]  /*1880*/  IMAD.MOV R9, RZ, RZ, -R37 ;  /* 0x000000ffff097224 */ /* 0x001fe400078e0a25 */
[----:B------:R-:W-:Y:S01]  /*1890*/  IMAD.MOV.U32 R36, RZ, RZ, RZ ;  /* 0x000000ffff247224 */ /* 0x000fe200078e00ff */
[----:B-1----:R-:W0:Y:S02]  /*18a0*/  SHFL.BFLY PT, R11, R28, 0x2, 0x1f ;  /* 0x0c401f001c0b7f89 */ /* 0x002e2400000e0000 */
[----:B0-----:R-:W-:Y:S02]  /*18b0*/  FMNMX.FTZ R12, R11, R28, !PT ;  /* 0x0000001c0b0c7209 */ /* 0x001fe40007810000 */
[----:B------:R-:W0:Y:S03]  /*18c0*/  I2F.U32.RP R11, R22 ;  /* 0x00000016000b7306 */ /* 0x000e260000209000 */
[----:B------:R-:W1:Y:S05]  /*18d0*/  SHFL.BFLY PT, R19, R12, 0x1, 0x1f ;  /* 0x0c201f000c137f89 */ /* 0x000e6a00000e0000 */
[----:B0-----:R-:W0:Y:S01]  /*18e0*/  MUFU.RCP R38, R11 ;  /* 0x0000000b00267308 */ /* 0x001e220000001000 */
[----:B-1----:R-:W-:Y:S01]  /*18f0*/  FMNMX.FTZ R19, R12, R19, !PT ;  /* 0x000000130c137209 */ /* 0x002fe20007810000 */
[----:B------:R-:W-:Y:S01]  /*1900*/  IMAD R12, R9, R30, RZ ;  /* 0x0000001e090c7224 */ /* 0x000fe200078e02ff */
[----:B------:R-:W-:-:S02]  /*1910*/  IABS R9, R7 ;  /* 0x0000000700097213 */ /* 0x000fc40000000000 */
[----:B------:R-:W-:Y:S01]  /*1920*/  FSETP.NEU.FTZ.AND P0, PT, R19, -INF , PT ;  /* 0xff8000001300780b */ /* 0x000fe20003f1d000 */
[----:B0-----:R-:W-:Y:S01]  /*1930*/  VIADD R38, R38, 0xffffffe ;  /* 0x0ffffffe26267836 */ /* 0x001fe20000000000 */
[----:B------:R-:W-:Y:S01]  /*1940*/  LOP3.LUT R7, R7, R0, RZ, 0x3c, !PT ;  /* 0x0000000007077212 */ /* 0x000fe200078e3cff */
[----:B------:R-:W-:Y:S01]  /*1950*/  IMAD.HI.U32 R12, R37, R12, R36 ;  /* 0x0000000c250c7227 */ /* 0x000fe200078e0024 */
[----:B------:R-:W-:Y:S01]  /*1960*/  FSEL R19, R19, RZ, P0 ;  /* 0x000000ff13137208 */ /* 0x000fe20000000000 */
[----:B------:R-:W0:Y:S04]  /*1970*/  F2I.FTZ.U32.TRUNC.NTZ R39, R38 ;  /* 0x0000002600277305 */ /* 0x000e28000021f000 */
[----:B------:R-:W-:Y:S01]  /*1980*/  FADD.FTZ R34, -R19, R28 ;  /* 0x0000001c13227221 */ /* 0x000fe20000010100 */
[----:B------:R-:W-:-:S04]  /*1990*/  IMAD.HI.U32 R35, R12, R27, RZ ;  /* 0x0000001b0c237227 */ /* 0x000fc800078e00ff */
[----:B------:R-:W-:Y:S01]  /*19a0*/  FMUL.FTZ R34, R34, 1.4426950216293334961 ;  /* 0x3fb8aa3b22227820 */ /* 0x000fe20000410000 */
[----:B------:R-:W-:-:S05]  /*19b0*/  IMAD R37, R35, R26, R27 ;  /* 0x0000001a23257224 */ /* 0x000fca00078e021b */
[----:B------:R-:W1:Y:S01]  /*19c0*/  MUFU.EX2 R34, R34 ;  /* 0x0000002200227308 */ /* 0x000e620000000800 */
[----:B0-----:R-:W-:Y:S01]  /*19d0*/  IMAD.MOV R11, RZ, RZ, -R39 ;  /* 0x000000ffff0b7224 */ /* 0x001fe200078e0a27 */
[----:B------:R-:W-:Y:S01]  /*19e0*/  ISETP.GT.U32.AND P4, PT, R30, R37, PT ;  /* 0x000000251e00720c */ /* 0x000fe20003f84070 */
[----:B------:R-:W-:Y:S02]  /*19f0*/  IMAD.MOV.U32 R38, RZ, RZ, RZ ;  /* 0x000000ffff267224 */ /* 0x000fe400078e00ff */
[----:B------:R-:W-:Y:S01]  /*1a00*/  IMAD R12, R11, R22, RZ ;  /* 0x000000160b0c7224 */ /* 0x000fe200078e02ff */
[----:B------:R-:W-:-:S03]  /*1a10*/  IABS R11, R0 ;  /* 0x00000000000b7213 */ /* 0x000fc60000000000 */
[----:B------:R-:W-:-:S04]  /*1a20*/  IMAD.HI.U32 R12, R39, R12, R38 ;  /* 0x0000000c270c7227 */ /* 0x000fc800078e0026 */
[----:B------:R-:W-:Y:S02]  /*1a30*/  IMAD.MOV R26, RZ, RZ, -R11 ;  /* 0x000000ffff1a7224 */ /* 0x000fe400078e0a0b */
[C---:B------:R-:W-:Y:S01]  /*1a40*/  IMAD.HI.U32 R11, R12.reuse, R9, RZ ;  /* 0x000000090c0b7227 */ /* 0x040fe200078e00ff */
[----:B-1----:R-:W0:Y:S03]  /*1a50*/  SHFL.BFLY PT, R31, R34, 0x2, 0x1f ;  /* 0x0c401f00221f7f89 */ /* 0x002e2600000e0000 */
[----:B------:R-:W-:Y:S02]  /*1a60*/  IMAD R9, R11, R26, R9 ;  /* 0x0000001a0b097224 */ /* 0x000fe400078e0209 */
[----:B------:R-:W-:-:S03]  /*1a70*/  IMAD.HI.U32 R12, R12, R27, RZ ;  /* 0x0000001b0c0c7227 */ /* 0x000fc600078e00ff */
[----:B------:R-:W-:Y:S01]  /*1a80*/  ISETP.GT.U32.AND P1, PT, R22, R9, PT ;  /* 0x000000091600720c */ /* 0x000fe20003f24070 */
[----:B------:R-:W-:Y:S02]  /*1a90*/  @!P4 IMAD.IADD R37, R37, 0x1, -R30 ;  /* 0x000000012525c824 */ /* 0x000fe400078e0a1e */
[----:B------:R-:W-:Y:S01]  /*1aa0*/  IMAD R27, R12, R26, R27 ;  /* 0x0000001a0c1b7224 */ /* 0x000fe200078e021b */
[-C--:B------:R-:W-:Y:S01]  /*1ab0*/  LOP3.LUT R26, R21, R30.reuse, RZ, 0x3c, !PT ;  /* 0x0000001e151a7212 */ /* 0x080fe200078e3cff */
[----:B------:R-:W-:Y:S01]  /*1ac0*/  @!P4 VIADD R35, R35, 0x1 ;  /* 0x000000012323c836 */ /* 0x000fe20000000000 */
[----:B------:R-:W-:Y:S02]  /*1ad0*/  ISETP.GE.U32.AND P0, PT, R37, R30, PT ;  /* 0x0000001e2500720c */ /* 0x000fe40003f06070 */
[----:B------:R-:W-:Y:S02]  /*1ae0*/  ISETP.GT.U32.AND P2, PT, R22, R27, PT ;  /* 0x0000001b1600720c */ /* 0x000fe40003f44070 */
[----:B------:R-:W-:-:S02]  /*1af0*/  ISETP.GE.AND P3, PT, R26, RZ, PT ;  /* 0x000000ff1a00720c */ /* 0x000fc40003f66270 */
[----:B------:R-:W1:Y:S01]  /*1b00*/  LDC.U8 R26, c[0x0][0x3d9] ;  /* 0x0000f640ff1a7b82 */ /* 0x000e620000000000 */
[--C-:B------:R-:W-:Y:S01]  /*1b10*/  @!P1 IMAD.IADD R9, R9, 0x1, -R22.reuse ;  /* 0x0000000109099824 */ /* 0x100fe200078e0a16 */
[----:B------:R-:W-:Y:S01]  /*1b20*/  LOP3.LUT R21, R21, R0, RZ, 0x3c, !PT ;  /* 0x0000000015157212 */ /* 0x000fe200078e3cff */
[----:B------:R-:W-:Y:S02]  /*1b30*/  @!P1 VIADD R11, R11, 0x1 ;  /* 0x000000010b0b9836 */ /* 0x000fe40000000000 */
[----:B0-----:R-:W-:Y:S01]  /*1b40*/  FADD.FTZ R31, R34, R31 ;  /* 0x0000001f221f7221 */ /* 0x001fe20000010000 */
[-C--:B------:R-:W-:Y:S01]  /*1b50*/  ISETP.GE.U32.AND P4, PT, R9, R22.reuse, PT ;  /* 0x000000160900720c */ /* 0x080fe20003f86070 */
[----:B------:R-:W-:Y:S01]  /*1b60*/  @P0 VIADD R35, R35, 0x1 ;  /* 0x0000000123230836 */ /* 0x000fe20000000000 */
[----:B------:R-:W-:Y:S01]  /*1b70*/  ISETP.GE.AND P0, PT, R7, RZ, PT ;  /* 0x000000ff0700720c */ /* 0x000fe20003f06270 */
[----:B------:R-:W-:Y:S01]  /*1b80*/  @!P2 IMAD.IADD R27, R27, 0x1, -R22 ;  /* 0x000000011b1ba824 */ /* 0x000fe200078e0a16 */
[----:B------:R-:W0:Y:S01]  /*1b90*/  SHFL.BFLY PT, R34, R31, 0x1, 0x1f ;  /* 0x0c201f001f227f89 */ /* 0x000e2200000e0000 */
[----:B------:R-:W-:Y:S01]  /*1ba0*/  SHF.R.S32.HI R9, RZ, 0x1f, R4 ;  /* 0x0000001fff097819 */ /* 0x000fe20000011404 */
[----:B------:R-:W-:Y:S01]  /*1bb0*/  @!P3 IMAD.MOV R35, RZ, RZ, -R35 ;  /* 0x000000ffff23b224 */ /* 0x000fe200078e0a23 */
[----:B------:R-:W-:Y:S01]  /*1bc0*/  LEA.HI.SX32 R7, R4, 0x1, 0x1 ;  /* 0x0000000104077811 */ /* 0x000fe200078f0aff */
[----:B------:R-:W-:Y:S01]  /*1bd0*/  @!P2 VIADD R12, R12, 0x1 ;  /* 0x000000010c0ca836 */ /* 0x000fe20000000000 */
[----:B------:R-:W-:Y:S01]  /*1be0*/  ISETP.GE.U32.AND P3, PT, R27, R22, PT ;  /* 0x000000161b00720c */ /* 0x000fe20003f66070 */
[----:B------:R-:W-:Y:S01]  /*1bf0*/  @!P5 IMAD.MOV R7, RZ, RZ, R9 ;  /* 0x000000ffff07d224 */ /* 0x000fe200078e0209 */
[----:B------:R-:W-:-:S02]  /*1c00*/  ISETP.GE.AND P5, PT, R21, RZ, PT ;  /* 0x000000ff1500720c */ /* 0x000fc40003fa6270 */
[----:B------:R-:W-:Y:S01]  /*1c10*/  @P4 VIADD R11, R11, 0x1 ;  /* 0x000000010b0b4836 */ /* 0x000fe20000000000 */
[----:B------:R-:W-:Y:S02]  /*1c20*/  ISETP.NE.AND P2, PT, R0, RZ, PT ;  /* 0x000000ff0000720c */ /* 0x000fe40003f45270 */
[----:B------:R-:W-:Y:S01]  /*1c30*/  @!P6 LOP3.LUT R35, RZ, R30, RZ, 0x33, !PT ;  /* 0x0000001eff23e212 */ /* 0x000fe200078e33ff */
[----:B------:R-:W-:Y:S01]  /*1c40*/  IMAD.MOV.U32 R22, RZ, RZ, R11 ;  /* 0x000000ffff167224 */ /* 0x000fe200078e000b */
[----:B-1----:R-:W-:Y:S02]  /*1c50*/  ISETP.NE.AND P4, PT, R26, RZ, PT ;  /* 0x000000ff1a00720c */ /* 0x002fe40003f85270 */
[----:B------:R-:W-:Y:S01]  /*1c60*/  LOP3.LUT R11, RZ, R0, RZ, 0x33, !PT ;  /* 0x00000000ff0b7212 */ /* 0x000fe200078e33ff */
[----:B------:R-:W-:Y:S01]  /*1c70*/  @!P0 IMAD.MOV R22, RZ, RZ, -R22 ;  /* 0x000000ffff168224 */ /* 0x000fe200078e0a16 */
[----:B------:R-:W-:Y:S01]  /*1c80*/  LOP3.LUT P0, RZ, R10, 0x3, RZ, 0xc0, !PT ;  /* 0x000000030aff7812 */ /* 0x000fe2000780c0ff */
[----:B------:R-:W-:Y:S01]  /*1c90*/  @P3 VIADD R12, R12, 0x1 ;  /* 0x000000010c0c3836 */ /* 0x000fe20000000000 */
[----:B------:R-:W-:-:S02]  /*1ca0*/  ISETP.GT.AND P3, PT, R5, RZ, PT ;  /* 0x000000ff0500720c */ /* 0x000fc40003f64270 */
[----:B------:R-:W-:Y:S01]  /*1cb0*/  ISETP.GT.OR P0, PT, R10, 0xf, P0 ;  /* 0x0000000f0a00780c */ /* 0x000fe20000704670 */
[----:B------:R-:W-:Y:S02]  /*1cc0*/  @!P5 IMAD.MOV R12, RZ, RZ, -R12 ;  /* 0x000000ffff0cd224 */ /* 0x000fe400078e0a0c */
[----:B0-----:R-:W-:Y:S01]  /*1cd0*/  FADD.FTZ R34, R31, R34 ;  /* 0x000000221f227221 */ /* 0x001fe20000010000 */
[----:B------:R-:W-:Y:S02]  /*1ce0*/  SEL R6, R6, 0x1, !P4 ;  /* 0x0000000106067807 */ /* 0x000fe40006000000 */
[----:B------:R-:W-:Y:S02]  /*1cf0*/  SEL R27, R11, R22, !P2 ;  /* 0x000000160b1b7207 */ /* 0x000fe40005000000 */
[----:B------:R-:W-:Y:S02]  /*1d00*/  FSETP.NE.FTZ.AND P1, PT, R34, RZ, PT ;  /* 0x000000ff2200720b */ /* 0x000fe40003f35000 */
[----:B------:R-:W-:Y:S01]  /*1d10*/  SHF.R.S32.HI R22, RZ, 0x1f, R5 ;  /* 0x0000001fff167819 */ /* 0x000fe20000011405 */
[----:B------:R-:W-:Y:S01]  /*1d20*/  IMAD R10, R27, R6, RZ ;  /* 0x000000061b0a7224 */ /* 0x000fe200078e02ff */
[----:B------:R-:W-:Y:S01]  /*1d30*/  SEL R11, R11, R12, !P2 ;  /* 0x0000000c0b0b7207 */ /* 0x000fe20005000000 */
[----:B------:R-:W-:Y:S01]  /*1d40*/  IMAD.MOV.U32 R27, RZ, RZ, 0x7f800000 ;  /* 0x7f800000ff1b7424 */ /* 0x000fe200078e00ff */
[----:B------:R-:W-:Y:S01]  /*1d50*/  ISETP.LT.U32.AND P5, PT, R24, R35, PT ;  /* 0x000000231800720c */ /* 0x000fe20003fa1070 */
[----:B------:R-:W-:Y:S01]  /*1d60*/  IMAD R10, R7, R10, RZ ;  /* 0x0000000a070a7224 */ /* 0x000fe200078e02ff */
[----:B------:R-:W-:Y:S01]  /*1d70*/  SHF.R.S32.HI R21, RZ, 0x1f, R35 ;  /* 0x0000001fff157819 */ /* 0x000fe20000011423 */
[----:B------:R-:W-:Y:S01]  /*1d80*/  IMAD R6, R11, R6, RZ ;  /* 0x000000060b067224 */ /* 0x000fe200078e02ff */
[----:B------:R-:W-:Y:S01]  /*1d90*/  LEA.HI.SX32 R9, R5, 0x1, 0x1 ;  /* 0x0000000105097811 */ /* 0x000fe200078f0aff */
[----:B------:R-:W-:Y:S01]  /*1da0*/  @!P3 IMAD.MOV R9, RZ, RZ, R22 ;  /* 0x000000ffff09b224 */ /* 0x000fe200078e0216 */
[----:B------:R-:W-:Y:S01]  /*1db0*/  ISETP.LT.AND.EX P5, PT, R25, R21, PT, P5 ;  /* 0x000000151900720c */ /* 0x000fe20003fa1350 */
[----:B------:R-:W0:Y:S02]  /*1dc0*/  @P1 MUFU.LG2 R34, R34 ;  /* 0x0000002200221308 */ /* 0x000e240000000c00 */
[----:B------:R-:W-:Y:S01]  /*1dd0*/  IMAD R9, R6, R9, RZ ;  /* 0x0000000906097224 */ /* 0x000fe200078e02ff */
[----:B------:R-:W-:-:S02]  /*1de0*/  SEL R12, R24, R35, P5 ;  /* 0x00000023180c7207 */ /* 0x000fc40002800000 */
[----:B------:R-:W-:Y:S01]  /*1df0*/  SEL R11, R25, R21, P5 ;  /* 0x00000015190b7207 */ /* 0x000fe20002800000 */
[----:B0-----:R-:W-:Y:S01]  /*1e00*/  @P1 FFMA.FTZ R27, R34, 0.69314718246459960938, R19 ;  /* 0x3f317218221b1823 */ /* 0x001fe20000010013 */
        /* <DEDUP_REMOVED lines=37> */
[-C--:B------:R-:W-:Y:S02]  /*2060*/  IADD3 R25, P0, RZ, -R0.reuse, RZ ;  /* 0x80000000ff197210 */ /* 0x080fe40007f1e0ff */
[----:B------:R-:W-:Y:S02]  /*2070*/  MOV R40, R0 ;  /* 0x0000000000287202 */ /* 0x000fe40000000f00 */
[----:B------:R-:W-:Y:S01]  /*2080*/  IADD3.X R19, RZ, ~R21, RZ, P0, !PT ;  /* 0x80000015ff137210 */ /* 0x000fe200007fe4ff */
[----:B------:R-:W-:Y:S01]  /*2090*/  IMAD.WIDE.U32 R30, R34, R25, R30 ;  /* 0x00000019221e7225 */ /* 0x000fe200078e001e */
[----:B------:R-:W-:-:S03]  /*20a0*/  MOV R41, R21 ;  /* 0x0000001500297202 */ /* 0x000fc60000000f00 */
[----:B------:R-:W-:Y:S01]  /*20b0*/  IMAD R19, R19, R34, RZ ;  /* 0x0000002213137224 */ /* 0x000fe200078e02ff */
[----:B------:R-:W-:-:S03]  /*20c0*/  MOV R26, R30 ;  /* 0x0000001e001a7202 */ /* 0x000fc60000000f00 */
[----:B------:R-:W-:-:S05]  /*20d0*/  IMAD R19, R6, R25, R19 ;  /* 0x0000001906137224 */ /* 0x000fca00078e0213 */
[----:B------:R-:W-:Y:S01]  /*20e0*/  IADD3 R19, R31, R19, RZ ;  /* 0x000000131f137210 */ /* 0x000fe20007ffe0ff */
[----:B------:R-:W-:Y:S05]  /*20f0*/  BRA `(.L_x_269) ;  /* 0x0000000000587947 */ /* 0x000fea0003800000 */
.L_x_268:
        /* <DEDUP_REMOVED lines=22> */
.L_x_269:
[----:B------:R-:W-:Y:S05]  /*2260*/  BSYNC B0 ;  /* 0x0000000000007941 */ /* 0x000fea0003800000 */
.L_x_267:
[----:B------:R-:W-:Y:S01]  /*2270*/  LOP3.LUT R0, R19, R8, RZ, 0xfc, !PT ;  /* 0x0000000813007212 */ /* 0x000fe200078efcff */
[----:B------:R-:W-:Y:S03]  /*2280*/  BSSY B0, `(.L_x_270) ;  /* 0x0000028000007945 */ /* 0x000fe60003800000 */
[----:B------:R-:W-:-:S13]  /*2290*/  ISETP.NE.U32.AND P0, PT, R0, RZ, PT ;  /* 0x000000ff0000720c */ /* 0x000fda0003f05070 */
[----:B------:R-:W-:Y:S05]  /*22a0*/  @!P0 BRA `(.L_x_271) ;  /* 0x00000000003c8947 */ /* 0x000fea0003800000 */
[----:B------:R-:W-:Y:S01]  /*22b0*/  IMAD.MOV.U32 R24, RZ, RZ, R23 ;  /* 0x000000ffff187224 */ /* 0x000fe200078e0017 */
[----:B------:R-:W-:Y:S02]  /*22c0*/  MOV R6, R8 ;  /* 0x0000000800067202 */ /* 0x000fe40000000f00 */
[----:B------:R-:W-:Y:S02]  /*22d0*/  MOV R22, 0x22f0 ;  /* 0x000022f000167802 */ /* 0x000fe40000000f00 */
[----:B------:R-:W-:Y:S05]  /*22e0*/  CALL.REL.NOINC `($__internal_5_$__cuda_sm20_div_s64) ;  /* 0x0000002000d87944 */ /* 0x000fea0003c00000 */
        /* <DEDUP_REMOVED lines=11> */
.L_x_271:
[----:B------:R-:W0:Y:S01]  /*23a0*/  I2F.U32.RP R2, R23 ;  /* 0x0000001700027306 */ /* 0x000e220000209000 */
[----:B------:R-:W-:Y:S01]  /*23b0*/  ISETP.NE.U32.AND P0, PT, R23, RZ, PT ;  /* 0x000000ff1700720c */ /* 0x000fe20003f05070 */
[----:B------:R-:W-:Y:S01]  /*23c0*/  HFMA2.MMA R35, -RZ, RZ, 0, 0 ;  /* 0x00000000ff237435 */ /* 0x000fe200000001ff */
[----:B------:R-:W-:-:S05]  /*23d0*/  MOV R8, RZ ;  /* 0x000000ff00087202 */ /* 0x000fca0000000f00 */
        /* <DEDUP_REMOVED lines=15> */
[----:B------:R-:W-:-:S05]  /*24d0*/  @!P0 LOP3.LUT R34, RZ, R23, RZ, 0x33, !PT ;  /* 0x00000017ff228212 */ /* 0x000fca00078e33ff */
[----:B------:R-:W-:-:S04]  /*24e0*/  IMAD.MOV R30, RZ, RZ, -R34 ;  /* 0x000000ffff1e7224 */ /* 0x000fc800078e0a22 */
[----:B------:R-:W-:Y:S02]  /*24f0*/  IMAD R30, R23, R30, R26 ;  /* 0x0000001e171e7224 */ /* 0x000fe400078e021a */
.L_x_272:
[----:B------:R-:W-:Y:S05]  /*2500*/  BSYNC B0 ;  /* 0x0000000000007941 */ /* 0x000fea0003800000 */
.L_x_270:
        /* <DEDUP_REMOVED lines=11> */
[----:B------:R-:W-:Y:S05]  /*25c0*/  CALL.REL.NOINC `($__internal_5_$__cuda_sm20_div_s64) ;  /* 0x0000002000207944 */ /* 0x000fea0003c00000 */
[-C--:B------:R-:W-:Y:S02]  /*25d0*/  IADD3 R6, P0, RZ, -R0.reuse, RZ ;  /* 0x80000000ff067210 */ /* 0x080fe40007f1e0ff */
[----:B------:R-:W-:Y:S02]  /*25e0*/  MOV R24, R0 ;  /* 0x0000000000187202 */ /* 0x000fe40000000f00 */
[-C--:B------:R-:W-:Y:S01]  /*25f0*/  IADD3.X R2, RZ, ~R21.reuse, RZ, P0, !PT ;  /* 0x80000015ff027210 */ /* 0x080fe200007fe4ff */
[----:B------:R-:W-:Y:S01]  /*2600*/  IMAD.WIDE.U32 R34, R7, R6, R34 ;  /* 0x0000000607227225 */ /* 0x000fe200078e0022 */
[----:B------:R-:W-:-:S03]  /*2610*/  MOV R25, R21 ;  /* 0x0000001500197202 */ /* 0x000fc60000000f00 */
[----:B------:R-:W-:-:S04]  /*2620*/  IMAD R2, R2, R7, RZ ;  /* 0x0000000702027224 */ /* 0x000fc800078e02ff */
[----:B------:R-:W-:-:S05]  /*2630*/  IMAD R2, R3, R6, R2 ;  /* 0x0000000603027224 */ /* 0x000fca00078e0202 */
[----:B------:R-:W-:Y:S01]  /*2640*/  IADD3 R2, R35, R2, RZ ;  /* 0x0000000223027210 */ /* 0x000fe20007ffe0ff */
[----:B------:R-:W-:Y:S05]  /*2650*/  BRA `(.L_x_275) ;  /* 0x0000000000547947 */ /* 0x000fea0003800000 */
.L_x_274:
        /* <DEDUP_REMOVED lines=20> */
[----:B------:R-:W-:Y:S02]  /*27a0*/  IMAD R34, R7, R0, R34 ;  /* 0x0000000007227224 */ /* 0x000fe400078e0222 */
.L_x_275:
[----:B------:R-:W-:Y:S05]  /*27b0*/  BSYNC B0 ;  /* 0x0000000000007941 */ /* 0x000fea0003800000 */
.L_x_273:
[-C--:B------:R-:W-:Y:S01]  /*27c0*/  IMAD R0, R33, R18.reuse, RZ ;  /* 0x0000001221007224 */ /* 0x080fe200078e02ff */
[----:B------:R-:W-:Y:S01]  /*27d0*/  ULDC.U8 UR10, c[0x0][0x3d9] ;  /* 0x0000f640000a7ab9 */ /* 0x000fe20000000000 */
[C---:B------:R-:W-:Y:S01]  /*27e0*/  IMAD.WIDE.U32 R6, R32.reuse, R18, RZ ;  /* 0x0000001220067225 */ /* 0x040fe200078e00ff */
[----:B------:R-:W-:Y:S01]  /*27f0*/  UISETP.NE.AND UP0, UPT, UR10, URZ, UPT ;  /* 0x0000003f0a00728c */ /* 0x000fe2000bf05270 */
[----:B------:R-:W-:Y:S01]  /*2800*/  SHF.R.S32.HI R3, RZ, 0x1f, R23 ;  /* 0x0000001fff037819 */ /* 0x000fe20000011417 */
[----:B------:R-:W-:Y:S01]  /*2810*/  ULDC.64 UR4, c[0x0][0x2c0] ;  /* 0x0000b00000047ab9 */ /* 0x000fe20000000a00 */
[----:B------:R-:W-:Y:S01]  /*2820*/  IMAD R33, R32, R17, R0 ;  /* 0x0000001120217224 */ /* 0x000fe200078e0200 */
[----:B------:R-:W-:Y:S01]  /*2830*/  UIMAD UR4, UR4, UR5, URZ ;  /* 0x00000005040472a4 */ /* 0x000fe2000f8e023f */
[----:B------:R-:W-:Y:S01]  /*2840*/  IMAD R8, R8, R23, RZ ;  /* 0x0000001708087224 */ /* 0x000fe200078e02ff */
[----:B------:R-:W-:Y:S01]  /*2850*/  USEL UR5, UR5, 0x1, !UP0 ;  /* 0x0000000105057887 */ /* 0x000fe2000c000000 */
[----:B------:R-:W-:Y:S01]  /*2860*/  BSSY B0, `(.L_x_276) ;  /* 0x0000040000007945 */ /* 0x000fe20003800000 */
[----:B------:R-:W-:Y:S01]  /*2870*/  IADD3 R33, R7, R33, RZ ;  /* 0x0000002107217210 */ /* 0x000fe20007ffe0ff */
[----:B------:R-:W-:Y:S01]  /*2880*/  USHF.R.S32.HI UR11, URZ, 0x1f, UR4 ;  /* 0x0000001f3f0b7899 */ /* 0x000fe20008011404 */
[----:B------:R-:W-:Y:S01]  /*2890*/  IMAD R3, R3, R30, R8 ;  /* 0x0000001e03037224 */ /* 0x000fe200078e0208 */
[----:B------:R-:W-:Y:S01]  /*28a0*/  USHF.R.S32.HI UR10, URZ, 0x1f, UR5 ;  /* 0x0000001f3f0a7899 */ /* 0x000fe20008011405 */
[----:B------:R-:W-:-:S02]  /*28b0*/  IMAD R19, R25, UR5, RZ ;  /* 0x0000000519137c24 */ /* 0x000fc4000f8e02ff */
[-C--:B------:R-:W-:Y:S02]  /*28c0*/  IMAD R0, R33, R16.reuse, RZ ;  /* 0x0000001021007224 */ /* 0x080fe400078e02ff */
[----:B------:R-:W-:-:S04]  /*28d0*/  IMAD.WIDE.U32 R32, R6, R16, RZ ;  /* 0x0000001006207225 */ /* 0x000fc800078e00ff */
[----:B------:R-:W-:Y:S02]  /*28e0*/  IMAD R7, R15, R6, R0 ;  /* 0x000000060f077224 */ /* 0x000fe400078e0200 */
[----:B------:R-:W-:-:S03]  /*28f0*/  IMAD.WIDE.U32 R36, R34, UR4, RZ ;  /* 0x0000000422247c25 */ /* 0x000fc6000f8e00ff */
[----:B------:R-:W-:Y:S01]  /*2900*/  IADD3 R6, R33, R7, RZ ;  /* 0x0000000721067210 */ /* 0x000fe20007ffe0ff */
[----:B------:R-:W-:Y:S02]  /*2910*/  IMAD R7, R2, UR4, RZ ;  /* 0x0000000402077c24 */ /* 0x000fe4000f8e02ff */
[----:B------:R-:W-:Y:S01]  /*2920*/  IMAD.WIDE.U32 R30, R30, R23, RZ ;  /* 0x000000171e1e7225 */ /* 0x000fe200078e00ff */
[----:B------:R-:W-:-:S03]  /*2930*/  LOP3.LUT R0, R41, R6, RZ, 0xfc, !PT ;  /* 0x0000000629007212 */ /* 0x000fc600078efcff */
[----:B------:R-:W-:Y:S01]  /*2940*/  IMAD R7, R34, UR11, R7 ;  /* 0x0000000b22077c24 */ /* 0x000fe2000f8e0207 */
        /* <DEDUP_REMOVED lines=13> */
[----:B------:R-:W-:Y:S05]  /*2a20*/  CALL.REL.NOINC `($__internal_5_$__cuda_sm20_div_s64) ;  /* 0x0000001c00087944 */ /* 0x000fea0003c00000 */
        /* <DEDUP_REMOVED lines=12> */
.L_x_277:
        /* <DEDUP_REMOVED lines=23> */
.L_x_278:
[----:B------:R-:W-:Y:S05]  /*2c60*/  BSYNC B0 ;  /* 0x0000000000007941 */ /* 0x000fea0003800000 */
.L_x_276:
        /* <DEDUP_REMOVED lines=19> */
.L_x_280:
        /* <DEDUP_REMOVED lines=22> */
.L_x_281:
[----:B------:R-:W-:Y:S05]  /*2f00*/  BSYNC B0 ;  /* 0x0000000000007941 */ /* 0x000fea0003800000 */
.L_x_279:
        /* <DEDUP_REMOVED lines=22> */
.L_x_283:
        /* <DEDUP_REMOVED lines=23> */
.L_x_284:
[----:B------:R-:W-:Y:S05]  /*31e0*/  BSYNC B0 ;  /* 0x0000000000007941 */ /* 0x000fea0003800000 */
.L_x_282:
[----:B------:R-:W-:Y:S01]  /*31f0*/  LOP3.LUT R2, R33, R13, RZ, 0xfc, !PT ;  /* 0x0000000d21027212 */ /* 0x000fe200078efcff */
[----:B------:R-:W-:Y:S01]  /*3200*/  ULDC UR4, c[0x0][0x2c4] ;  /* 0x0000b10000047ab9 */ /* 0x000fe20000000800 */
[----:B------:R-:W-:Y:S01]  /*3210*/  SHF.R.S32.HI R0, RZ, 0x1f, R10 ;  /* 0x0000001fff007819 */ /* 0x000fe2000001140a */
[----:B------:R-:W-:Y:S01]  /*3220*/  IMAD R44, R23, UR4, RZ ;  /* 0x00000004172c7c24 */ /* 0x000fe2000f8e02ff */
[----:B------:R-:W-:Y:S01]  /*3230*/  ISETP.NE.U32.AND P0, PT, R2, RZ, PT ;  /* 0x000000ff0200720c */ /* 0x000fe20003f05070 */
[----:B------:R-:W-:Y:S01]  /*3240*/  IMAD R19, R25, R10, RZ ;  /* 0x0000000a19137224 */ /* 0x000fe200078e02ff */
[----:B------:R-:W-:Y:S01]  /*3250*/  SHF.R.S32.HI R25, RZ, 0x1f, R4 ;  /* 0x0000001fff197819 */ /* 0x000fe20000011404 */
[----:B------:R-:W-:Y:S01]  /*3260*/  IMAD R15, R15, R4, RZ ;  /* 0x000000040f0f7224 */ /* 0x000fe200078e02ff */
[----:B------:R-:W-:Y:S01]  /*3270*/  SHF.R.S32.HI R21, RZ, 0x1f, R44 ;  /* 0x0000001fff157819 */ /* 0x000fe2000001142c */
[----:B------:R-:W-:Y:S01]  /*3280*/  IMAD R19, R0, R24, R19 ;  /* 0x0000001800137224 */ /* 0x000fe200078e0213 */
[----:B------:R-:W-:Y:S01]  /*3290*/  BSSY B0, `(.L_x_285) ;  /* 0x0000034000007945 */ /* 0x000fe20003800000 */
[----:B------:R-:W-:-:S02]  /*32a0*/  IMAD R0, R17, R44, RZ ;  /* 0x0000002c11007224 */ /* 0x000fc400078e02ff */
[----:B------:R-:W-:Y:S02]  /*32b0*/  IMAD R15, R25, R16, R15 ;  /* 0x00000010190f7224 */ /* 0x000fe400078e020f */
[----:B------:R-:W-:-:S04]  /*32c0*/  IMAD.WIDE.U32 R16, R16, R4, RZ ;  /* 0x0000000410107225 */ /* 0x000fc800078e00ff */
[----:B------:R-:W-:Y:S01]  /*32d0*/  IMAD.WIDE.U32 R40, R24, R10, RZ ;  /* 0x0000000a18287225 */ /* 0x000fe200078e00ff */
[----:B------:R-:W-:-:S03]  /*32e0*/  IADD3 R10, R17, R15, RZ ;  /* 0x0000000f110a7210 */ /* 0x000fc60007ffe0ff */
        /* <DEDUP_REMOVED lines=14> */
[-C--:B------:R-:W-:Y:S02]  /*33d0*/  IADD3.X R19, RZ, ~R21.reuse, RZ, P0, !PT ;  /* 0x80000015ff137210 */ /* 0x080fe400007fe4ff */
        /* <DEDUP_REMOVED lines=8> */
.L_x_286:
[----:B------:R-:W0:Y:S01]  /*3460*/  I2F.U32.RP R6, R14 ;  /* 0x0000000e00067306 */ /* 0x000e220000209000 */
[----:B------:R-:W-:Y:S01]  /*3470*/  IMAD.MOV.U32 R18, RZ, RZ, RZ ;  /* 0x000000ffff127224 */ /* 0x000fe200078e00ff */
[----:B------:R-:W-:Y:S01]  /*3480*/  ISETP.NE.U32.AND P0, PT, R14, RZ, PT ;  /* 0x000000ff0e00720c */ /* 0x000fe20003f05070 */
[----:B------:R-:W-:-:S05]  /*3490*/  IMAD.MOV.U32 R33, RZ, RZ, RZ ;  /* 0x000000ffff217224 */ /* 0x000fca00078e00ff */
        /* <DEDUP_REMOVED lines=19> */
.L_x_287:
[----:B------:R-:W-:Y:S05]  /*35d0*/  BSYNC B0 ;  /* 0x0000000000007941 */ /* 0x000fea0003800000 */
.L_x_285:
        /* <DEDUP_REMOVED lines=23> */
[----:B------:R-:W-:Y:S01]  /*3750*/  MOV R18, R0 ;  /* 0x0000000000127202 */ /* 0x000fe20000000f00 */
[----:B------:R-:W-:-:S04]  /*3760*/  IMAD.WIDE.U32 R22, R12, R2, R22 ;  /* 0x000000020c167225 */ /* 0x000fc800078e0016 */
[----:B------:R-:W-:Y:S01]  /*3770*/  IMAD R19, R19, R12, RZ ;  /* 0x0000000c13137224 */ /* 0x000fe200078e02ff */
[----:B------:R-:W-:-:S03]  /*3780*/  MOV R12, R22 ;  /* 0x00000016000c7202 */ /* 0x000fc60000000f00 */
[----:B------:R-:W-:Y:S01]  /*3790*/  IMAD R2, R11, R2, R19 ;  /* 0x000000020b027224 */ /* 0x000fe200078e0213 */
[----:B------:R-:W-:-:S03]  /*37a0*/  MOV R19, R21 ;  /* 0x0000001500137202 */ /* 0x000fc60000000f00 */
[----:B------:R-:W-:Y:S01]  /*37b0*/  IMAD.IADD R2, R23, 0x1, R2 ;  /* 0x0000000117027824 */ /* 0x000fe200078e0202 */
[----:B------:R-:W-:Y:S05]  /*37c0*/  BRA `(.L_x_290) ;  /* 0x00000000005c7947 */ /* 0x000fea0003800000 */
.L_x_289:
[----:B------:R-:W0:Y:S01]  /*37d0*/  I2F.U32.RP R6, R12 ;  /* 0x0000000c00067306 */ /* 0x000e220000209000 */
[----:B------:R-:W-:Y:S01]  /*37e0*/  IMAD.MOV.U32 R18, RZ, RZ, RZ ;  /* 0x000000ffff127224 */ /* 0x000fe200078e00ff */
[----:B------:R-:W-:-:S06]  /*37f0*/  ISETP.NE.U32.AND P0, PT, R12, RZ, PT ;  /* 0x000000ff0c00720c */ /* 0x000fcc0003f05070 */
[----:B0-----:R-:W0:Y:S02]  /*3800*/  MUFU.RCP R2, R6 ;  /* 0x0000000600027308 */ /* 0x001e240000001000 */
[----:B0-----:R-:W-:-:S06]  /*3810*/  IADD3 R2, R2, 0xffffffe, RZ ;  /* 0x0ffffffe02027810 */ /* 0x001fcc0007ffe0ff */
[----:B------:R-:W0:Y:S02]  /*3820*/  F2I.FTZ.U32.TRUNC.NTZ R19, R2 ;  /* 0x0000000200137305 */ /* 0x000e24000021f000 */
[----:B0-----:R-:W-:Y:S01]  /*3830*/  IADD3 R0, RZ, -R19, RZ ;  /* 0x80000013ff007210 */ /* 0x001fe20007ffe0ff */
[----:B------:R-:W-:-:S04]  /*3840*/  IMAD.MOV.U32 R2, RZ, RZ, RZ ;  /* 0x000000ffff027224 */ /* 0x000fc800078e00ff */
        /* <DEDUP_REMOVED lines=15> */
.L_x_290:
[----:B------:R-:W-:Y:S05]  /*3940*/  BSYNC B0 ;  /* 0x0000000000007941 */ /* 0x000fea0003800000 */
.L_x_288:
[----:B------:R-:W-:Y:S01]  /*3950*/  IADD3 R31, P1, P0, R36, R34, R30 ;  /* 0x00000022241f7210 */ /* 0x000fe2000783e01e */
[----:B------:R-:W-:Y:S01]  /*3960*/  ULDC.64 UR4, c[0x0][0x2b0] ;  /* 0x0000ac0000047ab9 */ /* 0x000fe20000000a00 */
[----:B------:R-:W-:Y:S02]  /*3970*/  SHF.R.S32.HI R0, RZ, 0x1f, R9 ;  /* 0x0000001fff007819 */ /* 0x000fe40000011409 */
[----:B------:R-:W-:Y:S02]  /*3980*/  IADD3 R31, P3, P2, R40, R31, R44 ;  /* 0x0000001f281f7210 */ /* 0x000fe40007a7e02c */
[----:B------:R-:W-:Y:S02]  /*3990*/  IADD3.X R3, R7, R8, R3, P1, P0 ;  /* 0x0000000807037210 */ /* 0x000fe40000fe0403 */
[----:B------:R-:W-:Y:S02]  /*39a0*/  IADD3 R16, P1, P0, R46, R31, R16 ;  /* 0x0000001f2e107210 */ /* 0x000fe4000783e010 */
[----:B------:R-:W-:Y:S01]  /*39b0*/  IADD3.X R4, R15, R3, R4, P3, P2 ;  /* 0x000000030f047210 */ /* 0x000fe20001fe4404 */
[----:B------:R-:W-:-:S03]  /*39c0*/  IMAD R3, R19, R9, RZ ;  /* 0x0000000913037224 */ /* 0x000fc600078e02ff */
[----:B------:R-:W-:Y:S01]  /*39d0*/  IADD3.X R17, R13, R4, R10, P1, P0 ;  /* 0x000000040d117210 */ /* 0x000fe20000fe040a */
[-C--:B------:R-:W-:Y:S02]  /*39e0*/  IMAD R0, R0, R18.reuse, R3 ;  /* 0x0000001200007224 */ /* 0x080fe400078e0203 */
[----:B------:R-:W-:Y:S01]  /*39f0*/  IMAD R3, R2, R5, RZ ;  /* 0x0000000502037224 */ /* 0x000fe200078e02ff */
[----:B------:R-:W-:Y:S01]  /*3a00*/  SHF.R.S32.HI R2, RZ, 0x1f, R5 ;  /* 0x0000001fff027819 */ /* 0x000fe20000011405 */
        /* <DEDUP_REMOVED lines=9> */
.L_x_266:
[----:B------:R-:W-:Y:S02]  /*3aa0*/  ULDC.64 UR4, c[0x0][0x2b0] ;  /* 0x0000ac0000047ab9 */ /* 0x000fe40000000a00 */
[----:B------:R-:W-:-:S04]  /*3ab0*/  LEA R2, P0, R30, UR4, 0x2 ;  /* 0x000000041e027c11 */ /* 0x000fc8000f8010ff */
[----:B------:R-:W-:-:S05]  /*3ac0*/  LEA.HI.X R3, R30, UR5, R31, 0x2, P0 ;  /* 0x000000051e037c11 */ /* 0x000fca00080f141f */
[----:B------:R1:W-:Y:S04]  /*3ad0*/  STG.E desc[UR8][R2.64], R27 ;  /* 0x0000001b02007986 */ /* 0x0003e8000c101908 */
.L_x_265:
[----:B------:R-:W-:Y:S05]  /*3ae0*/  BSYNC B1 ;  /* 0x0000000000017941 */ /* 0x000fea0003800000 */
.L_x_264:
[----:B------:R-:W2:Y:S01]  /*3af0*/  S2R R25, SR_TID.X ;  /* 0x0000000000197919 */ /* 0x000ea20000002100 */
[----:B------:R-:W3:Y:S01]  /*3b00*/  LDC R0, c[0x0][0x3c4] ;  /* 0x0000f100ff007b82 */ /* 0x000ee20000000800 */
[----:B------:R-:W-:Y:S01]  /*3b10*/  CS2R R6, SRZ ;  /* 0x0000000000067805 */ /* 0x000fe2000001ff00 */
[----:B------:R-:W-:Y:S01]  /*3b20*/  IMAD.MOV.U32 R9, RZ, RZ, RZ ;  /* 0x000000ffff097224 */ /* 0x000fe200078e00ff */
[----:B------:R-:W-:Y:S02]  /*3b30*/  CS2R R4, SRZ ;  /* 0x0000000000047805 */ /* 0x000fe4000001ff00 */
[----:B--2---:R-:W-:-:S04]  /*3b40*/  SHF.R.S32.HI R24, RZ, 0x1f, R25 ;  /* 0x0000001fff187819 */ /* 0x004fc80000011419 */
[CC--:B01----:R-:W-:Y:S02]  /*3b50*/  LEA.HI R2, R24.reuse, R25.reuse, RZ, 0x2 ;  /* 0x0000001918027211 */ /* 0x0c3fe400078f10ff */
[----:B------:R-:W-:Y:S02]  /*3b60*/  LEA.HI R24, R24, R25, RZ, 0x5 ;  /* 0x0000001918187211 */ /* 0x000fe400078f28ff */
[----:B------:R-:W-:-:S05]  /*3b70*/  LOP3.LUT R2, R2, 0xfffffffc, RZ, 0xc0, !PT ;  /* 0xfffffffc02027812 */ /* 0x000fca00078ec0ff */
[----:B------:R-:W-:Y:S01]  /*3b80*/  IMAD.IADD R3, R25, 0x1, -R2 ;  /* 0x0000000119037824 */ /* 0x000fe200078e0a02 */
[----:B------:R-:W-:Y:S02]  /*3b90*/  LOP3.LUT R2, R24, 0x3fffffe0, RZ, 0xc0, !PT ;  /* 0x3fffffe018027812 */ /* 0x000fe400078ec0ff */
[----:B------:R-:W-:Y:S02]  /*3ba0*/  SHF.R.S32.HI R24, RZ, 0x5, R24 ;  /* 0x00000005ff187819 */ /* 0x000fe40000011418 */
[----:B---3--:R-:W-:-:S04]  /*3bb0*/  ISETP.GE.AND P0, PT, R3, R0, PT ;  /* 0x000000000300720c */ /* 0x008fc80003f06270 */
[C---:B------:R-:W-:Y:S01]  /*3bc0*/  ISETP.GT.OR P0, PT, R25.reuse, 0xf, P0 ;  /* 0x0000000f1900780c */ /* 0x040fe20000704670 */
[----:B------:R-:W-:Y:S01]  /*3bd0*/  IMAD.IADD R25, R25, 0x1, -R2 ;  /* 0x0000000119197824 */ /* 0x000fe200078e0a02 */
[----:B------:R-:W-:-:S03]  /*3be0*/  CS2R R2, SRZ ;  /* 0x0000000000027805 */ /* 0x000fc6000001ff00 */
[----:B------:R-:W-:-:S04]  /*3bf0*/  IMAD.SHL.U32 R25, R25, 0x4, RZ ;  /* 0x0000000419197824 */ /* 0x000fc800078e00ff */
[----:B------:R-:W-:-:S04]  /*3c00*/  VIADD R23, R25, 0x80 ;  /* 0x0000008019177836 */ /* 0x000fc80000000000 */
[----:B------:R-:W-:-:S04]  /*3c10*/  @!P0 FADD.FTZ R8, -R27, R28 ;  /* 0x0000001c1b088221 */ /* 0x000fc80000010100 */
[----:B------:R-:W-:-:S06]  /*3c20*/  @!P0 FMUL.FTZ R8, R8, 1.4426950216293334961 ;  /* 0x3fb8aa3b08088820 */ /* 0x000fcc0000410000 */
[----:B------:R-:W0:Y:S02]  /*3c30*/  @!P0 MUFU.EX2 R8, R8 ;  /* 0x0000000800088308 */ /* 0x000e240000000800 */
[----:B0-----:R0:W-:Y:S01]  /*3c40*/  @!P0 STS [R29], R8 ;  /* 0x000000081d008388 */ /* 0x0011e20000000800 */
[----:B------:R-:W-:Y:S01]  /*3c50*/  BAR.SYNC.DEFER_BLOCKING 0x0 ;  /* 0x0000000000007b1d */ /* 0x000fe20000010000 */
[----:B------:R-:W-:Y:S01]  /*3c60*/  ISETP.GE.AND P0, PT, R0, 0x1, PT ;  /* 0x000000010000780c */ /* 0x000fe20003f06270 */
[----:B------:R-:W-:-:S12]  /*3c70*/  IMAD.MOV.U32 R0, RZ, RZ, RZ ;  /* 0x000000ffff007224 */ /* 0x000fd800078e00ff */
[----:B------:R-:W-:Y:S05]  /*3c80*/  @!P0 BRA `(.L_x_291) ;  /* 0x0000000000e08947 */ /* 0x000fea0003800000 */
[----:B------:R-:W1:Y:S01]  /*3c90*/  S2UR UR6, SR_CgaCtaId ;  /* 0x00000000000679c3 */ /* 0x000e620000008800 */
        /* <DEDUP_REMOVED lines=25> */
.L_x_294:
[----:B0--3--:R-:W-:Y:S01]  /*3e30*/  MOV R29, R21 ;  /* 0x00000015001d7202 */ /* 0x009fe20000000f00 */
        /* <DEDUP_REMOVED lines=16> */
.L_x_293:
[----:B------:R-:W-:Y:S05]  /*3f40*/  BSYNC B0 ;  /* 0x0000000000007941 */ /* 0x000fea0003800000 */
.L_x_292:
        /* <DEDUP_REMOVED lines=12> */
.L_x_291:
        /* <DEDUP_REMOVED lines=14> */
[----:B------:R-:W-:Y:S02]  /*40f0*/  IABS R10, R14 ;  /* 0x0000000e000a7213 */ /* 0x000fe40000000000 */
[----:B------:R-:W1:Y:S03]  /*4100*/  I2F.RP R12, R16 ;  /* 0x00000010000c7306 */ /* 0x000e660000209400 */
[----:B------:R-:W-:-:S05]  /*4110*/  IMAD.MOV R10, RZ, RZ, -R10 ;  /* 0x000000ffff0a7224 */ /* 0x000fca00078e0a0a */
[----:B-1----:R-:W1:Y:S02]  /*4120*/  MUFU.RCP R18, R12 ;  /* 0x0000000c00127308 */ /* 0x002e640000001000 */
[----:B-1----:R-:W-:Y:S01]  /*4130*/  VIADD R18, R18, 0xffffffe ;  /* 0x0ffffffe12127836 */ /* 0x002fe20000000000 */
[----:B------:R-:W-:-:S05]  /*4140*/  IABS R12, R13 ;  /* 0x0000000d000c7213 */ /* 0x000fca0000000000 */
[----:B------:R1:W2:Y:S02]  /*4150*/  F2I.FTZ.U32.TRUNC.NTZ R19, R18 ;  /* 0x0000001200137305 */ /* 0x0002a4000021f000 */
[----:B-1----:R-:W-:Y:S01]  /*4160*/  HFMA2.MMA R18, -RZ, RZ, 0, 0 ;  /* 0x00000000ff127435 */ /* 0x002fe200000001ff */
[----:B--2---:R-:W-:-:S04]  /*4170*/  IMAD.MOV R15, RZ, RZ, -R19 ;  /* 0x000000ffff0f7224 */ /* 0x004fc800078e0a13 */
[----:B0-----:R-:W-:-:S05]  /*4180*/  IMAD R8, R15, R16, RZ ;  /* 0x000000100f087224 */ /* 0x001fca00078e02ff */
        /* <DEDUP_REMOVED lines=76> */
        .weak           $__internal_5_$__cuda_sm20_div_s64
        .type           $__internal_5_$__cuda_sm20_div_s64,@function
        .size           $__internal_5_$__cuda_sm20_div_s64,(.L_x_8991 - $__internal_5_$__cuda_sm20_div_s64)
$__internal_5_$__cuda_sm20_div_s64:
        /* <DEDUP_REMOVED lines=25> */
[----:B------:R-:W-:Y:S01]  /*47e0*/  IADD3 R2, P0, RZ, -R48, RZ ;  /* 0x80000030ff027210 */ /* 0x000fe20007f1e0ff */
[----:B------:R-:W-:Y:S01]  /*47f0*/  IMAD.MOV.U32 R49, RZ, RZ, RZ ;  /* 0x000000ffff317224 */ /* 0x000fe200078e00ff */
[----:B------:R-:W-:Y:S01]  /*4800*/  ISETP.GE.AND P1, PT, R19, RZ, PT ;  /* 0x000000ff1300720c */ /* 0x000fe20003f26270 */
[----:B------:R-:W-:Y:S02]  /*4810*/  IMAD R0, R25, R38, R0 ;  /* 0x0000002619007224 */ /* 0x000fe400078e0200 */
[----:B------:R-:W-:-:S04]  /*4820*/  IMAD.HI.U32 R42, R43, R2, RZ ;  /* 0x000000022b2a7227 */ /* 0x000fc800078e00ff */
[----:B------:R-:W-:-:S04]  /*4830*/  IMAD.X R0, RZ, RZ, ~R0, P0 ;  /* 0x000000ffff007224 */ /* 0x000fc800000e0e00 */
[----:B------:R-:W-:-:S04]  /*4840*/  IMAD.WIDE.U32 R42, P0, R43, R0, R42 ;  /* 0x000000002b2a7225 */ /* 0x000fc8000780002a */
[----:B------:R-:W-:-:S04]  /*4850*/  IMAD.HI.U32 R21, P3, R25, R2, R42 ;  /* 0x0000000219157227 */ /* 0x000fc8000786002a */
[----:B------:R-:W-:-:S04]  /*4860*/  IMAD.HI.U32 R2, R25, R0, RZ ;  /* 0x0000000019027227 */ /* 0x000fc800078e00ff */
[----:B------:R-:W-:Y:S01]  /*4870*/  IMAD R0, R25, R0, RZ ;  /* 0x0000000019007224 */ /* 0x000fe200078e02ff */
[----:B------:R-:W-:-:S04]  /*4880*/  IADD3.X R2, R2, R25, RZ, P0, !PT ;  /* 0x0000001902027210 */ /* 0x000fc800007fe4ff */
[----:B------:R-:W-:Y:S02]  /*4890*/  IADD3 R25, P2, R0, R21, RZ ;  /* 0x0000001500197210 */ /* 0x000fe40007f5e0ff */
[-C--:B------:R-:W-:Y:S02]  /*48a0*/  IADD3 R21, P0, RZ, -R26.reuse, RZ ;  /* 0x8000001aff157210 */ /* 0x080fe40007f1e0ff */
[----:B------:R-:W-:Y:S02]  /*48b0*/  IADD3.X R43, RZ, RZ, R2, P2, P3 ;  /* 0x000000ffff2b7210 */ /* 0x000fe400017e6402 */
[----:B------:R-:W-:Y:S01]  /*48c0*/  SEL R21, R21, R26, !P1 ;  /* 0x0000001a15157207 */ /* 0x000fe20004800000 */
[----:B------:R-:W-:-:S04]  /*48d0*/  IMAD.X R0, RZ, RZ, ~R19, P0 ;  /* 0x000000ffff007224 */ /* 0x000fc800000e0e13 */
[----:B------:R-:W-:Y:S01]  /*48e0*/  IMAD.HI.U32 R48, R25, R21, RZ ;  /* 0x0000001519307227 */ /* 0x000fe200078e00ff */
[----:B------:R-:W-:-:S05]  /*48f0*/  SEL R0, R0, R19, !P1 ;  /* 0x0000001300007207 */ /* 0x000fca0004800000 */
[----:B------:R-:W-:-:S04]  /*4900*/  IMAD.WIDE.U32 R48, R25, R0, R48 ;  /* 0x0000000019307225 */ /* 0x000fc800078e0030 */
[C---:B------:R-:W-:Y:S02]  /*4910*/  IMAD R25, R43.reuse, R0, RZ ;  /* 0x000000002b197224 */ /* 0x040fe400078e02ff */
[----:B------:R-:W-:-:S05]  /*4920*/  IMAD.HI.U32 R2, P0, R43, R21, R48 ;  /* 0x000000152b027227 */ /* 0x000fca0007800030 */
[----:B------:R-:W-:Y:S01]  /*4930*/  IADD3 R25, P1, R25, R2, RZ ;  /* 0x0000000219197210 */ /* 0x000fe20007f3e0ff */
[----:B------:R-:W-:-:S04]  /*4940*/  IMAD.HI.U32 R2, R43, R0, RZ ;  /* 0x000000002b027227 */ /* 0x000fc800078e00ff */
[----:B------:R-:W-:Y:S02]  /*4950*/  IMAD.X R2, RZ, RZ, R2, P0 ;  /* 0x000000ffff027224 */ /* 0x000fe400000e0602 */
[----:B------:R-:W-:-:S04]  /*4960*/  IMAD.WIDE.U32 R42, R25, R38, RZ ;  /* 0x00000026192a7225 */ /* 0x000fc800078e00ff */
[----:B------:R-:W-:Y:S01]  /*4970*/  IMAD R43, R25, R39, R43 ;  /* 0x00000027192b7224 */ /* 0x000fe200078e022b */
[----:B------:R-:W-:Y:S01]  /*4980*/  IADD3 R21, P0, -R42, R21, RZ ;  /* 0x000000152a157210 */ /* 0x000fe20007f1e1ff */
[----:B------:R-:W-:-:S03]  /*4990*/  IMAD.X R2, RZ, RZ, R2, P1 ;  /* 0x000000ffff027224 */ /* 0x000fc600008e0602 */
[-C--:B------:R-:W-:Y:S01]  /*49a0*/  ISETP.GE.U32.AND P3, PT, R21, R38.reuse, PT ;  /* 0x000000261500720c */ /* 0x080fe20003f66070 */
[----:B------:R-:W-:-:S05]  /*49b0*/  IMAD R43, R2, R38, R43 ;  /* 0x00000026022b7224 */ /* 0x000fca00078e022b */
[----:B------:R-:W-:Y:S02]  /*49c0*/  IADD3.X R43, ~R43, R0, RZ, P0, !PT ;  /* 0x000000002b2b7210 */ /* 0x000fe400007fe5ff */
[----:B------:R-:W-:Y:S02]  /*49d0*/  IADD3 R0, P2, R21, -R38, RZ ;  /* 0x8000002615007210 */ /* 0x000fe40007f5e0ff */
[----:B------:R-:W-:-:S04]  /*49e0*/  ISETP.GE.U32.AND.EX P3, PT, R43, R39, PT, P3 ;  /* 0x000000272b00720c */ /* 0x000fc80003f66130 */
[----:B------:R-:W-:Y:S01]  /*49f0*/  SEL R21, R0, R21, P3 ;  /* 0x0000001500157207 */ /* 0x000fe20001800000 */
[----:B------:R-:W-:-:S03]  /*4a00*/  IMAD.X R0, R43, 0x1, ~R39, P2 ;  /* 0x000000012b007824 */ /* 0x000fc600010e0e27 */
[----:B------:R-:W-:Y:S02]  /*4a10*/  ISETP.GE.U32.AND P0, PT, R21, R38, PT ;  /* 0x000000261500720c */ /* 0x000fe40003f06070 */
[----:B------:R-:W-:Y:S02]  /*4a20*/  IADD3 R38, P1, R25, 0x1, RZ ;  /* 0x0000000119267810 */ /* 0x000fe40007f3e0ff */
[----:B------:R-:W-:Y:S02]  /*4a30*/  SEL R43, R0, R43, P3 ;  /* 0x0000002b002b7207 */ /* 0x000fe40001800000 */
[----:B------:R-:W-:Y:S01]  /*4a40*/  SEL R38, R38, R25, P3 ;  /* 0x0000001926267207 */ /* 0x000fe20001800000 */
[----:B------:R-:W-:Y:S01]  /*4a50*/  IMAD.X R21, RZ, RZ, R2, P1 ;  /* 0x000000ffff157224 */ /* 0x000fe200008e0602 */
[----:B------:R-:W-:Y:S01]  /*4a60*/  ISETP.GE.U32.AND.EX P0, PT, R43, R39, PT, P0 ;  /* 0x000000272b00720c */ /* 0x000fe20003f06100 */
[----:B------:R-:W-:Y:S01]  /*4a70*/  IMAD.MOV.U32 R39, RZ, RZ, 0x0 ;  /* 0x00000000ff277424 */ /* 0x000fe200078e00ff */
[----:B------:R-:W-:-:S02]  /*4a80*/  IADD3 R25, P1, R38, 0x1, RZ ;  /* 0x0000000126197810 */ /* 0x000fc40007f3e0ff */
[----:B------:R-:W-:Y:S02]  /*4a90*/  SEL R21, R21, R2, P3 ;  /* 0x0000000215157207 */ /* 0x000fe40001800000 */
[----:B------:R-:W-:Y:S01]  /*4aa0*/  SEL R25, R25, R38, P0 ;  /* 0x0000002619197207 */ /* 0x000fe20000000000 */
[----:B------:R-:W-:Y:S01]  /*4ab0*/  IMAD.MOV.U32 R38, RZ, RZ, R22 ;  /* 0x000000ffff267224 */ /* 0x000fe200078e0016 */
[----:B------:R-:W-:Y:S01]  /*4ac0*/  LOP3.LUT R2, R6, R19, RZ, 0x3c, !PT ;  /* 0x0000001306027212 */ /* 0x000fe200078e3cff */
[----:B------:R-:W-:-:S03]  /*4ad0*/  IMAD.X R0, RZ, RZ, R21, P1 ;  /* 0x000000ffff007224 */ /* 0x000fc600008e0615 */
[----:B------:R-:W-:Y:S02]  /*4ae0*/  ISETP.GE.AND P2, PT, R2, RZ, PT ;  /* 0x000000ff0200720c */ /* 0x000fe40003f46270 */
[----:B------:R-:W-:Y:S02]  /*4af0*/  SEL R21, R0, R21, P0 ;  /* 0x0000001500157207 */ /* 0x000fe40000000000 */
[----:B------:R-:W-:Y:S02]  /*4b00*/  IADD3 R0, P1, RZ, -R25, RZ ;  /* 0x80000019ff007210 */ /* 0x000fe40007f3e0ff */
[----:B------:R-:W-:Y:S02]  /*4b10*/  ISETP.NE.U32.AND P0, PT, R24, RZ, PT ;  /* 0x000000ff1800720c */ /* 0x000fe40003f05070 */
[----:B------:R-:W-:Y:S02]  /*4b20*/  IADD3.X R2, RZ, ~R21, RZ, P1, !PT ;  /* 0x80000015ff027210 */ /* 0x000fe40000ffe4ff */
[----:B------:R-:W-:-:S02]  /*4b30*/  ISETP.NE.AND.EX P0, PT, R6, RZ, PT, P0 ;  /* 0x000000ff0600720c */ /* 0x000fc40003f05300 */
[----:B------:R-:W-:Y:S02]  /*4b40*/  SEL R0, R0, R25, !P2 ;  /* 0x0000001900007207 */ /* 0x000fe40005000000 */
[----:B------:R-:W-:Y:S02]  /*4b50*/  SEL R2, R2, R21, !P2 ;  /* 0x0000001502027207 */ /* 0x000fe40005000000 */
[----:B------:R-:W-:Y:S02]  /*4b60*/  SEL R0, R0, 0xffffffff, P0 ;  /* 0xffffffff00007807 */ /* 0x000fe40000000000 */
[----:B------:R-:W-:Y:S01]  /*4b70*/  SEL R21, R2, 0xffffffff, P0 ;  /* 0xffffffff02157807 */ /* 0x000fe20000000000 */
[----:B------:R-:W-:Y:S06]  /*4b80*/  RET.REL.NODEC R38 `(_ZN5flash32flash_fwd_splitkv_combine_kernelI23Flash_fwd_kernel_traitsILi256ELi64ELi64ELi4ELb0ELb0EN7cutlass10bfloat16_tE19Flash_kernel_traitsILi256ELi64ELi64ELi4ES3_EELi4ELi2ELb0EEEvNS_16Flash_fwd_paramsE) ;  /* 0xffffffb4261c7950 */ /* 0x000fec0003c3ffff */
.L_x_295:
        /* <DEDUP_REMOVED lines=15> */
.L_x_8991:


//--------------------- .text._ZN5flash32flash_fwd_splitkv_combine_kernelI23Flash_fwd_kernel_traitsILi256ELi64ELi64ELi4ELb0ELb0EN7cutlass10bfloat16_tE19Flash_kernel_traitsILi256ELi64ELi64ELi4ES3_EELi4ELi1ELb0EEEvNS_16Flash_fwd_paramsE --------------------------
	.section	.text._ZN5flash32flash_fwd_splitkv_combine_kernelI23Flash_fwd_kernel_traitsILi256ELi64ELi64ELi4ELb0ELb0EN7cutlass10bfloat16_tE19Flash_kernel_traitsILi256ELi64ELi64ELi4ES3_EELi4ELi1ELb0EEEvNS_16Flash_fwd_paramsE,"ax",@progbits
	.align	128
        .global         _ZN5flash32flash_fwd_splitkv_combine_kernelI23Flash_fwd_kernel_traitsILi256ELi64ELi64ELi4ELb0ELb0EN7cutlass10bfloat16_tE19Flash_kernel_traitsILi256ELi64ELi64ELi4ES3_EELi4ELi1ELb0EEEvNS_16Flash_fwd_paramsE
        .type           _ZN5flash32flash_fwd_splitkv_combine_kernelI23Flash_fwd_kernel_traitsILi256ELi64ELi64ELi4ELb0ELb0EN7cutlass10bfloat16_tE19Flash_kernel_traitsILi256ELi64ELi64ELi4ES3_EELi4ELi1ELb0EEEvNS_16Flash_fwd_paramsE,@function
        .size           _ZN5flash32flash_fwd_splitkv_combine_kernelI23Flash_fwd_kernel_traitsILi256ELi64ELi64ELi4ELb0ELb0EN7cutlass10bfloat16_tE19Flash_kernel_traitsILi256ELi64ELi64ELi4ES3_EELi4ELi1ELb0EEEvNS_16Flash_fwd_paramsE,(.L_x_8992 - _ZN5flash32flash_fwd_splitkv_combine_kernelI23Flash_fwd_kernel_traitsILi256ELi64ELi64ELi4ELb0ELb0EN7cutlass10bfloat16_tE19Flash_kernel_traitsILi256ELi64ELi64ELi4ES3_EELi4ELi1ELb0EEEvNS_16Flash_fwd_paramsE)
        .other          _ZN5flash32flash_fwd_splitkv_combine_kernelI23Flash_fwd_kernel_traitsILi256ELi64ELi64ELi4ELb0ELb0EN7cutlass10bfloat16_tE19Flash_kernel_traitsILi256ELi64ELi64ELi4ES3_EELi4ELi1ELb0EEEvNS_16Flash_fwd_paramsE,@"STO_CUDA_ENTRY STV_DEFAULT"
_ZN5flash32flash_fwd_splitkv_combine_kernelI23Flash_fwd_kernel_traitsILi256ELi64ELi64ELi4ELb0ELb0EN7cutlass10bfloat16_tE19Flash_kernel_traitsILi256ELi64ELi64ELi4ES3_EELi4ELi1ELb0EEEvNS_16Flash_fwd_paramsE:
.text._ZN5flash32flash_fwd_splitkv_combine_kernelI23Flash_fwd_kernel_traitsILi256ELi64ELi64ELi4ELb0ELb0EN7cutlass10bfloat16_tE19Flash_kernel_traitsILi256ELi64ELi64ELi4ES3_EELi4ELi1ELb0EEEvNS_16Flash_fwd_paramsE:
        /* <DEDUP_REMOVED lines=23> */
[----:B------:R-:W-:Y:S05]  /*0170*/  CALL.REL.NOINC `($__internal_6_$__cuda_sm20_div_s64) ;  /* 0x00000044003c7944 */ /* 0x000fea0003c00000 */
[----:B------:R-:W-:Y:S01]  /*0180*/  MOV R22, R0 ;  /* 0x0000000000167202 */ /* 0x000fe20000000f00 */
[----:B------:R-:W-:Y:S06]  /*0190*/  BRA `(.L_x_297) ;  /* 0x00000000004c7947 */ /* 0x000fec0003800000 */
.L_x_296:
        /* <DEDUP_REMOVED lines=19> */
.L_x_297:
        /* <DEDUP_REMOVED lines=12> */
[----:B------:R-:W-:Y:S05]  /*0390*/  CALL.REL.NOINC `($__internal_6_$__cuda_sm20_div_s64) ;  /* 0x0000004000b47944 */ /* 0x000fea0003c00000 */
[----:B------:R-:W-:Y:S02]  /*03a0*/  MOV R12, R0 ;  /* 0x00000000000c7202 */ /* 0x000fe40000000f00 */
[----:B------:R-:W-:Y:S01]  /*03b0*/  MOV R13, R23 ;  /* 0x00000017000d7202 */ /* 0x000fe20000000f00 */
[----:B------:R-:W-:Y:S05]  /*03c0*/  BRA `(.L_x_300) ;  /* 0x00000000004c7947 */ /* 0x000fea0003800000 */
.L_x_299:
        /* <DEDUP_REMOVED lines=19> */
.L_x_300:
[----:B------:R-:W-:Y:S05]  /*0500*/  BSYNC B0 ;  /* 0x0000000000007941 */ /* 0x000fea0003800000 */
.L_x_298:
[----:B------:R-:W0:Y:S01]  /*0510*/  LDC R2, c[0x0][0x2c4] ;  /* 0x0000b100ff027b82 */ /* 0x000e220000000800 */
        /* <DEDUP_REMOVED lines=8> */
[----:B0-----:R-:W-:Y:S02]  /*05a0*/  IMAD.MOV R0, RZ, RZ, -R15 ;  /* 0x000000ffff007224 */ /* 0x001fe400078e0a0f */
[----:B------:R-:W-:Y:S02]  /*05b0*/  IMAD.MOV.U32 R14, RZ, RZ, RZ ;  /* 0x000000ffff0e7224 */ /* 0x000fe400078e00ff */
        /* <DEDUP_REMOVED lines=32> */
[----:B------:R-:W-:Y:S05]  /*07c0*/  BRA `(.L_x_303) ;  /* 0x00000000004c7947 */ /* 0x000fea0003800000 */
.L_x_302:
        /* <DEDUP_REMOVED lines=19> */
.L_x_303:
[----:B------:R-:W-:Y:S05]  /*0900*/  BSYNC B0 ;  /* 0x0000000000007941 */ /* 0x000fea0003800000 */
.L_x_301:
        /* <DEDUP_REMOVED lines=73> */
[----:B------:R-:W-:Y:S02]  /*0da0*/  MOV R34, R0 ;  /* 0x0000000000227202 */ /* 0x000fe40000000f00 */
[----:B------:R-:W-:Y:S01]  /*0db0*/  MOV R35, R23 ;  /* 0x0000001700237202 */ /* 0x000fe20000000f00 */
[----:B------:R-:W-:Y:S05]  /*0dc0*/  BRA `(.L_x_306) ;  /* 0x00000000004c7947 */ /* 0x000fea0003800000 */
.L_x_305:
        /* <DEDUP_REMOVED lines=19> */
.L_x_306:
[----:B------:R-:W-:Y:S05]  /*0f00*/  BSYNC B0 ;  /* 0x0000000000007941 */ /* 0x000fea0003800000 */
.L_x_304:
        /* <DEDUP_REMOVED lines=42> */
.L_x_308:
        /* <DEDUP_REMOVED lines=19> */
.L_x_309:
[----:B------:R-:W-:Y:S05]  /*12e0*/  BSYNC B0 ;  /* 0x0000000000007941 */ /* 0x000fea0003800000 */
.L_x_307:
[----:B------:R-:W0:Y:S01]  /*12f0*/  LDC R13, c[0x0][0x2c4] ;  /* 0x0000b100ff0d7b82 */ /* 0x000e220000000800 */
        /* <DEDUP_REMOVED lines=16> */
[----:B------:R-:W-:-:S03]  /*1400*/  ISETP.GE.AND P1, PT, R8, RZ, PT ;  /* 0x000000ff0800720c */ /* 0x000fc60003f26270 */
[----:B------:R-:W-:-:S04]  /*1410*/  IMAD.HI.U32 R6, R6, R2, RZ ;  /* 0x0000000206067227 */ /* 0x000fc800078e00ff */
[----:B------:R-:W-:-:S04]  /*1420*/  IMAD.MOV R21, RZ, RZ, -R6 ;  /* 0x000000ffff157224 */ /* 0x000fc800078e0a06 */
[C---:B------:R-:W-:Y:S02]  /*1430*/  IMAD R21, R0.reuse, R21, R2 ;  /* 0x0000001500157224 */ /* 0x040fe400078e0202 */
[----:B------:R-:W0:Y:S03]  /*1440*/  S2R R2, SR_TID.X ;  /* 0x0000000000027919 */ /* 0x000e260000002100 */
[----:B------:R-:W-:-:S13]  /*1450*/  ISETP.GT.U32.AND P0, PT, R0, R21, PT ;  /* 0x000000150000720c */ /* 0x000fda0003f04070 */
[----:B------:R-:W-:Y:S02]  /*1460*/  @!P0 IMAD.IADD R21, R21, 0x1, -R0 ;  /* 0x0000000115158824 */ /* 0x000fe400078e0a00 */
[----:B------:R-:W-:Y:S01]  /*1470*/  @!P0 VIADD R6, R6, 0x1 ;  /* 0x0000000106068836 */ /* 0x000fe20000000000 */
[----:B------:R-:W-:Y:S02]  /*1480*/  ISETP.NE.AND P0, PT, R13, RZ, PT ;  /* 0x000000ff0d00720c */ /* 0x000fe40003f05270 */
[----:B------:R-:W-:Y:S02]  /*1490*/  ISETP.GE.U32.AND P2, PT, R21, R0, PT ;  /* 0x000000001500720c */ /* 0x000fe40003f46070 */
[----:B------:R-:W-:Y:S02]  /*14a0*/  SHF.R.S32.HI R0, RZ, 0x1f, R11 ;  /* 0x0000001fff007819 */ /* 0x000fe4000001140b */
[----:B------:R-:W-:-:S03]  /*14b0*/  LEA.HI.SX32 R21, R11, 0x1, 0x1 ;  /* 0x000000010b157811 */ /* 0x000fc600078f0aff */
[----:B------:R-:W-:Y:S02]  /*14c0*/  @!P3 IMAD.MOV R21, RZ, RZ, R0 ;  /* 0x000000ffff15b224 */ /* 0x000fe400078e0200 */
[----:B------:R-:W1:Y:S04]  /*14d0*/  LDC R0, c[0x0][0x270] ;  /* 0x00009c00ff007b82 */ /* 0x000e680000000800 */
[----:B------:R-:W-:Y:S01]  /*14e0*/  @P2 VIADD R6, R6, 0x1 ;  /* 0x0000000106062836 */ /* 0x000fe20000000000 */
[----:B0-----:R-:W-:-:S03]  /*14f0*/  ISETP.GT.AND P2, PT, R2, 0x7, PT ;  /* 0x000000070200780c */ /* 0x001fc60003f44270 */
[----:B------:R-:W-:Y:S01]  /*1500*/  @!P1 IMAD.MOV R6, RZ, RZ, -R6 ;  /* 0x000000ffff069224 */ /* 0x000fe200078e0a06 */
[----:B------:R-:W-:-:S05]  /*1510*/  @!P0 LOP3.LUT R6, RZ, R13, RZ, 0x33, !PT ;  /* 0x0000000dff068212 */ /* 0x000fca00078e33ff */
[----:B------:R-:W-:Y:S01]  /*1520*/  IMAD R8, R21, R6, RZ ;  /* 0x0000000615087224 */ /* 0x000fe200078e02ff */
[----:B------:R-:W-:-:S03]  /*1530*/  SHF.R.S32.HI R21, RZ, 0x1f, R2 ;  /* 0x0000001fff157819 */ /* 0x000fc60000011402 */
[----:B------:R-:W0:Y:S01]  /*1540*/  @!P2 S2R R10, SR_CgaCtaId ;  /* 0x00000000000aa919 */ /* 0x000e220000008800 */
[----:B------:R-:W-:Y:S02]  /*1550*/  IABS R26, R8 ;  /* 0x00000008001a7213 */ /* 0x000fe40000000000 */
[----:B------:R-:W-:Y:S02]  /*1560*/  LEA.HI R21, R21, R2, RZ, 0x2 ;  /* 0x0000000215157211 */ /* 0x000fe400078f10ff */
[----:B------:R-:W2:Y:S01]  /*1570*/  I2F.RP R12, R26 ;  /* 0x0000001a000c7306 */ /* 0x000ea20000209400 */
[----:B-1----:R-:W-:Y:S02]  /*1580*/  IABS R24, R0 ;  /* 0x0000000000187213 */ /* 0x002fe40000000000 */
[----:B------:R-:W-:Y:S02]  /*1590*/  SHF.R.S32.HI R29, RZ, 0x2, R21 ;  /* 0x00000002ff1d7819 */ /* 0x000fe40000011415 */
[----:B------:R-:W-:-:S02]  /*15a0*/  @!P2 MOV R25, 0x400 ;  /* 0x000004000019a802 */ /* 0x000fc40000000f00 */
[----:B------:R-:W-:Y:S01]  /*15b0*/  ISETP.GE.AND P0, PT, R29, UR5, PT ;  /* 0x000000051d007c0c */ /* 0x000fe2000bf06270 */
[----:B------:R-:W-:Y:S01]  /*15c0*/  I2F.U32.RP R6, R24 ;  /* 0x0000001800067306 */ /* 0x000fe20000209000 */
[----:B------:R-:W-:-:S07]  /*15d0*/  LOP3.LUT R21, R21, 0xfffffffc, RZ, 0xc0, !PT ;  /* 0xfffffffc15157812 */ /* 0x000fce00078ec0ff */
[----:B--2---:R-:W1:Y:S01]  /*15e0*/  MUFU.RCP R32, R12 ;  /* 0x0000000c00207308 */ /* 0x004e620000001000 */
[----:B0-----:R-:W-:Y:S01]  /*15f0*/  @!P2 LEA R10, R10, R25, 0x18 ;  /* 0x000000190a0aa211 */ /* 0x001fe200078ec0ff */
[----:B------:R-:W-:-:S04]  /*1600*/  VIADD R25, R26, UR4 ;  /* 0x000000041a197c36 */ /* 0x000fc80008000000 */
[----:B------:R-:W-:Y:S02]  /*1610*/  @!P2 IMAD R27, R29, 0x14, R10 ;  /* 0x000000141d1ba824 */ /* 0x000fe400078e020a */
[----:B-1----:R-:W-:Y:S02]  /*1620*/  VIADD R32, R32, 0xffffffe ;  /* 0x0ffffffe20207836 */ /* 0x002fe40000000000 */
[----:B------:R-:W-:Y:S02]  /*1630*/  IMAD.IADD R12, R2, 0x1, -R21 ;  /* 0x00000001020c7824 */ /* 0x000fe400078e0a15 */
[----:B------:R0:W1:Y:S02]  /*1640*/  F2I.FTZ.U32.TRUNC.NTZ R33, R32 ;  /* 0x0000002000217305 */ /* 0x000064000021f000 */
[----:B------:R-:W-:Y:S01]  /*1650*/  @!P2 IMAD R27, R12, 0x4, R27 ;  /* 0x000000040c1ba824 */ /* 0x000fe200078e021b */
        /* <DEDUP_REMOVED lines=18> */
.L_x_311:
[----:B------:R-:W-:Y:S05]  /*1780*/  BSYNC B0 ;  /* 0x0000000000007941 */ /* 0x000fea0003800000 */
.L_x_310:
[----:B-----5:R3:W-:Y:S01]  /*1790*/  @!P2 STS [R27], R28 ;  /* 0x0000001c1b00a388 */ /* 0x0207e20000000800 */
[----:B------:R-:W-:Y:S01]  /*17a0*/  BSSY B0, `(.L_x_312) ;  /* 0x000000f000007945 */ /* 0x000fe20003800000 */
[----:B------:R-:W-:Y:S01]  /*17b0*/  MOV R30, 0xff800000 ;  /* 0xff800000001e7802 */ /* 0x000fe20000000f00 */
[----:B------:R-:W-:Y:S06]  /*17c0*/  BAR.SYNC.DEFER_BLOCKING 0x0 ;  /* 0x0000000000007b1d */ /* 0x000fec0000010000 */
[----:B------:R-:W-:Y:S05]  /*17d0*/  @P2 BRA `(.L_x_313) ;  /* 0x00000000002c2947 */ /* 0x000fea0003800000 */
[----:B------:R-:W4:Y:S01]  /*17e0*/  S2R R10, SR_CgaCtaId ;  /* 0x00000000000a7919 */ /* 0x000f220000008800 */
[----:B------:R-:W-:Y:S02]  /*17f0*/  LEA.HI R12, R2, R2, RZ, 0x1 ;  /* 0x00000002020c7211 */ /* 0x000fe400078f08ff */
[----:B------:R-:W-:Y:S02]  /*1800*/  MOV R21, 0x400 ;  /* 0x0000040000157802 */ /* 0x000fe40000000f00 */
[C---:B---3--:R-:W-:Y:S01]  /*1810*/  LOP3.LUT R27, R12.reuse, 0xfffffffe, RZ, 0xc0, !PT ;  /* 0xfffffffe0c1b7812 */ /* 0x048fe200078ec0ff */
[----:B------:R-:W-:-:S04]  /*1820*/  IMAD.SHL.U32 R12, R12, 0x2, RZ ;  /* 0x000000020c0c7824 */ /* 0x000fc800078e00ff */
[----:B------:R-:W-:Y:S01]  /*1830*/  IMAD.IADD R27, R2, 0x1, -R27 ;  /* 0x00000001021b7824 */ /* 0x000fe200078e0a1b */
[----:B----4-:R-:W-:Y:S02]  /*1840*/  LEA R10, R10, R21, 0x18 ;  /* 0x000000150a0a7211 */ /* 0x010fe400078ec0ff */
[----:B------:R-:W-:-:S03]  /*1850*/  LOP3.LUT R21, R12, 0xfffffffc, RZ, 0xc0, !PT ;  /* 0xfffffffc0c157812 */ /* 0x000fc600078ec0ff */
[----:B------:R-:W-:-:S04]  /*1860*/  IMAD R10, R27, 0x14, R10 ;  /* 0x000000141b0a7824 */ /* 0x000fc800078e020a */
[----:B------:R-:W-:-:S05]  /*1870*/  IMAD.IADD R10, R10, 0x1, R21 ;  /* 0x000000010a0a7824 */ /* 0x000fca00078e0215 */
[----:B------:R4:W3:Y:S02]  /*1880*/  LDS R30, [R10] ;  /* 0x000000000a1e7984 */ /* 0x0008e40000000800 */
.L_x_313:
[----:B------:R-:W-:Y:S05]  /*1890*/  BSYNC B0 ;  /* 0x0000000000007941 */ /* 0x000fea0003800000 */
.L_x_312:
[----:B---3--:R-:W3:Y:S01]  /*18a0*/  SHFL.BFLY PT, R21, R30, 0x1, 0x1f ;  /* 0x0c201f001e157f89 */ /* 0x008ee200000e0000 */
[----:B------:R-:W5:Y:S01]  /*18b0*/  MUFU.RCP R6, R6 ;  /* 0x0000000600067308 */ /* 0x000f620000001000 */
[--C-:B-1--4-:R-:W-:Y:S01]  /*18c0*/  IMAD.MOV R10, RZ, RZ, -R33.reuse ;  /* 0x000000ffff0a7224 */ /* 0x112fe200078e0a21 */
[----:B------:R-:W-:Y:S01]  /*18d0*/  IABS R37, R25 ;  /* 0x0000001900257213 */ /* 0x000fe20000000000 */
[----:B0-----:R-:W-:Y:S01]  /*18e0*/  IMAD.MOV.U32 R32, RZ, RZ, RZ ;  /* 0x000000ffff207224 */ /* 0x001fe200078e00ff */
[-C--:B------:R-:W-:Y:S01]  /*18f0*/  LOP3.LUT R12, R25, R26.reuse, RZ, 0x3c, !PT ;  /* 0x0000001a190c7212 */ /* 0x080fe200078e3cff */
[----:B------:R-:W-:Y:S01]  /*1900*/  IMAD R27, R10, R26, RZ ;  /* 0x0000001a0a1b7224 */ /* 0x000fe200078e02ff */
[----:B------:R-:W-:Y:S01]  /*1910*/  IABS R10, R9 ;  /* 0x00000009000a7213 */ /* 0x000fe20000000000 */
[----:B------:R-:W-:Y:S01]  /*1920*/  BSSY B1, `(.L_x_314) ;  /* 0x0000219000017945 */ /* 0x000fe20003800000 */
[----:B------:R-:W-:Y:S01]  /*1930*/  ISETP.GE.AND P2, PT, R12, RZ, PT ;  /* 0x000000ff0c00720c */ /* 0x000fe20003f46270 */
[----:B------:R-:W-:Y:S01]  /*1940*/  IMAD.HI.U32 R32, R33, R27, R32 ;  /* 0x0000001b21207227 */ /* 0x000fe200078e0020 */
[----:B------:R-:W-:Y:S01]  /*1950*/  IABS R27, R8 ;  /* 0x00000008001b7213 */ /* 0x000fe20000000000 */
[----:B------:R-:W0:Y:S01]  /*1960*/  LDC.U8 R12, c[0x0][0x3d9] ;  /* 0x0000f640ff0c7b82 */ /* 0x000e220000000000 */
[----:B------:R-:W-:-:S02]  /*1970*/  IABS R33, R0 ;  /* 0x0000000000217213 */ /* 0x000fc40000000000 */
[----:B------:R-:W-:Y:S01]  /*1980*/  ISETP.NE.AND P4, PT, R8, RZ, PT ;  /* 0x000000ff0800720c */ /* 0x000fe20003f85270 */
[----:B------:R-:W-:Y:S01]  /*1990*/  IMAD.MOV R27, RZ, RZ, -R27 ;  /* 0x000000ffff1b7224 */ /* 0x000fe200078e0a1b */
[----:B------:R-:W-:Y:S01]  /*19a0*/  ISETP.GT.AND P3, PT, R4, RZ, PT ;  /* 0x000000ff0400720c */ /* 0x000fe20003f64270 */
[----:B-----5:R-:W-:Y:S01]  /*19b0*/  VIADD R38, R6, 0xffffffe ;  /* 0x0ffffffe06267836 */ /* 0x020fe20000000000 */
[----:B------:R-:W-:Y:S01]  /*19c0*/  LOP3.LUT R9, R9, R0, RZ, 0x3c, !PT ;  /* 0x0000000009097212 */ /* 0x000fe200078e3cff */
[----:B------:R-:W-:Y:S01]  /*19d0*/  IMAD.HI.U32 R6, R32, R37, RZ ;  /* 0x0000002520067227 */ /* 0x000fe200078e00ff */
[----:B------:R-:W-:Y:S01]  /*19e0*/  SHF.R.S32.HI R32, RZ, 0x1f, R4 ;  /* 0x0000001fff207819 */ /* 0x000fe20000011404 */
[----:B------:R-:W2:Y:S01]  /*19f0*/  F2I.FTZ.U32.TRUNC.NTZ R39, R38 ;  /* 0x0000002600277305 */ /* 0x000ea2000021f000 */
[----:B---3--:R-:W-:Y:S01]  /*1a00*/  FMNMX.FTZ R21, R21, R30, !PT ;  /* 0x0000001e15157209 */ /* 0x008fe20007810000 */
[----:B------:R-:W-:Y:S02]  /*1a10*/  IMAD R27, R6, R27, R37 ;  /* 0x0000001b061b7224 */ /* 0x000fe400078e0225 */
[----:B------:R-:W-:Y:S01]  /*1a20*/  IMAD.MOV R33, RZ, RZ, -R33 ;  /* 0x000000ffff217224 */ /* 0x000fe200078e0a21 */
[----:B------:R-:W-:-:S02]  /*1a30*/  FSETP.NEU.FTZ.AND P0, PT, R21, -INF , PT ;  /* 0xff8000001500780b */ /* 0x000fc40003f1d000 */
[----:B------:R-:W-:Y:S02]  /*1a40*/  ISETP.GT.U32.AND P1, PT, R26, R27, PT ;  /* 0x0000001b1a00720c */ /* 0x000fe40003f24070 */
[----:B------:R-:W-:-:S05]  /*1a50*/  FSEL R21, R21, RZ, P0 ;  /* 0x000000ff15157208 */ /* 0x000fca0000000000 */
[----:B------:R-:W-:Y:S01]  /*1a60*/  FADD.FTZ R28, -R21, R30 ;  /* 0x0000001e151c7221 */ /* 0x000fe20000010100 */
[--C-:B--2---:R-:W-:Y:S02]  /*1a70*/  IMAD.MOV R29, RZ, RZ, -R39.reuse ;  /* 0x000000ffff1d7224 */ /* 0x104fe400078e0a27 */
[----:B------:R-:W-:Y:S02]  /*1a80*/  IMAD.MOV.U32 R38, RZ, RZ, RZ ;  /* 0x000000ffff267224 */ /* 0x000fe400078e00ff */
[----:B------:R-:W-:Y:S01]  /*1a90*/  FMUL.FTZ R28, R28, 1.4426950216293334961 ;  /* 0x3fb8aa3b1c1c7820 */ /* 0x000fe20000410000 */
[----:B------:R-:W-:Y:S02]  /*1aa0*/  IMAD R36, R29, R24, RZ ;  /* 0x000000181d247224 */ /* 0x000fe400078e02ff */
[----:B------:R-:W-:Y:S02]  /*1ab0*/  @!P1 IMAD.IADD R27, R27, 0x1, -R26 ;  /* 0x000000011b1b9824 */ /* 0x000fe400078e0a1a */
[----:B------:R-:W-:Y:S01]  /*1ac0*/  IMAD.HI.U32 R36, R39, R36, R38 ;  /* 0x0000002427247227 */ /* 0x000fe200078e0026 */
[----:B------:R-:W1:Y:S02]  /*1ad0*/  MUFU.EX2 R28, R28 ;  /* 0x0000001c001c7308 */ /* 0x000e640000000800 */
[----:B------:R-:W-:Y:S01]  /*1ae0*/  ISETP.GE.U32.AND P0, PT, R27, R26, PT ;  /* 0x0000001a1b00720c */ /* 0x000fe20003f06070 */
[----:B------:R-:W-:-:S02]  /*1af0*/  @!P1 VIADD R6, R6, 0x1 ;  /* 0x0000000106069836 */ /* 0x000fc40000000000 */
[----:B------:R-:W-:-:S04]  /*1b00*/  IMAD.HI.U32 R31, R36, R10, RZ ;  /* 0x0000000a241f7227 */ /* 0x000fc800078e00ff */
[----:B------:R-:W-:-:S04]  /*1b10*/  IMAD.HI.U32 R36, R36, R37, RZ ;  /* 0x0000002524247227 */ /* 0x000fc800078e00ff */
[-C--:B------:R-:W-:Y:S01]  /*1b20*/  IMAD R29, R31, R33.reuse, R10 ;  /* 0x000000211f1d7224 */ /* 0x080fe200078e020a */
[----:B------:R-:W-:Y:S01]  /*1b30*/  LEA.HI.SX32 R10, R4, 0x1, 0x1 ;  /* 0x00000001040a7811 */ /* 0x000fe200078f0aff */
[----:B------:R-:W-:Y:S01]  /*1b40*/  IMAD R33, R36, R33, R37 ;  /* 0x0000002124217224 */ /* 0x000fe200078e0225 */
[----:B-1----:R-:W1:Y:S01]  /*1b50*/  SHFL.BFLY PT, R27, R28, 0x1, 0x1f ;  /* 0x0c201f001c1b7f89 */ /* 0x002e6200000e0000 */
[----:B------:R-:W-:Y:S01]  /*1b60*/  @P0 VIADD R6, R6, 0x1 ;  /* 0x0000000106060836 */ /* 0x000fe20000000000 */
[C---:B------:R-:W-:Y:S01]  /*1b70*/  ISETP.GT.U32.AND P1, PT, R24.reuse, R29, PT ;  /* 0x0000001d1800720c */ /* 0x040fe20003f24070 */
[----:B------:R-:W-:Y:S01]  /*1b80*/  @!P3 IMAD.MOV R10, RZ, RZ, R32 ;  /* 0x000000ffff0ab224 */ /* 0x000fe200078e0220 */
[----:B------:R-:W-:Y:S01]  /*1b90*/  ISETP.GT.U32.AND P0, PT, R24, R33, PT ;  /* 0x000000211800720c */ /* 0x000fe20003f04070 */
[----:B------:R-:W-:Y:S01]  /*1ba0*/  @!P2 IMAD.MOV R6, RZ, RZ, -R6 ;  /* 0x000000ffff06a224 */ /* 0x000fe200078e0a06 */
[----:B------:R-:W-:Y:S02]  /*1bb0*/  @!P4 LOP3.LUT R6, RZ, R26, RZ, 0x33, !PT ;  /* 0x0000001aff06c212 */ /* 0x000fe400078e33ff */
[----:B------:R-:W-:-:S02]  /*1bc0*/  LOP3.LUT R26, R25, R0, RZ, 0x3c, !PT ;  /* 0x00000000191a7212 */ /* 0x000fc400078e3cff */
[----:B------:R-:W-:Y:S02]  /*1bd0*/  ISETP.GT.AND P4, PT, R8, RZ, PT ;  /* 0x000000ff0800720c */ /* 0x000fe40003f84270 */
[----:B------:R-:W-:Y:S02]  /*1be0*/  ISETP.GE.AND P2, PT, R9, RZ, PT ;  /* 0x000000ff0900720c */ /* 0x000fe40003f46270 */
[----:B------:R-:W-:Y:S01]  /*1bf0*/  ISETP.GE.AND P3, PT, R26, RZ, PT ;  /* 0x000000ff1a00720c */ /* 0x000fe20003f66270 */
[----:B------:R-:W-:Y:S01]  /*1c00*/  @!P1 IMAD.IADD R29, R29, 0x1, -R24 ;  /* 0x000000011d1d9824 */ /* 0x000fe200078e0a18 */
[----:B------:R-:W-:Y:S01]  /*1c10*/  SHF.R.S32.HI R25, RZ, 0x1f, R8 ;  /* 0x0000001fff197819 */ /* 0x000fe20000011408 */
[----:B------:R-:W-:Y:S01]  /*1c20*/  @!P0 IMAD.IADD R33, R33, 0x1, -R24 ;  /* 0x0000000121218824 */ /* 0x000fe200078e0a18 */
[----:B------:R-:W-:Y:S01]  /*1c30*/  LEA.HI.SX32 R9, R8, 0x1, 0x1 ;  /* 0x0000000108097811 */ /* 0x000fe200078f0aff */
[----:B------:R-:W-:Y:S01]  /*1c40*/  @!P1 VIADD R31, R31, 0x1 ;  /* 0x000000011f1f9836 */ /* 0x000fe20000000000 */
[-C--:B------:R-:W-:Y:S01]  /*1c50*/  ISETP.GE.U32.AND P5, PT, R29, R24.reuse, PT ;  /* 0x000000181d00720c */ /* 0x080fe20003fa6070 */
[----:B------:R-:W-:Y:S01]  /*1c60*/  @!P0 VIADD R36, R36, 0x1 ;  /* 0x0000000124248836 */ /* 0x000fe20000000000 */
[----:B------:R-:W-:Y:S01]  /*1c70*/  ISETP.GE.U32.AND P6, PT, R33, R24, PT ;  /* 0x000000182100720c */ /* 0x000fe20003fc6070 */
[----:B------:R-:W-:-:S02]  /*1c80*/  @!P4 IMAD.MOV R9, RZ, RZ, R25 ;  /* 0x000000ffff09c224 */ /* 0x000fc400078e0219 */
[----:B-1----:R-:W-:Y:S01]  /*1c90*/  FADD.FTZ R28, R28, R27 ;  /* 0x0000001b1c1c7221 */ /* 0x002fe20000010000 */
[----:B------:R-:W-:Y:S01]  /*1ca0*/  LOP3.LUT R24, R2, 0x1, RZ, 0xc0, !PT ;  /* 0x0000000102187812 */ /* 0x000fe200078ec0ff */
[----:B------:R-:W-:Y:S01]  /*1cb0*/  IMAD.MOV.U32 R27, RZ, RZ, 0x7f800000 ;  /* 0x7f800000ff1b7424 */ /* 0x000fe200078e00ff */
[----:B0-----:R-:W-:Y:S02]  /*1cc0*/  ISETP.NE.AND P4, PT, R12, RZ, PT ;  /* 0x000000ff0c00720c */ /* 0x001fe40003f85270 */
[----:B------:R-:W-:Y:S02]  /*1cd0*/  FSETP.NE.FTZ.AND P1, PT, R28, RZ, PT ;  /* 0x000000ff1c00720b */ /* 0x000fe40003f35000 */
[----:B------:R-:W-:Y:S01]  /*1ce0*/  ISETP.NE.U32.AND P0, PT, R24, 0x1, PT ;  /* 0x000000011800780c */ /* 0x000fe20003f05070 */
[----:B------:R-:W-:Y:S01]  /*1cf0*/  @P5 VIADD R31, R31, 0x1 ;  /* 0x000000011f1f5836 */ /* 0x000fe20000000000 */
[----:B------:R-:W-:Y:S01]  /*1d00*/  ISETP.NE.AND P5, PT, R0, RZ, PT ;  /* 0x000000ff0000720c */ /* 0x000fe20003fa5270 */
[----:B------:R-:W-:Y:S01]  /*1d10*/  @P6 VIADD R36, R36, 0x1 ;  /* 0x0000000124246836 */ /* 0x000fe20000000000 */
[----:B------:R-:W-:Y:S01]  /*1d20*/  ISETP.GT.OR P0, PT, R2, 0x7, !P0 ;  /* 0x000000070200780c */ /* 0x000fe20004704670 */
[----:B------:R-:W-:Y:S01]  /*1d30*/  @!P2 IMAD.MOV R31, RZ, RZ, -R31 ;  /* 0x000000ffff1fa224 */ /* 0x000fe200078e0a1f */
[----:B------:R-:W-:Y:S01]  /*1d40*/  LOP3.LUT R12, RZ, R0, RZ, 0x33, !PT ;  /* 0x00000000ff0c7212 */ /* 0x000fe200078e33ff */
[----:B------:R-:W-:Y:S01]  /*1d50*/  @!P3 IMAD.MOV R36, RZ, RZ, -R36 ;  /* 0x000000ffff24b224 */ /* 0x000fe200078e0a24 */
[----:B------:R-:W-:-:S03]  /*1d60*/  SEL R13, R13, 0x1, !P4 ;  /* 0x000000010d0d7807 */ /* 0x000fc60006000000 */
[----:B------:R-:W0:Y:S01]  /*1d70*/  @P1 MUFU.LG2 R28, R28 ;  /* 0x0000001c001c1308 */ /* 0x000e220000000c00 */
[C---:B------:R-:W-:Y:S02]  /*1d80*/  SEL R24, R12.reuse, R31, !P5 ;  /* 0x0000001f0c187207 */ /* 0x040fe40006800000 */
[----:B------:R-:W-:Y:S02]  /*1d90*/  SEL R12, R12, R36, !P5 ;  /* 0x000000240c0c7207 */ /* 0x000fe40006800000 */
[----:B------:R-:W-:Y:S01]  /*1da0*/  ISETP.LT.U32.AND P2, PT, R22, R6, PT ;  /* 0x000000061600720c */ /* 0x000fe20003f41070 */
[-C--:B------:R-:W-:Y:S01]  /*1db0*/  IMAD R25, R24, R13.reuse, RZ ;  /* 0x0000000d18197224 */ /* 0x080fe200078e02ff */
[----:B------:R-:W-:Y:S01]  /*1dc0*/  SHF.R.S32.HI R29, RZ, 0x1f, R6 ;  /* 0x0000001fff1d7819 */ /* 0x000fe20000011406 */
[----:B------:R-:W-:Y:S02]  /*1dd0*/  IMAD R24, R12, R13, RZ ;  /* 0x0000000d0c187224 */ /* 0x000fe400078e02ff */
[----:B------:R-:W-:Y:S01]  /*1de0*/  IMAD R10, R10, R25, RZ ;  /* 0x000000190a0a7224 */ /* 0x000fe200078e02ff */
[----:B------:R-:W-:Y:S01]  /*1df0*/  ISETP.LT.AND.EX P2, PT, R23, R29, PT, P2 ;  /* 0x0000001d1700720c */ /* 0x000fe20003f41320 */
[----:B------:R-:W-:-:S03]  /*1e00*/  IMAD R9, R24, R9, RZ ;  /* 0x0000000918097224 */ /* 0x000fc600078e02ff */
[----:B------:R-:W-:Y:S02]  /*1e10*/  SEL R13, R22, R6, P2 ;  /* 0x00000006160d7207 */ /* 0x000fe40001000000 */
[----:B------:R-:W-:Y:S01]  /*1e20*/  SEL R12, R23, R29, P2 ;  /* 0x0000001d170c7207 */ /* 0x000fe20001000000 */
[----:B0-----:R-:W-:Y:S01]  /*1e30*/  @P1 FFMA.FTZ R27, R28, 0.69314718246459960938, R21 ;  /* 0x3f3172181c1b1823 */ /* 0x001fe20000010015 */
        /* <DEDUP_REMOVED lines=38> */
[----:B------:R-:W-:Y:S05]  /*20a0*/  CALL.REL.NOINC `($__internal_6_$__cuda_sm20_div_s64) ;  /* 0x0000002400707944 */ /* 0x000fea0003c00000 */
        /* <DEDUP_REMOVED lines=10> */
.L_x_318:
        /* <DEDUP_REMOVED lines=22> */
.L_x_319:
[----:B------:R-:W-:Y:S05]  /*22b0*/  BSYNC B0 ;  /* 0x0000000000007941 */ /* 0x000fea0003800000 */
.L_x_317:
[----:B------:R-:W-:Y:S01]  /*22c0*/  LOP3.LUT R0, R21, R5, RZ, 0xfc, !PT ;  /* 0x0000000515007212 */ /* 0x000fe200078efcff */
[----:B------:R-:W-:Y:S03]  /*22d0*/  BSSY B0, `(.L_x_320) ;  /* 0x0000028000007945 */ /* 0x000fe60003800000 */
[----:B------:R-:W-:-:S13]  /*22e0*/  ISETP.NE.U32.AND P0, PT, R0, RZ, PT ;  /* 0x000000ff0000720c */ /* 0x000fda0003f05070 */
[----:B------:R-:W-:Y:S05]  /*22f0*/  @!P0 BRA `(.L_x_321) ;  /* 0x00000000003c8947 */ /* 0x000fea0003800000 */
[----:B------:R-:W-:Y:S01]  /*2300*/  IMAD.MOV.U32 R24, RZ, RZ, R3 ;  /* 0x000000ffff187224 */ /* 0x000fe200078e0003 */
[----:B------:R-:W-:Y:S02]  /*2310*/  MOV R6, R5 ;  /* 0x0000000500067202 */ /* 0x000fe40000000f00 */
[----:B------:R-:W-:Y:S02]  /*2320*/  MOV R22, 0x2340 ;  /* 0x0000234000167802 */ /* 0x000fe40000000f00 */
[----:B------:R-:W-:Y:S05]  /*2330*/  CALL.REL.NOINC `($__internal_6_$__cuda_sm20_div_s64) ;  /* 0x0000002000cc7944 */ /* 0x000fea0003c00000 */
        /* <DEDUP_REMOVED lines=11> */
.L_x_321:
        /* <DEDUP_REMOVED lines=22> */
.L_x_322:
[----:B------:R-:W-:Y:S05]  /*2550*/  BSYNC B0 ;  /* 0x0000000000007941 */ /* 0x000fea0003800000 */
.L_x_320:
[----:B------:R-:W0:Y:S01]  /*2560*/  LDC.64 R2, c[0x0][0x2c0] ;  /* 0x0000b000ff027b82 */ /* 0x000e220000000a00 */
[----:B------:R-:W-:Y:S01]  /*2570*/  LOP3.LUT R0, R37, R7, RZ, 0xfc, !PT ;  /* 0x0000000725007212 */ /* 0x000fe200078efcff */
[----:B------:R-:W-:Y:S03]  /*2580*/  BSSY B0, `(.L_x_323) ;  /* 0x0000029000007945 */ /* 0x000fe60003800000 */
[----:B------:R-:W-:Y:S01]  /*2590*/  ISETP.NE.U32.AND P0, PT, R0, RZ, PT ;  /* 0x000000ff0000720c */ /* 0x000fe20003f05070 */
[C---:B0-----:R-:W-:Y:S01]  /*25a0*/  IMAD R3, R2.reuse, R3, RZ ;  /* 0x0000000302037224 */ /* 0x041fe200078e02ff */
[----:B------:R-:W-:-:S11]  /*25b0*/  SEL R28, R2, 0x1, P4 ;  /* 0x00000001021c7807 */ /* 0x000fd60002000000 */
[----:B------:R-:W-:Y:S05]  /*25c0*/  @!P0 BRA `(.L_x_324) ;  /* 0x0000000000388947 */ /* 0x000fea0003800000 */
[----:B------:R-:W-:Y:S01]  /*25d0*/  IMAD.MOV.U32 R26, RZ, RZ, R36 ;  /* 0x000000ffff1a7224 */ /* 0x000fe200078e0024 */
[----:B------:R-:W-:Y:S01]  /*25e0*/  MOV R24, R31 ;  /* 0x0000001f00187202 */ /* 0x000fe20000000f00 */
[----:B------:R-:W-:Y:S01]  /*25f0*/  IMAD.MOV.U32 R21, RZ, RZ, R37 ;  /* 0x000000ffff157224 */ /* 0x000fe200078e0025 */
[----:B------:R-:W-:Y:S02]  /*2600*/  MOV R6, R7 ;  /* 0x0000000700067202 */ /* 0x000fe40000000f00 */
[----:B------:R-:W-:Y:S02]  /*2610*/  MOV R22, 0x2630 ;  /* 0x0000263000167802 */ /* 0x000fe40000000f00 */
[----:B------:R-:W-:Y:S05]  /*2620*/  CALL.REL.NOINC `($__internal_6_$__cuda_sm20_div_s64) ;  /* 0x0000002000107944 */ /* 0x000fea0003c00000 */
[-C--:B------:R-:W-:Y:S02]  /*2630*/  IADD3 R6, P0, RZ, -R0.reuse, RZ ;  /* 0x80000000ff067210 */ /* 0x080fe40007f1e0ff */
[----:B------:R-:W-:Y:S02]  /*2640*/  MOV R22, R0 ;  /* 0x0000000000167202 */ /* 0x000fe40000000f00 */
[----:B------:R-:W-:Y:S01]  /*2650*/  IADD3.X R2, RZ, ~R23, RZ, P0, !PT ;  /* 0x80000017ff027210 */ /* 0x000fe200007fe4ff */
[----:B------:R-:W-:-:S04]  /*2660*/  IMAD.WIDE.U32 R36, R31, R6, R36 ;  /* 0x000000061f247225 */ /* 0x000fc800078e0024 */
[----:B------:R-:W-:-:S04]  /*2670*/  IMAD R2, R2, R31, RZ ;  /* 0x0000001f02027224 */ /* 0x000fc800078e02ff */
[----:B------:R-:W-:-:S05]  /*2680*/  IMAD R2, R7, R6, R2 ;  /* 0x0000000607027224 */ /* 0x000fca00078e0202 */
[----:B------:R-:W-:Y:S01]  /*2690*/  IADD3 R2, R37, R2, RZ ;  /* 0x0000000225027210 */ /* 0x000fe20007ffe0ff */
[----:B------:R-:W-:Y:S05]  /*26a0*/  BRA `(.L_x_325) ;  /* 0x0000000000587947 */ /* 0x000fea0003800000 */
.L_x_324:
[----:B------:R-:W0:Y:S01]  /*26b0*/  I2F.U32.RP R2, R31 ;  /* 0x0000001f00027306 */ /* 0x000e220000209000 */
[----:B------:R-:W-:Y:S01]  /*26c0*/  ISETP.NE.U32.AND P0, PT, R31, RZ, PT ;  /* 0x000000ff1f00720c */ /* 0x000fe20003f05070 */
[----:B------:R-:W-:-:S06]  /*26d0*/  HFMA2.MMA R23, -RZ, RZ, 0, 0 ;  /* 0x00000000ff177435 */ /* 0x000fcc00000001ff */
[----:B0-----:R-:W0:Y:S02]  /*26e0*/  MUFU.RCP R6, R2 ;  /* 0x0000000200067308 */ /* 0x001e240000001000 */
[----:B0-----:R-:W-:Y:S02]  /*26f0*/  IADD3 R6, R6, 0xffffffe, RZ ;  /* 0x0ffffffe06067810 */ /* 0x001fe40007ffe0ff */
[----:B------:R-:W-:-:S04]  /*2700*/  MOV R2, RZ ;  /* 0x000000ff00027202 */ /* 0x000fc80000000f00 */
        /* <DEDUP_REMOVED lines=16> */
.L_x_325:
[----:B------:R-:W-:Y:S05]  /*2810*/  BSYNC B0 ;  /* 0x0000000000007941 */ /* 0x000fea0003800000 */
.L_x_323:
[-C--:B------:R-:W-:Y:S01]  /*2820*/  IMAD R7, R35, R19.reuse, RZ ;  /* 0x0000001323077224 */ /* 0x080fe200078e02ff */
[----:B------:R-:W-:Y:S01]  /*2830*/  ULDC.U8 UR5, c[0x0][0x3d9] ;  /* 0x0000f64000057ab9 */ /* 0x000fe20000000000 */
[C---:B------:R-:W-:Y:S01]  /*2840*/  IMAD.WIDE.U32 R24, R34.reuse, R19, RZ ;  /* 0x0000001322187225 */ /* 0x040fe200078e00ff */
[----:B------:R-:W-:Y:S01]  /*2850*/  UISETP.NE.AND UP0, UPT, UR5, URZ, UPT ;  /* 0x0000003f0500728c */ /* 0x000fe2000bf05270 */
[----:B------:R-:W-:Y:S01]  /*2860*/  SHF.R.S32.HI R21, RZ, 0x1f, R28 ;  /* 0x0000001fff157819 */ /* 0x000fe2000001141c */
[----:B------:R-:W-:Y:S01]  /*2870*/  ULDC UR4, c[0x0][0x2c4] ;  /* 0x0000b10000047ab9 */ /* 0x000fe20000000800 */
[----:B------:R-:W-:Y:S01]  /*2880*/  IMAD R7, R34, R18, R7 ;  /* 0x0000001222077224 */ /* 0x000fe200078e0207 */
[----:B------:R-:W-:Y:S01]  /*2890*/  USEL UR4, UR4, 0x1, !UP0 ;  /* 0x0000000104047887 */ /* 0x000fe2000c000000 */
[----:B------:R-:W-:Y:S01]  /*28a0*/  IMAD.WIDE.U32 R34, R24, R17, RZ ;  /* 0x0000001118227225 */ /* 0x000fe200078e00ff */
[----:B------:R-:W-:Y:S02]  /*28b0*/  BSSY B0, `(.L_x_326) ;  /* 0x0000040000007945 */ /* 0x000fe40003800000 */
[----:B------:R-:W-:Y:S01]  /*28c0*/  IADD3 R0, R25, R7, RZ ;  /* 0x0000000719007210 */ /* 0x000fe20007ffe0ff */
[----:B------:R-:W-:Y:S01]  /*28d0*/  IMAD R7, R2, R3, RZ ;  /* 0x0000000302077224 */ /* 0x000fe200078e02ff */
[----:B------:R-:W-:Y:S01]  /*28e0*/  USHF.R.S32.HI UR5, URZ, 0x1f, UR4 ;  /* 0x0000001f3f057899 */ /* 0x000fe20008011404 */
[----:B------:R-:W-:-:S02]  /*28f0*/  IMAD R5, R5, R28, RZ ;  /* 0x0000001c05057224 */ /* 0x000fc400078e02ff */
[----:B------:R-:W-:Y:S01]  /*2900*/  IMAD R25, R0, R17, RZ ;  /* 0x0000001100197224 */ /* 0x000fe200078e02ff */
[----:B------:R-:W-:Y:S01]  /*2910*/  SHF.R.S32.HI R0, RZ, 0x1f, R3 ;  /* 0x0000001fff007819 */ /* 0x000fe20000011403 */
[----:B------:R-:W-:Y:S02]  /*2920*/  IMAD R23, R23, UR4, RZ ;  /* 0x0000000417177c24 */ /* 0x000fe4000f8e02ff */
[----:B------:R-:W-:Y:S02]  /*2930*/  IMAD R25, R16, R24, R25 ;  /* 0x0000001810197224 */ /* 0x000fe400078e0219 */
[----:B------:R-:W-:Y:S02]  /*2940*/  IMAD R7, R0, R36, R7 ;  /* 0x0000002400077224 */ /* 0x000fe400078e0207 */
[----:B------:R-:W-:Y:S01]  /*2950*/  IMAD R21, R21, R32, R5 ;  /* 0x0000002015157224 */ /* 0x000fe200078e0205 */
[----:B------:R-:W-:Y:S01]  /*2960*/  IADD3 R6, R35, R25, RZ ;  /* 0x0000001923067210 */ /* 0x000fe20007ffe0ff */
[----:B------:R-:W-:-:S03]  /*2970*/  IMAD.WIDE.U32 R38, R36, R3, RZ ;  /* 0x0000000324267225 */ /* 0x000fc600078e00ff */
[----:B------:R-:W-:Y:S01]  /*2980*/  LOP3.LUT R0, R43, R6, RZ, 0xfc, !PT ;  /* 0x000000062b007212 */ /* 0x000fe200078efcff */
[----:B------:R-:W-:Y:S01]  /*2990*/  IMAD.WIDE.U32 R32, R32, R28, RZ ;  /* 0x0000001c20207225 */ /* 0x000fe200078e00ff */
[----:B------:R-:W-:Y:S02]  /*29a0*/  IADD3 R7, R39, R7, RZ ;  /* 0x0000000727077210 */ /* 0x000fe40007ffe0ff */
[----:B------:R-:W-:Y:S01]  /*29b0*/  ISETP.NE.U32.AND P0, PT, R0, RZ, PT ;  /* 0x000000ff0000720c */ /* 0x000fe20003f05070 */
[C---:B------:R-:W-:Y:S02]  /*29c0*/  IMAD R23, R22.reuse, UR5, R23 ;  /* 0x0000000516177c24 */ /* 0x040fe4000f8e0217 */
[----:B------:R-:W-:-:S04]  /*29d0*/  IMAD.WIDE.U32 R36, R22, UR4, RZ ;  /* 0x0000000416247c25 */ /* 0x000fc8000f8e00ff */
[----:B------:R-:W-:Y:S01]  /*29e0*/  IMAD R5, R8, R3, RZ ;  /* 0x0000000308057224 */ /* 0x000fe200078e02ff */
[----:B------:R-:W-:Y:S01]  /*29f0*/  IADD3 R8, R37, R23, RZ ;  /* 0x0000001725087210 */ /* 0x000fe20007ffe0ff */
[----:B------:R-:W-:Y:S01]  /*2a00*/  IMAD R4, R4, R3, RZ ;  /* 0x0000000304047224 */ /* 0x000fe200078e02ff */
[----:B------:R-:W-:-:S03]  /*2a10*/  IADD3 R3, R33, R21, RZ ;  /* 0x0000001521037210 */ /* 0x000fc60007ffe0ff */
[----:B------:R-:W-:Y:S05]  /*2a20*/  @!P0 BRA `(.L_x_327) ;  /* 0x0000000000448947 */ /* 0x000fea0003800000 */
[----:B------:R-:W-:Y:S01]  /*2a30*/  IMAD.MOV.U32 R26, RZ, RZ, R42 ;  /* 0x000000ffff1a7224 */ /* 0x000fe200078e002a */
[----:B------:R-:W-:Y:S01]  /*2a40*/  MOV R21, R43 ;  /* 0x0000002b00157202 */ /* 0x000fe20000000f00 */
[----:B------:R-:W-:Y:S01]  /*2a50*/  IMAD.MOV.U32 R24, RZ, RZ, R34 ;  /* 0x000000ffff187224 */ /* 0x000fe200078e0022 */
[----:B------:R-:W-:Y:S02]  /*2a60*/  MOV R22, 0x2a80 ;  /* 0x00002a8000167802 */ /* 0x000fe40000000f00 */
[----:B------:R-:W-:Y:S05]  /*2a70*/  CALL.REL.NOINC `($__internal_6_$__cuda_sm20_div_s64) ;  /* 0x0000001800fc7944 */ /* 0x000fea0003c00000 */
[----:B------:R-:W-:Y:S01]  /*2a80*/  IADD3 R25, P0, RZ, -R0, RZ ;  /* 0x80000000ff197210 */ /* 0x000fe20007f1e0ff */
[----:B------:R-:W-:Y:S01]  /*2a90*/  IMAD.MOV.U32 R41, RZ, RZ, R43 ;  /* 0x000000ffff297224 */ /* 0x000fe200078e002b */
[----:B------:R-:W-:Y:S02]  /*2aa0*/  MOV R40, R42 ;  /* 0x0000002a00287202 */ /* 0x000fe40000000f00 */
[-C--:B------:R-:W-:Y:S02]  /*2ab0*/  IADD3.X R21, RZ, ~R23.reuse, RZ, P0, !PT ;  /* 0x80000017ff157210 */ /* 0x080fe400007fe4ff */
[----:B------:R-:W-:Y:S02]  /*2ac0*/  MOV R42, R0 ;  /* 0x00000000002a7202 */ /* 0x000fe40000000f00 */
[----:B------:R-:W-:Y:S01]  /*2ad0*/  MOV R43, R23 ;  /* 0x00000017002b7202 */ /* 0x000fe20000000f00 */
[-C--:B------:R-:W-:Y:S02]  /*2ae0*/  IMAD R21, R21, R34.reuse, RZ ;  /* 0x0000002215157224 */ /* 0x080fe400078e02ff */
[----:B------:R-:W-:-:S04]  /*2af0*/  IMAD.WIDE.U32 R34, R25, R34, R40 ;  /* 0x0000002219227225 */ /* 0x000fc800078e0028 */
[----:B------:R-:W-:Y:S01]  /*2b00*/  IMAD R21, R6, R25, R21 ;  /* 0x0000001906157224 */ /* 0x000fe200078e0215 */
[----:B------:R-:W-:-:S03]  /*2b10*/  MOV R26, R34 ;  /* 0x00000022001a7202 */ /* 0x000fc60000000f00 */
[----:B------:R-:W-:Y:S01]  /*2b20*/  IMAD.IADD R21, R35, 0x1, R21 ;  /* 0x0000000123157824 */ /* 0x000fe200078e0215 */
[----:B------:R-:W-:Y:S05]  /*2b30*/  BRA `(.L_x_328) ;  /* 0x00000000005c7947 */ /* 0x000fea0003800000 */
.L_x_327:
        /* <DEDUP_REMOVED lines=23> */
.L_x_328:
[----:B------:R-:W-:Y:S05]  /*2cb0*/  BSYNC B0 ;  /* 0x0000000000007941 */ /* 0x000fea0003800000 */
.L_x_326:
        /* <DEDUP_REMOVED lines=19> */
.L_x_330:
[----:B------:R-:W0:Y:S01]  /*2df0*/  I2F.U32.RP R6, R19 ;  /* 0x0000001300067306 */ /* 0x000e220000209000 */
[----:B------:R-:W-:Y:S01]  /*2e00*/  HFMA2.MMA R22, -RZ, RZ, 0, 0 ;  /* 0x00000000ff167435 */ /* 0x000fe200000001ff */
[----:B------:R-:W-:Y:S01]  /*2e10*/  ISETP.NE.U32.AND P0, PT, R19, RZ, PT ;  /* 0x000000ff1300720c */ /* 0x000fe20003f05070 */
[----:B------:R-:W-:Y:S01]  /*2e20*/  HFMA2.MMA R45, -RZ, RZ, 0, 0 ;  /* 0x00000000ff2d7435 */ /* 0x000fe200000001ff */
[----:B------:R-:W-:-:S04]  /*2e30*/  MOV R18, RZ ;  /* 0x000000ff00127202 */ /* 0x000fc80000000f00 */
        /* <DEDUP_REMOVED lines=17> */
.L_x_331:
[----:B------:R-:W-:Y:S05]  /*2f50*/  BSYNC B0 ;  /* 0x0000000000007941 */ /* 0x000fea0003800000 */
.L_x_329:
        /* <DEDUP_REMOVED lines=14> */
[----:B------:R-:W-:-:S03]  /*3040*/  MOV R25, R45 ;  /* 0x0000002d00197202 */ /* 0x000fc60000000f00 */
[----:B------:R-:W-:Y:S02]  /*3050*/  IMAD R19, R2, R17, RZ ;  /* 0x0000001102137224 */ /* 0x000fe400078e02ff */
[----:B------:R-:W-:-:S04]  /*3060*/  IMAD.WIDE.U32 R24, R17, R6, R24 ;  /* 0x0000000611187225 */ /* 0x000fc800078e0018 */
[----:B------:R-:W-:Y:S02]  /*3070*/  IMAD R19, R16, R6, R19 ;  /* 0x0000000610137224 */ /* 0x000fe400078e0213 */
[----:B------:R-:W-:-:S03]  /*3080*/  IMAD.MOV.U32 R2, RZ, RZ, R24 ;  /* 0x000000ffff027224 */ /* 0x000fc600078e0018 */
[----:B------:R-:W-:Y:S01]  /*3090*/  IADD3 R19, R25, R19, RZ ;  /* 0x0000001319137210 */ /* 0x000fe20007ffe0ff */
[----:B------:R-:W-:Y:S05]  /*30a0*/  BRA `(.L_x_334) ;  /* 0x00000000005c7947 */ /* 0x000fea0003800000 */
.L_x_333:
        /* <DEDUP_REMOVED lines=23> */
.L_x_334:
[----:B------:R-:W-:Y:S05]  /*3220*/  BSYNC B0 ;  /* 0x0000000000007941 */ /* 0x000fea0003800000 */
.L_x_332:
        /* <DEDUP_REMOVED lines=13> */
[----:B------:R-:W-:Y:S02]  /*3300*/  IMAD R21, R21, R34, R0 ;  /* 0x0000002215157224 */ /* 0x000fe400078e0200 */
[----:B------:R-:W-:-:S04]  /*3310*/  IMAD.WIDE.U32 R44, R22, R10, RZ ;  /* 0x0000000a162c7225 */ /* 0x000fc800078e00ff */
[----:B------:R-:W-:Y:S01]  /*3320*/  IMAD.WIDE.U32 R18, R2, R4, RZ ;  /* 0x0000000402127225 */ /* 0x000fe200078e00ff */
[----:B------:R-:W-:-:S03]  /*3330*/  IADD3 R17, R45, R17, RZ ;  /* 0x000000112d117210 */ /* 0x000fc60007ffe0ff */
        /* <DEDUP_REMOVED lines=13> */
[-C--:B------:R-:W-:Y:S02]  /*3410*/  IADD3.X R2, RZ, ~R23.reuse, RZ, P0, !PT ;  /* 0x80000017ff027210 */ /* 0x080fe400007fe4ff */
        /* <DEDUP_REMOVED lines=8> */
.L_x_336:
        /* <DEDUP_REMOVED lines=23> */
.L_x_337:
[----:B------:R-:W-:Y:S05]  /*3610*/  BSYNC B0 ;  /* 0x0000000000007941 */ /* 0x000fea0003800000 */
.L_x_335:
[----:B------:R-:W-:Y:S01]  /*3620*/  LOP3.LUT R0, R43, R12, RZ, 0xfc, !PT ;  /* 0x0000000c2b007212 */ /* 0x000fe200078efcff */
[----:B------:R-:W-:Y:S01]  /*3630*/  IMAD R47, R11, R28, RZ ;  /* 0x0000001c0b2f7224 */ /* 0x000fe200078e02ff */
[----:B------:R-:W-:Y:S02]  /*3640*/  BSSY B0, `(.L_x_338) ;  /* 0x000002d000007945 */ /* 0x000fe40003800000 */
[----:B------:R-:W-:Y:S01]  /*3650*/  ISETP.NE.U32.AND P0, PT, R0, RZ, PT ;  /* 0x000000ff0000720c */ /* 0x000fe20003f05070 */
        /* <DEDUP_REMOVED lines=20> */
.L_x_339:
        /* <DEDUP_REMOVED lines=23> */
.L_x_340:
[----:B------:R-:W-:Y:S05]  /*3910*/  BSYNC B0 ;  /* 0x0000000000007941 */ /* 0x000fea0003800000 */
.L_x_338:
        /* <DEDUP_REMOVED lines=21> */
.L_x_316:
[----:B------:R-:W-:Y:S02]  /*3a70*/  ULDC.64 UR4, c[0x0][0x2b0] ;  /* 0x0000ac0000047ab9 */ /* 0x000fe40000000a00 */
[----:B------:R-:W-:-:S04]  /*3a80*/  LEA R2, P0, R32, UR4, 0x2 ;  /* 0x0000000420027c11 */ /* 0x000fc8000f8010ff */
[----:B------:R-:W-:-:S05]  /*3a90*/  LEA.HI.X R3, R32, UR5, R33, 0x2, P0 ;  /* 0x0000000520037c11 */ /* 0x000fca00080f1421 */
[----:B------:R0:W-:Y:S04]  /*3aa0*/  STG.E desc[UR8][R2.64], R27 ;  /* 0x0000001b02007986 */ /* 0x0001e8000c101908 */
.L_x_315:
[----:B------:R-:W-:Y:S05]  /*3ab0*/  BSYNC B1 ;  /* 0x0000000000017941 */ /* 0x000fea0003800000 */
.L_x_314:
[----:B------:R-:W2:Y:S01]  /*3ac0*/  S2R R5, SR_TID.X ;  /* 0x0000000000057919 */ /* 0x000ea20000002100 */
[----:B01----:R-:W0:Y:S01]  /*3ad0*/  LDC R2, c[0x0][0x3c4] ;  /* 0x0000f100ff027b82 */ /* 0x003e220000000800 */
[----:B------:R-:W-:Y:S01]  /*3ae0*/  BSSY B0, `(.L_x_341) ;  /* 0x0000014000007945 */ /* 0x000fe20003800000 */
[-C--:B--2---:R-:W-:Y:S02]  /*3af0*/  LEA.HI R4, R5, R5.reuse, RZ, 0x1 ;  /* 0x0000000505047211 */ /* 0x084fe400078f08ff */
[----:B------:R-:W-:Y:S02]  /*3b00*/  SHF.R.S32.HI R26, RZ, 0x1f, R5 ;  /* 0x0000001fff1a7819 */ /* 0x000fe40000011405 */
[----:B------:R-:W-:Y:S02]  /*3b10*/  LOP3.LUT R0, R4, 0xfffffffe, RZ, 0xc0, !PT ;  /* 0xfffffffe04007812 */ /* 0x000fe400078ec0ff */
[----:B------:R-:W-:-:S03]  /*3b20*/  LEA.HI R26, R26, R5, RZ, 0x5 ;  /* 0x000000051a1a7211 */ /* 0x000fc600078f28ff */
[----:B------:R-:W-:-:S05]  /*3b30*/  IMAD.IADD R3, R5, 0x1, -R0 ;  /* 0x0000000105037824 */ /* 0x000fca00078e0a00 */
[----:B0-----:R-:W-:-:S04]  /*3b40*/  ISETP.GE.AND P0, PT, R3, R2, PT ;  /* 0x000000020300720c */ /* 0x001fc80003f06270 */
[----:B------:R-:W-:-:S13]  /*3b50*/  ISETP.GT.OR P0, PT, R5, 0x7, P0 ;  /* 0x000000070500780c */ /* 0x000fda0000704670 */
[----:B------:R-:W-:Y:S05]  /*3b60*/  @P0 BRA `(.L_x_342) ;  /* 0x00000000002c0947 */ /* 0x000fea0003800000 */
[----:B------:R-:W0:Y:S01]  /*3b70*/  S2R R0, SR_CgaCtaId ;  /* 0x0000000000007919 */ /* 0x000e220000008800 */
[----:B------:R-:W-:Y:S01]  /*3b80*/  FADD.FTZ R6, -R27, R30 ;  /* 0x0000001e1b067221 */ /* 0x000fe20000010100 */
[----:B------:R-:W-:Y:S02]  /*3b90*/  MOV R7, 0x400 ;  /* 0x0000040000077802 */ /* 0x000fe40000000f00 */
[----:B------:R-:W-:Y:S01]  /*3ba0*/  SHF.L.U32 R4, R4, 0x1, RZ ;  /* 0x0000000104047819 */ /* 0x000fe200000006ff */
[----:B------:R-:W-:-:S06]  /*3bb0*/  FMUL.FTZ R6, R6, 1.4426950216293334961 ;  /* 0x3fb8aa3b06067820 */ /* 0x000fcc0000410000 */
[----:B------:R-:W1:Y:S01]  /*3bc0*/  MUFU.EX2 R6, R6 ;  /* 0x0000000600067308 */ /* 0x000e620000000800 */
[----:B0-----:R-:W-:-:S05]  /*3bd0*/  LEA R0, R0, R7, 0x18 ;  /* 0x0000000700007211 */ /* 0x001fca00078ec0ff */
[----:B------:R-:W-:Y:S01]  /*3be0*/  IMAD R0, R3, 0x14, R0 ;  /* 0x0000001403007824 */ /* 0x000fe200078e0200 */
[----:B------:R-:W-:-:S04]  /*3bf0*/  LOP3.LUT R3, R4, 0xfffffffc, RZ, 0xc0, !PT ;  /* 0xfffffffc04037812 */ /* 0x000fc800078ec0ff */
[----:B------:R-:W-:-:S05]  /*3c00*/  IADD3 R3, R0, R3, RZ ;  /* 0x0000000300037210 */ /* 0x000fca0007ffe0ff */
[----:B-1----:R0:W-:Y:S02]  /*3c10*/  STS [R3], R6 ;  /* 0x0000000603007388 */ /* 0x0021e40000000800 */
.L_x_342:
[----:B------:R-:W-:Y:S05]  /*3c20*/  BSYNC B0 ;  /* 0x0000000000007941 */ /* 0x000fea0003800000 */
.L_x_341:
        /* <DEDUP_REMOVED lines=39> */
.L_x_346:
        /* <DEDUP_REMOVED lines=15> */
.L_x_345:
[----:B------:R-:W-:Y:S05]  /*3f90*/  BSYNC B0 ;  /* 0x0000000000007941 */ /* 0x000fea0003800000 */
.L_x_344:
        /* <DEDUP_REMOVED lines=12> */
.L_x_343:
[----:B------:R-:W-:-:S04]  /*4060*/  IADD3 R26, R26, UR7, RZ ;  /* 0x000000071a1a7c10 */ /* 0x000fc8000fffe0ff */
[----:B------:R-:W-:-:S13]  /*4070*/  ISETP.GE.AND P0, PT, R26, R20, PT ;  /* 0x000000141a00720c */ /* 0x000fda0003f06270 */
[----:B------:R-:W-:Y:S05]  /*4080*/  @P0 EXIT ;  /* 0x000000000000094d */ /* 0x000fea0003800000 */
[-C--:B------:R-:W-:Y:S01]  /*4090*/  IABS R14, R11.reuse ;  /* 0x0000000b000e7213 */ /* 0x080fe20000000000 */
[----:B------:R-:W0:Y:S01]  /*40a0*/  LDC R10, c[0x0][0x2c4] ;  /* 0x0000b100ff0a7b82 */ /* 0x000e220000000800 */
[----:B------:R-:W-:Y:S01]  /*40b0*/  IABS R16, R26 ;  /* 0x0000001a00107213 */ /* 0x000fe20000000000 */
[----:B------:R-:W-:Y:S01]  /*40c0*/  ULDC UR6, c[0x0][0x2d0] ;  /* 0x0000b40000067ab9 */ /* 0x000fe20000000800 */
[----:B------:R-:W1:Y:S01]  /*40d0*/  I2F.RP R12, R14 ;  /* 0x0000000e000c7306 */ /* 0x000e620000209400 */
[----:B------:R-:W-:Y:S01]  /*40e0*/  IABS R15, R11 ;  /* 0x0000000b000f7213 */ /* 0x000fe20000000000 */
[----:B------:R-:W-:Y:S01]  /*40f0*/  ULDC.64 UR4, c[0x0][0x290] ;  /* 0x0000a40000047ab9 */ /* 0x000fe20000000a00 */
[----:B------:R-:W-:Y:S02]  /*4100*/  F2FP.BF16.F32.PACK_AB R0, R0, R3 ;  /* 0x000000030000723e */ /* 0x000fe400000010ff */
[----:B------:R-:W-:Y:S01]  /*4110*/  F2FP.BF16.F32.PACK_AB R5, R2, R5 ;  /* 0x000000050205723e */ /* 0x000fe200000010ff */
[----:B------:R-:W-:-:S02]  /*4120*/  IMAD.MOV R15, RZ, RZ, -R15 ;  /* 0x000000ffff0f7224 */ /* 0x000fc400078e0a0f */
[----:B------:R-:W-:Y:S01]  /*4130*/  IMAD.MOV.U32 R2, RZ, RZ, R0 ;  /* 0x000000ffff027224 */ /* 0x000fe200078e0000 */
[----:B------:R-:W-:Y:S01]  /*4140*/  MOV R3, R5 ;  /* 0x0000000500037202 */ /* 0x000fe20000000f00 */
[----:B-1----:R-:W1:Y:S02]  /*4150*/  MUFU.RCP R18, R12 ;  /* 0x0000000c00127308 */ /* 0x002e640000001000 */
[----:B-1----:R-:W-:-:S06]  /*4160*/  VIADD R18, R18, 0xffffffe ;  /* 0x0ffffffe12127836 */ /* 0x002fcc0000000000 */
[----:B------:R1:W2:Y:S02]  /*4170*/  F2I.FTZ.U32.TRUNC.NTZ R19, R18 ;  /* 0x0000001200137305 */ /* 0x0002a4000021f000 */
[----:B-1----:R-:W-:Y:S01]  /*4180*/  HFMA2.MMA R18, -RZ, RZ, 0, 0 ;  /* 0x00000000ff127435 */ /* 0x002fe200000001ff */
[----:B--2---:R-:W-:-:S04]  /*4190*/  IMAD.MOV R8, RZ, RZ, -R19 ;  /* 0x000000ffff087224 */ /* 0x004fc800078e0a13 */
[----:B------:R-:W-:Y:S01]  /*41a0*/  IMAD R13, R8, R14, RZ ;  /* 0x0000000e080d7224 */ /* 0x000fe200078e02ff */
[----:B0-----:R-:W-:-:S04]  /*41b0*/  IABS R8, R10 ;  /* 0x0000000a00087213 */ /* 0x001fc80000000000 */
[----:B------:R-:W-:-:S06]  /*41c0*/  IMAD.HI.U32 R13, R19, R13, R18 ;  /* 0x0000000d130d7227 */ /* 0x000fcc00078e0012 */
[----:B------:R-:W-:Y:S02]  /*41d0*/  IMAD.HI.U32 R12, R13, R16, RZ ;  /* 0x000000100d0c7227 */ /* 0x000fe400078e00ff */
[----:B------:R-:W0:Y:S02]  /*41e0*/  I2F.RP R13, R8 ;  /* 0x00000008000d7306 */ /* 0x000e240000209400 */
[----:B------:R-:W-:-:S05]  /*41f0*/  IMAD R15, R12, R15, R16 ;  /* 0x0000000f0c0f7224 */ /* 0x000fca00078e0210 */
[----:B------:R-:W-:Y:S01]  /*4200*/  ISETP.GT.U32.AND P1, PT, R14, R15, PT ;  /* 0x0000000f0e00720c */ /* 0x000fe20003f24070 */
[----:B0-----:R-:W0:-:S12]  /*4210*/  MUFU.RCP R13, R13 ;  /* 0x0000000d000d7308 */ /* 0x001e180000001000 */
[----:B------:R-:W-:Y:S01]  /*4220*/  @!P1 IMAD.IADD R15, R15, 0x1, -R14 ;  /* 0x000000010f0f9824 */ /* 0x000fe200078e0a0e */
[----:B------:R-:W-:Y:S02]  /*4230*/  @!P1 IADD3 R12, R12, 0x1, RZ ;  /* 0x000000010c0c9810 */ /* 0x000fe40007ffe0ff */
[----:B------:R-:W-:Y:S02]  /*4240*/  ISETP.NE.AND P1, PT, R11, RZ, PT ;  /* 0x000000ff0b00720c */ /* 0x000fe40003f25270 */
[----:B------:R-:W-:Y:S02]  /*4250*/  ISETP.GE.U32.AND P2, PT, R15, R14, PT ;  /* 0x0000000e0f00720c */ /* 0x000fe40003f46070 */
[----:B------:R-:W-:-:S04]  /*4260*/  LOP3.LUT R14, R26, R11, RZ, 0x3c, !PT ;  /* 0x0000000b1a0e7212 */ /* 0x000fc800078e3cff */
[----:B------:R-:W-:Y:S01]  /*4270*/  ISETP.GE.AND P0, PT, R14, RZ, PT ;  /* 0x000000ff0e00720c */ /* 0x000fe20003f06270 */
[----:B0-----:R-:W-:-:S04]  /*4280*/  VIADD R14, R13, 0xffffffe ;  /* 0x0ffffffe0d0e7836 */ /* 0x001fc80000000000 */
[----:B------:R-:W0:Y:S02]  /*4290*/  F2I.FTZ.U32.TRUNC.NTZ R15, R14 ;  /* 0x0000000e000f7305 */ /* 0x000e24000021f000 */
[----:B------:R-:W-:-:S06]  /*42a0*/  @P2 VIADD R12, R12, 0x1 ;  /* 0x000000010c0c2836 */ /* 0x000fcc0000000000 */
[----:B------:R-:W-:Y:S02]  /*42b0*/  @!P0 IADD3 R12, -R12, RZ, RZ ;  /* 0x000000ff0c0c8210 */ /* 0x000fe40007ffe1ff */
[----:B------:R-:W-:Y:S01]  /*42c0*/  @!P1 LOP3.LUT R12, RZ, R11, RZ, 0x33, !PT ;  /* 0x0000000bff0c9212 */ /* 0x000fe200078e33ff */
[----:B0-----:R-:W-:Y:S01]  /*42d0*/  IMAD.MOV R13, RZ, RZ, -R15 ;  /* 0x000000ffff0d7224 */ /* 0x001fe200078e0a0f */
[----:B------:R-:W-:-:S03]  /*42e0*/  MOV R14, RZ ;  /* 0x000000ff000e7202 */ /* 0x000fc60000000f00 */
[----:B------:R-:W-:Y:S02]  /*42f0*/  IMAD R17, R12, R11, RZ ;  /* 0x0000000b0c117224 */ /* 0x000fe400078e02ff */
[----:B------:R-:W-:Y:S02]  /*4300*/  IMAD R13, R13, R8, RZ ;  /* 0x000000080d0d7224 */ /* 0x000fe400078e02ff */
[----:B------:R-:W-:Y:S02]  /*4310*/  IMAD.IADD R19, R26, 0x1, -R17 ;  /* 0x000000011a137824 */ /* 0x000fe400078e0a11 */
[----:B------:R-:W-:-:S03]  /*4320*/  IMAD.HI.U32 R13, R15, R13, R14 ;  /* 0x0000000d0f0d7227 */ /* 0x000fc600078e000e */
[----:B------:R-:W-:Y:S02]  /*4330*/  IABS R11, R19 ;  /* 0x00000013000b7213 */ /* 0x000fe40000000000 */
[----:B------:R-:W-:-:S03]  /*4340*/  LOP3.LUT R19, R19, R10, RZ, 0x3c, !PT ;  /* 0x0000000a13137212 */ /* 0x000fc600078e3cff */
[----:B------:R-:W-:Y:S01]  /*4350*/  IMAD.HI.U32 R14, R13, R11, RZ ;  /* 0x0000000b0d0e7227 */ /* 0x000fe200078e00ff */
[----:B------:R-:W-:-:S03]  /*4360*/  ISETP.GE.AND P1, PT, R19, RZ, PT ;  /* 0x000000ff1300720c */ /* 0x000fc60003f26270 */
[----:B------:R-:W-:Y:S02]  /*4370*/  IMAD.MOV R13, RZ, RZ, -R14 ;  /* 0x000000ffff0d7224 */ /* 0x000fe400078e0a0e */
[----:B------:R-:W-:-:S04]  /*4380*/  IMAD.WIDE.U32 R18, R12, UR4, RZ ;  /* 0x000000040c127c25 */ /* 0x000fc8000f8e00ff */
[----:B------:R-:W-:Y:S01]  /*4390*/  IMAD R11, R8, R13, R11 ;  /* 0x0000000d080b7224 */ /* 0x000fe200078e020b */
[----:B------:R-:W-:-:S04]  /*43a0*/  SHF.R.S32.HI R13, RZ, 0x1f, R12 ;  /* 0x0000001fff0d7819 */ /* 0x000fc8000001140c */
[----:B------:R-:W-:Y:S01]  /*43b0*/  ISETP.GT.U32.AND P0, PT, R8, R11, PT ;  /* 0x0000000b0800720c */ /* 0x000fe20003f04070 */
[----:B------:R-:W-:-:S04]  /*43c0*/  IMAD R13, R13, UR4, RZ ;  /* 0x000000040d0d7c24 */ /* 0x000fc8000f8e02ff */
[----:B------:R-:W-:Y:S01]  /*43d0*/  IMAD R13, R12, UR5, R13 ;  /* 0x000000050c0d7c24 */ /* 0x000fe2000f8e020d */
[----:B------:R-:W-:Y:S01]  /*43e0*/  ULDC.64 UR4, c[0x0][0x2a0] ;  /* 0x0000a80000047ab9 */ /* 0x000fe20000000a00 */
[----:B------:R-:W-:-:S03]  /*43f0*/  IMAD.MOV.U32 R12, RZ, RZ, R18 ;  /* 0x000000ffff0c7224 */ /* 0x000fc600078e0012 */
[----:B------:R-:W-:-:S03]  /*4400*/  IADD3 R13, R19, R13, RZ ;  /* 0x0000000d130d7210 */ /* 0x000fc60007ffe0ff */
[----:B------:R-:W-:Y:S01]  /*4410*/  @!P0 IMAD.IADD R11, R11, 0x1, -R8 ;  /* 0x000000010b0b8824 */ /* 0x000fe200078e0a08 */
[----:B------:R-:W-:Y:S02]  /*4420*/  @!P0 IADD3 R14, R14, 0x1, RZ ;  /* 0x000000010e0e8810 */ /* 0x000fe40007ffe0ff */
[----:B------:R-:W-:Y:S02]  /*4430*/  ISETP.NE.AND P0, PT, R10, RZ, PT ;  /* 0x000000ff0a00720c */ /* 0x000fe40003f05270 */
[----:B------:R-:W-:-:S13]  /*4440*/  ISETP.GE.U32.AND P2, PT, R11, R8, PT ;  /* 0x000000080b00720c */ /* 0x000fda0003f46070 */
        /* <DEDUP_REMOVED lines=34> */
        .weak           $__internal_6_$__cuda_sm20_div_s64
        .type           $__internal_6_$__cuda_sm20_div_s64,@function
        .size           $__internal_6_$__cuda_sm20_div_s64,(.L_x_8992 - $__internal_6_$__cuda_sm20_div_s64)
$__internal_6_$__cuda_sm20_div_s64:
        /* <DEDUP_REMOVED lines=34> */
[----:B------:R-:W-:Y:S01]  /*4890*/  IADD3.X R2, R2, R25, RZ, P0, !PT ;  /* 0x0000001902027210 */ /* 0x000fe200007fe4ff */
[----:B------:R-:W-:-:S03]  /*48a0*/  IMAD.MOV.U32 R49, RZ, RZ, RZ ;  /* 0x000000ffff317224 */ /* 0x000fc600078e00ff */
        /* <DEDUP_REMOVED lines=47> */
[----:B------:R-:W-:Y:S06]  /*4ba0*/  RET.REL.NODEC R40 `(_ZN5flash32flash_fwd_splitkv_combine_kernelI23Flash_fwd_kernel_traitsILi256ELi64ELi64ELi4ELb0ELb0EN7cutlass10bfloat16_tE19Flash_kernel_traitsILi256ELi64ELi64ELi4ES3_EELi4ELi1ELb0EEEvNS_16Flash_fwd_paramsE) ;  /* 0xffffffb428147950 */ /* 0x000fec0003c3ffff */
.L_x_347:
        /* <DEDUP_REMOVED lines=13> */
.L_x_8992:


//--------------------- .text._ZN5flash32flash_fwd_splitkv_combine_kernelI23Flash_fwd_kernel_traitsILi256ELi64ELi64ELi4ELb0ELb0EN7cutlass10bfloat16_tE19Flash_kernel_traitsILi256ELi64ELi64ELi4ES3_EELi4ELi7ELb1EEEvNS_16Flash_fwd_paramsE --------------------------
	.section	.text._ZN5flash32flash_fwd_splitkv_combine_kernelI23Flash_fwd_kernel_traitsILi256ELi64ELi64ELi4ELb0ELb0EN7cutlass10bfloat16_tE19Flash_kernel_traitsILi256ELi64ELi64ELi4ES3_EELi4ELi7ELb1EEEvNS_16Flash_fwd_paramsE,"ax",@progbits
	.align	128
        .global         _ZN5flash32flash_fwd_splitkv_combine_kernelI23Flash_fwd_kernel_traitsILi256ELi64ELi64ELi4ELb0ELb0EN7cutlass10bfloat16_tE19Flash_kernel_traitsILi256ELi64ELi64ELi4ES3_EELi4ELi7ELb1EEEvNS_16Flash_fwd_paramsE
        .type           _ZN5flash32flash_fwd_splitkv_combine_kernelI23Flash_fwd_kernel_traitsILi256ELi64ELi64ELi4ELb0ELb0EN7cutlass10bfloat16_tE19Flash_kernel_traitsILi256ELi64ELi64ELi4ES3_EELi4ELi7ELb1EEEvNS_16Flash_fwd_paramsE,@function
        .size           _ZN5flash32flash_fwd_splitkv_combine_kernelI23Flash_fwd_kernel_traitsILi256ELi64ELi64ELi4ELb0ELb0EN7cutlass10bfloat16_tE19Flash_kernel_traitsILi256ELi64ELi64ELi4ES3_EELi4ELi7ELb1EEEvNS_16Flash_fwd_paramsE,(.L_x_8993 - _ZN5flash32flash_fwd_splitkv_combine_kernelI23Flash_fwd_kernel_traitsILi256ELi64ELi64ELi4ELb0ELb0EN7cutlass10bfloat16_tE19Flash_kernel_traitsILi256ELi64ELi64ELi4ES3_EELi4ELi7ELb1EEEvNS_16Flash_fwd_paramsE)
        .other          _ZN5flash32flash_fwd_splitkv_combine_kernelI23Flash_fwd_kernel_traitsILi256ELi64ELi64ELi4ELb0ELb0EN7cutlass10bfloat16_tE19Flash_kernel_traitsILi256ELi64ELi64ELi4ES3_EELi4ELi7ELb1EEEvNS_16Flash_fwd_paramsE,@"STO_CUDA_ENTRY STV_DEFAULT"
_ZN5flash32flash_fwd_splitkv_combine_kernelI23Flash_fwd_kernel_traitsILi256ELi64ELi64ELi4ELb0ELb0EN7cutlass10bfloat16_tE19Flash_kernel_traitsILi256ELi64ELi64ELi4ES3_EELi4ELi7ELb1EEEvNS_16Flash_fwd_paramsE:
.text._ZN5flash32flash_fwd_splitkv_combine_kernelI23Flash_fwd_kernel_traitsILi256ELi64ELi64ELi4ELb0ELb0EN7cutlass10bfloat16_tE19Flash_kernel_traitsILi256ELi64ELi64ELi4ES3_EELi4ELi7ELb1EEEvNS_16Flash_fwd_paramsE:
        /* <DEDUP_REMOVED lines=23> */
[----:B------:R-:W-:Y:S05]  /*0170*/  CALL.REL.NOINC `($__internal_7_$__cuda_sm20_div_s64) ;  /* 0x0000004c00947944 */ /* 0x000fea0003c00000 */
[----:B------:R-:W-:Y:S05]  /*0180*/  BRA `(.L_x_349) ;  /* 0x00000000004c7947 */ /* 0x000fea0003800000 */
.L_x_348:
        /* <DEDUP_REMOVED lines=19> */
.L_x_349:
        /* <DEDUP_REMOVED lines=13> */
[----:B------:R-:W-:Y:S05]  /*0390*/  CALL.REL.NOINC `($__internal_7_$__cuda_sm20_div_s64) ;  /* 0x0000004c000c7944 */ /* 0x000fea0003c00000 */
[----:B------:R-:W-:Y:S02]  /*03a0*/  MOV R6, R22 ;  /* 0x0000001600067202 */ /* 0x000fe40000000f00 */
[----:B------:R-:W-:Y:S01]  /*03b0*/  MOV R7, R23 ;  /* 0x0000001700077202 */ /* 0x000fe20000000f00 */
[----:B------:R-:W-:Y:S05]  /*03c0*/  BRA `(.L_x_352) ;  /* 0x00000000004c7947 */ /* 0x000fea0003800000 */
.L_x_351:
        /* <DEDUP_REMOVED lines=19> */
.L_x_352:
[----:B------:R-:W-:Y:S05]  /*0500*/  BSYNC B0 ;  /* 0x0000000000007941 */ /* 0x000fea0003800000 */
.L_x_350:
        /* <DEDUP_REMOVED lines=54> */
[----:B------:R-:W-:Y:S02]  /*0870*/  MOV R36, R22 ;  /* 0x0000001600247202 */ /* 0x000fe40000000f00 */
[----:B------:R-:W-:Y:S01]  /*0880*/  MOV R37, R23 ;  /* 0x0000001700257202 */ /* 0x000fe20000000f00 */
[----:B------:R-:W-:Y:S05]  /*0890*/  BRA `(.L_x_355) ;  /* 0x00000000004c7947 */ /* 0x000fea0003800000 */
.L_x_354:
        /* <DEDUP_REMOVED lines=19> */
.L_x_355:
[----:B------:R-:W-:Y:S05]  /*09d0*/  BSYNC B0 ;  /* 0x0000000000007941 */ /* 0x000fea0003800000 */
.L_x_353:
        /* <DEDUP_REMOVED lines=105> */
.L_x_357:
        /* <DEDUP_REMOVED lines=20> */
.L_x_358:
[----:B------:R-:W-:Y:S05]  /*11b0*/  BSYNC B0 ;  /* 0x0000000000007941 */ /* 0x000fea0003800000 */
.L_x_356:
        /* <DEDUP_REMOVED lines=115> */
.L_x_360:
        /* <DEDUP_REMOVED lines=19> */
.L_x_361:
[----:B------:R-:W-:Y:S05]  /*1a20*/  BSYNC B0 ;  /* 0x0000000000007941 */ /* 0x000fea0003800000 */
.L_x_359:
        /* <DEDUP_REMOVED lines=181> */
.L_x_366:
        /* <DEDUP_REMOVED lines=22> */
.L_x_367:
[----:B------:R-:W-:Y:S05]  /*26e0*/  BSYNC B0 ;  /* 0x0000000000007941 */ /* 0x000fea0003800000 */
.L_x_365:
[----:B------:R-:W-:Y:S01]  /*26f0*/  LOP3.LUT R19, R17, R0, RZ, 0xfc, !PT ;  /* 0x0000000011137212 */ /* 0x000fe200078efcff */
[----:B------:R-:W-:Y:S03]  /*2700*/  BSSY B0, `(.L_x_368) ;  /* 0x0000028000007945 */ /* 0x000fe60003800000 */
[----:B------:R-:W-:-:S13]  /*2710*/  ISETP.NE.U32.AND P0, PT, R19, RZ, PT ;  /* 0x000000ff1300720c */ /* 0x000fda0003f05070 */
[----:B------:R-:W-:Y:S05]  /*2720*/  @!P0 BRA `(.L_x_369) ;  /* 0x00000000003c8947 */ /* 0x000fea0003800000 */
[----:B------:R-:W-:Y:S01]  /*2730*/  IMAD.MOV.U32 R26, RZ, RZ, R27 ;  /* 0x000000ffff1a7224 */ /* 0x000fe200078e001b */
[----:B------:R-:W-:Y:S02]  /*2740*/  MOV R25, R0 ;  /* 0x0000000000197202 */ /* 0x000fe40000000f00 */
[----:B------:R-:W-:Y:S02]  /*2750*/  MOV R24, 0x2770 ;  /* 0x0000277000187802 */ /* 0x000fe40000000f00 */
[----:B------:R-:W-:Y:S05]  /*2760*/  CALL.REL.NOINC `($__internal_7_$__cuda_sm20_div_s64) ;  /* 0x0000002800187944 */ /* 0x000fea0003c00000 */
        /* <DEDUP_REMOVED lines=11> */
.L_x_369:
        /* <DEDUP_REMOVED lines=22> */
.L_x_370:
[----:B------:R-:W-:Y:S05]  /*2980*/  BSYNC B0 ;  /* 0x0000000000007941 */ /* 0x000fea0003800000 */
.L_x_368:
        /* <DEDUP_REMOVED lines=11> */
[----:B------:R-:W-:Y:S05]  /*2a40*/  CALL.REL.NOINC `($__internal_7_$__cuda_sm20_div_s64) ;  /* 0x0000002400607944 */ /* 0x000fea0003c00000 */
[----:B------:R-:W-:-:S04]  /*2a50*/  IADD3 R17, P0, RZ, -R22, RZ ;  /* 0x80000016ff117210 */ /* 0x000fc80007f1e0ff */
[----:B------:R-:W-:Y:S01]  /*2a60*/  IADD3.X R18, RZ, ~R23, RZ, P0, !PT ;  /* 0x80000017ff127210 */ /* 0x000fe200007fe4ff */
[----:B------:R-:W-:-:S04]  /*2a70*/  IMAD.WIDE.U32 R42, R5, R17, R42 ;  /* 0x00000011052a7225 */ /* 0x000fc800078e002a */
[----:B------:R-:W-:-:S04]  /*2a80*/  IMAD R18, R18, R5, RZ ;  /* 0x0000000512127224 */ /* 0x000fc800078e02ff */
[----:B------:R-:W-:-:S05]  /*2a90*/  IMAD R4, R4, R17, R18 ;  /* 0x0000001104047224 */ /* 0x000fca00078e0212 */
[----:B------:R-:W-:Y:S01]  /*2aa0*/  IADD3 R4, R43, R4, RZ ;  /* 0x000000042b047210 */ /* 0x000fe20007ffe0ff */
[----:B------:R-:W-:Y:S05]  /*2ab0*/  BRA `(.L_x_373) ;  /* 0x0000000000587947 */ /* 0x000fea0003800000 */
.L_x_372:
        /* <DEDUP_REMOVED lines=22> */
.L_x_373:
[----:B------:R-:W-:Y:S05]  /*2c20*/  BSYNC B0 ;  /* 0x0000000000007941 */ /* 0x000fea0003800000 */
.L_x_371:
        /* <DEDUP_REMOVED lines=38> */
[----:B------:R-:W-:Y:S05]  /*2e90*/  CALL.REL.NOINC `($__internal_7_$__cuda_sm20_div_s64) ;  /* 0x00000020004c7944 */ /* 0x000fea0003c00000 */
        /* <DEDUP_REMOVED lines=12> */
.L_x_375:
        /* <DEDUP_REMOVED lines=23> */
.L_x_376:
[----:B------:R-:W-:Y:S05]  /*30d0*/  BSYNC B0 ;  /* 0x0000000000007941 */ /* 0x000fea0003800000 */
.L_x_374:
        /* <DEDUP_REMOVED lines=18> */
.L_x_378:
        /* <DEDUP_REMOVED lines=22> */
.L_x_379:
[----:B------:R-:W-:Y:S05]  /*3360*/  BSYNC B0 ;  /* 0x0000000000007941 */ /* 0x000fea0003800000 */
.L_x_377:
        /* <DEDUP_REMOVED lines=22> */
.L_x_381:
        /* <DEDUP_REMOVED lines=23> */
.L_x_382:
[----:B------:R-:W-:Y:S05]  /*3640*/  BSYNC B0 ;  /* 0x0000000000007941 */ /* 0x000fea0003800000 */
.L_x_380:
        /* <DEDUP_REMOVED lines=39> */
.L_x_384:
        /* <DEDUP_REMOVED lines=23> */
.L_x_385:
[----:B------:R-:W-:Y:S05]  /*3a30*/  BSYNC B0 ;  /* 0x0000000000007941 */ /* 0x000fea0003800000 */
.L_x_383:
        /* <DEDUP_REMOVED lines=29> */
.L_x_387:
        /* <DEDUP_REMOVED lines=23> */
.L_x_388:
[----:B------:R-:W-:Y:S05]  /*3d80*/  BSYNC B0 ;  /* 0x0000000000007941 */ /* 0x000fea0003800000 */
.L_x_386:
        /* <DEDUP_REMOVED lines=21> */
.L_x_364:
[----:B------:R-:W-:Y:S02]  /*3ee0*/  ULDC.64 UR4, c[0x0][0x2b0] ;  /* 0x0000ac0000047ab9 */ /* 0x000fe40000000a00 */
[----:B------:R-:W-:-:S04]  /*3ef0*/  LEA R2, P0, R38, UR4, 0x2 ;  /* 0x0000000426027c11 */ /* 0x000fc8000f8010ff */
[----:B------:R-:W-:-:S05]  /*3f00*/  LEA.HI.X R3, R38, UR5, R39, 0x2, P0 ;  /* 0x0000000526037c11 */ /* 0x000fca00080f1427 */
[----:B------:R0:W-:Y:S04]  /*3f10*/  STG.E desc[UR8][R2.64], R29 ;  /* 0x0000001d02007986 */ /* 0x0001e8000c101908 */
.L_x_363:
[----:B------:R-:W-:Y:S05]  /*3f20*/  BSYNC B1 ;  /* 0x0000000000017941 */ /* 0x000fea0003800000 */
.L_x_362:
[----:B------:R-:W2:Y:S01]  /*3f30*/  LDC R22, c[0x0][0x3c4] ;  /* 0x0000f100ff167b82 */ /* 0x000ea20000000800 */
[C---:B0-----:R-:W-:Y:S01]  /*3f40*/  VIADD R3, R35.reuse, 0x20 ;  /* 0x0000002023037836 */ /* 0x041fe20000000000 */
[----:B------:R-:W-:Y:S01]  /*3f50*/  HFMA2.MMA R0, -RZ, RZ, 0, 0 ;  /* 0x00000000ff007435 */ /* 0x000fe200000001ff */
[----:B------:R-:W-:Y:S01]  /*3f60*/  IMAD.SHL.U32 R26, R35, 0x4, RZ ;  /* 0x00000004231a7824 */ /* 0x000fe200078e00ff */
[----:B-1----:R-:W-:Y:S02]  /*3f70*/  CS2R R4, SRZ ;  /* 0x0000000000047805 */ /* 0x002fe4000001ff00 */
[----:B------:R-:W-:Y:S02]  /*3f80*/  MOV R9, RZ ;  /* 0x000000ff00097202 */ /* 0x000fe40000000f00 */
[-C--:B--2---:R-:W-:Y:S01]  /*3f90*/  ISETP.GE.OR P1, PT, R3, R22.reuse, P6 ;  /* 0x000000160300720c */ /* 0x084fe20003726670 */
[C---:B------:R-:W-:Y:S01]  /*3fa0*/  VIADD R3, R35.reuse, 0x40 ;  /* 0x0000004023037836 */ /* 0x040fe20000000000 */
[----:B------:R-:W-:-:S04]  /*3fb0*/  ISETP.GE.OR P2, PT, R35, R22, P6 ;  /* 0x000000162300720c */ /* 0x000fc80003746670 */
[----:B------:R-:W-:Y:S02]  /*3fc0*/  ISETP.GE.OR P0, PT, R3, R22, P6 ;  /* 0x000000160300720c */ /* 0x000fe40003706670 */
[----:B------:R-:W-:-:S04]  /*3fd0*/  IADD3 R3, R35, 0x60, RZ ;  /* 0x0000006023037810 */ /* 0x000fc80007ffe0ff */
[----:B------:R-:W-:Y:S01]  /*3fe0*/  ISETP.GE.OR P6, PT, R3, R22, P6 ;  /* 0x000000160300720c */ /* 0x000fe200037c6670 */
[C---:B------:R-:W-:Y:S01]  /*3ff0*/  @!P1 FADD.FTZ R31, -R29.reuse, R31 ;  /* 0x0000001f1d1f9221 */ /* 0x040fe20000010100 */
[----:B------:R-:W-:Y:S01]  /*4000*/  CS2R R2, SRZ ;  /* 0x0000000000027805 */ /* 0x000fe2000001ff00 */
[----:B------:R-:W-:Y:S02]  /*4010*/  @!P2 FADD.FTZ R36, -R29, R36 ;  /* 0x000000241d24a221 */ /* 0x000fe40000010100 */
[----:B------:R-:W-:Y:S02]  /*4020*/  @!P1 FMUL.FTZ R31, R31, 1.4426950216293334961 ;  /* 0x3fb8aa3b1f1f9820 */ /* 0x000fe40000410000 */
[----:B------:R-:W-:Y:S01]  /*4030*/  @!P0 FADD.FTZ R32, -R29, R32 ;  /* 0x000000201d208221 */ /* 0x000fe20000010100 */
[----:B------:R-:W-:Y:S01]  /*4040*/  @!P2 FMUL.FTZ R36, R36, 1.4426950216293334961 ;  /* 0x3fb8aa3b2424a820 */ /* 0x000fe20000410000 */
[----:B------:R-:W0:Y:S02]  /*4050*/  @!P1 MUFU.EX2 R6, R31 ;  /* 0x0000001f00069308 */ /* 0x000e240000000800 */
[----:B------:R-:W-:-:S02]  /*4060*/  @!P0 FMUL.FTZ R32, R32, 1.4426950216293334961 ;  /* 0x3fb8aa3b20208820 */ /* 0x000fc40000410000 */
[----:B------:R-:W-:-:S04]  /*4070*/  @!P6 FADD.FTZ R29, -R29, R34 ;  /* 0x000000221d1de221 */ /* 0x000fc80000010100 */
[----:B------:R-:W1:Y:S01]  /*4080*/  @!P0 MUFU.EX2 R32, R32 ;  /* 0x0000002000208308 */ /* 0x000e620000000800 */
[----:B------:R-:W-:-:S07]  /*4090*/  @!P6 FMUL.FTZ R8, R29, 1.4426950216293334961 ;  /* 0x3fb8aa3b1d08e820 */ /* 0x000fce0000410000 */
[----:B------:R-:W2:Y:S01]  /*40a0*/  @!P2 MUFU.EX2 R36, R36 ;  /* 0x000000240024a308 */ /* 0x000ea20000000800 */
[----:B0-----:R0:W-:Y:S07]  /*40b0*/  @!P1 STS [R33+0x280], R6 ;  /* 0x0002800621009388 */ /* 0x0011ee0000000800 */
[----:B------:R-:W3:Y:S01]  /*40c0*/  @!P6 MUFU.EX2 R8, R8 ;  /* 0x000000080008e308 */ /* 0x000ee20000000800 */
[----:B-1----:R1:W-:Y:S01]  /*40d0*/  @!P0 STS [R33+0x500], R32 ;  /* 0x0005002021008388 */ /* 0x0023e20000000800 */
[----:B------:R-:W-:-:S03]  /*40e0*/  ISETP.GE.AND P0, PT, R22, 0x1, PT ;  /* 0x000000011600780c */ /* 0x000fc60003f06270 */
[----:B--2---:R1:W-:Y:S04]  /*40f0*/  @!P2 STS [R33], R36 ;  /* 0x000000242100a388 */ /* 0x0043e80000000800 */
[----:B---3--:R1:W-:Y:S01]  /*4100*/  @!P6 STS [R33+0x780], R8 ;  /* 0x000780082100e388 */ /* 0x0083e20000000800 */
[----:B0-----:R-:W-:Y:S01]  /*4110*/  CS2R R6, SRZ ;  /* 0x0000000000067805 */ /* 0x001fe2000001ff00 */
[----:B------:R-:W-:Y:S06]  /*4120*/  BAR.SYNC.DEFER_BLOCKING 0x0 ;  /* 0x0000000000007b1d */ /* 0x000fec0000010000 */
[----:B------:R-:W-:Y:S05]  /*4130*/  @!P0 BRA `(.L_x_389) ;  /* 0x0000000800348947 */ /* 0x000fea0003800000 */
[----:B------:R-:W0:Y:S01]  /*4140*/  S2UR UR6, SR_CgaCtaId ;  /* 0x00000000000679c3 */ /* 0x000e220000008800 */
[----:B------:R-:W-:Y:S01]  /*4150*/  ULDC UR10, c[0x0][0x2dc] ;  /* 0x0000b700000a7ab9 */ /* 0x000fe20000000800 */
[----:B-1----:R-:W-:Y:S01]  /*4160*/  IMAD R33, R11, 0x100, R26 ;  /* 0x000001000b217824 */ /* 0x002fe200078e021a */
[----:B------:R-:W-:Y:S01]  /*4170*/  UIMAD UR4, UR7, UR10, URZ ;  /* 0x0000000a070472a4 */ /* 0x000fe2000f8e023f */
[----:B------:R-:W-:Y:S01]  /*4180*/  ISETP.GT.AND P1, PT, R22, 0x3, PT ;  /* 0x000000031600780c */ /* 0x000fe20003f24270 */
[C---:B------:R-:W-:Y:S01]  /*4190*/  IMAD R28, R20.reuse, UR10, RZ ;  /* 0x0000000a141c7c24 */ /* 0x040fe2000f8e02ff */
[----:B------:R-:W-:Y:S01]  /*41a0*/  PLOP3.LUT P4, PT, PT, PT, PT, 0x80, 0x0 ;  /* 0x000000000000781c */ /* 0x000fe20003f8f070 */
[----:B------:R-:W-:Y:S01]  /*41b0*/  USHF.R.S32.HI UR11, URZ, 0x1f, UR4 ;  /* 0x0000001f3f0b7899 */ /* 0x000fe20008011404 */
[----:B------:R-:W1:Y:S01]  /*41c0*/  LDC R21, c[0x0][0x3c4] ;  /* 0x0000f100ff157b82 */ /* 0x000e620000000800 */
[----:B------:R-:W-:Y:S01]  /*41d0*/  IADD3 R0, P0, R33, UR4, RZ ;  /* 0x0000000421007c10 */ /* 0x000fe2000ff1e0ff */
[----:B------:R-:W-:Y:S01]  /*41e0*/  ULDC.64 UR4, c[0x0][0x288] ;  /* 0x0000a20000047ab9 */ /* 0x000fe20000000a00 */
[----:B------:R-:W-:Y:S01]  /*41f0*/  VIADD R24, R20, -UR7 ;  /* 0x8000000714187c36 */ /* 0x000fe20008000000 */
[----:B------:R-:W-:-:S02]  /*4200*/  CS2R R12, SRZ ;  /* 0x00000000000c7805 */ /* 0x000fc4000001ff00 */
[----:B------:R-:W-:Y:S02]  /*4210*/  LEA.HI.X.SX32 R33, R33, UR11, 0x1, P0 ;  /* 0x0000000b21217c11 */ /* 0x000fe400080f0eff */
[----:B------:R-:W-:Y:S02]  /*4220*/  CS2R R14, SRZ ;  /* 0x00000000000e7805 */ /* 0x000fe4000001ff00 */
[C---:B------:R-:W-:Y:S01]  /*4230*/  LEA R32, P0, R0.reuse, UR4, 0x2 ;  /* 0x0000000400207c11 */ /* 0x040fe2000f8010ff */
[----:B------:R-:W-:Y:S01]  /*4240*/  UMOV UR4, 0x400 ;  /* 0x0000040000047882 */ /* 0x000fe20000000000 */
[----:B------:R-:W-:Y:S02]  /*4250*/  CS2R R16, SRZ ;  /* 0x0000000000107805 */ /* 0x000fe4000001ff00 */
[----:B------:R-:W-:Y:S02]  /*4260*/  CS2R R18, SRZ ;  /* 0x0000000000127805 */ /* 0x000fe4000001ff00 */
[----:B------:R-:W-:Y:S01]  /*4270*/  LEA.HI.X R33, R0, UR5, R33, 0x2, P0 ;  /* 0x0000000500217c11 */ /* 0x000fe200080f1421 */
[----:B------:R-:W-:Y:S01]  /*4280*/  UMOV UR5, URZ ;  /* 0x0000003f00057c82 */ /* 0x000fe20008000000 */
[----:B------:R-:W-:Y:S01]  /*4290*/  IADD3 R32, P0, R32, 0x200, RZ ;  /* 0x0000020020207810 */ /* 0x000fe20007f1e0ff */
[----:B------:R-:W-:Y:S01]  /*42a0*/  IMAD.MOV.U32 R0, RZ, RZ, RZ ;  /* 0x000000ffff007224 */ /* 0x000fe200078e00ff */
[----:B0-----:R-:W-:Y:S01]  /*42b0*/  ULEA UR4, UR6, UR4, 0x18 ;  /* 0x0000000406047291 */ /* 0x001fe2000f8ec03f */
[----:B------:R-:W-:-:S04]  /*42c0*/  IMAD.WIDE R28, R28, 0x4, RZ ;  /* 0x000000041c1c7825 */ /* 0x000fc800078e02ff */
[----:B------:R-:W-:Y:S01]  /*42d0*/  IMAD.X R33, RZ, RZ, R33, P0 ;  /* 0x000000ffff217224 */ /* 0x000fe200000e0621 */
[----:B------:R-:W-:Y:S01]  /*42e0*/  LEA R10, R11, UR4, 0x2 ;  /* 0x000000040b0a7c11 */ /* 0x000fe2000f8e10ff */
[----:B------:R-:W-:Y:S06]  /*42f0*/  @!P1 BRA `(.L_x_390) ;  /* 0x0000000000f49947 */ /* 0x000fec0003800000 */
[----:B------:R-:W-:Y:S01]  /*4300*/  PLOP3.LUT P4, PT, PT, PT, PT, 0x8, 0x0 ;  /* 0x000000000000781c */ /* 0x000fe20003f8e170 */
[----:B------:R-:W-:Y:S01]  /*4310*/  VIADD R22, R22, 0xfffffffd ;  /* 0xfffffffd16167836 */ /* 0x000fe20000000000 */
[CC--:B------:R-:W-:Y:S02]  /*4320*/  ISETP.GE.AND P3, PT, R11.reuse, R24.reuse, PT ;  /* 0x000000180b00720c */ /* 0x0c0fe40003f66270 */
[----:B------:R-:W-:-:S13]  /*4330*/  ISETP.GE.AND P0, PT, R11, R24, PT ;  /* 0x000000180b00720c */ /* 0x000fda0003f06270 */
.L_x_391:
[----:B------:R-:W2:Y:S01]  /*4340*/  @!P3 LDG.E.128 R12, desc[UR8][R32.64+-0x200] ;  /* 0xfffe0008200cb981 */ /* 0x000ea2000c1e1d00 */
[----:B------:R-:W-:Y:S01]  /*4350*/  IADD3 R30, P1, R28, R32, RZ ;  /* 0x000000201c1e7210 */ /* 0x000fe20007f3e0ff */
[----:B------:R-:W-:Y:S02]  /*4360*/  UIADD3 UR5, UR5, 0x4, URZ ;  /* 0x0000000405057890 */ /* 0x000fe4000fffe03f */
[----:B------:R-:W2:Y:S01]  /*4370*/  LDS R8, [R10] ;  /* 0x000000000a087984 */ /* 0x000ea20000000800 */
[C---:B------:R-:W-:Y:S03]  /*4380*/  IADD3.X R31, R29.reuse, R33, RZ, P1, !PT ;  /* 0x000000211d1f7210 */ /* 0x040fe60000ffe4ff */
[----:B------:R0:W3:Y:S01]  /*4390*/  @!P3 LDG.E.128 R16, desc[UR8][R32.64] ;  /* 0x000000082010b981 */ /* 0x0000e2000c1e1d00 */
[----:B------:R-:W-:Y:S02]  /*43a0*/  PLOP3.LUT P3, PT, P0, PT, PT, 0x80, 0x0 ;  /* 0x000000000000781c */ /* 0x000fe4000076f070 */
[----:B------:R-:W-:Y:S02]  /*43b0*/  ISETP.LE.AND P2, PT, R22, UR5, PT ;  /* 0x0000000516007c0c */ /* 0x000fe4000bf43270 */
[----:B0-----:R-:W-:Y:S04]  /*43c0*/  IADD3 R32, P1, R28, R30, RZ ;  /* 0x0000001e1c207210 */ /* 0x001fe80007f3e0ff */
[C---:B------:R-:W-:Y:S01]  /*43d0*/  IADD3.X R33, R29.reuse, R31, RZ, P1, !PT ;  /* 0x0000001f1d217210 */ /* 0x040fe20000ffe4ff */
[C---:B--2---:R-:W-:Y:S01]  /*43e0*/  FFMA.FTZ R9, R8.reuse, R12, R9 ;  /* 0x0000000c08097223 */ /* 0x044fe20000010009 */
[C---:B------:R-:W-:Y:S01]  /*43f0*/  FFMA.FTZ R6, R8.reuse, R13, R6 ;  /* 0x0000000d08067223 */ /* 0x040fe20000010006 */
[C---:B------:R-:W-:Y:S01]  /*4400*/  FFMA.FTZ R7, R8.reuse, R14, R7 ;  /* 0x0000000e08077223 */ /* 0x040fe20000010007 */
[C---:B------:R-:W-:Y:S02]  /*4410*/  FFMA.FTZ R4, R8.reuse, R15, R4 ;  /* 0x0000000f08047223 */ /* 0x040fe40000010004 */
[----:B------:R-:W2:Y:S01]  /*4420*/  @!P3 LDG.E.128 R12, desc[UR8][R30.64+-0x200] ;  /* 0xfffe00081e0cb981 */ /* 0x000ea2000c1e1d00 */
[C---:B---3--:R-:W-:Y:S01]  /*4430*/  FFMA.FTZ R5, R8.reuse, R16, R5 ;  /* 0x0000001008057223 */ /* 0x048fe20000010005 */
[C---:B------:R-:W-:Y:S01]  /*4440*/  FFMA.FTZ R2, R8.reuse, R17, R2 ;  /* 0x0000001108027223 */ /* 0x040fe20000010002 */
[C---:B------:R-:W-:Y:S01]  /*4450*/  FFMA.FTZ R3, R8.reuse, R18, R3 ;  /* 0x0000001208037223 */ /* 0x040fe20000010003 */
[----:B------:R-:W-:Y:S02]  /*4460*/  FFMA.FTZ R0, R8, R19, R0 ;  /* 0x0000001308007223 */ /* 0x000fe40000010000 */
[----:B------:R-:W2:Y:S04]  /*4470*/  LDS R8, [R10+0x14] ;  /* 0x000014000a087984 */ /* 0x000ea80000000800 */
[----:B------:R0:W3:Y:S02]  /*4480*/  @!P3 LDG.E.128 R16, desc[UR8][R30.64] ;  /* 0x000000081e10b981 */ /* 0x0000e4000c1e1d00 */
        /* <DEDUP_REMOVED lines=14> */
[----:B------:R-:W-:Y:S01]  /*4570*/  IADD3.X R33, R29, R31, RZ, P1, !PT ;  /* 0x0000001f1d217210 */ /* 0x000fe20000ffe4ff */
        /* <DEDUP_REMOVED lines=9> */
[----:B------:R-:W3:Y:S04]  /*4610*/  @!P3 LDG.E.128 R16, desc[UR8][R30.64] ;  /* 0x000000081e10b981 */ /* 0x000ee8000c1e1d00 */
[----:B------:R0:W2:Y:S02]  /*4620*/  LDS R8, [R10+0x3c] ;  /* 0x00003c000a087984 */ /* 0x0000a40000000800 */
[----:B0-----:R-:W-:Y:S01]  /*4630*/  IADD3 R10, R10, 0x50, RZ ;  /* 0x000000500a0a7810 */ /* 0x001fe20007ffe0ff */
[C---:B--2---:R-:W-:Y:S01]  /*4640*/  FFMA.FTZ R9, R8.reuse, R12, R9 ;  /* 0x0000000c08097223 */ /* 0x044fe20000010009 */
[C---:B------:R-:W-:Y:S01]  /*4650*/  FFMA.FTZ R6, R8.reuse, R13, R6 ;  /* 0x0000000d08067223 */ /* 0x040fe20000010006 */
[C---:B------:R-:W-:Y:S01]  /*4660*/  FFMA.FTZ R7, R8.reuse, R14, R7 ;  /* 0x0000000e08077223 */ /* 0x040fe20000010007 */
[C---:B------:R-:W-:Y:S01]  /*4670*/  FFMA.FTZ R4, R8.reuse, R15, R4 ;  /* 0x0000000f08047223 */ /* 0x040fe20000010004 */
[C---:B---3--:R-:W-:Y:S01]  /*4680*/  FFMA.FTZ R5, R8.reuse, R16, R5 ;  /* 0x0000001008057223 */ /* 0x048fe20000010005 */
[C---:B------:R-:W-:Y:S01]  /*4690*/  FFMA.FTZ R2, R8.reuse, R17, R2 ;  /* 0x0000001108027223 */ /* 0x040fe20000010002 */
[C---:B------:R-:W-:Y:S01]  /*46a0*/  FFMA.FTZ R3, R8.reuse, R18, R3 ;  /* 0x0000001208037223 */ /* 0x040fe20000010003 */
[----:B------:R-:W-:Y:S01]  /*46b0*/  FFMA.FTZ R0, R8, R19, R0 ;  /* 0x0000001308007223 */ /* 0x000fe20000010000 */
[----:B------:R-:W-:Y:S09]  /*46c0*/  @!P2 BRA `(.L_x_391) ;  /* 0xfffffffc001ca947 */ /* 0x000ff2000383ffff */
.L_x_390:
[----:B-1----:R-:W-:-:S04]  /*46d0*/  IADD3 R8, R21, -UR5, RZ ;  /* 0x8000000515087c10 */ /* 0x002fc8000fffe0ff */
[----:B------:R-:W-:-:S13]  /*46e0*/  ISETP.GT.AND P0, PT, R8, 0x1, PT ;  /* 0x000000010800780c */ /* 0x000fda0003f04270 */
[----:B------:R-:W-:Y:S05]  /*46f0*/  @!P0 BRA `(.L_x_392) ;  /* 0x0000000000808947 */ /* 0x000fea0003800000 */
[----:B------:R-:W-:Y:S01]  /*4700*/  ISETP.GE.AND P0, PT, R11, R24, PT ;  /* 0x000000180b00720c */ /* 0x000fe20003f06270 */
[----:B------:R-:W0:-:S12]  /*4710*/  LDS R8, [R10] ;  /* 0x000000000a087984 */ /* 0x000e180000000800 */
[----:B------:R-:W0:Y:S04]  /*4720*/  @!P0 LDG.E.128 R12, desc[UR8][R32.64+-0x200] ;  /* 0xfffe0008200c8981 */ /* 0x000e28000c1e1d00 */
[----:B------:R-:W2:Y:S01]  /*4730*/  @!P0 LDG.E.128 R16, desc[UR8][R32.64] ;  /* 0x0000000820108981 */ /* 0x000ea2000c1e1d00 */
[----:B------:R-:W-:-:S04]  /*4740*/  IADD3 R22, P1, R28, R32, RZ ;  /* 0x000000201c167210 */ /* 0x000fc80007f3e0ff */
[----:B------:R-:W-:Y:S01]  /*4750*/  IADD3.X R23, R29, R33, RZ, P1, !PT ;  /* 0x000000211d177210 */ /* 0x000fe20000ffe4ff */
[-C--:B0-----:R-:W-:Y:S01]  /*4760*/  FFMA.FTZ R9, R12, R8.reuse, R9 ;  /* 0x000000080c097223 */ /* 0x081fe20000010009 */
[-C--:B------:R-:W-:Y:S01]  /*4770*/  FFMA.FTZ R6, R13, R8.reuse, R6 ;  /* 0x000000080d067223 */ /* 0x080fe20000010006 */
[-C--:B------:R-:W-:Y:S01]  /*4780*/  FFMA.FTZ R7, R14, R8.reuse, R7 ;  /* 0x000000080e077223 */ /* 0x080fe20000010007 */
[-C--:B------:R-:W-:Y:S01]  /*4790*/  FFMA.FTZ R4, R15, R8.reuse, R4 ;  /* 0x000000080f047223 */ /* 0x080fe20000010004 */
[-C--:B--2---:R-:W-:Y:S01]  /*47a0*/  FFMA.FTZ R5, R16, R8.reuse, R5 ;  /* 0x0000000810057223 */ /* 0x084fe20000010005 */
[-C--:B------:R-:W-:Y:S01]  /*47b0*/  FFMA.FTZ R2, R17, R8.reuse, R2 ;  /* 0x0000000811027223 */ /* 0x080fe20000010002 */
[-C--:B------:R-:W-:Y:S01]  /*47c0*/  FFMA.FTZ R3, R18, R8.reuse, R3 ;  /* 0x0000000812037223 */ /* 0x080fe20000010003 */
[----:B------:R-:W-:Y:S01]  /*47d0*/  FFMA.FTZ R0, R19, R8, R0 ;  /* 0x0000000813007223 */ /* 0x000fe20000010000 */
[----:B------:R-:W2:Y:S04]  /*47e0*/  @!P0 LDG.E.128 R12, desc[UR8][R22.64+-0x200] ;  /* 0xfffe0008160c8981 */ /* 0x000ea8000c1e1d00 */
[----:B------:R-:W3:Y:S01]  /*47f0*/  @!P0 LDG.E.128 R16, desc[UR8][R22.64] ;  /* 0x0000000816108981 */ /* 0x000ee2000c1e1d00 */
[----:B------:R-:W-:Y:S01]  /*4800*/  IADD3 R32, P0, R28, R22, RZ ;  /* 0x000000161c207210 */ /* 0x000fe20007f1e0ff */
[----:B------:R-:W-:Y:S01]  /*4810*/  UIADD3 UR5, UR5, 0x1, URZ ;  /* 0x0000000105057890 */ /* 0x000fe2000fffe03f */
[----:B------:R-:W-:Y:S01]  /*4820*/  IADD3 R25, R10, 0x14, RZ ;  /* 0x000000140a197810 */ /* 0x000fe20007ffe0ff */
[----:B------:R0:W2:Y:S01]  /*4830*/  LDS R8, [R10+0x14] ;  /* 0x000014000a087984 */ /* 0x0000a20000000800 */
[----:B------:R-:W-:Y:S01]  /*4840*/  IADD3.X R33, R29, R23, RZ, P0, !PT ;  /* 0x000000171d217210 */ /* 0x000fe200007fe4ff */
[----:B------:R-:W-:Y:S01]  /*4850*/  UIADD3 UR5, UR5, 0x1, URZ ;  /* 0x0000000105057890 */ /* 0x000fe2000fffe03f */
[----:B------:R-:W-:-:S02]  /*4860*/  PLOP3.LUT P4, PT, PT, PT, PT, 0x8, 0x0 ;  /* 0x000000000000781c */ /* 0x000fc40003f8e170 */
[----:B0-----:R-:W-:Y:S01]  /*4870*/  IADD3 R10, R25, 0x14, RZ ;  /* 0x00000014190a7810 */ /* 0x001fe20007ffe0ff */
[-C--:B--2---:R-:W-:Y:S01]  /*4880*/  FFMA.FTZ R9, R12, R8.reuse, R9 ;  /* 0x000000080c097223 */ /* 0x084fe20000010009 */
[-C--:B------:R-:W-:Y:S01]  /*4890*/  FFMA.FTZ R6, R13, R8.reuse, R6 ;  /* 0x000000080d067223 */ /* 0x080fe20000010006 */
[-C--:B------:R-:W-:Y:S01]  /*48a0*/  FFMA.FTZ R7, R14, R8.reuse, R7 ;  /* 0x000000080e077223 */ /* 0x080fe20000010007 */
[-C--:B------:R-:W-:Y:S01]  /*48b0*/  FFMA.FTZ R4, R15, R8.reuse, R4 ;  /* 0x000000080f047223 */ /* 0x080fe20000010004 */
[-C--:B---3--:R-:W-:Y:S01]  /*48c0*/  FFMA.FTZ R5, R16, R8.reuse, R5 ;  /* 0x0000000810057223 */ /* 0x088fe20000010005 */
[-C--:B------:R-:W-:Y:S01]  /*48d0*/  FFMA.FTZ R2, R17, R8.reuse, R2 ;  /* 0x0000000811027223 */ /* 0x080fe20000010002 */
[-C--:B------:R-:W-:Y:S01]  /*48e0*/  FFMA.FTZ R3, R18, R8.reuse, R3 ;  /* 0x0000000812037223 */ /* 0x080fe20000010003 */
[----:B------:R-:W-:-:S07]  /*48f0*/  FFMA.FTZ R0, R19, R8, R0 ;  /* 0x0000000813007223 */ /* 0x000fce0000010000 */
.L_x_392:
[----:B------:R-:W-:-:S13]  /*4900*/  ISETP.GT.OR P4, PT, R21, UR5, P4 ;  /* 0x0000000515007c0c */ /* 0x000fda000a784670 */
[----:B------:R-:W-:Y:S05]  /*4910*/  @!P4 BRA `(.L_x_389) ;  /* 0x00000000003cc947 */ /* 0x000fea0003800000 */
[----:B------:R-:W0:Y:S01]  /*4920*/  LDS R10, [R10] ;  /* 0x000000000a0a7984 */ /* 0x000e220000000800 */
[----:B------:R-:W-:Y:S01]  /*4930*/  ISETP.GE.AND P0, PT, R11, R24, PT ;  /* 0x000000180b00720c */ /* 0x000fe20003f06270 */
[----:B------:R-:W-:-:S12]  /*4940*/  BSSY B0, `(.L_x_393) ;  /* 0x0000004000007945 */ /* 0x000fd80003800000 */
[----:B------:R-:W-:Y:S05]  /*4950*/  @P0 BRA `(.L_x_394) ;  /* 0x0000000000080947 */ /* 0x000fea0003800000 */
[----:B------:R1:W5:Y:S04]  /*4960*/  LDG.E.128 R12, desc[UR8][R32.64+-0x200] ;  /* 0xfffe0008200c7981 */ /* 0x000368000c1e1d00 */
[----:B------:R1:W5:Y:S02]  /*4970*/  LDG.E.128 R16, desc[UR8][R32.64] ;  /* 0x0000000820107981 */ /* 0x000364000c1e1d00 */
.L_x_394:
[----:B------:R-:W-:Y:S05]  /*4980*/  BSYNC B0 ;  /* 0x0000000000007941 */ /* 0x000fea0003800000 */
.L_x_393:
[C---:B0----5:R-:W-:Y:S01]  /*4990*/  FFMA.FTZ R9, R10.reuse, R12, R9 ;  /* 0x0000000c0a097223 */ /* 0x061fe20000010009 */
[C---:B------:R-:W-:Y:S01]  /*49a0*/  FFMA.FTZ R6, R10.reuse, R13, R6 ;  /* 0x0000000d0a067223 */ /* 0x040fe20000010006 */
[C---:B------:R-:W-:Y:S01]  /*49b0*/  FFMA.FTZ R7, R10.reuse, R14, R7 ;  /* 0x0000000e0a077223 */ /* 0x040fe20000010007 */
[C---:B------:R-:W-:Y:S01]  /*49c0*/  FFMA.FTZ R4, R10.reuse, R15, R4 ;  /* 0x0000000f0a047223 */ /* 0x040fe20000010004 */
[C---:B------:R-:W-:Y:S01]  /*49d0*/  FFMA.FTZ R5, R10.reuse, R16, R5 ;  /* 0x000000100a057223 */ /* 0x040fe20000010005 */
[C---:B------:R-:W-:Y:S01]  /*49e0*/  FFMA.FTZ R2, R10.reuse, R17, R2 ;  /* 0x000000110a027223 */ /* 0x040fe20000010002 */
[C---:B------:R-:W-:Y:S01]  /*49f0*/  FFMA.FTZ R3, R10.reuse, R18, R3 ;  /* 0x000000120a037223 */ /* 0x040fe20000010003 */
[----:B------:R-:W-:Y:S01]  /*4a00*/  FFMA.FTZ R0, R10, R19, R0 ;  /* 0x000000130a007223 */ /* 0x000fe20000010000 */
.L_x_389:
[----:B------:R-:W-:-:S04]  /*4a10*/  IADD3 R11, R11, UR7, RZ ;  /* 0x000000070b0b7c10 */ /* 0x000fc8000fffe0ff */
[----:B------:R-:W-:-:S13]  /*4a20*/  ISETP.GE.AND P0, PT, R11, R20, PT ;  /* 0x000000140b00720c */ /* 0x000fda0003f06270 */
[----:B------:R-:W-:Y:S05]  /*4a30*/  @P0 EXIT ;  /* 0x000000000000094d */ /* 0x000fea0003800000 */
[----:B------:R-:W0:Y:S01]  /*4a40*/  LDC R13, c[0x0][0x2c4] ;  /* 0x0000b100ff0d7b82 */ /* 0x000e220000000800 */
[----:B------:R-:W-:Y:S01]  /*4a50*/  ULDC UR4, c[0x0][0x270] ;  /* 0x00009c0000047ab9 */ /* 0x000fe20000000800 */
[----:B------:R-:W-:Y:S02]  /*4a60*/  IABS R17, R11 ;  /* 0x0000000b00117213 */ /* 0x000fe40000000000 */
[----:B------:R-:W-:Y:S02]  /*4a70*/  F2FP.BF16.F32.PACK_AB R6, R6, R9 ;  /* 0x000000090606723e */ /* 0x000fe400000010ff */
[----:B------:R-:W-:Y:S02]  /*4a80*/  F2FP.BF16.F32.PACK_AB R7, R4, R7 ;  /* 0x000000070407723e */ /* 0x000fe400000010ff */
[----:B------:R-:W-:Y:S02]  /*4a90*/  F2FP.BF16.F32.PACK_AB R2, R2, R5 ;  /* 0x000000050202723e */ /* 0x000fe400000010ff */
[----:B------:R-:W-:Y:S01]  /*4aa0*/  F2FP.BF16.F32.PACK_AB R3, R0, R3 ;  /* 0x000000030003723e */ /* 0x000fe200000010ff */
[----:B0-----:R-:W-:Y:S01]  /*4ab0*/  IMAD R14, R13, UR4, RZ ;  /* 0x000000040d0e7c24 */ /* 0x001fe2000f8e02ff */
[----:B------:R-:W-:-:S04]  /*4ac0*/  ULDC.64 UR4, c[0x0][0x290] ;  /* 0x0000a40000047ab9 */ /* 0x000fc80000000a00 */
[-C--:B------:R-:W-:Y:S02]  /*4ad0*/  IABS R16, R14.reuse ;  /* 0x0000000e00107213 */ /* 0x080fe40000000000 */
[----:B------:R-:W-:Y:S02]  /*4ae0*/  IABS R10, R14 ;  /* 0x0000000e000a7213 */ /* 0x000fe40000000000 */
[----:B------:R-:W0:Y:S02]  /*4af0*/  I2F.RP R12, R16 ;  /* 0x00000010000c7306 */ /* 0x000e240000209400 */
[----:B------:R-:W-:-:S06]  /*4b00*/  IADD3 R10, RZ, -R10, RZ ;  /* 0x8000000aff0a7210 */ /* 0x000fcc0007ffe0ff */
[----:B0-----:R-:W0:Y:S02]  /*4b10*/  MUFU.RCP R18, R12 ;  /* 0x0000000c00127308 */ /* 0x001e240000001000 */
[----:B0-----:R-:W-:Y:S01]  /*4b20*/  VIADD R18, R18, 0xffffffe ;  /* 0x0ffffffe12127836 */ /* 0x001fe20000000000 */
[----:B------:R-:W-:-:S05]  /*4b30*/  IABS R12, R13 ;  /* 0x0000000d000c7213 */ /* 0x000fca0000000000 */
[----:B------:R-:W0:Y:S02]  /*4b40*/  F2I.FTZ.U32.TRUNC.NTZ R19, R18 ;  /* 0x0000001200137305 */ /* 0x000e24000021f000 */
[----:B0-----:R-:W-:Y:S02]  /*4b50*/  IMAD.MOV R15, RZ, RZ, -R19 ;  /* 0x000000ffff0f7224 */ /* 0x001fe400078e0a13 */
[----:B------:R-:W-:Y:S02]  /*4b60*/  IMAD.MOV.U32 R18, RZ, RZ, RZ ;  /* 0x000000ffff127224 */ /* 0x000fe400078e00ff */
[----:B-1----:R-:W-:-:S04]  /*4b70*/  IMAD R8, R15, R16, RZ ;  /* 0x000000100f087224 */ /* 0x002fc800078e02ff */
        /* <DEDUP_REMOVED lines=8> */
[----:B------:R-:W-:-:S02]  /*4c00*/  @!P1 IMAD.IADD R17, R17, 0x1, -R16 ;  /* 0x0000000111119824 */ /* 0x000fc400078e0a10 */
[----:B------:R-:W-:Y:S01]  /*4c10*/  @!P1 VIADD R15, R15, 0x1 ;  /* 0x000000010f0f9836 */ /* 0x000fe20000000000 */
[----:B------:R-:W-:Y:S02]  /*4c20*/  ISETP.NE.AND P1, PT, R14, RZ, PT ;  /* 0x000000ff0e00720c */ /* 0x000fe40003f25270 */
[----:B------:R-:W-:Y:S01]  /*4c30*/  ISETP.GE.U32.AND P2, PT, R17, R16, PT ;  /* 0x000000101100720c */ /* 0x000fe20003f46070 */
[----:B0-----:R-:W-:-:S04]  /*4c40*/  VIADD R18, R8, 0xffffffe ;  /* 0x0ffffffe08127836 */ /* 0x001fc80000000000 */
[----:B------:R0:W1:Y:S08]  /*4c50*/  F2I.FTZ.U32.TRUNC.NTZ R19, R18 ;  /* 0x0000001200137305 */ /* 0x000070000021f000 */
[----:B------:R-:W-:-:S05]  /*4c60*/  @P2 IADD3 R15, R15, 0x1, RZ ;  /* 0x000000010f0f2810 */ /* 0x000fca0007ffe0ff */
[----:B------:R-:W-:Y:S01]  /*4c70*/  @!P0 IMAD.MOV R15, RZ, RZ, -R15 ;  /* 0x000000ffff0f8224 */ /* 0x000fe200078e0a0f */
[----:B------:R-:W-:-:S05]  /*4c80*/  @!P1 LOP3.LUT R15, RZ, R14, RZ, 0x33, !PT ;  /* 0x0000000eff0f9212 */ /* 0x000fca00078e33ff */
[----:B------:R-:W-:Y:S01]  /*4c90*/  IMAD R14, R15, R14, RZ ;  /* 0x0000000e0f0e7224 */ /* 0x000fe200078e02ff */
[----:B0-----:R-:W-:Y:S01]  /*4ca0*/  HFMA2.MMA R18, -RZ, RZ, 0, 0 ;  /* 0x00000000ff127435 */ /* 0x001fe200000001ff */
[----:B-1----:R-:W-:Y:S02]  /*4cb0*/  IMAD.MOV R17, RZ, RZ, -R19 ;  /* 0x000000ffff117224 */ /* 0x002fe400078e0a13 */
[----:B------:R-:W-:Y:S02]  /*4cc0*/  IMAD.IADD R16, R11, 0x1, -R14 ;  /* 0x000000010b107824 */ /* 0x000fe400078e0a0e */
[----:B------:R-:W-:-:S03]  /*4cd0*/  IMAD R10, R17, R12, RZ ;  /* 0x0000000c110a7224 */ /* 0x000fc600078e02ff */
[----:B------:R-:W-:Y:S02]  /*4ce0*/  IABS R8, R16 ;  /* 0x0000001000087213 */ /* 0x000fe40000000000 */
[----:B------:R-:W-:Y:S01]  /*4cf0*/  IMAD.HI.U32 R10, R19, R10, R18 ;  /* 0x0000000a130a7227 */ /* 0x000fe200078e0012 */
[----:B------:R-:W-:-:S04]  /*4d00*/  LOP3.LUT R16, R16, R13, RZ, 0x3c, !PT ;  /* 0x0000000d10107212 */ /* 0x000fc800078e3cff */
[----:B------:R-:W-:Y:S01]  /*4d10*/  ISETP.GE.AND P1, PT, R16, RZ, PT ;  /* 0x000000ff1000720c */ /* 0x000fe20003f26270 */
[----:B------:R-:W-:-:S04]  /*4d20*/  IMAD.HI.U32 R10, R10, R8, RZ ;  /* 0x000000080a0a7227 */ /* 0x000fc800078e00ff */
[----:B------:R-:W-:-:S04]  /*4d30*/  IMAD.MOV R17, RZ, RZ, -R10 ;  /* 0x000000ffff117224 */ /* 0x000fc800078e0a0a */
[----:B------:R-:W-:Y:S01]  /*4d40*/  IMAD R17, R12, R17, R8 ;  /* 0x000000110c117224 */ /* 0x000fe200078e0208 */
[----:B------:R-:W-:-:S04]  /*4d50*/  SHF.R.S32.HI R8, RZ, 0x1f, R15 ;  /* 0x0000001fff087819 */ /* 0x000fc8000001140f */
[----:B------:R-:W-:Y:S01]  /*4d60*/  ISETP.GT.U32.AND P0, PT, R12, R17, PT ;  /* 0x000000110c00720c */ /* 0x000fe20003f04070 */
[----:B------:R-:W-:-:S04]  /*4d70*/  IMAD R8, R8, UR4, RZ ;  /* 0x0000000408087c24 */ /* 0x000fc8000f8e02ff */
[----:B------:R-:W-:-:S08]  /*4d80*/  IMAD R8, R15, UR5, R8 ;  /* 0x000000050f087c24 */ /* 0x000fd0000f8e0208 */
[----:B------:R-:W-:Y:S01]  /*4d90*/  @!P0 IMAD.IADD R17, R17, 0x1, -R12 ;  /* 0x0000000111118824 */ /* 0x000fe200078e0a0c */
[----:B------:R-:W-:Y:S02]  /*4da0*/  @!P0 IADD3 R10, R10, 0x1, RZ ;  /* 0x000000010a0a8810 */ /* 0x000fe40007ffe0ff */
[----:B------:R-:W-:Y:S02]  /*4db0*/  ISETP.NE.AND P0, PT, R13, RZ, PT ;  /* 0x000000ff0d00720c */ /* 0x000fe40003f05270 */
[----:B------:R-:W-:Y:S01]  /*4dc0*/  ISETP.GE.U32.AND P2, PT, R17, R12, PT ;  /* 0x0000000c1100720c */ /* 0x000fe20003f46070 */
[----:B------:R-:W-:Y:S01]  /*4dd0*/  IMAD.WIDE.U32 R16, R15, UR4, RZ ;  /* 0x000000040f107c25 */ /* 0x000fe2000f8e00ff */
[----:B------:R-:W-:-:S04]  /*4de0*/  ULDC.64 UR4, c[0x0][0x2a0] ;  /* 0x0000a80000047ab9 */ /* 0x000fc80000000a00 */
[----:B------:R-:W-:Y:S02]  /*4df0*/  IADD3 R17, R17, R8, RZ ;  /* 0x0000000811117210 */ /* 0x000fe40007ffe0ff */
[----:B------:R-:W-:-:S05]  /*4e00*/  IADD3 R8, R26, 0x80, RZ ;  /* 0x000000801a087810 */ /* 0x000fca0007ffe0ff */
[----:B------:R-:W-:-:S04]  /*4e10*/  @P2 VIADD R10, R10, 0x1 ;  /* 0x000000010a0a2836 */ /* 0x000fc80000000000 */
[----:B------:R-:W-:Y:S01]  /*4e20*/  @!P1 IMAD.MOV R10, RZ, RZ, -R10 ;  /* 0x000000ffff0a9224 */ /* 0x000fe200078e0a0a */
[----:B------:R-:W-:-:S04]  /*4e30*/  @!P0 LOP3.LUT R10, RZ, R13, RZ, 0x33, !PT ;  /* 0x0000000dff0a8212 */ /* 0x000fc800078e33ff */
[----:B------:R-:W-:Y:S01]  /*4e40*/  SHF.R.S32.HI R12, RZ, 0x1f, R10 ;  /* 0x0000001fff0c7819 */ /* 0x000fe2000001140a */
[C---:B------:R-:W-:Y:S02]  /*4e50*/  IMAD R14, R10.reuse, R13, R14 ;  /* 0x0000000d0a0e7224 */ /* 0x040fe400078e020e */
[----:B------:R-:W-:-:S04]  /*4e60*/  IMAD.WIDE.U32 R16, R10, UR4, R16 ;  /* 0x000000040a107c25 */ /* 0x000fc8000f8e0010 */
[----:B------:R-:W-:Y:S02]  /*4e70*/  IMAD.IADD R14, R11, 0x1, -R14 ;  /* 0x000000010b0e7824 */ /* 0x000fe400078e0a0e */
[----:B------:R-:W-:-:S03]  /*4e80*/  IMAD R13, R12, UR4, RZ ;  /* 0x000000040c0d7c24 */ /* 0x000fc6000f8e02ff */
[----:B------:R-:W-:Y:S01]  /*4e90*/  SHF.R.S32.HI R11, RZ, 0x1f, R14 ;  /* 0x0000001fff0b7819 */ /* 0x000fe2000001140e */
[----:B------:R-:W-:Y:S01]  /*4ea0*/  IMAD R13, R10, UR5, R13 ;  /* 0x000000050a0d7c24 */ /* 0x000fe2000f8e020d */
[----:B------:R-:W-:-:S03]  /*4eb0*/  ULDC.64 UR4, c[0x0][0x298] ;  /* 0x0000a60000047ab9 */ /* 0x000fc60000000a00 */
[----:B------:R-:W-:Y:S02]  /*4ec0*/  IMAD.IADD R17, R17, 0x1, R13 ;  /* 0x0000000111117824 */ /* 0x000fe400078e020d */
[----:B------:R-:W-:Y:S02]  /*4ed0*/  IMAD R11, R11, UR4, RZ ;  /* 0x000000040b0b7c24 */ /* 0x000fe4000f8e02ff */
[----:B------:R-:W-:-:S04]  /*4ee0*/  IMAD.WIDE.U32 R12, R14, UR4, R16 ;  /* 0x000000040e0c7c25 */ /* 0x000fc8000f8e0010 */
[----:B------:R-:W-:Y:S01]  /*4ef0*/  IMAD R11, R14, UR5, R11 ;  /* 0x000000050e0b7c24 */ /* 0x000fe2000f8e020b */
[----:B------:R-:W-:-:S03]  /*4f00*/  ULDC.64 UR4, c[0x0][0x280] ;  /* 0x0000a00000047ab9 */ /* 0x000fc60000000a00 */
[----:B------:R-:W-:Y:S01]  /*4f10*/  IMAD.IADD R13, R13, 0x1, R11 ;  /* 0x000000010d0d7824 */ /* 0x000fe200078e020b */
[-C--:B------:R-:W-:Y:S02]  /*4f20*/  IADD3 R11, P1, R26, R12.reuse, RZ ;  /* 0x0000000c1a0b7210 */ /* 0x080fe40007f3e0ff */
[----:B------:R-:W-:Y:S02]  /*4f30*/  IADD3 R12, P0, R8, R12, RZ ;  /* 0x0000000c080c7210 */ /* 0x000fe40007f1e0ff */
[-C--:B------:R-:W-:Y:S02]  /*4f40*/  LEA.HI.X.SX32 R26, R26, R13.reuse, 0x1, P1 ;  /* 0x0000000d1a1a7211 */ /* 0x080fe400008f0eff */
[----:B------:R-:W-:Y:S02]  /*4f50*/  LEA R10, P1, R11, UR4, 0x1 ;  /* 0x000000040b0a7c11 */ /* 0x000fe4000f8208ff */
[----:B------:R-:W-:Y:S02]  /*4f60*/  LEA.HI.X.SX32 R13, R8, R13, 0x1, P0 ;  /* 0x0000000d080d7211 */ /* 0x000fe400000f0eff */
[----:B------:R-:W-:-:S02]  /*4f70*/  LEA R8, P0, R12, UR4, 0x1 ;  /* 0x000000040c087c11 */ /* 0x000fc4000f8008ff */
[----:B------:R-:W-:Y:S02]  /*4f80*/  LEA.HI.X R11, R11, UR5, R26, 0x1, P1 ;  /* 0x000000050b0b7c11 */ /* 0x000fe400088f0c1a */
[----:B------:R-:W-:-:S03]  /*4f90*/  LEA.HI.X R9, R12, UR5, R13, 0x1, P0 ;  /* 0x000000050c097c11 */ /* 0x000fc600080f0c0d */
[----:B------:R-:W-:Y:S04]  /*4fa0*/  STG.E.64 desc[UR8][R10.64], R6 ;  /* 0x000000060a007986 */ /* 0x000fe8000c101b08 */
[----:B------:R-:W-:Y:S01]  /*4fb0*/  STG.E.64 desc[UR8][R8.64], R2 ;  /* 0x0000000208007986 */ /* 0x000fe2000c101b08 */
[----:B------:R-:W-:Y:S05]  /*4fc0*/  EXIT ;  /* 0x000000000000794d */ /* 0x000fea0003800000 */
        .weak           $__internal_7_$__cuda_sm20_div_s64
        .type           $__internal_7_$__cuda_sm20_div_s64,@function
        .size           $__internal_7_$__cuda_sm20_div_s64,(.L_x_8993 - $__internal_7_$__cuda_sm20_div_s64)
$__internal_7_$__cuda_sm20_div_s64:
        /* <DEDUP_REMOVED lines=83> */
[----:B------:R-:W-:Y:S06]  /*5500*/  RET.REL.NODEC R44 `(_ZN5flash32flash_fwd_splitkv_combine_kernelI23Flash_fwd_kernel_traitsILi256ELi64ELi64ELi4ELb0ELb0EN7cutlass10bfloat16_tE19Flash_kernel_traitsILi256ELi64ELi64ELi4ES3_EELi4ELi7ELb1EEEvNS_16Flash_fwd_paramsE) ;  /* 0xffffffa82cbc7950 */ /* 0x000fec0003c3ffff */
.L_x_395:
        /* <DEDUP_REMOVED lines=15> */
.L_x_8993:


//--------------------- .text._ZN5flash32flash_fwd_splitkv_combine_kernelI23Flash_fwd_kernel_traitsILi256ELi64ELi64ELi4ELb0ELb0EN7cutlass10bfloat16_tE19Flash_kernel_traitsILi256ELi64ELi64ELi4ES3_EELi4ELi6ELb1EEEvNS_16Flash_fwd_paramsE --------------------------
	.section	.text._ZN5flash32flash_fwd_splitkv_combine_kernelI23Flash_fwd_kernel_traitsILi256ELi64ELi64ELi4ELb0ELb0EN7cutlass10bfloat16_tE19Flash_kernel_traitsILi256ELi64ELi64ELi4ES3_EELi4ELi6ELb1EEEvNS_16Flash_fwd_paramsE,"ax",@progbits
	.align	128
        .global         _ZN5flash32flash_fwd_splitkv_combine_kernelI23Flash_fwd_kernel_traitsILi256ELi64ELi64ELi4ELb0ELb0EN7cutlass10bfloat16_tE19Flash_kernel_traitsILi256ELi64ELi64ELi4ES3_EELi4ELi6ELb1EEEvNS_16Flash_fwd_paramsE
        .type           _ZN5flash32flash_fwd_splitkv_combine_kernelI23Flash_fwd_kernel_traitsILi256ELi64ELi64ELi4ELb0ELb0EN7cutlass10bfloat16_tE19Flash_kernel_traitsILi256ELi64ELi64ELi4ES3_EELi4ELi6ELb1EEEvNS_16Flash_fwd_paramsE,@function
        .size           _ZN5flash32flash_fwd_splitkv_combine_kernelI23Flash_fwd_kernel_traitsILi256ELi64ELi64ELi4ELb0ELb0EN7cutlass10bfloat16_tE19Flash_kernel_traitsILi256ELi64ELi64ELi4ES3_EELi4ELi6ELb1EEEvNS_16Flash_fwd_paramsE,(.L_x_8994 - _ZN5flash32flash_fwd_splitkv_combine_kernelI23Flash_fwd_kernel_traitsILi256ELi64ELi64ELi4ELb0ELb0EN7cutlass10bfloat16_tE19Flash_kernel_traitsILi256ELi64ELi64ELi4ES3_EELi4ELi6ELb1EEEvNS_16Flash_fwd_paramsE)
        .other          _ZN5flash32flash_fwd_splitkv_combine_kernelI23Flash_fwd_kernel_traitsILi256ELi64ELi64ELi4ELb0ELb0EN7cutlass10bfloat16_tE19Flash_kernel_traitsILi256ELi64ELi64ELi4ES3_EELi4ELi6ELb1EEEvNS_16Flash_fwd_paramsE,@"STO_CUDA_ENTRY STV_DEFAULT"
_ZN5flash32flash_fwd_splitkv_combine_kernelI23Flash_fwd_kernel_traitsILi256ELi64ELi64ELi4ELb0ELb0EN7cutlass10bfloat16_tE19Flash_kernel_traitsILi256ELi64ELi64ELi4ES3_EELi4ELi6ELb1EEEvNS_16Flash_fwd_paramsE:
.text._ZN5flash32flash_fwd_splitkv_combine_kernelI23Flash_fwd_kernel_traitsILi256ELi64ELi64ELi4ELb0ELb0EN7cutlass10bfloat16_tE19Flash_kernel_traitsILi256ELi64ELi64ELi4ES3_EELi4ELi6ELb1EEEvNS_16Flash_fwd_paramsE:
        /* <DEDUP_REMOVED lines=23> */
[----:B------:R-:W-:Y:S05]  /*0170*/  CALL.REL.NOINC `($__internal_8_$__cuda_sm20_div_s64) ;  /* 0x0000004800b07944 */ /* 0x000fea0003c00000 */
[----:B------:R-:W-:Y:S05]  /*0180*/  BRA `(.L_x_397) ;  /* 0x00000000004c7947 */ /* 0x000fea0003800000 */
.L_x_396:
        /* <DEDUP_REMOVED lines=19> */
.L_x_397:
        /* <DEDUP_REMOVED lines=12> */
[----:B------:R-:W-:Y:S05]  /*0380*/  CALL.REL.NOINC `($__internal_8_$__cuda_sm20_div_s64) ;  /* 0x00000048002c7944 */ /* 0x000fea0003c00000 */
[----:B------:R-:W-:Y:S02]  /*0390*/  MOV R8, R22 ;  /* 0x0000001600087202 */ /* 0x000fe40000000f00 */
[----:B------:R-:W-:Y:S01]  /*03a0*/  MOV R9, R23 ;  /* 0x0000001700097202 */ /* 0x000fe20000000f00 */
[----:B------:R-:W-:Y:S05]  /*03b0*/  BRA `(.L_x_400) ;  /* 0x00000000004c7947 */ /* 0x000fea0003800000 */
.L_x_399:
        /* <DEDUP_REMOVED lines=19> */
.L_x_400:
[----:B------:R-:W-:Y:S05]  /*04f0*/  BSYNC B0 ;  /* 0x0000000000007941 */ /* 0x000fea0003800000 */
.L_x_398:
        /* <DEDUP_REMOVED lines=42> */
.L_x_402:
        /* <DEDUP_REMOVED lines=19> */
.L_x_403:
[----:B------:R-:W-:Y:S05]  /*08d0*/  BSYNC B0 ;  /* 0x0000000000007941 */ /* 0x000fea0003800000 */
.L_x_401:
        /* <DEDUP_REMOVED lines=72> */
[----:B------:R-:W-:Y:S05]  /*0d60*/  CALL.REL.NOINC `($__internal_8_$__cuda_sm20_div_s64) ;  /* 0x0000003c00b47944 */ /* 0x000fea0003c00000 */
[----:B------:R-:W-:Y:S02]  /*0d70*/  MOV R38, R22 ;  /* 0x0000001600267202 */ /* 0x000fe40000000f00 */
[----:B------:R-:W-:Y:S01]  /*0d80*/  MOV R39, R23 ;  /* 0x0000001700277202 */ /* 0x000fe20000000f00 */
[----:B------:R-:W-:Y:S05]  /*0d90*/  BRA `(.L_x_406) ;  /* 0x00000000004c7947 */ /* 0x000fea0003800000 */
.L_x_405:
        /* <DEDUP_REMOVED lines=19> */
.L_x_406:
[----:B------:R-:W-:Y:S05]  /*0ed0*/  BSYNC B0 ;  /* 0x0000000000007941 */ /* 0x000fea0003800000 */
.L_x_404:
        /* <DEDUP_REMOVED lines=41> */
.L_x_408:
        /* <DEDUP_REMOVED lines=19> */
.L_x_409:
[----:B------:R-:W-:Y:S05]  /*12a0*/  BSYNC B0 ;  /* 0x0000000000007941 */ /* 0x000fea0003800000 */
.L_x_407:
        /* <DEDUP_REMOVED lines=248> */
[----:B------:R-:W-:Y:S05]  /*2230*/  CALL.REL.NOINC `($__internal_8_$__cuda_sm20_div_s64) ;  /* 0x0000002800807944 */ /* 0x000fea0003c00000 */
        /* <DEDUP_REMOVED lines=10> */
.L_x_414:
        /* <DEDUP_REMOVED lines=22> */
.L_x_415:
[----:B------:R-:W-:Y:S05]  /*2440*/  BSYNC B0 ;  /* 0x0000000000007941 */ /* 0x000fea0003800000 */
.L_x_413:
[----:B------:R-:W-:Y:S01]  /*2450*/  LOP3.LUT R19, R17, R0, RZ, 0xfc, !PT ;  /* 0x0000000011137212 */ /* 0x000fe200078efcff */
[----:B------:R-:W-:Y:S03]  /*2460*/  BSSY B0, `(.L_x_416) ;  /* 0x0000028000007945 */ /* 0x000fe60003800000 */
[----:B------:R-:W-:-:S13]  /*2470*/  ISETP.NE.U32.AND P1, PT, R19, RZ, PT ;  /* 0x000000ff1300720c */ /* 0x000fda0003f25070 */
[----:B------:R-:W-:Y:S05]  /*2480*/  @!P1 BRA `(.L_x_417) ;  /* 0x00000000003c9947 */ /* 0x000fea0003800000 */
[----:B------:R-:W-:Y:S01]  /*2490*/  IMAD.MOV.U32 R28, RZ, RZ, R27 ;  /* 0x000000ffff1c7224 */ /* 0x000fe200078e001b */
[----:B------:R-:W-:Y:S02]  /*24a0*/  MOV R25, R0 ;  /* 0x0000000000197202 */ /* 0x000fe40000000f00 */
[----:B------:R-:W-:Y:S02]  /*24b0*/  MOV R26, 0x24d0 ;  /* 0x000024d0001a7802 */ /* 0x000fe40000000f00 */
[----:B------:R-:W-:Y:S05]  /*24c0*/  CALL.REL.NOINC `($__internal_8_$__cuda_sm20_div_s64) ;  /* 0x0000002400dc7944 */ /* 0x000fea0003c00000 */
        /* <DEDUP_REMOVED lines=11> */
.L_x_417:
        /* <DEDUP_REMOVED lines=22> */
.L_x_418:
[----:B------:R-:W-:Y:S05]  /*26e0*/  BSYNC B0 ;  /* 0x0000000000007941 */ /* 0x000fea0003800000 */
.L_x_416:
        /* <DEDUP_REMOVED lines=11> */
[----:B------:R-:W-:Y:S05]  /*27a0*/  CALL.REL.NOINC `($__internal_8_$__cuda_sm20_div_s64) ;  /* 0x0000002400247944 */ /* 0x000fea0003c00000 */
[----:B------:R-:W-:-:S04]  /*27b0*/  IADD3 R17, P0, RZ, -R22, RZ ;  /* 0x80000016ff117210 */ /* 0x000fc80007f1e0ff */
[----:B------:R-:W-:Y:S01]  /*27c0*/  IADD3.X R18, RZ, ~R23, RZ, P0, !PT ;  /* 0x80000017ff127210 */ /* 0x000fe200007fe4ff */
[----:B------:R-:W-:-:S04]  /*27d0*/  IMAD.WIDE.U32 R42, R5, R17, R42 ;  /* 0x00000011052a7225 */ /* 0x000fc800078e002a */
[----:B------:R-:W-:-:S04]  /*27e0*/  IMAD R18, R18, R5, RZ ;  /* 0x0000000512127224 */ /* 0x000fc800078e02ff */
[----:B------:R-:W-:-:S05]  /*27f0*/  IMAD R4, R4, R17, R18 ;  /* 0x0000001104047224 */ /* 0x000fca00078e0212 */
[----:B------:R-:W-:Y:S01]  /*2800*/  IADD3 R4, R43, R4, RZ ;  /* 0x000000042b047210 */ /* 0x000fe20007ffe0ff */
[----:B------:R-:W-:Y:S05]  /*2810*/  BRA `(.L_x_421) ;  /* 0x0000000000587947 */ /* 0x000fea0003800000 */
.L_x_420:
        /* <DEDUP_REMOVED lines=22> */
.L_x_421:
[----:B------:R-:W-:Y:S05]  /*2980*/  BSYNC B0 ;  /* 0x0000000000007941 */ /* 0x000fea0003800000 */
.L_x_419:
        /* <DEDUP_REMOVED lines=38> */
[----:B------:R-:W-:Y:S05]  /*2bf0*/  CALL.REL.NOINC `($__internal_8_$__cuda_sm20_div_s64) ;  /* 0x0000002000107944 */ /* 0x000fea0003c00000 */
        /* <DEDUP_REMOVED lines=12> */
.L_x_423:
        /* <DEDUP_REMOVED lines=23> */
.L_x_424:
[----:B------:R-:W-:Y:S05]  /*2e30*/  BSYNC B0 ;  /* 0x0000000000007941 */ /* 0x000fea0003800000 */
.L_x_422:
        /* <DEDUP_REMOVED lines=18> */
.L_x_426:
        /* <DEDUP_REMOVED lines=22> */
.L_x_427:
[----:B------:R-:W-:Y:S05]  /*30c0*/  BSYNC B0 ;  /* 0x0000000000007941 */ /* 0x000fea0003800000 */
.L_x_425:
        /* <DEDUP_REMOVED lines=22> */
.L_x_429:
        /* <DEDUP_REMOVED lines=23> */
.L_x_430:
[----:B------:R-:W-:Y:S05]  /*33a0*/  BSYNC B0 ;  /* 0x0000000000007941 */ /* 0x000fea0003800000 */
.L_x_428:
        /* <DEDUP_REMOVED lines=26> */
[----:B------:R-:W-:Y:S05]  /*3550*/  CALL.REL.NOINC `($__internal_8_$__cuda_sm20_div_s64) ;  /* 0x0000001400b87944 */ /* 0x000fea0003c00000 */
        /* <DEDUP_REMOVED lines=11> */
.L_x_432:
        /* <DEDUP_REMOVED lines=23> */
.L_x_433:
[----:B------:R-:W-:Y:S05]  /*3780*/  BSYNC B0 ;  /* 0x0000000000007941 */ /* 0x000fea0003800000 */
.L_x_431:
        /* <DEDUP_REMOVED lines=27> */
.L_x_435:
        /* <DEDUP_REMOVED lines=23> */
.L_x_436:
[----:B------:R-:W-:Y:S05]  /*3ab0*/  BSYNC B0 ;  /* 0x0000000000007941 */ /* 0x000fea0003800000 */
.L_x_434:
        /* <DEDUP_REMOVED lines=21> */
.L_x_412:
[----:B------:R-:W-:Y:S02]  /*3c10*/  ULDC.64 UR4, c[0x0][0x2b0] ;  /* 0x0000ac0000047ab9 */ /* 0x000fe40000000a00 */
[----:B------:R-:W-:-:S04]  /*3c20*/  LEA R2, P0, R36, UR4, 0x2 ;  /* 0x0000000424027c11 */ /* 0x000fc8000f8010ff */
[----:B------:R-:W-:-:S05]  /*3c30*/  LEA.HI.X R3, R36, UR5, R37, 0x2, P0 ;  /* 0x0000000524037c11 */ /* 0x000fca00080f1425 */
[----:B------:R0:W-:Y:S04]  /*3c40*/  STG.E desc[UR8][R2.64], R31 ;  /* 0x0000001f02007986 */ /* 0x0001e8000c101908 */
.L_x_411:
[----:B------:R-:W-:Y:S05]  /*3c50*/  BSYNC B1 ;  /* 0x0000000000017941 */ /* 0x000fea0003800000 */
.L_x_410:
[----:B------:R-:W2:Y:S01]  /*3c60*/  LDC R22, c[0x0][0x3c4] ;  /* 0x0000f100ff167b82 */ /* 0x000ea20000000800 */
[C---:B0-----:R-:W-:Y:S01]  /*3c70*/  VIADD R3, R35.reuse, 0x20 ;  /* 0x0000002023037836 */ /* 0x041fe20000000000 */
[----:B------:R-:W-:Y:S01]  /*3c80*/  HFMA2.MMA R0, -RZ, RZ, 0, 0 ;  /* 0x00000000ff007435 */ /* 0x000fe200000001ff */
[C---:B------:R-:W-:Y:S01]  /*3c90*/  IMAD.SHL.U32 R26, R35.reuse, 0x4, RZ ;  /* 0x00000004231a7824 */ /* 0x040fe200078e00ff */
[----:B------:R-:W-:Y:S02]  /*3ca0*/  CS2R R6, SRZ ;  /* 0x0000000000067805 */ /* 0x000fe4000001ff00 */
[-C--:B--2---:R-:W-:Y:S02]  /*3cb0*/  ISETP.GE.OR P0, PT, R35, R22.reuse, P3 ;  /* 0x000000162300720c */ /* 0x084fe40001f06670 */
[----:B------:R-:W-:Y:S02]  /*3cc0*/  ISETP.GE.OR P3, PT, R3, R22, P3 ;  /* 0x000000160300720c */ /* 0x000fe40001f66670 */
[----:B------:R-:W-:-:S09]  /*3cd0*/  CS2R R2, SRZ ;  /* 0x0000000000027805 */ /* 0x000fd2000001ff00 */
[C---:B-1----:R-:W-:Y:S02]  /*3ce0*/  @!P0 FADD.FTZ R4, -R31.reuse, R32 ;  /* 0x000000201f048221 */ /* 0x042fe40000010100 */
[----:B------:R-:W-:Y:S02]  /*3cf0*/  @!P3 FADD.FTZ R31, -R31, R33 ;  /* 0x000000211f1fb221 */ /* 0x000fe40000010100 */
[----:B------:R-:W-:Y:S02]  /*3d00*/  @!P0 FMUL.FTZ R4, R4, 1.4426950216293334961 ;  /* 0x3fb8aa3b04048820 */ /* 0x000fe40000410000 */
[----:B------:R-:W-:Y:S02]  /*3d10*/  @!P3 FMUL.FTZ R13, R31, 1.4426950216293334961 ;  /* 0x3fb8aa3b1f0db820 */ /* 0x000fe40000410000 */
[----:B------:R-:W0:Y:S08]  /*3d20*/  @!P0 MUFU.EX2 R9, R4 ;  /* 0x0000000400098308 */ /* 0x000e300000000800 */
[----:B------:R-:W1:Y:S01]  /*3d30*/  @!P3 MUFU.EX2 R13, R13 ;  /* 0x0000000d000db308 */ /* 0x000e620000000800 */
[----:B0-----:R0:W-:Y:S01]  /*3d40*/  @!P0 STS [R34], R9 ;  /* 0x0000000922008388 */ /* 0x0011e20000000800 */
[----:B------:R-:W-:-:S02]  /*3d50*/  ISETP.GE.AND P0, PT, R22, 0x1, PT ;  /* 0x000000011600780c */ /* 0x000fc40003f06270 */
[----:B------:R-:W-:Y:S01]  /*3d60*/  CS2R R4, SRZ ;  /* 0x0000000000047805 */ /* 0x000fe2000001ff00 */
[----:B-1----:R1:W-:Y:S01]  /*3d70*/  @!P3 STS [R34+0x280], R13 ;  /* 0x0002800d2200b388 */ /* 0x0023e20000000800 */
[----:B0-----:R-:W-:Y:S01]  /*3d80*/  IMAD.MOV.U32 R9, RZ, RZ, RZ ;  /* 0x000000ffff097224 */ /* 0x001fe200078e00ff */
[----:B------:R-:W-:Y:S08]  /*3d90*/  BAR.SYNC.DEFER_BLOCKING 0x0 ;  /* 0x0000000000007b1d */ /* 0x000ff00000010000 */
[----:B------:R-:W-:Y:S05]  /*3da0*/  @!P0 BRA `(.L_x_437) ;  /* 0x0000000800348947 */ /* 0x000fea0003800000 */
[----:B------:R-:W0:Y:S01]  /*3db0*/  S2UR UR6, SR_CgaCtaId ;  /* 0x00000000000679c3 */ /* 0x000e220000008800 */
[----:B------:R-:W-:Y:S01]  /*3dc0*/  ULDC UR10, c[0x0][0x2dc] ;  /* 0x0000b700000a7ab9 */ /* 0x000fe20000000800 */
[----:B------:R-:W-:Y:S01]  /*3dd0*/  IMAD R33, R11, 0x100, R26 ;  /* 0x000001000b217824 */ /* 0x000fe200078e021a */
[----:B------:R-:W-:Y:S01]  /*3de0*/  UIMAD UR4, UR7, UR10, URZ ;  /* 0x0000000a070472a4 */ /* 0x000fe2000f8e023f */
[----:B------:R-:W-:Y:S01]  /*3df0*/  ISETP.GT.AND P1, PT, R22, 0x3, PT ;  /* 0x000000031600780c */ /* 0x000fe20003f24270 */
[C---:B------:R-:W-:Y:S01]  /*3e00*/  IMAD R28, R20.reuse, UR10, RZ ;  /* 0x0000000a141c7c24 */ /* 0x040fe2000f8e02ff */
[----:B------:R-:W-:Y:S01]  /*3e10*/  PLOP3.LUT P4, PT, PT, PT, PT, 0x80, 0x0 ;  /* 0x000000000000781c */ /* 0x000fe20003f8f070 */
[----:B------:R-:W-:Y:S01]  /*3e20*/  USHF.R.S32.HI UR11, URZ, 0x1f, UR4 ;  /* 0x0000001f3f0b7899 */ /* 0x000fe20008011404 */
[----:B------:R-:W2:Y:S01]  /*3e30*/  LDC R21, c[0x0][0x3c4] ;  /* 0x0000f100ff157b82 */ /* 0x000ea20000000800 */
[----:B------:R-:W-:Y:S01]  /*3e40*/  IADD3 R0, P0, R33, UR4, RZ ;  /* 0x0000000421007c10 */ /* 0x000fe2000ff1e0ff */
[----:B------:R-:W-:Y:S01]  /*3e50*/  ULDC.64 UR4, c[0x0][0x288] ;  /* 0x0000a20000047ab9 */ /* 0x000fe20000000a00 */
[----:B------:R-:W-:Y:S01]  /*3e60*/  VIADD R24, R20, -UR7 ;  /* 0x8000000714187c36 */ /* 0x000fe20008000000 */
[----:B-1----:R-:W-:-:S02]  /*3e70*/  CS2R R12, SRZ ;  /* 0x00000000000c7805 */ /* 0x002fc4000001ff00 */
        /* <DEDUP_REMOVED lines=19> */
.L_x_439:
[----:B------:R-:W3:Y:S01]  /*3fb0*/  @!P3 LDG.E.128 R12, desc[UR8][R32.64+-0x200] ;  /* 0xfffe0008200cb981 */ /* 0x000ee2000c1e1d00 */
[----:B------:R-:W-:Y:S01]  /*3fc0*/  IADD3 R30, P1, R28, R32, RZ ;  /* 0x000000201c1e7210 */ /* 0x000fe20007f3e0ff */
[----:B------:R-:W-:Y:S02]  /*3fd0*/  UIADD3 UR5, UR5, 0x4, URZ ;  /* 0x0000000405057890 */ /* 0x000fe4000fffe03f */
[----:B------:R-:W3:Y:S01]  /*3fe0*/  LDS R8, [R10] ;  /* 0x000000000a087984 */ /* 0x000ee20000000800 */
[C---:B------:R-:W-:Y:S03]  /*3ff0*/  IADD3.X R31, R29.reuse, R33, RZ, P1, !PT ;  /* 0x000000211d1f7210 */ /* 0x040fe60000ffe4ff */
[----:B------:R0:W4:Y:S01]  /*4000*/  @!P3 LDG.E.128 R16, desc[UR8][R32.64] ;  /* 0x000000082010b981 */ /* 0x000122000c1e1d00 */
[----:B------:R-:W-:Y:S02]  /*4010*/  PLOP3.LUT P3, PT, P0, PT, PT, 0x80, 0x0 ;  /* 0x000000000000781c */ /* 0x000fe4000076f070 */
[----:B------:R-:W-:Y:S02]  /*4020*/  ISETP.LE.AND P2, PT, R22, UR5, PT ;  /* 0x0000000516007c0c */ /* 0x000fe4000bf43270 */
[----:B0-----:R-:W-:Y:S04]  /*4030*/  IADD3 R32, P1, R28, R30, RZ ;  /* 0x0000001e1c207210 */ /* 0x001fe80007f3e0ff */
[C---:B------:R-:W-:Y:S01]  /*4040*/  IADD3.X R33, R29.reuse, R31, RZ, P1, !PT ;  /* 0x0000001f1d217210 */ /* 0x040fe20000ffe4ff */
[C---:B---3--:R-:W-:Y:S01]  /*4050*/  FFMA.FTZ R9, R8.reuse, R12, R9 ;  /* 0x0000000c08097223 */ /* 0x048fe20000010009 */
[C---:B------:R-:W-:Y:S01]  /*4060*/  FFMA.FTZ R6, R8.reuse, R13, R6 ;  /* 0x0000000d08067223 */ /* 0x040fe20000010006 */
[C---:B------:R-:W-:Y:S01]  /*4070*/  FFMA.FTZ R7, R8.reuse, R14, R7 ;  /* 0x0000000e08077223 */ /* 0x040fe20000010007 */
[C---:B------:R-:W-:Y:S02]  /*4080*/  FFMA.FTZ R4, R8.reuse, R15, R4 ;  /* 0x0000000f08047223 */ /* 0x040fe40000010004 */
[----:B------:R-:W3:Y:S01]  /*4090*/  @!P3 LDG.E.128 R12, desc[UR8][R30.64+-0x200] ;  /* 0xfffe00081e0cb981 */ /* 0x000ee2000c1e1d00 */
[C---:B----4-:R-:W-:Y:S01]  /*40a0*/  FFMA.FTZ R5, R8.reuse, R16, R5 ;  /* 0x0000001008057223 */ /* 0x050fe20000010005 */
[C---:B------:R-:W-:Y:S01]  /*40b0*/  FFMA.FTZ R2, R8.reuse, R17, R2 ;  /* 0x0000001108027223 */ /* 0x040fe20000010002 */
[C---:B------:R-:W-:Y:S01]  /*40c0*/  FFMA.FTZ R3, R8.reuse, R18, R3 ;  /* 0x0000001208037223 */ /* 0x040fe20000010003 */
[----:B------:R-:W-:Y:S02]  /*40d0*/  FFMA.FTZ R0, R8, R19, R0 ;  /* 0x0000001308007223 */ /* 0x000fe40000010000 */
[----:B------:R-:W3:Y:S04]  /*40e0*/  LDS R8, [R10+0x14] ;  /* 0x000014000a087984 */ /* 0x000ee80000000800 */
[----:B------:R0:W4:Y:S02]  /*40f0*/  @!P3 LDG.E.128 R16, desc[UR8][R30.64] ;  /* 0x000000081e10b981 */ /* 0x000124000c1e1d00 */
        /* <DEDUP_REMOVED lines=14> */
[----:B------:R-:W-:Y:S01]  /*41e0*/  IADD3.X R33, R29, R31, RZ, P1, !PT ;  /* 0x0000001f1d217210 */ /* 0x000fe20000ffe4ff */
        /* <DEDUP_REMOVED lines=9> */
[----:B------:R-:W4:Y:S04]  /*4280*/  @!P3 LDG.E.128 R16, desc[UR8][R30.64] ;  /* 0x000000081e10b981 */ /* 0x000f28000c1e1d00 */
[----:B------:R0:W3:Y:S02]  /*4290*/  LDS R8, [R10+0x3c] ;  /* 0x00003c000a087984 */ /* 0x0000e40000000800 */
[----:B0-----:R-:W-:Y:S01]  /*42a0*/  IADD3 R10, R10, 0x50, RZ ;  /* 0x000000500a0a7810 */ /* 0x001fe20007ffe0ff */
[C---:B---3--:R-:W-:Y:S01]  /*42b0*/  FFMA.FTZ R9, R8.reuse, R12, R9 ;  /* 0x0000000c08097223 */ /* 0x048fe20000010009 */
[C---:B------:R-:W-:Y:S01]  /*42c0*/  FFMA.FTZ R6, R8.reuse, R13, R6 ;  /* 0x0000000d08067223 */ /* 0x040fe20000010006 */
[C---:B------:R-:W-:Y:S01]  /*42d0*/  FFMA.FTZ R7, R8.reuse, R14, R7 ;  /* 0x0000000e08077223 */ /* 0x040fe20000010007 */
[C---:B------:R-:W-:Y:S01]  /*42e0*/  FFMA.FTZ R4, R8.reuse, R15, R4 ;  /* 0x0000000f08047223 */ /* 0x040fe20000010004 */
[C---:B----4-:R-:W-:Y:S01]  /*42f0*/  FFMA.FTZ R5, R8.reuse, R16, R5 ;  /* 0x0000001008057223 */ /* 0x050fe20000010005 */
[C---:B------:R-:W-:Y:S01]  /*4300*/  FFMA.FTZ R2, R8.reuse, R17, R2 ;  /* 0x0000001108027223 */ /* 0x040fe20000010002 */
[C---:B------:R-:W-:Y:S01]  /*4310*/  FFMA.FTZ R3, R8.reuse, R18, R3 ;  /* 0x0000001208037223 */ /* 0x040fe20000010003 */
[----:B------:R-:W-:Y:S01]  /*4320*/  FFMA.FTZ R0, R8, R19, R0 ;  /* 0x0000001308007223 */ /* 0x000fe20000010000 */
[----:B------:R-:W-:Y:S09]  /*4330*/  @!P2 BRA `(.L_x_439) ;  /* 0xfffffffc001ca947 */ /* 0x000ff2000383ffff */
.L_x_438:
[----:B--2---:R-:W-:-:S04]  /*4340*/  IADD3 R8, R21, -UR5, RZ ;  /* 0x8000000515087c10 */ /* 0x004fc8000fffe0ff */
        /* <DEDUP_REMOVED lines=34> */
.L_x_440:
        /* <DEDUP_REMOVED lines=8> */
.L_x_442:
[----:B------:R-:W-:Y:S05]  /*45f0*/  BSYNC B0 ;  /* 0x0000000000007941 */ /* 0x000fea0003800000 */
.L_x_441:
        /* <DEDUP_REMOVED lines=8> */
.L_x_437:
[----:B------:R-:W-:-:S04]  /*4680*/  IADD3 R11, R11, UR7, RZ ;  /* 0x000000070b0b7c10 */ /* 0x000fc8000fffe0ff */
[----:B------:R-:W-:-:S13]  /*4690*/  ISETP.GE.AND P0, PT, R11, R20, PT ;  /* 0x000000140b00720c */ /* 0x000fda0003f06270 */
[----:B------:R-:W-:Y:S05]  /*46a0*/  @P0 EXIT ;  /* 0x000000000000094d */ /* 0x000fea0003800000 */
[----:B-1----:R-:W0:Y:S01]  /*46b0*/  LDC R13, c[0x0][0x2c4] ;  /* 0x0000b100ff0d7b82 */ /* 0x002e220000000800 */
        /* <DEDUP_REMOVED lines=18> */
[----:B------:R-:W-:-:S04]  /*47e0*/  IMAD R8, R15, R16, RZ ;  /* 0x000000100f087224 */ /* 0x000fc800078e02ff */
        /* <DEDUP_REMOVED lines=69> */
        .weak           $__internal_8_$__cuda_sm20_div_s64
        .type           $__internal_8_$__cuda_sm20_div_s64,@function
        .size           $__internal_8_$__cuda_sm20_div_s64,(.L_x_8994 - $__internal_8_$__cuda_sm20_div_s64)
$__internal_8_$__cuda_sm20_div_s64:
        /* <DEDUP_REMOVED lines=83> */
[----:B------:R-:W-:Y:S06]  /*5170*/  RET.REL.NODEC R40 `(_ZN5flash32flash_fwd_splitkv_combine_kernelI23Flash_fwd_kernel_traitsILi256ELi64ELi64ELi4ELb0ELb0EN7cutlass10bfloat16_tE19Flash_kernel_traitsILi256ELi64ELi64ELi4ES3_EELi4ELi6ELb1EEEvNS_16Flash_fwd_paramsE) ;  /* 0xffffffac28a07950 */ /* 0x000fec0003c3ffff */
.L_x_443:
        /* <DEDUP_REMOVED lines=16> */
.L_x_8994:


//--------------------- .text._ZN5flash32flash_fwd_splitkv_combine_kernelI23Flash_fwd_kernel_traitsILi256ELi64ELi64ELi4ELb0ELb0EN7cutlass10bfloat16_tE19Flash_kernel_traitsILi256ELi64ELi64ELi4ES3_EELi4ELi5ELb1EEEvNS_16Flash_fwd_paramsE --------------------------
	.section	.text._ZN5flash32flash_fwd_splitkv_combine_kernelI23Flash_fwd_kernel_traitsILi256ELi64ELi64ELi4ELb0ELb0EN7cutlass10bfloat16_tE19Flash_kernel_traitsILi256ELi64ELi64ELi4ES3_EELi4ELi5ELb1EEEvNS_16Flash_fwd_paramsE,"ax",@progbits
	.align	128
        .global         _ZN5flash32flash_fwd_splitkv_combine_kernelI23Flash_fwd_kernel_traitsILi256ELi64ELi64ELi4ELb0ELb0EN7cutlass10bfloat16_tE19Flash_kernel_traitsILi256ELi64ELi64ELi4ES3_EELi4ELi5ELb1EEEvNS_16Flash_fwd_paramsE
        .type           _ZN5flash32flash_fwd_splitkv_combine_kernelI23Flash_fwd_kernel_traitsILi256ELi64ELi64ELi4ELb0ELb0EN7cutlass10bfloat16_tE19Flash_kernel_traitsILi256ELi64ELi64ELi4ES3_EELi4ELi5ELb1EEEvNS_16Flash_fwd_paramsE,@function
        .size           _ZN5flash32flash_fwd_splitkv_combine_kernelI23Flash_fwd_kernel_traitsILi256ELi64ELi64ELi4ELb0ELb0EN7cutlass10bfloat16_tE19Flash_kernel_traitsILi256ELi64ELi64ELi4ES3_EELi4ELi5ELb1EEEvNS_16Flash_fwd_paramsE,(.L_x_8995 - _ZN5flash32flash_fwd_splitkv_combine_kernelI23Flash_fwd_kernel_traitsILi256ELi64ELi64ELi4ELb0ELb0EN7cutlass10bfloat16_tE19Flash_kernel_traitsILi256ELi64ELi64ELi4ES3_EELi4ELi5ELb1EEEvNS_16Flash_fwd_paramsE)
        .other          _ZN5flash32flash_fwd_splitkv_combine_kernelI23Flash_fwd_kernel_traitsILi256ELi64ELi64ELi4ELb0ELb0EN7cutlass10bfloat16_tE19Flash_kernel_traitsILi256ELi64ELi64ELi4ES3_EELi4ELi5ELb1EEEvNS_16Flash_fwd_paramsE,@"STO_CUDA_ENTRY STV_DEFAULT"
_ZN5flash32flash_fwd_splitkv_combine_kernelI23Flash_fwd_kernel_traitsILi256ELi64ELi64ELi4ELb0ELb0EN7cutlass10bfloat16_tE19Flash_kernel_traitsILi256ELi64ELi64ELi4ES3_EELi4ELi5ELb1EEEvNS_16Flash_fwd_paramsE:
.text._ZN5flash32flash_fwd_splitkv_combine_kernelI23Flash_fwd_kernel_traitsILi256ELi64ELi64ELi4ELb0ELb0EN7cutlass10bfloat16_tE19Flash_kernel_traitsILi256ELi64ELi64ELi4ES3_EELi4ELi5ELb1EEEvNS_16Flash_fwd_paramsE:
        /* <DEDUP_REMOVED lines=23> */
[----:B------:R-:W-:Y:S05]  /*0170*/  CALL.REL.NOINC `($__internal_9_$__cuda_sm20_div_s64) ;  /* 0x0000004800ac7944 */ /* 0x000fea0003c00000 */
[----:B------:R-:W-:Y:S05]  /*0180*/  BRA `(.L_x_445) ;  /* 0x00000000004c7947 */ /* 0x000fea0003800000 */
.L_x_444:
        /* <DEDUP_REMOVED lines=19> */
.L_x_445:
        /* <DEDUP_REMOVED lines=12> */
[----:B------:R-:W-:Y:S05]  /*0380*/  CALL.REL.NOINC `($__internal_9_$__cuda_sm20_div_s64) ;  /* 0x0000004800287944 */ /* 0x000fea0003c00000 */
[----:B------:R-:W-:Y:S02]  /*0390*/  MOV R8, R18 ;  /* 0x0000001200087202 */ /* 0x000fe40000000f00 */
[----:B------:R-:W-:Y:S01]  /*03a0*/  MOV R9, R19 ;  /* 0x0000001300097202 */ /* 0x000fe20000000f00 */
[----:B------:R-:W-:Y:S05]  /*03b0*/  BRA `(.L_x_448) ;  /* 0x00000000004c7947 */ /* 0x000fea0003800000 */
.L_x_447:
        /* <DEDUP_REMOVED lines=19> */
.L_x_448:
[----:B------:R-:W-:Y:S05]  /*04f0*/  BSYNC B0 ;  /* 0x0000000000007941 */ /* 0x000fea0003800000 */
.L_x_446:
        /* <DEDUP_REMOVED lines=42> */
.L_x_450:
        /* <DEDUP_REMOVED lines=19> */
.L_x_451:
[----:B------:R-:W-:Y:S05]  /*08d0*/  BSYNC B0 ;  /* 0x0000000000007941 */ /* 0x000fea0003800000 */
.L_x_449:
        /* <DEDUP_REMOVED lines=74> */
[----:B------:R-:W-:Y:S02]  /*0d80*/  MOV R32, R18 ;  /* 0x0000001200207202 */ /* 0x000fe40000000f00 */
[----:B------:R-:W-:Y:S01]  /*0d90*/  MOV R33, R19 ;  /* 0x0000001300217202 */ /* 0x000fe20000000f00 */
[----:B------:R-:W-:Y:S05]  /*0da0*/  BRA `(.L_x_454) ;  /* 0x00000000004c7947 */ /* 0x000fea0003800000 */
.L_x_453:
        /* <DEDUP_REMOVED lines=19> */
.L_x_454:
[----:B------:R-:W-:Y:S05]  /*0ee0*/  BSYNC B0 ;  /* 0x0000000000007941 */ /* 0x000fea0003800000 */
.L_x_452:
        /* <DEDUP_REMOVED lines=43> */
.L_x_456:
        /* <DEDUP_REMOVED lines=19> */
.L_x_457:
[----:B------:R-:W-:Y:S05]  /*12d0*/  BSYNC B0 ;  /* 0x0000000000007941 */ /* 0x000fea0003800000 */
.L_x_455:
        /* <DEDUP_REMOVED lines=67> */
.L_x_459:
[----:B------:R-:W-:Y:S05]  /*1710*/  BSYNC B0 ;  /* 0x0000000000007941 */ /* 0x000fea0003800000 */
.L_x_458:
        /* <DEDUP_REMOVED lines=14> */
.L_x_461:
[----:B------:R-:W-:Y:S05]  /*1800*/  BSYNC B0 ;  /* 0x0000000000007941 */ /* 0x000fea0003800000 */
.L_x_460:
        /* <DEDUP_REMOVED lines=151> */
[----:B------:R-:W-:Y:S05]  /*2180*/  CALL.REL.NOINC `($__internal_9_$__cuda_sm20_div_s64) ;  /* 0x0000002800a87944 */ /* 0x000fea0003c00000 */
        /* <DEDUP_REMOVED lines=9> */
.L_x_466:
        /* <DEDUP_REMOVED lines=22> */
.L_x_467:
[----:B------:R-:W-:Y:S05]  /*2380*/  BSYNC B0 ;  /* 0x0000000000007941 */ /* 0x000fea0003800000 */
.L_x_465:
        /* <DEDUP_REMOVED lines=19> */
.L_x_469:
        /* <DEDUP_REMOVED lines=22> */
.L_x_470:
[----:B------:R-:W-:Y:S05]  /*2620*/  BSYNC B0 ;  /* 0x0000000000007941 */ /* 0x000fea0003800000 */
.L_x_468:
        /* <DEDUP_REMOVED lines=11> */
[----:B------:R-:W-:Y:S05]  /*26e0*/  CALL.REL.NOINC `($__internal_9_$__cuda_sm20_div_s64) ;  /* 0x0000002400507944 */ /* 0x000fea0003c00000 */
[----:B------:R-:W-:-:S04]  /*26f0*/  IADD3 R17, P0, RZ, -R18, RZ ;  /* 0x80000012ff117210 */ /* 0x000fc80007f1e0ff */
[----:B------:R-:W-:Y:S01]  /*2700*/  IADD3.X R16, RZ, ~R19, RZ, P0, !PT ;  /* 0x80000013ff107210 */ /* 0x000fe200007fe4ff */
[----:B------:R-:W-:-:S04]  /*2710*/  IMAD.WIDE.U32 R34, R5, R17, R34 ;  /* 0x0000001105227225 */ /* 0x000fc800078e0022 */
[----:B------:R-:W-:-:S04]  /*2720*/  IMAD R16, R16, R5, RZ ;  /* 0x0000000510107224 */ /* 0x000fc800078e02ff */
[----:B------:R-:W-:-:S05]  /*2730*/  IMAD R4, R4, R17, R16 ;  /* 0x0000001104047224 */ /* 0x000fca00078e0210 */
[----:B------:R-:W-:Y:S01]  /*2740*/  IADD3 R4, R35, R4, RZ ;  /* 0x0000000423047210 */ /* 0x000fe20007ffe0ff */
[----:B------:R-:W-:Y:S05]  /*2750*/  BRA `(.L_x_473) ;  /* 0x0000000000587947 */ /* 0x000fea0003800000 */
.L_x_472:
        /* <DEDUP_REMOVED lines=22> */
.L_x_473:
[----:B------:R-:W-:Y:S05]  /*28c0*/  BSYNC B0 ;  /* 0x0000000000007941 */ /* 0x000fea0003800000 */
.L_x_471:
        /* <DEDUP_REMOVED lines=38> */
[----:B------:R-:W-:Y:S05]  /*2b30*/  CALL.REL.NOINC `($__internal_9_$__cuda_sm20_div_s64) ;  /* 0x00000020003c7944 */ /* 0x000fea0003c00000 */
        /* <DEDUP_REMOVED lines=12> */
.L_x_475:
        /* <DEDUP_REMOVED lines=23> */
.L_x_476:
[----:B------:R-:W-:Y:S05]  /*2d70*/  BSYNC B0 ;  /* 0x0000000000007941 */ /* 0x000fea0003800000 */
.L_x_474:
        /* <DEDUP_REMOVED lines=18> */
.L_x_478:
        /* <DEDUP_REMOVED lines=22> */
.L_x_479:
[----:B------:R-:W-:Y:S05]  /*3000*/  BSYNC B0 ;  /* 0x0000000000007941 */ /* 0x000fea0003800000 */
.L_x_477:
        /* <DEDUP_REMOVED lines=20> */
.L_x_481:
        /* <DEDUP_REMOVED lines=23> */
.L_x_482:
[----:B------:R-:W-:Y:S05]  /*32c0*/  BSYNC B0 ;  /* 0x0000000000007941 */ /* 0x000fea0003800000 */
.L_x_480:
        /* <DEDUP_REMOVED lines=26> */
[----:B------:R-:W-:Y:S05]  /*3470*/  CALL.REL.NOINC `($__internal_9_$__cuda_sm20_div_s64) ;  /* 0x0000001400ec7944 */ /* 0x000fea0003c00000 */
        /* <DEDUP_REMOVED lines=12> */
.L_x_484:
        /* <DEDUP_REMOVED lines=23> */
.L_x_485:
[----:B------:R-:W-:Y:S05]  /*36b0*/  BSYNC B0 ;  /* 0x0000000000007941 */ /* 0x000fea0003800000 */
.L_x_483:
        /* <DEDUP_REMOVED lines=29> */
.L_x_487:
        /* <DEDUP_REMOVED lines=23> */
.L_x_488:
[----:B------:R-:W-:Y:S05]  /*3a00*/  BSYNC B0 ;  /* 0x0000000000007941 */ /* 0x000fea0003800000 */
.L_x_486:
        /* <DEDUP_REMOVED lines=21> */
.L_x_464:
[----:B------:R-:W-:Y:S02]  /*3b60*/  ULDC.64 UR4, c[0x0][0x2b0] ;  /* 0x0000ac0000047ab9 */ /* 0x000fe40000000a00 */
[----:B------:R-:W-:-:S04]  /*3b70*/  LEA R2, P0, R30, UR4, 0x2 ;  /* 0x000000041e027c11 */ /* 0x000fc8000f8010ff */
[----:B------:R-:W-:-:S05]  /*3b80*/  LEA.HI.X R3, R30, UR5, R31, 0x2, P0 ;  /* 0x000000051e037c11 */ /* 0x000fca00080f141f */
[----:B------:R0:W-:Y:S04]  /*3b90*/  STG.E desc[UR8][R2.64], R28 ;  /* 0x0000001c02007986 */ /* 0x0001e8000c101908 */
.L_x_463:
[----:B------:R-:W-:Y:S05]  /*3ba0*/  BSYNC B1 ;  /* 0x0000000000017941 */ /* 0x000fea0003800000 */
.L_x_462:
[----:B------:R-:W2:Y:S01]  /*3bb0*/  S2R R0, SR_TID.X ;  /* 0x0000000000007919 */ /* 0x000ea20000002100 */
[----:B------:R-:W3:Y:S01]  /*3bc0*/  LDC R21, c[0x0][0x3c4] ;  /* 0x0000f100ff157b82 */ /* 0x000ee20000000800 */
[----:B------:R-:W-:Y:S01]  /*3bd0*/  BSSY B0, `(.L_x_489) ;  /* 0x0000012000007945 */ /* 0x000fe20003800000 */
[----:B--2---:R-:W-:-:S04]  /*3be0*/  SHF.R.S32.HI R11, RZ, 0x1f, R0 ;  /* 0x0000001fff0b7819 */ /* 0x004fc80000011400 */
[----:B------:R-:W-:-:S04]  /*3bf0*/  LEA.HI R11, R11, R0, RZ, 0x5 ;  /* 0x000000000b0b7211 */ /* 0x000fc800078f28ff */
[----:B01----:R-:W-:-:S05]  /*3c00*/  LOP3.LUT R3, R11, 0xffffffe0, RZ, 0xc0, !PT ;  /* 0xffffffe00b037812 */ /* 0x003fca00078ec0ff */
[----:B------:R-:W-:-:S05]  /*3c10*/  IMAD.IADD R24, R0, 0x1, -R3 ;  /* 0x0000000100187824 */ /* 0x000fca00078e0a03 */
[----:B---3--:R-:W-:-:S04]  /*3c20*/  ISETP.GE.AND P0, PT, R24, R21, PT ;  /* 0x000000151800720c */ /* 0x008fc80003f06270 */
        /* <DEDUP_REMOVED lines=12> */
.L_x_490:
[----:B------:R-:W-:Y:S05]  /*3cf0*/  BSYNC B0 ;  /* 0x0000000000007941 */ /* 0x000fea0003800000 */
.L_x_489:
[----:B------:R-:W-:Y:S01]  /*3d00*/  ISETP.GE.AND P0, PT, R21, 0x1, PT ;  /* 0x000000011500780c */ /* 0x000fe20003f06270 */
[----:B------:R-:W-:Y:S01]  /*3d10*/  BAR.SYNC.DEFER_BLOCKING 0x0 ;  /* 0x0000000000007b1d */ /* 0x000fe20000010000 */
[----:B------:R-:W-:Y:S01]  /*3d20*/  IMAD.MOV.U32 R0, RZ, RZ, RZ ;  /* 0x000000ffff007224 */ /* 0x000fe200078e00ff */
[----:B0-----:R-:W-:Y:S02]  /*3d30*/  CS2R R2, SRZ ;  /* 0x0000000000027805 */ /* 0x001fe4000001ff00 */
[----:B------:R-:W-:Y:S02]  /*3d40*/  CS2R R4, SRZ ;  /* 0x0000000000047805 */ /* 0x000fe4000001ff00 */
[----:B------:R-:W-:Y:S01]  /*3d50*/  CS2R R6, SRZ ;  /* 0x0000000000067805 */ /* 0x000fe2000001ff00 */
[----:B------:R-:W-:Y:S01]  /*3d60*/  IMAD.MOV.U32 R9, RZ, RZ, RZ ;  /* 0x000000ffff097224 */ /* 0x000fe200078e00ff */
[----:B------:R-:W-:Y:S01]  /*3d70*/  SHF.R.S32.HI R11, RZ, 0x5, R11 ;  /* 0x00000005ff0b7819 */ /* 0x000fe2000001140b */
[----:B------:R-:W-:-:S03]  /*3d80*/  IMAD.SHL.U32 R24, R24, 0x4, RZ ;  /* 0x0000000418187824 */ /* 0x000fc600078e00ff */
        /* <DEDUP_REMOVED lines=9> */
[----:B------:R-:W-:Y:S01]  /*3e20*/  VIADD R22, R20, -UR7 ;  /* 0x8000000714167c36 */ /* 0x000fe20008000000 */
[----:B------:R-:W-:Y:S01]  /*3e30*/  IADD3 R0, P0, R31, UR4, RZ ;  /* 0x000000041f007c10 */ /* 0x000fe2000ff1e0ff */
[----:B------:R-:W-:Y:S01]  /*3e40*/  ULDC.64 UR4, c[0x0][0x288] ;  /* 0x0000a20000047ab9 */ /* 0x000fe20000000a00 */
[----:B------:R-:W-:-:S02]  /*3e50*/  CS2R R12, SRZ ;  /* 0x00000000000c7805 */ /* 0x000fc4000001ff00 */
[----:B------:R-:W-:Y:S02]  /*3e60*/  CS2R R14, SRZ ;  /* 0x00000000000e7805 */ /* 0x000fe4000001ff00 */
[----:B------:R-:W-:Y:S02]  /*3e70*/  LEA.HI.X.SX32 R31, R31, UR11, 0x1, P0 ;  /* 0x0000000b1f1f7c11 */ /* 0x000fe400080f0eff */
[----:B------:R-:W-:Y:S02]  /*3e80*/  CS2R R16, SRZ ;  /* 0x0000000000107805 */ /* 0x000fe4000001ff00 */
[----:B------:R-:W-:Y:S01]  /*3e90*/  LEA R30, P0, R0, UR4, 0x2 ;  /* 0x00000004001e7c11 */ /* 0x000fe2000f8010ff */
[----:B------:R-:W-:Y:S01]  /*3ea0*/  UMOV UR4, 0x400 ;  /* 0x0000040000047882 */ /* 0x000fe20000000000 */
[----:B------:R-:W-:Y:S01]  /*3eb0*/  CS2R R18, SRZ ;  /* 0x0000000000127805 */ /* 0x000fe2000001ff00 */
[----:B------:R-:W-:Y:S01]  /*3ec0*/  IMAD.WIDE R26, R26, 0x4, RZ ;  /* 0x000000041a1a7825 */ /* 0x000fe200078e02ff */
[----:B------:R-:W-:Y:S01]  /*3ed0*/  LEA.HI.X R31, R0, UR5, R31, 0x2, P0 ;  /* 0x00000005001f7c11 */ /* 0x000fe200080f141f */
[----:B------:R-:W-:Y:S01]  /*3ee0*/  UMOV UR5, URZ ;  /* 0x0000003f00057c82 */ /* 0x000fe20008000000 */
[----:B------:R-:W-:Y:S01]  /*3ef0*/  IADD3 R30, P0, R30, 0x200, RZ ;  /* 0x000002001e1e7810 */ /* 0x000fe20007f1e0ff */
[----:B------:R-:W-:Y:S01]  /*3f00*/  IMAD.MOV.U32 R0, RZ, RZ, RZ ;  /* 0x000000ffff007224 */ /* 0x000fe200078e00ff */
[----:B0-----:R-:W-:-:S03]  /*3f10*/  ULEA UR4, UR6, UR4, 0x18 ;  /* 0x0000000406047291 */ /* 0x001fc6000f8ec03f */
[----:B------:R-:W-:-:S03]  /*3f20*/  IMAD.X R31, RZ, RZ, R31, P0 ;  /* 0x000000ffff1f7224 */ /* 0x000fc600000e061f */
[----:B------:R-:W-:Y:S01]  /*3f30*/  LEA R10, R11, UR4, 0x2 ;  /* 0x000000040b0a7c11 */ /* 0x000fe2000f8e10ff */
[----:B------:R-:W-:Y:S06]  /*3f40*/  @!P1 BRA `(.L_x_492) ;  /* 0x0000000000f49947 */ /* 0x000fec0003800000 */
[----:B------:R-:W-:Y:S01]  /*3f50*/  PLOP3.LUT P4, PT, PT, PT, PT, 0x8, 0x0 ;  /* 0x000000000000781c */ /* 0x000fe20003f8e170 */
[----:B------:R-:W-:Y:S01]  /*3f60*/  VIADD R21, R21, 0xfffffffd ;  /* 0xfffffffd15157836 */ /* 0x000fe20000000000 */
[CC--:B------:R-:W-:Y:S02]  /*3f70*/  ISETP.GE.AND P3, PT, R11.reuse, R22.reuse, PT ;  /* 0x000000160b00720c */ /* 0x0c0fe40003f66270 */
[----:B------:R-:W-:-:S13]  /*3f80*/  ISETP.GE.AND P0, PT, R11, R22, PT ;  /* 0x000000160b00720c */ /* 0x000fda0003f06270 */
.L_x_493:
[----:B------:R-:W2:Y:S01]  /*3f90*/  @!P3 LDG.E.128 R12, desc[UR8][R30.64+-0x200] ;  /* 0xfffe00081e0cb981 */ /* 0x000ea2000c1e1d00 */
[C---:B------:R-:W-:Y:S01]  /*3fa0*/  IADD3 R28, P1, R26.reuse, R30, RZ ;  /* 0x0000001e1a1c7210 */ /* 0x040fe20007f3e0ff */
[----:B------:R-:W-:Y:S02]  /*3fb0*/  UIADD3 UR5, UR5, 0x4, URZ ;  /* 0x0000000405057890 */ /* 0x000fe4000fffe03f */
[----:B------:R-:W2:Y:S01]  /*3fc0*/  LDS R8, [R10] ;  /* 0x000000000a087984 */ /* 0x000ea20000000800 */
[----:B------:R-:W-:Y:S03]  /*3fd0*/  IADD3.X R29, R27, R31, RZ, P1, !PT ;  /* 0x0000001f1b1d7210 */ /* 0x000fe60000ffe4ff */
        /* <DEDUP_REMOVED lines=52> */
.L_x_492:
[----:B------:R-:W0:Y:S02]  /*4320*/  LDC R8, c[0x0][0x3c4] ;  /* 0x0000f100ff087b82 */ /* 0x000e240000000800 */
[----:B0-----:R-:W-:-:S04]  /*4330*/  IADD3 R21, R8, -UR5, RZ ;  /* 0x8000000508157c10 */ /* 0x001fc8000fffe0ff */
        /* <DEDUP_REMOVED lines=34> */
.L_x_494:
        /* <DEDUP_REMOVED lines=8> */
.L_x_496:
[----:B------:R-:W-:Y:S05]  /*45e0*/  BSYNC B0 ;  /* 0x0000000000007941 */ /* 0x000fea0003800000 */
.L_x_495:
        /* <DEDUP_REMOVED lines=8> */
.L_x_491:
        /* <DEDUP_REMOVED lines=36> */
[----:B------:R0:W2:Y:S08]  /*48b0*/  F2I.FTZ.U32.TRUNC.NTZ R19, R18 ;  /* 0x0000001200137305 */ /* 0x0000b0000021f000 */
[----:B------:R-:W-:-:S05]  /*48c0*/  @P2 IADD3 R15, R15, 0x1, RZ ;  /* 0x000000010f0f2810 */ /* 0x000fca0007ffe0ff */
[----:B------:R-:W-:Y:S01]  /*48d0*/  @!P0 IMAD.MOV R15, RZ, RZ, -R15 ;  /* 0x000000ffff0f8224 */ /* 0x000fe200078e0a0f */
[----:B------:R-:W-:-:S05]  /*48e0*/  @!P1 LOP3.LUT R15, RZ, R14, RZ, 0x33, !PT ;  /* 0x0000000eff0f9212 */ /* 0x000fca00078e33ff */
[----:B------:R-:W-:Y:S01]  /*48f0*/  IMAD R14, R15, R14, RZ ;  /* 0x0000000e0f0e7224 */ /* 0x000fe200078e02ff */
[----:B0-----:R-:W-:Y:S01]  /*4900*/  HFMA2.MMA R18, -RZ, RZ, 0, 0 ;  /* 0x00000000ff127435 */ /* 0x001fe200000001ff */
[----:B--2---:R-:W-:Y:S02]  /*4910*/  IMAD.MOV R17, RZ, RZ, -R19 ;  /* 0x000000ffff117224 */ /* 0x004fe400078e0a13 */
        /* <DEDUP_REMOVED lines=49> */
        .weak           $__internal_9_$__cuda_sm20_div_s64
        .type           $__internal_9_$__cuda_sm20_div_s64,@function
        .size           $__internal_9_$__cuda_sm20_div_s64,(.L_x_8995 - $__internal_9_$__cuda_sm20_div_s64)
$__internal_9_$__cuda_sm20_div_s64:
        /* <DEDUP_REMOVED lines=82> */
[----:B------:R-:W-:Y:S05]  /*5150*/  RET.REL.NODEC R24 `(_ZN5flash32flash_fwd_splitkv_combine_kernelI23Flash_fwd_kernel_traitsILi256ELi64ELi64ELi4ELb0ELb0EN7cutlass10bfloat16_tE19Flash_kernel_traitsILi256ELi64ELi64ELi4ES3_EELi4ELi5ELb1EEEvNS_16Flash_fwd_paramsE) ;  /* 0xffffffac18a87950 */ /* 0x000fea0003c3ffff */
.L_x_497:
        /* <DEDUP_REMOVED lines=10> */
.L_x_8995:


//--------------------- .text._ZN5flash32flash_fwd_splitkv_combine_kernelI23Flash_fwd_kernel_traitsILi256ELi64ELi64ELi4ELb0ELb0EN7cutlass10bfloat16_tE19Flash_kernel_traitsILi256ELi64ELi64ELi4ES3_EELi4ELi4ELb1EEEvNS_16Flash_fwd_paramsE --------------------------
	.section	.text._ZN5flash32flash_fwd_splitkv_combine_kernelI23Flash_fwd_kernel_traitsILi256ELi64ELi64ELi4ELb0ELb0EN7cutlass10bfloat16_tE19Flash_kernel_traitsILi256ELi64ELi64ELi4ES3_EELi4ELi4ELb1EEEvNS_16Flash_fwd_paramsE,"ax",@progbits
	.align	128
        .global         _ZN5flash32flash_fwd_splitkv_combine_kernelI23Flash_fwd_kernel_traitsILi256ELi64ELi64ELi4ELb0ELb0EN7cutlass10bfloat16_tE19Flash_kernel_traitsILi256ELi64ELi64ELi4ES3_EELi4ELi4ELb1EEEvNS_16Flash_fwd_paramsE
        .type           _ZN5flash32flash_fwd_splitkv_combine_kernelI23Flash_fwd_kernel_traitsILi256ELi64ELi64ELi4ELb0ELb0EN7cutlass10bfloat16_tE19Flash_kernel_traitsILi256ELi64ELi64ELi4ES3_EELi4ELi4ELb1EEEvNS_16Flash_fwd_paramsE,@function
        .size           _ZN5flash32flash_fwd_splitkv_combine_kernelI23Flash_fwd_kernel_traitsILi256ELi64ELi64ELi4ELb0ELb0EN7cutlass10bfloat16_tE19Flash_kernel_traitsILi256ELi64ELi64ELi4ES3_EELi4ELi4ELb1EEEvNS_16Flash_fwd_paramsE,(.L_x_8996 - _ZN5flash32flash_fwd_splitkv_combine_kernelI23Flash_fwd_kernel_traitsILi256ELi64ELi64ELi4ELb0ELb0EN7cutlass10bfloat16_tE19Flash_kernel_traitsILi256ELi64ELi64ELi4ES3_EELi4ELi4ELb1EEEvNS_16Flash_fwd_paramsE)
        .other          _ZN5flash32flash_fwd_splitkv_combine_kernelI23Flash_fwd_kernel_traitsILi256ELi64ELi64ELi4ELb0ELb0EN7cutlass10bfloat16_tE19Flash_kernel_traitsILi256ELi64ELi64ELi4ES3_EELi4ELi4ELb1EEEvNS_16Flash_fwd_paramsE,@"STO_CUDA_ENTRY STV_DEFAULT"
_ZN5flash32flash_fwd_splitkv_combine_kernelI23Flash_fwd_kernel_traitsILi256ELi64ELi64ELi4ELb0ELb0EN7cutlass10bfloat16_tE19Flash_kernel_traitsILi256ELi64ELi64ELi4ES3_EELi4ELi4ELb1EEEvNS_16Flash_fwd_paramsE:
.text._ZN5flash32flash_fwd_splitkv_combine_kernelI23Flash_fwd_kernel_traitsILi256ELi64ELi64ELi4ELb0ELb0EN7cutlass10bfloat16_tE19Flash_kernel_traitsILi256ELi64ELi64ELi4ES3_EELi4ELi4ELb1EEEvNS_16Flash_fwd_paramsE:
        /* <DEDUP_REMOVED lines=23> */
[----:B------:R-:W-:Y:S05]  /*0170*/  CALL.REL.NOINC `($__internal_10_$__cuda_sm20_div_s64) ;  /* 0x0000004800a87944 */ /* 0x000fea0003c00000 */
[----:B------:R-:W-:Y:S05]  /*0180*/  BRA `(.L_x_499) ;  /* 0x00000000004c7947 */ /* 0x000fea0003800000 */
.L_x_498:
        /* <DEDUP_REMOVED lines=19> */
.L_x_499:
        /* <DEDUP_REMOVED lines=12> */
[----:B------:R-:W-:Y:S05]  /*0380*/  CALL.REL.NOINC `($__internal_10_$__cuda_sm20_div_s64) ;  /* 0x0000004800247944 */ /* 0x000fea0003c00000 */
[----:B------:R-:W-:Y:S02]  /*0390*/  MOV R8, R18 ;  /* 0x0000001200087202 */ /* 0x000fe40000000f00 */
[----:B------:R-:W-:Y:S01]  /*03a0*/  MOV R9, R19 ;  /* 0x0000001300097202 */ /* 0x000fe20000000f00 */
[----:B------:R-:W-:Y:S05]  /*03b0*/  BRA `(.L_x_502) ;  /* 0x00000000004c7947 */ /* 0x000fea0003800000 */
.L_x_501:
        /* <DEDUP_REMOVED lines=19> */
.L_x_502:
[----:B------:R-:W-:Y:S05]  /*04f0*/  BSYNC B0 ;  /* 0x0000000000007941 */ /* 0x000fea0003800000 */
.L_x_500:
        /* <DEDUP_REMOVED lines=42> */
.L_x_504:
        /* <DEDUP_REMOVED lines=19> */
.L_x_505:
[----:B------:R-:W-:Y:S05]  /*08d0*/  BSYNC B0 ;  /* 0x0000000000007941 */ /* 0x000fea0003800000 */
.L_x_503:
        /* <DEDUP_REMOVED lines=74> */
[----:B------:R-:W-:Y:S02]  /*0d80*/  MOV R32, R18 ;  /* 0x0000001200207202 */ /* 0x000fe40000000f00 */
[----:B------:R-:W-:Y:S01]  /*0d90*/  MOV R33, R19 ;  /* 0x0000001300217202 */ /* 0x000fe20000000f00 */
[----:B------:R-:W-:Y:S05]  /*0da0*/  BRA `(.L_x_508) ;  /* 0x00000000004c7947 */ /* 0x000fea0003800000 */
.L_x_507:
        /* <DEDUP_REMOVED lines=19> */
.L_x_508:
[----:B------:R-:W-:Y:S05]  /*0ee0*/  BSYNC B0 ;  /* 0x0000000000007941 */ /* 0x000fea0003800000 */
.L_x_506:
        /* <DEDUP_REMOVED lines=43> */
.L_x_510:
        /* <DEDUP_REMOVED lines=19> */
.L_x_511:
[----:B------:R-:W-:Y:S05]  /*12d0*/  BSYNC B0 ;  /* 0x0000000000007941 */ /* 0x000fea0003800000 */
.L_x_509:
        /* <DEDUP_REMOVED lines=67> */
.L_x_513:
[----:B------:R-:W-:Y:S05]  /*1710*/  BSYNC B0 ;  /* 0x0000000000007941 */ /* 0x000fea0003800000 */
.L_x_512:
        /* <DEDUP_REMOVED lines=14> */
.L_x_515:
[----:B------:R-:W-:Y:S05]  /*1800*/  BSYNC B0 ;  /* 0x0000000000007941 */ /* 0x000fea0003800000 */
.L_x_514:
        /* <DEDUP_REMOVED lines=147> */
[----:B------:R-:W-:Y:S05]  /*2140*/  CALL.REL.NOINC `($__internal_10_$__cuda_sm20_div_s64) ;  /* 0x0000002800b47944 */ /* 0x000fea0003c00000 */
        /* <DEDUP_REMOVED lines=9> */
.L_x_520:
        /* <DEDUP_REMOVED lines=22> */
.L_x_521:
[----:B------:R-:W-:Y:S05]  /*2340*/  BSYNC B0 ;  /* 0x0000000000007941 */ /* 0x000fea0003800000 */
.L_x_519:
        /* <DEDUP_REMOVED lines=19> */
.L_x_523:
        /* <DEDUP_REMOVED lines=22> */
.L_x_524:
[----:B------:R-:W-:Y:S05]  /*25e0*/  BSYNC B0 ;  /* 0x0000000000007941 */ /* 0x000fea0003800000 */
.L_x_522:
        /* <DEDUP_REMOVED lines=11> */
[----:B------:R-:W-:Y:S05]  /*26a0*/  CALL.REL.NOINC `($__internal_10_$__cuda_sm20_div_s64) ;  /* 0x00000024005c7944 */ /* 0x000fea0003c00000 */
[----:B------:R-:W-:-:S04]  /*26b0*/  IADD3 R17, P0, RZ, -R18, RZ ;  /* 0x80000012ff117210 */ /* 0x000fc80007f1e0ff */
[----:B------:R-:W-:Y:S01]  /*26c0*/  IADD3.X R16, RZ, ~R19, RZ, P0, !PT ;  /* 0x80000013ff107210 */ /* 0x000fe200007fe4ff */
[----:B------:R-:W-:-:S04]  /*26d0*/  IMAD.WIDE.U32 R34, R5, R17, R34 ;  /* 0x0000001105227225 */ /* 0x000fc800078e0022 */
[----:B------:R-:W-:-:S04]  /*26e0*/  IMAD R16, R16, R5, RZ ;  /* 0x0000000510107224 */ /* 0x000fc800078e02ff */
[----:B------:R-:W-:-:S05]  /*26f0*/  IMAD R4, R4, R17, R16 ;  /* 0x0000001104047224 */ /* 0x000fca00078e0210 */
[----:B------:R-:W-:Y:S01]  /*2700*/  IADD3 R4, R35, R4, RZ ;  /* 0x0000000423047210 */ /* 0x000fe20007ffe0ff */
[----:B------:R-:W-:Y:S05]  /*2710*/  BRA `(.L_x_527) ;  /* 0x0000000000587947 */ /* 0x000fea0003800000 */
.L_x_526:
        /* <DEDUP_REMOVED lines=22> */
.L_x_527:
[----:B------:R-:W-:Y:S05]  /*2880*/  BSYNC B0 ;  /* 0x0000000000007941 */ /* 0x000fea0003800000 */
.L_x_525:
        /* <DEDUP_REMOVED lines=38> */
[----:B------:R-:W-:Y:S05]  /*2af0*/  CALL.REL.NOINC `($__internal_10_$__cuda_sm20_div_s64) ;  /* 0x0000002000487944 */ /* 0x000fea0003c00000 */
        /* <DEDUP_REMOVED lines=12> */
.L_x_529:
        /* <DEDUP_REMOVED lines=23> */
.L_x_530:
[----:B------:R-:W-:Y:S05]  /*2d30*/  BSYNC B0 ;  /* 0x0000000000007941 */ /* 0x000fea0003800000 */
.L_x_528:
        /* <DEDUP_REMOVED lines=18> */
.L_x_532:
        /* <DEDUP_REMOVED lines=22> */
.L_x_533:
[----:B------:R-:W-:Y:S05]  /*2fc0*/  BSYNC B0 ;  /* 0x0000000000007941 */ /* 0x000fea0003800000 */
.L_x_531:
        /* <DEDUP_REMOVED lines=20> */
.L_x_535:
        /* <DEDUP_REMOVED lines=23> */
.L_x_536:
[----:B------:R-:W-:Y:S05]  /*3280*/  BSYNC B0 ;  /* 0x0000000000007941 */ /* 0x000fea0003800000 */
.L_x_534:
        /* <DEDUP_REMOVED lines=26> */
[----:B------:R-:W-:Y:S05]  /*3430*/  CALL.REL.NOINC `($__internal_10_$__cuda_sm20_div_s64) ;  /* 0x0000001400f87944 */ /* 0x000fea0003c00000 */
        /* <DEDUP_REMOVED lines=12> */
.L_x_538:
        /* <DEDUP_REMOVED lines=23> */
.L_x_539:
[----:B------:R-:W-:Y:S05]  /*3670*/  BSYNC B0 ;  /* 0x0000000000007941 */ /* 0x000fea0003800000 */
.L_x_537:
        /* <DEDUP_REMOVED lines=29> */
.L_x_541:
        /* <DEDUP_REMOVED lines=23> */
.L_x_542:
[----:B------:R-:W-:Y:S05]  /*39c0*/  BSYNC B0 ;  /* 0x0000000000007941 */ /* 0x000fea0003800000 */
.L_x_540:
        /* <DEDUP_REMOVED lines=21> */
.L_x_518:
[----:B------:R-:W-:Y:S02]  /*3b20*/  ULDC.64 UR4, c[0x0][0x2b0] ;  /* 0x0000ac0000047ab9 */ /* 0x000fe40000000a00 */
[----:B------:R-:W-:-:S04]  /*3b30*/  LEA R2, P0, R30, UR4, 0x2 ;  /* 0x000000041e027c11 */ /* 0x000fc8000f8010ff */
[----:B------:R-:W-:-:S05]  /*3b40*/  LEA.HI.X R3, R30, UR5, R31, 0x2, P0 ;  /* 0x000000051e037c11 */ /* 0x000fca00080f141f */
[----:B------:R0:W-:Y:S04]  /*3b50*/  STG.E desc[UR8][R2.64], R28 ;  /* 0x0000001c02007986 */ /* 0x0001e8000c101908 */
.L_x_517:
[----:B------:R-:W-:Y:S05]  /*3b60*/  BSYNC B1 ;  /* 0x0000000000017941 */ /* 0x000fea0003800000 */
.L_x_516:
[----:B------:R-:W2:Y:S01]  /*3b70*/  S2R R23, SR_TID.X ;  /* 0x0000000000177919 */ /* 0x000ea20000002100 */
[----:B------:R-:W3:Y:S01]  /*3b80*/  LDC R11, c[0x0][0x3c4] ;  /* 0x0000f100ff0b7b82 */ /* 0x000ee20000000800 */
[----:B------:R-:W-:Y:S01]  /*3b90*/  BSSY B0, `(.L_x_543) ;  /* 0x0000013000007945 */ /* 0x000fe20003800000 */
[----:B--2---:R-:W-:-:S04]  /*3ba0*/  SHF.R.S32.HI R22, RZ, 0x1f, R23 ;  /* 0x0000001fff167819 */ /* 0x004fc80000011417 */
[CC--:B01----:R-:W-:Y:S02]  /*3bb0*/  LEA.HI R3, R22.reuse, R23.reuse, RZ, 0x4 ;  /* 0x0000001716037211 */ /* 0x0c3fe400078f20ff */
[----:B------:R-:W-:Y:S02]  /*3bc0*/  LEA.HI R22, R22, R23, RZ, 0x5 ;  /* 0x0000001716167211 */ /* 0x000fe400078f28ff */
[----:B------:R-:W-:-:S05]  /*3bd0*/  LOP3.LUT R2, R3, 0xfffffff0, RZ, 0xc0, !PT ;  /* 0xfffffff003027812 */ /* 0x000fca00078ec0ff */
[----:B------:R-:W-:-:S05]  /*3be0*/  IMAD.IADD R2, R23, 0x1, -R2 ;  /* 0x0000000117027824 */ /* 0x000fca00078e0a02 */
[----:B---3--:R-:W-:-:S04]  /*3bf0*/  ISETP.GE.AND P0, PT, R2, R11, PT ;  /* 0x0000000b0200720c */ /* 0x008fc80003f06270 */
[----:B------:R-:W-:-:S13]  /*3c00*/  ISETP.GT.OR P0, PT, R23, 0x3f, P0 ;  /* 0x0000003f1700780c */ /* 0x000fda0000704670 */
[----:B------:R-:W-:Y:S05]  /*3c10*/  @P0 BRA `(.L_x_544) ;  /* 0x0000000000280947 */ /* 0x000fea0003800000 */
[----:B------:R-:W0:Y:S01]  /*3c20*/  S2R R0, SR_CgaCtaId ;  /* 0x0000000000007919 */ /* 0x000e220000008800 */
[----:B------:R-:W-:Y:S01]  /*3c30*/  FADD.FTZ R4, -R28, R29 ;  /* 0x0000001d1c047221 */ /* 0x000fe20000010100 */
[----:B------:R-:W-:-:S03]  /*3c40*/  MOV R5, 0x400 ;  /* 0x0000040000057802 */ /* 0x000fc60000000f00 */
[----:B------:R-:W-:-:S06]  /*3c50*/  FMUL.FTZ R4, R4, 1.4426950216293334961 ;  /* 0x3fb8aa3b04047820 */ /* 0x000fcc0000410000 */
[----:B------:R-:W1:Y:S01]  /*3c60*/  MUFU.EX2 R4, R4 ;  /* 0x0000000400047308 */ /* 0x000e620000000800 */
[----:B0-----:R-:W-:Y:S02]  /*3c70*/  LEA R5, R0, R5, 0x18 ;  /* 0x0000000500057211 */ /* 0x001fe400078ec0ff */
[----:B------:R-:W-:-:S03]  /*3c80*/  SHF.R.S32.HI R0, RZ, 0x4, R3 ;  /* 0x00000004ff007819 */ /* 0x000fc60000011403 */
[----:B------:R-:W-:-:S05]  /*3c90*/  IMAD R5, R2, 0x14, R5 ;  /* 0x0000001402057824 */ /* 0x000fca00078e0205 */
[----:B------:R-:W-:-:S05]  /*3ca0*/  LEA R5, R0, R5, 0x2 ;  /* 0x0000000500057211 */ /* 0x000fca00078e10ff */
[----:B-1----:R0:W-:Y:S02]  /*3cb0*/  STS [R5], R4 ;  /* 0x0000000405007388 */ /* 0x0021e40000000800 */
.L_x_544:
[----:B------:R-:W-:Y:S05]  /*3cc0*/  BSYNC B0 ;  /* 0x0000000000007941 */ /* 0x000fea0003800000 */
.L_x_543:
[----:B------:R-:W-:Y:S01]  /*3cd0*/  BAR.SYNC.DEFER_BLOCKING 0x0 ;  /* 0x0000000000007b1d */ /* 0x000fe20000010000 */
[----:B------:R-:W-:Y:S01]  /*3ce0*/  ISETP.GE.AND P0, PT, R11, 0x1, PT ;  /* 0x000000010b00780c */ /* 0x000fe20003f06270 */
[----:B------:R-:W-:Y:S01]  /*3cf0*/  IMAD.MOV.U32 R0, RZ, RZ, RZ ;  /* 0x000000ffff007224 */ /* 0x000fe200078e00ff */
[----:B------:R-:W-:Y:S02]  /*3d00*/  LOP3.LUT R2, R22, 0x3fffffe0, RZ, 0xc0, !PT ;  /* 0x3fffffe016027812 */ /* 0x000fe400078ec0ff */
[----:B0-----:R-:W-:Y:S02]  /*3d10*/  CS2R R4, SRZ ;  /* 0x0000000000047805 */ /* 0x001fe4000001ff00 */
[----:B------:R-:W-:Y:S01]  /*3d20*/  CS2R R6, SRZ ;  /* 0x0000000000067805 */ /* 0x000fe2000001ff00 */
[----:B------:R-:W-:Y:S01]  /*3d30*/  IMAD.MOV.U32 R9, RZ, RZ, RZ ;  /* 0x000000ffff097224 */ /* 0x000fe200078e00ff */
[----:B------:R-:W-:Y:S01]  /*3d40*/  SHF.R.S32.HI R22, RZ, 0x5, R22 ;  /* 0x00000005ff167819 */ /* 0x000fe20000011416 */
[----:B------:R-:W-:Y:S01]  /*3d50*/  IMAD.IADD R23, R23, 0x1, -R2 ;  /* 0x0000000117177824 */ /* 0x000fe200078e0a02 */
[----:B------:R-:W-:-:S03]  /*3d60*/  CS2R R2, SRZ ;  /* 0x0000000000027805 */ /* 0x000fc6000001ff00 */
[----:B------:R-:W-:Y:S01]  /*3d70*/  IMAD.SHL.U32 R23, R23, 0x4, RZ ;  /* 0x0000000417177824 */ /* 0x000fe200078e00ff */
[----:B------:R-:W-:Y:S06]  /*3d80*/  @!P0 BRA `(.L_x_545) ;  /* 0x0000000800348947 */ /* 0x000fec0003800000 */
        /* <DEDUP_REMOVED lines=31> */
.L_x_547:
        /* <DEDUP_REMOVED lines=57> */
.L_x_546:
        /* <DEDUP_REMOVED lines=36> */
.L_x_548:
        /* <DEDUP_REMOVED lines=8> */
.L_x_550:
[----:B------:R-:W-:Y:S05]  /*45d0*/  BSYNC B0 ;  /* 0x0000000000007941 */ /* 0x000fea0003800000 */
.L_x_549:
        /* <DEDUP_REMOVED lines=8> */
.L_x_545:
        /* <DEDUP_REMOVED lines=62> */
[----:B------:R-:W-:-:S07]  /*4a40*/  IADD3 R17, R17, R8, RZ ;  /* 0x0000000811117210 */ /* 0x000fce0007ffe0ff */
        /* <DEDUP_REMOVED lines=11> */
[----:B------:R-:W-:Y:S02]  /*4b00*/  IMAD R11, R11, UR4, RZ ;  /* 0x000000040b0b7c24 */ /* 0x000fe4000f8e02ff */
[----:B------:R-:W-:Y:S01]  /*4b10*/  IMAD.IADD R17, R17, 0x1, R13 ;  /* 0x0000000111117824 */ /* 0x000fe200078e020d */
[----:B------:R-:W-:Y:S01]  /*4b20*/  IADD3 R13, R23, 0x80, RZ ;  /* 0x00000080170d7810 */ /* 0x000fe20007ffe0ff */
[C---:B------:R-:W-:Y:S02]  /*4b30*/  IMAD R8, R14.reuse, UR5, R11 ;  /* 0x000000050e087c24 */ /* 0x040fe4000f8e020b */
[----:B------:R-:W-:Y:S01]  /*4b40*/  IMAD.WIDE.U32 R14, R14, UR4, R16 ;  /* 0x000000040e0e7c25 */ /* 0x000fe2000f8e0010 */
        /* <DEDUP_REMOVED lines=13> */
        .weak           $__internal_10_$__cuda_sm20_div_s64
        .type           $__internal_10_$__cuda_sm20_div_s64,@function
        .size           $__internal_10_$__cuda_sm20_div_s64,(.L_x_8996 - $__internal_10_$__cuda_sm20_div_s64)
$__internal_10_$__cuda_sm20_div_s64:
        /* <DEDUP_REMOVED lines=82> */
[----:B------:R-:W-:Y:S05]  /*5140*/  RET.REL.NODEC R24 `(_ZN5flash32flash_fwd_splitkv_combine_kernelI23Flash_fwd_kernel_traitsILi256ELi64ELi64ELi4ELb0ELb0EN7cutlass10bfloat16_tE19Flash_kernel_traitsILi256ELi64ELi64ELi4ES3_EELi4ELi4ELb1EEEvNS_16Flash_fwd_paramsE) ;  /* 0xffffffac18ac7950 */ /* 0x000fea0003c3ffff */
.L_x_551:
        /* <DEDUP_REMOVED lines=11> */
.L_x_8996:


//--------------------- .text._ZN5flash32flash_fwd_splitkv_combine_kernelI23Flash_fwd_kernel_traitsILi256ELi64ELi64ELi4ELb0ELb0EN7cutlass10bfloat16_tE19Flash_kernel_traitsILi256ELi64ELi64ELi4ES3_EELi4ELi3ELb1EEEvNS_16Flash_fwd_paramsE --------------------------
	.section	.text._ZN5flash32flash_fwd_splitkv_combine_kernelI23Flash_fwd_kernel_traitsILi256ELi64ELi64ELi4ELb0ELb0EN7cutlass10bfloat16_tE19Flash_kernel_traitsILi256ELi64ELi64ELi4ES3_EELi4ELi3ELb1EEEvNS_16Flash_fwd_paramsE,"ax",@progbits
	.align	128
        .global         _ZN5flash32flash_fwd_splitkv_combine_kernelI23Flash_fwd_kernel_traitsILi256ELi64ELi64ELi4ELb0ELb0EN7cutlass10bfloat16_tE19Flash_kernel_traitsILi256ELi64ELi64ELi4ES3_EELi4ELi3ELb1EEEvNS_16Flash_fwd_paramsE
        .type           _ZN5flash32flash_fwd_splitkv_combine_kernelI23Flash_fwd_kernel_traitsILi256ELi64ELi64ELi4ELb0ELb0EN7cutlass10bfloat16_tE19Flash_kernel_traitsILi256ELi64ELi64ELi4ES3_EELi4ELi3ELb1EEEvNS_16Flash_fwd_paramsE,@function
        .size           _ZN5flash32flash_fwd_splitkv_combine_kernelI23Flash_fwd_kernel_traitsILi256ELi64ELi64ELi4ELb0ELb0EN7cutlass10bfloat16_tE19Flash_kernel_traitsILi256ELi64ELi64ELi4ES3_EELi4ELi3ELb1EEEvNS_16Flash_fwd_paramsE,(.L_x_8997 - _ZN5flash32flash_fwd_splitkv_combine_kernelI23Flash_fwd_kernel_traitsILi256ELi64ELi64ELi4ELb0ELb0EN7cutlass10bfloat16_tE19Flash_kernel_traitsILi256ELi64ELi64ELi4ES3_EELi4ELi3ELb1EEEvNS_16Flash_fwd_paramsE)
        .other          _ZN5flash32flash_fwd_splitkv_combine_kernelI23Flash_fwd_kernel_traitsILi256ELi64ELi64ELi4ELb0ELb0EN7cutlass10bfloat16_tE19Flash_kernel_traitsILi256ELi64ELi64ELi4ES3_EELi4ELi3ELb1EEEvNS_16Flash_fwd_paramsE,@"STO_CUDA_ENTRY STV_DEFAULT"
_ZN5flash32flash_fwd_splitkv_combine_kernelI23Flash_fwd_kernel_traitsILi256ELi64ELi64ELi4ELb0ELb0EN7cutlass10bfloat16_tE19Flash_kernel_traitsILi256ELi64ELi64ELi4ES3_EELi4ELi3ELb1EEEvNS_16Flash_fwd_paramsE:
.text._ZN5flash32flash_fwd_splitkv_combine_kernelI23Flash_fwd_kernel_traitsILi256ELi64ELi64ELi4ELb0ELb0EN7cutlass10bfloat16_tE19Flash_kernel_traitsILi256ELi64ELi64ELi4ES3_EELi4ELi3ELb1EEEvNS_16Flash_fwd_paramsE:
        /* <DEDUP_REMOVED lines=23> */
[----:B------:R-:W-:Y:S05]  /*0170*/  CALL.REL.NOINC `($__internal_11_$__cuda_sm20_div_s64) ;  /* 0x0000004800987944 */ /* 0x000fea0003c00000 */
[----:B------:R-:W-:Y:S05]  /*0180*/  BRA `(.L_x_553) ;  /* 0x00000000004c7947 */ /* 0x000fea0003800000 */
.L_x_552:
        /* <DEDUP_REMOVED lines=19> */
.L_x_553:
        /* <DEDUP_REMOVED lines=12> */
[----:B------:R-:W-:Y:S05]  /*0380*/  CALL.REL.NOINC `($__internal_11_$__cuda_sm20_div_s64) ;  /* 0x0000004800147944 */ /* 0x000fea0003c00000 */
[----:B------:R-:W-:Y:S02]  /*0390*/  MOV R8, R18 ;  /* 0x0000001200087202 */ /* 0x000fe40000000f00 */
[----:B------:R-:W-:Y:S01]  /*03a0*/  MOV R9, R19 ;  /* 0x0000001300097202 */ /* 0x000fe20000000f00 */
[----:B------:R-:W-:Y:S05]  /*03b0*/  BRA `(.L_x_556) ;  /* 0x00000000004c7947 */ /* 0x000fea0003800000 */
.L_x_555:
        /* <DEDUP_REMOVED lines=19> */
.L_x_556:
[----:B------:R-:W-:Y:S05]  /*04f0*/  BSYNC B0 ;  /* 0x0000000000007941 */ /* 0x000fea0003800000 */
.L_x_554:
        /* <DEDUP_REMOVED lines=42> */
.L_x_558:
        /* <DEDUP_REMOVED lines=19> */
.L_x_559:
[----:B------:R-:W-:Y:S05]  /*08d0*/  BSYNC B0 ;  /* 0x0000000000007941 */ /* 0x000fea0003800000 */
.L_x_557:
        /* <DEDUP_REMOVED lines=74> */
[----:B------:R-:W-:Y:S02]  /*0d80*/  MOV R32, R18 ;  /* 0x0000001200207202 */ /* 0x000fe40000000f00 */
[----:B------:R-:W-:Y:S01]  /*0d90*/  MOV R33, R19 ;  /* 0x0000001300217202 */ /* 0x000fe20000000f00 */
[----:B------:R-:W-:Y:S05]  /*0da0*/  BRA `(.L_x_562) ;  /* 0x00000000004c7947 */ /* 0x000fea0003800000 */
.L_x_561:
        /* <DEDUP_REMOVED lines=19> */
.L_x_562:
[----:B------:R-:W-:Y:S05]  /*0ee0*/  BSYNC B0 ;  /* 0x0000000000007941 */ /* 0x000fea0003800000 */
.L_x_560:
        /* <DEDUP_REMOVED lines=43> */
.L_x_564:
        /* <DEDUP_REMOVED lines=19> */
.L_x_565:
[----:B------:R-:W-:Y:S05]  /*12d0*/  BSYNC B0 ;  /* 0x0000000000007941 */ /* 0x000fea0003800000 */
.L_x_563:
        /* <DEDUP_REMOVED lines=67> */
.L_x_567:
[----:B------:R-:W-:Y:S05]  /*1710*/  BSYNC B0 ;  /* 0x0000000000007941 */ /* 0x000fea0003800000 */
.L_x_566:
        /* <DEDUP_REMOVED lines=14> */
.L_x_569:
[----:B------:R-:W-:Y:S05]  /*1800*/  BSYNC B0 ;  /* 0x0000000000007941 */ /* 0x000fea0003800000 */
.L_x_568:
        /* <DEDUP_REMOVED lines=143> */
[----:B------:R-:W-:Y:S05]  /*2100*/  CALL.REL.NOINC `($__internal_11_$__cuda_sm20_div_s64) ;  /* 0x0000002800b47944 */ /* 0x000fea0003c00000 */
        /* <DEDUP_REMOVED lines=9> */
.L_x_574:
        /* <DEDUP_REMOVED lines=22> */
.L_x_575:
[----:B------:R-:W-:Y:S05]  /*2300*/  BSYNC B0 ;  /* 0x0000000000007941 */ /* 0x000fea0003800000 */
.L_x_573:
        /* <DEDUP_REMOVED lines=19> */
.L_x_577:
        /* <DEDUP_REMOVED lines=22> */
.L_x_578:
[----:B------:R-:W-:Y:S05]  /*25a0*/  BSYNC B0 ;  /* 0x0000000000007941 */ /* 0x000fea0003800000 */
.L_x_576:
        /* <DEDUP_REMOVED lines=11> */
[----:B------:R-:W-:Y:S05]  /*2660*/  CALL.REL.NOINC `($__internal_11_$__cuda_sm20_div_s64) ;  /* 0x00000024005c7944 */ /* 0x000fea0003c00000 */
[----:B------:R-:W-:-:S04]  /*2670*/  IADD3 R17, P0, RZ, -R18, RZ ;  /* 0x80000012ff117210 */ /* 0x000fc80007f1e0ff */
[----:B------:R-:W-:Y:S01]  /*2680*/  IADD3.X R16, RZ, ~R19, RZ, P0, !PT ;  /* 0x80000013ff107210 */ /* 0x000fe200007fe4ff */
[----:B------:R-:W-:-:S04]  /*2690*/  IMAD.WIDE.U32 R34, R5, R17, R34 ;  /* 0x0000001105227225 */ /* 0x000fc800078e0022 */
[----:B------:R-:W-:-:S04]  /*26a0*/  IMAD R16, R16, R5, RZ ;  /* 0x0000000510107224 */ /* 0x000fc800078e02ff */
[----:B------:R-:W-:-:S05]  /*26b0*/  IMAD R4, R4, R17, R16 ;  /* 0x0000001104047224 */ /* 0x000fca00078e0210 */
[----:B------:R-:W-:Y:S01]  /*26c0*/  IADD3 R4, R35, R4, RZ ;  /* 0x0000000423047210 */ /* 0x000fe20007ffe0ff */
[----:B------:R-:W-:Y:S05]  /*26d0*/  BRA `(.L_x_581) ;  /* 0x0000000000587947 */ /* 0x000fea0003800000 */
.L_x_580:
        /* <DEDUP_REMOVED lines=22> */
.L_x_581:
[----:B------:R-:W-:Y:S05]  /*2840*/  BSYNC B0 ;  /* 0x0000000000007941 */ /* 0x000fea0003800000 */
.L_x_579:
        /* <DEDUP_REMOVED lines=38> */
[----:B------:R-:W-:Y:S05]  /*2ab0*/  CALL.REL.NOINC `($__internal_11_$__cuda_sm20_div_s64) ;  /* 0x0000002000487944 */ /* 0x000fea0003c00000 */
        /* <DEDUP_REMOVED lines=12> */
.L_x_583:
        /* <DEDUP_REMOVED lines=23> */
.L_x_584:
[----:B------:R-:W-:Y:S05]  /*2cf0*/  BSYNC B0 ;  /* 0x0000000000007941 */ /* 0x000fea0003800000 */
.L_x_582:
        /* <DEDUP_REMOVED lines=18> */
.L_x_586:
        /* <DEDUP_REMOVED lines=22> */
.L_x_587:
[----:B------:R-:W-:Y:S05]  /*2f80*/  BSYNC B0 ;  /* 0x0000000000007941 */ /* 0x000fea0003800000 */
.L_x_585:
        /* <DEDUP_REMOVED lines=20> */
.L_x_589:
        /* <DEDUP_REMOVED lines=23> */
.L_x_590:
[----:B------:R-:W-:Y:S05]  /*3240*/  BSYNC B0 ;  /* 0x0000000000007941 */ /* 0x000fea0003800000 */
.L_x_588:
        /* <DEDUP_REMOVED lines=26> */
[----:B------:R-:W-:Y:S05]  /*33f0*/  CALL.REL.NOINC `($__internal_11_$__cuda_sm20_div_s64) ;  /* 0x0000001400f87944 */ /* 0x000fea0003c00000 */
        /* <DEDUP_REMOVED lines=12> */
.L_x_592:
        /* <DEDUP_REMOVED lines=23> */
.L_x_593:
[----:B------:R-:W-:Y:S05]  /*3630*/  BSYNC B0 ;  /* 0x0000000000007941 */ /* 0x000fea0003800000 */
.L_x_591:
        /* <DEDUP_REMOVED lines=29> */
.L_x_595:
        /* <DEDUP_REMOVED lines=23> */
.L_x_596:
[----:B------:R-:W-:Y:S05]  /*3980*/  BSYNC B0 ;  /* 0x0000000000007941 */ /* 0x000fea0003800000 */
.L_x_594:
        /* <DEDUP_REMOVED lines=21> */
.L_x_572:
[----:B------:R-:W-:Y:S02]  /*3ae0*/  ULDC.64 UR4, c[0x0][0x2b0] ;  /* 0x0000ac0000047ab9 */ /* 0x000fe40000000a00 */
[----:B------:R-:W-:-:S04]  /*3af0*/  LEA R2, P0, R30, UR4, 0x2 ;  /* 0x000000041e027c11 */ /* 0x000fc8000f8010ff */
[----:B------:R-:W-:-:S05]  /*3b00*/  LEA.HI.X R3, R30, UR5, R31, 0x2, P0 ;  /* 0x000000051e037c11 */ /* 0x000fca00080f141f */
[----:B------:R0:W-:Y:S04]  /*3b10*/  STG.E desc[UR8][R2.64], R28 ;  /* 0x0000001c02007986 */ /* 0x0001e8000c101908 */
.L_x_571:
[----:B------:R-:W-:Y:S05]  /*3b20*/  BSYNC B1 ;  /* 0x0000000000017941 */ /* 0x000fea0003800000 */
.L_x_570:
        /* <DEDUP_REMOVED lines=21> */
.L_x_598:
[----:B------:R-:W-:Y:S05]  /*3c80*/  BSYNC B0 ;  /* 0x0000000000007941 */ /* 0x000fea0003800000 */
.L_x_597:
        /* <DEDUP_REMOVED lines=43> */
.L_x_601:
        /* <DEDUP_REMOVED lines=57> */
.L_x_600:
        /* <DEDUP_REMOVED lines=36> */
.L_x_602:
        /* <DEDUP_REMOVED lines=8> */
.L_x_604:
[----:B------:R-:W-:Y:S05]  /*4590*/  BSYNC B0 ;  /* 0x0000000000007941 */ /* 0x000fea0003800000 */
.L_x_603:
        /* <DEDUP_REMOVED lines=8> */
.L_x_599:
        /* <DEDUP_REMOVED lines=92> */
        .weak           $__internal_11_$__cuda_sm20_div_s64
        .type           $__internal_11_$__cuda_sm20_div_s64,@function
        .size           $__internal_11_$__cuda_sm20_div_s64,(.L_x_8997 - $__internal_11_$__cuda_sm20_div_s64)
$__internal_11_$__cuda_sm20_div_s64:
        /* <DEDUP_REMOVED lines=82> */
[----:B------:R-:W-:Y:S05]  /*5100*/  RET.REL.NODEC R24 `(_ZN5flash32flash_fwd_splitkv_combine_kernelI23Flash_fwd_kernel_traitsILi256ELi64ELi64ELi4ELb0ELb0EN7cutlass10bfloat16_tE19Flash_kernel_traitsILi256ELi64ELi64ELi4ES3_EELi4ELi3ELb1EEEvNS_16Flash_fwd_paramsE) ;  /* 0xffffffac18bc7950 */ /* 0x000fea0003c3ffff */
.L_x_605:
        /* <DEDUP_REMOVED lines=15> */
.L_x_8997:


//--------------------- .text._ZN5flash32flash_fwd_splitkv_combine_kernelI23Flash_fwd_kernel_traitsILi256ELi64ELi64ELi4ELb0ELb0EN7cutlass10bfloat16_tE19Flash_kernel_traitsILi256ELi64ELi64ELi4ES3_EELi4ELi2ELb1EEEvNS_16Flash_fwd_paramsE --------------------------
	.section	.text._ZN5flash32flash_fwd_splitkv_combine_kernelI23Flash_fwd_kernel_traitsILi256ELi64ELi64ELi4ELb0ELb0EN7cutlass10bfloat16_tE19Flash_kernel_traitsILi256ELi64ELi64ELi4ES3_EELi4ELi2ELb1EEEvNS_16Flash_fwd_paramsE,"ax",@progbits
	.align	128
        .global         _ZN5flash32flash_fwd_splitkv_combine_kernelI23Flash_fwd_kernel_traitsILi256ELi64ELi64ELi4ELb0ELb0EN7cutlass10bfloat16_tE19Flash_kernel_traitsILi256ELi64ELi64ELi4ES3_EELi4ELi2ELb1EEEvNS_16Flash_fwd_paramsE
        .type           _ZN5flash32flash_fwd_splitkv_combine_kernelI23Flash_fwd_kernel_traitsILi256ELi64ELi64ELi4ELb0ELb0EN7cutlass10bfloat16_tE19Flash_kernel_traitsILi256ELi64ELi64ELi4ES3_EELi4ELi2ELb1EEEvNS_16Flash_fwd_paramsE,@function
        .size           _ZN5flash32flash_fwd_splitkv_combine_kernelI23Flash_fwd_kernel_traitsILi256ELi64ELi64ELi4ELb0ELb0EN7cutlass10bfloat16_tE19Flash_kernel_traitsILi256ELi64ELi64ELi4ES3_EELi4ELi2ELb1EEEvNS_16Flash_fwd_paramsE,(.L_x_8998 - _ZN5flash32flash_fwd_splitkv_combine_kernelI23Flash_fwd_kernel_traitsILi256ELi64ELi64ELi4ELb0ELb0EN7cutlass10bfloat16_tE19Flash_kernel_traitsILi256ELi64ELi64ELi4ES3_EELi4ELi2ELb1EEEvNS_16Flash_fwd_paramsE)
        .other          _ZN5flash32flash_fwd_splitkv_combine_kernelI23Flash_fwd_kernel_traitsILi256ELi64ELi64ELi4ELb0ELb0EN7cutlass10bfloat16_tE19Flash_kernel_traitsILi256ELi64ELi64ELi4ES3_EELi4ELi2ELb1EEEvNS_16Flash_fwd_paramsE,@"STO_CUDA_ENTRY STV_DEFAULT"
_ZN5flash32flash_fwd_splitkv_combine_kernelI23Flash_fwd_kernel_traitsILi256ELi64ELi64ELi4ELb0ELb0EN7cutlass10bfloat16_tE19Flash_kernel_traitsILi256ELi64ELi64ELi4ES3_EELi4ELi2ELb1EEEvNS_16Flash_fwd_paramsE:
.text._ZN5flash32flash_fwd_splitkv_combine_kernelI23Flash_fwd_kernel_traitsILi256ELi64ELi64ELi4ELb0ELb0EN7cutlass10bfloat16_tE19Flash_kernel_traitsILi256ELi64ELi64ELi4ES3_EELi4ELi2ELb1EEEvNS_16Flash_fwd_paramsE:
        /* <DEDUP_REMOVED lines=23> */
[----:B------:R-:W-:Y:S05]  /*0170*/  CALL.REL.NOINC `($__internal_12_$__cuda_sm20_div_s64) ;  /* 0x0000004800647944 */ /* 0x000fea0003c00000 */
[----:B------:R-:W-:Y:S02]  /*0180*/  MOV R18, R0 ;  /* 0x0000000000127202 */ /* 0x000fe40000000f00 */
[----:B------:R-:W-:Y:S01]  /*0190*/  MOV R19, R21 ;  /* 0x0000001500137202 */ /* 0x000fe20000000f00 */
[----:B------:R-:W-:Y:S06]  /*01a0*/  BRA `(.L_x_607) ;  /* 0x00000000004c7947 */ /* 0x000fec0003800000 */
.L_x_606:
        /* <DEDUP_REMOVED lines=19> */
.L_x_607:
        /* <DEDUP_REMOVED lines=11> */
[----:B------:R-:W-:Y:S05]  /*0390*/  CALL.REL.NOINC `($__internal_12_$__cuda_sm20_div_s64) ;  /* 0x0000004400dc7944 */ /* 0x000fea0003c00000 */
[----:B------:R-:W-:Y:S02]  /*03a0*/  MOV R10, R0 ;  /* 0x00000000000a7202 */ /* 0x000fe40000000f00 */
[----:B------:R-:W-:Y:S01]  /*03b0*/  MOV R11, R21 ;  /* 0x00000015000b7202 */ /* 0x000fe20000000f00 */
[----:B------:R-:W-:Y:S05]  /*03c0*/  BRA `(.L_x_610) ;  /* 0x00000000004c7947 */ /* 0x000fea0003800000 */
.L_x_609:
        /* <DEDUP_REMOVED lines=19> */
.L_x_610:
[----:B------:R-:W-:Y:S05]  /*0500*/  BSYNC B0 ;  /* 0x0000000000007941 */ /* 0x000fea0003800000 */
.L_x_608:
        /* <DEDUP_REMOVED lines=44> */
[----:B------:R-:W-:Y:S05]  /*07d0*/  BRA `(.L_x_613) ;  /* 0x00000000004c7947 */ /* 0x000fea0003800000 */
.L_x_612:
        /* <DEDUP_REMOVED lines=19> */
.L_x_613:
[----:B------:R-:W-:Y:S05]  /*0910*/  BSYNC B0 ;  /* 0x0000000000007941 */ /* 0x000fea0003800000 */
.L_x_611:
        /* <DEDUP_REMOVED lines=71> */
[----:B------:R-:W-:Y:S05]  /*0d90*/  CALL.REL.NOINC `($__internal_12_$__cuda_sm20_div_s64) ;  /* 0x0000003c005c7944 */ /* 0x000fea0003c00000 */
[----:B------:R-:W-:Y:S02]  /*0da0*/  MOV R32, R0 ;  /* 0x0000000000207202 */ /* 0x000fe40000000f00 */
[----:B------:R-:W-:Y:S01]  /*0db0*/  MOV R33, R21 ;  /* 0x0000001500217202 */ /* 0x000fe20000000f00 */
[----:B------:R-:W-:Y:S05]  /*0dc0*/  BRA `(.L_x_616) ;  /* 0x00000000004c7947 */ /* 0x000fea0003800000 */
.L_x_615:
        /* <DEDUP_REMOVED lines=19> */
.L_x_616:
[----:B------:R-:W-:Y:S05]  /*0f00*/  BSYNC B0 ;  /* 0x0000000000007941 */ /* 0x000fea0003800000 */
.L_x_614:
        /* <DEDUP_REMOVED lines=44> */
.L_x_618:
        /* <DEDUP_REMOVED lines=19> */
.L_x_619:
[----:B------:R-:W-:Y:S05]  /*1300*/  BSYNC B0 ;  /* 0x0000000000007941 */ /* 0x000fea0003800000 */
.L_x_617:
        /* <DEDUP_REMOVED lines=71> */
.L_x_621:
[----:B------:R-:W-:Y:S05]  /*1780*/  BSYNC B0 ;  /* 0x0000000000007941 */ /* 0x000fea0003800000 */
.L_x_620:
        /* <DEDUP_REMOVED lines=151> */
.L_x_626:
        /* <DEDUP_REMOVED lines=22> */
.L_x_627:
[----:B------:R-:W-:Y:S05]  /*2260*/  BSYNC B0 ;  /* 0x0000000000007941 */ /* 0x000fea0003800000 */
.L_x_625:
[----:B------:R-:W-:Y:S01]  /*2270*/  LOP3.LUT R0, R19, R8, RZ, 0xfc, !PT ;  /* 0x0000000813007212 */ /* 0x000fe200078efcff */
[----:B------:R-:W-:Y:S03]  /*2280*/  BSSY B0, `(.L_x_628) ;  /* 0x0000028000007945 */ /* 0x000fe60003800000 */
[----:B------:R-:W-:-:S13]  /*2290*/  ISETP.NE.U32.AND P0, PT, R0, RZ, PT ;  /* 0x000000ff0000720c */ /* 0x000fda0003f05070 */
[----:B------:R-:W-:Y:S05]  /*22a0*/  @!P0 BRA `(.L_x_629) ;  /* 0x00000000003c8947 */ /* 0x000fea0003800000 */
[----:B------:R-:W-:Y:S01]  /*22b0*/  IMAD.MOV.U32 R24, RZ, RZ, R23 ;  /* 0x000000ffff187224 */ /* 0x000fe200078e0017 */
[----:B------:R-:W-:Y:S02]  /*22c0*/  MOV R6, R8 ;  /* 0x0000000800067202 */ /* 0x000fe40000000f00 */
[----:B------:R-:W-:Y:S02]  /*22d0*/  MOV R22, 0x22f0 ;  /* 0x000022f000167802 */ /* 0x000fe40000000f00 */
[----:B------:R-:W-:Y:S05]  /*22e0*/  CALL.REL.NOINC `($__internal_12_$__cuda_sm20_div_s64) ;  /* 0x0000002800087944 */ /* 0x000fea0003c00000 */
        /* <DEDUP_REMOVED lines=11> */
.L_x_629:
        /* <DEDUP_REMOVED lines=22> */
.L_x_630:
[----:B------:R-:W-:Y:S05]  /*2500*/  BSYNC B0 ;  /* 0x0000000000007941 */ /* 0x000fea0003800000 */
.L_x_628:
        /* <DEDUP_REMOVED lines=11> */
[----:B------:R-:W-:Y:S05]  /*25c0*/  CALL.REL.NOINC `($__internal_12_$__cuda_sm20_div_s64) ;  /* 0x0000002400507944 */ /* 0x000fea0003c00000 */
        /* <DEDUP_REMOVED lines=9> */
.L_x_632:
        /* <DEDUP_REMOVED lines=21> */
.L_x_633:
[----:B------:R-:W-:Y:S05]  /*27b0*/  BSYNC B0 ;  /* 0x0000000000007941 */ /* 0x000fea0003800000 */
.L_x_631:
        /* <DEDUP_REMOVED lines=38> */
[----:B------:R-:W-:Y:S05]  /*2a20*/  CALL.REL.NOINC `($__internal_12_$__cuda_sm20_div_s64) ;  /* 0x0000002000387944 */ /* 0x000fea0003c00000 */
        /* <DEDUP_REMOVED lines=12> */
.L_x_635:
        /* <DEDUP_REMOVED lines=23> */
.L_x_636:
[----:B------:R-:W-:Y:S05]  /*2c60*/  BSYNC B0 ;  /* 0x0000000000007941 */ /* 0x000fea0003800000 */
.L_x_634:
        /* <DEDUP_REMOVED lines=19> */
.L_x_638:
        /* <DEDUP_REMOVED lines=22> */
.L_x_639:
[----:B------:R-:W-:Y:S05]  /*2f00*/  BSYNC B0 ;  /* 0x0000000000007941 */ /* 0x000fea0003800000 */
.L_x_637:
        /* <DEDUP_REMOVED lines=22> */
.L_x_641:
        /* <DEDUP_REMOVED lines=23> */
.L_x_642:
[----:B------:R-:W-:Y:S05]  /*31e0*/  BSYNC B0 ;  /* 0x0000000000007941 */ /* 0x000fea0003800000 */
.L_x_640:
        /* <DEDUP_REMOVED lines=39> */
.L_x_644:
        /* <DEDUP_REMOVED lines=23> */
.L_x_645:
[----:B------:R-:W-:Y:S05]  /*35d0*/  BSYNC B0 ;  /* 0x0000000000007941 */ /* 0x000fea0003800000 */
.L_x_643:
        /* <DEDUP_REMOVED lines=31> */
.L_x_647:
        /* <DEDUP_REMOVED lines=23> */
.L_x_648:
[----:B------:R-:W-:Y:S05]  /*3940*/  BSYNC B0 ;  /* 0x0000000000007941 */ /* 0x000fea0003800000 */
.L_x_646:
        /* <DEDUP_REMOVED lines=21> */
.L_x_624:
[----:B------:R-:W-:Y:S02]  /*3aa0*/  ULDC.64 UR4, c[0x0][0x2b0] ;  /* 0x0000ac0000047ab9 */ /* 0x000fe40000000a00 */
[----:B------:R-:W-:-:S04]  /*3ab0*/  LEA R2, P0, R30, UR4, 0x2 ;  /* 0x000000041e027c11 */ /* 0x000fc8000f8010ff */
[----:B------:R-:W-:-:S05]  /*3ac0*/  LEA.HI.X R3, R30, UR5, R31, 0x2, P0 ;  /* 0x000000051e037c11 */ /* 0x000fca00080f141f */
[----:B------:R1:W-:Y:S04]  /*3ad0*/  STG.E desc[UR8][R2.64], R27 ;  /* 0x0000001b02007986 */ /* 0x0003e8000c101908 */
.L_x_623:
[----:B------:R-:W-:Y:S05]  /*3ae0*/  BSYNC B1 ;  /* 0x0000000000017941 */ /* 0x000fea0003800000 */
.L_x_622:
[----:B------:R-:W2:Y:S01]  /*3af0*/  S2R R23, SR_TID.X ;  /* 0x0000000000177919 */ /* 0x000ea20000002100 */
[----:B------:R-:W3:Y:S01]  /*3b00*/  LDC R11, c[0x0][0x3c4] ;  /* 0x0000f100ff0b7b82 */ /* 0x000ee20000000800 */
[----:B------:R-:W-:Y:S01]  /*3b10*/  CS2R R4, SRZ ;  /* 0x0000000000047805 */ /* 0x000fe2000001ff00 */
[----:B------:R-:W-:Y:S01]  /*3b20*/  IMAD.MOV.U32 R9, RZ, RZ, RZ ;  /* 0x000000ffff097224 */ /* 0x000fe200078e00ff */
[----:B--2---:R-:W-:-:S04]  /*3b30*/  SHF.R.S32.HI R22, RZ, 0x1f, R23 ;  /* 0x0000001fff167819 */ /* 0x004fc80000011417 */
[CC--:B------:R-:W-:Y:S02]  /*3b40*/  LEA.HI R0, R22.reuse, R23.reuse, RZ, 0x2 ;  /* 0x0000001716007211 */ /* 0x0c0fe400078f10ff */
[----:B------:R-:W-:Y:S02]  /*3b50*/  LEA.HI R22, R22, R23, RZ, 0x5 ;  /* 0x0000001716167211 */ /* 0x000fe400078f28ff */
[----:B------:R-:W-:Y:S02]  /*3b60*/  LOP3.LUT R0, R0, 0xfffffffc, RZ, 0xc0, !PT ;  /* 0xfffffffc00007812 */ /* 0x000fe400078ec0ff */
[----:B01----:R-:W-:Y:S02]  /*3b70*/  LOP3.LUT R2, R22, 0x3fffffe0, RZ, 0xc0, !PT ;  /* 0x3fffffe016027812 */ /* 0x003fe400078ec0ff */
[----:B------:R-:W-:Y:S01]  /*3b80*/  SHF.R.S32.HI R22, RZ, 0x5, R22 ;  /* 0x00000005ff167819 */ /* 0x000fe20000011416 */
[----:B------:R-:W-:-:S05]  /*3b90*/  IMAD.IADD R0, R23, 0x1, -R0 ;  /* 0x0000000117007824 */ /* 0x000fca00078e0a00 */
[----:B---3--:R-:W-:Y:S01]  /*3ba0*/  ISETP.GE.AND P0, PT, R0, R11, PT ;  /* 0x0000000b0000720c */ /* 0x008fe20003f06270 */
[----:B------:R-:W-:-:S03]  /*3bb0*/  IMAD.MOV.U32 R0, RZ, RZ, RZ ;  /* 0x000000ffff007224 */ /* 0x000fc600078e00ff */
[C---:B------:R-:W-:Y:S01]  /*3bc0*/  ISETP.GT.OR P0, PT, R23.reuse, 0xf, P0 ;  /* 0x0000000f1700780c */ /* 0x040fe20000704670 */
[----:B------:R-:W-:Y:S01]  /*3bd0*/  IMAD.IADD R23, R23, 0x1, -R2 ;  /* 0x0000000117177824 */ /* 0x000fe200078e0a02 */
[----:B------:R-:W-:-:S03]  /*3be0*/  CS2R R2, SRZ ;  /* 0x0000000000027805 */ /* 0x000fc6000001ff00 */
[----:B------:R-:W-:-:S08]  /*3bf0*/  IMAD.SHL.U32 R23, R23, 0x4, RZ ;  /* 0x0000000417177824 */ /* 0x000fd000078e00ff */
[----:B------:R-:W-:-:S04]  /*3c00*/  @!P0 FADD.FTZ R6, -R27, R28 ;  /* 0x0000001c1b068221 */ /* 0x000fc80000010100 */
[----:B------:R-:W-:-:S06]  /*3c10*/  @!P0 FMUL.FTZ R6, R6, 1.4426950216293334961 ;  /* 0x3fb8aa3b06068820 */ /* 0x000fcc0000410000 */
[----:B------:R-:W0:Y:S02]  /*3c20*/  @!P0 MUFU.EX2 R6, R6 ;  /* 0x0000000600068308 */ /* 0x000e240000000800 */
[----:B0-----:R0:W-:Y:S01]  /*3c30*/  @!P0 STS [R29], R6 ;  /* 0x000000061d008388 */ /* 0x0011e20000000800 */
[----:B------:R-:W-:Y:S01]  /*3c40*/  BAR.SYNC.DEFER_BLOCKING 0x0 ;  /* 0x0000000000007b1d */ /* 0x000fe20000010000 */
[----:B------:R-:W-:Y:S02]  /*3c50*/  ISETP.GE.AND P0, PT, R11, 0x1, PT ;  /* 0x000000010b00780c */ /* 0x000fe40003f06270 */
[----:B0-----:R-:W-:-:S11]  /*3c60*/  CS2R R6, SRZ ;  /* 0x0000000000067805 */ /* 0x001fd6000001ff00 */
        /* <DEDUP_REMOVED lines=32> */
.L_x_651:
        /* <DEDUP_REMOVED lines=57> */
.L_x_650:
        /* <DEDUP_REMOVED lines=36> */
.L_x_652:
        /* <DEDUP_REMOVED lines=8> */
.L_x_654:
[----:B------:R-:W-:Y:S05]  /*44c0*/  BSYNC B0 ;  /* 0x0000000000007941 */ /* 0x000fea0003800000 */
.L_x_653:
        /* <DEDUP_REMOVED lines=8> */
.L_x_649:
        /* <DEDUP_REMOVED lines=92> */
        .weak           $__internal_12_$__cuda_sm20_div_s64
        .type           $__internal_12_$__cuda_sm20_div_s64,@function
        .size           $__internal_12_$__cuda_sm20_div_s64,(.L_x_8998 - $__internal_12_$__cuda_sm20_div_s64)
$__internal_12_$__cuda_sm20_div_s64:
        /* <DEDUP_REMOVED lines=83> */
[----:B------:R-:W-:Y:S06]  /*5040*/  RET.REL.NODEC R38 `(_ZN5flash32flash_fwd_splitkv_combine_kernelI23Flash_fwd_kernel_traitsILi256ELi64ELi64ELi4ELb0ELb0EN7cutlass10bfloat16_tE19Flash_kernel_traitsILi256ELi64ELi64ELi4ES3_EELi4ELi2ELb1EEEvNS_16Flash_fwd_paramsE) ;  /* 0xffffffac26ec7950 */ /* 0x000fec0003c3ffff */
.L_x_655:
        /* <DEDUP_REMOVED lines=11> */
.L_x_8998:


//--------------------- .text._ZN5flash32flash_fwd_splitkv_combine_kernelI23Flash_fwd_kernel_traitsILi256ELi64ELi64ELi4ELb0ELb0EN7cutlass10bfloat16_tE19Flash_kernel_traitsILi256ELi64ELi64ELi4ES3_EELi4ELi1ELb1EEEvNS_16Flash_fwd_paramsE --------------------------
	.section	.text._ZN5flash32flash_fwd_splitkv_combine_kernelI23Flash_fwd_kernel_traitsILi256ELi64ELi64ELi4ELb0ELb0EN7cutlass10bfloat16_tE19Flash_kernel_traitsILi256ELi64ELi64ELi4ES3_EELi4ELi1ELb1EEEvNS_16Flash_fwd_paramsE,"ax",@progbits
	.align	128
        .global         _ZN5flash32flash_fwd_splitkv_combine_kernelI23Flash_fwd_kernel_traitsILi256ELi64ELi64ELi4ELb0ELb0EN7cutlass10bfloat16_tE19Flash_kernel_traitsILi256ELi64ELi64ELi4ES3_EELi4ELi1ELb1EEEvNS_16Flash_fwd_paramsE
        .type           _ZN5flash32flash_fwd_splitkv_combine_kernelI23Flash_fwd_kernel_traitsILi256ELi64ELi64ELi4ELb0ELb0EN7cutlass10bfloat16_tE19Flash_kernel_traitsILi256ELi64ELi64ELi4ES3_EELi4ELi1ELb1EEEvNS_16Flash_fwd_paramsE,@function
        .size           _ZN5flash32flash_fwd_splitkv_combine_kernelI23Flash_fwd_kernel_traitsILi256ELi64ELi64ELi4ELb0ELb0EN7cutlass10bfloat16_tE19Flash_kernel_traitsILi256ELi64ELi64ELi4ES3_EELi4ELi1ELb1EEEvNS_16Flash_fwd_paramsE,(.L_x_8999 - _ZN5flash32flash_fwd_splitkv_combine_kernelI23Flash_fwd_kernel_traitsILi256ELi64ELi64ELi4ELb0ELb0EN7cutlass10bfloat16_tE19Flash_kernel_traitsILi256ELi64ELi64ELi4ES3_EELi4ELi1ELb1EEEvNS_16Flash_fwd_paramsE)
        .other          _ZN5flash32flash_fwd_splitkv_combine_kernelI23Flash_fwd_kernel_traitsILi256ELi64ELi64ELi4ELb0ELb0EN7cutlass10bfloat16_tE19Flash_kernel_traitsILi256ELi64ELi64ELi4ES3_EELi4ELi1ELb1EEEvNS_16Flash_fwd_paramsE,@"STO_CUDA_ENTRY STV_DEFAULT"
_ZN5flash32flash_fwd_splitkv_combine_kernelI23Flash_fwd_kernel_traitsILi256ELi64ELi64ELi4ELb0ELb0EN7cutlass10bfloat16_tE19Flash_kernel_traitsILi256ELi64ELi64ELi4ES3_EELi4ELi1ELb1EEEvNS_16Flash_fwd_paramsE:
.text._ZN5flash32flash_fwd_splitkv_combine_kernelI23Flash_fwd_kernel_traitsILi256ELi64ELi64ELi4ELb0ELb0EN7cutlass10bfloat16_tE19Flash_kernel_traitsILi256ELi64ELi64ELi4ES3_EELi4ELi1ELb1EEEvNS_16Flash_fwd_paramsE:
        /* <DEDUP_REMOVED lines=23> */
[----:B------:R-:W-:Y:S05]  /*0170*/  CALL.REL.NOINC `($__internal_13_$__cuda_sm20_div_s64) ;  /* 0x0000004800887944 */ /* 0x000fea0003c00000 */
[----:B------:R-:W-:Y:S02]  /*0180*/  MOV R22, R0 ;  /* 0x0000000000167202 */ /* 0x000fe40000000f00 */
[----:B------:R-:W-:Y:S01]  /*0190*/  MOV R23, R21 ;  /* 0x0000001500177202 */ /* 0x000fe20000000f00 */
[----:B------:R-:W-:Y:S06]  /*01a0*/  BRA `(.L_x_657) ;  /* 0x00000000004c7947 */ /* 0x000fec0003800000 */
.L_x_656:
        /* <DEDUP_REMOVED lines=19> */
.L_x_657:
        /* <DEDUP_REMOVED lines=11> */
[----:B------:R-:W-:Y:S05]  /*0390*/  CALL.REL.NOINC `($__internal_13_$__cuda_sm20_div_s64) ;  /* 0x0000004800007944 */ /* 0x000fea0003c00000 */
[----:B------:R-:W-:Y:S02]  /*03a0*/  MOV R8, R0 ;  /* 0x0000000000087202 */ /* 0x000fe40000000f00 */
[----:B------:R-:W-:Y:S01]  /*03b0*/  MOV R9, R21 ;  /* 0x0000001500097202 */ /* 0x000fe20000000f00 */
[----:B------:R-:W-:Y:S05]  /*03c0*/  BRA `(.L_x_660) ;  /* 0x00000000004c7947 */ /* 0x000fea0003800000 */
.L_x_659:
        /* <DEDUP_REMOVED lines=19> */
.L_x_660:
[----:B------:R-:W-:Y:S05]  /*0500*/  BSYNC B0 ;  /* 0x0000000000007941 */ /* 0x000fea0003800000 */
.L_x_658:
[----:B------:R-:W0:Y:S01]  /*0510*/  LDC R4, c[0x0][0x2c4] ;  /* 0x0000b100ff047b82 */ /* 0x000e220000000800 */
        /* <DEDUP_REMOVED lines=42> */
[----:B------:R-:W-:Y:S05]  /*07c0*/  BRA `(.L_x_663) ;  /* 0x00000000004c7947 */ /* 0x000fea0003800000 */
.L_x_662:
        /* <DEDUP_REMOVED lines=19> */
.L_x_663:
[----:B------:R-:W-:Y:S05]  /*0900*/  BSYNC B0 ;  /* 0x0000000000007941 */ /* 0x000fea0003800000 */
.L_x_661:
        /* <DEDUP_REMOVED lines=42> */
[----:B0-----:R-:W-:Y:S01]  /*0bb0*/  IADD3 R10, RZ, -R13, RZ ;  /* 0x8000000dff0a7210 */ /* 0x001fe20007ffe0ff */
[----:B------:R-:W-:-:S04]  /*0bc0*/  IMAD.MOV.U32 R12, RZ, RZ, RZ ;  /* 0x000000ffff0c7224 */ /* 0x000fc800078e00ff */
[----:B------:R-:W-:-:S04]  /*0bd0*/  IMAD R10, R10, R11, RZ ;  /* 0x0000000b0a0a7224 */ /* 0x000fc800078e02ff */
        /* <DEDUP_REMOVED lines=13> */
[----:B------:R-:W-:Y:S01]  /*0cb0*/  @!P1 LOP3.LUT R5, RZ, R11, RZ, 0x33, !PT ;  /* 0x0000000bff059212 */ /* 0x000fe200078e33ff */
[----:B------:R-:W-:-:S03]  /*0cc0*/  IMAD R11, R0, UR5, RZ ;  /* 0x00000005000b7c24 */ /* 0x000fc6000f8e02ff */
        /* <DEDUP_REMOVED lines=12> */
[----:B------:R-:W-:Y:S05]  /*0d90*/  CALL.REL.NOINC `($__internal_13_$__cuda_sm20_div_s64) ;  /* 0x0000003c00807944 */ /* 0x000fea0003c00000 */
[----:B------:R-:W-:Y:S02]  /*0da0*/  MOV R34, R0 ;  /* 0x0000000000227202 */ /* 0x000fe40000000f00 */
[----:B------:R-:W-:Y:S01]  /*0db0*/  MOV R35, R21 ;  /* 0x0000001500237202 */ /* 0x000fe20000000f00 */
[----:B------:R-:W-:Y:S05]  /*0dc0*/  BRA `(.L_x_666) ;  /* 0x00000000004c7947 */ /* 0x000fea0003800000 */
.L_x_665:
        /* <DEDUP_REMOVED lines=19> */
.L_x_666:
[----:B------:R-:W-:Y:S05]  /*0f00*/  BSYNC B0 ;  /* 0x0000000000007941 */ /* 0x000fea0003800000 */
.L_x_664:
        /* <DEDUP_REMOVED lines=43> */
.L_x_668:
        /* <DEDUP_REMOVED lines=19> */
.L_x_669:
[----:B------:R-:W-:Y:S05]  /*12f0*/  BSYNC B0 ;  /* 0x0000000000007941 */ /* 0x000fea0003800000 */
.L_x_667:
[----:B------:R-:W0:Y:S01]  /*1300*/  LDC R19, c[0x0][0x2c4] ;  /* 0x0000b100ff137b82 */ /* 0x000e220000000800 */
[----:B------:R-:W-:Y:S01]  /*1310*/  IMAD.MOV.U32 R8, RZ, RZ, RZ ;  /* 0x000000ffff087224 */ /* 0x000fe200078e00ff */
[----:B------:R-:W1:Y:S01]  /*1320*/  S2R R25, SR_TID.X ;  /* 0x0000000000197919 */ /* 0x000e620000002100 */
        /* <DEDUP_REMOVED lines=9> */
[----:B-1----:R-:W-:-:S04]  /*13c0*/  SHF.R.S32.HI R10, RZ, 0x1f, R25 ;  /* 0x0000001fff0a7819 */ /* 0x002fc80000011419 */
[----:B------:R-:W-:Y:S01]  /*13d0*/  LEA.HI R10, R10, R25, RZ, 0x2 ;  /* 0x000000190a0a7211 */ /* 0x000fe200078f10ff */
[----:B------:R-:W0:Y:S03]  /*13e0*/  F2I.FTZ.U32.TRUNC.NTZ R9, R9 ;  /* 0x0000000900097305 */ /* 0x000e26000021f000 */
[----:B------:R-:W-:Y:S02]  /*13f0*/  SHF.R.S32.HI R26, RZ, 0x2, R10 ;  /* 0x00000002ff1a7819 */ /* 0x000fe4000001140a */
[----:B------:R-:W-:-:S05]  /*1400*/  LOP3.LUT R10, R10, 0xfffffffc, RZ, 0xc0, !PT ;  /* 0xfffffffc0a0a7812 */ /* 0x000fca00078ec0ff */
[----:B------:R-:W-:Y:S02]  /*1410*/  IMAD.IADD R10, R25, 0x1, -R10 ;  /* 0x00000001190a7824 */ /* 0x000fe400078e0a0a */
[----:B0-----:R-:W-:-:S04]  /*1420*/  IMAD.MOV R5, RZ, RZ, -R9 ;  /* 0x000000ffff057224 */ /* 0x001fc800078e0a09 */
[----:B------:R-:W-:Y:S01]  /*1430*/  IMAD R7, R5, R0, RZ ;  /* 0x0000000005077224 */ /* 0x000fe200078e02ff */
[----:B------:R-:W-:Y:S02]  /*1440*/  IABS R5, R6 ;  /* 0x0000000600057213 */ /* 0x000fe40000000000 */
[----:B------:R-:W-:Y:S01]  /*1450*/  LOP3.LUT R6, R6, R19, RZ, 0x3c, !PT ;  /* 0x0000001306067212 */ /* 0x000fe200078e3cff */
[----:B------:R-:W-:-:S03]  /*1460*/  IMAD.HI.U32 R7, R9, R7, R8 ;  /* 0x0000000709077227 */ /* 0x000fc600078e0008 */
[----:B------:R-:W-:-:S03]  /*1470*/  ISETP.GE.AND P1, PT, R6, RZ, PT ;  /* 0x000000ff0600720c */ /* 0x000fc60003f26270 */
        /* <DEDUP_REMOVED lines=11> */
[----:B------:R-:W0:Y:S04]  /*1530*/  LDC R5, c[0x0][0x270] ;  /* 0x00009c00ff057b82 */ /* 0x000e280000000800 */
[----:B------:R-:W-:Y:S01]  /*1540*/  @P3 VIADD R7, R7, 0x1 ;  /* 0x0000000107073836 */ /* 0x000fe20000000000 */
[----:B------:R-:W-:-:S03]  /*1550*/  ISETP.GT.AND P3, PT, R25, 0x7, PT ;  /* 0x000000071900780c */ /* 0x000fc60003f64270 */
[----:B------:R-:W-:Y:S01]  /*1560*/  @!P1 IMAD.MOV R7, RZ, RZ, -R7 ;  /* 0x000000ffff079224 */ /* 0x000fe200078e0a07 */
[----:B------:R-:W-:Y:S02]  /*1570*/  @!P0 LOP3.LUT R7, RZ, R19, RZ, 0x33, !PT ;  /* 0x00000013ff078212 */ /* 0x000fe400078e33ff */
[----:B------:R-:W-:-:S03]  /*1580*/  ISETP.GE.AND P0, PT, R26, UR5, PT ;  /* 0x000000051a007c0c */ /* 0x000fc6000bf06270 */
[----:B------:R-:W-:-:S04]  /*1590*/  IMAD R7, R0, R7, RZ ;  /* 0x0000000700077224 */ /* 0x000fc800078e02ff */
[----:B------:R-:W1:Y:S01]  /*15a0*/  @!P3 S2R R9, SR_CgaCtaId ;  /* 0x000000000009b919 */ /* 0x000e620000008800 */
[----:B------:R-:W-:Y:S02]  /*15b0*/  IABS R27, R7 ;  /* 0x00000007001b7213 */ /* 0x000fe40000000000 */
[----:B------:R-:W-:Y:S02]  /*15c0*/  @!P3 MOV R0, 0x400 ;  /* 0x000004000000b802 */ /* 0x000fe40000000f00 */
[----:B------:R-:W2:Y:S01]  /*15d0*/  I2F.RP R6, R27 ;  /* 0x0000001b00067306 */ /* 0x000ea20000209400 */
[----:B0-----:R-:W-:Y:S01]  /*15e0*/  IABS R21, R5 ;  /* 0x0000000500157213 */ /* 0x001fe20000000000 */
[----:B------:R-:W-:-:S06]  /*15f0*/  VIADD R12, R27, UR4 ;  /* 0x000000041b0c7c36 */ /* 0x000fcc0008000000 */
[----:B--2---:R-:W0:Y:S01]  /*1600*/  MUFU.RCP R6, R6 ;  /* 0x0000000600067308 */ /* 0x004e220000001000 */
[----:B-1----:R-:W-:-:S07]  /*1610*/  @!P3 LEA R9, R9, R0, 0x18 ;  /* 0x000000000909b211 */ /* 0x002fce00078ec0ff */
[----:B------:R1:W2:Y:S01]  /*1620*/  I2F.U32.RP R0, R21 ;  /* 0x0000001500007306 */ /* 0x0002a20000209000 */
[----:B------:R-:W-:-:S04]  /*1630*/  @!P3 IMAD R9, R26, 0x14, R9 ;  /* 0x000000141a09b824 */ /* 0x000fc800078e0209 */
        /* <DEDUP_REMOVED lines=17> */
[----:B------:R-:W-:-:S06]  /*1750*/  LEA.HI.X R29, R36, UR5, R8, 0x2, P0 ;  /* 0x00000005241d7c11 */ /* 0x000fcc00080f1408 */
[----:B------:R3:W5:Y:S03]  /*1760*/  LDG.E R29, desc[UR8][R28.64] ;  /* 0x000000081c1d7981 */ /* 0x000766000c1e1900 */
.L_x_671:
[----:B------:R-:W-:Y:S05]  /*1770*/  BSYNC B0 ;  /* 0x0000000000007941 */ /* 0x000fea0003800000 */
.L_x_670:
[----:B-----5:R4:W-:Y:S01]  /*1780*/  @!P3 STS [R24], R29 ;  /* 0x0000001d1800b388 */ /* 0x0209e20000000800 */
[----:B------:R-:W-:Y:S01]  /*1790*/  BSSY B0, `(.L_x_672) ;  /* 0x000000f000007945 */ /* 0x000fe20003800000 */
[----:B------:R-:W-:Y:S01]  /*17a0*/  MOV R30, 0xff800000 ;  /* 0xff800000001e7802 */ /* 0x000fe20000000f00 */
[----:B------:R-:W-:Y:S06]  /*17b0*/  BAR.SYNC.DEFER_BLOCKING 0x0 ;  /* 0x0000000000007b1d */ /* 0x000fec0000010000 */
[----:B------:R-:W-:Y:S05]  /*17c0*/  @P3 BRA `(.L_x_673) ;  /* 0x00000000002c3947 */ /* 0x000fea0003800000 */
[----:B------:R-:W5:Y:S01]  /*17d0*/  S2R R8, SR_CgaCtaId ;  /* 0x0000000000087919 */ /* 0x000f620000008800 */
[----:B----4-:R-:W-:Y:S02]  /*17e0*/  LEA.HI R24, R25, R25, RZ, 0x1 ;  /* 0x0000001919187211 */ /* 0x010fe400078f08ff */
[----:B------:R-:W-:Y:S02]  /*17f0*/  MOV R9, 0x400 ;  /* 0x0000040000097802 */ /* 0x000fe40000000f00 */
[C---:B------:R-:W-:Y:S01]  /*1800*/  LOP3.LUT R10, R24.reuse, 0xfffffffe, RZ, 0xc0, !PT ;  /* 0xfffffffe180a7812 */ /* 0x040fe200078ec0ff */
[----:B------:R-:W-:Y:S01]  /*1810*/  IMAD.SHL.U32 R24, R24, 0x2, RZ ;  /* 0x0000000218187824 */ /* 0x000fe200078e00ff */
[----:B-----5:R-:W-:-:S03]  /*1820*/  LEA R8, R8, R9, 0x18 ;  /* 0x0000000908087211 */ /* 0x020fc600078ec0ff */
[----:B------:R-:W-:-:S04]  /*1830*/  IMAD.IADD R9, R25, 0x1, -R10 ;  /* 0x0000000119097824 */ /* 0x000fc800078e0a0a */
[----:B------:R-:W-:Y:S01]  /*1840*/  IMAD R8, R9, 0x14, R8 ;  /* 0x0000001409087824 */ /* 0x000fe200078e0208 */
[----:B------:R-:W-:-:S05]  /*1850*/  LOP3.LUT R9, R24, 0xfffffffc, RZ, 0xc0, !PT ;  /* 0xfffffffc18097812 */ /* 0x000fca00078ec0ff */
[----:B------:R-:W-:-:S05]  /*1860*/  IMAD.IADD R8, R8, 0x1, R9 ;  /* 0x0000000108087824 */ /* 0x000fca00078e0209 */
[----:B------:R4:W0:Y:S02]  /*1870*/  LDS R30, [R8] ;  /* 0x00000000081e7984 */ /* 0x0008240000000800 */
.L_x_673:
[----:B------:R-:W-:Y:S05]  /*1880*/  BSYNC B0 ;  /* 0x0000000000007941 */ /* 0x000fea0003800000 */
.L_x_672:
[----:B--2---:R-:W2:Y:S01]  /*1890*/  MUFU.RCP R0, R0 ;  /* 0x0000000000007308 */ /* 0x004ea20000001000 */
[----:B0-----:R-:W0:Y:S01]  /*18a0*/  SHFL.BFLY PT, R9, R30, 0x1, 0x1f ;  /* 0x0c201f001e097f89 */ /* 0x001e2200000e0000 */
[----:B------:R-:W-:Y:S01]  /*18b0*/  VIADD R38, R6, 0xffffffe ;  /* 0x0ffffffe06267836 */ /* 0x000fe20000000000 */
[----:B------:R-:W-:Y:S01]  /*18c0*/  IABS R10, R7 ;  /* 0x00000007000a7213 */ /* 0x000fe20000000000 */
[----:B------:R-:W-:Y:S01]  /*18d0*/  BSSY B1, `(.L_x_674) ;  /* 0x0000223000017945 */ /* 0x000fe20003800000 */
[----:B----4-:R-:W-:-:S03]  /*18e0*/  IABS R24, R12 ;  /* 0x0000000c00187213 */ /* 0x010fc60000000000 */
[----:B------:R-:W4:Y:S01]  /*18f0*/  F2I.FTZ.U32.TRUNC.NTZ R39, R38 ;  /* 0x0000002600277305 */ /* 0x000f22000021f000 */
[----:B------:R-:W-:Y:S02]  /*1900*/  IMAD.MOV R10, RZ, RZ, -R10 ;  /* 0x000000ffff0a7224 */ /* 0x000fe400078e0a0a */
[----:B--2---:R-:W-:Y:S01]  /*1910*/  VIADD R36, R0, 0xffffffe ;  /* 0x0ffffffe00247836 */ /* 0x004fe20000000000 */
[----:B------:R-:W-:Y:S02]  /*1920*/  IABS R0, R4 ;  /* 0x0000000400007213 */ /* 0x000fe40000000000 */
[----:B------:R-:W-:Y:S02]  /*1930*/  LOP3.LUT R4, R4, R5, RZ, 0x3c, !PT ;  /* 0x0000000504047212 */ /* 0x000fe400078e3cff */
[----:B------:R-:W2:Y:S01]  /*1940*/  F2I.FTZ.U32.TRUNC.NTZ R37, R36 ;  /* 0x0000002400257305 */ /* 0x000ea2000021f000 */
[----:B----4-:R-:W-:Y:S01]  /*1950*/  IMAD.MOV R6, RZ, RZ, -R39 ;  /* 0x000000ffff067224 */ /* 0x010fe200078e0a27 */
[----:B0-----:R-:W-:Y:S01]  /*1960*/  FMNMX.FTZ R9, R9, R30, !PT ;  /* 0x0000001e09097209 */ /* 0x001fe20007810000 */
[----:B------:R-:W-:-:S02]  /*1970*/  IMAD.MOV.U32 R38, RZ, RZ, RZ ;  /* 0x000000ffff267224 */ /* 0x000fc400078e00ff */
[----:B------:R-:W-:Y:S01]  /*1980*/  IMAD R29, R6, R27, RZ ;  /* 0x0000001b061d7224 */ /* 0x000fe200078e02ff */
[----:B------:R-:W-:Y:S02]  /*1990*/  FSETP.NEU.FTZ.AND P0, PT, R9, -INF , PT ;  /* 0xff8000000900780b */ /* 0x000fe40003f1d000 */
[----:B------:R-:W-:Y:S01]  /*19a0*/  IABS R6, R5 ;  /* 0x0000000500067213 */ /* 0x000fe20000000000 */
[----:B------:R-:W-:Y:S01]  /*19b0*/  IMAD.HI.U32 R29, R39, R29, R38 ;  /* 0x0000001d271d7227 */ /* 0x000fe200078e0026 */
[----:B------:R-:W-:-:S03]  /*19c0*/  FSEL R9, R9, RZ, P0 ;  /* 0x000000ff09097208 */ /* 0x000fc60000000000 */
[----:B--2---:R-:W-:Y:S02]  /*19d0*/  IMAD.MOV R8, RZ, RZ, -R37 ;  /* 0x000000ffff087224 */ /* 0x004fe400078e0a25 */
[----:B------:R-:W-:Y:S01]  /*19e0*/  FADD.FTZ R26, -R9, R30 ;  /* 0x0000001e091a7221 */ /* 0x000fe20000010100 */
[----:B------:R-:W-:Y:S02]  /*19f0*/  IMAD.MOV.U32 R36, RZ, RZ, RZ ;  /* 0x000000ffff247224 */ /* 0x000fe400078e00ff */
[----:B------:R-:W-:Y:S02]  /*1a00*/  IMAD R8, R8, R21, RZ ;  /* 0x0000001508087224 */ /* 0x000fe400078e02ff */
[----:B------:R-:W-:Y:S01]  /*1a10*/  FMUL.FTZ R26, R26, 1.4426950216293334961 ;  /* 0x3fb8aa3b1a1a7820 */ /* 0x000fe20000410000 */
[----:B------:R-:W-:-:S04]  /*1a20*/  IMAD.HI.U32 R29, R29, R24, RZ ;  /* 0x000000181d1d7227 */ /* 0x000fc800078e00ff */
[----:B------:R-:W-:Y:S01]  /*1a30*/  IMAD.HI.U32 R37, R37, R8, R36 ;  /* 0x0000000825257227 */ /* 0x000fe200078e0024 */
[----:B------:R-:W0:Y:S01]  /*1a40*/  MUFU.EX2 R26, R26 ;  /* 0x0000001a001a7308 */ /* 0x000e220000000800 */
[C---:B------:R-:W-:Y:S02]  /*1a50*/  LOP3.LUT R8, R12.reuse, R27, RZ, 0x3c, !PT ;  /* 0x0000001b0c087212 */ /* 0x040fe400078e3cff */
[----:B------:R-:W-:Y:S01]  /*1a60*/  IMAD R10, R29, R10, R24 ;  /* 0x0000000a1d0a7224 */ /* 0x000fe200078e0218 */
[----:B------:R-:W-:Y:S01]  /*1a70*/  LOP3.LUT R12, R12, R5, RZ, 0x3c, !PT ;  /* 0x000000050c0c7212 */ /* 0x000fe200078e3cff */
[----:B------:R-:W-:Y:S01]  /*1a80*/  IMAD.MOV R39, RZ, RZ, -R6 ;  /* 0x000000ffff277224 */ /* 0x000fe200078e0a06 */
[----:B------:R-:W-:Y:S01]  /*1a90*/  ISETP.GE.AND P2, PT, R8, RZ, PT ;  /* 0x000000ff0800720c */ /* 0x000fe20003f46270 */
[----:B------:R-:W-:Y:S01]  /*1aa0*/  IMAD.HI.U32 R6, R37, R0, RZ ;  /* 0x0000000025067227 */ /* 0x000fe200078e00ff */
[----:B------:R-:W-:Y:S01]  /*1ab0*/  ISETP.GT.U32.AND P4, PT, R27, R10, PT ;  /* 0x0000000a1b00720c */ /* 0x000fe20003f84070 */
[----:B------:R-:W2:Y:S02]  /*1ac0*/  LDC.U8 R8, c[0x0][0x3d9] ;  /* 0x0000f640ff087b82 */ /* 0x000ea40000000000 */
[----:B------:R-:W-:-:S04]  /*1ad0*/  IMAD.HI.U32 R37, R37, R24, RZ ;  /* 0x0000001825257227 */ /* 0x000fc800078e00ff */
[-C--:B------:R-:W-:Y:S02]  /*1ae0*/  IMAD R0, R6, R39.reuse, R0 ;  /* 0x0000002706007224 */ /* 0x080fe400078e0200 */
[----:B------:R-:W-:Y:S01]  /*1af0*/  IMAD R24, R37, R39, R24 ;  /* 0x0000002725187224 */ /* 0x000fe200078e0218 */
[----:B0-----:R-:W0:Y:S01]  /*1b00*/  SHFL.BFLY PT, R41, R26, 0x1, 0x1f ;  /* 0x0c201f001a297f89 */ /* 0x001e2200000e0000 */
[----:B------:R-:W-:Y:S02]  /*1b10*/  LOP3.LUT R39, RZ, R5, RZ, 0x33, !PT ;  /* 0x00000005ff277212 */ /* 0x000fe400078e33ff */
[----:B------:R-:W-:Y:S01]  /*1b20*/  ISETP.GT.U32.AND P1, PT, R21, R0, PT ;  /* 0x000000001500720c */ /* 0x000fe20003f24070 */
[----:B------:R-:W-:Y:S01]  /*1b30*/  @!P4 VIADD R29, R29, 0x1 ;  /* 0x000000011d1dc836 */ /* 0x000fe20000000000 */
[----:B------:R-:W-:Y:S02]  /*1b40*/  ISETP.GT.U32.AND P0, PT, R21, R24, PT ;  /* 0x000000181500720c */ /* 0x000fe40003f04070 */
[----:B------:R-:W-:-:S04]  /*1b50*/  @!P4 IADD3 R10, R10, -R27, RZ ;  /* 0x8000001b0a0ac210 */ /* 0x000fc80007ffe0ff */
[----:B------:R-:W-:Y:S02]  /*1b60*/  ISETP.GE.U32.AND P5, PT, R10, R27, PT ;  /* 0x0000001b0a00720c */ /* 0x000fe40003fa6070 */
[----:B------:R-:W-:-:S03]  /*1b70*/  SHF.R.S32.HI R10, RZ, 0x1f, R7 ;  /* 0x0000001fff0a7819 */ /* 0x000fc60000011407 */
[--C-:B------:R-:W-:Y:S02]  /*1b80*/  @!P1 IMAD.IADD R0, R0, 0x1, -R21.reuse ;  /* 0x0000000100009824 */ /* 0x100fe400078e0a15 */
[----:B------:R-:W-:Y:S02]  /*1b90*/  @!P0 IMAD.IADD R24, R24, 0x1, -R21 ;  /* 0x0000000118188824 */ /* 0x000fe400078e0a15 */
[----:B------:R-:W-:Y:S01]  /*1ba0*/  @!P1 VIADD R6, R6, 0x1 ;  /* 0x0000000106069836 */ /* 0x000fe20000000000 */
[-C--:B------:R-:W-:Y:S01]  /*1bb0*/  ISETP.GE.U32.AND P4, PT, R0, R21.reuse, PT ;  /* 0x000000150000720c */ /* 0x080fe20003f86070 */
[----:B------:R-:W-:Y:S01]  /*1bc0*/  @!P0 VIADD R37, R37, 0x1 ;  /* 0x0000000125258836 */ /* 0x000fe20000000000 */
[----:B------:R-:W-:Y:S01]  /*1bd0*/  ISETP.GE.U32.AND P6, PT, R24, R21, PT ;  /* 0x000000151800720c */ /* 0x000fe20003fc6070 */
[----:B------:R-:W-:Y:S01]  /*1be0*/  @P5 VIADD R29, R29, 0x1 ;  /* 0x000000011d1d5836 */ /* 0x000fe20000000000 */
[C---:B------:R-:W-:Y:S01]  /*1bf0*/  ISETP.GT.AND P5, PT, R3.reuse, RZ, PT ;  /* 0x000000ff0300720c */ /* 0x040fe20003fa4270 */
[----:B0-----:R-:W-:Y:S01]  /*1c00*/  FADD.FTZ R41, R26, R41 ;  /* 0x000000291a297221 */ /* 0x001fe20000010000 */
[----:B------:R-:W-:Y:S01]  /*1c10*/  ISETP.GE.AND P0, PT, R4, RZ, PT ;  /* 0x000000ff0400720c */ /* 0x000fe20003f06270 */
[----:B-1----:R-:W-:Y:S01]  /*1c20*/  IMAD.MOV.U32 R21, RZ, RZ, R29 ;  /* 0x000000ffff157224 */ /* 0x002fe200078e001d */
[----:B------:R-:W-:Y:S01]  /*1c30*/  ISETP.GE.AND P1, PT, R12, RZ, PT ;  /* 0x000000ff0c00720c */ /* 0x000fe20003f26270 */
[----:B------:R-:W-:Y:S01]  /*1c40*/  IMAD.MOV.U32 R29, RZ, RZ, 0x7f800000 ;  /* 0x7f800000ff1d7424 */ /* 0x000fe200078e00ff */
[----:B------:R-:W-:Y:S01]  /*1c50*/  SHF.R.S32.HI R4, RZ, 0x1f, R3 ;  /* 0x0000001fff047819 */ /* 0x000fe20000011403 */
[----:B------:R-:W-:Y:S01]  /*1c60*/  @!P2 IMAD.MOV R21, RZ, RZ, -R21 ;  /* 0x000000ffff15a224 */ /* 0x000fe200078e0a15 */
[----:B------:R-:W-:-:S02]  /*1c70*/  LEA.HI.SX32 R0, R3, 0x1, 0x1 ;  /* 0x0000000103007811 */ /* 0x000fc400078f0aff */
[----:B------:R-:W-:Y:S01]  /*1c80*/  @P4 IADD3 R6, R6, 0x1, RZ ;  /* 0x0000000106064810 */ /* 0x000fe20007ffe0ff */
[----:B------:R-:W-:Y:S01]  /*1c90*/  @P6 VIADD R37, R37, 0x1 ;  /* 0x0000000125256836 */ /* 0x000fe20000000000 */
[----:B------:R-:W-:Y:S01]  /*1ca0*/  FSETP.NE.FTZ.AND P4, PT, R41, RZ, PT ;  /* 0x000000ff2900720b */ /* 0x000fe20003f95000 */
[----:B------:R-:W-:Y:S01]  /*1cb0*/  @!P5 IMAD.MOV R0, RZ, RZ, R4 ;  /* 0x000000ffff00d224 */ /* 0x000fe200078e0204 */
[----:B------:R-:W-:Y:S01]  /*1cc0*/  ISETP.NE.AND P6, PT, R7, RZ, PT ;  /* 0x000000ff0700720c */ /* 0x000fe20003fc5270 */
[----:B------:R-:W-:Y:S01]  /*1cd0*/  IMAD.MOV.U32 R4, RZ, RZ, R6 ;  /* 0x000000ffff047224 */ /* 0x000fe200078e0006 */
[----:B------:R-:W-:Y:S02]  /*1ce0*/  MOV R6, R37 ;  /* 0x0000002500067202 */ /* 0x000fe40000000f00 */
[----:B------:R-:W-:Y:S01]  /*1cf0*/  ISETP.NE.AND P2, PT, R5, RZ, PT ;  /* 0x000000ff0500720c */ /* 0x000fe20003f45270 */
[----:B------:R-:W-:Y:S01]  /*1d00*/  @!P0 IMAD.MOV R4, RZ, RZ, -R4 ;  /* 0x000000ffff048224 */ /* 0x000fe200078e0a04 */
[----:B------:R-:W-:Y:S01]  /*1d10*/  ISETP.GT.AND P0, PT, R7, RZ, PT ;  /* 0x000000ff0700720c */ /* 0x000fe20003f04270 */
[----:B------:R-:W-:Y:S01]  /*1d20*/  @!P1 IMAD.MOV R6, RZ, RZ, -R6 ;  /* 0x000000ffff069224 */ /* 0x000fe200078e0a06 */
[----:B--2---:R-:W-:-:S02]  /*1d30*/  ISETP.NE.AND P1, PT, R8, RZ, PT ;  /* 0x000000ff0800720c */ /* 0x004fc40003f25270 */
[C---:B------:R-:W-:Y:S02]  /*1d40*/  SEL R37, R39.reuse, R4, !P2 ;  /* 0x0000000427257207 */ /* 0x040fe40005000000 */
[----:B------:R-:W-:Y:S01]  /*1d50*/  SEL R39, R39, R6, !P2 ;  /* 0x0000000627277207 */ /* 0x000fe20005000000 */
[----:B------:R-:W0:Y:S01]  /*1d60*/  @P4 MUFU.LG2 R4, R41 ;  /* 0x0000002900044308 */ /* 0x000e220000000c00 */
[----:B------:R-:W-:Y:S02]  /*1d70*/  LOP3.LUT R6, R25, 0x1, RZ, 0xc0, !PT ;  /* 0x0000000119067812 */ /* 0x000fe400078ec0ff */
[----:B------:R-:W-:Y:S02]  /*1d80*/  @!P6 LOP3.LUT R21, RZ, R27, RZ, 0x33, !PT ;  /* 0x0000001bff15e212 */ /* 0x000fe400078e33ff */
[----:B------:R-:W-:Y:S02]  /*1d90*/  ISETP.EQ.U32.OR P5, PT, R6, 0x1, P3 ;  /* 0x000000010600780c */ /* 0x000fe40001fa2470 */
[----:B------:R-:W-:-:S02]  /*1da0*/  SEL R36, R19, 0x1, !P1 ;  /* 0x0000000113247807 */ /* 0x000fc40004800000 */
[----:B------:R-:W-:Y:S02]  /*1db0*/  ISETP.LT.U32.AND P2, PT, R22, R21, PT ;  /* 0x000000151600720c */ /* 0x000fe40003f41070 */
[----:B------:R-:W-:Y:S01]  /*1dc0*/  SHF.R.S32.HI R27, RZ, 0x1f, R21 ;  /* 0x0000001fff1b7819 */ /* 0x000fe20000011415 */
[-C--:B------:R-:W-:Y:S01]  /*1dd0*/  IMAD R37, R37, R36.reuse, RZ ;  /* 0x0000002425257224 */ /* 0x080fe200078e02ff */
[----:B------:R-:W-:Y:S01]  /*1de0*/  LEA.HI.SX32 R8, R7, 0x1, 0x1 ;  /* 0x0000000107087811 */ /* 0x000fe200078f0aff */
[----:B------:R-:W-:Y:S01]  /*1df0*/  @!P0 IMAD.MOV R8, RZ, RZ, R10 ;  /* 0x000000ffff088224 */ /* 0x000fe200078e020a */
[----:B------:R-:W-:Y:S01]  /*1e00*/  ISETP.LT.AND.EX P2, PT, R23, R27, PT, P2 ;  /* 0x0000001b1700720c */ /* 0x000fe20003f41320 */
[----:B------:R-:W-:Y:S02]  /*1e10*/  IMAD R19, R39, R36, RZ ;  /* 0x0000002427137224 */ /* 0x000fe400078e02ff */
[----:B0-----:R-:W-:Y:S01]  /*1e20*/  @P4 FFMA.FTZ R29, R4, 0.69314718246459960938, R9 ;  /* 0x3f317218041d4823 */ /* 0x001fe20000010009 */
[----:B------:R-:W-:Y:S01]  /*1e30*/  IMAD R9, R0, R37, RZ ;  /* 0x0000002500097224 */ /* 0x000fe200078e02ff */
[----:B------:R-:W-:Y:S01]  /*1e40*/  SEL R12, R22, R21, P2 ;  /* 0x00000015160c7207 */ /* 0x000fe20001000000 */
[----:B------:R-:W-:Y:S01]  /*1e50*/  IMAD R8, R19, R8, RZ ;  /* 0x0000000813087224 */ /* 0x000fe200078e02ff */
[----:B------:R-:W-:Y:S01]  /*1e60*/  SEL R10, R23, R27, P2 ;  /* 0x0000001b170a7207 */ /* 0x000fe20001000000 */
        /* <DEDUP_REMOVED lines=34> */
[----:B---3--:R-:W-:Y:S01]  /*2090*/  IMAD.MOV.U32 R28, RZ, RZ, R38 ;  /* 0x000000ffff1c7224 */ /* 0x008fe200078e0026 */
[----:B------:R-:W-:Y:S01]  /*20a0*/  MOV R23, R39 ;  /* 0x0000002700177202 */ /* 0x000fe20000000f00 */
[----:B------:R-:W-:Y:S01]  /*20b0*/  IMAD.MOV.U32 R24, RZ, RZ, R42 ;  /* 0x000000ffff187224 */ /* 0x000fe200078e002a */
[----:B------:R-:W-:Y:S02]  /*20c0*/  MOV R22, 0x20e0 ;  /* 0x000020e000167802 */ /* 0x000fe40000000f00 */
[----:B------:R-:W-:Y:S05]  /*20d0*/  CALL.REL.NOINC `($__internal_13_$__cuda_sm20_div_s64) ;  /* 0x0000002800b07944 */ /* 0x000fea0003c00000 */
[----:B------:R-:W-:Y:S02]  /*20e0*/  IADD3 R23, P0, RZ, -R0, RZ ;  /* 0x80000000ff177210 */ /* 0x000fe40007f1e0ff */
[-C--:B------:R-:W-:Y:S02]  /*20f0*/  MOV R43, R21.reuse ;  /* 0x00000015002b7202 */ /* 0x080fe40000000f00 */
[----:B------:R-:W-:Y:S01]  /*2100*/  IADD3.X R19, RZ, ~R21, RZ, P0, !PT ;  /* 0x80000015ff137210 */ /* 0x000fe200007fe4ff */
[----:B------:R-:W-:-:S04]  /*2110*/  IMAD.WIDE.U32 R38, R42, R23, R38 ;  /* 0x000000172a267225 */ /* 0x000fc800078e0026 */
[----:B------:R-:W-:Y:S01]  /*2120*/  IMAD R22, R19, R42, RZ ;  /* 0x0000002a13167224 */ /* 0x000fe200078e02ff */
[----:B------:R-:W-:Y:S02]  /*2130*/  MOV R32, R38 ;  /* 0x0000002600207202 */ /* 0x000fe40000000f00 */
[----:B------:R-:W-:Y:S01]  /*2140*/  MOV R42, R0 ;  /* 0x00000000002a7202 */ /* 0x000fe20000000f00 */
[----:B------:R-:W-:-:S05]  /*2150*/  IMAD R23, R5, R23, R22 ;  /* 0x0000001705177224 */ /* 0x000fca00078e0216 */
[----:B------:R-:W-:Y:S01]  /*2160*/  IADD3 R23, R39, R23, RZ ;  /* 0x0000001727177210 */ /* 0x000fe20007ffe0ff */
[----:B------:R-:W-:Y:S05]  /*2170*/  BRA `(.L_x_679) ;  /* 0x00000000005c7947 */ /* 0x000fea0003800000 */
.L_x_678:
        /* <DEDUP_REMOVED lines=23> */
.L_x_679:
[----:B------:R-:W-:Y:S05]  /*22f0*/  BSYNC B0 ;  /* 0x0000000000007941 */ /* 0x000fea0003800000 */
.L_x_677:
[----:B------:R-:W-:Y:S01]  /*2300*/  LOP3.LUT R0, R23, R2, RZ, 0xfc, !PT ;  /* 0x0000000217007212 */ /* 0x000fe200078efcff */
[----:B------:R-:W-:Y:S03]  /*2310*/  BSSY B0, `(.L_x_680) ;  /* 0x0000029000007945 */ /* 0x000fe60003800000 */
[----:B------:R-:W-:-:S13]  /*2320*/  ISETP.NE.U32.AND P0, PT, R0, RZ, PT ;  /* 0x000000ff0000720c */ /* 0x000fda0003f05070 */
[----:B------:R-:W-:Y:S05]  /*2330*/  @!P0 BRA `(.L_x_681) ;  /* 0x0000000000408947 */ /* 0x000fea0003800000 */
[----:B---3--:R-:W-:Y:S01]  /*2340*/  IMAD.MOV.U32 R28, RZ, RZ, R32 ;  /* 0x000000ffff1c7224 */ /* 0x008fe200078e0020 */
[----:B------:R-:W-:Y:S01]  /*2350*/  MOV R24, R33 ;  /* 0x0000002100187202 */ /* 0x000fe20000000f00 */
[----:B------:R-:W-:Y:S01]  /*2360*/  IMAD.MOV.U32 R5, RZ, RZ, R2 ;  /* 0x000000ffff057224 */ /* 0x000fe200078e0002 */
[----:B------:R-:W-:Y:S02]  /*2370*/  MOV R22, 0x2390 ;  /* 0x0000239000167802 */ /* 0x000fe40000000f00 */
[----:B------:R-:W-:Y:S05]  /*2380*/  CALL.REL.NOINC `($__internal_13_$__cuda_sm20_div_s64) ;  /* 0x0000002800047944 */ /* 0x000fea0003c00000 */
        /* <DEDUP_REMOVED lines=11> */
.L_x_681:
        /* <DEDUP_REMOVED lines=22> */
.L_x_682:
[----:B------:R-:W-:Y:S05]  /*25a0*/  BSYNC B0 ;  /* 0x0000000000007941 */ /* 0x000fea0003800000 */
.L_x_680:
[----:B------:R-:W0:Y:S01]  /*25b0*/  LDC.64 R26, c[0x0][0x2c0] ;  /* 0x0000b000ff1a7b82 */ /* 0x000e220000000a00 */
[----:B------:R-:W-:Y:S01]  /*25c0*/  LOP3.LUT R0, R39, R4, RZ, 0xfc, !PT ;  /* 0x0000000427007212 */ /* 0x000fe200078efcff */
[----:B------:R-:W-:Y:S03]  /*25d0*/  BSSY B0, `(.L_x_683) ;  /* 0x000002a000007945 */ /* 0x000fe60003800000 */
[----:B------:R-:W-:Y:S01]  /*25e0*/  ISETP.NE.U32.AND P0, PT, R0, RZ, PT ;  /* 0x000000ff0000720c */ /* 0x000fe20003f05070 */
[C---:B0-----:R-:W-:Y:S01]  /*25f0*/  IMAD R2, R26.reuse, R27, RZ ;  /* 0x0000001b1a027224 */ /* 0x041fe200078e02ff */
[----:B------:R-:W-:-:S11]  /*2600*/  SEL R26, R26, 0x1, P1 ;  /* 0x000000011a1a7807 */ /* 0x000fd60000800000 */
[----:B------:R-:W-:Y:S05]  /*2610*/  @!P0 BRA `(.L_x_684) ;  /* 0x00000000003c8947 */ /* 0x000fea0003800000 */
[----:B---3--:R-:W-:Y:S01]  /*2620*/  IMAD.MOV.U32 R28, RZ, RZ, R38 ;  /* 0x000000ffff1c7224 */ /* 0x008fe200078e0026 */
[----:B------:R-:W-:Y:S01]  /*2630*/  MOV R24, R6 ;  /* 0x0000000600187202 */ /* 0x000fe20000000f00 */
[----:B------:R-:W-:Y:S01]  /*2640*/  IMAD.MOV.U32 R23, RZ, RZ, R39 ;  /* 0x000000ffff177224 */ /* 0x000fe200078e0027 */
[----:B------:R-:W-:Y:S02]  /*2650*/  MOV R5, R4 ;  /* 0x0000000400057202 */ /* 0x000fe40000000f00 */
[----:B------:R-:W-:Y:S02]  /*2660*/  MOV R22, 0x2680 ;  /* 0x0000268000167802 */ /* 0x000fe40000000f00 */
[----:B------:R-:W-:Y:S05]  /*2670*/  CALL.REL.NOINC `($__internal_13_$__cuda_sm20_div_s64) ;  /* 0x0000002400487944 */ /* 0x000fea0003c00000 */
        /* <DEDUP_REMOVED lines=9> */
.L_x_684:
        /* <DEDUP_REMOVED lines=22> */
.L_x_685:
[----:B------:R-:W-:Y:S05]  /*2870*/  BSYNC B0 ;  /* 0x0000000000007941 */ /* 0x000fea0003800000 */
.L_x_683:
[-C--:B------:R-:W-:Y:S01]  /*2880*/  IMAD R0, R35, R18.reuse, RZ ;  /* 0x0000001223007224 */ /* 0x080fe200078e02ff */
[----:B------:R-:W-:Y:S01]  /*2890*/  SHF.R.S32.HI R6, RZ, 0x1f, R2 ;  /* 0x0000001fff067819 */ /* 0x000fe20000011402 */
[C---:B------:R-:W-:Y:S01]  /*28a0*/  IMAD.WIDE.U32 R22, R34.reuse, R18, RZ ;  /* 0x0000001222167225 */ /* 0x040fe200078e00ff */
[----:B------:R-:W-:Y:S01]  /*28b0*/  SHF.R.S32.HI R4, RZ, 0x1f, R26 ;  /* 0x0000001fff047819 */ /* 0x000fe2000001141a */
[----:B------:R-:W-:Y:S02]  /*28c0*/  BSSY B0, `(.L_x_686) ;  /* 0x0000040000007945 */ /* 0x000fe40003800000 */
[----:B------:R-:W-:Y:S02]  /*28d0*/  IMAD R35, R34, R17, R0 ;  /* 0x0000001122237224 */ /* 0x000fe400078e0200 */
[----:B------:R-:W-:Y:S02]  /*28e0*/  IMAD R21, R5, R2, RZ ;  /* 0x0000000205157224 */ /* 0x000fe400078e02ff */
[----:B------:R-:W-:Y:S01]  /*28f0*/  IMAD R19, R31, R26, RZ ;  /* 0x0000001a1f137224 */ /* 0x000fe200078e02ff */
[----:B------:R-:W-:Y:S01]  /*2900*/  IADD3 R35, R23, R35, RZ ;  /* 0x0000002317237210 */ /* 0x000fe20007ffe0ff */
[----:B------:R-:W-:-:S02]  /*2910*/  IMAD R21, R6, R38, R21 ;  /* 0x0000002606157224 */ /* 0x000fc400078e0215 */
[----:B------:R-:W-:Y:S02]  /*2920*/  IMAD R19, R4, R32, R19 ;  /* 0x0000002004137224 */ /* 0x000fe400078e0213 */
[-C--:B------:R-:W-:Y:S02]  /*2930*/  IMAD R0, R35, R16.reuse, RZ ;  /* 0x0000001023007224 */ /* 0x080fe400078e02ff */
[----:B------:R-:W-:-:S04]  /*2940*/  IMAD.WIDE.U32 R34, R22, R16, RZ ;  /* 0x0000001016227225 */ /* 0x000fc800078e00ff */
[----:B------:R-:W-:Y:S01]  /*2950*/  IMAD R23, R15, R22, R0 ;  /* 0x000000160f177224 */ /* 0x000fe200078e0200 */
[----:B------:R-:W-:Y:S01]  /*2960*/  SHF.R.S32.HI R22, RZ, 0x1f, R36 ;  /* 0x0000001fff167819 */ /* 0x000fe20000011424 */
[----:B------:R-:W-:-:S03]  /*2970*/  IMAD.WIDE.U32 R38, R38, R2, RZ ;  /* 0x0000000226267225 */ /* 0x000fc600078e00ff */
[----:B------:R-:W-:Y:S01]  /*2980*/  IADD3 R5, R35, R23, RZ ;  /* 0x0000001723057210 */ /* 0x000fe20007ffe0ff */
[-C--:B------:R-:W-:Y:S01]  /*2990*/  IMAD R23, R41, R36.reuse, RZ ;  /* 0x0000002429177224 */ /* 0x080fe200078e02ff */
[----:B------:R-:W-:Y:S01]  /*29a0*/  IADD3 R6, R39, R21, RZ ;  /* 0x0000001527067210 */ /* 0x000fe20007ffe0ff */
[----:B------:R-:W-:Y:S01]  /*29b0*/  IMAD.WIDE.U32 R36, R40, R36, RZ ;  /* 0x0000002428247225 */ /* 0x000fe200078e00ff */
[----:B------:R-:W-:-:S03]  /*29c0*/  LOP3.LUT R0, R43, R5, RZ, 0xfc, !PT ;  /* 0x000000052b007212 */ /* 0x000fc600078efcff */
[----:B------:R-:W-:Y:S01]  /*29d0*/  IMAD R23, R22, R40, R23 ;  /* 0x0000002816177224 */ /* 0x000fe200078e0217 */
[----:B------:R-:W-:Y:S01]  /*29e0*/  ISETP.NE.U32.AND P0, PT, R0, RZ, PT ;  /* 0x000000ff0000720c */ /* 0x000fe20003f05070 */
[----:B------:R-:W-:-:S04]  /*29f0*/  IMAD.WIDE.U32 R32, R32, R26, RZ ;  /* 0x0000001a20207225 */ /* 0x000fc800078e00ff */
[-C--:B------:R-:W-:Y:S01]  /*2a00*/  IMAD R4, R7, R2.reuse, RZ ;  /* 0x0000000207047224 */ /* 0x080fe200078e02ff */
[----:B------:R-:W-:Y:S01]  /*2a10*/  IADD3 R7, R37, R23, RZ ;  /* 0x0000001725077210 */ /* 0x000fe20007ffe0ff */
[----:B------:R-:W-:Y:S01]  /*2a20*/  IMAD R3, R3, R2, RZ ;  /* 0x0000000203037224 */ /* 0x000fe200078e02ff */
[----:B------:R-:W-:-:S05]  /*2a30*/  IADD3 R2, R33, R19, RZ ;  /* 0x0000001321027210 */ /* 0x000fca0007ffe0ff */
[----:B------:R-:W-:Y:S05]  /*2a40*/  @!P0 BRA `(.L_x_687) ;  /* 0x0000000000408947 */ /* 0x000fea0003800000 */
[----:B---3--:R-:W-:Y:S01]  /*2a50*/  IMAD.MOV.U32 R28, RZ, RZ, R42 ;  /* 0x000000ffff1c7224 */ /* 0x008fe200078e002a */
[----:B------:R-:W-:Y:S01]  /*2a60*/  MOV R23, R43 ;  /* 0x0000002b00177202 */ /* 0x000fe20000000f00 */
[----:B------:R-:W-:Y:S01]  /*2a70*/  IMAD.MOV.U32 R24, RZ, RZ, R34 ;  /* 0x000000ffff187224 */ /* 0x000fe200078e0022 */
[----:B------:R-:W-:Y:S02]  /*2a80*/  MOV R22, 0x2aa0 ;  /* 0x00002aa000167802 */ /* 0x000fe40000000f00 */
[----:B------:R-:W-:Y:S05]  /*2a90*/  CALL.REL.NOINC `($__internal_13_$__cuda_sm20_div_s64) ;  /* 0x0000002000407944 */ /* 0x000fea0003c00000 */
[----:B------:R-:W-:Y:S02]  /*2aa0*/  IADD3 R22, P0, RZ, -R0, RZ ;  /* 0x80000000ff167210 */ /* 0x000fe40007f1e0ff */
[----:B------:R-:W-:Y:S02]  /*2ab0*/  MOV R40, R42 ;  /* 0x0000002a00287202 */ /* 0x000fe40000000f00 */
[----:B------:R-:W-:Y:S02]  /*2ac0*/  IADD3.X R19, RZ, ~R21, RZ, P0, !PT ;  /* 0x80000015ff137210 */ /* 0x000fe400007fe4ff */
[----:B------:R-:W-:Y:S01]  /*2ad0*/  MOV R41, R43 ;  /* 0x0000002b00297202 */ /* 0x000fe20000000f00 */
[----:B------:R-:W-:Y:S01]  /*2ae0*/  IMAD.MOV.U32 R43, RZ, RZ, R21 ;  /* 0x000000ffff2b7224 */ /* 0x000fe200078e0015 */
[----:B------:R-:W-:Y:S01]  /*2af0*/  MOV R42, R0 ;  /* 0x00000000002a7202 */ /* 0x000fe20000000f00 */
[-C--:B------:R-:W-:Y:S02]  /*2b00*/  IMAD R19, R19, R34.reuse, RZ ;  /* 0x0000002213137224 */ /* 0x080fe400078e02ff */
[----:B------:R-:W-:-:S04]  /*2b10*/  IMAD.WIDE.U32 R34, R22, R34, R40 ;  /* 0x0000002216227225 */ /* 0x000fc800078e0028 */
[----:B------:R-:W-:-:S04]  /*2b20*/  IMAD R19, R5, R22, R19 ;  /* 0x0000001605137224 */ /* 0x000fc800078e0213 */
[----:B------:R-:W-:Y:S01]  /*2b30*/  IMAD.IADD R23, R35, 0x1, R19 ;  /* 0x0000000123177824 */ /* 0x000fe200078e0213 */
[----:B------:R-:W-:Y:S05]  /*2b40*/  BRA `(.L_x_688) ;  /* 0x00000000005c7947 */ /* 0x000fea0003800000 */
.L_x_687:
        /* <DEDUP_REMOVED lines=23> */
.L_x_688:
[----:B------:R-:W-:Y:S05]  /*2cc0*/  BSYNC B0 ;  /* 0x0000000000007941 */ /* 0x000fea0003800000 */
.L_x_686:
        /* <DEDUP_REMOVED lines=11> */
[----:B------:R-:W-:Y:S01]  /*2d80*/  IADD3.X R5, RZ, ~R21, RZ, P0, !PT ;  /* 0x80000015ff057210 */ /* 0x000fe200007fe4ff */
[----:B------:R-:W-:-:S04]  /*2d90*/  IMAD.WIDE.U32 R34, R18, R19, R34 ;  /* 0x0000001312227225 */ /* 0x000fc800078e0022 */
[----:B------:R-:W-:Y:S01]  /*2da0*/  IMAD R22, R5, R18, RZ ;  /* 0x0000001205167224 */ /* 0x000fe200078e02ff */
[----:B------:R-:W-:Y:S02]  /*2db0*/  MOV R18, R34 ;  /* 0x0000002200127202 */ /* 0x000fe40000000f00 */
[----:B------:R-:W-:Y:S01]  /*2dc0*/  MOV R34, R0 ;  /* 0x0000000000227202 */ /* 0x000fe20000000f00 */
[----:B------:R-:W-:-:S04]  /*2dd0*/  IMAD R17, R17, R19, R22 ;  /* 0x0000001311117224 */ /* 0x000fc800078e0216 */
[----:B------:R-:W-:Y:S02]  /*2de0*/  IMAD.IADD R17, R35, 0x1, R17 ;  /* 0x0000000123117824 */ /* 0x000fe400078e0211 */
[----:B------:R-:W-:Y:S01]  /*2df0*/  IMAD.MOV.U32 R35, RZ, RZ, R21 ;  /* 0x000000ffff237224 */ /* 0x000fe200078e0015 */
[----:B------:R-:W-:Y:S05]  /*2e00*/  BRA `(.L_x_691) ;  /* 0x00000000005c7947 */ /* 0x000fea0003800000 */
.L_x_690:
        /* <DEDUP_REMOVED lines=23> */
.L_x_691:
[----:B------:R-:W-:Y:S05]  /*2f80*/  BSYNC B0 ;  /* 0x0000000000007941 */ /* 0x000fea0003800000 */
.L_x_689:
[----:B------:R-:W-:Y:S01]  /*2f90*/  LOP3.LUT R0, R35, R15, RZ, 0xfc, !PT ;  /* 0x0000000f23007212 */ /* 0x000fe200078efcff */
[----:B------:R-:W-:Y:S03]  /*2fa0*/  BSSY B0, `(.L_x_692) ;  /* 0x0000029000007945 */ /* 0x000fe60003800000 */
[----:B------:R-:W-:-:S13]  /*2fb0*/  ISETP.NE.U32.AND P0, PT, R0, RZ, PT ;  /* 0x000000ff0000720c */ /* 0x000fda0003f05070 */
        /* <DEDUP_REMOVED lines=17> */
.L_x_693:
        /* <DEDUP_REMOVED lines=18> */
[----:B------:R-:W-:-:S04]  /*31f0*/  @!P0 LOP3.LUT R0, RZ, R16, RZ, 0x33, !PT ;  /* 0x00000010ff008212 */ /* 0x000fc800078e33ff */
[----:B------:R-:W-:Y:S01]  /*3200*/  MOV R40, R0 ;  /* 0x0000000000287202 */ /* 0x000fe20000000f00 */
[----:B------:R-:W-:-:S04]  /*3210*/  IMAD.MOV R5, RZ, RZ, -R0 ;  /* 0x000000ffff057224 */ /* 0x000fc800078e0a00 */
[----:B------:R-:W-:Y:S02]  /*3220*/  IMAD R16, R16, R5, R34 ;  /* 0x0000000510107224 */ /* 0x000fe400078e0222 */
.L_x_694:
[----:B------:R-:W-:Y:S05]  /*3230*/  BSYNC B0 ;  /* 0x0000000000007941 */ /* 0x000fea0003800000 */
.L_x_692:
[----:B------:R-:W-:Y:S01]  /*3240*/  SHF.R.S32.HI R0, RZ, 0x1f, R9 ;  /* 0x0000001fff007819 */ /* 0x000fe20000011409 */
[-C--:B------:R-:W-:Y:S01]  /*3250*/  IMAD R5, R41, R9.reuse, RZ ;  /* 0x0000000929057224 */ /* 0x080fe200078e02ff */
[----:B------:R-:W-:Y:S01]  /*3260*/  ULDC UR4, c[0x0][0x2c4] ;  /* 0x0000b10000047ab9 */ /* 0x000fe20000000800 */
[----:B------:R-:W-:Y:S01]  /*3270*/  IMAD.WIDE.U32 R34, R40, R9, RZ ;  /* 0x0000000928227225 */ /* 0x000fe200078e00ff */
[----:B------:R-:W-:Y:S01]  /*3280*/  SHF.R.S32.HI R9, RZ, 0x1f, R3 ;  /* 0x0000001fff097819 */ /* 0x000fe20000011403 */
[----:B------:R-:W-:Y:S02]  /*3290*/  BSSY B0, `(.L_x_695) ;  /* 0x0000039000007945 */ /* 0x000fe40003800000 */
[----:B------:R-:W-:Y:S01]  /*32a0*/  IMAD R5, R0, R40, R5 ;  /* 0x0000002800057224 */ /* 0x000fe200078e0205 */
[----:B------:R-:W-:Y:S01]  /*32b0*/  LOP3.LUT R0, R43, R13, RZ, 0xfc, !PT ;  /* 0x0000000d2b007212 */ /* 0x000fe200078efcff */
[----:B------:R-:W-:Y:S02]  /*32c0*/  IMAD R48, R26, UR4, RZ ;  /* 0x000000041a307c24 */ /* 0x000fe4000f8e02ff */
[-C--:B------:R-:W-:Y:S01]  /*32d0*/  IMAD R22, R22, R3.reuse, RZ ;  /* 0x0000000316167224 */ /* 0x080fe200078e02ff */
[----:B------:R-:W-:Y:S01]  /*32e0*/  ISETP.NE.U32.AND P0, PT, R0, RZ, PT ;  /* 0x000000ff0000720c */ /* 0x000fe20003f05070 */
[----:B------:R-:W-:Y:S01]  /*32f0*/  IMAD R17, R17, R48, RZ ;  /* 0x0000003011117224 */ /* 0x000fe200078e02ff */
[----:B------:R-:W-:Y:S01]  /*3300*/  SHF.R.S32.HI R15, RZ, 0x1f, R48 ;  /* 0x0000001fff0f7819 */ /* 0x000fe20000011430 */
        /* <DEDUP_REMOVED lines=8> */
[----:B---3--:R-:W-:Y:S01]  /*3390*/  IMAD.MOV.U32 R28, RZ, RZ, R42 ;  /* 0x000000ffff1c7224 */ /* 0x008fe200078e002a */
[----:B------:R-:W-:Y:S01]  /*33a0*/  MOV R24, R14 ;  /* 0x0000000e00187202 */ /* 0x000fe20000000f00 */
[----:B------:R-:W-:Y:S01]  /*33b0*/  IMAD.MOV.U32 R23, RZ, RZ, R43 ;  /* 0x000000ffff177224 */ /* 0x000fe200078e002b */
[----:B------:R-:W-:Y:S02]  /*33c0*/  MOV R5, R13 ;  /* 0x0000000d00057202 */ /* 0x000fe40000000f00 */
[----:B------:R-:W-:Y:S02]  /*33d0*/  MOV R22, 0x33f0 ;  /* 0x000033f000167802 */ /* 0x000fe40000000f00 */
[----:B------:R-:W-:Y:S05]  /*33e0*/  CALL.REL.NOINC `($__internal_13_$__cuda_sm20_div_s64) ;  /* 0x0000001400ec7944 */ /* 0x000fea0003c00000 */
        /* <DEDUP_REMOVED lines=12> */
.L_x_696:
        /* <DEDUP_REMOVED lines=23> */
.L_x_697:
[----:B------:R-:W-:Y:S05]  /*3620*/  BSYNC B0 ;  /* 0x0000000000007941 */ /* 0x000fea0003800000 */
.L_x_695:
        /* <DEDUP_REMOVED lines=28> */
.L_x_699:
        /* <DEDUP_REMOVED lines=23> */
.L_x_700:
[----:B------:R-:W-:Y:S05]  /*3960*/  BSYNC B0 ;  /* 0x0000000000007941 */ /* 0x000fea0003800000 */
.L_x_698:
[----:B------:R-:W-:Y:S01]  /*3970*/  IADD3 R33, P1, P0, R38, R36, R32 ;  /* 0x0000002426217210 */ /* 0x000fe2000783e020 */
[----:B------:R-:W-:Y:S01]  /*3980*/  IMAD R5, R5, R4, RZ ;  /* 0x0000000405057224 */ /* 0x000fe200078e02ff */
[----:B------:R-:W-:Y:S01]  /*3990*/  SHF.R.S32.HI R0, RZ, 0x1f, R8 ;  /* 0x0000001fff007819 */ /* 0x000fe20000011408 */
[----:B------:R-:W-:Y:S01]  /*39a0*/  ULDC.64 UR4, c[0x0][0x2b0] ;  /* 0x0000ac0000047ab9 */ /* 0x000fe20000000a00 */
[----:B------:R-:W-:Y:S02]  /*39b0*/  IADD3 R33, P4, P2, R34, R33, R48 ;  /* 0x0000002122217210 */ /* 0x000fe40007a9e030 */
[----:B------:R-:W-:Y:S02]  /*39c0*/  IADD3.X R2, R6, R7, R2, P1, P0 ;  /* 0x0000000706027210 */ /* 0x000fe40000fe0402 */
[----:B------:R-:W-:Y:S02]  /*39d0*/  IADD3 R46, P1, P0, R50, R33, R46 ;  /* 0x00000021322e7210 */ /* 0x000fe4000783e02e */
[----:B------:R-:W-:Y:S01]  /*39e0*/  IADD3.X R2, R16, R2, R3, P4, P2 ;  /* 0x0000000210027210 */ /* 0x000fe200027e4403 */
[----:B------:R-:W-:-:S03]  /*39f0*/  IMAD R3, R19, R8, RZ ;  /* 0x0000000813037224 */ /* 0x000fc600078e02ff */
[----:B------:R-:W-:Y:S01]  /*3a00*/  IADD3.X R47, R14, R2, R9, P1, P0 ;  /* 0x000000020e2f7210 */ /* 0x000fe20000fe0409 */
[-C--:B------:R-:W-:Y:S01]  /*3a10*/  IMAD R0, R0, R18.reuse, R3 ;  /* 0x0000001200007224 */ /* 0x080fe200078e0203 */
        /* <DEDUP_REMOVED lines=10> */
.L_x_676:
[----:B------:R-:W-:Y:S02]  /*3ac0*/  ULDC.64 UR4, c[0x0][0x2b0] ;  /* 0x0000ac0000047ab9 */ /* 0x000fe40000000a00 */
[----:B------:R-:W-:-:S04]  /*3ad0*/  LEA R2, P0, R38, UR4, 0x2 ;  /* 0x0000000426027c11 */ /* 0x000fc8000f8010ff */
[----:B------:R-:W-:-:S05]  /*3ae0*/  LEA.HI.X R3, R38, UR5, R39, 0x2, P0 ;  /* 0x0000000526037c11 */ /* 0x000fca00080f1427 */
[----:B------:R0:W-:Y:S04]  /*3af0*/  STG.E desc[UR8][R2.64], R29 ;  /* 0x0000001d02007986 */ /* 0x0001e8000c101908 */
.L_x_675:
[----:B------:R-:W-:Y:S05]  /*3b00*/  BSYNC B1 ;  /* 0x0000000000017941 */ /* 0x000fea0003800000 */
.L_x_674:
[----:B------:R-:W2:Y:S01]  /*3b10*/  LDC R21, c[0x0][0x3c4] ;  /* 0x0000f100ff157b82 */ /* 0x000ea20000000800 */
[----:B------:R-:W4:Y:S01]  /*3b20*/  S2R R24, SR_TID.X ;  /* 0x0000000000187919 */ /* 0x000f220000002100 */
[----:B------:R-:W-:Y:S01]  /*3b30*/  LEA.HI R0, R25, R25, RZ, 0x1 ;  /* 0x0000001919007211 */ /* 0x000fe200078f08ff */
[----:B------:R-:W-:Y:S03]  /*3b40*/  BSSY B0, `(.L_x_701) ;  /* 0x0000012000007945 */ /* 0x000fe60003800000 */
[----:B------:R-:W-:-:S05]  /*3b50*/  LOP3.LUT R4, R0, 0xfffffffe, RZ, 0xc0, !PT ;  /* 0xfffffffe00047812 */ /* 0x000fca00078ec0ff */
[----:B------:R-:W-:-:S05]  /*3b60*/  IMAD.IADD R4, R25, 0x1, -R4 ;  /* 0x0000000119047824 */ /* 0x000fca00078e0a04 */
[----:B--2---:R-:W-:Y:S02]  /*3b70*/  ISETP.GE.OR P3, PT, R4, R21, P3 ;  /* 0x000000150400720c */ /* 0x004fe40001f66670 */
[----:B----4-:R-:W-:-:S04]  /*3b80*/  SHF.R.S32.HI R23, RZ, 0x1f, R24 ;  /* 0x0000001fff177819 */ /* 0x010fc80000011418 */
[----:B------:R-:W-:-:S07]  /*3b90*/  LEA.HI R23, R23, R24, RZ, 0x5 ;  /* 0x0000001817177211 */ /* 0x000fce00078f28ff */
[----:B------:R-:W-:Y:S05]  /*3ba0*/  @P3 BRA `(.L_x_702) ;  /* 0x00000000002c3947 */ /* 0x000fea0003800000 */
[----:B01----:R-:W0:Y:S01]  /*3bb0*/  S2R R2, SR_CgaCtaId ;  /* 0x0000000000027919 */ /* 0x003e220000008800 */
[----:B------:R-:W-:Y:S01]  /*3bc0*/  FADD.FTZ R5, -R29, R30 ;  /* 0x0000001e1d057221 */ /* 0x000fe20000010100 */
[----:B------:R-:W-:Y:S02]  /*3bd0*/  MOV R3, 0x400 ;  /* 0x0000040000037802 */ /* 0x000fe40000000f00 */
[----:B------:R-:W-:Y:S01]  /*3be0*/  SHF.L.U32 R0, R0, 0x1, RZ ;  /* 0x0000000100007819 */ /* 0x000fe200000006ff */
[----:B------:R-:W-:-:S03]  /*3bf0*/  FMUL.FTZ R5, R5, 1.4426950216293334961 ;  /* 0x3fb8aa3b05057820 */ /* 0x000fc60000410000 */
[----:B------:R-:W-:-:S03]  /*3c00*/  LOP3.LUT R0, R0, 0xfffffffc, RZ, 0xc0, !PT ;  /* 0xfffffffc00007812 */ /* 0x000fc600078ec0ff */
[----:B------:R-:W1:Y:S01]  /*3c10*/  MUFU.EX2 R5, R5 ;  /* 0x0000000500057308 */ /* 0x000e620000000800 */
[----:B0-----:R-:W-:-:S05]  /*3c20*/  LEA R3, R2, R3, 0x18 ;  /* 0x0000000302037211 */ /* 0x001fca00078ec0ff */
[----:B------:R-:W-:-:S05]  /*3c30*/  IMAD R3, R4, 0x14, R3 ;  /* 0x0000001404037824 */ /* 0x000fca00078e0203 */
[----:B------:R-:W-:-:S05]  /*3c40*/  IADD3 R0, R3, R0, RZ ;  /* 0x0000000003007210 */ /* 0x000fca0007ffe0ff */
[----:B-1----:R2:W-:Y:S02]  /*3c50*/  STS [R0], R5 ;  /* 0x0000000500007388 */ /* 0x0025e40000000800 */
.L_x_702:
[----:B------:R-:W-:Y:S05]  /*3c60*/  BSYNC B0 ;  /* 0x0000000000007941 */ /* 0x000fea0003800000 */
.L_x_701:
[----:B------:R-:W-:Y:S01]  /*3c70*/  BAR.SYNC.DEFER_BLOCKING 0x0 ;  /* 0x0000000000007b1d */ /* 0x000fe20000010000 */
[----:B------:R-:W-:Y:S01]  /*3c80*/  ISETP.GE.AND P0, PT, R21, 0x1, PT ;  /* 0x000000011500780c */ /* 0x000fe20003f06270 */
[----:B--2---:R-:W-:Y:S01]  /*3c90*/  IMAD.MOV.U32 R0, RZ, RZ, RZ ;  /* 0x000000ffff007224 */ /* 0x004fe200078e00ff */
[----:B01----:R-:W-:Y:S02]  /*3ca0*/  LOP3.LUT R3, R23, 0x3fffffe0, RZ, 0xc0, !PT ;  /* 0x3fffffe017037812 */ /* 0x003fe400078ec0ff */
[----:B------:R-:W-:Y:S02]  /*3cb0*/  CS2R R4, SRZ ;  /* 0x0000000000047805 */ /* 0x000fe4000001ff00 */
        /* <DEDUP_REMOVED lines=38> */
.L_x_705:
[----:B------:R-:W2:Y:S01]  /*3f20*/  @!P3 LDG.E.128 R12, desc[UR8][R30.64+-0x200] ;  /* 0xfffe00081e0cb981 */ /* 0x000ea2000c1e1d00 */
[C---:B---3--:R-:W-:Y:S01]  /*3f30*/  IADD3 R28, P1, R26.reuse, R30, RZ ;  /* 0x0000001e1a1c7210 */ /* 0x048fe20007f3e0ff */
        /* <DEDUP_REMOVED lines=55> */
.L_x_704:
        /* <DEDUP_REMOVED lines=8> */
[----:B---3--:R-:W-:-:S04]  /*4330*/  IADD3 R28, P1, R26, R30, RZ ;  /* 0x0000001e1a1c7210 */ /* 0x008fc80007f3e0ff */
        /* <DEDUP_REMOVED lines=27> */
.L_x_706:
        /* <DEDUP_REMOVED lines=8> */
.L_x_708:
[----:B------:R-:W-:Y:S05]  /*4570*/  BSYNC B0 ;  /* 0x0000000000007941 */ /* 0x000fea0003800000 */
.L_x_707:
        /* <DEDUP_REMOVED lines=8> */
.L_x_703:
[----:B------:R-:W-:-:S04]  /*4600*/  IADD3 R23, R23, UR7, RZ ;  /* 0x0000000717177c10 */ /* 0x000fc8000fffe0ff */
[----:B------:R-:W-:-:S13]  /*4610*/  ISETP.GE.AND P0, PT, R23, R20, PT ;  /* 0x000000141700720c */ /* 0x000fda0003f06270 */
[----:B------:R-:W-:Y:S05]  /*4620*/  @P0 EXIT ;  /* 0x000000000000094d */ /* 0x000fea0003800000 */
[----:B------:R-:W-:Y:S01]  /*4630*/  IABS R14, R11 ;  /* 0x0000000b000e7213 */ /* 0x000fe20000000000 */
[----:B------:R-:W0:Y:S01]  /*4640*/  LDC R10, c[0x0][0x2c4] ;  /* 0x0000b100ff0a7b82 */ /* 0x000e220000000800 */
[----:B------:R-:W-:Y:S01]  /*4650*/  IABS R16, R23 ;  /* 0x0000001700107213 */ /* 0x000fe20000000000 */
[----:B------:R-:W-:Y:S01]  /*4660*/  ULDC.64 UR4, c[0x0][0x290] ;  /* 0x0000a40000047ab9 */ /* 0x000fe20000000a00 */
[----:B------:R-:W2:Y:S01]  /*4670*/  I2F.RP R12, R14 ;  /* 0x0000000e000c7306 */ /* 0x000ea20000209400 */
[----:B------:R-:W-:Y:S02]  /*4680*/  IABS R15, R11 ;  /* 0x0000000b000f7213 */ /* 0x000fe40000000000 */
[----:B------:R-:W-:Y:S02]  /*4690*/  F2FP.BF16.F32.PACK_AB R6, R6, R9 ;  /* 0x000000090606723e */ /* 0x000fe400000010ff */
[----:B------:R-:W-:Y:S02]  /*46a0*/  IADD3 R15, RZ, -R15, RZ ;  /* 0x8000000fff0f7210 */ /* 0x000fe40007ffe0ff */
[----:B------:R-:W-:-:S02]  /*46b0*/  F2FP.BF16.F32.PACK_AB R7, R4, R7 ;  /* 0x000000070407723e */ /* 0x000fc400000010ff */
[----:B------:R-:W-:Y:S02]  /*46c0*/  F2FP.BF16.F32.PACK_AB R2, R2, R5 ;  /* 0x000000050202723e */ /* 0x000fe400000010ff */
[----:B------:R-:W-:Y:S01]  /*46d0*/  F2FP.BF16.F32.PACK_AB R3, R0, R3 ;  /* 0x000000030003723e */ /* 0x000fe200000010ff */
[----:B--2---:R-:W2:Y:S02]  /*46e0*/  MUFU.RCP R18, R12 ;  /* 0x0000000c00127308 */ /* 0x004ea40000001000 */
[----:B--2---:R-:W-:-:S06]  /*46f0*/  VIADD R18, R18, 0xffffffe ;  /* 0x0ffffffe12127836 */ /* 0x004fcc0000000000 */
[----:B------:R-:W2:Y:S02]  /*4700*/  F2I.FTZ.U32.TRUNC.NTZ R19, R18 ;  /* 0x0000001200137305 */ /* 0x000ea4000021f000 */
[----:B--2---:R-:W-:Y:S02]  /*4710*/  IMAD.MOV R8, RZ, RZ, -R19 ;  /* 0x000000ffff087224 */ /* 0x004fe400078e0a13 */
[----:B------:R-:W-:Y:S02]  /*4720*/  IMAD.MOV.U32 R18, RZ, RZ, RZ ;  /* 0x000000ffff127224 */ /* 0x000fe400078e00ff */
[----:B------:R-:W-:Y:S01]  /*4730*/  IMAD R13, R8, R14, RZ ;  /* 0x0000000e080d7224 */ /* 0x000fe200078e02ff */
[----:B0-----:R-:W-:-:S03]  /*4740*/  IABS R8, R10 ;  /* 0x0000000a00087213 */ /* 0x001fc60000000000 */
[----:B------:R-:W-:-:S06]  /*4750*/  IMAD.HI.U32 R13, R19, R13, R18 ;  /* 0x0000000d130d7227 */ /* 0x000fcc00078e0012 */
[----:B------:R-:W-:Y:S02]  /*4760*/  IMAD.HI.U32 R12, R13, R16, RZ ;  /* 0x000000100d0c7227 */ /* 0x000fe400078e00ff */
[----:B------:R-:W0:Y:S02]  /*4770*/  I2F.RP R13, R8 ;  /* 0x00000008000d7306 */ /* 0x000e240000209400 */
[----:B------:R-:W-:-:S05]  /*4780*/  IMAD R15, R12, R15, R16 ;  /* 0x0000000f0c0f7224 */ /* 0x000fca00078e0210 */
[----:B------:R-:W-:Y:S01]  /*4790*/  ISETP.GT.U32.AND P1, PT, R14, R15, PT ;  /* 0x0000000f0e00720c */ /* 0x000fe20003f24070 */
[----:B0-----:R-:W0:-:S12]  /*47a0*/  MUFU.RCP R13, R13 ;  /* 0x0000000d000d7308 */ /* 0x001e180000001000 */
[----:B------:R-:W-:Y:S02]  /*47b0*/  @!P1 IMAD.IADD R15, R15, 0x1, -R14 ;  /* 0x000000010f0f9824 */ /* 0x000fe400078e0a0e */
[----:B------:R-:W-:Y:S01]  /*47c0*/  @!P1 VIADD R12, R12, 0x1 ;  /* 0x000000010c0c9836 */ /* 0x000fe20000000000 */
[----:B------:R-:W-:Y:S02]  /*47d0*/  ISETP.NE.AND P1, PT, R11, RZ, PT ;  /* 0x000000ff0b00720c */ /* 0x000fe40003f25270 */
[----:B------:R-:W-:Y:S02]  /*47e0*/  ISETP.GE.U32.AND P2, PT, R15, R14, PT ;  /* 0x0000000e0f00720c */ /* 0x000fe40003f46070 */
[----:B------:R-:W-:-:S04]  /*47f0*/  LOP3.LUT R14, R23, R11, RZ, 0x3c, !PT ;  /* 0x0000000b170e7212 */ /* 0x000fc800078e3cff */
[----:B------:R-:W-:Y:S01]  /*4800*/  ISETP.GE.AND P0, PT, R14, RZ, PT ;  /* 0x000000ff0e00720c */ /* 0x000fe20003f06270 */
[----:B0-----:R-:W-:-:S04]  /*4810*/  VIADD R14, R13, 0xffffffe ;  /* 0x0ffffffe0d0e7836 */ /* 0x001fc80000000000 */
[----:B------:R0:W2:Y:S02]  /*4820*/  F2I.FTZ.U32.TRUNC.NTZ R15, R14 ;  /* 0x0000000e000f7305 */ /* 0x0000a4000021f000 */
[----:B------:R-:W-:-:S06]  /*4830*/  @P2 IADD3 R12, R12, 0x1, RZ ;  /* 0x000000010c0c2810 */ /* 0x000fcc0007ffe0ff */
        /* <DEDUP_REMOVED lines=19> */
[----:B------:R-:W-:-:S05]  /*4970*/  SHF.R.S32.HI R8, RZ, 0x1f, R12 ;  /* 0x0000001fff087819 */ /* 0x000fca000001140c */
[----:B------:R-:W-:-:S04]  /*4980*/  IMAD R11, R8, UR4, RZ ;  /* 0x00000004080b7c24 */ /* 0x000fc8000f8e02ff */
[----:B------:R-:W-:Y:S02]  /*4990*/  IMAD R8, R12, UR5, R11 ;  /* 0x000000050c087c24 */ /* 0x000fe4000f8e020b */
[----:B------:R-:W-:Y:S02]  /*49a0*/  @P2 VIADD R14, R14, 0x1 ;  /* 0x000000010e0e2836 */ /* 0x000fe40000000000 */
[----:B------:R-:W-:Y:S01]  /*49b0*/  IMAD.WIDE.U32 R12, R12, UR4, RZ ;  /* 0x000000040c0c7c25 */ /* 0x000fe2000f8e00ff */
[----:B------:R-:W-:-:S03]  /*49c0*/  ULDC.64 UR4, c[0x0][0x2a0] ;  /* 0x0000a80000047ab9 */ /* 0x000fc60000000a00 */
[----:B------:R-:W-:Y:S01]  /*49d0*/  @!P1 IMAD.MOV R14, RZ, RZ, -R14 ;  /* 0x000000ffff0e9224 */ /* 0x000fe200078e0a0e */
[----:B------:R-:W-:Y:S02]  /*49e0*/  @!P0 LOP3.LUT R14, RZ, R10, RZ, 0x33, !PT ;  /* 0x0000000aff0e8212 */ /* 0x000fe400078e33ff */
[----:B------:R-:W-:Y:S02]  /*49f0*/  IADD3 R13, R13, R8, RZ ;  /* 0x000000080d0d7210 */ /* 0x000fe40007ffe0ff */
[----:B------:R-:W-:Y:S01]  /*4a00*/  SHF.R.S32.HI R11, RZ, 0x1f, R14 ;  /* 0x0000001fff0b7819 */ /* 0x000fe2000001140e */
[----:B------:R-:W-:Y:S01]  /*4a10*/  IMAD R10, R14, R10, R16 ;  /* 0x0000000a0e0a7224 */ /* 0x000fe200078e0210 */
[----:B------:R-:W-:Y:S01]  /*4a20*/  IADD3 R8, R24, 0x80, RZ ;  /* 0x0000008018087810 */ /* 0x000fe20007ffe0ff */
[----:B------:R-:W-:-:S04]  /*4a30*/  IMAD.WIDE.U32 R12, R14, UR4, R12 ;  /* 0x000000040e0c7c25 */ /* 0x000fc8000f8e000c */
[----:B------:R-:W-:Y:S02]  /*4a40*/  IMAD R11, R11, UR4, RZ ;  /* 0x000000040b0b7c24 */ /* 0x000fe4000f8e02ff */
[----:B------:R-:W-:Y:S02]  /*4a50*/  IMAD.IADD R10, R23, 0x1, -R10 ;  /* 0x00000001170a7824 */ /* 0x000fe400078e0a0a */
[----:B------:R-:W-:Y:S01]  /*4a60*/  IMAD R15, R14, UR5, R11 ;  /* 0x000000050e0f7c24 */ /* 0x000fe2000f8e020b */
[----:B------:R-:W-:Y:S02]  /*4a70*/  ULDC.64 UR4, c[0x0][0x298] ;  /* 0x0000a60000047ab9 */ /* 0x000fe40000000a00 */
[----:B------:R-:W-:Y:S01]  /*4a80*/  SHF.R.S32.HI R11, RZ, 0x1f, R10 ;  /* 0x0000001fff0b7819 */ /* 0x000fe2000001140a */
[----:B------:R-:W-:-:S04]  /*4a90*/  IMAD.IADD R13, R13, 0x1, R15 ;  /* 0x000000010d0d7824 */ /* 0x000fc800078e020f */
        /* <DEDUP_REMOVED lines=16> */
        .weak           $__internal_13_$__cuda_sm20_div_s64
        .type           $__internal_13_$__cuda_sm20_div_s64,@function
        .size           $__internal_13_$__cuda_sm20_div_s64,(.L_x_8999 - $__internal_13_$__cuda_sm20_div_s64)
$__internal_13_$__cuda_sm20_div_s64:
        /* <DEDUP_REMOVED lines=17> */
[----:B------:R-:W-:-:S04]  /*4cb0*/  IMAD.HI.U32 R21, R53, R0, RZ ;  /* 0x0000000035157227 */ /* 0x000fc800078e00ff */
[----:B------:R-:W-:-:S04]  /*4cc0*/  IMAD.HI.U32 R19, P2, R53, R19, R44 ;  /* 0x0000001335137227 */ /* 0x000fc8000784002c */
[----:B------:R-:W-:Y:S02]  /*4cd0*/  IMAD R0, R53, R0, RZ ;  /* 0x0000000035007224 */ /* 0x000fe400078e02ff */
[----:B------:R-:W-:-:S03]  /*4ce0*/  IMAD.X R21, R21, 0x1, R53, P0 ;  /* 0x0000000115157824 */ /* 0x000fc600000e0635 */
[----:B------:R-:W-:-:S04]  /*4cf0*/  IADD3 R53, P0, R0, R19, RZ ;  /* 0x0000001300357210 */ /* 0x000fc80007f1e0ff */
[----:B------:R-:W-:Y:S01]  /*4d00*/  IADD3.X R21, RZ, RZ, R21, P0, P2 ;  /* 0x000000ffff157210 */ /* 0x000fe200007e4415 */
[----:B------:R-:W-:Y:S01]  /*4d10*/  IMAD.WIDE.U32 R44, R53, R40, RZ ;  /* 0x00000028352c7225 */ /* 0x000fe200078e00ff */
[----:B------:R-:W-:-:S03]  /*4d20*/  ISETP.GE.AND P2, PT, R23, RZ, PT ;  /* 0x000000ff1700720c */ /* 0x000fc60003f46270 */
[----:B------:R-:W-:Y:S01]  /*4d30*/  IMAD R19, R53, R41, R45 ;  /* 0x0000002935137224 */ /* 0x000fe200078e022d */
[----:B------:R-:W-:-:S03]  /*4d40*/  IADD3 R44, P0, RZ, -R44, RZ ;  /* 0x8000002cff2c7210 */ /* 0x000fc60007f1e0ff */
[----:B------:R-:W-:Y:S02]  /*4d50*/  IMAD R19, R21, R40, R19 ;  /* 0x0000002815137224 */ /* 0x000fe400078e0213 */
[----:B------:R-:W-:-:S04]  /*4d60*/  IMAD.HI.U32 R52, R53, R44, RZ ;  /* 0x0000002c35347227 */ /* 0x000fc800078e00ff */
[----:B------:R-:W-:-:S04]  /*4d70*/  IMAD.X R19, RZ, RZ, ~R19, P0 ;  /* 0x000000ffff137224 */ /* 0x000fc800000e0e13 */
[----:B------:R-:W-:-:S04]  /*4d80*/  IMAD.WIDE.U32 R52, P0, R53, R19, R52 ;  /* 0x0000001335347225 */ /* 0x000fc80007800034 */
[----:B------:R-:W-:-:S04]  /*4d90*/  IMAD.HI.U32 R0, R21, R19, RZ ;  /* 0x0000001315007227 */ /* 0x000fc800078e00ff */
[----:B------:R-:W-:Y:S01]  /*4da0*/  IMAD.HI.U32 R44, P5, R21, R44, R52 ;  /* 0x0000002c152c7227 */ /* 0x000fe200078a0034 */
[----:B------:R-:W-:-:S03]  /*4db0*/  IADD3.X R0, R0, R21, RZ, P0, !PT ;  /* 0x0000001500007210 */ /* 0x000fc600007fe4ff */
[----:B------:R-:W-:Y:S01]  /*4dc0*/  IMAD R19, R21, R19, RZ ;  /* 0x0000001315137224 */ /* 0x000fe200078e02ff */
[----:B------:R-:W-:Y:S01]  /*4dd0*/  IADD3 R21, P0, RZ, -R28, RZ ;  /* 0x8000001cff157210 */ /* 0x000fe20007f1e0ff */
[----:B------:R-:W-:-:S03]  /*4de0*/  IMAD.MOV.U32 R53, RZ, RZ, RZ ;  /* 0x000000ffff357224 */ /* 0x000fc600078e00ff */
[----:B------:R-:W-:Y:S02]  /*4df0*/  IADD3 R44, P4, R19, R44, RZ ;  /* 0x0000002c132c7210 */ /* 0x000fe40007f9e0ff */
        /* <DEDUP_REMOVED lines=20> */
[----:B------:R-:W-:-:S04]  /*4f40*/  SEL R21, R44, R21, P4 ;  /* 0x000000152c157207 */ /* 0x000fc80002000000 */
[----:B------:R-:W-:Y:S01]  /*4f50*/  ISETP.GE.U32.AND P0, PT, R21, R40, PT ;  /* 0x000000281500720c */ /* 0x000fe20003f06070 */
[----:B------:R-:W-:Y:S01]  /*4f60*/  IMAD.X R40, R19, 0x1, ~R41, P2 ;  /* 0x0000000113287824 */ /* 0x000fe200010e0e29 */
[----:B------:R-:W-:-:S04]  /*4f70*/  IADD3 R21, P2, R28, 0x1, RZ ;  /* 0x000000011c157810 */ /* 0x000fc80007f5e0ff */
[----:B------:R-:W-:Y:S01]  /*4f80*/  SEL R40, R40, R19, P4 ;  /* 0x0000001328287207 */ /* 0x000fe20002000000 */
[----:B------:R-:W-:Y:S01]  /*4f90*/  IMAD.X R19, RZ, RZ, R0, P2 ;  /* 0x000000ffff137224 */ /* 0x000fe200010e0600 */
[----:B------:R-:W-:Y:S02]  /*4fa0*/  SEL R21, R21, R28, P4 ;  /* 0x0000001c15157207 */ /* 0x000fe40002000000 */
[----:B------:R-:W-:Y:S01]  /*4fb0*/  ISETP.GE.U32.AND.EX P2, PT, R40, R41, PT, P0 ;  /* 0x000000292800720c */ /* 0x000fe20003f46100 */
[----:B------:R-:W-:Y:S01]  /*4fc0*/  IMAD.MOV.U32 R40, RZ, RZ, R22 ;  /* 0x000000ffff287224 */ /* 0x000fe200078e0016 */
[----:B------:R-:W-:Y:S01]  /*4fd0*/  SEL R19, R19, R0, P4 ;  /* 0x0000000013137207 */ /* 0x000fe20002000000 */
[----:B------:R-:W-:Y:S01]  /*4fe0*/  IMAD.MOV.U32 R41, RZ, RZ, 0x0 ;  /* 0x00000000ff297424 */ /* 0x000fe200078e00ff */
[----:B------:R-:W-:-:S04]  /*4ff0*/  IADD3 R28, P0, R21, 0x1, RZ ;  /* 0x00000001151c7810 */ /* 0x000fc80007f1e0ff */
[----:B------:R-:W-:Y:S01]  /*5000*/  SEL R28, R28, R21, P2 ;  /* 0x000000151c1c7207 */ /* 0x000fe20001000000 */
[----:B------:R-:W-:Y:S01]  /*5010*/  IMAD.X R0, RZ, RZ, R19, P0 ;  /* 0x000000ffff007224 */ /* 0x000fe200000e0613 */
[----:B------:R-:W-:Y:S02]  /*5020*/  LOP3.LUT R21, R5, R23, RZ, 0x3c, !PT ;  /* 0x0000001705157212 */ /* 0x000fe400078e3cff */
[----:B------:R-:W-:Y:S02]  /*5030*/  ISETP.NE.U32.AND P0, PT, R24, RZ, PT ;  /* 0x000000ff1800720c */ /* 0x000fe40003f05070 */
[----:B------:R-:W-:Y:S02]  /*5040*/  SEL R0, R0, R19, P2 ;  /* 0x0000001300007207 */ /* 0x000fe40001000000 */
[----:B------:R-:W-:Y:S02]  /*5050*/  IADD3 R19, P2, RZ, -R28, RZ ;  /* 0x8000001cff137210 */ /* 0x000fe40007f5e0ff */
[----:B------:R-:W-:-:S02]  /*5060*/  ISETP.GE.AND P4, PT, R21, RZ, PT ;  /* 0x000000ff1500720c */ /* 0x000fc40003f86270 */
[----:B------:R-:W-:Y:S02]  /*5070*/  IADD3.X R21, RZ, ~R0, RZ, P2, !PT ;  /* 0x80000000ff157210 */ /* 0x000fe400017fe4ff */
[----:B------:R-:W-:Y:S02]  /*5080*/  ISETP.NE.AND.EX P0, PT, R5, RZ, PT, P0 ;  /* 0x000000ff0500720c */ /* 0x000fe40003f05300 */
[----:B------:R-:W-:Y:S02]  /*5090*/  SEL R19, R19, R28, !P4 ;  /* 0x0000001c13137207 */ /* 0x000fe40006000000 */
[----:B------:R-:W-:Y:S02]  /*50a0*/  SEL R21, R21, R0, !P4 ;  /* 0x0000000015157207 */ /* 0x000fe40006000000 */
[----:B------:R-:W-:Y:S02]  /*50b0*/  SEL R0, R19, 0xffffffff, P0 ;  /* 0xffffffff13007807 */ /* 0x000fe40000000000 */
[----:B------:R-:W-:Y:S01]  /*50c0*/  SEL R21, R21, 0xffffffff, P0 ;  /* 0xffffffff15157807 */ /* 0x000fe20000000000 */
[----:B------:R-:W-:Y:S06]  /*50d0*/  RET.REL.NODEC R40 `(_ZN5flash32flash_fwd_splitkv_combine_kernelI23Flash_fwd_kernel_traitsILi256ELi64ELi64ELi4ELb0ELb0EN7cutlass10bfloat16_tE19Flash_kernel_traitsILi256ELi64ELi64ELi4ES3_EELi4ELi1ELb1EEEvNS_16Flash_fwd_paramsE) ;  /* 0xffffffac28c87950 */ /* 0x000fec0003c3ffff */
.L_x_709:
        /* <DEDUP_REMOVED lines=10> */
.L_x_8999:


//--------------------- .text._ZN5flash24flash_fwd_splitkv_kernelI23Flash_fwd_kernel_traitsILi256ELi64ELi64ELi4ELb0ELb0EN7cutlass10bfloat16_tE19Flash_kernel_traitsILi256ELi64ELi64ELi4ES3_EELb0ELb0ELb0ELb0ELb0ELb0ELb0ELb0EEEvNS_16Flash_fwd_paramsE --------------------------
	.section	.text._ZN5flash24flash_fwd_splitkv_kernelI23Flash_fwd_kernel_traitsILi256ELi64ELi64ELi4ELb0ELb0EN7cutlass10bfloat16_tE19Flash_kernel_traitsILi256ELi64ELi64ELi4ES3_EELb0ELb0ELb0ELb0ELb0ELb0ELb0ELb0EEEvNS_16Flash_fwd_paramsE,"ax",@progbits
	.align	128
        .global         _ZN5flash24flash_fwd_splitkv_kernelI23Flash_fwd_kernel_traitsILi256ELi64ELi64ELi4ELb0ELb0EN7cutlass10bfloat16_tE19Flash_kernel_traitsILi256ELi64ELi64ELi4ES3_EELb0ELb0ELb0ELb0ELb0ELb0ELb0ELb0EEEvNS_16Flash_fwd_paramsE
        .type           _ZN5flash24flash_fwd_splitkv_kernelI23Flash_fwd_kernel_traitsILi256ELi64ELi64ELi4ELb0ELb0EN7cutlass10bfloat16_tE19Flash_kernel_traitsILi256ELi64ELi64ELi4ES3_EELb0ELb0ELb0ELb0ELb0ELb0ELb0ELb0EEEvNS_16Flash_fwd_paramsE,@function
        .size           _ZN5flash24flash_fwd_splitkv_kernelI23Flash_fwd_kernel_traitsILi256ELi64ELi64ELi4ELb0ELb0EN7cutlass10bfloat16_tE19Flash_kernel_traitsILi256ELi64ELi64ELi4ES3_EELb0ELb0ELb0ELb0ELb0ELb0ELb0ELb0EEEvNS_16Flash_fwd_paramsE,(.L_x_9038 - _ZN5flash24flash_fwd_splitkv_kernelI23Flash_fwd_kernel_traitsILi256ELi64ELi64ELi4ELb0ELb0EN7cutlass10bfloat16_tE19Flash_kernel_traitsILi256ELi64ELi64ELi4ES3_EELb0ELb0ELb0ELb0ELb0ELb0ELb0ELb0EEEvNS_16Flash_fwd_paramsE)
        .other          _ZN5flash24flash_fwd_splitkv_kernelI23Flash_fwd_kernel_traitsILi256ELi64ELi64ELi4ELb0ELb0EN7cutlass10bfloat16_tE19Flash_kernel_traitsILi256ELi64ELi64ELi4ES3_EELb0ELb0ELb0ELb0ELb0ELb0ELb0ELb0EEEvNS_16Flash_fwd_paramsE,@"STO_CUDA_ENTRY STV_DEFAULT"
_ZN5flash24flash_fwd_splitkv_kernelI23Flash_fwd_kernel_traitsILi256ELi64ELi64ELi4ELb0ELb0EN7cutlass10bfloat16_tE19Flash_kernel_traitsILi256ELi64ELi64ELi4ES3_EELb0ELb0ELb0ELb0ELb0ELb0ELb0ELb0EEEvNS_16Flash_fwd_paramsE:
.text._ZN5flash24flash_fwd_splitkv_kernelI23Flash_fwd_kernel_traitsILi256ELi64ELi64ELi4ELb0ELb0EN7cutlass10bfloat16_tE19Flash_kernel_traitsILi256ELi64ELi64ELi4ES3_EELb0ELb0ELb0ELb0ELb0ELb0ELb0ELb0EEEvNS_16Flash_fwd_paramsE:
[----:B------:R-:W-:Y:S08]  /*0000*/  LDC R1, c[0x0][0x28] ;  /* 0x00000a00ff017b82 */ /* 0x000ff00000000800 */
[----:B------:R-:W1:Y:S01]  /*0010*/  S2UR UR9, SR_CTAID.Y ;  /* 0x00000000000979c3 */ /* 0x000e620000002600 */
[----:B------:R-:W-:Y:S01]  /*0020*/  ULDC.64 UR4, c[0x0][0x300] ;  /* 0x0000c00000047ab9 */ /* 0x000fe20000000a00 */
[----:B------:R-:W-:Y:S01]  /*0030*/  ULDC.64 UR6, c[0x0][0x2f0] ;  /* 0x0000bc0000067ab9 */ /* 0x000fe20000000a00 */
[----:B------:R-:W-:-:S02]  /*0040*/  UISETP.NE.U32.AND UP1, UPT, UR4, URZ, UPT ;  /* 0x0000003f0400728c */ /* 0x000fc4000bf25070 */
[----:B------:R-:W-:Y:S02]  /*0050*/  UISETP.NE.U32.AND UP2, UPT, UR6, URZ, UPT ;  /* 0x0000003f0600728c */ /* 0x000fe4000bf45070 */
[----:B------:R-:W-:Y:S02]  /*0060*/  UISETP.NE.AND.EX UP1, UPT, UR5, URZ, UPT, UP1 ;  /* 0x0000003f0500728c */ /* 0x000fe4000bf25310 */
[----:B------:R-:W-:Y:S01]  /*0070*/  UISETP.NE.AND.EX UP2, UPT, UR7, URZ, UPT, UP2 ;  /* 0x0000003f0700728c */ /* 0x000fe2000bf45320 */
[----:B------:R-:W-:Y:S01]  /*0080*/  ULDC.64 UR10, c[0x0][0x2f0] ;  /* 0x0000bc00000a7ab9 */ /* 0x000fe20000000a00 */
[----:B------:R-:W-:Y:S02]  /*0090*/  ULDC.U8 UR6, c[0x0][0x3c2] ;  /* 0x0000f08000067ab9 */ /* 0x000fe40000000000 */
[----:B------:R-:W-:Y:S01]  /*00a0*/  PLOP3.LUT P0, PT, PT, PT, UP1, 0x80, 0x0 ;  /* 0x000000000000781c */ /* 0x000fe20003f0f018 */
[----:B------:R-:W-:Y:S01]  /*00b0*/  ULDC.64 UR4, c[0x0][0x2f8] ;  /* 0x0000be0000047ab9 */ /* 0x000fe20000000a00 */
[----:B------:R-:W-:Y:S01]  /*00c0*/  PLOP3.LUT P2, PT, PT, PT, UP2, 0x80, 0x0 ;  /* 0x000000000000781c */ /* 0x000fe20003f4f028 */
[----:B------:R-:W-:-:S02]  /*00d0*/  UISETP.NE.AND UP3, UPT, UR6, URZ, UPT ;  /* 0x0000003f0600728c */ /* 0x000fc4000bf65270 */
[----:B------:R-:W-:Y:S01]  /*00e0*/  UISETP.EQ.U32.AND UP0, UPT, UR4, URZ, UPT ;  /* 0x0000003f0400728c */ /* 0x000fe2000bf02070 */
[----:B------:R-:W-:Y:S01]  /*00f0*/  ULDC.64 UR20, c[0x0][0x208] ;  /* 0x0000820000147ab9 */ /* 0x000fe20000000a00 */
[----:B------:R-:W-:Y:S02]  /*0100*/  ULDC.64 UR6, c[0x0][0x2f8] ;  /* 0x0000be0000067ab9 */ /* 0x000fe40000000a00 */
[----:B------:R-:W-:Y:S02]  /*0110*/  UISETP.EQ.OR.EX UP0, UPT, UR5, URZ, !UP3, UP0 ;  /* 0x0000003f0500728c */ /* 0x000fe4000df02700 */
[----:B-1----:R-:W-:-:S06]  /*0120*/  UIMAD.WIDE UR10, UR9, 0x4, UR10 ;  /* 0x00000004090a78a5 */ /* 0x002fcc000f8e020a */
[----:B------:R-:W-:Y:S02]  /*0130*/  IMAD.U32 R10, RZ, RZ, UR10 ;  /* 0x0000000aff0a7e24 */ /* 0x000fe4000f8e00ff */
[----:B------:R-:W-:Y:S01]  /*0140*/  IMAD.U32 R11, RZ, RZ, UR11 ;  /* 0x0000000bff0b7e24 */ /* 0x000fe2000f8e00ff */
[----:B------:R-:W-:Y:S02]  /*0150*/  @UP1 ULDC.64 UR10, c[0x0][0x300] ;  /* 0x0000c000000a1ab9 */ /* 0x000fe40000000a00 */
[----:B------:R-:W-:Y:S02]  /*0160*/  @UP1 UIMAD.WIDE UR10, UR9, 0x4, UR10 ;  /* 0x00000004090a18a5 */ /* 0x000fe4000f8e020a */
[----:B------:R-:W2:Y:S04]  /*0170*/  @P2 LDG.E R5, desc[UR20][R10.64] ;  /* 0x000000140a052981 */ /* 0x000ea8000c1e1900 */
[----:B------:R-:W-:Y:S01]  /*0180*/  IMAD.U32 R8, RZ, RZ, UR10 ;  /* 0x0000000aff087e24 */ /* 0x000fe2000f8e00ff */
[----:B------:R-:W3:Y:S01]  /*0190*/  @P2 LDG.E R0, desc[UR20][R10.64+0x4] ;  /* 0x000004140a002981 */ /* 0x000ee2000c1e1900 */
[----:B------:R-:W-:Y:S01]  /*01a0*/  IMAD.U32 R9, RZ, RZ, UR11 ;  /* 0x0000000bff097e24 */ /* 0x000fe2000f8e00ff */
[----:B------:R-:W-:Y:S01]  /*01b0*/  PLOP3.LUT P1, PT, PT, PT, UP0, 0x80, 0x0 ;  /* 0x000000000000781c */ /* 0x000fe20003f2f008 */
[----:B------:R-:W-:-:S03]  /*01c0*/  UIMAD.WIDE UR6, UR9, 0x4, UR6 ;  /* 0x00000004090678a5 */ /* 0x000fc6000f8e0206 */
[----:B------:R-:W4:Y:S03]  /*01d0*/  @P0 LDG.E R2, desc[UR20][R8.64] ;  /* 0x0000001408020981 */ /* 0x000f26000c1e1900 */
[----:B------:R-:W-:Y:S02]  /*01e0*/  IMAD.U32 R6, RZ, RZ, UR6 ;  /* 0x00000006ff067e24 */ /* 0x000fe4000f8e00ff */
[----:B------:R-:W-:-:S05]  /*01f0*/  IMAD.U32 R7, RZ, RZ, UR7 ;  /* 0x00000007ff077e24 */ /* 0x000fca000f8e00ff */
[----:B------:R-:W5:Y:S01]  /*0200*/  @!P1 LDG.E R4, desc[UR20][R6.64] ;  /* 0x0000001406049981 */ /* 0x000f62000c1e1900 */
[----:B------:R-:W-:Y:S01]  /*0210*/  UMOV UR14, 0xffffffff ;  /* 0xffffffff000e7882 */ /* 0x000fe20000000000 */
[----:B------:R-:W-:Y:S01]  /*0220*/  UMOV UR7, URZ ;  /* 0x0000003f00077c82 */ /* 0x000fe20008000000 */
[----:B------:R-:W1:Y:S01]  /*0230*/  S2R R3, SR_TID.X ;  /* 0x0000000000037919 */ /* 0x000e620000002100 */
[----:B------:R-:W-:Y:S01]  /*0240*/  UMOV UR13, 0xffffffff ;  /* 0xffffffff000d7882 */ /* 0x000fe20000000000 */
[----:B------:R-:W1:Y:S08]  /*0250*/  S2UR UR12, SR_CTAID.X ;  /* 0x00000000000c79c3 */ /* 0x000e700000002500 */
[----:B------:R-:W1:Y:S01]  /*0260*/  S2UR UR8, SR_CTAID.Z ;  /* 0x00000000000879c3 */ /* 0x000e620000002700 */
[----:B--2---:R-:W-:-:S02]  /*0270*/  @P2 R2UR UR14, R5 ;  /* 0x00000000050e22ca */ /* 0x004fc400000e0000 */
[----:B---3--:R-:W-:Y:S02]  /*0280*/  @P2 R2UR UR15, R0 ;  /* 0x00000000000f22ca */ /* 0x008fe400000e0000 */
[----:B----4-:R-:W-:Y:S02]  /*0290*/  @P0 R2UR UR7, R2 ;  /* 0x00000000020702ca */ /* 0x010fe400000e0000 */
[----:B------:R-:W-:-:S04]  /*02a0*/  ISETP.NE.U32.AND P0, PT, RZ, UR4, PT ;  /* 0x00000004ff007c0c */ /* 0x000fc8000bf05070 */
[----:B------:R-:W-:-:S05]  /*02b0*/  ISETP.NE.AND.EX P0, PT, RZ, UR5, PT, P0 ;  /* 0x00000005ff007c0c */ /* 0x000fca000bf05300 */
[----:B------:R-:W-:Y:S01]  /*02c0*/  @UP2 UIADD3 UR15, UR15, -UR14, URZ ;  /* 0x8000000e0f0f2290 */ /* 0x000fe2000fffe03f */
[----:B-----5:R-:W-:-:S06]  /*02d0*/  @!P1 R2UR UR13, R4 ;  /* 0x00000000040d92ca */ /* 0x020fcc00000e0000 */
[----:B------:R-:W-:Y:S01]  /*02e0*/  @!UP2 ULDC UR15, c[0x0][0x2c4] ;  /* 0x0000b100000faab9 */ /* 0x000fe20000000800 */
[----:B-1----:R-:W-:Y:S08]  /*02f0*/  @!P0 BRA `(.L_x_710) ;  /* 0x00000000001c8947 */ /* 0x002ff00003800000 */
[----:B------:R-:W-:-:S13]  /*0300*/  PLOP3.LUT P0, PT, PT, PT, UP3, 0x80, 0x0 ;  /* 0x000000000000781c */ /* 0x000fda0003f0f038 */
[----:B------:R-:W2:Y:S04]  /*0310*/  @P0 LDG.E R0, desc[UR20][R6.64+0x4] ;  /* 0x0000041406000981 */ /* 0x000ea8000c1e1900 */
[----:B------:R-:W3:Y:S01]  /*0320*/  @!P0 LDG.E R2, desc[UR20][R6.64] ;  /* 0x0000001406028981 */ /* 0x000ee2000c1e1900 */
[----:B--2---:R-:W-:-:S13]  /*0330*/  @P0 R2UR UR6, R0 ;  /* 0x00000000000602ca */ /* 0x004fda00000e0000 */
[----:B------:R-:W-:-:S07]  /*0340*/  @UP3 UIADD3 UR6, UR6, -UR13, URZ ;  /* 0x8000000d06063290 */ /* 0x000fce000fffe03f */
[----:B---3--:R-:W-:Y:S01]  /*0350*/  @!P0 R2UR UR6, R2 ;  /* 0x00000000020682ca */ /* 0x008fe200000e0000 */
[----:B------:R-:W-:-:S14]  /*0360*/  BRA `(.L_x_711) ;  /* 0x0000000000047947 */ /* 0x000fdc0003800000 */
.L_x_710:
[----:B------:R-:W-:-:S03]  /*0370*/  ULDC UR6, c[0x0][0x2c8] ;  /* 0x0000b20000067ab9 */ /* 0x000fc60000000800 */
.L_x_711:
[----:B------:R-:W-:Y:S02]  /*0380*/  ULDC.64 UR4, c[0x0][0x308] ;  /* 0x0000c20000047ab9 */ /* 0x000fe40000000a00 */
[----:B------:R-:W-:-:S04]  /*0390*/  UISETP.NE.U32.AND UP2, UPT, UR4, URZ, UPT ;  /* 0x0000003f0400728c */ /* 0x000fc8000bf45070 */
[----:B------:R-:W-:-:S06]  /*03a0*/  UISETP.NE.AND.EX UP2, UPT, UR5, URZ, UPT, UP2 ;  /* 0x0000003f0500728c */ /* 0x000fcc000bf45320 */
[----:B------:R-:W-:-:S05]  /*03b0*/  PLOP3.LUT P0, PT, PT, PT, UP2, 0x80, 0x0 ;  /* 0x000000000000781c */ /* 0x000fca0003f0f028 */
[----:B------:R-:W-:Y:S02]  /*03c0*/  @UP2 ULDC.64 UR4, c[0x0][0x308] ;  /* 0x0000c20000042ab9 */ /* 0x000fe40000000a00 */
[----:B------:R-:W-:-:S06]  /*03d0*/  @UP2 UIMAD.WIDE UR4, UR9, 0x4, UR4 ;  /* 0x00000004090428a5 */ /* 0x000fcc000f8e0204 */
[----:B------:R-:W-:Y:S02]  /*03e0*/  IMAD.U32 R4, RZ, RZ, UR4 ;  /* 0x00000004ff047e24 */ /* 0x000fe4000f8e00ff */
[----:B------:R-:W-:Y:S01]  /*03f0*/  IMAD.U32 R5, RZ, RZ, UR5 ;  /* 0x00000005ff057e24 */ /* 0x000fe2000f8e00ff */
[----:B------:R-:W-:Y:S01]  /*0400*/  USHF.L.U32 UR12, UR12, 0x6, URZ ;  /* 0x000000060c0c7899 */ /* 0x000fe2000800063f */
[----:B------:R-:W-:-:S03]  /*0410*/  @!UP2 ULDC.64 UR4, c[0x0][0x318] ;  /* 0x0000c6000004aab9 */ /* 0x000fc60000000a00 */
[----:B------:R-:W2:Y:S01]  /*0420*/  @P0 LDG.E R0, desc[UR20][R4.64] ;  /* 0x0000001404000981 */ /* 0x000ea2000c1e1900 */
[----:B------:R-:W-:Y:S02]  /*0430*/  UISETP.GT.AND UP1, UPT, UR15, UR12, UPT ;  /* 0x0000000c0f00728c */ /* 0x000fe4000bf24270 */
[----:B------:R-:W-:-:S03]  /*0440*/  @!UP2 UISETP.NE.U32.AND UP0, UPT, UR4, URZ, UPT ;  /* 0x0000003f0400a28c */ /* 0x000fc6000bf05070 */
[----:B------:R-:W-:Y:S01]  /*0450*/  @!UP2 ULDC UR4, c[0x0][0x2cc] ;  /* 0x0000b3000004aab9 */ /* 0x000fe20000000800 */
[----:B------:R-:W-:-:S04]  /*0460*/  @!UP2 UISETP.NE.AND.EX UP0, UPT, UR5, URZ, UPT, UP0 ;  /* 0x0000003f0500a28c */ /* 0x000fc8000bf05300 */
[----:B------:R-:W-:Y:S01]  /*0470*/  @!UP2 USEL UR4, UR4, URZ, UP0 ;  /* 0x0000003f0404a287 */ /* 0x000fe20008000000 */
[----:B--2---:R-:W-:Y:S02]  /*0480*/  @P0 R2UR UR22, R0 ;  /* 0x00000000001602ca */ /* 0x004fe400000e0000 */
[----:B------:R-:W-:-:S11]  /*0490*/  PLOP3.LUT P0, PT, PT, PT, UP1, 0x80, 0x0 ;  /* 0x000000000000781c */ /* 0x000fd60003f0f018 */
[----:B------:R-:W-:Y:S02]  /*04a0*/  @UP2 UIADD3 UR22, UR22, -UR7, URZ ;  /* 0x8000000716162290 */ /* 0x000fe4000fffe03f */
[----:B------:R-:W-:Y:S10]  /*04b0*/  @!P0 EXIT ;  /* 0x000000000000894d */ /* 0x000ff40003800000 */
[----:B------:R-:W-:Y:S01]  /*04c0*/  @!UP2 UIADD3 UR22, UR4, UR6, -UR7 ;  /* 0x000000060416a290 */ /* 0x000fe2000fffe807 */
[----:B------:R-:W-:Y:S02]  /*04d0*/  ULDC UR10, c[0x0][0x2c8] ;  /* 0x0000b200000a7ab9 */ /* 0x000fe40000000800 */
[----:B------:R-:W-:Y:S02]  /*04e0*/  UIADD3 UR10, UR10, 0x3f, URZ ;  /* 0x0000003f0a0a7890 */ /* 0x000fe4000fffe03f */
[----:B------:R-:W-:Y:S02]  /*04f0*/  UIADD3 UR5, UR22, 0x3f, URZ ;  /* 0x0000003f16057890 */ /* 0x000fe4000fffe03f */
[----:B------:R-:W-:Y:S02]  /*0500*/  USHF.R.S32.HI UR6, URZ, 0x1f, UR10 ;  /* 0x0000001f3f067899 */ /* 0x000fe4000801140a */
[----:B------:R-:W-:Y:S02]  /*0510*/  USHF.R.S32.HI UR4, URZ, 0x1f, UR5 ;  /* 0x0000001f3f047899 */ /* 0x000fe40008011405 */
[----:B------:R-:W-:-:S02]  /*0520*/  ULEA.HI UR6, UR6, UR10, URZ, 0x6 ;  /* 0x0000000a06067291 */ /* 0x000fc4000f8f303f */
[----:B------:R-:W-:Y:S02]  /*0530*/  ULEA.HI UR4, UR4, UR5, URZ, 0x6 ;  /* 0x0000000504047291 */ /* 0x000fe4000f8f303f */
[----:B------:R-:W-:Y:S02]  /*0540*/  USHF.R.S32.HI UR6, URZ, 0x6, UR6 ;  /* 0x000000063f067899 */ /* 0x000fe40008011406 */
[----:B------:R-:W-:-:S04]  /*0550*/  USHF.R.S32.HI UR4, URZ, 0x6, UR4 ;  /* 0x000000063f047899 */ /* 0x000fc80008011404 */
[----:B------:R-:W-:-:S04]  /*0560*/  UISETP.LT.AND UP0, UPT, UR6, UR4, UPT ;  /* 0x000000040600728c */ /* 0x000fc8000bf01270 */
[----:B------:R-:W-:-:S06]  /*0570*/  USEL UR19, UR6, UR4, UP0 ;  /* 0x0000000406137287 */ /* 0x000fcc0008000000 */
[----:B------:R-:W-:-:S13]  /*0580*/  ISETP.LT.AND P0, PT, RZ, UR19, PT ;  /* 0x00000013ff007c0c */ /* 0x000fda000bf01270 */
[----:B------:R-:W-:Y:S05]  /*0590*/  @P0 BRA `(.L_x_712) ;  /* 0x0000000800780947 */ /* 0x000fea0003800000 */
[----:B------:R-:W-:Y:S01]  /*05a0*/  SHF.R.S32.HI R10, RZ, 0x1f, R3 ;  /* 0x0000001fff0a7819 */ /* 0x000fe20000011403 */
[----:B------:R-:W-:Y:S01]  /*05b0*/  UISETP.NE.AND UP0, UPT, UR14, -0x1, UPT ;  /* 0xffffffff0e00788c */ /* 0x000fe2000bf05270 */
[----:B------:R-:W-:Y:S01]  /*05c0*/  BSSY B0, `(.L_x_713) ;  /* 0x0000040000007945 */ /* 0x000fe20003800000 */
[----:B------:R-:W-:Y:S01]  /*05d0*/  USHF.R.S32.HI UR10, URZ, 0x1f, UR12 ;  /* 0x0000001f3f0a7899 */ /* 0x000fe2000801140c */
[----:B------:R-:W-:Y:S01]  /*05e0*/  LEA.HI R10, R10, R3, RZ, 0x3 ;  /* 0x000000030a0a7211 */ /* 0x000fe200078f18ff */
[----:B------:R-:W-:Y:S01]  /*05f0*/  ULDC.64 UR6, c[0x0][0x298] ;  /* 0x0000a60000067ab9 */ /* 0x000fe20000000a00 */
[----:B------:R-:W-:Y:S01]  /*0600*/  UIADD3 UR15, -UR12, UR15, URZ ;  /* 0x0000000f0c0f7290 */ /* 0x000fe2000fffe13f */
[----:B------:R-:W-:Y:S01]  /*0610*/  IMAD.U32 R5, RZ, RZ, UR6 ;  /* 0x00000006ff057e24 */ /* 0x000fe2000f8e00ff */
[----:B------:R-:W-:Y:S01]  /*0620*/  LOP3.LUT R0, R10, 0xfffffff8, RZ, 0xc0, !PT ;  /* 0xfffffff80a007812 */ /* 0x000fe200078ec0ff */
[----:B------:R-:W-:Y:S01]  /*0630*/  UIMAD UR10, UR10, UR6, URZ ;  /* 0x000000060a0a72a4 */ /* 0x000fe2000f8e023f */
[----:B------:R-:W-:-:S02]  /*0640*/  SHF.R.S32.HI R10, RZ, 0x3, R10 ;  /* 0x00000003ff0a7819 */ /* 0x000fc4000001140a */
[----:B------:R-:W-:Y:S01]  /*0650*/  @!UP0 USHF.R.S32.HI UR11, URZ, 0x1f, UR9 ;  /* 0x0000001f3f0b8899 */ /* 0x000fe20008011409 */
[----:B------:R-:W-:Y:S01]  /*0660*/  IMAD.IADD R3, R3, 0x1, -R0 ;  /* 0x0000000103037824 */ /* 0x000fe200078e0a00 */
[----:B------:R-:W-:Y:S01]  /*0670*/  @!UP0 ULDC.64 UR4, c[0x0][0x290] ;  /* 0x0000a40000048ab9 */ /* 0x000fe20000000a00 */
[----:B------:R-:W-:Y:S01]  /*0680*/  @UP0 UIMAD.WIDE.U32 UR16, UR14, UR6, URZ ;  /* 0x000000060e1002a5 */ /* 0x000fe2000f8e003f */
[C---:B------:R-:W-:Y:S01]  /*0690*/  ISETP.GE.AND P1, PT, R10.reuse, UR15, PT ;  /* 0x0000000f0a007c0c */ /* 0x040fe2000bf26270 */
[C---:B------:R-:W-:Y:S01]  /*06a0*/  IMAD.SHL.U32 R18, R3.reuse, 0x8, RZ ;  /* 0x0000000803127824 */ /* 0x040fe200078e00ff */
[----:B------:R-:W-:Y:S01]  /*06b0*/  @!UP0 UIMAD UR11, UR11, UR4, URZ ;  /* 0x000000040b0b82a4 */ /* 0x000fe2000f8e023f */
[----:B------:R-:W-:Y:S01]  /*06c0*/  IADD3 R6, R10, 0x10, RZ ;  /* 0x000000100a067810 */ /* 0x000fe20007ffe0ff */
[----:B------:R-:W-:Y:S01]  /*06d0*/  @!UP0 UIMAD.WIDE.U32 UR18, UR9, UR4, URZ ;  /* 0x00000004091282a5 */ /* 0x000fe2000f8e003f */
[----:B------:R-:W-:Y:S01]  /*06e0*/  ISETP.NE.AND P6, PT, R3, RZ, PT ;  /* 0x000000ff0300720c */ /* 0x000fe20003fc5270 */
[----:B------:R-:W-:Y:S01]  /*06f0*/  UIMAD UR10, UR12, UR7, UR10 ;  /* 0x000000070c0a72a4 */ /* 0x000fe2000f8e020a */
[----:B------:R-:W-:Y:S01]  /*0700*/  SHF.R.S32.HI R19, RZ, 0x1f, R18 ;  /* 0x0000001fff137819 */ /* 0x000fe20000011412 */
[----:B------:R-:W-:Y:S01]  /*0710*/  @!UP0 UIMAD UR5, UR9, UR5, UR11 ;  /* 0x00000005090582a4 */ /* 0x000fe2000f8e020b */
[----:B------:R-:W-:Y:S01]  /*0720*/  SHF.R.S32.HI R2, RZ, 0x1f, R10 ;  /* 0x0000001fff027819 */ /* 0x000fe2000001140a */
[----:B------:R-:W-:Y:S01]  /*0730*/  @UP0 UIMAD UR14, UR14, UR7, UR17 ;  /* 0x000000070e0e02a4 */ /* 0x000fe2000f8e0211 */
[C---:B------:R-:W-:Y:S01]  /*0740*/  VIADD R9, R18.reuse, 0x40 ;  /* 0x0000004012097836 */ /* 0x040fe20000000000 */
[----:B------:R-:W-:Y:S01]  /*0750*/  @!UP0 UMOV UR16, UR18 ;  /* 0x0000001200108c82 */ /* 0x000fe20008000000 */
[----:B------:R-:W-:Y:S01]  /*0760*/  IMAD.WIDE.U32 R4, R5, UR12, R18 ;  /* 0x0000000c05047c25 */ /* 0x000fe2000f8e0012 */
[----:B------:R-:W-:Y:S01]  /*0770*/  @!UP0 UIADD3 UR14, UR19, UR5, URZ ;  /* 0x00000005130e8290 */ /* 0x000fe2000fffe03f */
[----:B------:R-:W-:-:S02]  /*0780*/  IADD3 R7, R18, 0xc0, RZ ;  /* 0x000000c012077810 */ /* 0x000fc40007ffe0ff */
[----:B------:R-:W-:Y:S01]  /*0790*/  IMAD.U32 R0, RZ, RZ, UR10 ;  /* 0x0000000aff007e24 */ /* 0x000fe2000f8e00ff */
[----:B------:R-:W-:Y:S01]  /*07a0*/  IADD3 R4, P0, R4, UR16, RZ ;  /* 0x0000001004047c10 */ /* 0x000fe2000ff1e0ff */
[----:B------:R-:W-:Y:S01]  /*07b0*/  USHF.R.S32.HI UR10, URZ, 0x1f, UR8 ;  /* 0x0000001f3f0a7899 */ /* 0x000fe20008011408 */
[----:B------:R-:W-:Y:S01]  /*07c0*/  VIADD R8, R18, 0x80 ;  /* 0x0000008012087836 */ /* 0x000fe20000000000 */
[----:B------:R-:W-:Y:S01]  /*07d0*/  ULDC.64 UR4, c[0x0][0x2a0] ;  /* 0x0000a80000047ab9 */ /* 0x000fe20000000a00 */
[----:B------:R-:W-:Y:S01]  /*07e0*/  IADD3.X R5, R5, UR14, R0, P0, !PT ;  /* 0x0000000e05057c10 */ /* 0x000fe200087fe400 */
[----:B------:R-:W-:Y:S01]  /*07f0*/  UIMAD UR10, UR10, UR4, URZ ;  /* 0x000000040a0a72a4 */ /* 0x000fe2000f8e023f */
[----:B------:R-:W-:Y:S01]  /*0800*/  IMAD.U32 R12, RZ, RZ, UR4 ;  /* 0x00000004ff0c7e24 */ /* 0x000fe2000f8e00ff */
[----:B------:R-:W-:Y:S01]  /*0810*/  ISETP.GE.AND P0, PT, R6, UR15, PT ;  /* 0x0000000f06007c0c */ /* 0x000fe2000bf06270 */
[----:B------:R-:W-:Y:S01]  /*0820*/  ULDC UR4, c[0x0][0x270] ;  /* 0x00009c0000047ab9 */ /* 0x000fe20000000800 */
[----:B------:R-:W-:Y:S01]  /*0830*/  UIMAD UR5, UR8, UR5, UR10 ;  /* 0x00000005080572a4 */ /* 0x000fe2000f8e020a */
[----:B------:R-:W-:Y:S01]  /*0840*/  IMAD.WIDE.U32 R12, R12, UR8, R4 ;  /* 0x000000080c0c7c25 */ /* 0x000fe2000f8e0004 */
[----:B------:R-:W-:-:S03]  /*0850*/  UIMAD UR8, UR9, UR4, UR8 ;  /* 0x00000004090872a4 */ /* 0x000fc6000f8e0208 */
[----:B------:R-:W-:Y:S01]  /*0860*/  ULDC UR4, c[0x0][0x2c4] ;  /* 0x0000b10000047ab9 */ /* 0x000fe20000000800 */
[----:B------:R-:W-:Y:S01]  /*0870*/  VIADD R17, R13, UR5 ;  /* 0x000000050d117c36 */ /* 0x000fe20008000000 */
[----:B------:R-:W-:Y:S01]  /*0880*/  UIMAD UR12, UR8, UR4, UR12 ;  /* 0x00000004080c72a4 */ /* 0x000fe2000f8e020c */
[----:B------:R-:W-:Y:S01]  /*0890*/  VIADD R5, R10, 0x20 ;  /* 0x000000200a057836 */ /* 0x000fe20000000000 */
[----:B------:R-:W-:Y:S10]  /*08a0*/  @P1 BRA `(.L_x_714) ;  /* 0x0000000000441947 */ /* 0x000ff40003800000 */
[----:B------:R-:W-:Y:S01]  /*08b0*/  IMAD R3, R2, UR6, RZ ;  /* 0x0000000602037c24 */ /* 0x000fe2000f8e02ff */
[----:B------:R-:W-:Y:S01]  /*08c0*/  ULDC UR8, c[0x0][0x2d0] ;  /* 0x0000b40000087ab9 */ /* 0x000fe20000000800 */
[----:B------:R-:W-:Y:S01]  /*08d0*/  IMAD.MOV.U32 R16, RZ, RZ, R12 ;  /* 0x000000ffff107224 */ /* 0x000fe200078e000c */
[----:B------:R-:W-:Y:S01]  /*08e0*/  ISETP.GE.AND P5, PT, R18, UR8, PT ;  /* 0x0000000812007c0c */ /* 0x000fe2000bfa6270 */
[C---:B------:R-:W-:Y:S01]  /*08f0*/  IMAD R0, R10.reuse, UR7, R3 ;  /* 0x000000070a007c24 */ /* 0x040fe2000f8e0203 */
[----:B------:R-:W-:Y:S01]  /*0900*/  ISETP.GE.AND P4, PT, R9, UR8, PT ;  /* 0x0000000809007c0c */ /* 0x000fe2000bf86270 */
[----:B------:R-:W-:Y:S01]  /*0910*/  IMAD.WIDE.U32 R14, R10, UR6, R16 ;  /* 0x000000060a0e7c25 */ /* 0x000fe2000f8e0010 */
[----:B------:R-:W-:Y:S01]  /*0920*/  ISETP.GE.AND P3, PT, R8, UR8, PT ;  /* 0x0000000808007c0c */ /* 0x000fe2000bf66270 */
[----:B------:R-:W-:Y:S01]  /*0930*/  ULDC.64 UR4, c[0x0][0x280] ;  /* 0x0000a00000047ab9 */ /* 0x000fe20000000a00 */
[----:B------:R-:W-:Y:S01]  /*0940*/  ISETP.GE.AND P2, PT, R7, UR8, PT ;  /* 0x0000000807007c0c */ /* 0x000fe2000bf46270 */
[----:B------:R-:W-:Y:S01]  /*0950*/  IMAD.IADD R0, R15, 0x1, R0 ;  /* 0x000000010f007824 */ /* 0x000fe200078e0200 */
[----:B------:R-:W-:-:S04]  /*0960*/  LEA R20, P1, R14, UR4, 0x1 ;  /* 0x000000040e147c11 */ /* 0x000fc8000f8208ff */
[----:B------:R-:W-:-:S05]  /*0970*/  LEA.HI.X R21, R14, UR5, R0, 0x1, P1 ;  /* 0x000000050e157c11 */ /* 0x000fca00088f0c00 */
[----:B------:R1:W-:Y:S04]  /*0980*/  @!P5 STG.E.128 desc[UR20][R20.64], RZ ;  /* 0x000000ff1400d986 */ /* 0x0003e8000c101d14 */
[----:B------:R1:W-:Y:S04]  /*0990*/  @!P4 STG.E.128 desc[UR20][R20.64+0x80], RZ ;  /* 0x000080ff1400c986 */ /* 0x0003e8000c101d14 */
[----:B------:R1:W-:Y:S04]  /*09a0*/  @!P3 STG.E.128 desc[UR20][R20.64+0x100], RZ ;  /* 0x000100ff1400b986 */ /* 0x0003e8000c101d14 */
[----:B------:R1:W-:Y:S02]  /*09b0*/  @!P2 STG.E.128 desc[UR20][R20.64+0x180], RZ ;  /* 0x000180ff1400a986 */ /* 0x0003e4000c101d14 */
.L_x_714:
[----:B------:R-:W-:Y:S05]  /*09c0*/  BSYNC B0 ;  /* 0x0000000000007941 */ /* 0x000fea0003800000 */
.L_x_713:
[----:B------:R-:W-:Y:S01]  /*09d0*/  BSSY B0, `(.L_x_715) ;  /* 0x0000018000007945 */ /* 0x000fe20003800000 */
[----:B------:R-:W-:Y:S02]  /*09e0*/  ISETP.GE.AND P1, PT, R5, UR15, PT ;  /* 0x0000000f05007c0c */ /* 0x000fe4000bf26270 */
[----:B------:R-:W-:Y:S01]  /*09f0*/  IADD3 R4, R10, 0x30, RZ ;  /* 0x000000300a047810 */ /* 0x000fe20007ffe0ff */
[----:B------:R-:W-:Y:S05]  /*0a00*/  @P0 BRA `(.L_x_716) ;  /* 0x0000000000500947 */ /* 0x000fea0003800000 */
[----:B------:R-:W-:Y:S01]  /*0a10*/  IADD3 R3, P0, R10, 0x10, RZ ;  /* 0x000000100a037810 */ /* 0x000fe20007f1e0ff */
[----:B------:R-:W-:Y:S01]  /*0a20*/  IMAD.MOV.U32 R14, RZ, RZ, R12 ;  /* 0x000000ffff0e7224 */ /* 0x000fe200078e000c */
[----:B------:R-:W-:Y:S01]  /*0a30*/  ULDC UR8, c[0x0][0x2d0] ;  /* 0x0000b40000087ab9 */ /* 0x000fe20000000800 */
[----:B------:R-:W-:Y:S01]  /*0a40*/  IMAD.MOV.U32 R15, RZ, RZ, R17 ;  /* 0x000000ffff0f7224 */ /* 0x000fe200078e0011 */
[----:B------:R-:W-:Y:S01]  /*0a50*/  ISETP.GE.AND P4, PT, R18, UR8, PT ;  /* 0x0000000812007c0c */ /* 0x000fe2000bf86270 */
[----:B------:R-:W-:Y:S01]  /*0a60*/  IMAD.X R0, RZ, RZ, R2, P0 ;  /* 0x000000ffff007224 */ /* 0x000fe200000e0602 */
[----:B------:R-:W-:Y:S01]  /*0a70*/  ISETP.GE.AND P3, PT, R9, UR8, PT ;  /* 0x0000000809007c0c */ /* 0x000fe2000bf66270 */
[----:B------:R-:W-:Y:S01]  /*0a80*/  IMAD.WIDE.U32 R14, R3, UR6, R14 ;  /* 0x00000006030e7c25 */ /* 0x000fe2000f8e000e */
[----:B------:R-:W-:Y:S01]  /*0a90*/  ISETP.GE.AND P2, PT, R8, UR8, PT ;  /* 0x0000000808007c0c */ /* 0x000fe2000bf46270 */
[----:B------:R-:W-:Y:S01]  /*0aa0*/  ULDC.64 UR4, c[0x0][0x280] ;  /* 0x0000a00000047ab9 */ /* 0x000fe20000000a00 */
[----:B------:R-:W-:Y:S01]  /*0ab0*/  ISETP.GE.AND P0, PT, R7, UR8, PT ;  /* 0x0000000807007c0c */ /* 0x000fe2000bf06270 */
[----:B------:R-:W-:Y:S01]  /*0ac0*/  IMAD R0, R0, UR6, RZ ;  /* 0x0000000600007c24 */ /* 0x000fe2000f8e02ff */
[----:B-1----:R-:W-:-:S03]  /*0ad0*/  LEA R20, P5, R14, UR4, 0x1 ;  /* 0x000000040e147c11 */ /* 0x002fc6000f8a08ff */
[----:B------:R-:W-:-:S04]  /*0ae0*/  IMAD R0, R3, UR7, R0 ;  /* 0x0000000703007c24 */ /* 0x000fc8000f8e0200 */
[----:B------:R-:W-:-:S05]  /*0af0*/  IMAD.IADD R0, R15, 0x1, R0 ;  /* 0x000000010f007824 */ /* 0x000fca00078e0200 */
[----:B------:R-:W-:-:S05]  /*0b00*/  LEA.HI.X R21, R14, UR5, R0, 0x1, P5 ;  /* 0x000000050e157c11 */ /* 0x000fca000a8f0c00 */
[----:B------:R2:W-:Y:S04]  /*0b10*/  @!P4 STG.E.128 desc[UR20][R20.64], RZ ;  /* 0x000000ff1400c986 */ /* 0x0005e8000c101d14 */
[----:B------:R2:W-:Y:S04]  /*0b20*/  @!P3 STG.E.128 desc[UR20][R20.64+0x80], RZ ;  /* 0x000080ff1400b986 */ /* 0x0005e8000c101d14 */
[----:B------:R2:W-:Y:S04]  /*0b30*/  @!P2 STG.E.128 desc[UR20][R20.64+0x100], RZ ;  /* 0x000100ff1400a986 */ /* 0x0005e8000c101d14 */
[----:B------:R2:W-:Y:S02]  /*0b40*/  @!P0 STG.E.128 desc[UR20][R20.64+0x180], RZ ;  /* 0x000180ff14008986 */ /* 0x0005e4000c101d14 */
.L_x_716:
[----:B------:R-:W-:Y:S05]  /*0b50*/  BSYNC B0 ;  /* 0x0000000000007941 */ /* 0x000fea0003800000 */
.L_x_715:
[----:B------:R-:W-:Y:S01]  /*0b60*/  BSSY B0, `(.L_x_717) ;  /* 0x0000017000007945 */ /* 0x000fe20003800000 */
[----:B------:R-:W-:-:S03]  /*0b70*/  ISETP.GE.AND P0, PT, R4, UR15, PT ;  /* 0x0000000f04007c0c */ /* 0x000fc6000bf06270 */
[----:B------:R-:W-:Y:S10]  /*0b80*/  @P1 BRA `(.L_x_718) ;  /* 0x0000000000501947 */ /* 0x000ff40003800000 */
        /* <DEDUP_REMOVED lines=12> */
[----:B-12---:R-:W-:-:S03]  /*0c50*/  LEA R20, P5, R14, UR4, 0x1 ;  /* 0x000000040e147c11 */ /* 0x006fc6000f8a08ff */
[----:B------:R-:W-:-:S04]  /*0c60*/  IMAD R0, R3, UR7, R0 ;  /* 0x0000000703007c24 */ /* 0x000fc8000f8e0200 */
[----:B------:R-:W-:-:S05]  /*0c70*/  IMAD.IADD R3, R15, 0x1, R0 ;  /* 0x000000010f037824 */ /* 0x000fca00078e0200 */
[----:B------:R-:W-:-:S05]  /*0c80*/  LEA.HI.X R21, R14, UR5, R3, 0x1, P5 ;  /* 0x000000050e157c11 */ /* 0x000fca000a8f0c03 */
[----:B------:R3:W-:Y:S04]  /*0c90*/  @!P4 STG.E.128 desc[UR20][R20.64], RZ ;  /* 0x000000ff1400c986 */ /* 0x0007e8000c101d14 */
[----:B------:R3:W-:Y:S04]  /*0ca0*/  @!P3 STG.E.128 desc[UR20][R20.64+0x80], RZ ;  /* 0x000080ff1400b986 */ /* 0x0007e8000c101d14 */
[----:B------:R3:W-:Y:S04]  /*0cb0*/  @!P2 STG.E.128 desc[UR20][R20.64+0x100], RZ ;  /* 0x000100ff1400a986 */ /* 0x0007e8000c101d14 */
[----:B------:R3:W-:Y:S02]  /*0cc0*/  @!P1 STG.E.128 desc[UR20][R20.64+0x180], RZ ;  /* 0x000180ff14009986 */ /* 0x0007e4000c101d14 */
.L_x_718:
[----:B------:R-:W-:Y:S05]  /*0cd0*/  BSYNC B0 ;  /* 0x0000000000007941 */ /* 0x000fea0003800000 */
.L_x_717:
[----:B------:R-:W-:Y:S01]  /*0ce0*/  BSSY B0, `(.L_x_719) ;  /* 0x0000016000007945 */ /* 0x000fe20003800000 */
[----:B------:R-:W-:-:S03]  /*0cf0*/  ISETP.GE.OR P5, PT, R6, UR15, P6 ;  /* 0x0000000f06007c0c */ /* 0x000fc6000b7a6670 */
[----:B------:R-:W-:Y:S10]  /*0d00*/  @P0 BRA `(.L_x_720) ;  /* 0x00000000004c0947 */ /* 0x000ff40003800000 */
[----:B------:R-:W-:Y:S01]  /*0d10*/  IADD3 R3, P0, R10, 0x30, RZ ;  /* 0x000000300a037810 */ /* 0x000fe20007f1e0ff */
[----:B------:R-:W-:Y:S01]  /*0d20*/  IMAD.MOV.U32 R13, RZ, RZ, R17 ;  /* 0x000000ffff0d7224 */ /* 0x000fe200078e0011 */
[----:B------:R-:W-:Y:S01]  /*0d30*/  ULDC UR8, c[0x0][0x2d0] ;  /* 0x0000b40000087ab9 */ /* 0x000fe20000000800 */
[----:B------:R-:W-:Y:S01]  /*0d40*/  ULDC.64 UR4, c[0x0][0x280] ;  /* 0x0000a00000047ab9 */ /* 0x000fe20000000a00 */
[----:B------:R-:W-:Y:S01]  /*0d50*/  ISETP.GE.AND P3, PT, R18, UR8, PT ;  /* 0x0000000812007c0c */ /* 0x000fe2000bf66270 */
[----:B------:R-:W-:Y:S01]  /*0d60*/  IMAD.X R0, RZ, RZ, R2, P0 ;  /* 0x000000ffff007224 */ /* 0x000fe200000e0602 */
[----:B------:R-:W-:Y:S01]  /*0d70*/  ISETP.GE.AND P2, PT, R9, UR8, PT ;  /* 0x0000000809007c0c */ /* 0x000fe2000bf46270 */
[----:B------:R-:W-:Y:S01]  /*0d80*/  IMAD.WIDE.U32 R12, R3, UR6, R12 ;  /* 0x00000006030c7c25 */ /* 0x000fe2000f8e000c */
[----:B------:R-:W-:Y:S02]  /*0d90*/  ISETP.GE.AND P1, PT, R8, UR8, PT ;  /* 0x0000000808007c0c */ /* 0x000fe4000bf26270 */
[----:B------:R-:W-:Y:S01]  /*0da0*/  ISETP.GE.AND P0, PT, R7, UR8, PT ;  /* 0x0000000807007c0c */ /* 0x000fe2000bf06270 */
[----:B------:R-:W-:Y:S01]  /*0db0*/  IMAD R0, R0, UR6, RZ ;  /* 0x0000000600007c24 */ /* 0x000fe2000f8e02ff */
[----:B------:R-:W-:-:S03]  /*0dc0*/  LEA R6, P4, R12, UR4, 0x1 ;  /* 0x000000040c067c11 */ /* 0x000fc6000f8808ff */
[----:B------:R-:W-:-:S04]  /*0dd0*/  IMAD R3, R3, UR7, R0 ;  /* 0x0000000703037c24 */ /* 0x000fc8000f8e0200 */
[----:B------:R-:W-:-:S05]  /*0de0*/  IMAD.IADD R3, R13, 0x1, R3 ;  /* 0x000000010d037824 */ /* 0x000fca00078e0203 */
[----:B------:R-:W-:-:S05]  /*0df0*/  LEA.HI.X R7, R12, UR5, R3, 0x1, P4 ;  /* 0x000000050c077c11 */ /* 0x000fca000a0f0c03 */
[----:B------:R4:W-:Y:S04]  /*0e00*/  @!P3 STG.E.128 desc[UR20][R6.64], RZ ;  /* 0x000000ff0600b986 */ /* 0x0009e8000c101d14 */
[----:B------:R4:W-:Y:S04]  /*0e10*/  @!P2 STG.E.128 desc[UR20][R6.64+0x80], RZ ;  /* 0x000080ff0600a986 */ /* 0x0009e8000c101d14 */
[----:B------:R4:W-:Y:S04]  /*0e20*/  @!P1 STG.E.128 desc[UR20][R6.64+0x100], RZ ;  /* 0x000100ff06009986 */ /* 0x0009e8000c101d14 */
[----:B------:R4:W-:Y:S02]  /*0e30*/  @!P0 STG.E.128 desc[UR20][R6.64+0x180], RZ ;  /* 0x000180ff06008986 */ /* 0x0009e4000c101d14 */
.L_x_720:
[----:B------:R-:W-:Y:S05]  /*0e40*/  BSYNC B0 ;  /* 0x0000000000007941 */ /* 0x000fea0003800000 */
.L_x_719:
[C---:B------:R-:W-:Y:S01]  /*0e50*/  ISETP.GE.OR P2, PT, R10.reuse, UR15, P6 ;  /* 0x0000000f0a007c0c */ /* 0x040fe2000b746670 */
[----:B------:R-:W-:Y:S01]  /*0e60*/  IMAD.U32 R3, RZ, RZ, UR12 ;  /* 0x0000000cff037e24 */ /* 0x000fe2000f8e00ff */
[----:B------:R-:W-:Y:S01]  /*0e70*/  ISETP.GE.OR P1, PT, R5, UR15, P6 ;  /* 0x0000000f05007c0c */ /* 0x000fe2000b726670 */
[----:B------:R-:W-:Y:S01]  /*0e80*/  ULDC.64 UR4, c[0x0][0x2b0] ;  /* 0x0000ac0000047ab9 */ /* 0x000fe20000000a00 */
[----:B------:R-:W-:Y:S02]  /*0e90*/  IADD3 R10, P0, R10, UR12, RZ ;  /* 0x0000000c0a0a7c10 */ /* 0x000fe4000ff1e0ff */
[----:B------:R-:W-:Y:S02]  /*0ea0*/  ISETP.GE.OR P6, PT, R4, UR15, P6 ;  /* 0x0000000f04007c0c */ /* 0x000fe4000b7c6670 */
[----:B------:R-:W-:Y:S01]  /*0eb0*/  LEA.HI.X.SX32 R3, R3, R2, 0x1, P0 ;  /* 0x0000000203037211 */ /* 0x000fe200000f0eff */
[----:B------:R-:W-:Y:S01]  /*0ec0*/  @!P5 IMAD.MOV.U32 R2, RZ, RZ, 0x7f800000 ;  /* 0x7f800000ff02d424 */ /* 0x000fe200078e00ff */
[----:B----4-:R-:W-:-:S04]  /*0ed0*/  LEA R6, P0, R10, UR4, 0x2 ;  /* 0x000000040a067c11 */ /* 0x010fc8000f8010ff */
[----:B------:R-:W-:Y:S01]  /*0ee0*/  LEA.HI.X R7, R10, UR5, R3, 0x2, P0 ;  /* 0x000000050a077c11 */ /* 0x000fe200080f1403 */
[----:B------:R-:W-:Y:S02]  /*0ef0*/  @!P2 IMAD.MOV.U32 R3, RZ, RZ, 0x7f800000 ;  /* 0x7f800000ff03a424 */ /* 0x000fe400078e00ff */
[----:B------:R-:W-:Y:S02]  /*0f00*/  @!P1 IMAD.MOV.U32 R0, RZ, RZ, 0x7f800000 ;  /* 0x7f800000ff009424 */ /* 0x000fe400078e00ff */
[----:B------:R4:W-:Y:S04]  /*0f10*/  @!P5 STG.E desc[UR20][R6.64+0x40], R2 ;  /* 0x000040020600d986 */ /* 0x0009e8000c101914 */
[----:B------:R4:W-:Y:S04]  /*0f20*/  @!P2 STG.E desc[UR20][R6.64], R3 ;  /* 0x000000030600a986 */ /* 0x0009e8000c101914 */
[----:B------:R4:W-:Y:S01]  /*0f30*/  @!P1 STG.E desc[UR20][R6.64+0x80], R0 ;  /* 0x0000800006009986 */ /* 0x0009e2000c101914 */
[----:B------:R-:W-:Y:S05]  /*0f40*/  @P6 EXIT ;  /* 0x000000000000694d */ /* 0x000fea0003800000 */
[----:B----4-:R-:W-:-:S05]  /*0f50*/  MOV R3, 0x7f800000 ;  /* 0x7f80000000037802 */ /* 0x010fca0000000f00 */
[----:B------:R-:W-:Y:S01]  /*0f60*/  STG.E desc[UR20][R6.64+0xc0], R3 ;  /* 0x0000c00306007986 */ /* 0x000fe2000c101914 */
[----:B------:R-:W-:Y:S05]  /*0f70*/  EXIT ;  /* 0x000000000000794d */ /* 0x000fea0003800000 */
.L_x_712:
        /* <DEDUP_REMOVED lines=8> */
[----:B------:R-:W-:-:S04]  /*1000*/  ULDC.64 UR4, c[0x0][0x370] ;  /* 0x0000dc0000047ab9 */ /* 0x000fc80000000a00 */
[----:B------:R-:W2:Y:S01]  /*1010*/  @P0 LDG.E R4, desc[UR20][R4.64] ;  /* 0x0000001404040981 */ /* 0x000ea2000c1e1900 */
[----:B------:R-:W-:Y:S01]  /*1020*/  ISETP.NE.U32.AND P1, PT, RZ, UR4, PT ;  /* 0x00000004ff007c0c */ /* 0x000fe2000bf25070 */
[----:B------:R-:W-:Y:S01]  /*1030*/  UMOV UR6, UR9 ;  /* 0x0000000900067c82 */ /* 0x000fe20008000000 */
[----:B------:R-:W-:Y:S02]  /*1040*/  CS2R R242, SRZ ;  /* 0x0000000000f27805 */ /* 0x000fe4000001ff00 */
[----:B------:R-:W-:Y:S02]  /*1050*/  ISETP.NE.AND.EX P1, PT, RZ, UR5, PT, P1 ;  /* 0x00000005ff007c0c */ /* 0x000fe4000bf25310 */
[----:B--2---:R-:W-:Y:S02]  /*1060*/  @P0 R2UR UR6, R4 ;  /* 0x00000000040602ca */ /* 0x004fe400000e0000 */
[----:B------:R-:W-:-:S09]  /*1070*/  PLOP3.LUT P0, PT, PT, PT, PT, 0x8, 0x0 ;  /* 0x000000000000781c */ /* 0x000fd20003f0e170 */
[----:B------:R-:W-:Y:S05]  /*1080*/  @!P1 BRA `(.L_x_721) ;  /* 0x00000000002c9947 */ /* 0x000fea0003800000 */
[----:B------:R-:W1:Y:S01]  /*1090*/  LDC.64 R4, c[0x0][0x378] ;  /* 0x0000de00ff047b82 */ /* 0x000e620000000a00 */
[----:B------:R-:W-:-:S06]  /*10a0*/  USHF.R.S32.HI UR10, URZ, 0x1f, UR9 ;  /* 0x0000001f3f0a7899 */ /* 0x000fcc0008011409 */
[C---:B-1----:R-:W-:Y:S02]  /*10b0*/  IMAD R0, R4.reuse, UR10, RZ ;  /* 0x0000000a04007c24 */ /* 0x042fe4000f8e02ff */
[----:B------:R-:W-:-:S04]  /*10c0*/  IMAD.WIDE.U32 R6, R4, UR9, RZ ;  /* 0x0000000904067c25 */ /* 0x000fc8000f8e00ff */
[----:B------:R-:W-:Y:S01]  /*10d0*/  IMAD R5, R5, UR9, R0 ;  /* 0x0000000905057c24 */ /* 0x000fe2000f8e0200 */
[----:B------:R-:W-:-:S03]  /*10e0*/  LEA R242, P1, R6, UR4, 0x2 ;  /* 0x0000000406f27c11 */ /* 0x000fc6000f8210ff */
[----:B------:R-:W-:Y:S01]  /*10f0*/  IMAD.IADD R5, R7, 0x1, R5 ;  /* 0x0000000107057824 */ /* 0x000fe200078e0205 */
[----:B------:R-:W-:-:S04]  /*1100*/  ISETP.NE.U32.AND P0, PT, R242, RZ, PT ;  /* 0x000000fff200720c */ /* 0x000fc80003f05070 */
[----:B------:R-:W-:-:S04]  /*1110*/  SHF.L.U64.HI R5, R6, 0x2, R5 ;  /* 0x0000000206057819 */ /* 0x000fc80000010205 */
[----:B------:R-:W-:-:S04]  /*1120*/  IADD3.X R243, R5, UR5, RZ, P1, !PT ;  /* 0x0000000505f37c10 */ /* 0x000fc80008ffe4ff */
[----:B------:R-:W-:-:S13]  /*1130*/  ISETP.NE.AND.EX P0, PT, R243, RZ, PT, P0 ;  /* 0x000000fff300720c */ /* 0x000fda0003f05300 */
.L_x_721:
[----:B------:R-:W-:Y:S05]  /*1140*/  @!P0 BRA `(.L_x_722) ;  /* 0x00000004005c8947 */ /* 0x000fea0003800000 */
[----:B------:R-:W1:Y:S01]  /*1150*/  LDC R15, c[0x0][0x380] ;  /* 0x0000e000ff0f7b82 */ /* 0x000e620000000800 */
[----:B------:R-:W-:Y:S01]  /*1160*/  ULEA UR7, UR19, 0xffffffc0, 0x6 ;  /* 0xffffffc013077891 */ /* 0x000fe2000f8e303f */
[----:B------:R-:W-:Y:S01]  /*1170*/  ULDC.64 UR4, c[0x0][0x230] ;  /* 0x00008c0000047ab9 */ /* 0x000fe20000000a00 */
[----:B------:R-:W-:-:S04]  /*1180*/  ULDC.64 UR10, c[0x0][0x248] ;  /* 0x00009200000a7ab9 */ /* 0x000fc80000000a00 */
[----:B------:R-:W-:-:S04]  /*1190*/  MOV R0, UR7 ;  /* 0x0000000700007c02 */ /* 0x000fc80008000f00 */
[----:B------:R-:W-:Y:S02]  /*11a0*/  IABS R0, R0 ;  /* 0x0000000000007213 */ /* 0x000fe40000000000 */
[----:B-1----:R-:W-:-:S04]  /*11b0*/  IABS R4, R15 ;  /* 0x0000000f00047213 */ /* 0x002fc80000000000 */
[----:B------:R-:W1:Y:S08]  /*11c0*/  I2F.RP R8, R4 ;  /* 0x0000000400087306 */ /* 0x000e700000209400 */
[----:B-1----:R-:W1:Y:S02]  /*11d0*/  MUFU.RCP R6, R8 ;  /* 0x0000000800067308 */ /* 0x002e640000001000 */
[----:B-1----:R-:W-:-:S06]  /*11e0*/  VIADD R6, R6, 0xffffffe ;  /* 0x0ffffffe06067836 */ /* 0x002fcc0000000000 */
[----:B------:R-:W1:Y:S02]  /*11f0*/  F2I.FTZ.U32.TRUNC.NTZ R7, R6 ;  /* 0x0000000600077305 */ /* 0x000e64000021f000 */
[----:B-1----:R-:W-:Y:S02]  /*1200*/  IMAD.MOV R5, RZ, RZ, -R7 ;  /* 0x000000ffff057224 */ /* 0x002fe400078e0a07 */
[----:B------:R-:W-:Y:S02]  /*1210*/  IMAD.MOV.U32 R6, RZ, RZ, RZ ;  /* 0x000000ffff067224 */ /* 0x000fe400078e00ff */
[----:B------:R-:W-:-:S04]  /*1220*/  IMAD R2, R5, R4, RZ ;  /* 0x0000000405027224 */ /* 0x000fc800078e02ff */
[----:B------:R-:W-:-:S06]  /*1230*/  IMAD.HI.U32 R7, R7, R2, R6 ;  /* 0x0000000207077227 */ /* 0x000fcc00078e0006 */
[----:B------:R-:W-:-:S05]  /*1240*/  IMAD.HI.U32 R7, R7, R0, RZ ;  /* 0x0000000007077227 */ /* 0x000fca00078e00ff */
[----:B------:R-:W-:-:S05]  /*1250*/  IADD3 R5, -R7, RZ, RZ ;  /* 0x000000ff07057210 */ /* 0x000fca0007ffe1ff */
[----:B------:R-:W-:Y:S01]  /*1260*/  IMAD R5, R4, R5, R0 ;  /* 0x0000000504057224 */ /* 0x000fe200078e0200 */
[----:B------:R-:W-:-:S04]  /*1270*/  LOP3.LUT R0, R15, UR7, RZ, 0x3c, !PT ;  /* 0x000000070f007c12 */ /* 0x000fc8000f8e3cff */
[----:B------:R-:W-:Y:S02]  /*1280*/  ISETP.GT.U32.AND P2, PT, R4, R5, PT ;  /* 0x000000050400720c */ /* 0x000fe40003f44070 */
[----:B------:R-:W-:Y:S02]  /*1290*/  ISETP.GE.AND P1, PT, R0, RZ, PT ;  /* 0x000000ff0000720c */ /* 0x000fe40003f26270 */
[----:B------:R-:W1:Y:S09]  /*12a0*/  LDC R0, c[0x0][0x278] ;  /* 0x00009e00ff007b82 */ /* 0x000e720000000800 */
[----:B------:R-:W-:Y:S01]  /*12b0*/  @!P2 IMAD.IADD R5, R5, 0x1, -R4 ;  /* 0x000000010505a824 */ /* 0x000fe200078e0a04 */
[----:B------:R-:W-:-:S02]  /*12c0*/  @!P2 IADD3 R7, R7, 0x1, RZ ;  /* 0x000000010707a810 */ /* 0x000fc40007ffe0ff */
[----:B------:R-:W-:Y:S02]  /*12d0*/  ISETP.NE.AND P2, PT, R15, RZ, PT ;  /* 0x000000ff0f00720c */ /* 0x000fe40003f45270 */
[----:B------:R-:W-:-:S13]  /*12e0*/  ISETP.GE.U32.AND P3, PT, R5, R4, PT ;  /* 0x000000040500720c */ /* 0x000fda0003f66070 */
[----:B------:R-:W-:-:S05]  /*12f0*/  @P3 VIADD R7, R7, 0x1 ;  /* 0x0000000107073836 */ /* 0x000fca0000000000 */
[----:B------:R-:W-:Y:S02]  /*1300*/  @!P1 IADD3 R7, -R7, RZ, RZ ;  /* 0x000000ff07079210 */ /* 0x000fe40007ffe1ff */
[----:B------:R-:W-:-:S05]  /*1310*/  @!P2 LOP3.LUT R7, RZ, R15, RZ, 0x33, !PT ;  /* 0x0000000fff07a212 */ /* 0x000fca00078e33ff */
[----:B------:R-:W-:-:S05]  /*1320*/  IMAD.WIDE R12, R7, 0x4, R242 ;  /* 0x00000004070c7825 */ /* 0x000fca00078e02f2 */
[----:B------:R-:W2:Y:S01]  /*1330*/  LDG.E R4, desc[UR20][R12.64] ;  /* 0x000000140c047981 */ /* 0x000ea2000c1e1900 */
[----:B-1----:R-:W-:Y:S01]  /*1340*/  IABS R6, R0 ;  /* 0x0000000000067213 */ /* 0x002fe20000000000 */
[----:B------:R-:W-:Y:S01]  /*1350*/  IMAD.MOV.U32 R8, RZ, RZ, RZ ;  /* 0x000000ffff087224 */ /* 0x000fe200078e00ff */
[----:B------:R-:W1:Y:S02]  /*1360*/  S2R R2, SR_CTAID.Z ;  /* 0x0000000000027919 */ /* 0x000e640000002700 */
[----:B------:R-:W3:Y:S08]  /*1370*/  I2F.RP R10, R6 ;  /* 0x00000006000a7306 */ /* 0x000ef00000209400 */
[----:B---3--:R-:W3:Y:S01]  /*1380*/  MUFU.RCP R9, R10 ;  /* 0x0000000a00097308 */ /* 0x008ee20000001000 */
[----:B-1----:R-:W-:Y:S01]  /*1390*/  IABS R2, R2 ;  /* 0x0000000200027213 */ /* 0x002fe20000000000 */
[----:B---3--:R-:W-:-:S06]  /*13a0*/  VIADD R9, R9, 0xffffffe ;  /* 0x0ffffffe09097836 */ /* 0x008fcc0000000000 */
[----:B------:R-:W1:Y:S02]  /*13b0*/  F2I.FTZ.U32.TRUNC.NTZ R9, R9 ;  /* 0x0000000900097305 */ /* 0x000e64000021f000 */
[----:B-1----:R-:W-:-:S05]  /*13c0*/  IADD3 R5, RZ, -R9, RZ ;  /* 0x80000009ff057210 */ /* 0x002fca0007ffe0ff */
[----:B------:R-:W-:-:S04]  /*13d0*/  IMAD R5, R5, R6, RZ ;  /* 0x0000000605057224 */ /* 0x000fc800078e02ff */
[----:B------:R-:W-:Y:S01]  /*13e0*/  IMAD.HI.U32 R5, R9, R5, R8 ;  /* 0x0000000509057227 */ /* 0x000fe200078e0008 */
[----:B------:R-:W-:-:S05]  /*13f0*/  MOV R8, R2 ;  /* 0x0000000200087202 */ /* 0x000fca0000000f00 */
[----:B------:R-:W-:-:S04]  /*1400*/  IMAD.HI.U32 R2, R5, R8, RZ ;  /* 0x0000000805027227 */ /* 0x000fc800078e00ff */
[----:B------:R-:W-:-:S04]  /*1410*/  IMAD.MOV R5, RZ, RZ, -R2 ;  /* 0x000000ffff057224 */ /* 0x000fc800078e0a02 */
[----:B------:R-:W-:-:S05]  /*1420*/  IMAD R5, R6, R5, R8 ;  /* 0x0000000506057224 */ /* 0x000fca00078e0208 */
[----:B------:R-:W-:-:S13]  /*1430*/  ISETP.GT.U32.AND P2, PT, R6, R5, PT ;  /* 0x000000050600720c */ /* 0x000fda0003f44070 */
[-C--:B------:R-:W-:Y:S02]  /*1440*/  @!P2 IADD3 R5, R5, -R6.reuse, RZ ;  /* 0x800000060505a210 */ /* 0x080fe40007ffe0ff */
[----:B------:R-:W-:Y:S02]  /*1450*/  @!P2 IADD3 R2, R2, 0x1, RZ ;  /* 0x000000010202a810 */ /* 0x000fe40007ffe0ff */
[----:B------:R-:W-:Y:S01]  /*1460*/  ISETP.GE.U32.AND P3, PT, R5, R6, PT ;  /* 0x000000060500720c */ /* 0x000fe20003f66070 */
[----:B------:R-:W-:Y:S01]  /*1470*/  IMAD.MOV R6, RZ, RZ, -R7 ;  /* 0x000000ffff067224 */ /* 0x000fe200078e0a07 */
[----:B------:R-:W-:-:S03]  /*1480*/  ISETP.NE.AND P2, PT, R0, RZ, PT ;  /* 0x000000ff0000720c */ /* 0x000fc60003f45270 */
[----:B------:R-:W-:-:S05]  /*1490*/  IMAD R15, R15, R6, UR7 ;  /* 0x000000070f0f7e24 */ /* 0x000fca000f8e0206 */
[----:B------:R-:W-:-:S03]  /*14a0*/  SHF.R.S32.HI R31, RZ, 0x1f, R15 ;  /* 0x0000001fff1f7819 */ /* 0x000fc6000001140f */
[----:B------:R-:W-:Y:S01]  /*14b0*/  @P3 VIADD R2, R2, 0x1 ;  /* 0x0000000102023836 */ /* 0x000fe20000000000 */
[----:B--2---:R-:W-:Y:S02]  /*14c0*/  R2UR UR16, R4 ;  /* 0x00000000041072ca */ /* 0x004fe400000e0000 */
[----:B------:R-:W-:-:S04]  /*14d0*/  LOP3.LUT R4, R0, UR8, RZ, 0x3c, !PT ;  /* 0x0000000800047c12 */ /* 0x000fc8000f8e3cff */
[----:B------:R-:W-:Y:S01]  /*14e0*/  ISETP.GE.AND P1, PT, R4, RZ, PT ;  /* 0x000000ff0400720c */ /* 0x000fe20003f26270 */
[----:B------:R-:W-:-:S06]  /*14f0*/  IMAD R4, R31, UR10, RZ ;  /* 0x0000000a1f047c24 */ /* 0x000fcc000f8e02ff */
[----:B------:R-:W-:Y:S02]  /*1500*/  USHF.R.S32.HI UR13, URZ, 0x1f, UR16 ;  /* 0x0000001f3f0d7899 */ /* 0x000fe40008011410 */
[----:B------:R-:W-:Y:S02]  /*1510*/  UIMAD.WIDE.U32 UR24, UR16, UR4, URZ ;  /* 0x00000004101872a5 */ /* 0x000fe4000f8e003f */
[----:B------:R-:W-:Y:S02]  /*1520*/  UIMAD UR6, UR13, UR4, URZ ;  /* 0x000000040d0672a4 */ /* 0x000fe4000f8e023f */
[----:B------:R-:W-:Y:S02]  /*1530*/  @!P1 IADD3 R2, -R2, RZ, RZ ;  /* 0x000000ff02029210 */ /* 0x000fe40007ffe1ff */
[----:B------:R-:W-:Y:S01]  /*1540*/  UIMAD UR4, UR16, UR5, UR6 ;  /* 0x00000005100472a4 */ /* 0x000fe2000f8e0206 */
[----:B------:R-:W-:Y:S01]  /*1550*/  MOV R7, UR25 ;  /* 0x0000001900077c02 */ /* 0x000fe20008000f00 */
[----:B------:R-:W-:Y:S01]  /*1560*/  IMAD.U32 R6, RZ, RZ, UR24 ;  /* 0x00000018ff067e24 */ /* 0x000fe2000f8e00ff */
[----:B------:R-:W-:Y:S01]  /*1570*/  @!P2 LOP3.LUT R2, RZ, R0, RZ, 0x33, !PT ;  /* 0x00000000ff02a212 */ /* 0x000fe200078e33ff */
[----:B------:R-:W-:Y:S01]  /*1580*/  UIADD3 UR4, UR25, UR4, URZ ;  /* 0x0000000419047290 */ /* 0x000fe2000fffe03f */
[----:B------:R-:W-:Y:S01]  /*1590*/  IMAD R0, R15, UR11, R4 ;  /* 0x0000000b0f007c24 */ /* 0x000fe2000f8e0204 */
[----:B------:R-:W-:Y:S01]  /*15a0*/  ULDC.64 UR6, c[0x0][0x260] ;  /* 0x0000980000067ab9 */ /* 0x000fe20000000a00 */
[--C-:B------:R-:W-:Y:S01]  /*15b0*/  SHF.R.S32.HI R21, RZ, 0x1f, R2.reuse ;  /* 0x0000001fff157819 */ /* 0x100fe20000011402 */
[----:B------:R-:W-:-:S02]  /*15c0*/  IMAD.MOV.U32 R18, RZ, RZ, R2 ;  /* 0x000000ffff127224 */ /* 0x000fc400078e0002 */
[----:B------:R-:W-:Y:S01]  /*15d0*/  IMAD.U32 R7, RZ, RZ, UR4 ;  /* 0x00000004ff077e24 */ /* 0x000fe2000f8e00ff */
[----:B------:R-:W-:Y:S02]  /*15e0*/  ULDC.64 UR4, c[0x0][0x238] ;  /* 0x00008e0000047ab9 */ /* 0x000fe40000000a00 */
[----:B------:R-:W-:Y:S01]  /*15f0*/  UIMAD UR13, UR13, UR4, URZ ;  /* 0x000000040d0d72a4 */ /* 0x000fe2000f8e023f */
[----:B------:R-:W-:Y:S01]  /*1600*/  IMAD.WIDE.U32 R4, R15, UR10, R6 ;  /* 0x0000000a0f047c25 */ /* 0x000fe2000f8e0006 */
[----:B------:R-:W-:Y:S02]  /*1610*/  UIMAD.WIDE.U32 UR24, UR16, UR4, URZ ;  /* 0x00000004101872a5 */ /* 0x000fe4000f8e003f */
[----:B------:R-:W-:Y:S01]  /*1620*/  UIMAD UR13, UR16, UR5, UR13 ;  /* 0x00000005100d72a4 */ /* 0x000fe2000f8e020d */
[----:B------:R-:W-:Y:S01]  /*1630*/  IMAD.MOV.U32 R6, RZ, RZ, R4 ;  /* 0x000000ffff067224 */ /* 0x000fe200078e0004 */
[----:B------:R-:W-:Y:S01]  /*1640*/  IADD3 R7, R5, R0, RZ ;  /* 0x0000000005077210 */ /* 0x000fe20007ffe0ff */
[----:B------:R-:W-:Y:S01]  /*1650*/  IMAD R5, R21, UR6, RZ ;  /* 0x0000000615057c24 */ /* 0x000fe2000f8e02ff */
[----:B------:R-:W-:Y:S01]  /*1660*/  UIADD3 UR13, UR25, UR13, URZ ;  /* 0x0000000d190d7290 */ /* 0x000fe2000fffe03f */
[----:B------:R-:W-:-:S02]  /*1670*/  UMOV UR16, UR24 ;  /* 0x0000001800107c82 */ /* 0x000fc40008000000 */
[C---:B------:R-:W-:Y:S02]  /*1680*/  IMAD R5, R2.reuse, UR7, R5 ;  /* 0x0000000702057c24 */ /* 0x040fe4000f8e0205 */
[----:B------:R-:W-:-:S05]  /*1690*/  IMAD.WIDE.U32 R34, R2, UR6, R6 ;  /* 0x0000000602227c25 */ /* 0x000fca000f8e0006 */
[----:B------:R-:W-:Y:S01]  /*16a0*/  IADD3 R5, R35, R5, RZ ;  /* 0x0000000523057210 */ /* 0x000fe20007ffe0ff */
[----:B------:R-:W-:Y:S06]  /*16b0*/  BRA `(.L_x_723) ;  /* 0x0000000400507947 */ /* 0x000fec0003800000 */
.L_x_722:
[----:B------:R-:W1:Y:S01]  /*16c0*/  LDC R0, c[0x0][0x278] ;  /* 0x00009e00ff007b82 */ /* 0x000e620000000800 */
[----:B------:R-:W2:Y:S01]  /*16d0*/  S2R R2, SR_CTAID.Z ;  /* 0x0000000000027919 */ /* 0x000ea20000002700 */
[----:B------:R-:W-:Y:S02]  /*16e0*/  UISETP.NE.AND UP0, UPT, UR13, -0x1, UPT ;  /* 0xffffffff0d00788c */ /* 0x000fe4000bf05270 */
[----:B------:R-:W-:-:S04]  /*16f0*/  ULEA UR16, UR19, 0xffffffc0, 0x6 ;  /* 0xffffffc013107891 */ /* 0x000fc8000f8e303f */
[----:B------:R-:W-:Y:S01]  /*1700*/  PLOP3.LUT P1, PT, PT, PT, UP0, 0x80, 0x0 ;  /* 0x000000000000781c */ /* 0x000fe20003f2f008 */
[----:B------:R-:W-:-:S04]  /*1710*/  USHF.R.S32.HI UR17, URZ, 0x1f, UR16 ;  /* 0x0000001f3f117899 */ /* 0x000fc80008011410 */
[----:B------:R-:W-:Y:S01]  /*1720*/  @UP0 UIADD3 UR5, UR7, UR13, URZ ;  /* 0x0000000d07050290 */ /* 0x000fe2000fffe03f */
[----:B------:R-:W-:-:S03]  /*1730*/  @UP0 ULDC.64 UR10, c[0x0][0x248] ;  /* 0x00009200000a0ab9 */ /* 0x000fc60000000a00 */
[----:B------:R-:W-:Y:S02]  /*1740*/  @UP0 UIMAD.WIDE.U32 UR24, UR5, UR10, URZ ;  /* 0x0000000a051802a5 */ /* 0x000fe4000f8e003f */
[----:B------:R-:W-:-:S04]  /*1750*/  @UP0 UIMAD UR5, UR5, UR11, URZ ;  /* 0x0000000b050502a4 */ /* 0x000fc8000f8e023f */
[----:B------:R-:W-:Y:S01]  /*1760*/  @UP0 UIADD3 UR5, UR25, UR5, URZ ;  /* 0x0000000519050290 */ /* 0x000fe2000fffe03f */
[----:B-1----:R-:W-:Y:S01]  /*1770*/  IABS R7, R0 ;  /* 0x0000000000077213 */ /* 0x002fe20000000000 */
[----:B------:R-:W-:Y:S01]  /*1780*/  @UP0 UMOV UR18, UR24 ;  /* 0x0000001800120c82 */ /* 0x000fe20008000000 */
[----:B------:R-:W-:Y:S02]  /*1790*/  ISETP.NE.AND P2, PT, R0, RZ, PT ;  /* 0x000000ff0000720c */ /* 0x000fe40003f45270 */
[----:B------:R-:W1:Y:S01]  /*17a0*/  I2F.RP R5, R7 ;  /* 0x0000000700057306 */ /* 0x000e620000209400 */
[----:B--2---:R-:W-:-:S07]  /*17b0*/  IABS R2, R2 ;  /* 0x0000000200027213 */ /* 0x004fce0000000000 */
[----:B-1----:R-:W1:Y:S02]  /*17c0*/  MUFU.RCP R8, R5 ;  /* 0x0000000500087308 */ /* 0x002e640000001000 */
[----:B-1----:R-:W-:-:S06]  /*17d0*/  VIADD R8, R8, 0xffffffe ;  /* 0x0ffffffe08087836 */ /* 0x002fcc0000000000 */
[----:B------:R-:W1:Y:S02]  /*17e0*/  F2I.FTZ.U32.TRUNC.NTZ R9, R8 ;  /* 0x0000000800097305 */ /* 0x000e64000021f000 */
[----:B-1----:R-:W-:Y:S01]  /*17f0*/  IMAD.MOV R4, RZ, RZ, -R9 ;  /* 0x000000ffff047224 */ /* 0x002fe200078e0a09 */
[----:B------:R-:W-:-:S03]  /*1800*/  MOV R8, RZ ;  /* 0x000000ff00087202 */ /* 0x000fc60000000f00 */
[----:B------:R-:W-:-:S04]  /*1810*/  IMAD R4, R4, R7, RZ ;  /* 0x0000000704047224 */ /* 0x000fc800078e02ff */
[----:B------:R-:W-:Y:S02]  /*1820*/  IMAD.HI.U32 R9, R9, R4, R8 ;  /* 0x0000000409097227 */ /* 0x000fe400078e0008 */
[----:B------:R-:W1:Y:S04]  /*1830*/  LDC.64 R4, c[0x0][0x260] ;  /* 0x00009800ff047b82 */ /* 0x000e680000000a00 */
[----:B------:R-:W-:-:S04]  /*1840*/  IMAD.HI.U32 R18, R9, R2, RZ ;  /* 0x0000000209127227 */ /* 0x000fc800078e00ff */
[----:B------:R-:W-:-:S04]  /*1850*/  IMAD.MOV R6, RZ, RZ, -R18 ;  /* 0x000000ffff067224 */ /* 0x000fc800078e0a12 */
[----:B------:R-:W-:Y:S01]  /*1860*/  IMAD R6, R7, R6, R2 ;  /* 0x0000000607067224 */ /* 0x000fe200078e0202 */
[----:B------:R-:W-:-:S04]  /*1870*/  LOP3.LUT R2, R0, UR8, RZ, 0x3c, !PT ;  /* 0x0000000800027c12 */ /* 0x000fc8000f8e3cff */
[----:B------:R-:W-:Y:S02]  /*1880*/  ISETP.GT.U32.AND P5, PT, R7, R6, PT ;  /* 0x000000060700720c */ /* 0x000fe40003fa4070 */
[----:B------:R-:W-:-:S11]  /*1890*/  ISETP.GE.AND P3, PT, R2, RZ, PT ;  /* 0x000000ff0200720c */ /* 0x000fd60003f66270 */
[----:B------:R-:W-:Y:S01]  /*18a0*/  @!P5 IADD3 R6, R6, -R7, RZ ;  /* 0x800000070606d210 */ /* 0x000fe20007ffe0ff */
[----:B------:R-:W-:-:S03]  /*18b0*/  @!P5 VIADD R18, R18, 0x1 ;  /* 0x000000011212d836 */ /* 0x000fc60000000000 */
[----:B------:R-:W-:-:S13]  /*18c0*/  ISETP.GE.U32.AND P4, PT, R6, R7, PT ;  /* 0x000000070600720c */ /* 0x000fda0003f86070 */
[----:B------:R-:W-:Y:S01]  /*18d0*/  @P4 IADD3 R18, R18, 0x1, RZ ;  /* 0x0000000112124810 */ /* 0x000fe20007ffe0ff */
[----:B-1----:R-:W-:Y:S06]  /*18e0*/  @P1 BRA `(.L_x_724) ;  /* 0x0000000000341947 */ /* 0x002fec0003800000 */
[----:B------:R-:W-:Y:S01]  /*18f0*/  USHF.R.S32.HI UR18, URZ, 0x1f, UR7 ;  /* 0x0000001f3f127899 */ /* 0x000fe20008011407 */
[----:B------:R-:W-:Y:S01]  /*1900*/  ULDC.64 UR10, c[0x0][0x248] ;  /* 0x00009200000a7ab9 */ /* 0x000fe20000000a00 */
[----:B------:R-:W-:Y:S02]  /*1910*/  USHF.R.S32.HI UR23, URZ, 0x1f, UR6 ;  /* 0x0000001f3f177899 */ /* 0x000fe40008011406 */
[----:B------:R-:W-:Y:S02]  /*1920*/  UIMAD UR18, UR18, UR10, URZ ;  /* 0x0000000a121272a4 */ /* 0x000fe4000f8e023f */
[----:B------:R-:W-:Y:S02]  /*1930*/  UIMAD.WIDE.U32 UR24, UR7, UR10, URZ ;  /* 0x0000000a071872a5 */ /* 0x000fe4000f8e003f */
[----:B------:R-:W-:Y:S01]  /*1940*/  UIMAD UR18, UR7, UR11, UR18 ;  /* 0x0000000b071272a4 */ /* 0x000fe2000f8e0212 */
[----:B------:R-:W-:-:S03]  /*1950*/  ULDC.64 UR4, c[0x0][0x230] ;  /* 0x00008c0000047ab9 */ /* 0x000fc60000000a00 */
[----:B------:R-:W-:Y:S02]  /*1960*/  UIADD3 UR25, UR25, UR18, URZ ;  /* 0x0000001219197290 */ /* 0x000fe4000fffe03f */
[----:B------:R-:W-:Y:S02]  /*1970*/  UIMAD UR23, UR23, UR4, URZ ;  /* 0x00000004171772a4 */ /* 0x000fe4000f8e023f */
[----:B------:R-:W-:Y:S02]  /*1980*/  UIMAD.WIDE.U32 UR24, UR6, UR4, UR24 ;  /* 0x00000004061872a5 */ /* 0x000fe4000f8e0018 */
[----:B------:R-:W-:-:S04]  /*1990*/  UIMAD UR5, UR6, UR5, UR23 ;  /* 0x00000005060572a4 */ /* 0x000fc8000f8e0217 */
[----:B------:R-:W-:Y:S01]  /*19a0*/  UIADD3 UR5, UR25, UR5, URZ ;  /* 0x0000000519057290 */ /* 0x000fe2000fffe03f */
[----:B------:R-:W-:-:S11]  /*19b0*/  UMOV UR18, UR24 ;  /* 0x0000001800127c82 */ /* 0x000fd60008000000 */
.L_x_724:
[----:B------:R-:W-:Y:S01]  /*19c0*/  UIMAD UR4, UR17, UR10, URZ ;  /* 0x0000000a110472a4 */ /* 0x000fe2000f8e023f */
[----:B------:R-:W-:Y:S01]  /*19d0*/  @!P3 IADD3 R18, -R18, RZ, RZ ;  /* 0x000000ff1212b210 */ /* 0x000fe20007ffe1ff */
[----:B------:R-:W-:Y:S01]  /*19e0*/  UMOV UR24, UR18 ;  /* 0x0000001200187c82 */ /* 0x000fe20008000000 */
[----:B------:R-:W-:Y:S01]  /*19f0*/  UMOV UR25, UR5 ;  /* 0x0000000500197c82 */ /* 0x000fe20008000000 */
[----:B------:R-:W-:Y:S01]  /*1a00*/  UIMAD UR4, UR11, UR16, UR4 ;  /* 0x000000100b0472a4 */ /* 0x000fe2000f8e0204 */
[----:B------:R-:W-:Y:S01]  /*1a10*/  @!P2 LOP3.LUT R18, RZ, R0, RZ, 0x33, !PT ;  /* 0x00000000ff12a212 */ /* 0x000fe200078e33ff */
[----:B------:R-:W-:Y:S01]  /*1a20*/  UIMAD.WIDE.U32 UR24, UR10, UR16, UR24 ;  /* 0x000000100a1872a5 */ /* 0x000fe2000f8e0018 */
[----:B------:R-:W-:Y:S01]  /*1a30*/  MOV R15, UR16 ;  /* 0x00000010000f7c02 */ /* 0x000fe20008000f00 */
[----:B------:R-:W-:Y:S01]  /*1a40*/  @UP0 UIADD3 UR13, UR7, UR13, URZ ;  /* 0x0000000d070d0290 */ /* 0x000fe2000fffe03f */
[----:B------:R-:W-:Y:S01]  /*1a50*/  SHF.R.S32.HI R21, RZ, 0x1f, R18 ;  /* 0x0000001fff157819 */ /* 0x000fe20000011412 */
[----:B------:R-:W-:Y:S01]  /*1a60*/  UIADD3 UR4, UR25, UR4, URZ ;  /* 0x0000000419047290 */ /* 0x000fe2000fffe03f */
[----:B------:R-:W-:Y:S01]  /*1a70*/  IMAD.U32 R31, RZ, RZ, UR17 ;  /* 0x00000011ff1f7e24 */ /* 0x000fe2000f8e00ff */
[----:B------:R-:W-:Y:S01]  /*1a80*/  MOV R6, UR24 ;  /* 0x0000001800067c02 */ /* 0x000fe20008000f00 */
[----:B------:R-:W-:-:S02]  /*1a90*/  IMAD.U32 R7, RZ, RZ, UR25 ;  /* 0x00000019ff077e24 */ /* 0x000fc4000f8e00ff */
[-C--:B------:R-:W-:Y:S01]  /*1aa0*/  IMAD R0, R21, R4.reuse, RZ ;  /* 0x0000000415007224 */ /* 0x080fe200078e02ff */
[----:B------:R-:W-:Y:S01]  /*1ab0*/  MOV R7, UR4 ;  /* 0x0000000400077c02 */ /* 0x000fe20008000f00 */
[----:B------:R-:W-:Y:S02]  /*1ac0*/  @UP0 ULDC.64 UR4, c[0x0][0x250] ;  /* 0x0000940000040ab9 */ /* 0x000fe40000000a00 */
[----:B------:R-:W-:Y:S01]  /*1ad0*/  @UP0 UIMAD.WIDE.U32 UR24, UR13, UR4, URZ ;  /* 0x000000040d1802a5 */ /* 0x000fe2000f8e003f */
[C---:B------:R-:W-:Y:S02]  /*1ae0*/  IMAD R5, R18.reuse, R5, R0 ;  /* 0x0000000512057224 */ /* 0x040fe400078e0200 */
[----:B------:R-:W-:Y:S01]  /*1af0*/  IMAD.WIDE.U32 R34, R18, R4, R6 ;  /* 0x0000000412227225 */ /* 0x000fe200078e0006 */
[----:B------:R-:W-:-:S03]  /*1b00*/  @UP0 UIMAD UR13, UR13, UR5, UR25 ;  /* 0x000000050d0d02a4 */ /* 0x000fc6000f8e0219 */
[----:B------:R-:W-:Y:S01]  /*1b10*/  @UP0 UMOV UR16, UR24 ;  /* 0x0000001800100c82 */ /* 0x000fe20008000000 */
[----:B------:R-:W-:Y:S01]  /*1b20*/  IMAD.IADD R5, R35, 0x1, R5 ;  /* 0x0000000123057824 */ /* 0x000fe200078e0205 */
[----:B------:R-:W-:Y:S07]  /*1b30*/  @P1 BRA `(.L_x_723) ;  /* 0x0000000000301947 */ /* 0x000fee0003800000 */
[----:B------:R-:W-:Y:S01]  /*1b40*/  USHF.R.S32.HI UR13, URZ, 0x1f, UR7 ;  /* 0x0000001f3f0d7899 */ /* 0x000fe20008011407 */
[----:B------:R-:W-:-:S03]  /*1b50*/  ULDC.64 UR4, c[0x0][0x250] ;  /* 0x0000940000047ab9 */ /* 0x000fc60000000a00 */
[----:B------:R-:W-:Y:S02]  /*1b60*/  UIMAD UR13, UR13, UR4, URZ ;  /* 0x000000040d0d72a4 */ /* 0x000fe4000f8e023f */
[----:B------:R-:W-:Y:S02]  /*1b70*/  UIMAD.WIDE.U32 UR16, UR7, UR4, URZ ;  /* 0x00000004071072a5 */ /* 0x000fe4000f8e003f */
[----:B------:R-:W-:Y:S02]  /*1b80*/  UIMAD UR13, UR7, UR5, UR13 ;  /* 0x00000005070d72a4 */ /* 0x000fe4000f8e020d */
[----:B------:R-:W-:Y:S01]  /*1b90*/  USHF.R.S32.HI UR7, URZ, 0x1f, UR6 ;  /* 0x0000001f3f077899 */ /* 0x000fe20008011406 */
[----:B------:R-:W-:Y:S01]  /*1ba0*/  ULDC.64 UR4, c[0x0][0x238] ;  /* 0x00008e0000047ab9 */ /* 0x000fe20000000a00 */
[----:B------:R-:W-:Y:S02]  /*1bb0*/  UIADD3 UR17, UR17, UR13, URZ ;  /* 0x0000000d11117290 */ /* 0x000fe4000fffe03f */
[----:B------:R-:W-:-:S02]  /*1bc0*/  UIMAD UR7, UR7, UR4, URZ ;  /* 0x00000004070772a4 */ /* 0x000fc4000f8e023f */
[----:B------:R-:W-:Y:S02]  /*1bd0*/  UIMAD.WIDE.U32 UR16, UR6, UR4, UR16 ;  /* 0x00000004061072a5 */ /* 0x000fe4000f8e0010 */
[----:B------:R-:W-:-:S04]  /*1be0*/  UIMAD UR5, UR6, UR5, UR7 ;  /* 0x00000005060572a4 */ /* 0x000fc8000f8e0207 */
[----:B------:R-:W-:-:S12]  /*1bf0*/  UIADD3 UR13, UR17, UR5, URZ ;  /* 0x00000005110d7290 */ /* 0x000fd8000fffe03f */
.L_x_723:
[----:B------:R-:W-:Y:S01]  /*1c00*/  UISETP.NE.AND UP0, UPT, UR14, -0x1, UPT ;  /* 0xffffffff0e00788c */ /* 0x000fe2000bf05270 */
[----:B------:R-:W-:Y:S01]  /*1c10*/  SHF.R.S32.HI R16, RZ, 0x1f, R3 ;  /* 0x0000001fff107819 */ /* 0x000fe20000011403 */
[----:B------:R-:W-:Y:S01]  /*1c20*/  USHF.R.S32.HI UR23, URZ, 0x1f, UR8 ;  /* 0x0000001f3f177899 */ /* 0x000fe20008011408 */
[----:B------:R-:W1:Y:S01]  /*1c30*/  S2R R29, SR_CTAID.X ;  /* 0x00000000001d7919 */ /* 0x000e620000002500 */
[----:B------:R-:W-:Y:S01]  /*1c40*/  BSSY B0, `(.L_x_725) ;  /* 0x0000074000007945 */ /* 0x000fe20003800000 */
[CC--:B------:R-:W-:Y:S02]  /*1c50*/  LEA.HI R22, R16.reuse, R3.reuse, RZ, 0x3 ;  /* 0x0000000310167211 */ /* 0x0c0fe400078f18ff */
[-C--:B------:R-:W-:Y:S02]  /*1c60*/  LEA.HI R14, R16, R3.reuse, RZ, 0x4 ;  /* 0x00000003100e7211 */ /* 0x080fe400078f20ff */
[----:B------:R-:W-:Y:S02]  /*1c70*/  LOP3.LUT R2, R22, 0xfffffff8, RZ, 0xc0, !PT ;  /* 0xfffffff816027812 */ /* 0x000fe400078ec0ff */
[----:B------:R-:W-:Y:S01]  /*1c80*/  SHF.R.S32.HI R22, RZ, 0x3, R22 ;  /* 0x00000003ff167819 */ /* 0x000fe20000011416 */
[----:B------:R-:W-:Y:S01]  /*1c90*/  @UP0 ULDC.64 UR4, c[0x0][0x240] ;  /* 0x0000900000040ab9 */ /* 0x000fe20000000a00 */
[----:B------:R-:W-:Y:S01]  /*1ca0*/  LOP3.LUT R0, R14, 0xfffffff0, RZ, 0xc0, !PT ;  /* 0xfffffff00e007812 */ /* 0x000fe200078ec0ff */
[----:B------:R-:W-:Y:S01]  /*1cb0*/  @UP0 UIMAD.WIDE.U32 UR24, UR14, UR4, URZ ;  /* 0x000000040e1802a5 */ /* 0x000fe2000f8e003f */
[----:B------:R-:W-:Y:S01]  /*1cc0*/  IMAD.IADD R2, R3, 0x1, -R2 ;  /* 0x0000000103027824 */ /* 0x000fe200078e0a02 */
[----:B------:R-:W-:Y:S01]  /*1cd0*/  @!UP0 USHF.R.S32.HI UR18, URZ, 0x1f, UR9 ;  /* 0x0000001f3f128899 */ /* 0x000fe20008011409 */
[----:B------:R-:W-:Y:S01]  /*1ce0*/  IMAD.SHL.U32 R11, R22, 0x40, RZ ;  /* 0x00000040160b7824 */ /* 0x000fe200078e00ff */
[----:B------:R-:W-:Y:S01]  /*1cf0*/  @UP0 UIMAD UR17, UR14, UR5, UR25 ;  /* 0x000000050e1102a4 */ /* 0x000fe2000f8e0219 */
[----:B------:R-:W-:Y:S01]  /*1d00*/  IMAD.SHL.U32 R240, R2, 0x8, RZ ;  /* 0x0000000802f07824 */ /* 0x000fe200078e00ff */
[----:B------:R-:W-:Y:S01]  /*1d10*/  @!UP0 ULDC.64 UR6, c[0x0][0x228] ;  /* 0x00008a0000068ab9 */ /* 0x000fe20000000a00 */
[----:B------:R-:W-:Y:S01]  /*1d20*/  ULDC.64 UR4, c[0x0][0x258] ;  /* 0x0000960000047ab9 */ /* 0x000fe20000000a00 */
[----:B------:R-:W-:Y:S01]  /*1d30*/  LOP3.LUT R11, R11, 0x1c0, RZ, 0xc0, !PT ;  /* 0x000001c00b0b7812 */ /* 0x000fe200078ec0ff */
[----:B------:R-:W-:Y:S01]  /*1d40*/  UIMAD UR23, UR23, UR4, URZ ;  /* 0x00000004171772a4 */ /* 0x000fe2000f8e023f */
[----:B------:R-:W-:Y:S01]  /*1d50*/  IMAD.U32 R24, RZ, RZ, UR4 ;  /* 0x00000004ff187e24 */ /* 0x000fe2000f8e00ff */
[----:B------:R-:W2:Y:S01]  /*1d60*/  S2UR UR4, SR_CgaCtaId ;  /* 0x00000000000479c3 */ /* 0x000ea20000008800 */
[----:B------:R-:W-:Y:S01]  /*1d70*/  IMAD.IADD R9, R3, 0x1, -R0 ;  /* 0x0000000103097824 */ /* 0x000fe200078e0a00 */
[--C-:B------:R-:W-:Y:S01]  /*1d80*/  LOP3.LUT R7, R11, 0x38, R240.reuse, 0xf8, !PT ;  /* 0x000000380b077812 */ /* 0x100fe200078ef8f0 */
[----:B------:R-:W-:Y:S01]  /*1d90*/  @!UP0 UIMAD UR18, UR18, UR6, URZ ;  /* 0x00000006121282a4 */ /* 0x000fe2000f8e023f */
[----:B------:R-:W-:Y:S01]  /*1da0*/  SHF.R.U32.HI R238, RZ, 0x3, R11 ;  /* 0x00000003ffee7819 */ /* 0x000fe2000001160b */
[----:B------:R-:W-:Y:S01]  /*1db0*/  @!UP0 UIMAD.WIDE.U32 UR26, UR9, UR6, URZ ;  /* 0x00000006091a82a5 */ /* 0x000fe2000f8e003f */
[----:B------:R-:W-:Y:S01]  /*1dc0*/  SHF.R.S32.HI R0, RZ, 0x1f, R9 ;  /* 0x0000001fff007819 */ /* 0x000fe20000011409 */
[----:B------:R-:W-:Y:S01]  /*1dd0*/  @!UP0 UIMAD UR18, UR9, UR7, UR18 ;  /* 0x00000007091282a4 */ /* 0x000fe2000f8e0212 */
[----:B------:R-:W-:Y:S01]  /*1de0*/  LOP3.LUT R238, R7, R238, RZ, 0x3c, !PT ;  /* 0x000000ee07ee7212 */ /* 0x000fe200078e3cff */
[----:B------:R-:W-:Y:S01]  /*1df0*/  UIMAD UR9, UR8, UR5, UR23 ;  /* 0x00000005080972a4 */ /* 0x000fe2000f8e0217 */
[----:B------:R-:W-:Y:S01]  /*1e00*/  LEA.HI R7, R16, R3, RZ, 0x6 ;  /* 0x0000000310077211 */ /* 0x000fe200078f30ff */
[----:B------:R-:W-:Y:S01]  /*1e10*/  UIADD3 UR5, -UR12, UR15, URZ ;  /* 0x0000000f0c057290 */ /* 0x000fe2000fffe13f */
[----:B------:R-:W-:Y:S01]  /*1e20*/  LEA.HI R17, R0, R9, RZ, 0x3 ;  /* 0x0000000900117211 */ /* 0x000fe200078f18ff */
[----:B------:R-:W-:Y:S01]  /*1e30*/  @!UP0 UIADD3 UR17, UR27, UR18, URZ ;  /* 0x000000121b118290 */ /* 0x000fe2000fffe03f */
[----:B------:R-:W-:Y:S01]  /*1e40*/  SHF.R.S32.HI R0, RZ, 0x1f, R240 ;  /* 0x0000001fff007819 */ /* 0x000fe200000114f0 */
[----:B------:R-:W-:Y:S01]  /*1e50*/  @!UP0 UMOV UR24, UR26 ;  /* 0x0000001a00188c82 */ /* 0x000fe20008000000 */
[C---:B------:R-:W-:Y:S01]  /*1e60*/  IADD3 R34, P3, R240.reuse, R34, RZ ;  /* 0x00000022f0227210 */ /* 0x040fe20007f7e0ff */
[----:B------:R-:W-:Y:S01]  /*1e70*/  IMAD.SHL.U32 R7, R7, 0x8, RZ ;  /* 0x0000000807077824 */ /* 0x000fe200078e00ff */
[----:B------:R-:W-:Y:S01]  /*1e80*/  IADD3 R4, P1, R240, UR24, RZ ;  /* 0x00000018f0047c10 */ /* 0x000fe2000ff3e0ff */
[----:B------:R-:W-:Y:S01]  /*1e90*/  ULDC.64 UR6, c[0x0][0x268] ;  /* 0x00009a0000067ab9 */ /* 0x000fe20000000a00 */
[----:B------:R-:W-:Y:S01]  /*1ea0*/  LOP3.LUT R20, R17, 0xfffffff8, RZ, 0xc0, !PT ;  /* 0xfffffff811147812 */ /* 0x000fe200078ec0ff */
[----:B------:R-:W-:Y:S01]  /*1eb0*/  IMAD.X R35, R0, 0x1, R5, P3 ;  /* 0x0000000100237824 */ /* 0x000fe200018e0605 */
[----:B------:R-:W-:Y:S01]  /*1ec0*/  IADD3 R6, P2, R240, UR16, RZ ;  /* 0x00000010f0067c10 */ /* 0x000fe2000ff5e0ff */
[----:B------:R-:W-:Y:S01]  /*1ed0*/  IMAD R21, R21, UR6, RZ ;  /* 0x0000000615157c24 */ /* 0x000fe2000f8e02ff */
[----:B------:R-:W-:Y:S01]  /*1ee0*/  ISETP.GE.AND P4, PT, R22, UR5, PT ;  /* 0x0000000516007c0c */ /* 0x000fe2000bf86270 */
[----:B------:R-:W-:Y:S01]  /*1ef0*/  USHF.L.U32 UR18, UR19, 0x6, URZ ;  /* 0x0000000613127899 */ /* 0x000fe2000800063f */
[----:B------:R-:W-:Y:S01]  /*1f00*/  LOP3.LUT R238, R238, 0xfffffe00, R7, 0xf8, !PT ;  /* 0xfffffe00eeee7812 */ /* 0x000fe200078ef807 */
[----:B------:R-:W-:Y:S01]  /*1f10*/  IMAD.IADD R20, R9, 0x1, -R20 ;  /* 0x0000000109147824 */ /* 0x000fe200078e0a14 */
[C---:B------:R-:W-:Y:S01]  /*1f20*/  IADD3.X R5, R0.reuse, UR17, RZ, P1, !PT ;  /* 0x0000001100057c10 */ /* 0x040fe20008ffe4ff */
[----:B------:R-:W-:Y:S01]  /*1f30*/  UMOV UR12, 0x400 ;  /* 0x00000400000c7882 */ /* 0x000fe20000000000 */
[----:B------:R-:W-:Y:S01]  /*1f40*/  IADD3.X R7, R0, UR13, RZ, P2, !PT ;  /* 0x0000000d00077c10 */ /* 0x000fe200097fe4ff */
[----:B------:R-:W-:Y:S01]  /*1f50*/  IMAD R21, R18, UR7, R21 ;  /* 0x0000000712157c24 */ /* 0x000fe2000f8e0215 */
[----:B------:R-:W-:Y:S01]  /*1f60*/  IADD3 R15, P3, R22, R15, RZ ;  /* 0x0000000f160f7210 */ /* 0x000fe20007f7e0ff */
[----:B------:R-:W-:Y:S01]  /*1f70*/  IMAD.WIDE.U32 R24, R24, UR8, R4 ;  /* 0x0000000818187c25 */ /* 0x000fe2000f8e0004 */
[----:B------:R-:W-:Y:S01]  /*1f80*/  UIADD3 UR17, UR18, -0x40, URZ ;  /* 0xffffffc012117890 */ /* 0x000fe2000fffe03f */
[----:B------:R-:W-:Y:S01]  /*1f90*/  SHF.R.S32.HI R23, RZ, 0x1f, R22 ;  /* 0x0000001fff177819 */ /* 0x000fe20000011416 */
[----:B--2---:R-:W-:Y:S01]  /*1fa0*/  ULEA UR4, UR4, UR12, 0x18 ;  /* 0x0000000c04047291 */ /* 0x004fe2000f8ec03f */
[----:B------:R-:W-:Y:S01]  /*1fb0*/  IMAD.WIDE.U32 R18, R18, UR6, R6 ;  /* 0x0000000612127c25 */ /* 0x000fe2000f8e0006 */
[----:B------:R-:W-:Y:S01]  /*1fc0*/  R2P PR, R20, 0x6 ;  /* 0x0000000614007804 */ /* 0x000fe20000000000 */
[----:B------:R-:W-:Y:S01]  /*1fd0*/  USHF.L.U64.HI UR13, UR10, 0x4, UR11 ;  /* 0x000000040a0d7899 */ /* 0x000fe2000801020b */
[----:B------:R-:W-:Y:S01]  /*1fe0*/  SHF.R.S32.HI R233, RZ, 0x4, R14 ;  /* 0x00000004ffe97819 */ /* 0x000fe2000001140e */
[----:B------:R-:W-:Y:S01]  /*1ff0*/  IMAD.MOV.U32 R7, RZ, RZ, 0x10 ;  /* 0x00000010ff077424 */ /* 0x000fe200078e00ff */
[----:B------:R-:W-:Y:S01]  /*2000*/  UIADD3 UR16, -UR17, UR22, URZ ;  /* 0x0000001611107290 */ /* 0x000fe2000fffe13f */
[----:B------:R-:W-:Y:S01]  /*2010*/  IMAD.MOV.U32 R5, RZ, RZ, 0x20 ;  /* 0x00000020ff057424 */ /* 0x000fe200078e00ff */
[----:B------:R-:W-:Y:S01]  /*2020*/  LEA.HI R14, R14, R233, RZ, 0x1 ;  /* 0x000000e90e0e7211 */ /* 0x000fe200078f08ff */
[----:B------:R-:W-:Y:S01]  /*2030*/  VIADD R27, R25, UR9 ;  /* 0x00000009191b7c36 */ /* 0x000fe20008000000 */
[----:B------:R-:W-:Y:S01]  /*2040*/  LEA R238, R238, UR4, 0x1 ;  /* 0x00000004eeee7c11 */ /* 0x000fe2000f8e08ff */
[----:B-1----:R-:W-:Y:S01]  /*2050*/  IMAD.WIDE R28, R29, 0x40, R22 ;  /* 0x000000401d1c7825 */ /* 0x002fe200078e0216 */
[----:B------:R-:W-:-:S02]  /*2060*/  SEL R7, R7, 0xfffffff0, !P1 ;  /* 0xfffffff007077807 */ /* 0x000fc40004800000 */
[----:B------:R-:W-:Y:S01]  /*2070*/  SEL R5, R5, 0xffffffe0, !P2 ;  /* 0xffffffe005057807 */ /* 0x000fe20005000000 */
[C---:B------:R-:W-:Y:S02]  /*2080*/  VIADD R237, R240.reuse, 0x40 ;  /* 0x00000040f0ed7836 */ /* 0x040fe40000000000 */
[C---:B------:R-:W-:Y:S02]  /*2090*/  VIADD R236, R240.reuse, 0x80 ;  /* 0x00000080f0ec7836 */ /* 0x040fe40000000000 */
[----:B------:R-:W-:Y:S01]  /*20a0*/  VIADD R235, R240, 0xc0 ;  /* 0x000000c0f0eb7836 */ /* 0x000fe20000000000 */
[----:B------:R-:W-:Y:S06]  /*20b0*/  @P4 BRA `(.L_x_726) ;  /* 0x0000000000b04947 */ /* 0x000fec0003800000 */
[----:B------:R-:W-:Y:S01]  /*20c0*/  ULDC UR8, c[0x0][0x2d0] ;  /* 0x0000b40000087ab9 */ /* 0x000fe20000000800 */
[----:B------:R-:W-:Y:S01]  /*20d0*/  ULDC.64 UR6, c[0x0][0x240] ;  /* 0x0000900000067ab9 */ /* 0x000fe20000000a00 */
[----:B------:R-:W-:Y:S01]  /*20e0*/  ISETP.GE.AND P5, PT, R237, UR8, PT ;  /* 0x00000008ed007c0c */ /* 0x000fe2000bfa6270 */
[----:B------:R-:W-:Y:S01]  /*20f0*/  IMAD R33, R29, UR6, RZ ;  /* 0x000000061d217c24 */ /* 0x000fe2000f8e02ff */
[----:B------:R-:W-:Y:S01]  /*2100*/  ISETP.GE.AND P6, PT, R240, UR8, PT ;  /* 0x00000008f0007c0c */ /* 0x000fe2000bfc6270 */
[----:B------:R-:W-:Y:S01]  /*2110*/  IMAD.MOV.U32 R26, RZ, RZ, R24 ;  /* 0x000000ffff1a7224 */ /* 0x000fe200078e0018 */
[----:B------:R-:W-:Y:S01]  /*2120*/  ISETP.GE.AND P4, PT, R236, UR8, PT ;  /* 0x00000008ec007c0c */ /* 0x000fe2000bf86270 */
[C---:B------:R-:W-:Y:S02]  /*2130*/  IMAD R0, R28.reuse, UR7, R33 ;  /* 0x000000071c007c24 */ /* 0x040fe4000f8e0221 */
[----:B------:R-:W-:-:S04]  /*2140*/  IMAD.WIDE.U32 R36, R28, UR6, R26 ;  /* 0x000000061c247c25 */ /* 0x000fc8000f8e001a */
[----:B------:R-:W-:Y:S02]  /*2150*/  IMAD.IADD R0, R37, 0x1, R0 ;  /* 0x0000000125007824 */ /* 0x000fe400078e0200 */
[----:B------:R-:W1:Y:S02]  /*2160*/  @!P5 LDC.64 R10, c[0x0][0x210] ;  /* 0x00008400ff0adb82 */ /* 0x000e640000000a00 */
[----:B------:R2:W-:Y:S06]  /*2170*/  @P6 STS.128 [R238], RZ ;  /* 0x000000ffee006388 */ /* 0x0005ec0000000c00 */
[----:B------:R-:W3:Y:S08]  /*2180*/  @!P6 LDC.64 R12, c[0x0][0x210] ;  /* 0x00008400ff0ceb82 */ /* 0x000ef00000000a00 */
[----:B------:R-:W4:Y:S01]  /*2190*/  @!P4 LDC.64 R8, c[0x0][0x210] ;  /* 0x00008400ff08cb82 */ /* 0x000f220000000a00 */
[----:B-1----:R-:W-:-:S04]  /*21a0*/  @!P5 LEA R10, P2, R36, R10, 0x1 ;  /* 0x0000000a240ad211 */ /* 0x002fc800078408ff */
[C---:B------:R-:W-:Y:S02]  /*21b0*/  @!P5 LEA.HI.X R11, R36.reuse, R11, R0, 0x1, P2 ;  /* 0x0000000b240bd211 */ /* 0x040fe400010f0c00 */
[----:B------:R-:W-:Y:S02]  /*21c0*/  ISETP.GE.AND P2, PT, R235, UR8, PT ;  /* 0x00000008eb007c0c */ /* 0x000fe4000bf46270 */
[----:B---3--:R-:W-:-:S04]  /*21d0*/  @!P6 LEA R12, P1, R36, R12, 0x1 ;  /* 0x0000000c240ce211 */ /* 0x008fc800078208ff */
[C---:B------:R-:W-:Y:S02]  /*21e0*/  @!P6 LEA.HI.X R13, R36.reuse, R13, R0, 0x1, P1 ;  /* 0x0000000d240de211 */ /* 0x040fe400008f0c00 */
[----:B----4-:R-:W-:-:S03]  /*21f0*/  @!P4 LEA R8, P1, R36, R8, 0x1 ;  /* 0x000000082408c211 */ /* 0x010fc600078208ff */
[----:B------:R-:W-:Y:S01]  /*2200*/  @!PT LDS RZ, [RZ] ;  /* 0x00000000fffff984 */ /* 0x000fe20000000800 */
[----:B------:R-:W-:Y:S01]  /*2210*/  @!PT LDS RZ, [RZ] ;  /* 0x00000000fffff984 */ /* 0x000fe20000000800 */
[----:B------:R-:W-:Y:S01]  /*2220*/  @!PT LDS RZ, [RZ] ;  /* 0x00000000fffff984 */ /* 0x000fe20000000800 */
[----:B------:R2:W-:Y:S01]  /*2230*/  @!P6 LDGSTS.E.BYPASS.LTC128B.128 [R238], desc[UR20][R12.64] ;  /* 0x000000000ceeefae */ /* 0x0005e2000b901d54 */
[----:B------:R-:W-:-:S03]  /*2240*/  @!P4 LEA.HI.X R9, R36, R9, R0, 0x1, P1 ;  /* 0x000000092409c211 */ /* 0x000fc600008f0c00 */
[----:B------:R2:W-:Y:S04]  /*2250*/  @P5 STS.128 [R238+0x2000], RZ ;  /* 0x002000ffee005388 */ /* 0x0005e80000000c00 */
[----:B------:R-:W-:Y:S01]  /*2260*/  @!PT LDS RZ, [RZ] ;  /* 0x00000000fffff984 */ /* 0x000fe20000000800 */
[----:B------:R-:W-:Y:S01]  /*2270*/  @!PT LDS RZ, [RZ] ;  /* 0x00000000fffff984 */ /* 0x000fe20000000800 */
[----:B------:R-:W-:Y:S01]  /*2280*/  @!PT LDS RZ, [RZ] ;  /* 0x00000000fffff984 */ /* 0x000fe20000000800 */
[----:B------:R2:W-:Y:S04]  /*2290*/  @!P5 LDGSTS.E.BYPASS.LTC128B.128 [R238+0x2000], desc[UR20][R10.64+0x80] ;  /* 0x020000800aeedfae */ /* 0x0005e8000b901d54 */
[----:B------:R2:W-:Y:S04]  /*22a0*/  @P4 STS.128 [R238+0x4000], RZ ;  /* 0x004000ffee004388 */ /* 0x0005e80000000c00 */
[----:B------:R-:W-:Y:S01]  /*22b0*/  @!PT LDS RZ, [RZ] ;  /* 0x00000000fffff984 */ /* 0x000fe20000000800 */
[----:B------:R-:W-:Y:S01]  /*22c0*/  @!PT LDS RZ, [RZ] ;  /* 0x00000000fffff984 */ /* 0x000fe20000000800 */
[----:B------:R-:W-:Y:S01]  /*22d0*/  @!PT LDS RZ, [RZ] ;  /* 0x00000000fffff984 */ /* 0x000fe20000000800 */
[----:B------:R2:W-:Y:S04]  /*22e0*/  @!P4 LDGSTS.E.BYPASS.LTC128B.128 [R238+0x4000], desc[UR20][R8.64+0x100] ;  /* 0x0400010008eecfae */ /* 0x0005e8000b901d54 */
[----:B------:R2:W-:Y:S01]  /*22f0*/  @P2 STS.128 [R238+0x6000], RZ ;  /* 0x006000ffee002388 */ /* 0x0005e20000000c00 */
[----:B------:R-:W-:Y:S05]  /*2300*/  @P2 BRA `(.L_x_726) ;  /* 0x00000000001c2947 */ /* 0x000fea0003800000 */
[----:B------:R-:W-:Y:S02]  /*2310*/  ULDC.64 UR6, c[0x0][0x210] ;  /* 0x0000840000067ab9 */ /* 0x000fe40000000a00 */
[----:B--2---:R-:W-:-:S04]  /*2320*/  LEA R8, P1, R36, UR6, 0x1 ;  /* 0x0000000624087c11 */ /* 0x004fc8000f8208ff */
[----:B------:R-:W-:-:S05]  /*2330*/  LEA.HI.X R9, R36, UR7, R0, 0x1, P1 ;  /* 0x0000000724097c11 */ /* 0x000fca00088f0c00 */
[----:B------:R-:W-:Y:S01]  /*2340*/  @!PT LDS RZ, [RZ] ;  /* 0x00000000fffff984 */ /* 0x000fe20000000800 */
[----:B------:R-:W-:Y:S01]  /*2350*/  @!PT LDS RZ, [RZ] ;  /* 0x00000000fffff984 */ /* 0x000fe20000000800 */
[----:B------:R-:W-:Y:S01]  /*2360*/  @!PT LDS RZ, [RZ] ;  /* 0x00000000fffff984 */ /* 0x000fe20000000800 */
[----:B------:R1:W-:Y:S04]  /*2370*/  LDGSTS.E.BYPASS.LTC128B.128 [R238+0x6000], desc[UR20][R8.64+0x180] ;  /* 0x0600018008ee7fae */ /* 0x0003e8000b901d54 */
.L_x_726:
[----:B------:R-:W-:Y:S05]  /*2380*/  BSYNC B0 ;  /* 0x0000000000007941 */ /* 0x000fea0003800000 */
.L_x_725:
[----:B------:R-:W-:Y:S01]  /*2390*/  VIADD R0, R22, 0x10 ;  /* 0x0000001016007836 */ /* 0x000fe20000000000 */
[----:B------:R-:W-:Y:S01]  /*23a0*/  LOP3.LUT R14, R14, 0xfffffffe, RZ, 0xc0, !PT ;  /* 0xfffffffe0e0e7812 */ /* 0x000fe200078ec0ff */
[C---:B-12---:R-:W-:Y:S01]  /*23b0*/  IMAD R9, R23.reuse, UR10, RZ ;  /* 0x0000000a17097c24 */ /* 0x046fe2000f8e02ff */
[----:B------:R-:W-:Y:S01]  /*23c0*/  IADD3.X R31, R23, R31, RZ, P3, !PT ;  /* 0x0000001f171f7210 */ /* 0x000fe20001ffe4ff */
[----:B------:R-:W-:Y:S01]  /*23d0*/  ULDC.64 UR8, c[0x0][0x250] ;  /* 0x0000940000087ab9 */ /* 0x000fe20000000a00 */
[----:B------:R-:W-:Y:S01]  /*23e0*/  ISETP.GE.AND P1, PT, R0, UR5, PT ;  /* 0x0000000500007c0c */ /* 0x000fe2000bf26270 */
[C---:B------:R-:W-:Y:S01]  /*23f0*/  VIADD R4, R22.reuse, 0x30 ;  /* 0x0000003016047836 */ /* 0x040fe20000000000 */
[C---:B------:R-:W-:Y:S01]  /*2400*/  IADD3 R6, R22.reuse, 0x20, RZ ;  /* 0x0000002016067810 */ /* 0x040fe20007ffe0ff */
[C---:B------:R-:W-:Y:S01]  /*2410*/  IMAD R166, R22.reuse, UR11, R9 ;  /* 0x0000000b16a67c24 */ /* 0x040fe2000f8e0209 */
[----:B------:R-:W-:Y:S01]  /*2420*/  USHF.L.U64.HI UR12, UR8, 0x4, UR9 ;  /* 0x00000004080c7899 */ /* 0x000fe20008010209 */
[C---:B------:R-:W-:Y:S01]  /*2430*/  IMAD.WIDE.U32 R34, R22.reuse, UR10, R34 ;  /* 0x0000000a16227c25 */ /* 0x040fe2000f8e0022 */
[----:B------:R-:W-:Y:S01]  /*2440*/  BSSY B0, `(.L_x_727) ;  /* 0x000003a000007945 */ /* 0x000fe20003800000 */
[----:B------:R-:W-:-:S02]  /*2450*/  ISETP.GE.AND P6, PT, R22, UR16, PT ;  /* 0x0000001016007c0c */ /* 0x000fc4000bfc6270 */
[----:B------:R-:W-:Y:S01]  /*2460*/  IMAD.IADD R233, R233, 0x1, -R14 ;  /* 0x00000001e9e97824 */ /* 0x000fe200078e0a0e */
[----:B------:R-:W-:Y:S01]  /*2470*/  ISETP.GE.AND P2, PT, R22, UR16, PT ;  /* 0x0000001016007c0c */ /* 0x000fe2000bf46270 */
[----:B------:R-:W-:Y:S01]  /*2480*/  IMAD R14, R31, UR8, RZ ;  /* 0x000000081f0e7c24 */ /* 0x000fe2000f8e02ff */
[----:B------:R-:W-:Y:S01]  /*2490*/  ISETP.GE.AND P4, PT, R6, UR5, PT ;  /* 0x0000000506007c0c */ /* 0x000fe2000bf86270 */
[----:B------:R-:W-:Y:S01]  /*24a0*/  IMAD.MOV.U32 R165, RZ, RZ, R34 ;  /* 0x000000ffffa57224 */ /* 0x000fe200078e0022 */
[----:B------:R-:W-:Y:S01]  /*24b0*/  ISETP.GE.AND P5, PT, R4, UR5, PT ;  /* 0x0000000504007c0c */ /* 0x000fe2000bfa6270 */
[----:B------:R-:W-:Y:S01]  /*24c0*/  IMAD R14, R15, UR9, R14 ;  /* 0x000000090f0e7c24 */ /* 0x000fe2000f8e020e */
[----:B------:R-:W-:Y:S01]  /*24d0*/  IADD3 R166, R35, R166, RZ ;  /* 0x000000a623a67210 */ /* 0x000fe20007ffe0ff */
[----:B------:R-:W-:Y:S10]  /*24e0*/  @P1 BRA `(.L_x_728) ;  /* 0x0000000000bc1947 */ /* 0x000ff40003800000 */
[----:B------:R-:W-:Y:S01]  /*24f0*/  ULDC UR23, c[0x0][0x2d0] ;  /* 0x0000b40000177ab9 */ /* 0x000fe20000000800 */
[----:B------:R-:W-:Y:S01]  /*2500*/  IADD3 R11, P1, R28, 0x10, RZ ;  /* 0x000000101c0b7810 */ /* 0x000fe20007f3e0ff */
[----:B------:R-:W-:Y:S01]  /*2510*/  ULDC.64 UR6, c[0x0][0x240] ;  /* 0x0000900000067ab9 */ /* 0x000fe20000000a00 */
[----:B------:R-:W-:Y:S01]  /*2520*/  ISETP.GE.AND P3, PT, R240, UR23, PT ;  /* 0x00000017f0007c0c */ /* 0x000fe2000bf66270 */
[----:B------:R-:W-:Y:S02]  /*2530*/  IMAD.MOV.U32 R12, RZ, RZ, R24 ;  /* 0x000000ffff0c7224 */ /* 0x000fe400078e0018 */
[----:B------:R-:W-:Y:S02]  /*2540*/  IMAD.X R10, RZ, RZ, R29, P1 ;  /* 0x000000ffff0a7224 */ /* 0x000fe400008e061d */
[----:B------:R-:W-:Y:S02]  /*2550*/  IMAD.MOV.U32 R13, RZ, RZ, R27 ;  /* 0x000000ffff0d7224 */ /* 0x000fe400078e001b */
[----:B------:R-:W-:-:S02]  /*2560*/  IMAD R10, R10, UR6, RZ ;  /* 0x000000060a0a7c24 */ /* 0x000fc4000f8e02ff */
[----:B------:R-:W-:-:S04]  /*2570*/  IMAD.WIDE.U32 R12, R11, UR6, R12 ;  /* 0x000000060b0c7c25 */ /* 0x000fc8000f8e000c */
[----:B------:R-:W1:Y:S01]  /*2580*/  @!P3 LDC.64 R8, c[0x0][0x210] ;  /* 0x00008400ff08bb82 */ /* 0x000e620000000a00 */
[----:B------:R-:W-:Y:S01]  /*2590*/  IMAD R10, R11, UR7, R10 ;  /* 0x000000070b0a7c24 */ /* 0x000fe2000f8e020a */
[----:B------:R2:W-:Y:S03]  /*25a0*/  @P3 STS.128 [R238+0x800], RZ ;  /* 0x000800ffee003388 */ /* 0x0005e60000000c00 */
[----:B------:R-:W-:Y:S01]  /*25b0*/  IMAD.IADD R10, R13, 0x1, R10 ;  /* 0x000000010d0a7824 */ /* 0x000fe200078e020a */
[----:B-1----:R-:W-:-:S04]  /*25c0*/  @!P3 LEA R30, P1, R12, R8, 0x1 ;  /* 0x000000080c1eb211 */ /* 0x002fc800078208ff */
[----:B------:R-:W-:Y:S02]  /*25d0*/  @!P3 LEA.HI.X R31, R12, R9, R10, 0x1, P1 ;  /* 0x000000090c1fb211 */ /* 0x000fe400008f0c0a */
[----:B------:R-:W-:-:S03]  /*25e0*/  ISETP.GE.AND P1, PT, R237, UR23, PT ;  /* 0x00000017ed007c0c */ /* 0x000fc6000bf26270 */
[----:B------:R-:W-:Y:S01]  /*25f0*/  @!PT LDS RZ, [RZ] ;  /* 0x00000000fffff984 */ /* 0x000fe20000000800 */
[----:B------:R-:W-:Y:S01]  /*2600*/  @!PT LDS RZ, [RZ] ;  /* 0x00000000fffff984 */ /* 0x000fe20000000800 */
[----:B------:R-:W-:Y:S01]  /*2610*/  @!PT LDS RZ, [RZ] ;  /* 0x00000000fffff984 */ /* 0x000fe20000000800 */
[----:B------:R2:W-:Y:S10]  /*2620*/  @!P3 LDGSTS.E.BYPASS.LTC128B.128 [R238+0x800], desc[UR20][R30.64] ;  /* 0x008000001eeebfae */ /* 0x0005f4000b901d54 */
[----:B------:R-:W1:Y:S01]  /*2630*/  @!P1 LDC.64 R8, c[0x0][0x210] ;  /* 0x00008400ff089b82 */ /* 0x000e620000000a00 */
[----:B------:R2:W-:Y:S01]  /*2640*/  @P1 STS.128 [R238+0x2800], RZ ;  /* 0x002800ffee001388 */ /* 0x0005e20000000c00 */
        /* <DEDUP_REMOVED lines=25> */
.L_x_728:
[----:B------:R-:W-:Y:S05]  /*27e0*/  BSYNC B0 ;  /* 0x0000000000007941 */ /* 0x000fea0003800000 */
.L_x_727:
[----:B------:R-:W-:Y:S04]  /*27f0*/  BSSY B0, `(.L_x_729) ;  /* 0x0000031000007945 */ /* 0x000fe80003800000 */
[----:B------:R-:W-:Y:S05]  /*2800*/  @P4 BRA `(.L_x_730) ;  /* 0x0000000000bc4947 */ /* 0x000fea0003800000 */
[----:B------:R-:W-:Y:S01]  /*2810*/  ULDC UR23, c[0x0][0x2d0] ;  /* 0x0000b40000177ab9 */ /* 0x000fe20000000800 */
[----:B------:R-:W-:Y:S01]  /*2820*/  IADD3 R11, P3, R28, 0x20, RZ ;  /* 0x000000201c0b7810 */ /* 0x000fe20007f7e0ff */
[----:B------:R-:W-:Y:S01]  /*2830*/  ULDC.64 UR6, c[0x0][0x240] ;  /* 0x0000900000067ab9 */ /* 0x000fe20000000a00 */
[----:B------:R-:W-:Y:S01]  /*2840*/  ISETP.GE.AND P1, PT, R240, UR23, PT ;  /* 0x00000017f0007c0c */ /* 0x000fe2000bf26270 */
[----:B--2---:R-:W-:Y:S01]  /*2850*/  IMAD.MOV.U32 R30, RZ, RZ, R24 ;  /* 0x000000ffff1e7224 */ /* 0x004fe200078e0018 */
[----:B------:R-:W-:Y:S01]  /*2860*/  ISETP.GE.AND P4, PT, R237, UR23, PT ;  /* 0x00000017ed007c0c */ /* 0x000fe2000bf86270 */
[----:B------:R-:W-:Y:S02]  /*2870*/  IMAD.X R10, RZ, RZ, R29, P3 ;  /* 0x000000ffff0a7224 */ /* 0x000fe400018e061d */
[----:B------:R-:W-:Y:S02]  /*2880*/  IMAD.MOV.U32 R31, RZ, RZ, R27 ;  /* 0x000000ffff1f7224 */ /* 0x000fe400078e001b */
[----:B------:R-:W-:-:S02]  /*2890*/  IMAD R10, R10, UR6, RZ ;  /* 0x000000060a0a7c24 */ /* 0x000fc4000f8e02ff */
[----:B------:R-:W-:-:S04]  /*28a0*/  IMAD.WIDE.U32 R30, R11, UR6, R30 ;  /* 0x000000060b1e7c25 */ /* 0x000fc8000f8e001e */
[----:B-1----:R-:W1:Y:S01]  /*28b0*/  @!P1 LDC.64 R8, c[0x0][0x210] ;  /* 0x00008400ff089b82 */ /* 0x002e620000000a00 */
[----:B------:R-:W-:Y:S01]  /*28c0*/  IMAD R10, R11, UR7, R10 ;  /* 0x000000070b0a7c24 */ /* 0x000fe2000f8e020a */
[----:B------:R3:W-:Y:S03]  /*28d0*/  @P1 STS.128 [R238+0x1000], RZ ;  /* 0x001000ffee001388 */ /* 0x0007e60000000c00 */
[----:B------:R-:W-:-:S03]  /*28e0*/  IMAD.IADD R12, R31, 0x1, R10 ;  /* 0x000000011f0c7824 */ /* 0x000fc600078e020a */
[----:B------:R-:W2:Y:S01]  /*28f0*/  @!P4 LDC.64 R10, c[0x0][0x210] ;  /* 0x00008400ff0acb82 */ /* 0x000ea20000000a00 */
[----:B-1----:R-:W-:-:S04]  /*2900*/  @!P1 LEA R32, P3, R30, R8, 0x1 ;  /* 0x000000081e209211 */ /* 0x002fc800078608ff */
[----:B------:R-:W-:Y:S02]  /*2910*/  @!P1 LEA.HI.X R33, R30, R9, R12, 0x1, P3 ;  /* 0x000000091e219211 */ /* 0x000fe400018f0c0c */
[----:B------:R-:W-:-:S03]  /*2920*/  ISETP.GE.AND P3, PT, R236, UR23, PT ;  /* 0x00000017ec007c0c */ /* 0x000fc6000bf66270 */
[----:B------:R-:W-:Y:S01]  /*2930*/  @!PT LDS RZ, [RZ] ;  /* 0x00000000fffff984 */ /* 0x000fe20000000800 */
[----:B------:R-:W-:Y:S01]  /*2940*/  @!PT LDS RZ, [RZ] ;  /* 0x00000000fffff984 */ /* 0x000fe20000000800 */
[----:B------:R-:W-:Y:S01]  /*2950*/  @!PT LDS RZ, [RZ] ;  /* 0x00000000fffff984 */ /* 0x000fe20000000800 */
[----:B------:R3:W-:Y:S01]  /*2960*/  @!P1 LDGSTS.E.BYPASS.LTC128B.128 [R238+0x1000], desc[UR20][R32.64] ;  /* 0x0100000020ee9fae */ /* 0x0007e2000b901d54 */
[----:B--2---:R-:W-:-:S03]  /*2970*/  @!P4 LEA R10, P1, R30, R10, 0x1 ;  /* 0x0000000a1e0ac211 */ /* 0x004fc600078208ff */
[----:B------:R3:W-:Y:S01]  /*2980*/  @P4 STS.128 [R238+0x3000], RZ ;  /* 0x003000ffee004388 */ /* 0x0007e20000000c00 */
[----:B------:R-:W-:-:S05]  /*2990*/  @!P4 LEA.HI.X R11, R30, R11, R12, 0x1, P1 ;  /* 0x0000000b1e0bc211 */ /* 0x000fca00008f0c0c */
[----:B------:R-:W1:Y:S01]  /*29a0*/  @!P3 LDC.64 R8, c[0x0][0x210] ;  /* 0x00008400ff08bb82 */ /* 0x000e620000000a00 */
[----:B------:R-:W-:Y:S01]  /*29b0*/  @!PT LDS RZ, [RZ] ;  /* 0x00000000fffff984 */ /* 0x000fe20000000800 */
[----:B------:R-:W-:Y:S01]  /*29c0*/  @!PT LDS RZ, [RZ] ;  /* 0x00000000fffff984 */ /* 0x000fe20000000800 */
[----:B------:R-:W-:Y:S01]  /*29d0*/  @!PT LDS RZ, [RZ] ;  /* 0x00000000fffff984 */ /* 0x000fe20000000800 */
[----:B------:R3:W-:Y:S04]  /*29e0*/  @!P4 LDGSTS.E.BYPASS.LTC128B.128 [R238+0x3000], desc[UR20][R10.64+0x80] ;  /* 0x030000800aeecfae */ /* 0x0007e8000b901d54 */
        /* <DEDUP_REMOVED lines=11> */
[----:B---3--:R-:W-:-:S04]  /*2aa0*/  LEA R8, P1, R30, UR6, 0x1 ;  /* 0x000000061e087c11 */ /* 0x008fc8000f8208ff */
[----:B------:R-:W-:-:S05]  /*2ab0*/  LEA.HI.X R9, R30, UR7, R12, 0x1, P1 ;  /* 0x000000071e097c11 */ /* 0x000fca00088f0c0c */
[----:B------:R-:W-:Y:S01]  /*2ac0*/  @!PT LDS RZ, [RZ] ;  /* 0x00000000fffff984 */ /* 0x000fe20000000800 */
[----:B------:R-:W-:Y:S01]  /*2ad0*/  @!PT LDS RZ, [RZ] ;  /* 0x00000000fffff984 */ /* 0x000fe20000000800 */
[----:B------:R-:W-:Y:S01]  /*2ae0*/  @!PT LDS RZ, [RZ] ;  /* 0x00000000fffff984 */ /* 0x000fe20000000800 */
[----:B------:R4:W-:Y:S04]  /*2af0*/  LDGSTS.E.BYPASS.LTC128B.128 [R238+0x7000], desc[UR20][R8.64+0x180] ;  /* 0x0700018008ee7fae */ /* 0x0009e8000b901d54 */
.L_x_730:
[----:B------:R-:W-:Y:S05]  /*2b00*/  BSYNC B0 ;  /* 0x0000000000007941 */ /* 0x000fea0003800000 */
.L_x_729:
[----:B------:R-:W-:Y:S04]  /*2b10*/  BSSY B0, `(.L_x_731) ;  /* 0x0000031000007945 */ /* 0x000fe80003800000 */
[----:B------:R-:W-:Y:S05]  /*2b20*/  @P5 BRA `(.L_x_732) ;  /* 0x0000000000bc5947 */ /* 0x000fea0003800000 */
[----:B------:R-:W-:Y:S01]  /*2b30*/  ULDC UR23, c[0x0][0x2d0] ;  /* 0x0000b40000177ab9 */ /* 0x000fe20000000800 */
[----:B------:R-:W-:Y:S01]  /*2b40*/  IADD3 R25, P1, R28, 0x30, RZ ;  /* 0x000000301c197810 */ /* 0x000fe20007f3e0ff */
[----:B------:R-:W-:Y:S01]  /*2b50*/  ULDC.64 UR6, c[0x0][0x240] ;  /* 0x0000900000067ab9 */ /* 0x000fe20000000a00 */
[----:B------:R-:W-:Y:S01]  /*2b60*/  ISETP.GE.AND P3, PT, R240, UR23, PT ;  /* 0x00000017f0007c0c */ /* 0x000fe2000bf66270 */
[----:B------:R-:W-:Y:S01]  /*2b70*/  IMAD.MOV.U32 R28, RZ, RZ, R24 ;  /* 0x000000ffff1c7224 */ /* 0x000fe200078e0018 */
[----:B------:R-:W-:Y:S01]  /*2b80*/  ISETP.GE.AND P5, PT, R237, UR23, PT ;  /* 0x00000017ed007c0c */ /* 0x000fe2000bfa6270 */
[----:B------:R-:W-:Y:S01]  /*2b90*/  IMAD.X R26, RZ, RZ, R29, P1 ;  /* 0x000000ffff1a7224 */ /* 0x000fe200008e061d */
[----:B------:R-:W-:Y:S01]  /*2ba0*/  ISETP.GE.AND P4, PT, R236, UR23, PT ;  /* 0x00000017ec007c0c */ /* 0x000fe2000bf86270 */
[----:B------:R-:W-:Y:S02]  /*2bb0*/  IMAD.MOV.U32 R29, RZ, RZ, R27 ;  /* 0x000000ffff1d7224 */ /* 0x000fe400078e001b */
[----:B------:R-:W-:-:S02]  /*2bc0*/  IMAD R26, R26, UR6, RZ ;  /* 0x000000061a1a7c24 */ /* 0x000fc4000f8e02ff */
[----:B------:R-:W-:-:S04]  /*2bd0*/  IMAD.WIDE.U32 R28, R25, UR6, R28 ;  /* 0x00000006191c7c25 */ /* 0x000fc8000f8e001c */
[----:B------:R-:W5:Y:S01]  /*2be0*/  @!P3 LDC.64 R12, c[0x0][0x210] ;  /* 0x00008400ff0cbb82 */ /* 0x000f620000000a00 */
[----:B------:R-:W-:Y:S01]  /*2bf0*/  IMAD R26, R25, UR7, R26 ;  /* 0x00000007191a7c24 */ /* 0x000fe2000f8e021a */
[----:B------:R5:W-:Y:S03]  /*2c00*/  @P3 STS.128 [R238+0x1800], RZ ;  /* 0x001800ffee003388 */ /* 0x000be60000000c00 */
[----:B------:R-:W-:-:S03]  /*2c10*/  IMAD.IADD R26, R29, 0x1, R26 ;  /* 0x000000011d1a7824 */ /* 0x000fc600078e021a */
[----:B---3--:R-:W3:Y:S08]  /*2c20*/  @!P5 LDC.64 R10, c[0x0][0x210] ;  /* 0x00008400ff0adb82 */ /* 0x008ef00000000a00 */
[----:B-12-4-:R-:W1:Y:S01]  /*2c30*/  @!P4 LDC.64 R8, c[0x0][0x210] ;  /* 0x00008400ff08cb82 */ /* 0x016e620000000a00 */
[----:B-----5:R-:W-:-:S04]  /*2c40*/  @!P3 LEA R12, P1, R28, R12, 0x1 ;  /* 0x0000000c1c0cb211 */ /* 0x020fc800078208ff */
[C---:B------:R-:W-:Y:S02]  /*2c50*/  @!P3 LEA.HI.X R13, R28.reuse, R13, R26, 0x1, P1 ;  /* 0x0000000d1c0db211 */ /* 0x040fe400008f0c1a */
[----:B---3--:R-:W-:-:S03]  /*2c60*/  @!P5 LEA R10, P1, R28, R10, 0x1 ;  /* 0x0000000a1c0ad211 */ /* 0x008fc600078208ff */
[----:B------:R-:W-:Y:S01]  /*2c70*/  @!PT LDS RZ, [RZ] ;  /* 0x00000000fffff984 */ /* 0x000fe20000000800 */
[----:B------:R-:W-:Y:S01]  /*2c80*/  @!PT LDS RZ, [RZ] ;  /* 0x00000000fffff984 */ /* 0x000fe20000000800 */
[----:B------:R-:W-:Y:S01]  /*2c90*/  @!PT LDS RZ, [RZ] ;  /* 0x00000000fffff984 */ /* 0x000fe20000000800 */
[----:B------:R2:W-:Y:S01]  /*2ca0*/  @!P3 LDGSTS.E.BYPASS.LTC128B.128 [R238+0x1800], desc[UR20][R12.64] ;  /* 0x018000000ceebfae */ /* 0x0005e2000b901d54 */
[----:B------:R-:W-:-:S03]  /*2cb0*/  @!P5 LEA.HI.X R11, R28, R11, R26, 0x1, P1 ;  /* 0x0000000b1c0bd211 */ /* 0x000fc600008f0c1a */
[----:B------:R2:W-:Y:S01]  /*2cc0*/  @P5 STS.128 [R238+0x3800], RZ ;  /* 0x003800ffee005388 */ /* 0x0005e20000000c00 */
[----:B------:R-:W-:Y:S02]  /*2cd0*/  ISETP.GE.AND P1, PT, R235, UR23, PT ;  /* 0x00000017eb007c0c */ /* 0x000fe4000bf26270 */
[C---:B-1----:R-:W-:Y:S01]  /*2ce0*/  @!P4 LEA R8, P3, R28.reuse, R8, 0x1 ;  /* 0x000000081c08c211 */ /* 0x042fe200078608ff */
[----:B------:R-:W-:Y:S01]  /*2cf0*/  @!PT LDS RZ, [RZ] ;  /* 0x00000000fffff984 */ /* 0x000fe20000000800 */
[----:B------:R-:W-:Y:S01]  /*2d00*/  @!PT LDS RZ, [RZ] ;  /* 0x00000000fffff984 */ /* 0x000fe20000000800 */
[----:B------:R-:W-:Y:S01]  /*2d10*/  @!PT LDS RZ, [RZ] ;  /* 0x00000000fffff984 */ /* 0x000fe20000000800 */
[----:B------:R2:W-:Y:S03]  /*2d20*/  @!P5 LDGSTS.E.BYPASS.LTC128B.128 [R238+0x3800], desc[UR20][R10.64+0x80] ;  /* 0x038000800aeedfae */ /* 0x0005e6000b901d54 */
[----:B------:R-:W-:Y:S01]  /*2d30*/  @!P4 LEA.HI.X R9, R28, R9, R26, 0x1, P3 ;  /* 0x000000091c09c211 */ /* 0x000fe200018f0c1a */
        /* <DEDUP_REMOVED lines=14> */
.L_x_732:
[----:B------:R-:W-:Y:S05]  /*2e20*/  BSYNC B0 ;  /* 0x0000000000007941 */ /* 0x000fea0003800000 */
.L_x_731:
[----:B------:R-:W-:Y:S04]  /*2e30*/  BSSY B0, `(.L_x_733) ;  /* 0x0000028000007945 */ /* 0x000fe80003800000 */
[----:B------:R-:W-:Y:S05]  /*2e40*/  @P6 BRA `(.L_x_734) ;  /* 0x0000000000986947 */ /* 0x000fea0003800000 */
[----:B------:R-:W-:Y:S02]  /*2e50*/  ULDC UR6, c[0x0][0x2d0] ;  /* 0x0000b40000067ab9 */ /* 0x000fe40000000800 */
[----:B------:R-:W-:Y:S02]  /*2e60*/  ISETP.GE.AND P5, PT, R237, UR6, PT ;  /* 0x00000006ed007c0c */ /* 0x000fe4000bfa6270 */
[----:B------:R-:W-:Y:S02]  /*2e70*/  ISETP.GE.AND P6, PT, R240, UR6, PT ;  /* 0x00000006f0007c0c */ /* 0x000fe4000bfc6270 */
[----:B------:R-:W-:-:S09]  /*2e80*/  ISETP.GE.AND P4, PT, R236, UR6, PT ;  /* 0x00000006ec007c0c */ /* 0x000fd2000bf86270 */
[----:B--23--:R-:W2:Y:S02]  /*2e90*/  @!P5 LDC.64 R10, c[0x0][0x218] ;  /* 0x00008600ff0adb82 */ /* 0x00cea40000000a00 */
[----:B------:R3:W-:Y:S06]  /*2ea0*/  @P6 STS.128 [R238+0x8000], RZ ;  /* 0x008000ffee006388 */ /* 0x0007ec0000000c00 */
[----:B------:R-:W5:Y:S08]  /*2eb0*/  @!P6 LDC.64 R12, c[0x0][0x218] ;  /* 0x00008600ff0ceb82 */ /* 0x000f700000000a00 */
[----:B-1--4-:R-:W1:Y:S01]  /*2ec0*/  @!P4 LDC.64 R8, c[0x0][0x218] ;  /* 0x00008600ff08cb82 */ /* 0x012e620000000a00 */
[----:B--2---:R-:W-:-:S04]  /*2ed0*/  @!P5 LEA R10, P1, R165, R10, 0x1 ;  /* 0x0000000aa50ad211 */ /* 0x004fc800078208ff */
[----:B------:R-:W-:Y:S02]  /*2ee0*/  @!P5 LEA.HI.X R11, R165, R11, R166, 0x1, P1 ;  /* 0x0000000ba50bd211 */ /* 0x000fe400008f0ca6 */
[----:B------:R-:W-:Y:S02]  /*2ef0*/  ISETP.GE.AND P1, PT, R235, UR6, PT ;  /* 0x00000006eb007c0c */ /* 0x000fe4000bf26270 */
[----:B-----5:R-:W-:-:S04]  /*2f00*/  @!P6 LEA R12, P3, R165, R12, 0x1 ;  /* 0x0000000ca50ce211 */ /* 0x020fc800078608ff */
[C---:B------:R-:W-:Y:S02]  /*2f10*/  @!P6 LEA.HI.X R13, R165.reuse, R13, R166, 0x1, P3 ;  /* 0x0000000da50de211 */ /* 0x040fe400018f0ca6 */
[----:B-1----:R-:W-:-:S03]  /*2f20*/  @!P4 LEA R8, P3, R165, R8, 0x1 ;  /* 0x00000008a508c211 */ /* 0x002fc600078608ff */
[----:B------:R-:W-:Y:S01]  /*2f30*/  @!PT LDS RZ, [RZ] ;  /* 0x00000000fffff984 */ /* 0x000fe20000000800 */
[----:B------:R-:W-:Y:S01]  /*2f40*/  @!PT LDS RZ, [RZ] ;  /* 0x00000000fffff984 */ /* 0x000fe20000000800 */
[----:B------:R-:W-:Y:S01]  /*2f50*/  @!PT LDS RZ, [RZ] ;  /* 0x00000000fffff984 */ /* 0x000fe20000000800 */
[----:B------:R3:W-:Y:S01]  /*2f60*/  @!P6 LDGSTS.E.BYPASS.LTC128B.128 [R238+0x8000], desc[UR20][R12.64] ;  /* 0x080000000ceeefae */ /* 0x0007e2000b901d54 */
        /* <DEDUP_REMOVED lines=20> */
.L_x_734:
[----:B------:R-:W-:Y:S05]  /*30b0*/  BSYNC B0 ;  /* 0x0000000000007941 */ /* 0x000fea0003800000 */
.L_x_733:
[----:B------:R-:W-:Y:S01]  /*30c0*/  ISETP.GE.AND P1, PT, R0, UR16, PT ;  /* 0x0000001000007c0c */ /* 0x000fe2000bf26270 */
[----:B------:R-:W-:Y:S01]  /*30d0*/  IMAD.SHL.U32 R20, R20, 0x40, RZ ;  /* 0x0000004014147824 */ /* 0x000fe200078e00ff */
[----:B------:R-:W-:Y:S01]  /*30e0*/  USHF.L.U32 UR23, UR10, 0x4, URZ ;  /* 0x000000040a177899 */ /* 0x000fe2000800063f */
[----:B-1234-:R-:W-:Y:S01]  /*30f0*/  IMAD.SHL.U32 R9, R233, 0x8, RZ ;  /* 0x00000008e9097824 */ /* 0x01efe200078e00ff */
[----:B------:R-:W-:Y:S01]  /*3100*/  BSSY B0, `(.L_x_735) ;  /* 0x0000031000007945 */ /* 0x000fe20003800000 */
[----:B------:R-:W-:Y:S01]  /*3110*/  IMAD.IADD R25, R19, 0x1, R21 ;  /* 0x0000000113197824 */ /* 0x000fe200078e0215 */
[----:B------:R-:W-:Y:S01]  /*3120*/  LOP3.LUT R20, R20, 0x1c0, RZ, 0xc0, !PT ;  /* 0x000001c014147812 */ /* 0x000fe200078ec0ff */
[----:B------:R-:W-:Y:S01]  /*3130*/  IMAD.SHL.U32 R22, R22, 0x8, RZ ;  /* 0x0000000816167824 */ /* 0x000fe200078e00ff */
[----:B------:R-:W-:Y:S01]  /*3140*/  ISETP.GE.AND P5, PT, R6, UR16, PT ;  /* 0x0000001006007c0c */ /* 0x000fe2000bfa6270 */
[----:B------:R-:W-:Y:S01]  /*3150*/  IMAD.SHL.U32 R23, R2, 0x40, RZ ;  /* 0x0000004002177824 */ /* 0x000fe200078e00ff */
[----:B------:R-:W-:-:S02]  /*3160*/  ISETP.GE.AND P6, PT, R4, UR16, PT ;  /* 0x0000001004007c0c */ /* 0x000fc4000bfc6270 */
[----:B------:R-:W-:Y:S01]  /*3170*/  LOP3.LUT R21, R20, 0x8, R9, 0xf8, !PT ;  /* 0x0000000814157812 */ /* 0x000fe200078ef809 */
[----:B------:R-:W-:Y:S10]  /*3180*/  @P1 BRA `(.L_x_736) ;  /* 0x0000000000a01947 */ /* 0x000ff40003800000 */
[----:B------:R-:W-:Y:S01]  /*3190*/  ULDC UR6, c[0x0][0x2d0] ;  /* 0x0000b40000067ab9 */ /* 0x000fe20000000800 */
[----:B------:R-:W-:Y:S02]  /*31a0*/  IADD3 R13, P3, R165, UR23, RZ ;  /* 0x00000017a50d7c10 */ /* 0x000fe4000ff7e0ff */
[----:B------:R-:W-:Y:S02]  /*31b0*/  ISETP.GE.AND P1, PT, R240, UR6, PT ;  /* 0x00000006f0007c0c */ /* 0x000fe4000bf26270 */
[----:B------:R-:W-:Y:S02]  /*31c0*/  IADD3.X R12, R166, UR13, RZ, P3, !PT ;  /* 0x0000000da60c7c10 */ /* 0x000fe40009ffe4ff */
[----:B------:R-:W-:-:S09]  /*31d0*/  ISETP.GE.AND P4, PT, R237, UR6, PT ;  /* 0x00000006ed007c0c */ /* 0x000fd2000bf86270 */
[----:B------:R-:W1:Y:S01]  /*31e0*/  @!P1 LDC.64 R8, c[0x0][0x218] ;  /* 0x00008600ff089b82 */ /* 0x000e620000000a00 */
[----:B------:R2:W-:Y:S07]  /*31f0*/  @P1 STS.128 [R238+0x8800], RZ ;  /* 0x008800ffee001388 */ /* 0x0005ee0000000c00 */
[----:B------:R-:W3:Y:S01]  /*3200*/  @!P4 LDC.64 R10, c[0x0][0x218] ;  /* 0x00008600ff0acb82 */ /* 0x000ee20000000a00 */
[----:B-1----:R-:W-:-:S04]  /*3210*/  @!P1 LEA R26, P3, R13, R8, 0x1 ;  /* 0x000000080d1a9211 */ /* 0x002fc800078608ff */
[----:B------:R-:W-:Y:S02]  /*3220*/  @!P1 LEA.HI.X R27, R13, R9, R12, 0x1, P3 ;  /* 0x000000090d1b9211 */ /* 0x000fe400018f0c0c */
[----:B------:R-:W-:-:S03]  /*3230*/  ISETP.GE.AND P3, PT, R236, UR6, PT ;  /* 0x00000006ec007c0c */ /* 0x000fc6000bf66270 */
[----:B------:R-:W-:Y:S01]  /*3240*/  @!PT LDS RZ, [RZ] ;  /* 0x00000000fffff984 */ /* 0x000fe20000000800 */
[----:B------:R-:W-:Y:S01]  /*3250*/  @!PT LDS RZ, [RZ] ;  /* 0x00000000fffff984 */ /* 0x000fe20000000800 */
[----:B------:R-:W-:Y:S01]  /*3260*/  @!PT LDS RZ, [RZ] ;  /* 0x00000000fffff984 */ /* 0x000fe20000000800 */
[----:B------:R2:W-:Y:S01]  /*3270*/  @!P1 LDGSTS.E.BYPASS.LTC128B.128 [R238+0x8800], desc[UR20][R26.64] ;  /* 0x088000001aee9fae */ /* 0x0005e2000b901d54 */
[----:B---3--:R-:W-:-:S03]  /*3280*/  @!P4 LEA R10, P1, R13, R10, 0x1 ;  /* 0x0000000a0d0ac211 */ /* 0x008fc600078208ff */
        /* <DEDUP_REMOVED lines=24> */
.L_x_736:
[----:B------:R-:W-:Y:S05]  /*3410*/  BSYNC B0 ;  /* 0x0000000000007941 */ /* 0x000fea0003800000 */
.L_x_735:
[----:B------:R-:W-:Y:S04]  /*3420*/  BSSY B0, `(.L_x_737) ;  /* 0x000002c000007945 */ /* 0x000fe80003800000 */
[----:B------:R-:W-:Y:S05]  /*3430*/  @P5 BRA `(.L_x_738) ;  /* 0x0000000000a85947 */ /* 0x000fea0003800000 */
[----:B------:R-:W-:Y:S01]  /*3440*/  ULDC UR6, c[0x0][0x2d0] ;  /* 0x0000b40000067ab9 */ /* 0x000fe20000000800 */
[----:B--2---:R-:W-:Y:S01]  /*3450*/  IMAD.U32 R26, RZ, RZ, UR10 ;  /* 0x0000000aff1a7e24 */ /* 0x004fe2000f8e00ff */
[----:B------:R-:W-:Y:S01]  /*3460*/  ISETP.GE.AND P3, PT, R240, UR6, PT ;  /* 0x00000006f0007c0c */ /* 0x000fe2000bf66270 */
[----:B------:R-:W-:Y:S01]  /*3470*/  IMAD.U32 R27, RZ, RZ, UR11 ;  /* 0x0000000bff1b7e24 */ /* 0x000fe2000f8e00ff */
[----:B------:R-:W-:Y:S02]  /*3480*/  ISETP.GE.AND P5, PT, R237, UR6, PT ;  /* 0x00000006ed007c0c */ /* 0x000fe4000bfa6270 */
[----:B------:R-:W-:Y:S02]  /*3490*/  ISETP.GE.AND P4, PT, R236, UR6, PT ;  /* 0x00000006ec007c0c */ /* 0x000fe4000bf86270 */
[----:B------:R-:W-:-:S04]  /*34a0*/  LEA R28, P1, R26, R165, 0x5 ;  /* 0x000000a51a1c7211 */ /* 0x000fc800078228ff */
[----:B------:R-:W-:-:S03]  /*34b0*/  LEA.HI.X R27, R26, R166, R27, 0x5, P1 ;  /* 0x000000a61a1b7211 */ /* 0x000fc600008f2c1b */
[----:B------:R-:W2:Y:S01]  /*34c0*/  @!P3 LDC.64 R12, c[0x0][0x218] ;  /* 0x00008600ff0cbb82 */ /* 0x000ea20000000a00 */
[----:B------:R3:W-:Y:S07]  /*34d0*/  @P3 STS.128 [R238+0x9000], RZ ;  /* 0x009000ffee003388 */ /* 0x0007ee0000000c00 */
[----:B------:R-:W4:Y:S08]  /*34e0*/  @!P5 LDC.64 R10, c[0x0][0x218] ;  /* 0x00008600ff0adb82 */ /* 0x000f300000000a00 */
[----:B-1----:R-:W1:Y:S01]  /*34f0*/  @!P4 LDC.64 R8, c[0x0][0x218] ;  /* 0x00008600ff08cb82 */ /* 0x002e620000000a00 */
[----:B--2---:R-:W-:-:S04]  /*3500*/  @!P3 LEA R12, P1, R28, R12, 0x1 ;  /* 0x0000000c1c0cb211 */ /* 0x004fc800078208ff */
[C---:B------:R-:W-:Y:S02]  /*3510*/  @!P3 LEA.HI.X R13, R28.reuse, R13, R27, 0x1, P1 ;  /* 0x0000000d1c0db211 */ /* 0x040fe400008f0c1b */
[----:B----4-:R-:W-:-:S03]  /*3520*/  @!P5 LEA R10, P1, R28, R10, 0x1 ;  /* 0x0000000a1c0ad211 */ /* 0x010fc600078208ff */
        /* <DEDUP_REMOVED lines=27> */
.L_x_738:
[----:B------:R-:W-:Y:S05]  /*36e0*/  BSYNC B0 ;  /* 0x0000000000007941 */ /* 0x000fea0003800000 */
.L_x_737:
[----:B------:R-:W-:Y:S04]  /*36f0*/  BSSY B0, `(.L_x_739) ;  /* 0x000002e000007945 */ /* 0x000fe80003800000 */
[----:B------:R-:W-:Y:S05]  /*3700*/  @P6 BRA `(.L_x_740) ;  /* 0x0000000000b06947 */ /* 0x000fea0003800000 */
[----:B------:R-:W-:Y:S01]  /*3710*/  ULDC UR6, c[0x0][0x2d0] ;  /* 0x0000b40000067ab9 */ /* 0x000fe20000000800 */
[----:B--2---:R-:W-:Y:S01]  /*3720*/  IMAD.U32 R26, RZ, RZ, UR10 ;  /* 0x0000000aff1a7e24 */ /* 0x004fe2000f8e00ff */
[----:B------:R-:W-:Y:S01]  /*3730*/  ISETP.GE.AND P5, PT, R237, UR6, PT ;  /* 0x00000006ed007c0c */ /* 0x000fe2000bfa6270 */
[----:B------:R-:W-:Y:S01]  /*3740*/  IMAD.MOV.U32 R28, RZ, RZ, R165 ;  /* 0x000000ffff1c7224 */ /* 0x000fe200078e00a5 */
[----:B------:R-:W-:Y:S01]  /*3750*/  ISETP.GE.AND P6, PT, R240, UR6, PT ;  /* 0x00000006f0007c0c */ /* 0x000fe2000bfc6270 */
[----:B------:R-:W-:Y:S01]  /*3760*/  IMAD.MOV.U32 R29, RZ, RZ, R166 ;  /* 0x000000ffff1d7224 */ /* 0x000fe200078e00a6 */
[----:B------:R-:W-:Y:S01]  /*3770*/  ISETP.GE.AND P4, PT, R236, UR6, PT ;  /* 0x00000006ec007c0c */ /* 0x000fe2000bf86270 */
[----:B------:R-:W-:Y:S01]  /*3780*/  UIMAD UR7, UR11, 0x30, URZ ;  /* 0x000000300b0778a4 */ /* 0x000fe2000f8e023f */
[----:B------:R-:W-:-:S05]  /*3790*/  IMAD.WIDE.U32 R28, R26, 0x30, R28 ;  /* 0x000000301a1c7825 */ /* 0x000fca00078e001c */
[----:B------:R-:W-:Y:S02]  /*37a0*/  VIADD R26, R29, UR7 ;  /* 0x000000071d1a7c36 */ /* 0x000fe40008000000 */
[----:B---3--:R-:W2:Y:S02]  /*37b0*/  @!P5 LDC.64 R10, c[0x0][0x218] ;  /* 0x00008600ff0adb82 */ /* 0x008ea40000000a00 */
[----:B------:R3:W-:Y:S06]  /*37c0*/  @P6 STS.128 [R238+0x9800], RZ ;  /* 0x009800ffee006388 */ /* 0x0007ec0000000c00 */
[----:B------:R-:W5:Y:S08]  /*37d0*/  @!P6 LDC.64 R12, c[0x0][0x218] ;  /* 0x00008600ff0ceb82 */ /* 0x000f700000000a00 */
[----:B-1--4-:R-:W1:Y:S01]  /*37e0*/  @!P4 LDC.64 R8, c[0x0][0x218] ;  /* 0x00008600ff08cb82 */ /* 0x012e620000000a00 */
[----:B--2---:R-:W-:-:S04]  /*37f0*/  @!P5 LEA R10, P1, R28, R10, 0x1 ;  /* 0x0000000a1c0ad211 */ /* 0x004fc800078208ff */
[C---:B------:R-:W-:Y:S02]  /*3800*/  @!P5 LEA.HI.X R11, R28.reuse, R11, R26, 0x1, P1 ;  /* 0x0000000b1c0bd211 */ /* 0x040fe400008f0c1a */
        /* <DEDUP_REMOVED lines=28> */
.L_x_740:
[----:B------:R-:W-:Y:S05]  /*39d0*/  BSYNC B0 ;  /* 0x0000000000007941 */ /* 0x000fea0003800000 */
.L_x_739:
[----:B------:R-:W0:Y:S01]  /*39e0*/  LDGDEPBAR ;  /* 0x00000000000079af */ /* 0x000e220000000000 */
[----:B------:R-:W-:Y:S01]  /*39f0*/  LOP3.LUT R23, R23, 0x1c0, RZ, 0xc0, !PT ;  /* 0x000001c017177812 */ /* 0x000fe200078ec0ff */
[----:B------:R-:W-:Y:S01]  /*3a00*/  IMAD.MOV.U32 R24, RZ, RZ, R18 ;  /* 0x000000ffff187224 */ /* 0x000fe200078e0012 */
[----:B------:R-:W-:Y:S01]  /*3a10*/  SHF.R.U32.HI R20, RZ, 0x3, R20 ;  /* 0x00000003ff147819 */ /* 0x000fe20000011614 */
[----:B------:R-:W-:Y:S01]  /*3a20*/  IMAD.SHL.U32 R17, R17, 0x40, RZ ;  /* 0x0000004011117824 */ /* 0x000fe200078e00ff */
[----:B------:R-:W-:Y:S01]  /*3a30*/  ISETP.GE.AND P1, PT, R0, UR16, PT ;  /* 0x0000001000007c0c */ /* 0x000fe2000bf26270 */
[----:B------:R-:W-:Y:S01]  /*3a40*/  IMAD.WIDE.U32 R24, R15, UR8, R24 ;  /* 0x000000080f187c25 */ /* 0x000fe2000f8e0018 */
[----:B------:R-:W-:Y:S01]  /*3a50*/  LOP3.LUT R22, R23, 0x8, R22, 0xf8, !PT ;  /* 0x0000000817167812 */ /* 0x000fe200078ef816 */
[----:B------:R-:W-:Y:S01]  /*3a60*/  ULDC.64 UR6, c[0x0][0x220] ;  /* 0x0000880000067ab9 */ /* 0x000fe20000000a00 */
[----:B------:R-:W-:Y:S01]  /*3a70*/  LOP3.LUT R0, R21, R20, RZ, 0x3c, !PT ;  /* 0x0000001415007212 */ /* 0x000fe200078e3cff */
[----:B------:R-:W-:Y:S01]  /*3a80*/  IMAD.IADD R15, R25, 0x1, R14 ;  /* 0x00000001190f7824 */ /* 0x000fe200078e020e */
[----:B------:R-:W-:Y:S01]  /*3a90*/  SHF.R.U32.HI R23, RZ, 0x3, R23 ;  /* 0x00000003ff177819 */ /* 0x000fe20000011617 */
[----:B------:R-:W-:Y:S01]  /*3aa0*/  BSSY B0, `(.L_x_741) ;  /* 0x000002d000007945 */ /* 0x000fe20003800000 */
[----:B------:R-:W-:-:S02]  /*3ab0*/  LEA.HI R16, R16, R3, RZ, 0x5 ;  /* 0x0000000310107211 */ /* 0x000fc400078f28ff */
[----:B------:R-:W-:Y:S02]  /*3ac0*/  LOP3.LUT R22, R22, R23, RZ, 0x3c, !PT ;  /* 0x0000001716167212 */ /* 0x000fe400078e3cff */
[----:B------:R-:W-:Y:S02]  /*3ad0*/  LOP3.LUT R0, R0, 0xfffffe00, R17, 0xf8, !PT ;  /* 0xfffffe0000007812 */ /* 0x000fe400078ef811 */
[----:B-1234-:R-:W-:Y:S01]  /*3ae0*/  SHF.R.S32.HI R9, RZ, 0x5, R16 ;  /* 0x00000005ff097819 */ /* 0x01efe20000011410 */
[----:B------:R-:W-:Y:S01]  /*3af0*/  IMAD R233, R233, 0x200, R22 ;  /* 0x00000200e9e97824 */ /* 0x000fe200078e0216 */
[----:B------:R-:W-:Y:S02]  /*3b00*/  LEA R250, P3, R24, UR6, 0x1 ;  /* 0x0000000618fa7c11 */ /* 0x000fe4000f8608ff */
[----:B------:R-:W-:Y:S01]  /*3b10*/  ISETP.GE.AND P5, PT, R6, UR16, PT ;  /* 0x0000001006007c0c */ /* 0x000fe2000bfa6270 */
[----:B------:R-:W-:-:S04]  /*3b20*/  DEPBAR.LE SB0, 0x0 ;  /* 0x000080000000791a */ /* 0x000fc80000000000 */
[----:B------:R-:W-:Y:S01]  /*3b30*/  BAR.SYNC.DEFER_BLOCKING 0x0 ;  /* 0x0000000000007b1d */ /* 0x000fe20000010000 */
[----:B------:R-:W-:Y:S01]  /*3b40*/  IMAD R234, R9, 0x400, R0 ;  /* 0x0000040009ea7824 */ /* 0x000fe200078e0200 */
[----:B------:R-:W-:-:S04]  /*3b50*/  LEA.HI.X R251, R24, UR7, R15, 0x1, P3 ;  /* 0x0000000718fb7c11 */ /* 0x000fc800098f0c0f */
[----:B------:R1:W-:Y:S04]  /*3b60*/  @P2 STS.128 [R238+0x10000], RZ ;  /* 0x010000ffee002388 */ /* 0x0003e80000000c00 */
[----:B------:R1:W-:Y:S04]  /*3b70*/  @P2 STS.128 [R238+0x12000], RZ ;  /* 0x012000ffee002388 */ /* 0x0003e80000000c00 */
[----:B------:R1:W-:Y:S04]  /*3b80*/  @P2 STS.128 [R238+0x14000], RZ ;  /* 0x014000ffee002388 */ /* 0x0003e80000000c00 */
[----:B------:R1:W-:Y:S01]  /*3b90*/  @P2 STS.128 [R238+0x16000], RZ ;  /* 0x016000ffee002388 */ /* 0x0003e20000000c00 */
[----:B------:R-:W-:Y:S05]  /*3ba0*/  @P2 BRA `(.L_x_742) ;  /* 0x0000000000702947 */ /* 0x000fea0003800000 */
[----:B------:R-:W-:Y:S02]  /*3bb0*/  ULDC UR24, c[0x0][0x2d0] ;  /* 0x0000b40000187ab9 */ /* 0x000fe40000000800 */
[----:B------:R-:W-:Y:S02]  /*3bc0*/  ISETP.GE.AND P4, PT, R237, UR24, PT ;  /* 0x00000018ed007c0c */ /* 0x000fe4000bf86270 */
[----:B------:R-:W-:Y:S02]  /*3bd0*/  ISETP.GE.AND P6, PT, R240, UR24, PT ;  /* 0x00000018f0007c0c */ /* 0x000fe4000bfc6270 */
[----:B------:R-:W-:Y:S02]  /*3be0*/  ISETP.GE.AND P3, PT, R236, UR24, PT ;  /* 0x00000018ec007c0c */ /* 0x000fe4000bf66270 */
[----:B------:R-:W-:-:S07]  /*3bf0*/  ISETP.GE.AND P2, PT, R235, UR24, PT ;  /* 0x00000018eb007c0c */ /* 0x000fce000bf46270 */
[----:B------:R-:W-:Y:S02]  /*3c00*/  @!P4 IMAD.MOV.U32 R8, RZ, RZ, R250 ;  /* 0x000000ffff08c224 */ /* 0x000fe400078e00fa */
[----:B------:R-:W-:Y:S01]  /*3c10*/  @!P4 IMAD.MOV.U32 R9, RZ, RZ, R251 ;  /* 0x000000ffff09c224 */ /* 0x000fe200078e00fb */
        /* <DEDUP_REMOVED lines=17> */
[----:B------:R-:W-:Y:S01]  /*3d30*/  @!PT LDS RZ, [RZ] ;  /* 0x00000000fffff984 */ /* 0x000fe20000000800 */
[----:B------:R-:W-:Y:S01]  /*3d40*/  @!PT LDS RZ, [RZ] ;  /* 0x00000000fffff984 */ /* 0x000fe20000000800 */
[----:B------:R-:W-:Y:S01]  /*3d50*/  @!PT LDS RZ, [RZ] ;  /* 0x00000000fffff984 */ /* 0x000fe20000000800 */
[----:B------:R3:W-:Y:S02]  /*3d60*/  LDGSTS.E.BYPASS.LTC128B.128 [R238+0x16000], desc[UR20][R250.64+0x180] ;  /* 0x16000180faee7fae */ /* 0x0007e4000b901d54 */
.L_x_742:
[----:B------:R-:W-:Y:S05]  /*3d70*/  BSYNC B0 ;  /* 0x0000000000007941 */ /* 0x000fea0003800000 */
.L_x_741:
[----:B------:R4:W-:Y:S01]  /*3d80*/  @P1 STS.128 [R238+0x10800], RZ ;  /* 0x010800ffee001388 */ /* 0x0009e20000000c00 */
[----:B------:R-:W-:Y:S01]  /*3d90*/  USHF.L.U32 UR24, UR8, 0x4, URZ ;  /* 0x0000000408187899 */ /* 0x000fe2000800063f */
[----:B------:R-:W-:Y:S01]  /*3da0*/  BSSY B0, `(.L_x_743) ;  /* 0x000002f000007945 */ /* 0x000fe20003800000 */
[----:B------:R-:W-:Y:S01]  /*3db0*/  ISETP.GE.AND P6, PT, R4, UR16, PT ;  /* 0x0000001004007c0c */ /* 0x000fe2000bfc6270 */
[----:B------:R4:W-:Y:S01]  /*3dc0*/  @P1 STS.128 [R238+0x12800], RZ ;  /* 0x012800ffee001388 */ /* 0x0009e20000000c00 */
[----:B------:R-:W-:Y:S02]  /*3dd0*/  LEA R233, R233, UR4, 0x1 ;  /* 0x00000004e9e97c11 */ /* 0x000fe4000f8e08ff */
[----:B------:R-:W-:Y:S01]  /*3de0*/  LEA R234, R234, UR4, 0x1 ;  /* 0x00000004eaea7c11 */ /* 0x000fe2000f8e08ff */
[----:B------:R4:W-:Y:S04]  /*3df0*/  @P1 STS.128 [R238+0x14800], RZ ;  /* 0x014800ffee001388 */ /* 0x0009e80000000c00 */
[----:B------:R4:W-:Y:S01]  /*3e00*/  @P1 STS.128 [R238+0x16800], RZ ;  /* 0x016800ffee001388 */ /* 0x0009e20000000c00 */
[----:B------:R-:W-:Y:S05]  /*3e10*/  @P1 BRA `(.L_x_744) ;  /* 0x00000000009c1947 */ /* 0x000fea0003800000 */
[----:B------:R-:W-:Y:S01]  /*3e20*/  ULDC UR25, c[0x0][0x2d0] ;  /* 0x0000b40000197ab9 */ /* 0x000fe20000000800 */
[----:B--2---:R-:W-:Y:S01]  /*3e30*/  IMAD.U32 R9, RZ, RZ, UR24 ;  /* 0x00000018ff097e24 */ /* 0x004fe2000f8e00ff */
[----:B------:R-:W-:Y:S01]  /*3e40*/  ISETP.GE.AND P1, PT, R240, UR25, PT ;  /* 0x00000019f0007c0c */ /* 0x000fe2000bf26270 */
[----:B------:R-:W-:Y:S01]  /*3e50*/  IMAD.U32 R6, RZ, RZ, UR24 ;  /* 0x00000018ff067e24 */ /* 0x000fe2000f8e00ff */
[----:B------:R-:W-:Y:S01]  /*3e60*/  ISETP.GE.AND P4, PT, R237, UR25, PT ;  /* 0x00000019ed007c0c */ /* 0x000fe2000bf86270 */
[----:B------:R-:W-:Y:S01]  /*3e70*/  IMAD.U32 R4, RZ, RZ, UR12 ;  /* 0x0000000cff047e24 */ /* 0x000fe2000f8e00ff */
[----:B------:R-:W-:-:S09]  /*3e80*/  ISETP.GE.AND P3, PT, R236, UR25, PT ;  /* 0x00000019ec007c0c */ /* 0x000fd2000bf66270 */
[----:B------:R-:W-:Y:S01]  /*3e90*/  @!P1 LEA R16, P2, R9, R250, 0x1 ;  /* 0x000000fa09109211 */ /* 0x000fe200078408ff */
[----:B------:R2:W-:Y:S03]  /*3ea0*/  @P1 STS.128 [R238+0x10800], RZ ;  /* 0x010800ffee001388 */ /* 0x0005e60000000c00 */
[----:B------:R-:W-:Y:S02]  /*3eb0*/  @!P1 LEA.HI.X R17, R6, R251, R4, 0x1, P2 ;  /* 0x000000fb06119211 */ /* 0x000fe400010f0c04 */
[----:B------:R-:W-:-:S03]  /*3ec0*/  IADD3 R9, P2, R24, UR24, RZ ;  /* 0x0000001818097c10 */ /* 0x000fc6000ff5e0ff */
[----:B------:R-:W-:Y:S01]  /*3ed0*/  @!PT LDS RZ, [RZ] ;  /* 0x00000000fffff984 */ /* 0x000fe20000000800 */
[----:B------:R-:W-:Y:S01]  /*3ee0*/  @!PT LDS RZ, [RZ] ;  /* 0x00000000fffff984 */ /* 0x000fe20000000800 */
[----:B------:R-:W-:Y:S01]  /*3ef0*/  @!PT LDS RZ, [RZ] ;  /* 0x00000000fffff984 */ /* 0x000fe20000000800 */
[----:B------:R2:W-:Y:S01]  /*3f00*/  @!P1 LDGSTS.E.BYPASS.LTC128B.128 [R238+0x10800], desc[UR20][R16.64] ;  /* 0x1080000010ee9fae */ /* 0x0005e2000b901d54 */
[----:B------:R-:W-:Y:S02]  /*3f10*/  IADD3.X R4, R15, UR12, RZ, P2, !PT ;  /* 0x0000000c0f047c10 */ /* 0x000fe400097fe4ff */
[C---:B------:R-:W-:Y:S01]  /*3f20*/  @!P4 LEA R12, P1, R9.reuse, UR6, 0x1 ;  /* 0x00000006090ccc11 */ /* 0x040fe2000f8208ff */
[----:B------:R2:W-:Y:S01]  /*3f30*/  @P4 STS.128 [R238+0x12800], RZ ;  /* 0x012800ffee004388 */ /* 0x0005e20000000c00 */
[C---:B------:R-:W-:Y:S02]  /*3f40*/  @!P3 LEA R10, P2, R9.reuse, UR6, 0x1 ;  /* 0x00000006090abc11 */ /* 0x040fe4000f8408ff */
[--C-:B------:R-:W-:Y:S02]  /*3f50*/  @!P4 LEA.HI.X R13, R9, UR7, R4.reuse, 0x1, P1 ;  /* 0x00000007090dcc11 */ /* 0x100fe400088f0c04 */
[----:B------:R-:W-:Y:S02]  /*3f60*/  ISETP.GE.AND P1, PT, R235, UR25, PT ;  /* 0x00000019eb007c0c */ /* 0x000fe4000bf26270 */
[----:B------:R-:W-:Y:S01]  /*3f70*/  @!P3 LEA.HI.X R11, R9, UR7, R4, 0x1, P2 ;  /* 0x00000007090bbc11 */ /* 0x000fe200090f0c04 */
        /* <DEDUP_REMOVED lines=11> */
[----:B------:R-:W-:-:S04]  /*4030*/  LEA R8, P1, R9, UR6, 0x1 ;  /* 0x0000000609087c11 */ /* 0x000fc8000f8208ff */
[----:B------:R-:W-:-:S05]  /*4040*/  LEA.HI.X R9, R9, UR7, R4, 0x1, P1 ;  /* 0x0000000709097c11 */ /* 0x000fca00088f0c04 */
[----:B------:R-:W-:Y:S01]  /*4050*/  @!PT LDS RZ, [RZ] ;  /* 0x00000000fffff984 */ /* 0x000fe20000000800 */
[----:B------:R-:W-:Y:S01]  /*4060*/  @!PT LDS RZ, [RZ] ;  /* 0x00000000fffff984 */ /* 0x000fe20000000800 */
[----:B------:R-:W-:Y:S01]  /*4070*/  @!PT LDS RZ, [RZ] ;  /* 0x00000000fffff984 */ /* 0x000fe20000000800 */
[----:B------:R1:W-:Y:S04]  /*4080*/  LDGSTS.E.BYPASS.LTC128B.128 [R238+0x16800], desc[UR20][R8.64+0x180] ;  /* 0x1680018008ee7fae */ /* 0x0003e8000b901d54 */
.L_x_744:
[----:B------:R-:W-:Y:S05]  /*4090*/  BSYNC B0 ;  /* 0x0000000000007941 */ /* 0x000fea0003800000 */
.L_x_743:
[----:B------:R1:W-:Y:S01]  /*40a0*/  @P5 STS.128 [R238+0x11000], RZ ;  /* 0x011000ffee005388 */ /* 0x0003e20000000c00 */
[----:B------:R-:W-:Y:S03]  /*40b0*/  BSSY B0, `(.L_x_745) ;  /* 0x000002d000007945 */ /* 0x000fe60003800000 */
[----:B------:R1:W-:Y:S04]  /*40c0*/  @P5 STS.128 [R238+0x13000], RZ ;  /* 0x013000ffee005388 */ /* 0x0003e80000000c00 */
[----:B------:R1:W-:Y:S04]  /*40d0*/  @P5 STS.128 [R238+0x15000], RZ ;  /* 0x015000ffee005388 */ /* 0x0003e80000000c00 */
[----:B------:R1:W-:Y:S01]  /*40e0*/  @P5 STS.128 [R238+0x17000], RZ ;  /* 0x017000ffee005388 */ /* 0x0003e20000000c00 */
[----:B------:R-:W-:Y:S05]  /*40f0*/  @P5 BRA `(.L_x_746) ;  /* 0x0000000000a05947 */ /* 0x000fea0003800000 */
[----:B------:R-:W-:Y:S01]  /*4100*/  ULDC UR25, c[0x0][0x2d0] ;  /* 0x0000b40000197ab9 */ /* 0x000fe20000000800 */
[----:B------:R-:W-:Y:S01]  /*4110*/  USHF.L.U32 UR27, UR8, 0x5, URZ ;  /* 0x00000005081b7899 */ /* 0x000fe2000800063f */
[----:B------:R-:W-:Y:S01]  /*4120*/  ISETP.GE.AND P5, PT, R240, UR25, PT ;  /* 0x00000019f0007c0c */ /* 0x000fe2000bfa6270 */
[----:B------:R-:W-:Y:S01]  /*4130*/  USHF.L.U64.HI UR26, UR8, 0x5, UR9 ;  /* 0x00000005081a7899 */ /* 0x000fe20008010209 */
[----:B------:R-:W-:Y:S02]  /*4140*/  ISETP.GE.AND P4, PT, R237, UR25, PT ;  /* 0x00000019ed007c0c */ /* 0x000fe4000bf86270 */
[----:B------:R-:W-:Y:S01]  /*4150*/  ISETP.GE.AND P3, PT, R236, UR25, PT ;  /* 0x00000019ec007c0c */ /* 0x000fe2000bf66270 */
[----:B-12---:R-:W-:Y:S01]  /*4160*/  IMAD.U32 R9, RZ, RZ, UR27 ;  /* 0x0000001bff097e24 */ /* 0x006fe2000f8e00ff */
[----:B------:R-:W-:Y:S01]  /*4170*/  IADD3 R6, P1, R24, UR27, RZ ;  /* 0x0000001b18067c10 */ /* 0x000fe2000ff3e0ff */
[----:B------:R-:W-:-:S06]  /*4180*/  IMAD.U32 R4, RZ, RZ, UR26 ;  /* 0x0000001aff047e24 */ /* 0x000fcc000f8e00ff */
[C---:B------:R-:W-:Y:S01]  /*4190*/  @!P5 LEA R10, P2, R9.reuse, R250, 0x1 ;  /* 0x000000fa090ad211 */ /* 0x040fe200078408ff */
[----:B------:R1:W-:Y:S03]  /*41a0*/  @P5 STS.128 [R238+0x11000], RZ ;  /* 0x011000ffee005388 */ /* 0x0003e60000000c00 */
[----:B------:R-:W-:Y:S02]  /*41b0*/  @!P5 LEA.HI.X R11, R9, R251, R4, 0x1, P2 ;  /* 0x000000fb090bd211 */ /* 0x000fe400010f0c04 */
[----:B------:R-:W-:Y:S02]  /*41c0*/  IADD3.X R9, R15, UR26, RZ, P1, !PT ;  /* 0x0000001a0f097c10 */ /* 0x000fe40008ffe4ff */
[C---:B------:R-:W-:Y:S01]  /*41d0*/  @!P4 LEA R16, P1, R6.reuse, UR6, 0x1 ;  /* 0x000000060610cc11 */ /* 0x040fe2000f8208ff */
[----:B------:R-:W-:Y:S01]  /*41e0*/  @!PT LDS RZ, [RZ] ;  /* 0x00000000fffff984 */ /* 0x000fe20000000800 */
[----:B------:R-:W-:Y:S01]  /*41f0*/  @!PT LDS RZ, [RZ] ;  /* 0x00000000fffff984 */ /* 0x000fe20000000800 */
[----:B------:R-:W-:Y:S01]  /*4200*/  @!PT LDS RZ, [RZ] ;  /* 0x00000000fffff984 */ /* 0x000fe20000000800 */
[----:B------:R1:W-:Y:S01]  /*4210*/  @!P5 LDGSTS.E.BYPASS.LTC128B.128 [R238+0x11000], desc[UR20][R10.64] ;  /* 0x110000000aeedfae */ /* 0x0003e2000b901d54 */
[----:B------:R-:W-:-:S02]  /*4220*/  @!P3 LEA R12, P2, R6, UR6, 0x1 ;  /* 0x00000006060cbc11 */ /* 0x000fc4000f8408ff */
[C-C-:B------:R-:W-:Y:S01]  /*4230*/  @!P4 LEA.HI.X R17, R6.reuse, UR7, R9.reuse, 0x1, P1 ;  /* 0x000000070611cc11 */ /* 0x140fe200088f0c09 */
[----:B------:R1:W-:Y:S01]  /*4240*/  @P4 STS.128 [R238+0x13000], RZ ;  /* 0x013000ffee004388 */ /* 0x0003e20000000c00 */
        /* <DEDUP_REMOVED lines=19> */
.L_x_746:
[----:B------:R-:W-:Y:S05]  /*4380*/  BSYNC B0 ;  /* 0x0000000000007941 */ /* 0x000fea0003800000 */
.L_x_745:
[----:B------:R1:W-:Y:S01]  /*4390*/  @P6 STS.128 [R238+0x11800], RZ ;  /* 0x011800ffee006388 */ /* 0x0003e20000000c00 */
[----:B------:R-:W-:Y:S03]  /*43a0*/  BSSY B0, `(.L_x_747) ;  /* 0x000002f000007945 */ /* 0x000fe60003800000 */
[----:B------:R1:W-:Y:S04]  /*43b0*/  @P6 STS.128 [R238+0x13800], RZ ;  /* 0x013800ffee006388 */ /* 0x0003e80000000c00 */
[----:B------:R1:W-:Y:S04]  /*43c0*/  @P6 STS.128 [R238+0x15800], RZ ;  /* 0x015800ffee006388 */ /* 0x0003e80000000c00 */
[----:B------:R1:W-:Y:S01]  /*43d0*/  @P6 STS.128 [R238+0x17800], RZ ;  /* 0x017800ffee006388 */ /* 0x0003e20000000c00 */
[----:B------:R-:W-:Y:S05]  /*43e0*/  @P6 BRA `(.L_x_748) ;  /* 0x0000000000a86947 */ /* 0x000fea0003800000 */
[----:B------:R-:W-:Y:S01]  /*43f0*/  ULDC UR16, c[0x0][0x2d0] ;  /* 0x0000b40000107ab9 */ /* 0x000fe20000000800 */
[----:B-12---:R-:W-:Y:S01]  /*4400*/  IMAD.U32 R9, RZ, RZ, UR8 ;  /* 0x00000008ff097e24 */ /* 0x006fe2000f8e00ff */
[----:B------:R-:W-:Y:S01]  /*4410*/  ISETP.GE.AND P5, PT, R240, UR16, PT ;  /* 0x00000010f0007c0c */ /* 0x000fe2000bfa6270 */
[----:B------:R-:W-:Y:S01]  /*4420*/  IMAD.MOV.U32 R14, RZ, RZ, R24 ;  /* 0x000000ffff0e7224 */ /* 0x000fe200078e0018 */
[----:B------:R-:W-:Y:S01]  /*4430*/  ISETP.GE.AND P4, PT, R237, UR16, PT ;  /* 0x00000010ed007c0c */ /* 0x000fe2000bf86270 */
[----:B------:R-:W-:Y:S01]  /*4440*/  UIMAD UR25, UR9, 0x30, URZ ;  /* 0x00000030091978a4 */ /* 0x000fe2000f8e023f */
[----:B------:R-:W-:Y:S01]  /*4450*/  ISETP.GE.AND P3, PT, R236, UR16, PT ;  /* 0x00000010ec007c0c */ /* 0x000fe2000bf66270 */
[----:B------:R-:W-:Y:S01]  /*4460*/  IMAD.U32 R4, RZ, RZ, UR8 ;  /* 0x00000008ff047e24 */ /* 0x000fe2000f8e00ff */
[----:B------:R-:W-:Y:S01]  /*4470*/  ISETP.GE.AND P1, PT, R235, UR16, PT ;  /* 0x00000010eb007c0c */ /* 0x000fe2000bf26270 */
[----:B------:R-:W-:-:S06]  /*4480*/  IMAD.WIDE.U32 R14, R9, 0x30, R14 ;  /* 0x00000030090e7825 */ /* 0x000fcc00078e000e */
[----:B------:R-:W-:Y:S01]  /*4490*/  VOTEU.ALL UP0, P5 ;  /* 0x00000000003f7886 */ /* 0x000fe20002800000 */
[----:B------:R-:W-:Y:S01]  /*44a0*/  @!P5 IMAD.WIDE.U32 R12, R4, 0x60, R250 ;  /* 0x00000060040cd825 */ /* 0x000fe200078e00fa */
[C---:B------:R-:W-:Y:S01]  /*44b0*/  @!P4 LEA R10, P6, R14.reuse, UR6, 0x1 ;  /* 0x000000060e0acc11 */ /* 0x040fe2000f8c08ff */
[----:B------:R1:W-:Y:S01]  /*44c0*/  @P5 STS.128 [R238+0x11800], RZ ;  /* 0x011800ffee005388 */ /* 0x0003e20000000c00 */
[----:B------:R-:W-:Y:S01]  /*44d0*/  @!P3 LEA R8, P2, R14, UR6, 0x1 ;  /* 0x000000060e08bc11 */ /* 0x000fe2000f8408ff */
[----:B------:R-:W-:Y:S01]  /*44e0*/  @!UP0 UIMAD UR26, UR9, 0x60, URZ ;  /* 0x00000060091a88a4 */ /* 0x000fe2000f8e023f */
[----:B------:R-:W-:-:S05]  /*44f0*/  VIADD R4, R15, UR25 ;  /* 0x000000190f047c36 */ /* 0x000fca0008000000 */
[----:B------:R-:W-:Y:S01]  /*4500*/  @!P5 VIADD R13, R13, UR26 ;  /* 0x0000001a0d0ddc36 */ /* 0x000fe20008000000 */
[C-C-:B------:R-:W-:Y:S02]  /*4510*/  @!P4 LEA.HI.X R11, R14.reuse, UR7, R4.reuse, 0x1, P6 ;  /* 0x000000070e0bcc11 */ /* 0x140fe4000b0f0c04 */
[----:B------:R-:W-:Y:S02]  /*4520*/  @!P3 LEA.HI.X R9, R14, UR7, R4, 0x1, P2 ;  /* 0x000000070e09bc11 */ /* 0x000fe400090f0c04 */
        /* <DEDUP_REMOVED lines=16> */
[----:B-1----:R-:W-:-:S04]  /*4630*/  LEA R8, P1, R14, UR6, 0x1 ;  /* 0x000000060e087c11 */ /* 0x002fc8000f8208ff */
[----:B------:R-:W-:-:S05]  /*4640*/  LEA.HI.X R9, R14, UR7, R4, 0x1, P1 ;  /* 0x000000070e097c11 */ /* 0x000fca00088f0c04 */
[----:B------:R-:W-:Y:S01]  /*4650*/  @!PT LDS RZ, [RZ] ;  /* 0x00000000fffff984 */ /* 0x000fe20000000800 */
[----:B------:R-:W-:Y:S01]  /*4660*/  @!PT LDS RZ, [RZ] ;  /* 0x00000000fffff984 */ /* 0x000fe20000000800 */
[----:B------:R-:W-:Y:S01]  /*4670*/  @!PT LDS RZ, [RZ] ;  /* 0x00000000fffff984 */ /* 0x000fe20000000800 */
[----:B------:R1:W-:Y:S04]  /*4680*/  LDGSTS.E.BYPASS.LTC128B.128 [R238+0x17800], desc[UR20][R8.64+0x180] ;  /* 0x1780018008ee7fae */ /* 0x0003e8000b901d54 */
.L_x_748:
[----:B------:R-:W-:Y:S05]  /*4690*/  BSYNC B0 ;  /* 0x0000000000007941 */ /* 0x000fea0003800000 */
.L_x_747:
[----:B-12---:R-:W-:Y:S01]  /*46a0*/  LDSM.16.M88.4 R12, [R234] ;  /* 0x00000000ea0c783b */ /* 0x006fe20000000200 */
[----:B------:R-:W-:Y:S01]  /*46b0*/  R2P PR, R2, 0x6 ;  /* 0x0000000602007804 */ /* 0x000fe20000000000 */
[C---:B------:R-:W-:Y:S01]  /*46c0*/  VIADD R2, R233.reuse, 0x8000 ;  /* 0x00008000e9027836 */ /* 0x040fe20000000000 */
[----:B------:R-:W-:Y:S01]  /*46d0*/  UISETP.GE.AND UP0, UPT, UR19, 0x2, UPT ;  /* 0x000000021300788c */ /* 0x000fe2000bf06270 */
[----:B------:R-:W1:Y:S01]  /*46e0*/  LDSM.16.M88.4 R24, [R233+0x8000] ;  /* 0x00800000e918783b */ /* 0x000e620000000200 */
[----:B------:R-:W-:Y:S02]  /*46f0*/  VIADD R231, R233, 0x8020 ;  /* 0x00008020e9e77836 */ /* 0x000fe40000000000 */
[--C-:B------:R-:W-:Y:S01]  /*4700*/  IMAD R232, R7, 0x2, R234.reuse ;  /* 0x0000000207e87824 */ /* 0x100fe200078e02ea */
[----:B------:R-:W2:Y:S01]  /*4710*/  LDSM.16.M88.4 R16, [R233+0x8800] ;  /* 0x00880000e910783b */ /* 0x000ea20000000200 */
[C---:B------:R-:W-:Y:S02]  /*4720*/  IMAD R230, R5.reuse, 0x2, R234 ;  /* 0x0000000205e67824 */ /* 0x040fe400078e02ea */
[----:B------:R-:W-:Y:S01]  /*4730*/  IMAD R229, R5, 0x2, R232 ;  /* 0x0000000205e57824 */ /* 0x000fe200078e02e8 */
[----:B------:R-:W5:Y:S01]  /*4740*/  LDSM.16.M88.4 R60, [R233+0x9000] ;  /* 0x00900000e93c783b */ /* 0x000f620000000200 */
[----:B------:R-:W-:-:S02]  /*4750*/  IMAD.SHL.U32 R3, R3, 0x2, RZ ;  /* 0x0000000203037824 */ /* 0x000fc400078e00ff */
[----:B------:R-:W-:Y:S01]  /*4760*/  @P1 VIADD R231, R2, 0xffffffe0 ;  /* 0xffffffe002e71836 */ /* 0x000fe20000000000 */
[----:B------:R-:W3:Y:S01]  /*4770*/  LDSM.16.M88.4 R44, [R233+0x9800] ;  /* 0x00980000e92c783b */ /* 0x000ee20000000200 */
[----:B------:R-:W-:Y:S01]  /*4780*/  IMAD.MOV.U32 R2, RZ, RZ, 0x40 ;  /* 0x00000040ff027424 */ /* 0x000fe200078e00ff */
[----:B------:R-:W-:Y:S01]  /*4790*/  LOP3.LUT R3, R3, 0x6, RZ, 0xc0, !PT ;  /* 0x0000000603037812 */ /* 0x000fe200078ec0ff */
[C---:B------:R-:W-:Y:S01]  /*47a0*/  VIADD R223, R231.reuse, 0x800 ;  /* 0x00000800e7df7836 */ /* 0x040fe20000000000 */
[----:B------:R-:W-:Y:S01]  /*47b0*/  LDSM.16.M88.4 R32, [R232] ;  /* 0x00000000e820783b */ /* 0x000fe20000000200 */
[C---:B------:R-:W-:Y:S01]  /*47c0*/  VIADD R222, R231.reuse, 0x1000 ;  /* 0x00001000e7de7836 */ /* 0x040fe20000000000 */
[----:B------:R-:W-:Y:S01]  /*47d0*/  SEL R2, R2, 0xffffffc0, !P2 ;  /* 0xffffffc002027807 */ /* 0x000fe20005000000 */
[C---:B------:R-:W-:Y:S01]  /*47e0*/  VIADD R221, R231.reuse, 0x1800 ;  /* 0x00001800e7dd7836 */ /* 0x040fe20000000000 */
[----:B------:R-:W4:Y:S01]  /*47f0*/  LDSM.16.M88.4 R40, [R231] ;  /* 0x00000000e728783b */ /* 0x000f220000000200 */
[----:B------:R-:W-:-:S02]  /*4800*/  VIADD R219, R231, 0x2000 ;  /* 0x00002000e7db7836 */ /* 0x000fc40000000000 */
[----:B------:R-:W-:Y:S01]  /*4810*/  IMAD.IADD R227, R233, 0x1, R2 ;  /* 0x00000001e9e37824 */ /* 0x000fe200078e0202 */
[----:B------:R-:W4:Y:S01]  /*4820*/  LDSM.16.M88.4 R36, [R231+0x800] ;  /* 0x00080000e724783b */ /* 0x000f220000000200 */
[----:B------:R-:W-:Y:S02]  /*4830*/  IMAD.IADD R220, R2, 0x1, R231 ;  /* 0x0000000102dc7824 */ /* 0x000fe400078e02e7 */
[C---:B------:R-:W-:Y:S01]  /*4840*/  VIADD R218, R231.reuse, 0x2800 ;  /* 0x00002800e7da7836 */ /* 0x040fe20000000000 */
[----:B------:R-:W4:Y:S01]  /*4850*/  LDSM.16.M88.4 R8, [R231+0x1000] ;  /* 0x00100000e708783b */ /* 0x000f220000000200 */
[C---:B------:R-:W-:Y:S02]  /*4860*/  VIADD R217, R231.reuse, 0x3000 ;  /* 0x00003000e7d97836 */ /* 0x040fe40000000000 */
[C---:B------:R-:W-:Y:S01]  /*4870*/  VIADD R216, R231.reuse, 0x3800 ;  /* 0x00003800e7d87836 */ /* 0x040fe20000000000 */
[----:B------:R-:W4:Y:S01]  /*4880*/  LDSM.16.M88.4 R68, [R231+0x1800] ;  /* 0x00180000e744783b */ /* 0x000f220000000200 */
[----:B------:R-:W-:-:S02]  /*4890*/  VIADD R215, R231, 0x4000 ;  /* 0x00004000e7d77836 */ /* 0x000fc40000000000 */
[C---:B------:R-:W-:Y:S01]  /*48a0*/  VIADD R214, R231.reuse, 0x4800 ;  /* 0x00004800e7d67836 */ /* 0x040fe20000000000 */
[----:B------:R-:W-:Y:S01]  /*48b0*/  LDSM.16.M88.4 R52, [R230] ;  /* 0x00000000e634783b */ /* 0x000fe20000000200 */
[C---:B------:R-:W-:Y:S02]  /*48c0*/  VIADD R213, R231.reuse, 0x5000 ;  /* 0x00005000e7d57836 */ /* 0x040fe40000000000 */
[C---:B------:R-:W-:Y:S01]  /*48d0*/  VIADD R212, R231.reuse, 0x5800 ;  /* 0x00005800e7d47836 */ /* 0x040fe20000000000 */
[C---:B-1----:R-:W-:Y:S01]  /*48e0*/  HMMA.16816.F32.BF16 R28, R12.reuse, R24, RZ ;  /* 0x000000180c1c723c */ /* 0x042fe200000418ff */
[----:B------:R-:W1:Y:S01]  /*48f0*/  LDSM.16.M88.4 R48, [R227+0x8000] ;  /* 0x00800000e330783b */ /* 0x000e620000000200 */
[C---:B------:R-:W-:Y:S02]  /*4900*/  VIADD R211, R231.reuse, 0x6000 ;  /* 0x00006000e7d37836 */ /* 0x040fe40000000000 */
[C---:B------:R-:W-:Y:S01]  /*4910*/  VIADD R210, R231.reuse, 0x6800 ;  /* 0x00006800e7d27836 */ /* 0x040fe20000000000 */
[----:B------:R-:W-:Y:S01]  /*4920*/  LDSM.16.M88.4 R72, [R227+0x9800] ;  /* 0x00980000e348783b */ /* 0x000fe20000000200 */
[----:B------:R-:W-:Y:S01]  /*4930*/  HMMA.16816.F32.BF16 R24, R12, R26, RZ ;  /* 0x0000001a0c18723c */ /* 0x000fe200000418ff */
[----:B------:R-:W-:-:S02]  /*4940*/  VIADD R209, R231, 0x7000 ;  /* 0x00007000e7d17836 */ /* 0x000fc40000000000 */
[----:B------:R-:W-:Y:S01]  /*4950*/  LDSM.16.M88.4 R76, [R233+0xb800] ;  /* 0x00b80000e94c783b */ /* 0x000fe20000000200 */
[----:B------:R-:W-:Y:S02]  /*4960*/  VIADD R208, R231, 0x7800 ;  /* 0x00007800e7d07836 */ /* 0x000fe40000000000 */
[C---:B--2---:R-:W-:Y:S01]  /*4970*/  HMMA.16816.F32.BF16 R20, R12.reuse, R16, RZ ;  /* 0x000000100c14723c */ /* 0x044fe200000418ff */
[----:B------:R-:W0:Y:S05]  /*4980*/  LDGDEPBAR ;  /* 0x00000000000079af */ /* 0x000e2a0000000000 */
[C---:B-----5:R-:W-:Y:S06]  /*4990*/  HMMA.16816.F32.BF16 R64, R12.reuse, R60, RZ ;  /* 0x0000003c0c40723c */ /* 0x060fec00000418ff */
[C---:B------:R-:W-:Y:S06]  /*49a0*/  HMMA.16816.F32.BF16 R16, R12.reuse, R18, RZ ;  /* 0x000000120c10723c */ /* 0x040fec00000418ff */
[C---:B------:R-:W-:Y:S06]  /*49b0*/  HMMA.16816.F32.BF16 R60, R12.reuse, R62, RZ ;  /* 0x0000003e0c3c723c */ /* 0x040fec00000418ff */
[C---:B---3--:R-:W-:Y:S06]  /*49c0*/  HMMA.16816.F32.BF16 R56, R12.reuse, R44, RZ ;  /* 0x0000002c0c38723c */ /* 0x048fec00000418ff */
[----:B------:R-:W-:Y:S01]  /*49d0*/  HMMA.16816.F32.BF16 R12, R12, R46, RZ ;  /* 0x0000002e0c0c723c */ /* 0x000fe200000418ff */
[----:B------:R-:W2:Y:S05]  /*49e0*/  LDSM.16.M88.4 R44, [R227+0x8800] ;  /* 0x00880000e32c783b */ /* 0x000eaa0000000200 */
[C---:B----4-:R-:W-:Y:S06]  /*49f0*/  HMMA.16816.F32.BF16 R28, R32.reuse, R40, R28 ;  /* 0x00000028201c723c */ /* 0x050fec000004181c */
[C---:B------:R-:W-:Y:S01]  /*4a00*/  HMMA.16816.F32.BF16 R24, R32.reuse, R42, R24 ;  /* 0x0000002a2018723c */ /* 0x040fe20000041818 */
[----:B------:R-:W3:Y:S05]  /*4a10*/  LDSM.16.M88.4 R40, [R227+0x9000] ;  /* 0x00900000e328783b */ /* 0x000eea0000000200 */
[C---:B------:R-:W-:Y:S06]  /*4a20*/  HMMA.16816.F32.BF16 R20, R32.reuse, R36, R20 ;  /* 0x000000242014723c */ /* 0x040fec0000041814 */
[C---:B------:R-:W-:Y:S01]  /*4a30*/  HMMA.16816.F32.BF16 R16, R32.reuse, R38, R16 ;  /* 0x000000262010723c */ /* 0x040fe20000041810 */
[----:B------:R-:W-:Y:S05]  /*4a40*/  LDSM.16.M88.4 R36, [R229] ;  /* 0x00000000e524783b */ /* 0x000fea0000000200 */
[C---:B------:R-:W-:Y:S06]  /*4a50*/  HMMA.16816.F32.BF16 R64, R32.reuse, R8, R64 ;  /* 0x000000082040723c */ /* 0x040fec0000041840 */
[C---:B------:R-:W-:Y:S01]  /*4a60*/  HMMA.16816.F32.BF16 R60, R32.reuse, R10, R60 ;  /* 0x0000000a203c723c */ /* 0x040fe2000004183c */
[----:B------:R-:W4:Y:S05]  /*4a70*/  LDSM.16.M88.4 R8, [R220] ;  /* 0x00000000dc08783b */ /* 0x000f2a0000000200 */
[C---:B------:R-:W-:Y:S06]  /*4a80*/  HMMA.16816.F32.BF16 R56, R32.reuse, R68, R56 ;  /* 0x000000442038723c */ /* 0x040fec0000041838 */
[----:B------:R-:W-:Y:S01]  /*4a90*/  HMMA.16816.F32.BF16 R12, R32, R70, R12 ;  /* 0x00000046200c723c */ /* 0x000fe2000004180c */
[----:B------:R-:W5:Y:S04]  /*4aa0*/  LDSM.16.M88.4 R32, [R220+0x800] ;  /* 0x00080000dc20783b */ /* 0x000f680000000200 */
[----:B------:R-:W5:Y:S01]  /*4ab0*/  LDSM.16.M88.4 R68, [R220+0x1000] ;  /* 0x00100000dc44783b */ /* 0x000f620000000200 */
[C---:B-1----:R-:W-:Y:S06]  /*4ac0*/  HMMA.16816.F32.BF16 R28, R52.reuse, R48, R28 ;  /* 0x00000030341c723c */ /* 0x042fec000004181c */
[C---:B------:R-:W-:Y:S01]  /*4ad0*/  HMMA.16816.F32.BF16 R24, R52.reuse, R50, R24 ;  /* 0x000000323418723c */ /* 0x040fe20000041818 */
[----:B------:R-:W-:Y:S05]  /*4ae0*/  LDSM.16.M88.4 R48, [R233+0xa000] ;  /* 0x00a00000e930783b */ /* 0x000fea0000000200 */
[C---:B--2---:R-:W-:Y:S06]  /*4af0*/  HMMA.16816.F32.BF16 R20, R52.reuse, R44, R20 ;  /* 0x0000002c3414723c */ /* 0x044fec0000041814 */
[C---:B------:R-:W-:Y:S01]  /*4b00*/  HMMA.16816.F32.BF16 R16, R52.reuse, R46, R16 ;  /* 0x0000002e3410723c */ /* 0x040fe20000041810 */
[----:B------:R-:W1:Y:S05]  /*4b10*/  LDSM.16.M88.4 R44, [R220+0x1800] ;  /* 0x00180000dc2c783b */ /* 0x000e6a0000000200 */
[C---:B---3--:R-:W-:Y:S06]  /*4b20*/  HMMA.16816.F32.BF16 R64, R52.reuse, R40, R64 ;  /* 0x000000283440723c */ /* 0x048fec0000041840 */
[C---:B------:R-:W-:Y:S01]  /*4b30*/  HMMA.16816.F32.BF16 R60, R52.reuse, R42, R60 ;  /* 0x0000002a343c723c */ /* 0x040fe2000004183c */
[----:B------:R-:W2:Y:S05]  /*4b40*/  LDSM.16.M88.4 R40, [R234+0x2000] ;  /* 0x00200000ea28783b */ /* 0x000eaa0000000200 */
[C---:B------:R-:W-:Y:S06]  /*4b50*/  HMMA.16816.F32.BF16 R56, R52.reuse, R72, R56 ;  /* 0x000000483438723c */ /* 0x040fec0000041838 */
[----:B------:R-:W-:Y:S01]  /*4b60*/  HMMA.16816.F32.BF16 R52, R52, R74, R12 ;  /* 0x0000004a3434723c */ /* 0x000fe2000004180c */
[----:B------:R-:W3:Y:S04]  /*4b70*/  LDSM.16.M88.4 R12, [R233+0xa800] ;  /* 0x00a80000e90c783b */ /* 0x000ee80000000200 */
[----:B------:R-:W-:Y:S01]  /*4b80*/  LDSM.16.M88.4 R72, [R231+0x2000] ;  /* 0x00200000e748783b */ /* 0x000fe20000000200 */
[C---:B----4-:R-:W-:Y:S06]  /*4b90*/  HMMA.16816.F32.BF16 R28, R36.reuse, R8, R28 ;  /* 0x00000008241c723c */ /* 0x050fec000004181c */
[C---:B------:R-:W-:Y:S01]  /*4ba0*/  HMMA.16816.F32.BF16 R24, R36.reuse, R10, R24 ;  /* 0x0000000a2418723c */ /* 0x040fe20000041818 */
[----:B------:R-:W4:Y:S05]  /*4bb0*/  LDSM.16.M88.4 R8, [R233+0xb000] ;  /* 0x00b00000e908783b */ /* 0x000f2a0000000200 */
[C---:B-----5:R-:W-:Y:S06]  /*4bc0*/  HMMA.16816.F32.BF16 R20, R36.reuse, R32, R20 ;  /* 0x000000202414723c */ /* 0x060fec0000041814 */
[C---:B------:R-:W-:Y:S01]  /*4bd0*/  HMMA.16816.F32.BF16 R16, R36.reuse, R34, R16 ;  /* 0x000000222410723c */ /* 0x040fe20000041810 */
[----:B------:R-:W5:Y:S05]  /*4be0*/  LDSM.16.M88.4 R32, [R232+0x2000] ;  /* 0x00200000e820783b */ /* 0x000f6a0000000200 */
[C---:B------:R-:W-:Y:S06]  /*4bf0*/  HMMA.16816.F32.BF16 R64, R36.reuse, R68, R64 ;  /* 0x000000442440723c */ /* 0x040fec0000041840 */
[C---:B------:R-:W-:Y:S01]  /*4c00*/  HMMA.16816.F32.BF16 R60, R36.reuse, R70, R60 ;  /* 0x00000046243c723c */ /* 0x040fe2000004183c */
[----:B------:R-:W5:Y:S05]  /*4c10*/  LDSM.16.M88.4 R68, [R231+0x2800] ;  /* 0x00280000e744783b */ /* 0x000f6a0000000200 */
[C---:B-1----:R-:W-:Y:S06]  /*4c20*/  HMMA.16816.F32.BF16 R56, R36.reuse, R44, R56 ;  /* 0x0000002c2438723c */ /* 0x042fec0000041838 */
[----:B------:R-:W-:Y:S01]  /*4c30*/  HMMA.16816.F32.BF16 R52, R36, R46, R52 ;  /* 0x0000002e2434723c */ /* 0x000fe20000041834 */
[----:B------:R-:W1:Y:S04]  /*4c40*/  LDSM.16.M88.4 R44, [R231+0x3000] ;  /* 0x00300000e72c783b */ /* 0x000e680000000200 */
[----:B------:R-:W1:Y:S01]  /*4c50*/  LDSM.16.M88.4 R36, [R231+0x3800] ;  /* 0x00380000e724783b */ /* 0x000e620000000200 */
[C---:B--2---:R-:W-:Y:S06]  /*4c60*/  HMMA.16816.F32.BF16 R28, R40.reuse, R48, R28 ;  /* 0x00000030281c723c */ /* 0x044fec000004181c */
[C---:B------:R-:W-:Y:S01]  /*4c70*/  HMMA.16816.F32.BF16 R24, R40.reuse, R50, R24 ;  /* 0x000000322818723c */ /* 0x040fe20000041818 */
[----:B------:R-:W-:Y:S05]  /*4c80*/  LDSM.16.M88.4 R48, [R227+0xa800] ;  /* 0x00a80000e330783b */ /* 0x000fea0000000200 */
[C---:B---3--:R-:W-:Y:S06]  /*4c90*/  HMMA.16816.F32.BF16 R20, R40.reuse, R12, R20 ;  /* 0x0000000c2814723c */ /* 0x048fec0000041814 */
[C---:B------:R-:W-:Y:S01]  /*4ca0*/  HMMA.16816.F32.BF16 R16, R40.reuse, R14, R16 ;  /* 0x0000000e2810723c */ /* 0x040fe20000041810 */
[----:B------:R-:W-:Y:S05]  /*4cb0*/  LDSM.16.M88.4 R12, [R227+0xa000] ;  /* 0x00a00000e30c783b */ /* 0x000fea0000000200 */
[C---:B----4-:R-:W-:Y:S06]  /*4cc0*/  HMMA.16816.F32.BF16 R64, R40.reuse, R8, R64 ;  /* 0x000000082840723c */ /* 0x050fec0000041840 */
[C---:B------:R-:W-:Y:S01]  /*4cd0*/  HMMA.16816.F32.BF16 R60, R40.reuse, R10, R60 ;  /* 0x0000000a283c723c */ /* 0x040fe2000004183c */
[----:B------:R-:W2:Y:S05]  /*4ce0*/  LDSM.16.M88.4 R8, [R230+0x2000] ;  /* 0x00200000e608783b */ /* 0x000eaa0000000200 */
[C---:B------:R-:W-:Y:S06]  /*4cf0*/  HMMA.16816.F32.BF16 R56, R40.reuse, R76, R56 ;  /* 0x0000004c2838723c */ /* 0x040fec0000041838 */
[----:B------:R-:W-:Y:S01]  /*4d00*/  HMMA.16816.F32.BF16 R52, R40, R78, R52 ;  /* 0x0000004e2834723c */ /* 0x000fe20000041834 */
[----:B------:R-:W3:Y:S04]  /*4d10*/  LDSM.16.M88.4 R40, [R227+0xb000] ;  /* 0x00b00000e328783b */ /* 0x000ee80000000200 */
[----:B------:R-:W-:Y:S01]  /*4d20*/  LDSM.16.M88.4 R76, [R233+0xd000] ;  /* 0x00d00000e94c783b */ /* 0x000fe20000000200 */
[C---:B-----5:R-:W-:Y:S06]  /*4d30*/  HMMA.16816.F32.BF16 R28, R32.reuse, R72, R28 ;  /* 0x00000048201c723c */ /* 0x060fec000004181c */
[C---:B------:R-:W-:Y:S01]  /*4d40*/  HMMA.16816.F32.BF16 R24, R32.reuse, R74, R24 ;  /* 0x0000004a2018723c */ /* 0x040fe20000041818 */
[----:B------:R-:W-:Y:S05]  /*4d50*/  LDSM.16.M88.4 R72, [R220+0x3800] ;  /* 0x00380000dc48783b */ /* 0x000fea0000000200 */
[C---:B------:R-:W-:Y:S06]  /*4d60*/  HMMA.16816.F32.BF16 R20, R32.reuse, R68, R20 ;  /* 0x000000442014723c */ /* 0x040fec0000041814 */
[C---:B------:R-:W-:Y:S01]  /*4d70*/  HMMA.16816.F32.BF16 R16, R32.reuse, R70, R16 ;  /* 0x000000462010723c */ /* 0x040fe20000041810 */
[----:B------:R-:W4:Y:S05]  /*4d80*/  LDSM.16.M88.4 R68, [R227+0xb800] ;  /* 0x00b80000e344783b */ /* 0x000f2a0000000200 */
[C---:B-1----:R-:W-:Y:S06]  /*4d90*/  HMMA.16816.F32.BF16 R64, R32.reuse, R44, R64 ;  /* 0x0000002c2040723c */ /* 0x042fec0000041840 */
[C---:B------:R-:W-:Y:S01]  /*4da0*/  HMMA.16816.F32.BF16 R60, R32.reuse, R46, R60 ;  /* 0x0000002e203c723c */ /* 0x040fe2000004183c */
[----:B------:R-:W-:Y:S05]  /*4db0*/  LDSM.16.M88.4 R44, [R220+0x2000] ;  /* 0x00200000dc2c783b */ /* 0x000fea0000000200 */
[C---:B------:R-:W-:Y:S06]  /*4dc0*/  HMMA.16816.F32.BF16 R56, R32.reuse, R36, R56 ;  /* 0x000000242038723c */ /* 0x040fec0000041838 */
[----:B------:R-:W-:Y:S01]  /*4dd0*/  HMMA.16816.F32.BF16 R52, R32, R38, R52 ;  /* 0x000000262034723c */ /* 0x000fe20000041834 */
[----:B------:R-:W1:Y:S04]  /*4de0*/  LDSM.16.M88.4 R36, [R229+0x2000] ;  /* 0x00200000e524783b */ /* 0x000e680000000200 */
[----:B------:R-:W5:Y:S01]  /*4df0*/  LDSM.16.M88.4 R32, [R220+0x2800] ;  /* 0x00280000dc20783b */ /* 0x000f620000000200 */
[C---:B--2---:R-:W-:Y:S06]  /*4e00*/  HMMA.16816.F32.BF16 R28, R8.reuse, R12, R28 ;  /* 0x0000000c081c723c */ /* 0x044fec000004181c */
[C---:B------:R-:W-:Y:S01]  /*4e10*/  HMMA.16816.F32.BF16 R24, R8.reuse, R14, R24 ;  /* 0x0000000e0818723c */ /* 0x040fe20000041818 */
[----:B------:R-:W2:Y:S05]  /*4e20*/  LDSM.16.M88.4 R12, [R220+0x3000] ;  /* 0x00300000dc0c783b */ /* 0x000eaa0000000200 */
[C---:B------:R-:W-:Y:S06]  /*4e30*/  HMMA.16816.F32.BF16 R20, R8.reuse, R48, R20 ;  /* 0x000000300814723c */ /* 0x040fec0000041814 */
[C---:B------:R-:W-:Y:S01]  /*4e40*/  HMMA.16816.F32.BF16 R16, R8.reuse, R50, R16 ;  /* 0x000000320810723c */ /* 0x040fe20000041810 */
[----:B------:R-:W-:Y:S05]  /*4e50*/  LDSM.16.M88.4 R48, [R234+0x4000] ;  /* 0x00400000ea30783b */ /* 0x000fea0000000200 */
[C---:B---3--:R-:W-:Y:S06]  /*4e60*/  HMMA.16816.F32.BF16 R64, R8.reuse, R40, R64 ;  /* 0x000000280840723c */ /* 0x048fec0000041840 */
[C---:B------:R-:W-:Y:S01]  /*4e70*/  HMMA.16816.F32.BF16 R60, R8.reuse, R42, R60 ;  /* 0x0000002a083c723c */ /* 0x040fe2000004183c */
[----:B------:R-:W3:Y:S05]  /*4e80*/  LDSM.16.M88.4 R40, [R233+0xc000] ;  /* 0x00c00000e928783b */ /* 0x000eea0000000200 */
[C---:B----4-:R-:W-:Y:S06]  /*4e90*/  HMMA.16816.F32.BF16 R56, R8.reuse, R68, R56 ;  /* 0x000000440838723c */ /* 0x050fec0000041838 */
[----:B------:R-:W-:Y:S01]  /*4ea0*/  HMMA.16816.F32.BF16 R52, R8, R70, R52 ;  /* 0x000000460834723c */ /* 0x000fe20000041834 */
[----:B------:R-:W4:Y:S04]  /*4eb0*/  LDSM.16.M88.4 R8, [R233+0xc800] ;  /* 0x00c80000e908783b */ /* 0x000f280000000200 */
[----:B------:R-:W4:Y:S01]  /*4ec0*/  LDSM.16.M88.4 R68, [R233+0xd800] ;  /* 0x00d80000e944783b */ /* 0x000f220000000200 */
[C---:B-1----:R-:W-:Y:S06]  /*4ed0*/  HMMA.16816.F32.BF16 R28, R36.reuse, R44, R28 ;  /* 0x0000002c241c723c */ /* 0x042fec000004181c */
[C---:B------:R-:W-:Y:S01]  /*4ee0*/  HMMA.16816.F32.BF16 R24, R36.reuse, R46, R24 ;  /* 0x0000002e2418723c */ /* 0x040fe20000041818 */
[----:B------:R-:W-:Y:S05]  /*4ef0*/  LDSM.16.M88.4 R44, [R231+0x4800] ;  /* 0x00480000e72c783b */ /* 0x000fea0000000200 */
[C---:B-----5:R-:W-:Y:S06]  /*4f00*/  HMMA.16816.F32.BF16 R20, R36.reuse, R32, R20 ;  /* 0x000000202414723c */ /* 0x060fec0000041814 */
[C---:B------:R-:W-:Y:S01]  /*4f10*/  HMMA.16816.F32.BF16 R16, R36.reuse, R34, R16 ;  /* 0x000000222410723c */ /* 0x040fe20000041810 */
[----:B------:R-:W-:Y:S05]  /*4f20*/  LDSM.16.M88.4 R32, [R231+0x4000] ;  /* 0x00400000e720783b */ /* 0x000fea0000000200 */
[C---:B--2---:R-:W-:Y:S06]  /*4f30*/  HMMA.16816.F32.BF16 R64, R36.reuse, R12, R64 ;  /* 0x0000000c2440723c */ /* 0x044fec0000041840 */
[C---:B------:R-:W-:Y:S01]  /*4f40*/  HMMA.16816.F32.BF16 R60, R36.reuse, R14, R60 ;  /* 0x0000000e243c723c */ /* 0x040fe2000004183c */
[----:B------:R-:W1:Y:S05]  /*4f50*/  LDSM.16.M88.4 R12, [R232+0x4000] ;  /* 0x00400000e80c783b */ /* 0x000e6a0000000200 */
[C---:B------:R-:W-:Y:S06]  /*4f60*/  HMMA.16816.F32.BF16 R56, R36.reuse, R72, R56 ;  /* 0x000000482438723c */ /* 0x040fec0000041838 */
[----:B------:R-:W-:Y:S01]  /*4f70*/  HMMA.16816.F32.BF16 R52, R36, R74, R52 ;  /* 0x0000004a2434723c */ /* 0x000fe20000041834 */
[----:B------:R-:W2:Y:S04]  /*4f80*/  LDSM.16.M88.4 R36, [R231+0x5000] ;  /* 0x00500000e724783b */ /* 0x000ea80000000200 */
[----:B------:R-:W5:Y:S01]  /*4f90*/  LDSM.16.M88.4 R72, [R231+0x5800] ;  /* 0x00580000e748783b */ /* 0x000f620000000200 */
[C---:B---3--:R-:W-:Y:S06]  /*4fa0*/  HMMA.16816.F32.BF16 R28, R48.reuse, R40, R28 ;  /* 0x00000028301c723c */ /* 0x048fec000004181c */
[C---:B------:R-:W-:Y:S01]  /*4fb0*/  HMMA.16816.F32.BF16 R24, R48.reuse, R42, R24 ;  /* 0x0000002a3018723c */ /* 0x040fe20000041818 */
[----:B------:R-:W-:Y:S05]  /*4fc0*/  LDSM.16.M88.4 R40, [R230+0x4000] ;  /* 0x00400000e628783b */ /* 0x000fea0000000200 */
[C---:B----4-:R-:W-:Y:S06]  /*4fd0*/  HMMA.16816.F32.BF16 R20, R48.reuse, R8, R20 ;  /* 0x000000083014723c */ /* 0x050fec0000041814 */
[C---:B------:R-:W-:Y:S01]  /*4fe0*/  HMMA.16816.F32.BF16 R16, R48.reuse, R10, R16 ;  /* 0x0000000a3010723c */ /* 0x040fe20000041810 */
[----:B------:R-:W3:Y:S05]  /*4ff0*/  LDSM.16.M88.4 R8, [R227+0xc000] ;  /* 0x00c00000e308783b */ /* 0x000eea0000000200 */
[C---:B------:R-:W-:Y:S06]  /*5000*/  HMMA.16816.F32.BF16 R64, R48.reuse, R76, R64 ;  /* 0x0000004c3040723c */ /* 0x040fec0000041840 */
[C---:B------:R-:W-:Y:S01]  /*5010*/  HMMA.16816.F32.BF16 R60, R48.reuse, R78, R60 ;  /* 0x0000004e303c723c */ /* 0x040fe2000004183c */
[----:B------:R-:W-:Y:S05]  /*5020*/  LDSM.16.M88.4 R76, [R232+0x6000] ;  /* 0x00600000e84c783b */ /* 0x000fea0000000200 */
[C---:B------:R-:W-:Y:S06]  /*5030*/  HMMA.16816.F32.BF16 R56, R48.reuse, R68, R56 ;  /* 0x000000443038723c */ /* 0x040fec0000041838 */
[----:B------:R-:W-:Y:S01]  /*5040*/  HMMA.16816.F32.BF16 R52, R48, R70, R52 ;  /* 0x000000463034723c */ /* 0x000fe20000041834 */
[----:B------:R-:W4:Y:S04]  /*5050*/  LDSM.16.M88.4 R48, [R227+0xc800] ;  /* 0x00c80000e330783b */ /* 0x000f280000000200 */
[----:B------:R-:W-:Y:S01]  /*5060*/  LDSM.16.M88.4 R68, [R229+0x4000] ;  /* 0x00400000e544783b */ /* 0x000fe20000000200 */
[C---:B-1----:R-:W-:Y:S06]  /*5070*/  HMMA.16816.F32.BF16 R28, R12.reuse, R32, R28 ;  /* 0x000000200c1c723c */ /* 0x042fec000004181c */
[C---:B------:R-:W-:Y:S01]  /*5080*/  HMMA.16816.F32.BF16 R24, R12.reuse, R34, R24 ;  /* 0x000000220c18723c */ /* 0x040fe20000041818 */
[----:B------:R-:W1:Y:S05]  /*5090*/  LDSM.16.M88.4 R32, [R227+0xd000] ;  /* 0x00d00000e320783b */ /* 0x000e6a0000000200 */
[C---:B------:R-:W-:Y:S06]  /*50a0*/  HMMA.16816.F32.BF16 R20, R12.reuse, R44, R20 ;  /* 0x0000002c0c14723c */ /* 0x040fec0000041814 */
[C---:B------:R-:W-:Y:S01]  /*50b0*/  HMMA.16816.F32.BF16 R16, R12.reuse, R46, R16 ;  /* 0x0000002e0c10723c */ /* 0x040fe20000041810 */
[----:B------:R-:W1:Y:S05]  /*50c0*/  LDSM.16.M88.4 R44, [R227+0xd800] ;  /* 0x00d80000e32c783b */ /* 0x000e6a0000000200 */
[C---:B--2---:R-:W-:Y:S06]  /*50d0*/  HMMA.16816.F32.BF16 R64, R12.reuse, R36, R64 ;  /* 0x000000240c40723c */ /* 0x044fec0000041840 */
[C---:B------:R-:W-:Y:S01]  /*50e0*/  HMMA.16816.F32.BF16 R60, R12.reuse, R38, R60 ;  /* 0x000000260c3c723c */ /* 0x040fe2000004183c */
[----:B------:R-:W2:Y:S05]  /*50f0*/  LDSM.16.M88.4 R36, [R220+0x4000] ;  /* 0x00400000dc24783b */ /* 0x000eaa0000000200 */
[C---:B-----5:R-:W-:Y:S06]  /*5100*/  HMMA.16816.F32.BF16 R56, R12.reuse, R72, R56 ;  /* 0x000000480c38723c */ /* 0x060fec0000041838 */
[----:B------:R-:W-:Y:S01]  /*5110*/  HMMA.16816.F32.BF16 R52, R12, R74, R52 ;  /* 0x0000004a0c34723c */ /* 0x000fe20000041834 */
[----:B------:R-:W5:Y:S04]  /*5120*/  LDSM.16.M88.4 R12, [R220+0x4800] ;  /* 0x00480000dc0c783b */ /* 0x000f680000000200 */
[----:B------:R-:W-:Y:S01]  /*5130*/  LDSM.16.M88.4 R72, [R220+0x5800] ;  /* 0x00580000dc48783b */ /* 0x000fe20000000200 */
[C---:B---3--:R-:W-:Y:S06]  /*5140*/  HMMA.16816.F32.BF16 R28, R40.reuse, R8, R28 ;  /* 0x00000008281c723c */ /* 0x048fec000004181c */
[C---:B------:R-:W-:Y:S01]  /*5150*/  HMMA.16816.F32.BF16 R24, R40.reuse, R10, R24 ;  /* 0x0000000a2818723c */ /* 0x040fe20000041818 */
[----:B------:R-:W3:Y:S05]  /*5160*/  LDSM.16.M88.4 R8, [R220+0x5000] ;  /* 0x00500000dc08783b */ /* 0x000eea0000000200 */
[C---:B----4-:R-:W-:Y:S06]  /*5170*/  HMMA.16816.F32.BF16 R20, R40.reuse, R48, R20 ;  /* 0x000000302814723c */ /* 0x050fec0000041814 */
[C---:B------:R-:W-:Y:S01]  /*5180*/  HMMA.16816.F32.BF16 R16, R40.reuse, R50, R16 ;  /* 0x000000322810723c */ /* 0x040fe20000041810 */
[----:B------:R-:W-:Y:S05]  /*5190*/  LDSM.16.M88.4 R48, [R233+0xe000] ;  /* 0x00e00000e930783b */ /* 0x000fea0000000200 */
[C---:B-1----:R-:W-:Y:S06]  /*51a0*/  HMMA.16816.F32.BF16 R64, R40.reuse, R32, R64 ;  /* 0x000000202840723c */ /* 0x042fec0000041840 */
[C---:B------:R-:W-:Y:S01]  /*51b0*/  HMMA.16816.F32.BF16 R60, R40.reuse, R34, R60 ;  /* 0x00000022283c723c */ /* 0x040fe2000004183c */
[----:B------:R-:W1:Y:S05]  /*51c0*/  LDSM.16.M88.4 R32, [R234+0x6000] ;  /* 0x00600000ea20783b */ /* 0x000e6a0000000200 */
[C---:B------:R-:W-:Y:S06]  /*51d0*/  HMMA.16816.F32.BF16 R56, R40.reuse, R44, R56 ;  /* 0x0000002c2838723c */ /* 0x040fec0000041838 */
[----:B------:R-:W-:Y:S01]  /*51e0*/  HMMA.16816.F32.BF16 R52, R40, R46, R52 ;  /* 0x0000002e2834723c */ /* 0x000fe20000041834 */
[----:B------:R-:W4:Y:S04]  /*51f0*/  LDSM.16.M88.4 R44, [R233+0xe800] ;  /* 0x00e80000e92c783b */ /* 0x000f280000000200 */
[----:B------:R-:W-:Y:S01]  /*5200*/  LDSM.16.M88.4 R40, [R233+0xf000] ;  /* 0x00f00000e928783b */ /* 0x000fe20000000200 */
[C---:B--2---:R-:W-:Y:S06]  /*5210*/  HMMA.16816.F32.BF16 R28, R68.reuse, R36, R28 ;  /* 0x00000024441c723c */ /* 0x044fec000004181c */
[C---:B------:R-:W-:Y:S01]  /*5220*/  HMMA.16816.F32.BF16 R24, R68.reuse, R38, R24 ;  /* 0x000000264418723c */ /* 0x040fe20000041818 */
[----:B------:R-:W2:Y:S05]  /*5230*/  LDSM.16.M88.4 R36, [R233+0xf800] ;  /* 0x00f80000e924783b */ /* 0x000eaa0000000200 */
[C---:B-----5:R-:W-:Y:S06]  /*5240*/  HMMA.16816.F32.BF16 R20, R68.reuse, R12, R20 ;  /* 0x0000000c4414723c */ /* 0x060fec0000041814 */
[C---:B------:R-:W-:Y:S01]  /*5250*/  HMMA.16816.F32.BF16 R16, R68.reuse, R14, R16 ;  /* 0x0000000e4410723c */ /* 0x040fe20000041810 */
[----:B------:R-:W5:Y:S05]  /*5260*/  LDSM.16.M88.4 R12, [R231+0x6000] ;  /* 0x00600000e70c783b */ /* 0x000f6a0000000200 */
[C---:B---3--:R-:W-:Y:S06]  /*5270*/  HMMA.16816.F32.BF16 R64, R68.reuse, R8, R64 ;  /* 0x000000084440723c */ /* 0x048fec0000041840 */
[C---:B------:R-:W-:Y:S01]  /*5280*/  HMMA.16816.F32.BF16 R60, R68.reuse, R10, R60 ;  /* 0x0000000a443c723c */ /* 0x040fe2000004183c */
[----:B------:R-:W3:Y:S05]  /*5290*/  LDSM.16.M88.4 R8, [R231+0x6800] ;  /* 0x00680000e708783b */ /* 0x000eea0000000200 */
[C---:B------:R-:W-:Y:S06]  /*52a0*/  HMMA.16816.F32.BF16 R56, R68.reuse, R72, R56 ;  /* 0x000000484438723c */ /* 0x040fec0000041838 */
[----:B------:R-:W-:Y:S01]  /*52b0*/  HMMA.16816.F32.BF16 R52, R68, R74, R52 ;  /* 0x0000004a4434723c */ /* 0x000fe20000041834 */
[----:B------:R-:W3:Y:S04]  /*52c0*/  LDSM.16.M88.4 R68, [R231+0x7800] ;  /* 0x00780000e744783b */ /* 0x000ee80000000200 */
[----:B------:R-:W3:Y:S01]  /*52d0*/  LDSM.16.M88.4 R72, [R231+0x7000] ;  /* 0x00700000e748783b */ /* 0x000ee20000000200 */
[C---:B-1----:R-:W-:Y:S06]  /*52e0*/  HMMA.16816.F32.BF16 R28, R32.reuse, R48, R28 ;  /* 0x00000030201c723c */ /* 0x042fec000004181c */
[C---:B------:R-:W-:Y:S01]  /*52f0*/  HMMA.16816.F32.BF16 R24, R32.reuse, R50, R24 ;  /* 0x000000322018723c */ /* 0x040fe20000041818 */
[----:B------:R-:W-:Y:S05]  /*5300*/  LDSM.16.M88.4 R48, [R230+0x6000] ;  /* 0x00600000e630783b */ /* 0x000fea0000000200 */
[C---:B----4-:R-:W-:Y:S06]  /*5310*/  HMMA.16816.F32.BF16 R20, R32.reuse, R44, R20 ;  /* 0x0000002c2014723c */ /* 0x050fec0000041814 */
[C---:B------:R-:W-:Y:S01]  /*5320*/  HMMA.16816.F32.BF16 R16, R32.reuse, R46, R16 ;  /* 0x0000002e2010723c */ /* 0x040fe20000041810 */
[----:B------:R-:W1:Y:S05]  /*5330*/  LDSM.16.M88.4 R44, [R227+0xe000] ;  /* 0x00e00000e32c783b */ /* 0x000e6a0000000200 */
[C---:B--2---:R-:W-:Y:S06]  /*5340*/  HMMA.16816.F32.BF16 R56, R32.reuse, R36, R56 ;  /* 0x000000242038723c */ /* 0x044fec0000041838 */
[C---:B------:R-:W-:Y:S01]  /*5350*/  HMMA.16816.F32.BF16 R52, R32.reuse, R38, R52 ;  /* 0x000000262034723c */ /* 0x040fe20000041834 */
[----:B------:R-:W-:Y:S05]  /*5360*/  LDSM.16.M88.4 R36, [R227+0xf000] ;  /* 0x00f00000e324783b */ /* 0x000fea0000000200 */
[C---:B------:R-:W-:Y:S06]  /*5370*/  HMMA.16816.F32.BF16 R64, R32.reuse, R40, R64 ;  /* 0x000000282040723c */ /* 0x040fec0000041840 */
[----:B------:R-:W-:Y:S01]  /*5380*/  HMMA.16816.F32.BF16 R60, R32, R42, R60 ;  /* 0x0000002a203c723c */ /* 0x000fe2000004183c */
[----:B------:R-:W2:Y:S04]  /*5390*/  LDSM.16.M88.4 R40, [R227+0xe800] ;  /* 0x00e80000e328783b */ /* 0x000ea80000000200 */
[----:B------:R-:W4:Y:S01]  /*53a0*/  LDSM.16.M88.4 R32, [R227+0xf800] ;  /* 0x00f80000e320783b */ /* 0x000f220000000200 */
[C---:B-----5:R-:W-:Y:S06]  /*53b0*/  HMMA.16816.F32.BF16 R28, R76.reuse, R12, R28 ;  /* 0x0000000c4c1c723c */ /* 0x060fec000004181c */
[C---:B------:R-:W-:Y:S01]  /*53c0*/  HMMA.16816.F32.BF16 R24, R76.reuse, R14, R24 ;  /* 0x0000000e4c18723c */ /* 0x040fe20000041818 */
[----:B------:R-:W-:Y:S05]  /*53d0*/  LDSM.16.M88.4 R12, [R229+0x6000] ;  /* 0x00600000e50c783b */ /* 0x000fea0000000200 */
[C---:B---3--:R-:W-:Y:S06]  /*53e0*/  HMMA.16816.F32.BF16 R20, R76.reuse, R8, R20 ;  /* 0x000000084c14723c */ /* 0x048fec0000041814 */
[C---:B------:R-:W-:Y:S01]  /*53f0*/  HMMA.16816.F32.BF16 R16, R76.reuse, R10, R16 ;  /* 0x0000000a4c10723c */ /* 0x040fe20000041810 */
[----:B------:R-:W3:Y:S05]  /*5400*/  LDSM.16.M88.4 R8, [R220+0x6000] ;  /* 0x00600000dc08783b */ /* 0x000eea0000000200 */
[C---:B------:R-:W-:Y:S06]  /*5410*/  HMMA.16816.F32.BF16 R56, R76.reuse, R68, R56 ;  /* 0x000000444c38723c */ /* 0x040fec0000041838 */
[C---:B------:R-:W-:Y:S06]  /*5420*/  HMMA.16816.F32.BF16 R52, R76.reuse, R70, R52 ;  /* 0x000000464c34723c */ /* 0x040fec0000041834 */
[C---:B------:R-:W-:Y:S06]  /*5430*/  HMMA.16816.F32.BF16 R64, R76.reuse, R72, R64 ;  /* 0x000000484c40723c */ /* 0x040fec0000041840 */
[----:B------:R-:W-:Y:S01]  /*5440*/  HMMA.16816.F32.BF16 R60, R76, R74, R60 ;  /* 0x0000004a4c3c723c */ /* 0x000fe2000004183c */
[----:B------:R-:W5:Y:S05]  /*5450*/  LDSM.16.M88.4 R72, [R220+0x6800] ;  /* 0x00680000dc48783b */ /* 0x000f6a0000000200 */
[C---:B-1----:R-:W-:Y:S06]  /*5460*/  HMMA.16816.F32.BF16 R28, R48.reuse, R44, R28 ;  /* 0x0000002c301c723c */ /* 0x042fec000004181c */
[C---:B------:R-:W-:Y:S06]  /*5470*/  HMMA.16816.F32.BF16 R24, R48.reuse, R46, R24 ;  /* 0x0000002e3018723c */ /* 0x040fec0000041818 */
[C---:B--2---:R-:W-:Y:S06]  /*5480*/  HMMA.16816.F32.BF16 R20, R48.reuse, R40, R20 ;  /* 0x000000283014723c */ /* 0x044fec0000041814 */
[C---:B------:R-:W-:Y:S01]  /*5490*/  HMMA.16816.F32.BF16 R16, R48.reuse, R42, R16 ;  /* 0x0000002a3010723c */ /* 0x040fe20000041810 */
[----:B------:R-:W1:Y:S05]  /*54a0*/  LDSM.16.M88.4 R40, [R220+0x7000] ;  /* 0x00700000dc28783b */ /* 0x000e6a0000000200 */
[C---:B----4-:R-:W-:Y:S06]  /*54b0*/  HMMA.16816.F32.BF16 R56, R48.reuse, R32, R56 ;  /* 0x000000203038723c */ /* 0x050fec0000041838 */
[----:B------:R-:W-:Y:S01]  /*54c0*/  HMMA.16816.F32.BF16 R52, R48, R34, R52 ;  /* 0x000000223034723c */ /* 0x000fe20000041834 */
[----:B------:R-:W2:Y:S01]  /*54d0*/  LDSM.16.M88.4 R32, [R220+0x7800] ;  /* 0x00780000dc20783b */ /* 0x000ea20000000200 */
[----:B------:R-:W-:-:S04]  /*54e0*/  DEPBAR.LE SB0, 0x0 ;  /* 0x000080000000791a */ /* 0x000fc80000000000 */
[----:B---3--:R-:W-:Y:S06]  /*54f0*/  HMMA.16816.F32.BF16 R28, R12, R8, R28 ;  /* 0x000000080c1c723c */ /* 0x008fec000004181c */
[----:B------:R-:W-:Y:S06]  /*5500*/  HMMA.16816.F32.BF16 R64, R48, R36, R64 ;  /* 0x000000243040723c */ /* 0x000fec0000041840 */
[----:B------:R-:W-:Y:S01]  /*5510*/  HMMA.16816.F32.BF16 R24, R12, R10, R24 ;  /* 0x0000000a0c18723c */ /* 0x000fe20000041818 */
[----:B------:R-:W-:-:S04]  /*5520*/  IMAD.U32 R36, RZ, RZ, UR19 ;  /* 0x00000013ff247e24 */ /* 0x000fc8000f8e00ff */
[----:B------:R-:W-:Y:S01]  /*5530*/  IMAD R36, R36, 0x40, R3 ;  /* 0x0000004024247824 */ /* 0x000fe200078e0203 */
[----:B-----5:R-:W-:Y:S03]  /*5540*/  HMMA.16816.F32.BF16 R20, R12, R72, R20 ;  /* 0x000000480c14723c */ /* 0x020fe60000041814 */
[C---:B------:R-:W-:Y:S02]  /*5550*/  VIADD R3, R36.reuse, 0xffffffc0 ;  /* 0xffffffc024037836 */ /* 0x040fe40000000000 */
[C---:B------:R-:W-:Y:S01]  /*5560*/  VIADD R2, R36.reuse, 0xffffffc1 ;  /* 0xffffffc124027836 */ /* 0x040fe20000000000 */
[----:B------:R-:W-:Y:S01]  /*5570*/  HMMA.16816.F32.BF16 R60, R48, R38, R60 ;  /* 0x00000026303c723c */ /* 0x000fe2000004183c */
[C---:B------:R-:W-:Y:S01]  /*5580*/  VIADD R4, R36.reuse, 0xffffffd0 ;  /* 0xffffffd024047836 */ /* 0x040fe20000000000 */
[----:B------:R-:W-:Y:S01]  /*5590*/  ISETP.GE.AND P4, PT, R3, UR22, PT ;  /* 0x0000001603007c0c */ /* 0x000fe2000bf86270 */
[----:B------:R-:W-:Y:S01]  /*55a0*/  VIADD R3, R36, 0xffffffc8 ;  /* 0xffffffc824037836 */ /* 0x000fe20000000000 */
[----:B------:R-:W-:Y:S01]  /*55b0*/  ISETP.GE.AND P3, PT, R2, UR22, PT ;  /* 0x0000001602007c0c */ /* 0x000fe2000bf66270 */
[----:B------:R-:W-:Y:S01]  /*55c0*/  VIADD R2, R36, 0xffffffc9 ;  /* 0xffffffc924027836 */ /* 0x000fe20000000000 */
[----:B------:R-:W-:Y:S01]  /*55d0*/  ISETP.GE.AND P6, PT, R4, UR22, PT ;  /* 0x0000001604007c0c */ /* 0x000fe2000bfc6270 */
[----:B------:R-:W-:Y:S01]  /*55e0*/  HMMA.16816.F32.BF16 R16, R12, R74, R16 ;  /* 0x0000004a0c10723c */ /* 0x000fe20000041810 */
[C---:B------:R-:W-:Y:S01]  /*55f0*/  VIADD R4, R36.reuse, 0xffffffd8 ;  /* 0xffffffd824047836 */ /* 0x040fe20000000000 */
[----:B------:R-:W-:Y:S01]  /*5600*/  ISETP.GE.AND P2, PT, R3, UR22, PT ;  /* 0x0000001603007c0c */ /* 0x000fe2000bf46270 */
[----:B------:R-:W-:Y:S01]  /*5610*/  VIADD R6, R36, 0xffffffe1 ;  /* 0xffffffe124067836 */ /* 0x000fe20000000000 */
[----:B------:R-:W-:-:S02]  /*5620*/  FSEL R30, R30, -INF , !P4 ;  /* 0xff8000001e1e7808 */ /* 0x000fc40006000000 */
[----:B------:R-:W-:Y:S01]  /*5630*/  FSEL R3, R28, -INF , !P4 ;  /* 0xff8000001c037808 */ /* 0x000fe20006000000 */
[C---:B-1----:R-:W-:Y:S01]  /*5640*/  HMMA.16816.F32.BF16 R64, R12.reuse, R40, R64 ;  /* 0x000000280c40723c */ /* 0x042fe20000041840 */
[----:B------:R-:W-:Y:S01]  /*5650*/  ISETP.GE.AND P1, PT, R2, UR22, PT ;  /* 0x0000001602007c0c */ /* 0x000fe2000bf26270 */
[----:B------:R-:W-:Y:S01]  /*5660*/  VIADD R2, R36, 0xffffffd1 ;  /* 0xffffffd124027836 */ /* 0x000fe20000000000 */
[----:B------:R-:W-:Y:S01]  /*5670*/  ISETP.GE.AND P4, PT, R4, UR22, PT ;  /* 0x0000001604007c0c */ /* 0x000fe2000bf86270 */
[----:B------:R-:W-:Y:S01]  /*5680*/  VIADD R4, R36, 0xffffffd9 ;  /* 0xffffffd924047836 */ /* 0x000fe20000000000 */
[----:B------:R-:W-:Y:S01]  /*5690*/  FSEL R28, R31, -INF , !P3 ;  /* 0xff8000001f1c7808 */ /* 0x000fe20005800000 */
[C---:B--2---:R-:W-:Y:S01]  /*56a0*/  HMMA.16816.F32.BF16 R52, R12.reuse, R34, R52 ;  /* 0x000000220c34723c */ /* 0x044fe20000041834 */
[----:B------:R-:W-:Y:S02]  /*56b0*/  FSEL R29, R29, -INF , !P3 ;  /* 0xff8000001d1d7808 */ /* 0x000fe40005800000 */
[----:B------:R-:W-:Y:S01]  /*56c0*/  ISETP.GE.AND P5, PT, R2, UR22, PT ;  /* 0x0000001602007c0c */ /* 0x000fe2000bfa6270 */
[----:B------:R-:W-:Y:S01]  /*56d0*/  VIADD R2, R36, 0xffffffe0 ;  /* 0xffffffe024027836 */ /* 0x000fe20000000000 */
[----:B------:R-:W-:Y:S01]  /*56e0*/  ISETP.GE.AND P3, PT, R4, UR22, PT ;  /* 0x0000001604007c0c */ /* 0x000fe2000bf66270 */
[----:B------:R-:W-:Y:S01]  /*56f0*/  VIADD R4, R36, 0xffffffe8 ;  /* 0xffffffe824047836 */ /* 0x000fe20000000000 */
[----:B------:R-:W-:Y:S01]  /*5700*/  FSEL R26, R26, -INF , !P2 ;  /* 0xff8000001a1a7808 */ /* 0x000fe20005000000 */
[----:B------:R-:W-:Y:S01]  /*5710*/  HMMA.16816.F32.BF16 R60, R12, R42, R60 ;  /* 0x0000002a0c3c723c */ /* 0x000fe2000004183c */
[----:B------:R-:W-:-:S02]  /*5720*/  FSEL R31, R24, -INF , !P2 ;  /* 0xff800000181f7808 */ /* 0x000fc40005000000 */
[----:B------:R-:W-:Y:S02]  /*5730*/  FSEL R8, R22, -INF , !P6 ;  /* 0xff80000016087808 */ /* 0x000fe40007000000 */
[----:B------:R-:W-:Y:S01]  /*5740*/  FSEL R11, R20, -INF , !P6 ;  /* 0xff800000140b7808 */ /* 0x000fe20007000000 */
[----:B------:R-:W-:Y:S01]  /*5750*/  HMMA.16816.F32.BF16 R56, R12, R32, R56 ;  /* 0x000000200c38723c */ /* 0x000fe20000041838 */
[----:B------:R-:W-:Y:S02]  /*5760*/  ISETP.GE.AND P2, PT, R2, UR22, PT ;  /* 0x0000001602007c0c */ /* 0x000fe4000bf46270 */
[----:B------:R-:W-:Y:S01]  /*5770*/  ISETP.GE.AND P6, PT, R4, UR22, PT ;  /* 0x0000001604007c0c */ /* 0x000fe2000bfc6270 */
[C---:B------:R-:W-:Y:S01]  /*5780*/  VIADD R4, R36.reuse, 0xffffffe9 ;  /* 0xffffffe924047836 */ /* 0x040fe20000000000 */
[----:B------:R-:W-:Y:S02]  /*5790*/  FSEL R2, R27, -INF , !P1 ;  /* 0xff8000001b027808 */ /* 0x000fe40004800000 */
[----:B------:R-:W-:Y:S01]  /*57a0*/  FSEL R25, R25, -INF , !P1 ;  /* 0xff80000019197808 */ /* 0x000fe20004800000 */
[----:B------:R-:W-:Y:S01]  /*57b0*/  VIADD R12, R36, 0xfffffff1 ;  /* 0xfffffff1240c7836 */ /* 0x000fe20000000000 */
[----:B------:R-:W-:Y:S01]  /*57c0*/  ISETP.GE.AND P1, PT, R6, UR22, PT ;  /* 0x0000001606007c0c */ /* 0x000fe2000bf26270 */
[----:B------:R-:W-:Y:S01]  /*57d0*/  VIADD R6, R36, 0xfffffff0 ;  /* 0xfffffff024067836 */ /* 0x000fe20000000000 */
[----:B------:R-:W-:-:S02]  /*57e0*/  FSEL R10, R23, -INF , !P5 ;  /* 0xff800000170a7808 */ /* 0x000fc40006800000 */
[----:B------:R-:W-:Y:S02]  /*57f0*/  FSEL R21, R21, -INF , !P5 ;  /* 0xff80000015157808 */ /* 0x000fe40006800000 */
[----:B------:R-:W-:Y:S02]  /*5800*/  ISETP.GE.AND P5, PT, R4, UR22, PT ;  /* 0x0000001604007c0c */ /* 0x000fe4000bfa6270 */
[----:B------:R-:W-:Y:S02]  /*5810*/  FSEL R4, R18, -INF , !P4 ;  /* 0xff80000012047808 */ /* 0x000fe40006000000 */
[----:B------:R-:W-:Y:S02]  /*5820*/  FSEL R9, R16, -INF , !P4 ;  /* 0xff80000010097808 */ /* 0x000fe40006000000 */
[----:B------:R-:W-:Y:S02]  /*5830*/  ISETP.GE.AND P4, PT, R6, UR22, PT ;  /* 0x0000001606007c0c */ /* 0x000fe4000bf86270 */
[----:B------:R-:W-:-:S02]  /*5840*/  FSEL R6, R19, -INF , !P3 ;  /* 0xff80000013067808 */ /* 0x000fc40005800000 */
[----:B------:R-:W-:Y:S02]  /*5850*/  FSEL R17, R17, -INF , !P3 ;  /* 0xff80000011117808 */ /* 0x000fe40005800000 */
[----:B------:R-:W-:Y:S01]  /*5860*/  ISETP.GE.AND P3, PT, R12, UR22, PT ;  /* 0x000000160c007c0c */ /* 0x000fe2000bf66270 */
[C---:B------:R-:W-:Y:S01]  /*5870*/  VIADD R12, R36.reuse, 0xfffffff8 ;  /* 0xfffffff8240c7836 */ /* 0x040fe20000000000 */
[----:B------:R-:W-:Y:S01]  /*5880*/  FSEL R200, R67, -INF , !P1 ;  /* 0xff80000043c87808 */ /* 0x000fe20004800000 */
[----:B------:R-:W-:Y:S01]  /*5890*/  VIADD R36, R36, 0xfffffff9 ;  /* 0xfffffff924247836 */ /* 0x000fe20000000000 */
[----:B------:R-:W-:Y:S02]  /*58a0*/  FSEL R187, R65, -INF , !P1 ;  /* 0xff80000041bb7808 */ /* 0x000fe40004800000 */
[----:B------:R-:W-:Y:S02]  /*58b0*/  FSEL R188, R66, -INF , !P2 ;  /* 0xff80000042bc7808 */ /* 0x000fe40005000000 */
[----:B------:R-:W-:-:S02]  /*58c0*/  ISETP.GE.AND P1, PT, R36, UR22, PT ;  /* 0x0000001624007c0c */ /* 0x000fc4000bf26270 */
[----:B------:R-:W-:Y:S02]  /*58d0*/  FSEL R193, R64, -INF , !P2 ;  /* 0xff80000040c17808 */ /* 0x000fe40005000000 */
[----:B------:R-:W-:Y:S02]  /*58e0*/  FSEL R168, R55, -INF , !P1 ;  /* 0xff80000037a87808 */ /* 0x000fe40004800000 */
[----:B------:R-:W-:Y:S02]  /*58f0*/  FSEL R171, R53, -INF , !P1 ;  /* 0xff80000035ab7808 */ /* 0x000fe40004800000 */
[----:B------:R-:W-:Y:S02]  /*5900*/  PLOP3.LUT P1, PT, PT, PT, UP0, 0x80, 0x0 ;  /* 0x000000000000781c */ /* 0x000fe40003f2f008 */
[----:B------:R-:W-:Y:S02]  /*5910*/  ISETP.GE.AND P2, PT, R12, UR22, PT ;  /* 0x000000160c007c0c */ /* 0x000fe4000bf46270 */
[----:B------:R-:W-:-:S02]  /*5920*/  FSEL R190, R62, -INF , !P6 ;  /* 0xff8000003ebe7808 */ /* 0x000fc40007000000 */
[----:B------:R-:W-:Y:S02]  /*5930*/  FSEL R191, R60, -INF , !P6 ;  /* 0xff8000003cbf7808 */ /* 0x000fe40007000000 */
[----:B------:R-:W-:Y:S02]  /*5940*/  FSEL R198, R63, -INF , !P5 ;  /* 0xff8000003fc67808 */ /* 0x000fe40006800000 */
[----:B------:R-:W-:Y:S02]  /*5950*/  FSEL R189, R61, -INF , !P5 ;  /* 0xff8000003dbd7808 */ /* 0x000fe40006800000 */
[----:B------:R-:W-:Y:S02]  /*5960*/  FSEL R194, R58, -INF , !P4 ;  /* 0xff8000003ac27808 */ /* 0x000fe40006000000 */
[----:B------:R-:W-:Y:S02]  /*5970*/  FSEL R199, R56, -INF , !P4 ;  /* 0xff80000038c77808 */ /* 0x000fe40006000000 */
[----:B------:R-:W-:-:S02]  /*5980*/  FSEL R192, R59, -INF , !P3 ;  /* 0xff8000003bc07808 */ /* 0x000fc40005800000 */
[----:B------:R-:W-:Y:S02]  /*5990*/  FSEL R197, R57, -INF , !P3 ;  /* 0xff80000039c57808 */ /* 0x000fe40005800000 */
[----:B------:R-:W-:Y:S02]  /*59a0*/  FSEL R170, R54, -INF , !P2 ;  /* 0xff80000036aa7808 */ /* 0x000fe40005000000 */
[----:B------:R-:W-:Y:S01]  /*59b0*/  FSEL R195, R52, -INF , !P2 ;  /* 0xff80000034c37808 */ /* 0x000fe20005000000 */
[----:B------:R-:W-:Y:S06]  /*59c0*/  BAR.SYNC.DEFER_BLOCKING 0x0 ;  /* 0x0000000000007b1d */ /* 0x000fec0000010000 */
[----:B------:R-:W-:Y:S05]  /*59d0*/  @!P1 BRA `(.L_x_749) ;  /* 0x0000000c00cc9947 */ /* 0x000fea0003800000 */
[----:B------:R-:W-:Y:S05]  /*59e0*/  @!P0 BRA `(.L_x_750) ;  /* 0x0000000000f48947 */ /* 0x000fea0003800000 */
[----:B------:R-:W1:Y:S01]  /*59f0*/  LDC R13, c[0x0][0x380] ;  /* 0x0000e000ff0d7b82 */ /* 0x000e620000000800 */
[----:B------:R-:W-:Y:S01]  /*5a00*/  UIADD3 UR18, UR18, -0x80, URZ ;  /* 0xffffff8012127890 */ /* 0x000fe2000fffe03f */
[----:B------:R-:W-:Y:S01]  /*5a10*/  MOV R16, UR17 ;  /* 0x0000001100107c02 */ /* 0x000fe20008000f00 */
[----:B------:R-:W-:-:S03]  /*5a20*/  ULDC.64 UR6, c[0x0][0x230] ;  /* 0x00008c0000067ab9 */ /* 0x000fc60000000a00 */
[----:B------:R-:W-:Y:S01]  /*5a30*/  IABS R16, R16 ;  /* 0x0000001000107213 */ /* 0x000fe20000000000 */
[----:B------:R-:W-:-:S05]  /*5a40*/  IMAD.U32 R14, RZ, RZ, UR18 ;  /* 0x00000012ff0e7e24 */ /* 0x000fca000f8e00ff */
[----:B------:R-:W-:Y:S02]  /*5a50*/  IABS R14, R14 ;  /* 0x0000000e000e7213 */ /* 0x000fe40000000000 */
[----:B-1----:R-:W-:-:S04]  /*5a60*/  IABS R12, R13 ;  /* 0x0000000d000c7213 */ /* 0x002fc80000000000 */
[----:B------:R-:W1:Y:S08]  /*5a70*/  I2F.RP R20, R12 ;  /* 0x0000000c00147306 */ /* 0x000e700000209400 */
[----:B-1----:R-:W1:Y:S02]  /*5a80*/  MUFU.RCP R18, R20 ;  /* 0x0000001400127308 */ /* 0x002e640000001000 */
[----:B-1----:R-:W-:-:S06]  /*5a90*/  VIADD R18, R18, 0xffffffe ;  /* 0x0ffffffe12127836 */ /* 0x002fcc0000000000 */
[----:B------:R-:W1:Y:S02]  /*5aa0*/  F2I.FTZ.U32.TRUNC.NTZ R19, R18 ;  /* 0x0000001200137305 */ /* 0x000e64000021f000 */
[----:B-1----:R-:W-:Y:S01]  /*5ab0*/  IMAD.MOV R15, RZ, RZ, -R19 ;  /* 0x000000ffff0f7224 */ /* 0x002fe200078e0a13 */
[----:B------:R-:W-:-:S03]  /*5ac0*/  MOV R18, RZ ;  /* 0x000000ff00127202 */ /* 0x000fc60000000f00 */
[----:B------:R-:W-:-:S04]  /*5ad0*/  IMAD R15, R15, R12, RZ ;  /* 0x0000000c0f0f7224 */ /* 0x000fc800078e02ff */
[----:B------:R-:W-:-:S06]  /*5ae0*/  IMAD.HI.U32 R15, R19, R15, R18 ;  /* 0x0000000f130f7227 */ /* 0x000fcc00078e0012 */
[----:B------:R-:W-:-:S04]  /*5af0*/  IMAD.HI.U32 R20, R15, R16, RZ ;  /* 0x000000100f147227 */ /* 0x000fc800078e00ff */
[----:B------:R-:W-:-:S04]  /*5b00*/  IMAD.HI.U32 R18, R15, R14, RZ ;  /* 0x0000000e0f127227 */ /* 0x000fc800078e00ff */
[----:B------:R-:W-:Y:S01]  /*5b10*/  IMAD.MOV R19, RZ, RZ, -R20 ;  /* 0x000000ffff137224 */ /* 0x000fe200078e0a14 */
[----:B------:R-:W-:-:S03]  /*5b20*/  IADD3 R15, -R18, RZ, RZ ;  /* 0x000000ff120f7210 */ /* 0x000fc60007ffe1ff */
[C---:B------:R-:W-:Y:S02]  /*5b30*/  IMAD R19, R12.reuse, R19, R16 ;  /* 0x000000130c137224 */ /* 0x040fe400078e0210 */
[C---:B------:R-:W-:Y:S01]  /*5b40*/  IMAD R15, R12.reuse, R15, R14 ;  /* 0x0000000f0c0f7224 */ /* 0x040fe200078e020e */
[----:B------:R-:W-:Y:S02]  /*5b50*/  LOP3.LUT R14, R13, UR17, RZ, 0x3c, !PT ;  /* 0x000000110d0e7c12 */ /* 0x000fe4000f8e3cff */
[C---:B------:R-:W-:Y:S02]  /*5b60*/  ISETP.GT.U32.AND P2, PT, R12.reuse, R19, PT ;  /* 0x000000130c00720c */ /* 0x040fe40003f44070 */
[----:B------:R-:W-:Y:S02]  /*5b70*/  ISETP.GT.U32.AND P3, PT, R12, R15, PT ;  /* 0x0000000f0c00720c */ /* 0x000fe40003f64070 */
[----:B------:R-:W-:-:S09]  /*5b80*/  ISETP.GE.AND P4, PT, R14, RZ, PT ;  /* 0x000000ff0e00720c */ /* 0x000fd20003f86270 */
[----:B------:R-:W-:Y:S02]  /*5b90*/  @!P2 IMAD.IADD R19, R19, 0x1, -R12 ;  /* 0x000000011313a824 */ /* 0x000fe400078e0a0c */
[-C--:B------:R-:W-:Y:S01]  /*5ba0*/  @!P3 IADD3 R15, R15, -R12.reuse, RZ ;  /* 0x8000000c0f0fb210 */ /* 0x080fe20007ffe0ff */
[----:B------:R-:W-:Y:S01]  /*5bb0*/  @!P2 VIADD R20, R20, 0x1 ;  /* 0x000000011414a836 */ /* 0x000fe20000000000 */
[----:B------:R-:W-:Y:S02]  /*5bc0*/  @!P3 IADD3 R18, R18, 0x1, RZ ;  /* 0x000000011212b810 */ /* 0x000fe40007ffe0ff */
[-C--:B------:R-:W-:Y:S02]  /*5bd0*/  ISETP.GE.U32.AND P6, PT, R19, R12.reuse, PT ;  /* 0x0000000c1300720c */ /* 0x080fe40003fc6070 */
[----:B------:R-:W-:Y:S02]  /*5be0*/  ISETP.GE.U32.AND P5, PT, R15, R12, PT ;  /* 0x0000000c0f00720c */ /* 0x000fe40003fa6070 */
[----:B------:R-:W-:-:S02]  /*5bf0*/  LOP3.LUT R12, R13, UR18, RZ, 0x3c, !PT ;  /* 0x000000120d0c7c12 */ /* 0x000fc4000f8e3cff */
[----:B------:R-:W-:Y:S02]  /*5c00*/  ISETP.NE.AND P3, PT, R13, RZ, PT ;  /* 0x000000ff0d00720c */ /* 0x000fe40003f65270 */
[----:B------:R-:W-:Y:S02]  /*5c10*/  ISETP.GE.AND P2, PT, R12, RZ, PT ;  /* 0x000000ff0c00720c */ /* 0x000fe40003f46270 */
[----:B------:R-:W-:-:S03]  /*5c20*/  LOP3.LUT R12, RZ, R13, RZ, 0x33, !PT ;  /* 0x0000000dff0c7212 */ /* 0x000fc600078e33ff */
[----:B------:R-:W-:Y:S02]  /*5c30*/  @P6 VIADD R20, R20, 0x1 ;  /* 0x0000000114146836 */ /* 0x000fe40000000000 */
[----:B------:R-:W-:Y:S02]  /*5c40*/  @P5 IADD3 R18, R18, 0x1, RZ ;  /* 0x0000000112125810 */ /* 0x000fe40007ffe0ff */
[----:B------:R-:W-:-:S04]  /*5c50*/  @!P4 IMAD.MOV R20, RZ, RZ, -R20 ;  /* 0x000000ffff14c224 */ /* 0x000fc800078e0a14 */
[----:B------:R-:W-:Y:S02]  /*5c60*/  @!P2 IADD3 R18, -R18, RZ, RZ ;  /* 0x000000ff1212a210 */ /* 0x000fe40007ffe1ff */
[C---:B------:R-:W-:Y:S02]  /*5c70*/  SEL R15, R12.reuse, R20, !P3 ;  /* 0x000000140c0f7207 */ /* 0x040fe40005800000 */
[----:B------:R-:W-:-:S03]  /*5c80*/  SEL R12, R12, R18, !P3 ;  /* 0x000000120c0c7207 */ /* 0x000fc60005800000 */
[----:B------:R-:W-:-:S04]  /*5c90*/  IMAD.WIDE R32, R15, 0x4, R242 ;  /* 0x000000040f207825 */ /* 0x000fc800078e02f2 */
[----:B------:R-:W-:Y:S01]  /*5ca0*/  IMAD.WIDE R22, R12, 0x4, R242 ;  /* 0x000000040c167825 */ /* 0x000fe200078e02f2 */
[----:B------:R-:W2:Y:S04]  /*5cb0*/  LDG.E R19, desc[UR20][R32.64] ;  /* 0x0000001420137981 */ /* 0x000ea8000c1e1900 */
[----:B------:R-:W2:Y:S01]  /*5cc0*/  LDG.E R14, desc[UR20][R22.64] ;  /* 0x00000014160e7981 */ /* 0x000ea2000c1e1900 */
[----:B------:R-:W-:-:S04]  /*5cd0*/  IMAD.IADD R12, R15, 0x1, -R12 ;  /* 0x000000010f0c7824 */ /* 0x000fc800078e0a0c */
[----:B------:R-:W-:-:S05]  /*5ce0*/  IMAD R15, R12, R13, -0x40 ;  /* 0xffffffc00c0f7424 */ /* 0x000fca00078e020d */
[----:B------:R-:W-:-:S05]  /*5cf0*/  SHF.R.S32.HI R12, RZ, 0x1f, R15 ;  /* 0x0000001fff0c7819 */ /* 0x000fca000001140f */
[----:B------:R-:W-:-:S04]  /*5d00*/  IMAD R12, R12, UR10, RZ ;  /* 0x0000000a0c0c7c24 */ /* 0x000fc8000f8e02ff */
[----:B------:R-:W-:Y:S01]  /*5d10*/  IMAD R12, R15, UR11, R12 ;  /* 0x0000000b0f0c7c24 */ /* 0x000fe2000f8e020c */
[----:B--2---:R-:W-:Y:S01]  /*5d20*/  IADD3 R14, -R19, R14, RZ ;  /* 0x0000000e130e7210 */ /* 0x004fe20007ffe1ff */
[----:B------:R-:W-:-:S03]  /*5d30*/  IMAD.WIDE.U32 R18, R15, UR10, RZ ;  /* 0x0000000a0f127c25 */ /* 0x000fc6000f8e00ff */
[----:B------:R-:W-:Y:S01]  /*5d40*/  SHF.R.S32.HI R13, RZ, 0x1f, R14 ;  /* 0x0000001fff0d7819 */ /* 0x000fe2000001140e */
[----:B------:R-:W-:-:S04]  /*5d50*/  IMAD.IADD R19, R19, 0x1, R12 ;  /* 0x0000000113137824 */ /* 0x000fc800078e020c */
[----:B------:R-:W-:-:S04]  /*5d60*/  IMAD R13, R13, UR6, RZ ;  /* 0x000000060d0d7c24 */ /* 0x000fc8000f8e02ff */
[C---:B------:R-:W-:Y:S02]  /*5d70*/  IMAD R13, R14.reuse, UR7, R13 ;  /* 0x000000070e0d7c24 */ /* 0x040fe4000f8e020d */
[----:B------:R-:W-:-:S04]  /*5d80*/  IMAD.WIDE.U32 R14, R14, UR6, R18 ;  /* 0x000000060e0e7c25 */ /* 0x000fc8000f8e0012 */
[----:B------:R-:W-:Y:S01]  /*5d90*/  IMAD.MOV.U32 R16, RZ, RZ, R14 ;  /* 0x000000ffff107224 */ /* 0x000fe200078e000e */
[----:B------:R-:W-:Y:S01]  /*5da0*/  IADD3 R23, R15, R13, RZ ;  /* 0x0000000d0f177210 */ /* 0x000fe20007ffe0ff */
[----:B------:R-:W-:Y:S06]  /*5db0*/  BRA `(.L_x_751) ;  /* 0x0000000000107947 */ /* 0x000fec0003800000 */
.L_x_750:
[----:B------:R-:W-:-:S04]  /*5dc0*/  ULEA UR10, -UR10, URZ, 0x6 ;  /* 0x0000003f0a0a7291 */ /* 0x000fc8000f8e313f */
[----:B------:R-:W-:Y:S02]  /*5dd0*/  USHF.R.S32.HI UR6, URZ, 0x1f, UR10 ;  /* 0x0000001f3f067899 */ /* 0x000fe4000801140a */
[----:B------:R-:W-:-:S04]  /*5de0*/  MOV R16, UR10 ;  /* 0x0000000a00107c02 */ /* 0x000fc80008000f00 */
[----:B------:R-:W-:-:S07]  /*5df0*/  MOV R23, UR6 ;  /* 0x0000000600177c02 */ /* 0x000fce0008000f00 */
.L_x_751:
[----:B------:R-:W-:Y:S01]  /*5e00*/  ULDC UR6, c[0x0][0x2d0] ;  /* 0x0000b40000067ab9 */ /* 0x000fe20000000800 */
[----:B------:R-:W-:Y:S01]  /*5e10*/  BSSY B0, `(.L_x_752) ;  /* 0x00000ac000007945 */ /* 0x000fe20003800000 */
[----:B------:R-:W-:Y:S02]  /*5e20*/  ISETP.GE.AND P6, PT, R240, UR6, PT ;  /* 0x00000006f0007c0c */ /* 0x000fe4000bfc6270 */
[----:B------:R-:W-:Y:S02]  /*5e30*/  ISETP.GE.AND P5, PT, R237, UR6, PT ;  /* 0x00000006ed007c0c */ /* 0x000fe4000bfa6270 */
[----:B------:R-:W-:Y:S02]  /*5e40*/  ISETP.GE.AND P4, PT, R236, UR6, PT ;  /* 0x00000006ec007c0c */ /* 0x000fe4000bf86270 */
[----:B------:R-:W-:-:S07]  /*5e50*/  ISETP.GE.AND P3, PT, R235, UR6, PT ;  /* 0x00000006eb007c0c */ /* 0x000fce000bf66270 */
[----:B------:R-:W1:Y:S01]  /*5e60*/  @!P6 LDC.64 R18, c[0x0][0x218] ;  /* 0x00008600ff12eb82 */ /* 0x000e620000000a00 */
[----:B------:R-:W-:Y:S01]  /*5e70*/  @!P6 IADD3 R27, P2, R16, R165, RZ ;  /* 0x000000a5101be210 */ /* 0x000fe20007f5e0ff */
[----:B------:R2:W-:Y:S04]  /*5e80*/  @P6 STS.128 [R238+0x8000], RZ ;  /* 0x008000ffee006388 */ /* 0x0005e80000000c00 */
[----:B------:R-:W-:Y:S02]  /*5e90*/  @!P6 IMAD.X R20, R23, 0x1, R166, P2 ;  /* 0x000000011714e824 */ /* 0x000fe400010e06a6 */
[----:B------:R-:W3:Y:S08]  /*5ea0*/  @!P5 LDC.64 R14, c[0x0][0x218] ;  /* 0x00008600ff0edb82 */ /* 0x000ef00000000a00 */
[----:B------:R-:W4:Y:S01]  /*5eb0*/  @!P4 LDC.64 R12, c[0x0][0x218] ;  /* 0x00008600ff0ccb82 */ /* 0x000f220000000a00 */
[----:B-1----:R-:W-:-:S04]  /*5ec0*/  @!P6 LEA R32, P2, R27, R18, 0x1 ;  /* 0x000000121b20e211 */ /* 0x002fc800078408ff */
[----:B------:R-:W-:Y:S02]  /*5ed0*/  @!P6 LEA.HI.X R33, R27, R19, R20, 0x1, P2 ;  /* 0x000000131b21e211 */ /* 0x000fe400010f0c14 */
[----:B------:R-:W-:Y:S01]  /*5ee0*/  @!P5 IADD3 R27, P2, R16, R165, RZ ;  /* 0x000000a5101bd210 */ /* 0x000fe20007f5e0ff */
[----:B------:R-:W1:Y:S02]  /*5ef0*/  @!P3 LDC.64 R18, c[0x0][0x218] ;  /* 0x00008600ff12bb82 */ /* 0x000e640000000a00 */
[----:B------:R-:W-:Y:S01]  /*5f00*/  @!PT LDS RZ, [RZ] ;  /* 0x00000000fffff984 */ /* 0x000fe20000000800 */
[----:B------:R-:W-:Y:S01]  /*5f10*/  @!PT LDS RZ, [RZ] ;  /* 0x00000000fffff984 */ /* 0x000fe20000000800 */
[----:B------:R-:W-:Y:S01]  /*5f20*/  @!PT LDS RZ, [RZ] ;  /* 0x00000000fffff984 */ /* 0x000fe20000000800 */
[----:B------:R5:W-:Y:S02]  /*5f30*/  @!P6 LDGSTS.E.BYPASS.LTC128B.128 [R238+0x8000], desc[UR20][R32.64] ;  /* 0x0800000020eeefae */ /* 0x000be4000b901d54 */
[----:B------:R-:W-:Y:S01]  /*5f40*/  @!P5 IMAD.X R20, R23, 0x1, R166, P2 ;  /* 0x000000011714d824 */ /* 0x000fe200010e06a6 */
[C---:B---3--:R-:W-:Y:S01]  /*5f50*/  @!P5 LEA R38, P2, R27.reuse, R14, 0x1 ;  /* 0x0000000e1b26d211 */ /* 0x048fe200078408ff */
[----:B------:R2:W-:Y:S03]  /*5f60*/  @P5 STS.128 [R238+0xa000], RZ ;  /* 0x00a000ffee005388 */ /* 0x0005e60000000c00 */
[----:B------:R-:W-:-:S02]  /*5f70*/  @!P5 LEA.HI.X R39, R27, R15, R20, 0x1, P2 ;  /* 0x0000000f1b27d211 */ /* 0x000fc400010f0c14 */
[----:B------:R-:W-:Y:S01]  /*5f80*/  @!P4 IADD3 R27, P2, R16, R165, RZ ;  /* 0x000000a5101bc210 */ /* 0x000fe20007f5e0ff */
[----:B------:R-:W3:Y:S02]  /*5f90*/  @!P6 LDC.64 R14, c[0x0][0x218] ;  /* 0x00008600ff0eeb82 */ /* 0x000ee40000000a00 */
[----:B------:R-:W-:Y:S01]  /*5fa0*/  @!PT LDS RZ, [RZ] ;  /* 0x00000000fffff984 */ /* 0x000fe20000000800 */
[----:B------:R-:W-:Y:S01]  /*5fb0*/  @!PT LDS RZ, [RZ] ;  /* 0x00000000fffff984 */ /* 0x000fe20000000800 */
[----:B------:R-:W-:Y:S01]  /*5fc0*/  @!PT LDS RZ, [RZ] ;  /* 0x00000000fffff984 */ /* 0x000fe20000000800 */
[----:B------:R-:W-:Y:S02]  /*5fd0*/  @!P5 LDGSTS.E.BYPASS.LTC128B.128 [R238+0xa000], desc[UR20][R38.64+0x80] ;  /* 0x0a00008026eedfae */ /* 0x000fe4000b901d54 */
[----:B------:R-:W-:Y:S01]  /*5fe0*/  @!P4 IMAD.X R20, R23, 0x1, R166, P2 ;  /* 0x000000011714c824 */ /* 0x000fe200010e06a6 */
[C---:B----4-:R-:W-:Y:S01]  /*5ff0*/  @!P4 LEA R36, P2, R27.reuse, R12, 0x1 ;  /* 0x0000000c1b24c211 */ /* 0x050fe200078408ff */
[----:B------:R2:W-:Y:S03]  /*6000*/  @P4 STS.128 [R238+0xc000], RZ ;  /* 0x00c000ffee004388 */ /* 0x0005e60000000c00 */
[----:B------:R-:W-:-:S02]  /*6010*/  @!P4 LEA.HI.X R37, R27, R13, R20, 0x1, P2 ;  /* 0x0000000d1b25c211 */ /* 0x000fc400010f0c14 */
[----:B------:R-:W-:Y:S01]  /*6020*/  @!P3 IADD3 R27, P2, R16, R165, RZ ;  /* 0x000000a5101bb210 */ /* 0x000fe20007f5e0ff */
[----:B------:R-:W4:Y:S02]  /*6030*/  @!P5 LDC.64 R12, c[0x0][0x218] ;  /* 0x00008600ff0cdb82 */ /* 0x000f240000000a00 */
[----:B------:R-:W-:Y:S01]  /*6040*/  @!PT LDS RZ, [RZ] ;  /* 0x00000000fffff984 */ /* 0x000fe20000000800 */
[----:B------:R-:W-:Y:S01]  /*6050*/  @!PT LDS RZ, [RZ] ;  /* 0x00000000fffff984 */ /* 0x000fe20000000800 */
[----:B------:R-:W-:Y:S01]  /*6060*/  @!PT LDS RZ, [RZ] ;  /* 0x00000000fffff984 */ /* 0x000fe20000000800 */
[----:B------:R-:W-:Y:S02]  /*6070*/  @!P4 LDGSTS.E.BYPASS.LTC128B.128 [R238+0xc000], desc[UR20][R36.64+0x100] ;  /* 0x0c00010024eecfae */ /* 0x000fe4000b901d54 */
[----:B------:R-:W-:Y:S01]  /*6080*/  @!P3 IMAD.X R20, R23, 0x1, R166, P2 ;  /* 0x000000011714b824 */ /* 0x000fe200010e06a6 */
[C---:B-1----:R-:W-:Y:S01]  /*6090*/  @!P3 LEA R34, P2, R27.reuse, R18, 0x1 ;  /* 0x000000121b22b211 */ /* 0x042fe200078408ff */
[----:B------:R2:W-:Y:S03]  /*60a0*/  @P3 STS.128 [R238+0xe000], RZ ;  /* 0x00e000ffee003388 */ /* 0x0005e60000000c00 */
[----:B------:R-:W-:-:S02]  /*60b0*/  @!P3 LEA.HI.X R35, R27, R19, R20, 0x1, P2 ;  /* 0x000000131b23b211 */ /* 0x000fc400010f0c14 */
[----:B------:R-:W-:Y:S01]  /*60c0*/  IADD3 R20, P2, R16, UR23, RZ ;  /* 0x0000001710147c10 */ /* 0x000fe2000ff5e0ff */
[----:B------:R-:W1:Y:S02]  /*60d0*/  @!P4 LDC.64 R18, c[0x0][0x218] ;  /* 0x00008600ff12cb82 */ /* 0x000e640000000a00 */
[----:B------:R-:W-:Y:S01]  /*60e0*/  @!PT LDS RZ, [RZ] ;  /* 0x00000000fffff984 */ /* 0x000fe20000000800 */
[----:B------:R-:W-:Y:S01]  /*60f0*/  @!PT LDS RZ, [RZ] ;  /* 0x00000000fffff984 */ /* 0x000fe20000000800 */
[----:B------:R-:W-:Y:S01]  /*6100*/  @!PT LDS RZ, [RZ] ;  /* 0x00000000fffff984 */ /* 0x000fe20000000800 */
[----:B------:R2:W-:Y:S01]  /*6110*/  @!P3 LDGSTS.E.BYPASS.LTC128B.128 [R238+0xe000], desc[UR20][R34.64+0x180] ;  /* 0x0e00018022eebfae */ /* 0x0005e2000b901d54 */
[----:B------:R-:W-:Y:S02]  /*6120*/  IADD3.X R27, R23, UR13, RZ, P2, !PT ;  /* 0x0000000d171b7c10 */ /* 0x000fe400097fe4ff */
[----:B------:R-:W-:Y:S01]  /*6130*/  @!P6 IADD3 R41, P2, R20, R165, RZ ;  /* 0x000000a51429e210 */ /* 0x000fe20007f5e0ff */
[----:B------:R1:W-:Y:S04]  /*6140*/  @P6 STS.128 [R238+0x8800], RZ ;  /* 0x008800ffee006388 */ /* 0x0003e80000000c00 */
[----:B------:R-:W-:Y:S01]  /*6150*/  @!P6 IMAD.X R22, R27, 0x1, R166, P2 ;  /* 0x000000011b16e824 */ /* 0x000fe200010e06a6 */
[----:B---3--:R-:W-:-:S04]  /*6160*/  @!P6 LEA R42, P2, R41, R14, 0x1 ;  /* 0x0000000e292ae211 */ /* 0x008fc800078408ff */
[----:B------:R-:W-:Y:S02]  /*6170*/  @!P6 LEA.HI.X R43, R41, R15, R22, 0x1, P2 ;  /* 0x0000000f292be211 */ /* 0x000fe400010f0c16 */
[----:B------:R-:W-:Y:S01]  /*6180*/  @!P5 IADD3 R41, P2, R20, R165, RZ ;  /* 0x000000a51429d210 */ /* 0x000fe20007f5e0ff */
[----:B------:R-:W3:Y:S02]  /*6190*/  @!P3 LDC.64 R14, c[0x0][0x218] ;  /* 0x00008600ff0ebb82 */ /* 0x000ee40000000a00 */
[----:B------:R-:W-:Y:S01]  /*61a0*/  @!PT LDS RZ, [RZ] ;  /* 0x00000000fffff984 */ /* 0x000fe20000000800 */
[----:B------:R-:W-:Y:S01]  /*61b0*/  @!PT LDS RZ, [RZ] ;  /* 0x00000000fffff984 */ /* 0x000fe20000000800 */
[----:B------:R-:W-:Y:S01]  /*61c0*/  @!PT LDS RZ, [RZ] ;  /* 0x00000000fffff984 */ /* 0x000fe20000000800 */
[----:B------:R1:W-:Y:S02]  /*61d0*/  @!P6 LDGSTS.E.BYPASS.LTC128B.128 [R238+0x8800], desc[UR20][R42.64] ;  /* 0x088000002aeeefae */ /* 0x0003e4000b901d54 */
[----:B------:R-:W-:Y:S01]  /*61e0*/  @!P5 IMAD.X R22, R27, 0x1, R166, P2 ;  /* 0x000000011b16d824 */ /* 0x000fe200010e06a6 */
[C---:B----4-:R-:W-:Y:S01]  /*61f0*/  @!P5 LEA R40, P2, R41.reuse, R12, 0x1 ;  /* 0x0000000c2928d211 */ /* 0x050fe200078408ff */
[----:B------:R4:W-:Y:S03]  /*6200*/  @P5 STS.128 [R238+0xa800], RZ ;  /* 0x00a800ffee005388 */ /* 0x0009e60000000c00 */
[----:B------:R-:W-:-:S02]  /*6210*/  @!P5 LEA.HI.X R41, R41, R13, R22, 0x1, P2 ;  /* 0x0000000d2929d211 */ /* 0x000fc400010f0c16 */
[----:B------:R-:W-:Y:S01]  /*6220*/  @!P4 IADD3 R45, P2, R20, R165, RZ ;  /* 0x000000a5142dc210 */ /* 0x000fe20007f5e0ff */
[----:B------:R-:W5:Y:S02]  /*6230*/  @!P6 LDC.64 R12, c[0x0][0x218] ;  /* 0x00008600ff0ceb82 */ /* 0x000f640000000a00 */
[----:B------:R-:W-:Y:S01]  /*6240*/  @!PT LDS RZ, [RZ] ;  /* 0x00000000fffff984 */ /* 0x000fe20000000800 */
[----:B------:R-:W-:Y:S01]  /*6250*/  @!PT LDS RZ, [RZ] ;  /* 0x00000000fffff984 */ /* 0x000fe20000000800 */
[----:B------:R-:W-:Y:S01]  /*6260*/  @!PT LDS RZ, [RZ] ;  /* 0x00000000fffff984 */ /* 0x000fe20000000800 */
[----:B------:R4:W-:Y:S02]  /*6270*/  @!P5 LDGSTS.E.BYPASS.LTC128B.128 [R238+0xa800], desc[UR20][R40.64+0x80] ;  /* 0x0a80008028eedfae */ /* 0x0009e4000b901d54 */
[----:B------:R-:W-:Y:S01]  /*6280*/  @!P4 IMAD.X R22, R27, 0x1, R166, P2 ;  /* 0x000000011b16c824 */ /* 0x000fe200010e06a6 */
[C---:B-1----:R-:W-:Y:S01]  /*6290*/  @!P4 LEA R44, P2, R45.reuse, R18, 0x1 ;  /* 0x000000122d2cc211 */ /* 0x042fe200078408ff */
[----:B------:R4:W-:Y:S03]  /*62a0*/  @P4 STS.128 [R238+0xc800], RZ ;  /* 0x00c800ffee004388 */ /* 0x0009e60000000c00 */
[----:B------:R-:W-:-:S02]  /*62b0*/  @!P4 LEA.HI.X R45, R45, R19, R22, 0x1, P2 ;  /* 0x000000132d2dc211 */ /* 0x000fc400010f0c16 */
        /* <DEDUP_REMOVED lines=10> */
[----:B------:R-:W-:Y:S01]  /*6360*/  IADD3 R20, P2, R20, UR23, RZ ;  /* 0x0000001714147c10 */ /* 0x000fe2000ff5e0ff */
[----:B------:R-:W3:Y:S02]  /*6370*/  @!P4 LDC.64 R14, c[0x0][0x218] ;  /* 0x00008600ff0ecb82 */ /* 0x000ee40000000a00 */
        /* <DEDUP_REMOVED lines=8> */
[----:B-----5:R-:W-:-:S04]  /*6400*/  @!P6 LEA R50, P2, R49, R12, 0x1 ;  /* 0x0000000c3132e211 */ /* 0x020fc800078408ff */
[----:B------:R-:W-:Y:S02]  /*6410*/  @!P6 LEA.HI.X R51, R49, R13, R22, 0x1, P2 ;  /* 0x0000000d3133e211 */ /* 0x000fe400010f0c16 */
        /* <DEDUP_REMOVED lines=11> */
[----:B------:R-:W2:Y:S02]  /*64d0*/  @!P6 LDC.64 R18, c[0x0][0x218] ;  /* 0x00008600ff12eb82 */ /* 0x000ea40000000a00 */
        /* <DEDUP_REMOVED lines=15> */
[C---:B-----5:R-:W-:Y:S01]  /*65d0*/  @!P3 LEA R32, P2, R22.reuse, R12, 0x1 ;  /* 0x0000000c1620b211 */ /* 0x060fe200078408ff */
        /* <DEDUP_REMOVED lines=12> */
[----:B--2---:R-:W-:-:S04]  /*66a0*/  @!P6 LEA R34, P2, R22, R18, 0x1 ;  /* 0x000000121622e211 */ /* 0x004fc800078408ff */
[----:B------:R-:W-:Y:S02]  /*66b0*/  @!P6 LEA.HI.X R35, R22, R19, R24, 0x1, P2 ;  /* 0x000000131623e211 */ /* 0x000fe400010f0c18 */
[----:B------:R-:W-:-:S03]  /*66c0*/  @!P5 IADD3 R18, P2, R20, R165, RZ ;  /* 0x000000a51412d210 */ /* 0x000fc60007f5e0ff */
[----:B------:R-:W-:Y:S01]  /*66d0*/  @!PT LDS RZ, [RZ] ;  /* 0x00000000fffff984 */ /* 0x000fe20000000800 */
[----:B------:R-:W-:Y:S01]  /*66e0*/  @!PT LDS RZ, [RZ] ;  /* 0x00000000fffff984 */ /* 0x000fe20000000800 */
[----:B------:R-:W-:Y:S01]  /*66f0*/  @!PT LDS RZ, [RZ] ;  /* 0x00000000fffff984 */ /* 0x000fe20000000800 */
[----:B------:R4:W-:Y:S02]  /*6700*/  @!P6 LDGSTS.E.BYPASS.LTC128B.128 [R238+0x9800], desc[UR20][R34.64] ;  /* 0x0980000022eeefae */ /* 0x0009e4000b901d54 */
[----:B------:R-:W-:Y:S01]  /*6710*/  @!P5 IMAD.X R19, R27, 0x1, R166, P2 ;  /* 0x000000011b13d824 */ /* 0x000fe200010e06a6 */
[C---:B-1----:R-:W-:Y:S01]  /*6720*/  @!P5 LEA R36, P2, R18.reuse, R14, 0x1 ;  /* 0x0000000e1224d211 */ /* 0x042fe200078408ff */
[----:B------:R4:W-:Y:S03]  /*6730*/  @P5 STS.128 [R238+0xb800], RZ ;  /* 0x00b800ffee005388 */ /* 0x0009e60000000c00 */
[----:B------:R-:W-:Y:S02]  /*6740*/  @!P5 LEA.HI.X R37, R18, R15, R19, 0x1, P2 ;  /* 0x0000000f1225d211 */ /* 0x000fe400010f0c13 */
[----:B------:R-:W-:-:S03]  /*6750*/  @!P4 IADD3 R14, P2, R20, R165, RZ ;  /* 0x000000a5140ec210 */ /* 0x000fc60007f5e0ff */
[----:B------:R-:W-:Y:S01]  /*6760*/  @!PT LDS RZ, [RZ] ;  /* 0x00000000fffff984 */ /* 0x000fe20000000800 */
[----:B------:R-:W-:Y:S01]  /*6770*/  @!PT LDS RZ, [RZ] ;  /* 0x00000000fffff984 */ /* 0x000fe20000000800 */
[----:B------:R-:W-:Y:S01]  /*6780*/  @!PT LDS RZ, [RZ] ;  /* 0x00000000fffff984 */ /* 0x000fe20000000800 */
[----:B------:R4:W-:Y:S02]  /*6790*/  @!P5 LDGSTS.E.BYPASS.LTC128B.128 [R238+0xb800], desc[UR20][R36.64+0x80] ;  /* 0x0b80008024eedfae */ /* 0x0009e4000b901d54 */
[----:B------:R-:W-:Y:S01]  /*67a0*/  @!P4 IMAD.X R15, R27, 0x1, R166, P2 ;  /* 0x000000011b0fc824 */ /* 0x000fe200010e06a6 */
[C---:B---3--:R-:W-:Y:S01]  /*67b0*/  @!P4 LEA R12, P2, R14.reuse, R12, 0x1 ;  /* 0x0000000c0e0cc211 */ /* 0x048fe200078408ff */
[----:B------:R4:W-:Y:S03]  /*67c0*/  @P4 STS.128 [R238+0xd800], RZ ;  /* 0x00d800ffee004388 */ /* 0x0009e60000000c00 */
[----:B------:R-:W-:-:S05]  /*67d0*/  @!P4 LEA.HI.X R13, R14, R13, R15, 0x1, P2 ;  /* 0x0000000d0e0dc211 */ /* 0x000fca00010f0c0f */
[----:B------:R-:W-:Y:S01]  /*67e0*/  @!PT LDS RZ, [RZ] ;  /* 0x00000000fffff984 */ /* 0x000fe20000000800 */
[----:B------:R-:W-:Y:S01]  /*67f0*/  @!PT LDS RZ, [RZ] ;  /* 0x00000000fffff984 */ /* 0x000fe20000000800 */
[----:B------:R-:W-:Y:S01]  /*6800*/  @!PT LDS RZ, [RZ] ;  /* 0x00000000fffff984 */ /* 0x000fe20000000800 */
[----:B------:R4:W-:Y:S04]  /*6810*/  @!P4 LDGSTS.E.BYPASS.LTC128B.128 [R238+0xd800], desc[UR20][R12.64+0x100] ;  /* 0x0d8001000ceecfae */ /* 0x0009e8000b901d54 */
[----:B------:R4:W-:Y:S01]  /*6820*/  @P3 STS.128 [R238+0xf800], RZ ;  /* 0x00f800ffee003388 */ /* 0x0009e20000000c00 */
[----:B------:R-:W-:Y:S05]  /*6830*/  @P3 BRA `(.L_x_753) ;  /* 0x0000000000243947 */ /* 0x000fea0003800000 */
[----:B------:R-:W-:Y:S01]  /*6840*/  IADD3 R20, P2, R20, R165, RZ ;  /* 0x000000a514147210 */ /* 0x000fe20007f5e0ff */
[----:B------:R-:W-:-:S04]  /*6850*/  ULDC.64 UR6, c[0x0][0x218] ;  /* 0x0000860000067ab9 */ /* 0x000fc80000000a00 */
[----:B------:R-:W-:Y:S01]  /*6860*/  IMAD.X R27, R27, 0x1, R166, P2 ;  /* 0x000000011b1b7824 */ /* 0x000fe200010e06a6 */
[----:B----4-:R-:W-:-:S04]  /*6870*/  LEA R12, P2, R20, UR6, 0x1 ;  /* 0x00000006140c7c11 */ /* 0x010fc8000f8408ff */
[----:B------:R-:W-:-:S05]  /*6880*/  LEA.HI.X R13, R20, UR7, R27, 0x1, P2 ;  /* 0x00000007140d7c11 */ /* 0x000fca00090f0c1b */
[----:B------:R-:W-:Y:S01]  /*6890*/  @!PT LDS RZ, [RZ] ;  /* 0x00000000fffff984 */ /* 0x000fe20000000800 */
[----:B------:R-:W-:Y:S01]  /*68a0*/  @!PT LDS RZ, [RZ] ;  /* 0x00000000fffff984 */ /* 0x000fe20000000800 */
[----:B------:R-:W-:Y:S01]  /*68b0*/  @!PT LDS RZ, [RZ] ;  /* 0x00000000fffff984 */ /* 0x000fe20000000800 */
[----:B------:R1:W-:Y:S04]  /*68c0*/  LDGSTS.E.BYPASS.LTC128B.128 [R238+0xf800], desc[UR20][R12.64+0x180] ;  /* 0x0f8001800cee7fae */ /* 0x0003e8000b901d54 */
.L_x_753:
[----:B------:R-:W-:Y:S05]  /*68d0*/  BSYNC B0 ;  /* 0x0000000000007941 */ /* 0x000fea0003800000 */
.L_x_752:
[----:B------:R-:W0:Y:S01]  /*68e0*/  LDGDEPBAR ;  /* 0x00000000000079af */ /* 0x000e220000000000 */
[----:B------:R-:W-:-:S04]  /*68f0*/  IADD3 R165, P2, R16, R165, RZ ;  /* 0x000000a510a57210 */ /* 0x000fc80007f5e0ff */
[----:B------:R-:W-:-:S09]  /*6900*/  IADD3.X R166, R23, R166, RZ, P2, !PT ;  /* 0x000000a617a67210 */ /* 0x000fd200017fe4ff */
.L_x_749:
[----:B------:R-:W-:Y:S01]  /*6910*/  FMNMX.FTZ R16, R3, R29, !PT ;  /* 0x0000001d03107209 */ /* 0x000fe20007810000 */
[----:B------:R-:W-:Y:S01]  /*6920*/  ULDC UR6, c[0x0][0x2ec] ;  /* 0x0000bb0000067ab9 */ /* 0x000fe20000000800 */
[----:B-1--4-:R-:W-:Y:S02]  /*6930*/  FMNMX.FTZ R13, R30, R28, !PT ;  /* 0x0000001c1e0d7209 */ /* 0x012fe40007810000 */
[----:B------:R-:W-:Y:S02]  /*6940*/  FMNMX.FTZ R16, R31, R16, !PT ;  /* 0x000000101f107209 */ /* 0x000fe40007810000 */
[----:B------:R-:W-:Y:S02]  /*6950*/  FMNMX.FTZ R13, R26, R13, !PT ;  /* 0x0000000d1a0d7209 */ /* 0x000fe40007810000 */
[----:B------:R-:W-:Y:S02]  /*6960*/  FMNMX.FTZ R16, R25, R16, !PT ;  /* 0x0000001019107209 */ /* 0x000fe40007810000 */
[----:B------:R-:W-:-:S02]  /*6970*/  FMNMX.FTZ R13, R2, R13, !PT ;  /* 0x0000000d020d7209 */ /* 0x000fc40007810000 */
[----:B------:R-:W-:Y:S02]  /*6980*/  FMNMX.FTZ R16, R11, R16, !PT ;  /* 0x000000100b107209 */ /* 0x000fe40007810000 */
[----:B------:R-:W-:Y:S02]  /*6990*/  FMNMX.FTZ R13, R8, R13, !PT ;  /* 0x0000000d080d7209 */ /* 0x000fe40007810000 */
        /* <DEDUP_REMOVED lines=22> */
[----:B------:R-:W-:Y:S01]  /*6b00*/  LEA R228, R0, UR4, 0x1 ;  /* 0x0000000400e47c11 */ /* 0x000fe2000f8e08ff */
[----:B------:R-:W1:Y:S03]  /*6b10*/  SHFL.BFLY PT, R15, R16, 0x2, 0x1f ;  /* 0x0c401f00100f7f89 */ /* 0x000e6600000e0000 */
[-C--:B------:R-:W-:Y:S01]  /*6b20*/  LEA R225, R5, R228.reuse, 0x1 ;  /* 0x000000e405e17211 */ /* 0x080fe200078e08ff */
[----:B------:R-:W2:Y:S01]  /*6b30*/  SHFL.BFLY PT, R13, R14, 0x2, 0x1f ;  /* 0x0c401f000e0d7f89 */ /* 0x000ea200000e0000 */
[----:B------:R-:W-:-:S03]  /*6b40*/  LEA R226, R7, R228, 0x1 ;  /* 0x000000e407e27211 */ /* 0x000fc600078e08ff */
[----:B------:R-:W-:Y:S01]  /*6b50*/  LDSM.16.MT88.4 R52, [R225+0x10000] ;  /* 0x01000000e134783b */ /* 0x000fe20000004200 */
[----:B------:R-:W-:-:S03]  /*6b60*/  LEA R224, R5, R226, 0x1 ;  /* 0x000000e205e07211 */ /* 0x000fc600078e08ff */
[----:B------:R-:W-:Y:S04]  /*6b70*/  LDSM.16.MT88.4 R36, [R228+0x10000] ;  /* 0x01000000e424783b */ /* 0x000fe80000004200 */
[----:B------:R-:W-:Y:S04]  /*6b80*/  LDSM.16.MT88.4 R60, [R224+0x10000] ;  /* 0x01000000e03c783b */ /* 0x000fe80000004200 */
[----:B------:R-:W-:Y:S01]  /*6b90*/  LDSM.16.MT88.4 R108, [R226+0x14000] ;  /* 0x01400000e26c783b */ /* 0x000fe20000004200 */
[----:B-1----:R-:W-:-:S03]  /*6ba0*/  FMNMX.FTZ R15, R16, R15, !PT ;  /* 0x0000000f100f7209 */ /* 0x002fc60007810000 */
[----:B------:R-:W-:Y:S01]  /*6bb0*/  LDSM.16.MT88.4 R44, [R226+0x10000] ;  /* 0x01000000e22c783b */ /* 0x000fe20000004200 */
[----:B--2---:R-:W-:-:S03]  /*6bc0*/  FMNMX.FTZ R13, R14, R13, !PT ;  /* 0x0000000d0e0d7209 */ /* 0x004fc60007810000 */
[----:B------:R-:W1:Y:S04]  /*6bd0*/  SHFL.BFLY PT, R164, R15, 0x1, 0x1f ;  /* 0x0c201f000fa47f89 */ /* 0x000e6800000e0000 */
[----:B------:R-:W2:Y:S04]  /*6be0*/  SHFL.BFLY PT, R12, R13, 0x1, 0x1f ;  /* 0x0c201f000d0c7f89 */ /* 0x000ea800000e0000 */
[----:B------:R-:W3:Y:S04]  /*6bf0*/  LDSM.16.MT88.4 R68, [R228+0x12000] ;  /* 0x01200000e444783b */ /* 0x000ee80000004200 */
[----:B------:R-:W4:Y:S04]  /*6c00*/  LDSM.16.MT88.4 R76, [R226+0x12000] ;  /* 0x01200000e24c783b */ /* 0x000f280000004200 */
[----:B------:R-:W-:Y:S04]  /*6c10*/  LDSM.16.MT88.4 R116, [R225+0x14000] ;  /* 0x01400000e174783b */ /* 0x000fe80000004200 */
[----:B------:R-:W-:Y:S01]  /*6c20*/  LDSM.16.MT88.4 R152, [R226+0x16000] ;  /* 0x01600000e298783b */ /* 0x000fe20000004200 */
[----:B-1----:R-:W-:-:S03]  /*6c30*/  FMNMX.FTZ R164, R15, R164, !PT ;  /* 0x000000a40fa47209 */ /* 0x002fc60007810000 */
[----:B------:R-:W-:Y:S01]  /*6c40*/  LDSM.16.MT88.4 R100, [R228+0x14000] ;  /* 0x01400000e464783b */ /* 0x000fe20000004200 */
[C---:B------:R-:W-:Y:S01]  /*6c50*/  FSETP.NEU.FTZ.AND P2, PT, R164.reuse, -INF , PT ;  /* 0xff800000a400780b */ /* 0x040fe20003f5d000 */
[----:B------:R-:W-:Y:S02]  /*6c60*/  FMUL.FTZ R196, R164, UR6 ;  /* 0x00000006a4c47c20 */ /* 0x000fe40008410000 */
[----:B------:R-:W-:Y:S03]  /*6c70*/  LDSM.16.MT88.4 R124, [R224+0x14000] ;  /* 0x01400000e07c783b */ /* 0x000fe60000004200 */
[----:B------:R-:W-:Y:S01]  /*6c80*/  FSEL R196, R196, RZ, P2 ;  /* 0x000000ffc4c47208 */ /* 0x000fe20001000000 */
[----:B------:R-:W-:Y:S04]  /*6c90*/  LDSM.16.MT88.4 R156, [R228+0x16000] ;  /* 0x01600000e49c783b */ /* 0x000fe80000004200 */
[--C-:B------:R-:W-:Y:S01]  /*6ca0*/  FFMA.FTZ R183, R3, UR6, -R196.reuse ;  /* 0x0000000603b77c23 */ /* 0x100fe200080108c4 */
[----:B--2---:R-:W-:Y:S01]  /*6cb0*/  FMNMX.FTZ R3, R13, R12, !PT ;  /* 0x0000000c0d037209 */ /* 0x004fe20007810000 */
[--C-:B------:R-:W-:Y:S01]  /*6cc0*/  FFMA.FTZ R180, R29, UR6, -R196.reuse ;  /* 0x000000061db47c23 */ /* 0x100fe200080108c4 */
[--C-:B------:R-:W-:Y:S01]  /*6cd0*/  FFMA.FTZ R179, R31, UR6, -R196.reuse ;  /* 0x000000061fb37c23 */ /* 0x100fe200080108c4 */
[--C-:B------:R-:W-:Y:S01]  /*6ce0*/  FFMA.FTZ R176, R25, UR6, -R196.reuse ;  /* 0x0000000619b07c23 */ /* 0x100fe200080108c4 */
[C---:B------:R-:W-:Y:S01]  /*6cf0*/  FSETP.NEU.FTZ.AND P2, PT, R3.reuse, -INF , PT ;  /* 0xff8000000300780b */ /* 0x040fe20003f5d000 */
[----:B------:R-:W-:Y:S01]  /*6d00*/  FMUL.FTZ R169, R3, UR6 ;  /* 0x0000000603a97c20 */ /* 0x000fe20008410000 */
[----:B------:R-:W-:Y:S01]  /*6d10*/  MUFU.EX2 R183, R183 ;  /* 0x000000b700b77308 */ /* 0x000fe20000000800 */
[--C-:B------:R-:W-:Y:S01]  /*6d20*/  FFMA.FTZ R177, R11, UR6, -R196.reuse ;  /* 0x000000060bb17c23 */ /* 0x100fe200080108c4 */
[--C-:B------:R-:W-:Y:S01]  /*6d30*/  FFMA.FTZ R173, R9, UR6, -R196.reuse ;  /* 0x0000000609ad7c23 */ /* 0x100fe200080108c4 */
[--C-:B------:R-:W-:Y:S01]  /*6d40*/  FFMA.FTZ R174, R21, UR6, -R196.reuse ;  /* 0x0000000615ae7c23 */ /* 0x100fe200080108c4 */
[----:B------:R-:W-:Y:S01]  /*6d50*/  FSEL R169, R169, RZ, P2 ;  /* 0x000000ffa9a97208 */ /* 0x000fe20001000000 */
[----:B------:R-:W-:Y:S01]  /*6d60*/  LDSM.16.MT88.4 R12, [R228+0x10800] ;  /* 0x01080000e40c783b */ /* 0x000fe20000004200 */
[--C-:B------:R-:W-:Y:S01]  /*6d70*/  FFMA.FTZ R184, R193, UR6, -R196.reuse ;  /* 0x00000006c1b87c23 */ /* 0x100fe200080108c4 */
[--C-:B------:R-:W-:Y:S01]  /*6d80*/  FFMA.FTZ R186, R191, UR6, -R196.reuse ;  /* 0x00000006bfba7c23 */ /* 0x100fe200080108c4 */
[----:B------:R-:W1:Y:S01]  /*6d90*/  MUFU.EX2 R180, R180 ;  /* 0x000000b400b47308 */ /* 0x000e620000000800 */
[--C-:B------:R-:W-:Y:S01]  /*6da0*/  FFMA.FTZ R182, R30, UR6, -R169.reuse ;  /* 0x000000061eb67c23 */ /* 0x100fe200080108a9 */
[--C-:B------:R-:W-:Y:S01]  /*6db0*/  FFMA.FTZ R185, R28, UR6, -R169.reuse ;  /* 0x000000061cb97c23 */ /* 0x100fe200080108a9 */
[--C-:B------:R-:W-:Y:S01]  /*6dc0*/  FFMA.FTZ R181, R26, UR6, -R169.reuse ;  /* 0x000000061ab57c23 */ /* 0x100fe200080108a9 */
[--C-:B------:R-:W-:Y:S01]  /*6dd0*/  FFMA.FTZ R178, R2, UR6, -R169.reuse ;  /* 0x0000000602b27c23 */ /* 0x100fe200080108a9 */
[--C-:B------:R-:W-:Y:S01]  /*6de0*/  FFMA.FTZ R175, R8, UR6, -R169.reuse ;  /* 0x0000000608af7c23 */ /* 0x100fe200080108a9 */
[--C-:B------:R-:W-:Y:S01]  /*6df0*/  FFMA.FTZ R172, R10, UR6, -R169.reuse ;  /* 0x000000060aac7c23 */ /* 0x100fe200080108a9 */
[--C-:B------:R-:W-:Y:S01]  /*6e00*/  FFMA.FTZ R2, R17, UR6, -R196.reuse ;  /* 0x0000000611027c23 */ /* 0x100fe200080108c4 */
[----:B------:R-:W-:Y:S01]  /*6e10*/  MUFU.EX2 R179, R179 ;  /* 0x000000b300b37308 */ /* 0x000fe20000000800 */
[----:B------:R-:W2:Y:S01]  /*6e20*/  LDSM.16.MT88.4 R8, [R225+0x10800] ;  /* 0x01080000e108783b */ /* 0x000ea20000004200 */
[--C-:B------:R-:W-:Y:S01]  /*6e30*/  FFMA.FTZ R167, R4, UR6, -R169.reuse ;  /* 0x0000000604a77c23 */ /* 0x100fe200080108a9 */
[--C-:B------:R-:W-:Y:S01]  /*6e40*/  FFMA.FTZ R0, R6, UR6, -R169.reuse ;  /* 0x0000000606007c23 */ /* 0x100fe200080108a9 */
[--C-:B------:R-:W-:Y:S01]  /*6e50*/  FFMA.FTZ R187, R187, UR6, -R196.reuse ;  /* 0x00000006bbbb7c23 */ /* 0x100fe200080108c4 */
[----:B------:R-:W5:Y:S01]  /*6e60*/  LDSM.16.MT88.4 R4, [R224+0x10800] ;  /* 0x01080000e004783b */ /* 0x000f620000004200 */
[--C-:B------:R-:W-:Y:S01]  /*6e70*/  FFMA.FTZ R189, R189, UR6, -R196.reuse ;  /* 0x00000006bdbd7c23 */ /* 0x100fe200080108c4 */
[--C-:B------:R-:W-:Y:S01]  /*6e80*/  FFMA.FTZ R188, R188, UR6, -R169.reuse ;  /* 0x00000006bcbc7c23 */ /* 0x100fe200080108a9 */
[----:B------:R-:W3:Y:S01]  /*6e90*/  MUFU.EX2 R176, R176 ;  /* 0x000000b000b07308 */ /* 0x000ee20000000800 */
[----:B-1----:R-:W-:Y:S01]  /*6ea0*/  F2FP.BF16.F32.PACK_AB R148, R180, R183 ;  /* 0x000000b7b494723e */ /* 0x002fe200000010ff */
[----:B------:R-:W-:Y:S01]  /*6eb0*/  LDSM.16.MT88.4 R20, [R226+0x10800] ;  /* 0x01080000e214783b */ /* 0x000fe20000004200 */
[--C-:B------:R-:W-:Y:S01]  /*6ec0*/  FFMA.FTZ R191, R200, UR6, -R169.reuse ;  /* 0x00000006c8bf7c23 */ /* 0x100fe200080108a9 */
[--C-:B------:R-:W-:Y:S01]  /*6ed0*/  FFMA.FTZ R190, R190, UR6, -R169.reuse ;  /* 0x00000006bebe7c23 */ /* 0x100fe200080108a9 */
[--C-:B------:R-:W-:Y:S01]  /*6ee0*/  FFMA.FTZ R193, R198, UR6, -R169.reuse ;  /* 0x00000006c6c17c23 */ /* 0x100fe200080108a9 */
[----:B------:R-:W-:Y:S01]  /*6ef0*/  LDSM.16.MT88.4 R16, [R228+0x12800] ;  /* 0x01280000e410783b */ /* 0x000fe20000004200 */
[--C-:B------:R-:W-:Y:S01]  /*6f00*/  FFMA.FTZ R198, R199, UR6, -R196.reuse ;  /* 0x00000006c7c67c23 */ /* 0x100fe200080108c4 */
[----:B------:R-:W-:Y:S01]  /*6f10*/  MUFU.EX2 R182, R182 ;  /* 0x000000b600b67308 */ /* 0x000fe20000000800 */
[--C-:B------:R-:W-:Y:S01]  /*6f20*/  FFMA.FTZ R197, R197, UR6, -R196.reuse ;  /* 0x00000006c5c57c23 */ /* 0x100fe200080108c4 */
[----:B------:R-:W-:Y:S01]  /*6f30*/  LDSM.16.MT88.4 R140, [R225+0x16000] ;  /* 0x01600000e18c783b */ /* 0x000fe20000004200 */
[--C-:B------:R-:W-:Y:S01]  /*6f40*/  FFMA.FTZ R195, R195, UR6, -R196.reuse ;  /* 0x00000006c3c37c23 */ /* 0x100fe200080108c4 */
[--C-:B------:R-:W-:Y:S01]  /*6f50*/  FFMA.FTZ R199, R192, UR6, -R169.reuse ;  /* 0x00000006c0c77c23 */ /* 0x100fe200080108a9 */
[----:B------:R-:W-:Y:S01]  /*6f60*/  FFMA.FTZ R196, R171, UR6, -R196 ;  /* 0x00000006abc47c23 */ /* 0x000fe200080108c4 */
[----:B------:R-:W-:Y:S01]  /*6f70*/  LDSM.16.MT88.4 R84, [R225+0x12000] ;  /* 0x01200000e154783b */ /* 0x000fe20000004200 */
[--C-:B------:R-:W-:Y:S01]  /*6f80*/  FFMA.FTZ R194, R194, UR6, -R169.reuse ;  /* 0x00000006c2c27c23 */ /* 0x100fe200080108a9 */
[----:B------:R-:W1:Y:S01]  /*6f90*/  MUFU.EX2 R185, R185 ;  /* 0x000000b900b97308 */ /* 0x000e620000000800 */
[----:B---3--:R-:W-:Y:S01]  /*6fa0*/  F2FP.BF16.F32.PACK_AB R150, R176, R179 ;  /* 0x000000b3b096723e */ /* 0x008fe200000010ff */
[----:B------:R-:W-:Y:S01]  /*6fb0*/  LDSM.16.MT88.4 R92, [R224+0x12000] ;  /* 0x01200000e05c783b */ /* 0x000fe20000004200 */
[--C-:B------:R-:W-:Y:S01]  /*6fc0*/  FFMA.FTZ R192, R170, UR6, -R169.reuse ;  /* 0x00000006aac07c23 */ /* 0x100fe200080108a9 */
[----:B------:R-:W-:Y:S01]  /*6fd0*/  FFMA.FTZ R247, R168, UR6, -R169 ;  /* 0x00000006a8f77c23 */ /* 0x000fe200080108a9 */
[----:B------:R-:W-:Y:S01]  /*6fe0*/  FADD.FTZ R180, R183, R180 ;  /* 0x000000b4b7b47221 */ /* 0x000fe20000010000 */
[----:B------:R-:W-:Y:S01]  /*6ff0*/  LDSM.16.MT88.4 R24, [R224+0x16000] ;  /* 0x01600000e018783b */ /* 0x000fe20000004200 */
[----:B------:R-:W-:Y:S01]  /*7000*/  ULDC.64 UR6, c[0x0][0x218] ;  /* 0x0000860000067ab9 */ /* 0x000fe20000000a00 */
[----:B------:R-:W-:Y:S01]  /*7010*/  MUFU.EX2 R181, R181 ;  /* 0x000000b500b57308 */ /* 0x000fe20000000800 */
[----:B------:R-:W-:Y:S01]  /*7020*/  FADD.FTZ R179, R179, R180 ;  /* 0x000000b4b3b37221 */ /* 0x000fe20000010000 */
[----:B------:R-:W-:Y:S01]  /*7030*/  LDSM.16.MT88.4 R32, [R225+0x12800] ;  /* 0x01280000e120783b */ /* 0x000fe20000004200 */
[----:B------:R-:W-:-:S02]  /*7040*/  LEA R246, P2, R165, UR6, 0x1 ;  /* 0x00000006a5f67c11 */ /* 0x000fc4000f8408ff */
[----:B------:R-:W-:Y:S01]  /*7050*/  FADD.FTZ R176, R176, R179 ;  /* 0x000000b3b0b07221 */ /* 0x000fe20000010000 */
[----:B------:R-:W-:Y:S01]  /*7060*/  LDSM.16.MT88.4 R168, [R224+0x13800] ;  /* 0x01380000e0a8783b */ /* 0x000fe20000004200 */
[----:B------:R-:W-:Y:S01]  /*7070*/  LEA.HI.X R245, R165, UR7, R166, 0x1, P2 ;  /* 0x00000007a5f57c11 */ /* 0x000fe200090f0ca6 */
[----:B------:R-:W3:Y:S01]  /*7080*/  MUFU.EX2 R178, R178 ;  /* 0x000000b200b27308 */ /* 0x000ee20000000800 */
[----:B-1----:R-:W-:Y:S01]  /*7090*/  F2FP.BF16.F32.PACK_AB R149, R185, R182 ;  /* 0x000000b6b995723e */ /* 0x002fe200000010ff */
[----:B------:R-:W-:-:S06]  /*70a0*/  FADD.FTZ R182, R182, R185 ;  /* 0x000000b9b6b67221 */ /* 0x000fcc0000010000 */
[----:B------:R-:W-:Y:S08]  /*70b0*/  MUFU.EX2 R177, R177 ;  /* 0x000000b100b17308 */ /* 0x000ff00000000800 */
[----:B------:R-:W1:Y:S01]  /*70c0*/  MUFU.EX2 R174, R174 ;  /* 0x000000ae00ae7308 */ /* 0x000e620000000800 */
[----:B---3--:R-:W-:Y:S01]  /*70d0*/  F2FP.BF16.F32.PACK_AB R151, R178, R181 ;  /* 0x000000b5b297723e */ /* 0x008fe200000010ff */
[----:B------:R-:W-:-:S04]  /*70e0*/  FADD.FTZ R181, R181, R182 ;  /* 0x000000b6b5b57221 */ /* 0x000fc80000010000 */
[----:B------:R-:W-:Y:S02]  /*70f0*/  FADD.FTZ R178, R178, R181 ;  /* 0x000000b5b2b27221 */ /* 0x000fe40000010000 */
[C---:B------:R-:W-:Y:S01]  /*7100*/  HMMA.16816.F32.BF16 R48, R148.reuse, R52, RZ ;  /* 0x000000349430723c */ /* 0x040fe200000418ff */
[----:B------:R-:W-:Y:S05]  /*7110*/  MUFU.EX2 R173, R173 ;  /* 0x000000ad00ad7308 */ /* 0x000fea0000000800 */
[C---:B------:R-:W-:Y:S03]  /*7120*/  HMMA.16816.F32.BF16 R52, R148.reuse, R54, RZ ;  /* 0x000000369434723c */ /* 0x040fe600000418ff */
[----:B------:R-:W3:Y:S01]  /*7130*/  MUFU.EX2 R2, R2 ;  /* 0x0000000200027308 */ /* 0x000ee20000000800 */
[C---:B-1----:R-:W-:Y:S01]  /*7140*/  F2FP.BF16.F32.PACK_AB R28, R174.reuse, R177 ;  /* 0x000000b1ae1c723e */ /* 0x042fe200000010ff */
[----:B------:R-:W-:Y:S01]  /*7150*/  FADD.FTZ R177, R177, R176 ;  /* 0x000000b0b1b17221 */ /* 0x000fe20000010000 */
[----:B------:R-:W-:Y:S03]  /*7160*/  HMMA.16816.F32.BF16 R160, R148, R36, RZ ;  /* 0x0000002494a0723c */ /* 0x000fe600000418ff */
[----:B------:R-:W-:-:S02]  /*7170*/  FADD.FTZ R174, R174, R177 ;  /* 0x000000b1aeae7221 */ /* 0x000fc40000010000 */
[----:B------:R-:W-:Y:S01]  /*7180*/  MUFU.EX2 R175, R175 ;  /* 0x000000af00af7308 */ /* 0x000fe20000000800 */
[C---:B------:R-:W-:Y:S06]  /*7190*/  HMMA.16816.F32.BF16 R56, R148.reuse, R60, RZ ;  /* 0x0000003c9438723c */ /* 0x040fec00000418ff */
[----:B------:R-:W-:Y:S01]  /*71a0*/  HMMA.16816.F32.BF16 R36, R148, R38, RZ ;  /* 0x000000269424723c */ /* 0x000fe200000418ff */
[----:B------:R-:W1:Y:S01]  /*71b0*/  MUFU.EX2 R172, R172 ;  /* 0x000000ac00ac7308 */ /* 0x000e620000000800 */
[----:B---3--:R-:W-:Y:S01]  /*71c0*/  F2FP.BF16.F32.PACK_AB R30, R2, R173 ;  /* 0x000000ad021e723e */ /* 0x008fe200000010ff */
[----:B------:R-:W-:-:S03]  /*71d0*/  FADD.FTZ R173, R173, R174 ;  /* 0x000000aeadad7221 */ /* 0x000fc60000010000 */
[C---:B------:R-:W-:Y:S01]  /*71e0*/  HMMA.16816.F32.BF16 R60, R148.reuse, R62, RZ ;  /* 0x0000003e943c723c */ /* 0x040fe200000418ff */
[----:B------:R-:W-:Y:S02]  /*71f0*/  FADD.FTZ R173, R2, R173 ;  /* 0x000000ad02ad7221 */ /* 0x000fe40000010000 */
[----:B------:R-:W-:Y:S03]  /*7200*/  MUFU.EX2 R167, R167 ;  /* 0x000000a700a77308 */ /* 0x000fe60000000800 */
[C---:B------:R-:W-:Y:S05]  /*7210*/  HMMA.16816.F32.BF16 R104, R148.reuse, R108, RZ ;  /* 0x0000006c9468723c */ /* 0x040fea00000418ff */
[----:B------:R-:W3:Y:S01]  /*7220*/  MUFU.EX2 R0, R0 ;  /* 0x0000000000007308 */ /* 0x000ee20000000800 */
[----:B-1----:R-:W-:Y:S01]  /*7230*/  F2FP.BF16.F32.PACK_AB R29, R172, R175 ;  /* 0x000000afac1d723e */ /* 0x002fe200000010ff */
[----:B------:R-:W-:Y:S01]  /*7240*/  HMMA.16816.F32.BF16 R108, R148, R110, RZ ;  /* 0x0000006e946c723c */ /* 0x000fe200000418ff */
[----:B------:R-:W-:-:S04]  /*7250*/  FADD.FTZ R175, R175, R178 ;  /* 0x000000b2afaf7221 */ /* 0x000fc80000010000 */
[----:B------:R-:W-:Y:S01]  /*7260*/  FADD.FTZ R172, R172, R175 ;  /* 0x000000afacac7221 */ /* 0x000fe20000010000 */
[C---:B------:R-:W-:Y:S01]  /*7270*/  HMMA.16816.F32.BF16 R40, R148.reuse, R44, RZ ;  /* 0x0000002c9428723c */ /* 0x040fe200000418ff */
[----:B------:R-:W-:Y:S05]  /*7280*/  MUFU.EX2 R184, R184 ;  /* 0x000000b800b87308 */ /* 0x000fea0000000800 */
[----:B------:R-:W-:Y:S01]  /*7290*/  HMMA.16816.F32.BF16 R64, R148, R68, RZ ;  /* 0x000000449440723c */ /* 0x000fe200000418ff */
[----:B---3--:R-:W-:Y:S02]  /*72a0*/  F2FP.BF16.F32.PACK_AB R31, R0, R167 ;  /* 0x000000a7001f723e */ /* 0x008fe400000010ff */
[----:B------:R-:W1:Y:S01]  /*72b0*/  MUFU.EX2 R187, R187 ;  /* 0x000000bb00bb7308 */ /* 0x000e620000000800 */
[----:B------:R-:W-:-:S02]  /*72c0*/  FADD.FTZ R167, R167, R172 ;  /* 0x000000aca7a77221 */ /* 0x000fc40000010000 */
[----:B----4-:R-:W-:Y:S02]  /*72d0*/  HMMA.16816.F32.BF16 R72, R148, R76, RZ ;  /* 0x0000004c9448723c */ /* 0x010fe400000418ff */
[----:B------:R-:W-:-:S04]  /*72e0*/  FADD.FTZ R167, R0, R167 ;  /* 0x000000a700a77221 */ /* 0x000fc80000010000 */
[C---:B--2---:R-:W-:Y:S01]  /*72f0*/  HMMA.16816.F32.BF16 R48, R28.reuse, R8, R48 ;  /* 0x000000081c30723c */ /* 0x044fe20000041830 */
[----:B------:R-:W-:Y:S05]  /*7300*/  MUFU.EX2 R186, R186 ;  /* 0x000000ba00ba7308 */ /* 0x000fea0000000800 */
[C---:B------:R-:W-:Y:S01]  /*7310*/  HMMA.16816.F32.BF16 R52, R28.reuse, R10, R52 ;  /* 0x0000000a1c34723c */ /* 0x040fe20000041834 */
[----:B------:R-:W2:Y:S02]  /*7320*/  LDSM.16.MT88.4 R8, [R226+0x14800] ;  /* 0x01480000e208783b */ /* 0x000ea40000004200 */
[----:B------:R-:W-:Y:S03]  /*7330*/  MUFU.EX2 R189, R189 ;  /* 0x000000bd00bd7308 */ /* 0x000fe60000000800 */
[C---:B------:R-:W-:Y:S05]  /*7340*/  HMMA.16816.F32.BF16 R160, R28.reuse, R12, R160 ;  /* 0x0000000c1ca0723c */ /* 0x040fea00000418a0 */
[----:B------:R-:W-:Y:S01]  /*7350*/  MUFU.EX2 R188, R188 ;  /* 0x000000bc00bc7308 */ /* 0x000fe20000000800 */
[C---:B------:R-:W-:Y:S01]  /*7360*/  HMMA.16816.F32.BF16 R36, R28.reuse, R14, R36 ;  /* 0x0000000e1c24723c */ /* 0x040fe20000041824 */
[----:B------:R-:W3:Y:S05]  /*7370*/  LDSM.16.MT88.4 R12, [R226+0x12800] ;  /* 0x01280000e20c783b */ /* 0x000eea0000004200 */
[C---:B-----5:R-:W-:Y:S01]  /*7380*/  HMMA.16816.F32.BF16 R56, R28.reuse, R4, R56 ;  /* 0x000000041c38723c */ /* 0x060fe20000041838 */
[----:B------:R-:W4:Y:S05]  /*7390*/  MUFU.EX2 R191, R191 ;  /* 0x000000bf00bf7308 */ /* 0x000f2a0000000800 */
[----:B------:R-:W-:Y:S01]  /*73a0*/  HMMA.16816.F32.BF16 R60, R28, R6, R60 ;  /* 0x000000061c3c723c */ /* 0x000fe2000004183c */
[----:B------:R-:W5:Y:S02]  /*73b0*/  LDSM.16.MT88.4 R4, [R225+0x14800] ;  /* 0x01480000e104783b */ /* 0x000f640000004200 */
[----:B------:R-:W-:Y:S03]  /*73c0*/  MUFU.EX2 R190, R190 ;  /* 0x000000be00be7308 */ /* 0x000fe60000000800 */
[C---:B------:R-:W-:Y:S05]  /*73d0*/  HMMA.16816.F32.BF16 R112, R148.reuse, R116, RZ ;  /* 0x000000749470723c */ /* 0x040fea00000418ff */
[----:B------:R-:W4:Y:S01]  /*73e0*/  MUFU.EX2 R193, R193 ;  /* 0x000000c100c17308 */ /* 0x000f220000000800 */
[----:B------:R-:W-:Y:S06]  /*73f0*/  HMMA.16816.F32.BF16 R44, R148, R46, RZ ;  /* 0x0000002e942c723c */ /* 0x000fec00000418ff */
[C---:B--2---:R-:W-:Y:S01]  /*7400*/  HMMA.16816.F32.BF16 R104, R28.reuse, R8, R104 ;  /* 0x000000081c68723c */ /* 0x044fe20000041868 */
[----:B------:R-:W-:Y:S05]  /*7410*/  MUFU.EX2 R198, R198 ;  /* 0x000000c600c67308 */ /* 0x000fea0000000800 */
[----:B------:R-:W-:Y:S01]  /*7420*/  HMMA.16816.F32.BF16 R108, R28, R10, R108 ;  /* 0x0000000a1c6c723c */ /* 0x000fe2000004186c */
[----:B------:R-:W2:Y:S02]  /*7430*/  LDSM.16.MT88.4 R8, [R226+0x16800] ;  /* 0x01680000e208783b */ /* 0x000ea40000004200 */
[----:B------:R-:W4:Y:S03]  /*7440*/  MUFU.EX2 R197, R197 ;  /* 0x000000c500c57308 */ /* 0x000f260000000800 */
[C---:B------:R-:W-:Y:S05]  /*7450*/  HMMA.16816.F32.BF16 R68, R148.reuse, R70, RZ ;  /* 0x000000469444723c */ /* 0x040fea00000418ff */
[----:B------:R-:W-:Y:S01]  /*7460*/  MUFU.EX2 R195, R195 ;  /* 0x000000c300c37308 */ /* 0x000fe20000000800 */
[C---:B------:R-:W-:Y:S06]  /*7470*/  HMMA.16816.F32.BF16 R76, R148.reuse, R78, RZ ;  /* 0x0000004e944c723c */ /* 0x040fec00000418ff */
[C---:B------:R-:W-:Y:S01]  /*7480*/  HMMA.16816.F32.BF16 R116, R148.reuse, R118, RZ ;  /* 0x000000769474723c */ /* 0x040fe200000418ff */
[----:B------:R-:W-:Y:S05]  /*7490*/  MUFU.EX2 R196, R196 ;  /* 0x000000c400c47308 */ /* 0x000fea0000000800 */
[C---:B------:R-:W-:Y:S03]  /*74a0*/  HMMA.16816.F32.BF16 R132, R148.reuse, R152, RZ ;  /* 0x000000989484723c */ /* 0x040fe600000418ff */
[----:B------:R-:W-:Y:S03]  /*74b0*/  MUFU.EX2 R194, R194 ;  /* 0x000000c200c27308 */ /* 0x000fe60000000800 */
[----:B------:R-:W-:Y:S05]  /*74c0*/  HMMA.16816.F32.BF16 R152, R148, R154, RZ ;  /* 0x0000009a9498723c */ /* 0x000fea00000418ff */
[----:B------:R-:W4:Y:S01]  /*74d0*/  MUFU.EX2 R199, R199 ;  /* 0x000000c700c77308 */ /* 0x000f220000000800 */
[C---:B------:R-:W-:Y:S06]  /*74e0*/  HMMA.16816.F32.BF16 R40, R28.reuse, R20, R40 ;  /* 0x000000141c28723c */ /* 0x040fec0000041828 */
[C---:B------:R-:W-:Y:S01]  /*74f0*/  HMMA.16816.F32.BF16 R44, R28.reuse, R22, R44 ;  /* 0x000000161c2c723c */ /* 0x040fe2000004182c */
[----:B------:R-:W1:Y:S01]  /*7500*/  LDSM.16.MT88.4 R20, [R228+0x14800] ;  /* 0x01480000e414783b */ /* 0x000e620000004200 */
[----:B------:R-:W-:Y:S04]  /*7510*/  MUFU.EX2 R192, R192 ;  /* 0x000000c000c07308 */ /* 0x000fe80000000800 */
[C---:B------:R-:W-:Y:S04]  /*7520*/  HMMA.16816.F32.BF16 R64, R28.reuse, R16, R64 ;  /* 0x000000101c40723c */ /* 0x040fe80000041840 */
[----:B------:R-:W4:Y:S02]  /*7530*/  MUFU.EX2 R247, R247 ;  /* 0x000000f700f77308 */ /* 0x000f240000000800 */
[C---:B------:R-:W-:Y:S01]  /*7540*/  HMMA.16816.F32.BF16 R68, R28.reuse, R18, R68 ;  /* 0x000000121c44723c */ /* 0x040fe20000041844 */
[----:B------:R-:W4:Y:S05]  /*7550*/  LDSM.16.MT88.4 R16, [R224+0x14800] ;  /* 0x01480000e010783b */ /* 0x000f2a0000004200 */
[C---:B---3--:R-:W-:Y:S06]  /*7560*/  HMMA.16816.F32.BF16 R72, R28.reuse, R12, R72 ;  /* 0x0000000c1c48723c */ /* 0x048fec0000041848 */
[C---:B------:R-:W-:Y:S01]  /*7570*/  HMMA.16816.F32.BF16 R76, R28.reuse, R14, R76 ;  /* 0x0000000e1c4c723c */ /* 0x040fe2000004184c */
[----:B------:R-:W3:Y:S05]  /*7580*/  LDSM.16.MT88.4 R12, [R228+0x16800] ;  /* 0x01680000e40c783b */ /* 0x000eea0000004200 */
[C---:B-----5:R-:W-:Y:S06]  /*7590*/  HMMA.16816.F32.BF16 R112, R28.reuse, R4, R112 ;  /* 0x000000041c70723c */ /* 0x060fec0000041870 */
[C---:B------:R-:W-:Y:S01]  /*75a0*/  HMMA.16816.F32.BF16 R116, R28.reuse, R6, R116 ;  /* 0x000000061c74723c */ /* 0x040fe20000041874 */
[----:B------:R-:W5:Y:S05]  /*75b0*/  LDSM.16.MT88.4 R4, [R225+0x16800] ;  /* 0x01680000e104783b */ /* 0x000f6a0000004200 */
[C---:B--2---:R-:W-:Y:S06]  /*75c0*/  HMMA.16816.F32.BF16 R132, R28.reuse, R8, R132 ;  /* 0x000000081c84723c */ /* 0x044fec0000041884 */
[----:B------:R-:W-:Y:S01]  /*75d0*/  HMMA.16816.F32.BF16 R152, R28, R10, R152 ;  /* 0x0000000a1c98723c */ /* 0x000fe20000041898 */
[----:B------:R-:W2:Y:S05]  /*75e0*/  LDSM.16.MT88.4 R8, [R225+0x11000] ;  /* 0x01100000e108783b */ /* 0x000eaa0000004200 */
[C---:B------:R-:W-:Y:S06]  /*75f0*/  HMMA.16816.F32.BF16 R96, R148.reuse, R100, RZ ;  /* 0x000000649460723c */ /* 0x040fec00000418ff */
        /* <DEDUP_REMOVED lines=12> */
[----:B------:R-:W-:Y:S01]  /*76c0*/  HMMA.16816.F32.BF16 R148, R148, R26, RZ ;  /* 0x0000001a9494723c */ /* 0x000fe200000418ff */
[----:B------:R-:W2:Y:S05]  /*76d0*/  LDSM.16.MT88.4 R24, [R224+0x12800] ;  /* 0x01280000e018783b */ /* 0x000eaa0000004200 */
[C---:B-1----:R-:W-:Y:S06]  /*76e0*/  HMMA.16816.F32.BF16 R96, R28.reuse, R20, R96 ;  /* 0x000000141c60723c */ /* 0x042fec0000041860 */
[C---:B------:R-:W-:Y:S01]  /*76f0*/  HMMA.16816.F32.BF16 R100, R28.reuse, R22, R100 ;  /* 0x000000161c64723c */ /* 0x040fe20000041864 */
[----:B------:R-:W1:Y:S05]  /*7700*/  LDSM.16.MT88.4 R20, [R228+0x11000] ;  /* 0x01100000e414783b */ /* 0x000e6a0000004200 */
[C---:B----4-:R-:W-:Y:S06]  /*7710*/  HMMA.16816.F32.BF16 R120, R28.reuse, R16, R120 ;  /* 0x000000101c78723c */ /* 0x050fec0000041878 */
[C---:B------:R-:W-:Y:S01]  /*7720*/  HMMA.16816.F32.BF16 R124, R28.reuse, R18, R124 ;  /* 0x000000121c7c723c */ /* 0x040fe2000004187c */
[----:B------:R-:W4:Y:S05]  /*7730*/  LDSM.16.MT88.4 R16, [R224+0x11000] ;  /* 0x01100000e010783b */ /* 0x000f2a0000004200 */
[C---:B---3--:R-:W-:Y:S06]  /*7740*/  HMMA.16816.F32.BF16 R128, R28.reuse, R12, R128 ;  /* 0x0000000c1c80723c */ /* 0x048fec0000041880 */
[C---:B------:R-:W-:Y:S01]  /*7750*/  HMMA.16816.F32.BF16 R156, R28.reuse, R14, R156 ;  /* 0x0000000e1c9c723c */ /* 0x040fe2000004189c */
[----:B------:R-:W3:Y:S05]  /*7760*/  LDSM.16.MT88.4 R12, [R228+0x13000] ;  /* 0x01300000e40c783b */ /* 0x000eea0000004200 */
[C---:B-----5:R-:W-:Y:S06]  /*7770*/  HMMA.16816.F32.BF16 R136, R28.reuse, R4, R136 ;  /* 0x000000041c88723c */ /* 0x060fec0000041888 */
[----:B------:R-:W-:Y:S01]  /*7780*/  HMMA.16816.F32.BF16 R140, R28, R6, R140 ;  /* 0x000000061c8c723c */ /* 0x000fe2000004188c */
[----:B------:R-:W-:Y:S01]  /*7790*/  F2FP.BF16.F32.PACK_AB R4, R187, R184 ;  /* 0x000000b8bb04723e */ /* 0x000fe200000010ff */
[----:B------:R-:W-:Y:S01]  /*77a0*/  FADD.FTZ R184, R184, R173 ;  /* 0x000000adb8b87221 */ /* 0x000fe20000010000 */
[----:B------:R-:W-:Y:S01]  /*77b0*/  F2FP.BF16.F32.PACK_AB R5, R191, R188 ;  /* 0x000000bcbf05723e */ /* 0x000fe200000010ff */
[----:B------:R-:W-:-:S02]  /*77c0*/  FADD.FTZ R188, R188, R167 ;  /* 0x000000a7bcbc7221 */ /* 0x000fc40000010000 */
[C---:B------:R-:W-:Y:S01]  /*77d0*/  HMMA.16816.F32.BF16 R80, R28.reuse, R32, R80 ;  /* 0x000000201c50723c */ /* 0x040fe20000041850 */
[----:B------:R-:W-:Y:S01]  /*77e0*/  F2FP.BF16.F32.PACK_AB R6, R189, R186 ;  /* 0x000000babd06723e */ /* 0x000fe200000010ff */
[----:B------:R-:W-:Y:S01]  /*77f0*/  FADD.FTZ R187, R187, R184 ;  /* 0x000000b8bbbb7221 */ /* 0x000fe20000010000 */
[----:B------:R-:W-:Y:S01]  /*7800*/  F2FP.BF16.F32.PACK_AB R7, R193, R190 ;  /* 0x000000bec107723e */ /* 0x000fe200000010ff */
[----:B------:R-:W-:Y:S02]  /*7810*/  FADD.FTZ R191, R191, R188 ;  /* 0x000000bcbfbf7221 */ /* 0x000fe40000010000 */
[----:B------:R-:W-:Y:S01]  /*7820*/  HMMA.16816.F32.BF16 R84, R28, R34, R84 ;  /* 0x000000221c54723c */ /* 0x000fe20000041854 */
[----:B------:R-:W-:Y:S01]  /*7830*/  LDSM.16.MT88.4 R32, [R224+0x16800] ;  /* 0x01680000e020783b */ /* 0x000fe20000004200 */
[----:B------:R-:W-:Y:S01]  /*7840*/  FADD.FTZ R186, R186, R187 ;  /* 0x000000bbbaba7221 */ /* 0x000fe20000010000 */
[----:B------:R-:W-:-:S03]  /*7850*/  FADD.FTZ R190, R190, R191 ;  /* 0x000000bfbebe7221 */ /* 0x000fc60000010000 */
[----:B--2---:R-:W-:Y:S01]  /*7860*/  HMMA.16816.F32.BF16 R48, R4, R8, R48 ;  /* 0x000000080430723c */ /* 0x004fe20000041830 */
[----:B------:R-:W-:Y:S01]  /*7870*/  FADD.FTZ R189, R189, R186 ;  /* 0x000000babdbd7221 */ /* 0x000fe20000010000 */
[----:B------:R-:W-:-:S04]  /*7880*/  FADD.FTZ R193, R193, R190 ;  /* 0x000000bec1c17221 */ /* 0x000fc80000010000 */
[----:B------:R-:W-:Y:S01]  /*7890*/  HMMA.16816.F32.BF16 R52, R4, R10, R52 ;  /* 0x0000000a0434723c */ /* 0x000fe20000041834 */
[----:B------:R-:W2:Y:S05]  /*78a0*/  LDSM.16.MT88.4 R8, [R226+0x15000] ;  /* 0x01500000e208783b */ /* 0x000eaa0000004200 */
[C---:B------:R-:W-:Y:S06]  /*78b0*/  HMMA.16816.F32.BF16 R88, R28.reuse, R24, R88 ;  /* 0x000000181c58723c */ /* 0x040fec0000041858 */
[----:B------:R-:W-:Y:S01]  /*78c0*/  HMMA.16816.F32.BF16 R92, R28, R26, R92 ;  /* 0x0000001a1c5c723c */ /* 0x000fe2000004185c */
[----:B------:R-:W5:Y:S05]  /*78d0*/  LDSM.16.MT88.4 R24, [R226+0x11000] ;  /* 0x01100000e218783b */ /* 0x000f6a0000004200 */
        /* <DEDUP_REMOVED lines=9> */
[C---:B--2---:R-:W-:Y:S06]  /*7970*/  HMMA.16816.F32.BF16 R104, R4.reuse, R8, R104 ;  /* 0x000000080468723c */ /* 0x044fec0000041868 */
[----:B------:R-:W-:Y:S01]  /*7980*/  HMMA.16816.F32.BF16 R108, R4, R10, R108 ;  /* 0x0000000a046c723c */ /* 0x000fe2000004186c */
[----:B------:R-:W2:Y:S05]  /*7990*/  LDSM.16.MT88.4 R8, [R226+0x17000] ;  /* 0x01700000e208783b */ /* 0x000eaa0000004200 */
[C---:B------:R-:W-:Y:S06]  /*79a0*/  HMMA.16816.F32.BF16 R144, R28.reuse, R32, R144 ;  /* 0x000000201c90723c */ /* 0x040fec0000041890 */
[----:B------:R-:W-:Y:S01]  /*79b0*/  HMMA.16816.F32.BF16 R148, R28, R34, R148 ;  /* 0x000000221c94723c */ /* 0x000fe20000041894 */
[----:B------:R-:W2:Y:S04]  /*79c0*/  LDSM.16.MT88.4 R32, [R225+0x13000] ;  /* 0x01300000e120783b */ /* 0x000ea80000004200 */
[----:B------:R-:W2:Y:S01]  /*79d0*/  LDSM.16.MT88.4 R28, [R224+0x13000] ;  /* 0x01300000e01c783b */ /* 0x000ea20000004200 */
[C---:B-----5:R-:W-:Y:S06]  /*79e0*/  HMMA.16816.F32.BF16 R40, R4.reuse, R24, R40 ;  /* 0x000000180428723c */ /* 0x060fec0000041828 */
[C---:B------:R-:W-:Y:S01]  /*79f0*/  HMMA.16816.F32.BF16 R44, R4.reuse, R26, R44 ;  /* 0x0000001a042c723c */ /* 0x040fe2000004182c */
        /* <DEDUP_REMOVED lines=11> */
[C---:B------:R-:W-:Y:S01]  /*7ab0*/  HMMA.16816.F32.BF16 R152, R4.reuse, R10, R152 ;  /* 0x0000000a0498723c */ /* 0x040fe20000041898 */
[----:B------:R-:W2:Y:S05]  /*7ac0*/  LDSM.16.MT88.4 R8, [R224+0x11800] ;  /* 0x01180000e008783b */ /* 0x000eaa0000004200 */
[C---:B------:R-:W-:Y:S06]  /*7ad0*/  HMMA.16816.F32.BF16 R80, R4.reuse, R32, R80 ;  /* 0x000000200450723c */ /* 0x040fec0000041850 */
[C---:B------:R-:W-:Y:S01]  /*7ae0*/  HMMA.16816.F32.BF16 R84, R4.reuse, R34, R84 ;  /* 0x000000220454723c */ /* 0x040fe20000041854 */
[----:B------:R-:W2:Y:S05]  /*7af0*/  LDSM.16.MT88.4 R32, [R228+0x11800] ;  /* 0x01180000e420783b */ /* 0x000eaa0000004200 */
[C---:B------:R-:W-:Y:S06]  /*7b00*/  HMMA.16816.F32.BF16 R88, R4.reuse, R28, R88 ;  /* 0x0000001c0458723c */ /* 0x040fec0000041858 */
[C---:B------:R-:W-:Y:S01]  /*7b10*/  HMMA.16816.F32.BF16 R92, R4.reuse, R30, R92 ;  /* 0x0000001e045c723c */ /* 0x040fe2000004185c */
[----:B------:R-:W2:Y:S05]  /*7b20*/  LDSM.16.MT88.4 R28, [R226+0x11800] ;  /* 0x01180000e21c783b */ /* 0x000eaa0000004200 */
        /* <DEDUP_REMOVED lines=10> */
[----:B------:R-:W-:Y:S01]  /*7bd0*/  HMMA.16816.F32.BF16 R148, R4, R14, R148 ;  /* 0x0000000e0494723c */ /* 0x000fe20000041894 */
[----:B------:R-:W3:Y:S06]  /*7be0*/  LDSM.16.MT88.4 R12, [R225+0x13800] ;  /* 0x01380000e10c783b */ /* 0x000eec0000004200 */
[----:B------:R-:W-:Y:S01]  /*7bf0*/  F2FP.BF16.F32.PACK_AB R4, R197, R198 ;  /* 0x000000c6c504723e */ /* 0x000fe200000010ff */
[----:B------:R-:W-:Y:S01]  /*7c00*/  FADD.FTZ R198, R198, R189 ;  /* 0x000000bdc6c67221 */ /* 0x000fe20000010000 */
[----:B------:R-:W-:Y:S01]  /*7c10*/  F2FP.BF16.F32.PACK_AB R5, R199, R194 ;  /* 0x000000c2c705723e */ /* 0x000fe200000010ff */
[----:B------:R-:W-:Y:S01]  /*7c20*/  FADD.FTZ R194, R194, R193 ;  /* 0x000000c1c2c27221 */ /* 0x000fe20000010000 */
[----:B------:R-:W-:Y:S01]  /*7c30*/  F2FP.BF16.F32.PACK_AB R6, R196, R195 ;  /* 0x000000c3c406723e */ /* 0x000fe200000010ff */
[----:B------:R-:W-:Y:S01]  /*7c40*/  FADD.FTZ R198, R197, R198 ;  /* 0x000000c6c5c67221 */ /* 0x000fe20000010000 */
[----:B------:R-:W-:Y:S01]  /*7c50*/  F2FP.BF16.F32.PACK_AB R7, R247, R192 ;  /* 0x000000c0f707723e */ /* 0x000fe200000010ff */
[----:B------:R-:W-:-:S02]  /*7c60*/  FADD.FTZ R199, R199, R194 ;  /* 0x000000c2c7c77221 */ /* 0x000fc40000010000 */
[----:B------:R-:W-:Y:S02]  /*7c70*/  FADD.FTZ R195, R195, R198 ;  /* 0x000000c6c3c37221 */ /* 0x000fe40000010000 */
[----:B------:R-:W-:Y:S02]  /*7c80*/  FADD.FTZ R192, R192, R199 ;  /* 0x000000c7c0c07221 */ /* 0x000fe40000010000 */
[----:B--2---:R-:W-:Y:S01]  /*7c90*/  HMMA.16816.F32.BF16 R56, R4, R8, R56 ;  /* 0x000000080438723c */ /* 0x004fe20000041838 */
[----:B------:R-:W-:Y:S01]  /*7ca0*/  FADD.FTZ R249, R196, R195 ;  /* 0x000000c3c4f97221 */ /* 0x000fe20000010000 */
[----:B------:R-:W-:-:S04]  /*7cb0*/  FADD.FTZ R247, R247, R192 ;  /* 0x000000c0f7f77221 */ /* 0x000fc80000010000 */
        /* <DEDUP_REMOVED lines=24> */
[C---:B------:R-:W-:Y:S06]  /*7e40*/  HMMA.16816.F32.BF16 R92, R4.reuse, R170, R92 ;  /* 0x000000aa045c723c */ /* 0x040fec000004185c */
[C---:B------:R-:W-:Y:S06]  /*7e50*/  HMMA.16816.F32.BF16 R96, R4.reuse, R32, R96 ;  /* 0x000000200460723c */ /* 0x040fec0000041860 */
[C---:B------:R-:W-:Y:S06]  /*7e60*/  HMMA.16816.F32.BF16 R100, R4.reuse, R34, R100 ;  /* 0x000000220464723c */ /* 0x040fec0000041864 */
[C---:B------:R-:W-:Y:S06]  /*7e70*/  HMMA.16816.F32.BF16 R104, R4.reuse, R28, R104 ;  /* 0x0000001c0468723c */ /* 0x040fec0000041868 */
[C---:B------:R-:W-:Y:S06]  /*7e80*/  HMMA.16816.F32.BF16 R108, R4.reuse, R30, R108 ;  /* 0x0000001e046c723c */ /* 0x040fec000004186c */
[C---:B-----5:R-:W-:Y:S06]  /*7e90*/  HMMA.16816.F32.BF16 R120, R4.reuse, R24, R120 ;  /* 0x000000180478723c */ /* 0x060fec0000041878 */
[C---:B------:R-:W-:Y:S06]  /*7ea0*/  HMMA.16816.F32.BF16 R124, R4.reuse, R26, R124 ;  /* 0x0000001a047c723c */ /* 0x040fec000004187c */
[C---:B-1----:R-:W-:Y:S06]  /*7eb0*/  HMMA.16816.F32.BF16 R128, R4.reuse, R20, R128 ;  /* 0x000000140480723c */ /* 0x042fec0000041880 */
[C---:B------:R-:W-:Y:S06]  /*7ec0*/  HMMA.16816.F32.BF16 R156, R4.reuse, R22, R156 ;  /* 0x00000016049c723c */ /* 0x040fec000004189c */
[C---:B----4-:R-:W-:Y:S06]  /*7ed0*/  HMMA.16816.F32.BF16 R132, R4.reuse, R16, R132 ;  /* 0x000000100484723c */ /* 0x050fec0000041884 */
[C---:B------:R-:W-:Y:S06]  /*7ee0*/  HMMA.16816.F32.BF16 R152, R4.reuse, R18, R152 ;  /* 0x000000120498723c */ /* 0x040fec0000041898 */
[C---:B---3--:R-:W-:Y:S06]  /*7ef0*/  HMMA.16816.F32.BF16 R136, R4.reuse, R12, R136 ;  /* 0x0000000c0488723c */ /* 0x048fec0000041888 */
[C---:B------:R-:W-:Y:S06]  /*7f00*/  HMMA.16816.F32.BF16 R140, R4.reuse, R14, R140 ;  /* 0x0000000e048c723c */ /* 0x040fec000004188c */
[C---:B--2---:R-:W-:Y:S06]  /*7f10*/  HMMA.16816.F32.BF16 R144, R4.reuse, R8, R144 ;  /* 0x000000080490723c */ /* 0x044fec0000041890 */
[----:B------:R-:W-:Y:S01]  /*7f20*/  HMMA.16816.F32.BF16 R148, R4, R10, R148 ;  /* 0x0000000a0494723c */ /* 0x000fe20000041894 */
[----:B------:R-:W-:-:S08]  /*7f30*/  NOP ;  /* 0x0000000000007918 */ /* 0x000fd00000000000 */
[----:B------:R-:W-:-:S15]  /*7f40*/  @!P1 BRA `(.L_x_754) ;  /* 0x0000004400309947 */ /* 0x000fde0003800000 */
[----:B------:R-:W-:Y:S01]  /*7f50*/  ULEA UR6, -UR8, URZ, 0x6 ;  /* 0x0000003f08067291 */ /* 0x000fe2000f8e313f */
[----:B------:R-:W-:Y:S01]  /*7f60*/  IMAD.MOV.U32 R0, RZ, RZ, R3 ;  /* 0x000000ffff007224 */ /* 0x000fe200078e0003 */
[----:B------:R-:W-:Y:S01]  /*7f70*/  UIADD3 UR22, UR19, -0x2, URZ ;  /* 0xfffffffe13167890 */ /* 0x000fe2000fffe03f */
[----:B------:R-:W-:Y:S01]  /*7f80*/  IMAD.MOV.U32 R165, RZ, RZ, R164 ;  /* 0x000000ffffa57224 */ /* 0x000fe200078e00a4 */
[----:B------:R-:W-:Y:S02]  /*7f90*/  USHF.R.S32.HI UR7, URZ, 0x1f, UR6 ;  /* 0x0000001f3f077899 */ /* 0x000fe40008011406 */
[----:B------:R-:W-:Y:S01]  /*7fa0*/  MOV R244, UR6 ;  /* 0x0000000600f47c02 */ /* 0x000fe20008000f00 */
[----:B------:R-:W-:Y:S01]  /*7fb0*/  ULDC UR17, c[0x0][0x2d0] ;  /* 0x0000b40000117ab9 */ /* 0x000fe20000000800 */
[----:B------:R-:W-:Y:S01]  /*7fc0*/  ULDC UR4, c[0x0][0x2ec] ;  /* 0x0000bb0000047ab9 */ /* 0x000fe20000000800 */
[----:B------:R-:W-:Y:S01]  /*7fd0*/  ULDC UR16, c[0x0][0x248] ;  /* 0x0000920000107ab9 */ /* 0x000fe20000000800 */
[----:B------:R-:W-:Y:S01]  /*7fe0*/  MOV R239, UR7 ;  /* 0x0000000700ef7c02 */ /* 0x000fe20008000f00 */
[----:B------:R-:W-:Y:S01]  /*7ff0*/  ULDC.64 UR8, c[0x0][0x248] ;  /* 0x0000920000087ab9 */ /* 0x000fe20000000a00 */
[----:B------:R-:W-:Y:S01]  /*8000*/  ULDC.64 UR10, c[0x0][0x250] ;  /* 0x00009400000a7ab9 */ /* 0x000fe20000000a00 */
[----:B------:R-:W-:-:S05]  /*8010*/  ULDC.64 UR6, c[0x0][0x250] ;  /* 0x0000940000067ab9 */ /* 0x000fca0000000a00 */
.L_x_758:
[----:B------:R-:W-:Y:S04]  /*8020*/  DEPBAR.LE SB0, 0x0 ;  /* 0x000080000000791a */ /* 0x000fe80000000000 */
[----:B------:R-:W-:Y:S01]  /*8030*/  BAR.SYNC.DEFER_BLOCKING 0x0 ;  /* 0x0000000000007b1d */ /* 0x000fe20000010000 */
[----:B------:R-:W-:Y:S01]  /*8040*/  ISETP.GE.AND P6, PT, R240, UR17, PT ;  /* 0x00000011f0007c0c */ /* 0x000fe2000bfc6270 */
[----:B------:R-:W-:Y:S01]  /*8050*/  IMAD.MOV.U32 R3, RZ, RZ, R244 ;  /* 0x000000ffff037224 */ /* 0x000fe200078e00f4 */
[----:B------:R-:W-:Y:S01]  /*8060*/  ISETP.GE.AND P5, PT, R237, UR17, PT ;  /* 0x00000011ed007c0c */ /* 0x000fe2000bfa6270 */
[----:B------:R-:W-:Y:S01]  /*8070*/  IMAD.MOV.U32 R164, RZ, RZ, R239 ;  /* 0x000000ffffa47224 */ /* 0x000fe200078e00ef */
[----:B------:R-:W-:Y:S01]  /*8080*/  ISETP.GE.AND P4, PT, R236, UR17, PT ;  /* 0x00000011ec007c0c */ /* 0x000fe2000bf86270 */
[----:B------:R-:W-:Y:S01]  /*8090*/  UMOV UR19, UR6 ;  /* 0x0000000600137c82 */ /* 0x000fe20008000000 */
[----:B------:R-:W-:Y:S01]  /*80a0*/  UMOV UR18, UR7 ;  /* 0x0000000700127c82 */ /* 0x000fe20008000000 */
[----:B------:R-:W-:Y:S10]  /*80b0*/  @!P0 BRA `(.L_x_755) ;  /* 0x0000000400048947 */ /* 0x000ff40003800000 */
[----:B------:R-:W1:Y:S01]  /*80c0*/  LDC R6, c[0x0][0x380] ;  /* 0x0000e000ff067b82 */ /* 0x000e620000000800 */
[----:B------:R-:W-:Y:S04]  /*80d0*/  USHF.L.U32 UR18, UR22, 0x6, URZ ;  /* 0x0000000616127899 */ /* 0x000fe8000800063f */
[----:B------:R-:W-:Y:S02]  /*80e0*/  UIADD3 UR19, UR18, 0x40, URZ ;  /* 0x0000004012137890 */ /* 0x000fe4000fffe03f */
[----:B------:R-:W-:Y:S04]  /*80f0*/  MOV R5, UR18 ;  /* 0x0000001200057c02 */ /* 0x000fe80008000f00 */
[----:B------:R-:W-:Y:S01]  /*8100*/  IMAD.U32 R7, RZ, RZ, UR19 ;  /* 0x00000013ff077e24 */ /* 0x000fe2000f8e00ff */
[----:B------:R-:W-:Y:S04]  /*8110*/  IABS R5, R5 ;  /* 0x0000000500057213 */ /* 0x000fe80000000000 */
[----:B------:R-:W-:Y:S02]  /*8120*/  IABS R7, R7 ;  /* 0x0000000700077213 */ /* 0x000fe40000000000 */
[----:B-1----:R-:W-:Y:S04]  /*8130*/  IABS R3, R6 ;  /* 0x0000000600037213 */ /* 0x002fe80000000000 */
[----:B------:R-:W1:Y:S10]  /*8140*/  I2F.RP R4, R3 ;  /* 0x0000000300047306 */ /* 0x000e740000209400 */
[----:B-1----:R-:W1:Y:S02]  /*8150*/  MUFU.RCP R2, R4 ;  /* 0x0000000400027308 */ /* 0x002e640000001000 */
[----:B-1----:R-:W-:Y:S08]  /*8160*/  VIADD R8, R2, 0xffffffe ;  /* 0x0ffffffe02087836 */ /* 0x002ff00000000000 */
[----:B------:R-:W1:Y:S02]  /*8170*/  F2I.FTZ.U32.TRUNC.NTZ R9, R8 ;  /* 0x0000000800097305 */ /* 0x000e64000021f000 */
[--C-:B-1----:R-:W-:Y:S02]  /*8180*/  IMAD.MOV R2, RZ, RZ, -R9.reuse ;  /* 0x000000ffff027224 */ /* 0x102fe400078e0a09 */
[----:B------:R-:W-:Y:S02]  /*8190*/  IMAD.MOV.U32 R8, RZ, RZ, RZ ;  /* 0x000000ffff087224 */ /* 0x000fe400078e00ff */
[----:B------:R-:W-:Y:S04]  /*81a0*/  IMAD R2, R2, R3, RZ ;  /* 0x0000000302027224 */ /* 0x000fe800078e02ff */
[----:B------:R-:W-:Y:S06]  /*81b0*/  IMAD.HI.U32 R2, R9, R2, R8 ;  /* 0x0000000209027227 */ /* 0x000fec00078e0008 */
[C---:B------:R-:W-:Y:S04]  /*81c0*/  IMAD.HI.U32 R8, R2.reuse, R5, RZ ;  /* 0x0000000502087227 */ /* 0x040fe800078e00ff */
[----:B------:R-:W-:Y:S01]  /*81d0*/  IMAD.HI.U32 R2, R2, R7, RZ ;  /* 0x0000000702027227 */ /* 0x000fe200078e00ff */
[----:B------:R-:W-:Y:S05]  /*81e0*/  IADD3 R4, -R8, RZ, RZ ;  /* 0x000000ff08047210 */ /* 0x000fea0007ffe1ff */
[C---:B------:R-:W-:Y:S02]  /*81f0*/  IMAD R5, R3.reuse, R4, R5 ;  /* 0x0000000403057224 */ /* 0x040fe400078e0205 */
[----:B------:R-:W-:Y:S03]  /*8200*/  IMAD.MOV R4, RZ, RZ, -R2 ;  /* 0x000000ffff047224 */ /* 0x000fe600078e0a02 */
[C---:B------:R-:W-:Y:S01]  /*8210*/  ISETP.GT.U32.AND P1, PT, R3.reuse, R5, PT ;  /* 0x000000050300720c */ /* 0x040fe20003f24070 */
[C---:B------:R-:W-:Y:S01]  /*8220*/  IMAD R7, R3.reuse, R4, R7 ;  /* 0x0000000403077224 */ /* 0x040fe200078e0207 */
[----:B------:R-:W-:Y:S01]  /*8230*/  LOP3.LUT R4, R6, UR19, RZ, 0x3c, !PT ;  /* 0x0000001306047c12 */ /* 0x000fe2000f8e3cff */
[----:B------:R-:W-:Y:S03]  /*8240*/  UMOV UR19, UR10 ;  /* 0x0000000a00137c82 */ /* 0x000fe60008000000 */
[----:B------:R-:W-:Y:S07]  /*8250*/  ISETP.GT.U32.AND P2, PT, R3, R7, PT ;  /* 0x000000070300720c */ /* 0x000fee0003f44070 */
[----:B------:R-:W-:Y:S02]  /*8260*/  @!P1 IMAD.IADD R5, R5, 0x1, -R3 ;  /* 0x0000000105059824 */ /* 0x000fe400078e0a03 */
[----:B------:R-:W-:Y:S03]  /*8270*/  @!P1 VIADD R8, R8, 0x1 ;  /* 0x0000000108089836 */ /* 0x000fe60000000000 */
[-C--:B------:R-:W-:Y:S01]  /*8280*/  ISETP.GE.U32.AND P3, PT, R5, R3.reuse, PT ;  /* 0x000000030500720c */ /* 0x080fe20003f66070 */
[----:B------:R-:W-:Y:S01]  /*8290*/  @!P2 VIADD R2, R2, 0x1 ;  /* 0x000000010202a836 */ /* 0x000fe20000000000 */
[-C--:B------:R-:W-:Y:S02]  /*82a0*/  @!P2 IADD3 R7, R7, -R3.reuse, RZ ;  /* 0x800000030707a210 */ /* 0x080fe40007ffe0ff */
[----:B------:R-:W-:Y:S02]  /*82b0*/  LOP3.LUT R5, RZ, R6, RZ, 0x33, !PT ;  /* 0x00000006ff057212 */ /* 0x000fe400078e33ff */
[----:B------:R-:W-:Y:S02]  /*82c0*/  ISETP.GE.U32.AND P1, PT, R7, R3, PT ;  /* 0x000000030700720c */ /* 0x000fe40003f26070 */
[----:B------:R-:W-:Y:S01]  /*82d0*/  LOP3.LUT R3, R6, UR18, RZ, 0x3c, !PT ;  /* 0x0000001206037c12 */ /* 0x000fe2000f8e3cff */
[----:B------:R-:W-:Y:S03]  /*82e0*/  UMOV UR18, UR11 ;  /* 0x0000000b00127c82 */ /* 0x000fe60008000000 */
[----:B------:R-:W-:Y:S02]  /*82f0*/  ISETP.GE.AND P2, PT, R3, RZ, PT ;  /* 0x000000ff0300720c */ /* 0x000fe40003f46270 */
[----:B------:R-:W-:Y:S02]  /*8300*/  @P3 IADD3 R8, R8, 0x1, RZ ;  /* 0x0000000108083810 */ /* 0x000fe40007ffe0ff */
[----:B------:R-:W-:Y:S03]  /*8310*/  ISETP.GE.AND P3, PT, R4, RZ, PT ;  /* 0x000000ff0400720c */ /* 0x000fe60003f66270 */
[----:B------:R-:W-:Y:S01]  /*8320*/  @P1 VIADD R2, R2, 0x1 ;  /* 0x0000000102021836 */ /* 0x000fe20000000000 */
[----:B------:R-:W-:Y:S05]  /*8330*/  ISETP.NE.AND P1, PT, R6, RZ, PT ;  /* 0x000000ff0600720c */ /* 0x000fea0003f25270 */
[----:B------:R-:W-:Y:S04]  /*8340*/  @!P2 IMAD.MOV R8, RZ, RZ, -R8 ;  /* 0x000000ffff08a224 */ /* 0x000fe800078e0a08 */
[----:B------:R-:W-:Y:S02]  /*8350*/  @!P3 IADD3 R2, -R2, RZ, RZ ;  /* 0x000000ff0202b210 */ /* 0x000fe40007ffe1ff */
[C---:B------:R-:W-:Y:S02]  /*8360*/  SEL R3, R5.reuse, R8, !P1 ;  /* 0x0000000805037207 */ /* 0x040fe40004800000 */
[----:B------:R-:W-:Y:S02]  /*8370*/  SEL R5, R5, R2, !P1 ;  /* 0x0000000205057207 */ /* 0x000fe40004800000 */
[-C--:B------:R-:W-:Y:S02]  /*8380*/  LEA R12, P2, R3, R242.reuse, 0x2 ;  /* 0x000000f2030c7211 */ /* 0x080fe400078410ff */
[----:B------:R-:W-:Y:S02]  /*8390*/  LEA R10, P1, R5, R242, 0x2 ;  /* 0x000000f2050a7211 */ /* 0x000fe400078210ff */
[-C--:B------:R-:W-:Y:S02]  /*83a0*/  LEA.HI.X.SX32 R13, R3, R243.reuse, 0x2, P2 ;  /* 0x000000f3030d7211 */ /* 0x080fe400010f16ff */
[C---:B------:R-:W-:Y:S01]  /*83b0*/  LEA.HI.X.SX32 R11, R5.reuse, R243, 0x2, P1 ;  /* 0x000000f3050b7211 */ /* 0x040fe200008f16ff */
[----:B------:R-:W-:Y:S02]  /*83c0*/  IMAD.IADD R5, R5, 0x1, -R3 ;  /* 0x0000000105057824 */ /* 0x000fe400078e0a03 */
[----:B------:R-:W2:Y:S01]  /*83d0*/  LDG.E R7, desc[UR20][R12.64] ;  /* 0x000000140c077981 */ /* 0x000ea2000c1e1900 */
[----:B------:R-:W1:Y:S01]  /*83e0*/  LDC.64 R2, c[0x0][0x238] ;  /* 0x00008e00ff027b82 */ /* 0x000e620000000a00 */
[----:B------:R-:W-:Y:S02]  /*83f0*/  IMAD R6, R5, R6, -0x40 ;  /* 0xffffffc005067424 */ /* 0x000fe400078e0206 */
[----:B------:R-:W2:Y:S02]  /*8400*/  LDG.E R8, desc[UR20][R10.64] ;  /* 0x000000140a087981 */ /* 0x000ea4000c1e1900 */
[C---:B------:R-:W-:Y:S01]  /*8410*/  IMAD R4, R6.reuse, UR11, RZ ;  /* 0x0000000b06047c24 */ /* 0x040fe2000f8e02ff */
[----:B------:R-:W-:Y:S05]  /*8420*/  SHF.R.S32.HI R5, RZ, 0x1f, R6 ;  /* 0x0000001fff057819 */ /* 0x000fea0000011406 */
[----:B------:R-:W-:Y:S02]  /*8430*/  IMAD R4, R5, UR10, R4 ;  /* 0x0000000a05047c24 */ /* 0x000fe4000f8e0204 */
[----:B--2---:R-:W-:Y:S02]  /*8440*/  IMAD.IADD R7, R7, 0x1, -R8 ;  /* 0x0000000107077824 */ /* 0x004fe400078e0a08 */
[----:B------:R-:W-:Y:S03]  /*8450*/  IMAD.WIDE.U32 R8, R6, UR10, RZ ;  /* 0x0000000a06087c25 */ /* 0x000fe6000f8e00ff */
[----:B------:R-:W-:Y:S02]  /*8460*/  SHF.R.S32.HI R5, RZ, 0x1f, R7 ;  /* 0x0000001fff057819 */ /* 0x000fe40000011407 */
[----:B------:R-:W-:Y:S03]  /*8470*/  IADD3 R9, R9, R4, RZ ;  /* 0x0000000409097210 */ /* 0x000fe60007ffe0ff */
[-C--:B-1----:R-:W-:Y:S02]  /*8480*/  IMAD R4, R5, R2.reuse, RZ ;  /* 0x0000000205047224 */ /* 0x082fe400078e02ff */
[C---:B------:R-:W-:Y:S04]  /*8490*/  IMAD.WIDE.U32 R8, R7.reuse, R2, R8 ;  /* 0x0000000207087225 */ /* 0x040fe800078e0008 */
[----:B------:R-:W-:Y:S02]  /*84a0*/  IMAD R4, R7, R3, R4 ;  /* 0x0000000307047224 */ /* 0x000fe400078e0204 */
[----:B------:R-:W-:Y:S03]  /*84b0*/  IMAD.MOV.U32 R3, RZ, RZ, R8 ;  /* 0x000000ffff037224 */ /* 0x000fe600078e0008 */
[----:B------:R-:W-:Y:S07]  /*84c0*/  IADD3 R164, R9, R4, RZ ;  /* 0x0000000409a47210 */ /* 0x000fee0007ffe0ff */
.L_x_755:
[CC--:B------:R-:W-:Y:S01]  /*84d0*/  LEA R2, P1, R3.reuse, R250.reuse, 0x1 ;  /* 0x000000fa03027211 */ /* 0x0c0fe200078208ff */
[----:B------:R-:W-:Y:S01]  /*84e0*/  @P6 STS.128 [R238+0x10000], RZ ;  /* 0x010000ffee006388 */ /* 0x000fe20000000c00 */
[C---:B------:R-:W-:Y:S01]  /*84f0*/  IADD3 R252, P2, R3.reuse, UR24, RZ ;  /* 0x0000001803fc7c10 */ /* 0x040fe2000ff5e0ff */
[----:B------:R-:W-:Y:S01]  /*8500*/  UISETP.GE.AND UP0, UPT, UR22, 0x1, UPT ;  /* 0x000000011600788c */ /* 0x000fe2000bf06270 */
[-C--:B------:R-:W-:Y:S02]  /*8510*/  LEA.HI.X R3, R3, R251.reuse, R164, 0x1, P1 ;  /* 0x000000fb03037211 */ /* 0x080fe400008f0ca4 */
[----:B------:R-:W-:Y:S02]  /*8520*/  ISETP.GE.AND P3, PT, R235, UR17, PT ;  /* 0x00000011eb007c0c */ /* 0x000fe4000bf66270 */
[-C--:B------:R-:W-:Y:S01]  /*8530*/  @!P6 LEA R26, P1, R252, R250.reuse, 0x1 ;  /* 0x000000fafc1ae211 */ /* 0x080fe200078208ff */
[----:B------:R-:W-:Y:S01]  /*8540*/  @!PT LDS RZ, [RZ] ;  /* 0x00000000fffff984 */ /* 0x000fe20000000800 */
[----:B------:R-:W-:Y:S01]  /*8550*/  @!PT LDS RZ, [RZ] ;  /* 0x00000000fffff984 */ /* 0x000fe20000000800 */
[----:B------:R-:W-:Y:S01]  /*8560*/  @!PT LDS RZ, [RZ] ;  /* 0x00000000fffff984 */ /* 0x000fe20000000800 */
[----:B------:R-:W-:Y:S01]  /*8570*/  @!P6 LDGSTS.E.BYPASS.LTC128B.128 [R238+0x10000], desc[UR20][R2.64] ;  /* 0x1000000002eeefae */ /* 0x000fe2000b901d54 */
[----:B------:R-:W-:Y:S02]  /*8580*/  IADD3.X R248, R164, UR12, RZ, P2, !PT ;  /* 0x0000000ca4f87c10 */ /* 0x000fe400097fe4ff */
[C---:B------:R-:W-:Y:S01]  /*8590*/  IADD3 R167, P2, R252.reuse, UR24, RZ ;  /* 0x00000018fca77c10 */ /* 0x040fe2000ff5e0ff */
[----:B------:R-:W-:Y:S01]  /*85a0*/  @P5 STS.128 [R238+0x12000], RZ ;  /* 0x012000ffee005388 */ /* 0x000fe20000000c00 */
[-CC-:B------:R-:W-:Y:S02]  /*85b0*/  @!P6 LEA.HI.X R27, R252, R251.reuse, R248.reuse, 0x1, P1 ;  /* 0x000000fbfc1be211 */ /* 0x180fe400008f0cf8 */
[----:B------:R-:W-:Y:S01]  /*85c0*/  IADD3.X R166, R248, UR12, RZ, P2, !PT ;  /* 0x0000000cf8a67c10 */ /* 0x000fe200097fe4ff */
[----:B------:R-:W-:Y:S01]  /*85d0*/  @!PT LDS RZ, [RZ] ;  /* 0x00000000fffff984 */ /* 0x000fe20000000800 */
[----:B------:R-:W-:Y:S01]  /*85e0*/  @!PT LDS RZ, [RZ] ;  /* 0x00000000fffff984 */ /* 0x000fe20000000800 */
[----:B------:R-:W-:Y:S01]  /*85f0*/  @!PT LDS RZ, [RZ] ;  /* 0x00000000fffff984 */ /* 0x000fe20000000800 */
[----:B------:R-:W-:Y:S01]  /*8600*/  @!P5 LDGSTS.E.BYPASS.LTC128B.128 [R238+0x12000], desc[UR20][R2.64+0x80] ;  /* 0x1200008002eedfae */ /* 0x000fe2000b901d54 */
[CC--:B------:R-:W-:Y:S02]  /*8610*/  @!P5 LEA R22, P2, R252.reuse, R250.reuse, 0x1 ;  /* 0x000000fafc16d211 */ /* 0x0c0fe400078408ff */
[CC--:B------:R-:W-:Y:S01]  /*8620*/  @!P4 LEA R18, P1, R252.reuse, R250.reuse, 0x1 ;  /* 0x000000fafc12c211 */ /* 0x0c0fe200078208ff */
[----:B------:R-:W-:Y:S01]  /*8630*/  @P4 STS.128 [R238+0x14000], RZ ;  /* 0x014000ffee004388 */ /* 0x000fe20000000c00 */
[CCC-:B------:R-:W-:Y:S02]  /*8640*/  @!P5 LEA.HI.X R23, R252.reuse, R251.reuse, R248.reuse, 0x1, P2 ;  /* 0x000000fbfc17d211 */ /* 0x1c0fe400010f0cf8 */
[CCC-:B------:R-:W-:Y:S01]  /*8650*/  @!P4 LEA.HI.X R19, R252.reuse, R251.reuse, R248.reuse, 0x1, P1 ;  /* 0x000000fbfc13c211 */ /* 0x1c0fe200008f0cf8 */
[----:B------:R-:W-:Y:S01]  /*8660*/  @!PT LDS RZ, [RZ] ;  /* 0x00000000fffff984 */ /* 0x000fe20000000800 */
[----:B------:R-:W-:Y:S01]  /*8670*/  @!PT LDS RZ, [RZ] ;  /* 0x00000000fffff984 */ /* 0x000fe20000000800 */
[----:B------:R-:W-:Y:S01]  /*8680*/  @!PT LDS RZ, [RZ] ;  /* 0x00000000fffff984 */ /* 0x000fe20000000800 */
[----:B------:R-:W-:Y:S01]  /*8690*/  @!P4 LDGSTS.E.BYPASS.LTC128B.128 [R238+0x14000], desc[UR20][R2.64+0x100] ;  /* 0x1400010002eecfae */ /* 0x000fe2000b901d54 */
[CC--:B------:R-:W-:Y:S02]  /*86a0*/  @!P3 LEA R14, P2, R252.reuse, R250.reuse, 0x1 ;  /* 0x000000fafc0eb211 */ /* 0x0c0fe400078408ff */
[C---:B------:R-:W-:Y:S01]  /*86b0*/  IADD3 R164, P1, R167.reuse, UR24, RZ ;  /* 0x00000018a7a47c10 */ /* 0x040fe2000ff3e0ff */
[----:B------:R-:W-:Y:S01]  /*86c0*/  @P3 STS.128 [R238+0x16000], RZ ;  /* 0x016000ffee003388 */ /* 0x000fe20000000c00 */
[-C--:B------:R-:W-:Y:S02]  /*86d0*/  @!P3 LEA.HI.X R15, R252, R251.reuse, R248, 0x1, P2 ;  /* 0x000000fbfc0fb211 */ /* 0x080fe400010f0cf8 */
[CC--:B------:R-:W-:Y:S01]  /*86e0*/  @!P6 LEA R206, P2, R167.reuse, R250.reuse, 0x1 ;  /* 0x000000faa7cee211 */ /* 0x0c0fe200078408ff */
[----:B------:R-:W-:Y:S01]  /*86f0*/  @!PT LDS RZ, [RZ] ;  /* 0x00000000fffff984 */ /* 0x000fe20000000800 */
[----:B------:R-:W-:Y:S01]  /*8700*/  @!PT LDS RZ, [RZ] ;  /* 0x00000000fffff984 */ /* 0x000fe20000000800 */
[----:B------:R-:W-:Y:S01]  /*8710*/  @!PT LDS RZ, [RZ] ;  /* 0x00000000fffff984 */ /* 0x000fe20000000800 */
[----:B------:R-:W-:Y:S01]  /*8720*/  @!P3 LDGSTS.E.BYPASS.LTC128B.128 [R238+0x16000], desc[UR20][R2.64+0x180] ;  /* 0x1600018002eebfae */ /* 0x000fe2000b901d54 */
[----:B------:R-:W-:Y:S02]  /*8730*/  IADD3.X R248, R166, UR12, RZ, P1, !PT ;  /* 0x0000000ca6f87c10 */ /* 0x000fe40008ffe4ff */
[CCC-:B------:R-:W-:Y:S01]  /*8740*/  @!P6 LEA.HI.X R207, R167.reuse, R251.reuse, R166.reuse, 0x1, P2 ;  /* 0x000000fba7cfe211 */ /* 0x1c0fe200010f0ca6 */
[----:B------:R-:W-:Y:S01]  /*8750*/  @P6 STS.128 [R238+0x10800], RZ ;  /* 0x010800ffee006388 */ /* 0x000fe20000000c00 */
[CC--:B------:R-:W-:Y:S02]  /*8760*/  @!P5 LEA R198, P1, R167.reuse, R250.reuse, 0x1 ;  /* 0x000000faa7c6d211 */ /* 0x0c0fe400078208ff */
[CC--:B------:R-:W-:Y:S01]  /*8770*/  @!P4 LEA R34, P2, R167.reuse, R250.reuse, 0x1 ;  /* 0x000000faa722c211 */ /* 0x0c0fe200078408ff */
[----:B------:R-:W-:Y:S01]  /*8780*/  @!PT LDS RZ, [RZ] ;  /* 0x00000000fffff984 */ /* 0x000fe20000000800 */
[----:B------:R-:W-:Y:S01]  /*8790*/  @!PT LDS RZ, [RZ] ;  /* 0x00000000fffff984 */ /* 0x000fe20000000800 */
[----:B------:R-:W-:Y:S01]  /*87a0*/  @!PT LDS RZ, [RZ] ;  /* 0x00000000fffff984 */ /* 0x000fe20000000800 */
[----:B------:R-:W-:Y:S01]  /*87b0*/  @!P6 LDGSTS.E.BYPASS.LTC128B.128 [R238+0x10800], desc[UR20][R26.64] ;  /* 0x108000001aeeefae */ /* 0x000fe2000b901d54 */
[CCC-:B------:R-:W-:Y:S02]  /*87c0*/  @!P5 LEA.HI.X R199, R167.reuse, R251.reuse, R166.reuse, 0x1, P1 ;  /* 0x000000fba7c7d211 */ /* 0x1c0fe400008f0ca6 */
        /* <DEDUP_REMOVED lines=8> */
[-C--:B------:R-:W-:Y:S02]  /*8850*/  @!P3 LEA.HI.X R31, R167, R251.reuse, R166, 0x1, P1 ;  /* 0x000000fba71fb211 */ /* 0x080fe400008f0ca6 */
        /* <DEDUP_REMOVED lines=11> */
[C---:B------:R-:W-:Y:S03]  /*8910*/  @!P3 LEA R250, P1, R164.reuse, R250, 0x1 ;  /* 0x000000faa4fab211 */ /* 0x040fe600078208ff */
[----:B------:R-:W-:Y:S01]  /*8920*/  @!PT LDS RZ, [RZ] ;  /* 0x00000000fffff984 */ /* 0x000fe20000000800 */
[----:B------:R-:W-:Y:S01]  /*8930*/  @!PT LDS RZ, [RZ] ;  /* 0x00000000fffff984 */ /* 0x000fe20000000800 */
[----:B------:R-:W-:Y:S01]  /*8940*/  @!PT LDS RZ, [RZ] ;  /* 0x00000000fffff984 */ /* 0x000fe20000000800 */
[----:B------:R-:W-:Y:S01]  /*8950*/  @!P3 LDGSTS.E.BYPASS.LTC128B.128 [R238+0x16800], desc[UR20][R14.64+0x180] ;  /* 0x168001800eeebfae */ /* 0x000fe2000b901d54 */
[----:B------:R-:W-:Y:S02]  /*8960*/  @!P3 LEA.HI.X R251, R164, R251, R248, 0x1, P1 ;  /* 0x000000fba4fbb211 */ /* 0x000fe400008f0cf8 */
[----:B------:R-:W-:Y:S01]  /*8970*/  PLOP3.LUT P1, PT, PT, PT, UP0, 0x80, 0x0 ;  /* 0x000000000000781c */ /* 0x000fe20003f2f008 */
[----:B------:R-:W-:Y:S04]  /*8980*/  @P6 STS.128 [R238+0x11000], RZ ;  /* 0x011000ffee006388 */ /* 0x000fe80000000c00 */
[----:B------:R-:W-:Y:S01]  /*8990*/  @!PT LDS RZ, [RZ] ;  /* 0x00000000fffff984 */ /* 0x000fe20000000800 */
[----:B------:R-:W-:Y:S01]  /*89a0*/  @!PT LDS RZ, [RZ] ;  /* 0x00000000fffff984 */ /* 0x000fe20000000800 */
[----:B------:R-:W-:Y:S01]  /*89b0*/  @!PT LDS RZ, [RZ] ;  /* 0x00000000fffff984 */ /* 0x000fe20000000800 */
[----:B------:R-:W-:Y:S04]  /*89c0*/  @!P6 LDGSTS.E.BYPASS.LTC128B.128 [R238+0x11000], desc[UR20][R206.64] ;  /* 0x11000000ceeeefae */ /* 0x000fe8000b901d54 */
        /* <DEDUP_REMOVED lines=34> */
[----:B------:R1:W-:Y:S04]  /*8bf0*/  @!P3 LDGSTS.E.BYPASS.LTC128B.128 [R238+0x17800], desc[UR20][R250.64+0x180] ;  /* 0x17800180faeebfae */ /* 0x0003e8000b901d54 */
[----:B------:R-:W-:Y:S04]  /*8c00*/  LDSM.16.M88.4 R168, [R234] ;  /* 0x00000000eaa8783b */ /* 0x000fe80000000200 */
[----:B------:R-:W2:Y:S04]  /*8c10*/  LDSM.16.M88.4 R172, [R233+0x8000] ;  /* 0x00800000e9ac783b */ /* 0x000ea80000000200 */
[----:B------:R-:W3:Y:S04]  /*8c20*/  LDSM.16.M88.4 R176, [R233+0x8800] ;  /* 0x00880000e9b0783b */ /* 0x000ee80000000200 */
[----:B------:R-:W4:Y:S04]  /*8c30*/  LDSM.16.M88.4 R180, [R233+0x9000] ;  /* 0x00900000e9b4783b */ /* 0x000f280000000200 */
[----:B------:R-:W5:Y:S04]  /*8c40*/  LDSM.16.M88.4 R184, [R233+0x9800] ;  /* 0x00980000e9b8783b */ /* 0x000f680000000200 */
[----:B------:R-:W0:Y:S01]  /*8c50*/  LDGDEPBAR ;  /* 0x00000000000079af */ /* 0x000e220000000000 */
[----:B-1----:R-:W-:Y:S03]  /*8c60*/  IMAD.MOV.U32 R250, RZ, RZ, R2 ;  /* 0x000000fffffa7224 */ /* 0x002fe600078e0002 */
[----:B------:R-:W-:Y:S01]  /*8c70*/  LDSM.16.M88.4 R188, [R232] ;  /* 0x00000000e8bc783b */ /* 0x000fe20000000200 */
[----:B------:R-:W-:Y:S03]  /*8c80*/  IMAD.MOV.U32 R251, RZ, RZ, R3 ;  /* 0x000000fffffb7224 */ /* 0x000fe600078e0003 */
[----:B------:R-:W1:Y:S04]  /*8c90*/  LDSM.16.M88.4 R192, [R231] ;  /* 0x00000000e7c0783b */ /* 0x000e680000000200 */
[----:B------:R-:W1:Y:S04]  /*8ca0*/  LDSM.16.M88.4 R196, [R223] ;  /* 0x00000000dfc4783b */ /* 0x000e680000000200 */
[----:B------:R-:W1:Y:S04]  /*8cb0*/  LDSM.16.M88.4 R200, [R222] ;  /* 0x00000000dec8783b */ /* 0x000e680000000200 */
[----:B------:R-:W1:Y:S01]  /*8cc0*/  LDSM.16.M88.4 R204, [R221] ;  /* 0x00000000ddcc783b */ /* 0x000e620000000200 */
[C---:B--2---:R-:W-:Y:S06]  /*8cd0*/  HMMA.16816.F32.BF16 R4, R168.reuse, R172, RZ ;  /* 0x000000aca804723c */ /* 0x044fec00000418ff */
[C---:B------:R-:W-:Y:S01]  /*8ce0*/  HMMA.16816.F32.BF16 R8, R168.reuse, R174, RZ ;  /* 0x000000aea808723c */ /* 0x040fe200000418ff */
[----:B------:R-:W-:Y:S05]  /*8cf0*/  LDSM.16.M88.4 R172, [R230] ;  /* 0x00000000e6ac783b */ /* 0x000fea0000000200 */
[C---:B---3--:R-:W-:Y:S06]  /*8d00*/  HMMA.16816.F32.BF16 R12, R168.reuse, R176, RZ ;  /* 0x000000b0a80c723c */ /* 0x048fec00000418ff */
[C---:B------:R-:W-:Y:S01]  /*8d10*/  HMMA.16816.F32.BF16 R16, R168.reuse, R178, RZ ;  /* 0x000000b2a810723c */ /* 0x040fe200000418ff */
[----:B------:R-:W2:Y:S05]  /*8d20*/  LDSM.16.M88.4 R176, [R227+0x8000] ;  /* 0x00800000e3b0783b */ /* 0x000eaa0000000200 */
[C---:B----4-:R-:W-:Y:S06]  /*8d30*/  HMMA.16816.F32.BF16 R20, R168.reuse, R180, RZ ;  /* 0x000000b4a814723c */ /* 0x050fec00000418ff */
[C---:B------:R-:W-:Y:S01]  /*8d40*/  HMMA.16816.F32.BF16 R24, R168.reuse, R182, RZ ;  /* 0x000000b6a818723c */ /* 0x040fe200000418ff */
[----:B------:R-:W3:Y:S05]  /*8d50*/  LDSM.16.M88.4 R180, [R227+0x8800] ;  /* 0x00880000e3b4783b */ /* 0x000eea0000000200 */
[C---:B-----5:R-:W-:Y:S06]  /*8d60*/  HMMA.16816.F32.BF16 R28, R168.reuse, R184, RZ ;  /* 0x000000b8a81c723c */ /* 0x060fec00000418ff */
[----:B------:R-:W-:Y:S01]  /*8d70*/  HMMA.16816.F32.BF16 R32, R168, R186, RZ ;  /* 0x000000baa820723c */ /* 0x000fe200000418ff */
[----:B------:R-:W4:Y:S04]  /*8d80*/  LDSM.16.M88.4 R168, [R227+0x9000] ;  /* 0x00900000e3a8783b */ /* 0x000f280000000200 */
[----:B------:R-:W5:Y:S01]  /*8d90*/  LDSM.16.M88.4 R184, [R227+0x9800] ;  /* 0x00980000e3b8783b */ /* 0x000f620000000200 */
[C---:B-1----:R-:W-:Y:S06]  /*8da0*/  HMMA.16816.F32.BF16 R4, R188.reuse, R192, R4 ;  /* 0x000000c0bc04723c */ /* 0x042fec0000041804 */
[C---:B------:R-:W-:Y:S01]  /*8db0*/  HMMA.16816.F32.BF16 R8, R188.reuse, R194, R8 ;  /* 0x000000c2bc08723c */ /* 0x040fe20000041808 */
[----:B------:R-:W-:Y:S05]  /*8dc0*/  LDSM.16.M88.4 R192, [R229] ;  /* 0x00000000e5c0783b */ /* 0x000fea0000000200 */
[C---:B------:R-:W-:Y:S06]  /*8dd0*/  HMMA.16816.F32.BF16 R12, R188.reuse, R196, R12 ;  /* 0x000000c4bc0c723c */ /* 0x040fec000004180c */
[C---:B------:R-:W-:Y:S01]  /*8de0*/  HMMA.16816.F32.BF16 R16, R188.reuse, R198, R16 ;  /* 0x000000c6bc10723c */ /* 0x040fe20000041810 */
[----:B------:R-:W1:Y:S05]  /*8df0*/  LDSM.16.M88.4 R196, [R220] ;  /* 0x00000000dcc4783b */ /* 0x000e6a0000000200 */
[C---:B------:R-:W-:Y:S06]  /*8e00*/  HMMA.16816.F32.BF16 R20, R188.reuse, R200, R20 ;  /* 0x000000c8bc14723c */ /* 0x040fec0000041814 */
[C---:B------:R-:W-:Y:S01]  /*8e10*/  HMMA.16816.F32.BF16 R24, R188.reuse, R202, R24 ;  /* 0x000000cabc18723c */ /* 0x040fe20000041818 */
[----:B------:R-:W1:Y:S05]  /*8e20*/  LDSM.16.M88.4 R200, [R220+0x800] ;  /* 0x00080000dcc8783b */ /* 0x000e6a0000000200 */
[C---:B------:R-:W-:Y:S06]  /*8e30*/  HMMA.16816.F32.BF16 R28, R188.reuse, R204, R28 ;  /* 0x000000ccbc1c723c */ /* 0x040fec000004181c */
        /* <DEDUP_REMOVED lines=12> */
[C---:B-----5:R-:W-:Y:S06]  /*8f00*/  HMMA.16816.F32.BF16 R28, R172.reuse, R184, R28 ;  /* 0x000000b8ac1c723c */ /* 0x060fec000004181c */
[----:B------:R-:W-:Y:S01]  /*8f10*/  HMMA.16816.F32.BF16 R32, R172, R186, R32 ;  /* 0x000000baac20723c */ /* 0x000fe20000041820 */
[----:B------:R-:W3:Y:S04]  /*8f20*/  LDSM.16.M88.4 R172, [R233+0xb000] ;  /* 0x00b00000e9ac783b */ /* 0x000ee80000000200 */
[----:B------:R-:W4:Y:S01]  /*8f30*/  LDSM.16.M88.4 R184, [R233+0xb800] ;  /* 0x00b80000e9b8783b */ /* 0x000f220000000200 */
[C---:B-1----:R-:W-:Y:S06]  /*8f40*/  HMMA.16816.F32.BF16 R4, R192.reuse, R196, R4 ;  /* 0x000000c4c004723c */ /* 0x042fec0000041804 */
[C---:B------:R-:W-:Y:S01]  /*8f50*/  HMMA.16816.F32.BF16 R8, R192.reuse, R198, R8 ;  /* 0x000000c6c008723c */ /* 0x040fe20000041808 */
[----:B------:R-:W-:Y:S05]  /*8f60*/  LDSM.16.M88.4 R196, [R219] ;  /* 0x00000000dbc4783b */ /* 0x000fea0000000200 */
[C---:B------:R-:W-:Y:S06]  /*8f70*/  HMMA.16816.F32.BF16 R12, R192.reuse, R200, R12 ;  /* 0x000000c8c00c723c */ /* 0x040fec000004180c */
[C---:B------:R-:W-:Y:S01]  /*8f80*/  HMMA.16816.F32.BF16 R16, R192.reuse, R202, R16 ;  /* 0x000000cac010723c */ /* 0x040fe20000041810 */
[----:B------:R-:W-:Y:S05]  /*8f90*/  LDSM.16.M88.4 R200, [R218] ;  /* 0x00000000dac8783b */ /* 0x000fea0000000200 */
[C---:B------:R-:W-:Y:S06]  /*8fa0*/  HMMA.16816.F32.BF16 R20, R192.reuse, R188, R20 ;  /* 0x000000bcc014723c */ /* 0x040fec0000041814 */
[C---:B------:R-:W-:Y:S01]  /*8fb0*/  HMMA.16816.F32.BF16 R24, R192.reuse, R190, R24 ;  /* 0x000000bec018723c */ /* 0x040fe20000041818 */
[----:B------:R-:W1:Y:S05]  /*8fc0*/  LDSM.16.M88.4 R188, [R232+0x2000] ;  /* 0x00200000e8bc783b */ /* 0x000e6a0000000200 */
[C---:B------:R-:W-:Y:S06]  /*8fd0*/  HMMA.16816.F32.BF16 R28, R192.reuse, R204, R28 ;  /* 0x000000ccc01c723c */ /* 0x040fec000004181c */
[----:B------:R-:W-:Y:S01]  /*8fe0*/  HMMA.16816.F32.BF16 R32, R192, R206, R32 ;  /* 0x000000cec020723c */ /* 0x000fe20000041820 */
[----:B------:R-:W5:Y:S04]  /*8ff0*/  LDSM.16.M88.4 R192, [R217] ;  /* 0x00000000d9c0783b */ /* 0x000f680000000200 */
[----:B------:R-:W5:Y:S01]  /*9000*/  LDSM.16.M88.4 R204, [R216] ;  /* 0x00000000d8cc783b */ /* 0x000f620000000200 */
[C---:B--2---:R-:W-:Y:S06]  /*9010*/  HMMA.16816.F32.BF16 R4, R168.reuse, R176, R4 ;  /* 0x000000b0a804723c */ /* 0x044fec0000041804 */
[C---:B------:R-:W-:Y:S01]  /*9020*/  HMMA.16816.F32.BF16 R8, R168.reuse, R178, R8 ;  /* 0x000000b2a808723c */ /* 0x040fe20000041808 */
[----:B------:R-:W-:Y:S05]  /*9030*/  LDSM.16.M88.4 R176, [R227+0xa000] ;  /* 0x00a00000e3b0783b */ /* 0x000fea0000000200 */
[C---:B------:R-:W-:Y:S06]  /*9040*/  HMMA.16816.F32.BF16 R12, R168.reuse, R180, R12 ;  /* 0x000000b4a80c723c */ /* 0x040fec000004180c */
[C---:B------:R-:W-:Y:S01]  /*9050*/  HMMA.16816.F32.BF16 R16, R168.reuse, R182, R16 ;  /* 0x000000b6a810723c */ /* 0x040fe20000041810 */
[----:B------:R-:W-:Y:S05]  /*9060*/  LDSM.16.M88.4 R180, [R227+0xa800] ;  /* 0x00a80000e3b4783b */ /* 0x000fea0000000200 */
[C---:B---3--:R-:W-:Y:S06]  /*9070*/  HMMA.16816.F32.BF16 R20, R168.reuse, R172, R20 ;  /* 0x000000aca814723c */ /* 0x048fec0000041814 */
[C---:B------:R-:W-:Y:S01]  /*9080*/  HMMA.16816.F32.BF16 R24, R168.reuse, R174, R24 ;  /* 0x000000aea818723c */ /* 0x040fe20000041818 */
[----:B------:R-:W2:Y:S05]  /*9090*/  LDSM.16.M88.4 R172, [R230+0x2000] ;  /* 0x00200000e6ac783b */ /* 0x000eaa0000000200 */
[C---:B----4-:R-:W-:Y:S06]  /*90a0*/  HMMA.16816.F32.BF16 R28, R168.reuse, R184, R28 ;  /* 0x000000b8a81c723c */ /* 0x050fec000004181c */
[----:B------:R-:W-:Y:S01]  /*90b0*/  HMMA.16816.F32.BF16 R32, R168, R186, R32 ;  /* 0x000000baa820723c */ /* 0x000fe20000041820 */
[----:B------:R-:W3:Y:S04]  /*90c0*/  LDSM.16.M88.4 R168, [R227+0xb000] ;  /* 0x00b00000e3a8783b */ /* 0x000ee80000000200 */
[----:B------:R-:W4:Y:S01]  /*90d0*/  LDSM.16.M88.4 R184, [R227+0xb800] ;  /* 0x00b80000e3b8783b */ /* 0x000f220000000200 */
[C---:B-1----:R-:W-:Y:S06]  /*90e0*/  HMMA.16816.F32.BF16 R4, R188.reuse, R196, R4 ;  /* 0x000000c4bc04723c */ /* 0x042fec0000041804 */
[C---:B------:R-:W-:Y:S01]  /*90f0*/  HMMA.16816.F32.BF16 R8, R188.reuse, R198, R8 ;  /* 0x000000c6bc08723c */ /* 0x040fe20000041808 */
[----:B------:R-:W-:Y:S05]  /*9100*/  LDSM.16.M88.4 R196, [R220+0x2000] ;  /* 0x00200000dcc4783b */ /* 0x000fea0000000200 */
[C---:B------:R-:W-:Y:S06]  /*9110*/  HMMA.16816.F32.BF16 R12, R188.reuse, R200, R12 ;  /* 0x000000c8bc0c723c */ /* 0x040fec000004180c */
[C---:B------:R-:W-:Y:S01]  /*9120*/  HMMA.16816.F32.BF16 R16, R188.reuse, R202, R16 ;  /* 0x000000cabc10723c */ /* 0x040fe20000041810 */
[----:B------:R-:W-:Y:S05]  /*9130*/  LDSM.16.M88.4 R200, [R220+0x2800] ;  /* 0x00280000dcc8783b */ /* 0x000fea0000000200 */
[C---:B-----5:R-:W-:Y:S06]  /*9140*/  HMMA.16816.F32.BF16 R20, R188.reuse, R192, R20 ;  /* 0x000000c0bc14723c */ /* 0x060fec0000041814 */
[C---:B------:R-:W-:Y:S01]  /*9150*/  HMMA.16816.F32.BF16 R24, R188.reuse, R194, R24 ;  /* 0x000000c2bc18723c */ /* 0x040fe20000041818 */
[----:B------:R-:W1:Y:S05]  /*9160*/  LDSM.16.M88.4 R192, [R229+0x2000] ;  /* 0x00200000e5c0783b */ /* 0x000e6a0000000200 */
[C---:B------:R-:W-:Y:S06]  /*9170*/  HMMA.16816.F32.BF16 R28, R188.reuse, R204, R28 ;  /* 0x000000ccbc1c723c */ /* 0x040fec000004181c */
[----:B------:R-:W-:Y:S01]  /*9180*/  HMMA.16816.F32.BF16 R32, R188, R206, R32 ;  /* 0x000000cebc20723c */ /* 0x000fe20000041820 */
[----:B------:R-:W5:Y:S04]  /*9190*/  LDSM.16.M88.4 R188, [R220+0x3000] ;  /* 0x00300000dcbc783b */ /* 0x000f680000000200 */
[----:B------:R-:W5:Y:S01]  /*91a0*/  LDSM.16.M88.4 R204, [R220+0x3800] ;  /* 0x00380000dccc783b */ /* 0x000f620000000200 */
        /* <DEDUP_REMOVED lines=19> */
[C---:B-----5:R-:W-:Y:S06]  /*92e0*/  HMMA.16816.F32.BF16 R20, R192.reuse, R188, R20 ;  /* 0x000000bcc014723c */ /* 0x060fec0000041814 */
        /* <DEDUP_REMOVED lines=84> */
[C---:B--2---:R-:W-:Y:S01]  /*9830*/  HMMA.16816.F32.BF16 R4, R172.reuse, R176, R4 ;  /* 0x000000b0ac04723c */ /* 0x044fe20000041804 */
[----:B------:R-:W-:Y:S04]  /*9840*/  DEPBAR.LE SB0, 0x0 ;  /* 0x000080000000791a */ /* 0x000fe80000000000 */
[----:B------:R-:W-:Y:S01]  /*9850*/  BAR.SYNC.DEFER_BLOCKING 0x0 ;  /* 0x0000000000007b1d */ /* 0x000fe20000010000 */
[C---:B------:R-:W-:Y:S06]  /*9860*/  HMMA.16816.F32.BF16 R8, R172.reuse, R178, R8 ;  /* 0x000000b2ac08723c */ /* 0x040fec0000041808 */
[C---:B------:R-:W-:Y:S06]  /*9870*/  HMMA.16816.F32.BF16 R12, R172.reuse, R180, R12 ;  /* 0x000000b4ac0c723c */ /* 0x040fec000004180c */
[C---:B------:R-:W-:Y:S06]  /*9880*/  HMMA.16816.F32.BF16 R16, R172.reuse, R182, R16 ;  /* 0x000000b6ac10723c */ /* 0x040fec0000041810 */
[C---:B---3--:R-:W-:Y:S06]  /*9890*/  HMMA.16816.F32.BF16 R20, R172.reuse, R168, R20 ;  /* 0x000000a8ac14723c */ /* 0x048fec0000041814 */
[C---:B------:R-:W-:Y:S06]  /*98a0*/  HMMA.16816.F32.BF16 R24, R172.reuse, R170, R24 ;  /* 0x000000aaac18723c */ /* 0x040fec0000041818 */
[C---:B----4-:R-:W-:Y:S06]  /*98b0*/  HMMA.16816.F32.BF16 R28, R172.reuse, R184, R28 ;  /* 0x000000b8ac1c723c */ /* 0x050fec000004181c */
[----:B------:R-:W-:Y:S06]  /*98c0*/  HMMA.16816.F32.BF16 R32, R172, R186, R32 ;  /* 0x000000baac20723c */ /* 0x000fec0000041820 */
[C---:B-1----:R-:W-:Y:S06]  /*98d0*/  HMMA.16816.F32.BF16 R4, R192.reuse, R196, R4 ;  /* 0x000000c4c004723c */ /* 0x042fec0000041804 */
[C---:B------:R-:W-:Y:S06]  /*98e0*/  HMMA.16816.F32.BF16 R8, R192.reuse, R198, R8 ;  /* 0x000000c6c008723c */ /* 0x040fec0000041808 */
[C---:B------:R-:W-:Y:S06]  /*98f0*/  HMMA.16816.F32.BF16 R12, R192.reuse, R200, R12 ;  /* 0x000000c8c00c723c */ /* 0x040fec000004180c */
[C---:B------:R-:W-:Y:S06]  /*9900*/  HMMA.16816.F32.BF16 R16, R192.reuse, R202, R16 ;  /* 0x000000cac010723c */ /* 0x040fec0000041810 */
[C---:B-----5:R-:W-:Y:S06]  /*9910*/  HMMA.16816.F32.BF16 R20, R192.reuse, R188, R20 ;  /* 0x000000bcc014723c */ /* 0x060fec0000041814 */
[C---:B------:R-:W-:Y:S06]  /*9920*/  HMMA.16816.F32.BF16 R24, R192.reuse, R190, R24 ;  /* 0x000000bec018723c */ /* 0x040fec0000041818 */
[C---:B------:R-:W-:Y:S06]  /*9930*/  HMMA.16816.F32.BF16 R28, R192.reuse, R204, R28 ;  /* 0x000000ccc01c723c */ /* 0x040fec000004181c */
[----:B------:R-:W-:Y:S01]  /*9940*/  HMMA.16816.F32.BF16 R32, R192, R206, R32 ;  /* 0x000000cec020723c */ /* 0x000fe20000041820 */
[----:B------:R-:W-:Y:S11]  /*9950*/  @!UPT UIADD3 URZ, URZ, URZ, URZ ;  /* 0x0000003f3f3ff290 */ /* 0x000ff6000fffe03f */
[----:B------:R-:W-:Y:S01]  /*9960*/  @!UPT UIADD3 URZ, URZ, URZ, URZ ;  /* 0x0000003f3f3ff290 */ /* 0x000fe2000fffe03f */
[----:B------:R-:W-:Y:S11]  /*9970*/  @!P1 BRA `(.L_x_756) ;  /* 0x0000000800f09947 */ /* 0x000ff60003800000 */
[----:B------:R-:W-:Y:S01]  /*9980*/  ULEA UR26, -UR16, URZ, 0x6 ;  /* 0x0000003f101a7291 */ /* 0x000fe2000f8e313f */
[----:B------:R-:W-:Y:S05]  /*9990*/  ULDC.64 UR10, c[0x0][0x248] ;  /* 0x00009200000a7ab9 */ /* 0x000fea0000000a00 */
[----:B------:R-:W-:Y:S01]  /*99a0*/  MOV R164, UR26 ;  /* 0x0000001a00a47c02 */ /* 0x000fe20008000f00 */
[----:B------:R-:W-:Y:S06]  /*99b0*/  USHF.R.S32.HI UR25, URZ, 0x1f, UR26 ;  /* 0x0000001f3f197899 */ /* 0x000fec000801141a */
[----:B------:R-:W-:Y:S01]  /*99c0*/  MOV R2, UR25 ;  /* 0x0000001900027c02 */ /* 0x000fe20008000f00 */
[----:B------:R-:W-:Y:S06]  /*99d0*/  @!P0 BRA `(.L_x_757) ;  /* 0x0000000400048947 */ /* 0x000fec0003800000 */
[----:B------:R-:W1:Y:S01]  /*99e0*/  LDC R164, c[0x0][0x380] ;  /* 0x0000e000ffa47b82 */ /* 0x000e620000000800 */
[----:B------:R-:W-:Y:S04]  /*99f0*/  USHF.L.U32 UR10, UR22, 0x6, URZ ;  /* 0x00000006160a7899 */ /* 0x000fe8000800063f */
[----:B------:R-:W-:Y:S02]  /*9a00*/  UIADD3 UR11, UR10, -0x40, URZ ;  /* 0xffffffc00a0b7890 */ /* 0x000fe4000fffe03f */
[----:B------:R-:W-:Y:S04]  /*9a10*/  IMAD.U32 R168, RZ, RZ, UR10 ;  /* 0x0000000affa87e24 */ /* 0x000fe8000f8e00ff */
[----:B------:R-:W-:Y:S02]  /*9a20*/  MOV R166, UR11 ;  /* 0x0000000b00a67c02 */ /* 0x000fe40008000f00 */
[----:B------:R-:W-:Y:S02]  /*9a30*/  IABS R168, R168 ;  /* 0x000000a800a87213 */ /* 0x000fe40000000000 */
        /* <DEDUP_REMOVED lines=12> */
[C---:B------:R-:W-:Y:S03]  /*9b00*/  IADD3 R3, -R169.reuse, RZ, RZ ;  /* 0x000000ffa9037210 */ /* 0x040fe60007ffe1ff */
[----:B------:R-:W-:Y:S02]  /*9b10*/  IMAD.MOV R167, RZ, RZ, -R170 ;  /* 0x000000ffffa77224 */ /* 0x000fe400078e0aaa */
[----:B------:R-:W-:Y:S01]  /*9b20*/  IMAD R166, R2, R3, R166 ;  /* 0x0000000302a67224 */ /* 0x000fe200078e02a6 */
[----:B------:R-:W-:Y:S01]  /*9b30*/  LOP3.LUT R3, R164, UR10, RZ, 0x3c, !PT ;  /* 0x0000000aa4037c12 */ /* 0x000fe2000f8e3cff */
[C---:B------:R-:W-:Y:S01]  /*9b40*/  IMAD R168, R2.reuse, R167, R168 ;  /* 0x000000a702a87224 */ /* 0x040fe200078e02a8 */
[----:B------:R-:W-:Y:S02]  /*9b50*/  UMOV UR10, UR8 ;  /* 0x00000008000a7c82 */ /* 0x000fe40008000000 */
[C---:B------:R-:W-:Y:S02]  /*9b60*/  ISETP.GT.U32.AND P1, PT, R2.reuse, R166, PT ;  /* 0x000000a60200720c */ /* 0x040fe40003f24070 */
[----:B------:R-:W-:Y:S11]  /*9b70*/  ISETP.GT.U32.AND P2, PT, R2, R168, PT ;  /* 0x000000a80200720c */ /* 0x000ff60003f44070 */
[----:B------:R-:W-:Y:S02]  /*9b80*/  @!P1 IMAD.IADD R166, R166, 0x1, -R2 ;  /* 0x00000001a6a69824 */ /* 0x000fe400078e0a02 */
[-C--:B------:R-:W-:Y:S01]  /*9b90*/  @!P2 IADD3 R168, R168, -R2.reuse, RZ ;  /* 0x80000002a8a8a210 */ /* 0x080fe20007ffe0ff */
[----:B------:R-:W-:Y:S02]  /*9ba0*/  @!P1 VIADD R169, R169, 0x1 ;  /* 0x00000001a9a99836 */ /* 0x000fe40000000000 */
[-C--:B------:R-:W-:Y:S01]  /*9bb0*/  ISETP.GE.U32.AND P1, PT, R166, R2.reuse, PT ;  /* 0x00000002a600720c */ /* 0x080fe20003f26070 */
[----:B------:R-:W-:Y:S01]  /*9bc0*/  @!P2 VIADD R170, R170, 0x1 ;  /* 0x00000001aaaaa836 */ /* 0x000fe20000000000 */
[----:B------:R-:W-:Y:S02]  /*9bd0*/  ISETP.GE.U32.AND P2, PT, R168, R2, PT ;  /* 0x00000002a800720c */ /* 0x000fe40003f46070 */
[----:B------:R-:W-:Y:S01]  /*9be0*/  LOP3.LUT R2, R164, UR11, RZ, 0x3c, !PT ;  /* 0x0000000ba4027c12 */ /* 0x000fe2000f8e3cff */
[----:B------:R-:W-:Y:S08]  /*9bf0*/  UMOV UR11, UR9 ;  /* 0x00000009000b7c82 */ /* 0x000ff00008000000 */
[----:B------:R-:W-:Y:S02]  /*9c00*/  @P1 IADD3 R169, R169, 0x1, RZ ;  /* 0x00000001a9a91810 */ /* 0x000fe40007ffe0ff */
[----:B------:R-:W-:Y:S01]  /*9c10*/  ISETP.GE.AND P1, PT, R2, RZ, PT ;  /* 0x000000ff0200720c */ /* 0x000fe20003f26270 */
[----:B------:R-:W-:Y:S01]  /*9c20*/  @P2 VIADD R170, R170, 0x1 ;  /* 0x00000001aaaa2836 */ /* 0x000fe20000000000 */
[----:B------:R-:W-:Y:S02]  /*9c30*/  ISETP.GE.AND P2, PT, R3, RZ, PT ;  /* 0x000000ff0300720c */ /* 0x000fe40003f46270 */
[----:B------:R-:W-:Y:S09]  /*9c40*/  LOP3.LUT R2, RZ, R164, RZ, 0x33, !PT ;  /* 0x000000a4ff027212 */ /* 0x000ff200078e33ff */
[----:B------:R-:W-:Y:S01]  /*9c50*/  @!P1 IMAD.MOV R169, RZ, RZ, -R169 ;  /* 0x000000ffffa99224 */ /* 0x000fe200078e0aa9 */
[----:B------:R-:W-:Y:S02]  /*9c60*/  ISETP.NE.AND P1, PT, R164, RZ, PT ;  /* 0x000000ffa400720c */ /* 0x000fe40003f25270 */
        /* <DEDUP_REMOVED lines=15> */
[----:B------:R-:W-:Y:S05]  /*9d60*/  IMAD.WIDE.U32 R168, R168, UR8, RZ ;  /* 0x00000008a8a87c25 */ /* 0x000fea000f8e00ff */
[----:B------:R-:W-:Y:S01]  /*9d70*/  IADD3 R169, R169, R164, RZ ;  /* 0x000000a4a9a97210 */ /* 0x000fe20007ffe0ff */
[----:B--2---:R-:W-:Y:S04]  /*9d80*/  IMAD.IADD R166, R166, 0x1, -R167 ;  /* 0x00000001a6a67824 */ /* 0x004fe800078e0aa7 */
[CC--:B-1----:R-:W-:Y:S01]  /*9d90*/  IMAD.WIDE.U32 R168, R166.reuse, R2.reuse, R168 ;  /* 0x00000002a6a87225 */ /* 0x0c2fe200078e00a8 */
[----:B------:R-:W-:Y:S03]  /*9da0*/  SHF.R.S32.HI R167, RZ, 0x1f, R166 ;  /* 0x0000001fffa77819 */ /* 0x000fe600000114a6 */
[----:B------:R-:W-:Y:S02]  /*9db0*/  IMAD.MOV.U32 R164, RZ, RZ, R168 ;  /* 0x000000ffffa47224 */ /* 0x000fe400078e00a8 */
[----:B------:R-:W-:Y:S04]  /*9dc0*/  IMAD R167, R167, R2, RZ ;  /* 0x00000002a7a77224 */ /* 0x000fe800078e02ff */
[----:B------:R-:W-:Y:S05]  /*9dd0*/  IMAD R167, R166, R3, R167 ;  /* 0x00000003a6a77224 */ /* 0x000fea00078e02a7 */
[----:B------:R-:W-:Y:S07]  /*9de0*/  IADD3 R2, R169, R167, RZ ;  /* 0x000000a7a9027210 */ /* 0x000fee0007ffe0ff */
.L_x_757:
[----:B------:R1:W-:Y:S01]  /*9df0*/  @P6 STS.128 [R238+0x8000], RZ ;  /* 0x008000ffee006388 */ /* 0x0003e20000000c00 */
[CC--:B------:R-:W-:Y:S01]  /*9e00*/  LEA R176, P1, R164.reuse, R246.reuse, 0x1 ;  /* 0x000000f6a4b07211 */ /* 0x0c0fe200078208ff */
[----:B------:R-:W-:Y:S01]  /*9e10*/  UMOV UR8, UR10 ;  /* 0x0000000a00087c82 */ /* 0x000fe20008000000 */
[C---:B------:R-:W-:Y:S01]  /*9e20*/  IADD3 R167, P2, R164.reuse, UR23, RZ ;  /* 0x00000017a4a77c10 */ /* 0x040fe2000ff5e0ff */
[----:B------:R-:W-:Y:S01]  /*9e30*/  UMOV UR9, UR11 ;  /* 0x0000000b00097c82 */ /* 0x000fe20008000000 */
[-C--:B------:R-:W-:Y:S02]  /*9e40*/  LEA.HI.X R177, R164, R245.reuse, R2, 0x1, P1 ;  /* 0x000000f5a4b17211 */ /* 0x080fe400008f0c02 */
[CC--:B------:R-:W-:Y:S02]  /*9e50*/  @!P6 LEA R174, P1, R167.reuse, R246.reuse, 0x1 ;  /* 0x000000f6a7aee211 */ /* 0x0c0fe400078208ff */
[----:B------:R-:W-:Y:S01]  /*9e60*/  IADD3.X R166, R2, UR13, RZ, P2, !PT ;  /* 0x0000000d02a67c10 */ /* 0x000fe200097fe4ff */
[----:B------:R-:W-:Y:S01]  /*9e70*/  @!PT LDS RZ, [RZ] ;  /* 0x00000000fffff984 */ /* 0x000fe20000000800 */
[----:B------:R-:W-:Y:S01]  /*9e80*/  @!PT LDS RZ, [RZ] ;  /* 0x00000000fffff984 */ /* 0x000fe20000000800 */
[----:B------:R-:W-:Y:S01]  /*9e90*/  @!PT LDS RZ, [RZ] ;  /* 0x00000000fffff984 */ /* 0x000fe20000000800 */
[----:B------:R1:W-:Y:S01]  /*9ea0*/  @!P6 LDGSTS.E.BYPASS.LTC128B.128 [R238+0x8000], desc[UR20][R176.64] ;  /* 0x08000000b0eeefae */ /* 0x0003e2000b901d54 */
[C---:B------:R-:W-:Y:S02]  /*9eb0*/  IADD3 R3, P2, R167.reuse, UR23, RZ ;  /* 0x00000017a7037c10 */ /* 0x040fe4000ff5e0ff */
[CCC-:B------:R-:W-:Y:S01]  /*9ec0*/  @!P6 LEA.HI.X R175, R167.reuse, R245.reuse, R166.reuse, 0x1, P1 ;  /* 0x000000f5a7afe211 */ /* 0x1c0fe200008f0ca6 */
[----:B------:R1:W-:Y:S01]  /*9ed0*/  @P5 STS.128 [R238+0xa000], RZ ;  /* 0x00a000ffee005388 */ /* 0x0003e20000000c00 */
[CC--:B------:R-:W-:Y:S02]  /*9ee0*/  @!P4 LEA R170, P1, R167.reuse, R246.reuse, 0x1 ;  /* 0x000000f6a7aac211 */ /* 0x0c0fe400078208ff */
[----:B------:R-:W-:Y:S01]  /*9ef0*/  IADD3.X R164, R166, UR13, RZ, P2, !PT ;  /* 0x0000000da6a47c10 */ /* 0x000fe200097fe4ff */
[----:B------:R-:W-:Y:S01]  /*9f00*/  @!PT LDS RZ, [RZ] ;  /* 0x00000000fffff984 */ /* 0x000fe20000000800 */
[----:B------:R-:W-:Y:S01]  /*9f10*/  @!PT LDS RZ, [RZ] ;  /* 0x00000000fffff984 */ /* 0x000fe20000000800 */
[----:B------:R-:W-:Y:S01]  /*9f20*/  @!PT LDS RZ, [RZ] ;  /* 0x00000000fffff984 */ /* 0x000fe20000000800 */
[----:B------:R1:W-:Y:S01]  /*9f30*/  @!P5 LDGSTS.E.BYPASS.LTC128B.128 [R238+0xa000], desc[UR20][R176.64+0x80] ;  /* 0x0a000080b0eedfae */ /* 0x0003e2000b901d54 */
[CC--:B------:R-:W-:Y:S02]  /*9f40*/  @!P5 LEA R172, P2, R167.reuse, R246.reuse, 0x1 ;  /* 0x000000f6a7acd211 */ /* 0x0c0fe400078408ff */
[CCC-:B------:R-:W-:Y:S01]  /*9f50*/  @!P4 LEA.HI.X R171, R167.reuse, R245.reuse, R166.reuse, 0x1, P1 ;  /* 0x000000f5a7abc211 */ /* 0x1c0fe200008f0ca6 */
[----:B------:R1:W-:Y:S01]  /*9f60*/  @P4 STS.128 [R238+0xc000], RZ ;  /* 0x00c000ffee004388 */ /* 0x0003e20000000c00 */
[CCC-:B------:R-:W-:Y:S02]  /*9f70*/  @!P5 LEA.HI.X R173, R167.reuse, R245.reuse, R166.reuse, 0x1, P2 ;  /* 0x000000f5a7add211 */ /* 0x1c0fe400010f0ca6 */
[-C--:B------:R-:W-:Y:S01]  /*9f80*/  @!P3 LEA R168, P2, R167, R246.reuse, 0x1 ;  /* 0x000000f6a7a8b211 */ /* 0x080fe200078408ff */
[----:B------:R-:W-:Y:S01]  /*9f90*/  @!PT LDS RZ, [RZ] ;  /* 0x00000000fffff984 */ /* 0x000fe20000000800 */
[----:B------:R-:W-:Y:S01]  /*9fa0*/  @!PT LDS RZ, [RZ] ;  /* 0x00000000fffff984 */ /* 0x000fe20000000800 */
[----:B------:R-:W-:Y:S01]  /*9fb0*/  @!PT LDS RZ, [RZ] ;  /* 0x00000000fffff984 */ /* 0x000fe20000000800 */
[----:B------:R1:W-:Y:S01]  /*9fc0*/  @!P4 LDGSTS.E.BYPASS.LTC128B.128 [R238+0xc000], desc[UR20][R176.64+0x100] ;  /* 0x0c000100b0eecfae */ /* 0x0003e2000b901d54 */
[----:B------:R-:W-:Y:S02]  /*9fd0*/  IADD3 R2, P1, R3, UR23, RZ ;  /* 0x0000001703027c10 */ /* 0x000fe4000ff3e0ff */
[-C--:B------:R-:W-:Y:S01]  /*9fe0*/  @!P3 LEA.HI.X R169, R167, R245.reuse, R166, 0x1, P2 ;  /* 0x000000f5a7a9b211 */ /* 0x080fe200010f0ca6 */
[----:B------:R1:W-:Y:S01]  /*9ff0*/  @P3 STS.128 [R238+0xe000], RZ ;  /* 0x00e000ffee003388 */ /* 0x0003e20000000c00 */
[CC--:B------:R-:W-:Y:S02]  /*a000*/  @!P6 LEA R186, P2, R3.reuse, R246.reuse, 0x1 ;  /* 0x000000f603bae211 */ /* 0x0c0fe400078408ff */
[----:B------:R-:W-:Y:S01]  /*a010*/  IADD3.X R166, R164, UR13, RZ, P1, !PT ;  /* 0x0000000da4a67c10 */ /* 0x000fe20008ffe4ff */
[----:B------:R-:W-:Y:S01]  /*a020*/  @!PT LDS RZ, [RZ] ;  /* 0x00000000fffff984 */ /* 0x000fe20000000800 */
[----:B------:R-:W-:Y:S01]  /*a030*/  @!PT LDS RZ, [RZ] ;  /* 0x00000000fffff984 */ /* 0x000fe20000000800 */
[----:B------:R-:W-:Y:S01]  /*a040*/  @!PT LDS RZ, [RZ] ;  /* 0x00000000fffff984 */ /* 0x000fe20000000800 */
[----:B------:R1:W-:Y:S01]  /*a050*/  @!P3 LDGSTS.E.BYPASS.LTC128B.128 [R238+0xe000], desc[UR20][R176.64+0x180] ;  /* 0x0e000180b0eebfae */ /* 0x0003e2000b901d54 */
[CCC-:B------:R-:W-:Y:S02]  /*a060*/  @!P6 LEA.HI.X R187, R3.reuse, R245.reuse, R164.reuse, 0x1, P2 ;  /* 0x000000f503bbe211 */ /* 0x1c0fe400010f0ca4 */
[CC--:B------:R-:W-:Y:S01]  /*a070*/  @!P5 LEA R182, P1, R3.reuse, R246.reuse, 0x1 ;  /* 0x000000f603b6d211 */ /* 0x0c0fe200078208ff */
[----:B------:R1:W-:Y:S01]  /*a080*/  @P6 STS.128 [R238+0x8800], RZ ;  /* 0x008800ffee006388 */ /* 0x0003e20000000c00 */
[CC--:B------:R-:W-:Y:S02]  /*a090*/  @!P4 LEA R180, P2, R3.reuse, R246.reuse, 0x1 ;  /* 0x000000f603b4c211 */ /* 0x0c0fe400078408ff */
[CCC-:B------:R-:W-:Y:S01]  /*a0a0*/  @!P5 LEA.HI.X R183, R3.reuse, R245.reuse, R164.reuse, 0x1, P1 ;  /* 0x000000f503b7d211 */ /* 0x1c0fe200008f0ca4 */
        /* <DEDUP_REMOVED lines=8> */
[-C--:B------:R-:W-:Y:S01]  /*a130*/  @!P3 LEA.HI.X R179, R3, R245.reuse, R164, 0x1, P1 ;  /* 0x000000f503b3b211 */ /* 0x080fe200008f0ca4 */
        /* <DEDUP_REMOVED lines=13> */
[CC--:B------:R-:W-:Y:S02]  /*a210*/  @!P4 LEA.HI.X R189, R2.reuse, R245.reuse, R166, 0x1, P2 ;  /* 0x000000f502bdc211 */ /* 0x0c0fe400010f0ca6 */
[C---:B------:R-:W-:Y:S01]  /*a220*/  @!P3 LEA R192, P1, R2.reuse, R246, 0x1 ;  /* 0x000000f602c0b211 */ /* 0x040fe200078208ff */
[----:B------:R1:W-:Y:S01]  /*a230*/  @P3 STS.128 [R238+0xe800], RZ ;  /* 0x00e800ffee003388 */ /* 0x0003e20000000c00 */
[----:B------:R-:W-:Y:S02]  /*a240*/  IMAD.MOV.U32 R246, RZ, RZ, R176 ;  /* 0x000000fffff67224 */ /* 0x000fe400078e00b0 */
[----:B------:R-:W-:Y:S01]  /*a250*/  @!P3 LEA.HI.X R193, R2, R245, R166, 0x1, P1 ;  /* 0x000000f502c1b211 */ /* 0x000fe200008f0ca6 */
[----:B------:R-:W-:Y:S01]  /*a260*/  @!PT LDS RZ, [RZ] ;  /* 0x00000000fffff984 */ /* 0x000fe20000000800 */
[----:B------:R-:W-:Y:S01]  /*a270*/  @!PT LDS RZ, [RZ] ;  /* 0x00000000fffff984 */ /* 0x000fe20000000800 */
[----:B------:R-:W-:Y:S01]  /*a280*/  @!PT LDS RZ, [RZ] ;  /* 0x00000000fffff984 */ /* 0x000fe20000000800 */
[----:B------:R1:W-:Y:S01]  /*a290*/  @!P3 LDGSTS.E.BYPASS.LTC128B.128 [R238+0xe800], desc[UR20][R168.64+0x180] ;  /* 0x0e800180a8eebfae */ /* 0x0003e2000b901d54 */
[----:B------:R-:W-:Y:S03]  /*a2a0*/  IMAD.MOV.U32 R245, RZ, RZ, R177 ;  /* 0x000000fffff57224 */ /* 0x000fe600078e00b1 */
        /* <DEDUP_REMOVED lines=40> */
[----:B------:R-:W0:Y:S02]  /*a530*/  LDGDEPBAR ;  /* 0x00000000000079af */ /* 0x000e240000000000 */
.L_x_756:
[----:B------:R-:W-:Y:S01]  /*a540*/  FMNMX.FTZ R2, R4, R165, !PT ;  /* 0x000000a504027209 */ /* 0x000fe20007810000 */
[----:B-1----:R-:W-:Y:S01]  /*a550*/  LDSM.16.MT88.4 R172, [R226+0x10000] ;  /* 0x01000000e2ac783b */ /* 0x002fe20000004200 */
[----:B------:R-:W-:Y:S01]  /*a560*/  FMNMX.FTZ R164, R6, R0, !PT ;  /* 0x0000000006a47209 */ /* 0x000fe20007810000 */
[----:B------:R-:W-:Y:S01]  /*a570*/  UMOV UR10, UR19 ;  /* 0x00000013000a7c82 */ /* 0x000fe20008000000 */
[----:B------:R-:W-:Y:S01]  /*a580*/  FMNMX.FTZ R3, R5, R2, !PT ;  /* 0x0000000205037209 */ /* 0x000fe20007810000 */
[----:B------:R-:W-:Y:S01]  /*a590*/  UMOV UR11, UR18 ;  /* 0x00000012000b7c82 */ /* 0x000fe20008000000 */
[----:B------:R-:W-:Y:S02]  /*a5a0*/  FMNMX.FTZ R167, R7, R164, !PT ;  /* 0x000000a407a77209 */ /* 0x000fe40007810000 */
[----:B------:R-:W-:Y:S01]  /*a5b0*/  FMNMX.FTZ R2, R8, R3, !PT ;  /* 0x0000000308027209 */ /* 0x000fe20007810000 */
[----:B------:R-:W-:Y:S01]  /*a5c0*/  LDSM.16.MT88.4 R176, [R225+0x10000] ;  /* 0x01000000e1b0783b */ /* 0x000fe20000004200 */
[----:B------:R-:W-:Y:S02]  /*a5d0*/  FMNMX.FTZ R164, R10, R167, !PT ;  /* 0x000000a70aa47209 */ /* 0x000fe40007810000 */
[----:B------:R-:W-:Y:S02]  /*a5e0*/  FMNMX.FTZ R3, R9, R2, !PT ;  /* 0x0000000209037209 */ /* 0x000fe40007810000 */
        /* <DEDUP_REMOVED lines=21> */
[----:B------:R-:W-:Y:S02]  /*a740*/  FMNMX.FTZ R2, R28, R3, !PT ;  /* 0x000000031c027209 */ /* 0x000fe40007810000 */
[----:B------:R-:W-:Y:S02]  /*a750*/  FMNMX.FTZ R164, R30, R169, !PT ;  /* 0x000000a91ea47209 */ /* 0x000fe40007810000 */
[----:B------:R-:W-:Y:S04]  /*a760*/  FMNMX.FTZ R3, R29, R2, !PT ;  /* 0x000000021d037209 */ /* 0x000fe80007810000 */
[----:B------:R-:W-:Y:S02]  /*a770*/  FMNMX.FTZ R2, R32, R3, !PT ;  /* 0x0000000320027209 */ /* 0x000fe40007810000 */
[----:B------:R-:W-:Y:S02]  /*a780*/  FMNMX.FTZ R3, R31, R164, !PT ;  /* 0x000000a41f037209 */ /* 0x000fe40007810000 */
[----:B------:R-:W-:Y:S02]  /*a790*/  FMNMX.FTZ R168, R33, R2, !PT ;  /* 0x0000000221a87209 */ /* 0x000fe40007810000 */
[----:B------:R-:W-:Y:S03]  /*a7a0*/  FMNMX.FTZ R2, R34, R3, !PT ;  /* 0x0000000322027209 */ /* 0x000fe60007810000 */
[----:B------:R-:W-:Y:S01]  /*a7b0*/  SHFL.BFLY PT, R3, R168, 0x2, 0x1f ;  /* 0x0c401f00a8037f89 */ /* 0x000fe200000e0000 */
[----:B------:R-:W-:Y:S07]  /*a7c0*/  FMNMX.FTZ R167, R35, R2, !PT ;  /* 0x0000000223a77209 */ /* 0x000fee0007810000 */
[----:B------:R-:W1:Y:S02]  /*a7d0*/  SHFL.BFLY PT, R2, R167, 0x2, 0x1f ;  /* 0x0c401f00a7027f89 */ /* 0x000e6400000e0000 */
[----:B-1----:R-:W-:Y:S02]  /*a7e0*/  FMNMX.FTZ R166, R167, R2, !PT ;  /* 0x00000002a7a67209 */ /* 0x002fe40007810000 */
[----:B------:R-:W-:Y:S04]  /*a7f0*/  FMNMX.FTZ R169, R168, R3, !PT ;  /* 0x00000003a8a97209 */ /* 0x000fe80007810000 */
[----:B------:R-:W1:Y:S08]  /*a800*/  SHFL.BFLY PT, R3, R166, 0x1, 0x1f ;  /* 0x0c201f00a6037f89 */ /* 0x000e7000000e0000 */
[----:B------:R-:W2:Y:S01]  /*a810*/  SHFL.BFLY PT, R164, R169, 0x1, 0x1f ;  /* 0x0c201f00a9a47f89 */ /* 0x000ea200000e0000 */
[----:B-1----:R-:W-:Y:S02]  /*a820*/  FMNMX.FTZ R3, R166, R3, !PT ;  /* 0x00000003a6037209 */ /* 0x002fe40007810000 */
[----:B--2---:R-:W-:Y:S03]  /*a830*/  FMNMX.FTZ R164, R169, R164, !PT ;  /* 0x000000a4a9a47209 */ /* 0x004fe60007810000 */
[C---:B------:R-:W-:Y:S01]  /*a840*/  FADD.FTZ R0, -R3.reuse, R0 ;  /* 0x0000000003007221 */ /* 0x040fe20000010100 */
[C---:B------:R-:W-:Y:S01]  /*a850*/  FMUL.FTZ R198, R3.reuse, UR4 ;  /* 0x0000000403c67c20 */ /* 0x040fe20008410000 */
[----:B------:R-:W1:Y:S01]  /*a860*/  LDSM.16.MT88.4 R168, [R228+0x10000] ;  /* 0x01000000e4a8783b */ /* 0x000e620000004200 */
[----:B------:R-:W-:Y:S01]  /*a870*/  FSETP.NEU.FTZ.AND P1, PT, R164, -INF , PT ;  /* 0xff800000a400780b */ /* 0x000fe20003f3d000 */
[----:B------:R-:W-:Y:S01]  /*a880*/  FMUL.FTZ R167, R0, UR4 ;  /* 0x0000000400a77c20 */ /* 0x000fe20008410000 */
[C---:B------:R-:W-:Y:S01]  /*a890*/  FMUL.FTZ R200, R164.reuse, UR4 ;  /* 0x00000004a4c87c20 */ /* 0x040fe20008410000 */
[----:B------:R-:W-:Y:S02]  /*a8a0*/  FADD.FTZ R2, -R164, R165 ;  /* 0x000000a5a4027221 */ /* 0x000fe40000010100 */
[----:B------:R2:W3:Y:S02]  /*a8b0*/  MUFU.EX2 R0, R167 ;  /* 0x000000a700007308 */ /* 0x0004e40000000800 */
[----:B------:R-:W-:Y:S01]  /*a8c0*/  FSEL R200, R200, RZ, P1 ;  /* 0x000000ffc8c87208 */ /* 0x000fe20000800000 */
[----:B------:R-:W-:Y:S01]  /*a8d0*/  FMUL.FTZ R165, R2, UR4 ;  /* 0x0000000402a57c20 */ /* 0x000fe20008410000 */
[----:B------:R-:W-:Y:S03]  /*a8e0*/  FSETP.NEU.FTZ.AND P1, PT, R3, -INF , PT ;  /* 0xff8000000300780b */ /* 0x000fe60003f3d000 */
[--C-:B------:R-:W-:Y:S01]  /*a8f0*/  FFMA.FTZ R166, R5, UR4, -R200.reuse ;  /* 0x0000000405a67c23 */ /* 0x100fe200080108c8 */
[----:B------:R-:W-:Y:S01]  /*a900*/  FSEL R198, R198, RZ, P1 ;  /* 0x000000ffc6c67208 */ /* 0x000fe20000800000 */
[--C-:B------:R-:W-:Y:S01]  /*a910*/  FFMA.FTZ R197, R4, UR4, -R200.reuse ;  /* 0x0000000404c57c23 */ /* 0x100fe200080108c8 */
[----:B------:R-:W4:Y:S01]  /*a920*/  MUFU.EX2 R2, R165 ;  /* 0x000000a500027308 */ /* 0x000f220000000800 */
[--C-:B------:R-:W-:Y:S01]  /*a930*/  FFMA.FTZ R201, R12, UR4, -R200.reuse ;  /* 0x000000040cc97c23 */ /* 0x100fe200080108c8 */
[----:B------:R-:W-:Y:S01]  /*a940*/  FFMA.FTZ R202, R13, UR4, -R200 ;  /* 0x000000040dca7c23 */ /* 0x000fe200080108c8 */
[--C-:B------:R-:W-:Y:S01]  /*a950*/  FFMA.FTZ R199, R6, UR4, -R198.reuse ;  /* 0x0000000406c77c23 */ /* 0x100fe200080108c6 */
[----:B------:R-:W-:Y:S01]  /*a960*/  FFMA.FTZ R5, R7, UR4, -R198 ;  /* 0x0000000407057c23 */ /* 0x000fe200080108c6 */
[--C-:B------:R-:W-:Y:S01]  /*a970*/  FFMA.FTZ R6, R8, UR4, -R200.reuse ;  /* 0x0000000408067c23 */ /* 0x100fe200080108c8 */
[----:B------:R-:W-:Y:S01]  /*a980*/  FFMA.FTZ R7, R9, UR4, -R200 ;  /* 0x0000000409077c23 */ /* 0x000fe200080108c8 */
[--C-:B--2---:R-:W-:Y:S01]  /*a990*/  FFMA.FTZ R167, R10, UR4, -R198.reuse ;  /* 0x000000040aa77c23 */ /* 0x104fe200080108c6 */
[--C-:B------:R-:W-:Y:S02]  /*a9a0*/  FFMA.FTZ R196, R11, UR4, -R198.reuse ;  /* 0x000000040bc47c23 */ /* 0x100fe400080108c6 */
[----:B------:R-:W-:Y:S01]  /*a9b0*/  MUFU.EX2 R197, R197 ;  /* 0x000000c500c57308 */ /* 0x000fe20000000800 */
[C---:B---3--:R-:W-:Y:S01]  /*a9c0*/  FMUL.FTZ R10, R0.reuse, R162 ;  /* 0x000000a2000a7220 */ /* 0x048fe20000410000 */
[C---:B------:R-:W-:Y:S01]  /*a9d0*/  FMUL.FTZ R11, R0.reuse, R163 ;  /* 0x000000a3000b7220 */ /* 0x040fe20000410000 */
[C---:B------:R-:W-:Y:S01]  /*a9e0*/  FMUL.FTZ R38, R0.reuse, R38 ;  /* 0x0000002600267220 */ /* 0x040fe20000410000 */
[C---:B------:R-:W-:Y:S01]  /*a9f0*/  FMUL.FTZ R39, R0.reuse, R39 ;  /* 0x0000002700277220 */ /* 0x040fe20000410000 */
[C---:B------:R-:W-:Y:S01]  /*aa00*/  FMUL.FTZ R42, R0.reuse, R42 ;  /* 0x0000002a002a7220 */ /* 0x040fe20000410000 */
[C---:B------:R-:W-:Y:S01]  /*aa10*/  FMUL.FTZ R43, R0.reuse, R43 ;  /* 0x0000002b002b7220 */ /* 0x040fe20000410000 */
[----:B------:R-:W-:Y:S03]  /*aa20*/  FMUL.FTZ R46, R0, R46 ;  /* 0x0000002e002e7220 */ /* 0x000fe60000410000 */
[----:B------:R-:W2:Y:S01]  /*aa30*/  MUFU.EX2 R166, R166 ;  /* 0x000000a600a67308 */ /* 0x000ea20000000800 */
[C---:B----4-:R-:W-:Y:S01]  /*aa40*/  FMUL.FTZ R8, R2.reuse, R160 ;  /* 0x000000a002087220 */ /* 0x050fe20000410000 */
[C---:B------:R-:W-:Y:S01]  /*aa50*/  FMUL.FTZ R9, R2.reuse, R161 ;  /* 0x000000a102097220 */ /* 0x040fe20000410000 */
[C---:B------:R-:W-:Y:S01]  /*aa60*/  FMUL.FTZ R36, R2.reuse, R36 ;  /* 0x0000002402247220 */ /* 0x040fe20000410000 */
[C---:B------:R-:W-:Y:S01]  /*aa70*/  FMUL.FTZ R37, R2.reuse, R37 ;  /* 0x0000002502257220 */ /* 0x040fe20000410000 */
[C---:B------:R-:W-:Y:S01]  /*aa80*/  FMUL.FTZ R40, R2.reuse, R40 ;  /* 0x0000002802287220 */ /* 0x040fe20000410000 */
[C---:B------:R-:W-:Y:S01]  /*aa90*/  FMUL.FTZ R41, R2.reuse, R41 ;  /* 0x0000002902297220 */ /* 0x040fe20000410000 */
[C---:B------:R-:W-:Y:S03]  /*aaa0*/  FMUL.FTZ R44, R2.reuse, R44 ;  /* 0x0000002c022c7220 */ /* 0x040fe60000410000 */
[----:B------:R-:W-:Y:S01]  /*aab0*/  MUFU.EX2 R199, R199 ;  /* 0x000000c700c77308 */ /* 0x000fe20000000800 */
[----:B------:R-:W-:Y:S01]  /*aac0*/  FMUL.FTZ R45, R2, R45 ;  /* 0x0000002d022d7220 */ /* 0x000fe20000410000 */
[----:B------:R-:W-:Y:S01]  /*aad0*/  FMUL.FTZ R47, R0, R47 ;  /* 0x0000002f002f7220 */ /* 0x000fe20000410000 */
[C---:B------:R-:W-:Y:S01]  /*aae0*/  FMUL.FTZ R12, R2.reuse, R156 ;  /* 0x0000009c020c7220 */ /* 0x040fe20000410000 */
[C---:B------:R-:W-:Y:S01]  /*aaf0*/  FMUL.FTZ R13, R2.reuse, R157 ;  /* 0x0000009d020d7220 */ /* 0x040fe20000410000 */
[C---:B------:R-:W-:Y:S01]  /*ab00*/  FMUL.FTZ R48, R2.reuse, R48 ;  /* 0x0000003002307220 */ /* 0x040fe20000410000 */
[----:B------:R-:W-:Y:S01]  /*ab10*/  FMUL.FTZ R49, R2, R49 ;  /* 0x0000003102317220 */ /* 0x000fe20000410000 */
[----:B------:R-:W-:Y:S03]  /*ab20*/  FMUL.FTZ R50, R0, R50 ;  /* 0x0000003200327220 */ /* 0x000fe60000410000 */
[----:B------:R-:W3:Y:S01]  /*ab30*/  MUFU.EX2 R5, R5 ;  /* 0x0000000500057308 */ /* 0x000ee20000000800 */
[----:B--2---:R-:W-:Y:S01]  /*ab40*/  F2FP.BF16.F32.PACK_AB R160, R166, R197 ;  /* 0x000000c5a6a0723e */ /* 0x004fe200000010ff */
[----:B------:R-:W-:Y:S01]  /*ab50*/  FMUL.FTZ R51, R0, R51 ;  /* 0x0000003300337220 */ /* 0x000fe20000410000 */
[C---:B------:R-:W-:Y:S01]  /*ab60*/  FMUL.FTZ R52, R2.reuse, R52 ;  /* 0x0000003402347220 */ /* 0x040fe20000410000 */
[----:B------:R-:W-:Y:S01]  /*ab70*/  FMUL.FTZ R53, R2, R53 ;  /* 0x0000003502357220 */ /* 0x000fe20000410000 */
[C---:B------:R-:W-:Y:S01]  /*ab80*/  FMUL.FTZ R54, R0.reuse, R54 ;  /* 0x0000003600367220 */ /* 0x040fe20000410000 */
[----:B------:R-:W-:Y:S01]  /*ab90*/  FMUL.FTZ R55, R0, R55 ;  /* 0x0000003700377220 */ /* 0x000fe20000410000 */
[C---:B------:R-:W-:Y:S03]  /*aba0*/  FMUL.FTZ R56, R2.reuse, R56 ;  /* 0x0000003802387220 */ /* 0x040fe60000410000 */
[----:B------:R-:W-:Y:S01]  /*abb0*/  MUFU.EX2 R6, R6 ;  /* 0x0000000600067308 */ /* 0x000fe20000000800 */
[----:B------:R-:W-:Y:S01]  /*abc0*/  FMUL.FTZ R57, R2, R57 ;  /* 0x0000003902397220 */ /* 0x000fe20000410000 */
[C---:B------:R-:W-:Y:S01]  /*abd0*/  FMUL.FTZ R58, R0.reuse, R58 ;  /* 0x0000003a003a7220 */ /* 0x040fe20000410000 */
[----:B------:R-:W-:Y:S01]  /*abe0*/  FMUL.FTZ R59, R0, R59 ;  /* 0x0000003b003b7220 */ /* 0x000fe20000410000 */
[C---:B------:R-:W-:Y:S01]  /*abf0*/  FMUL.FTZ R60, R2.reuse, R60 ;  /* 0x0000003c023c7220 */ /* 0x040fe20000410000 */
[----:B------:R-:W-:Y:S01]  /*ac00*/  FMUL.FTZ R61, R2, R61 ;  /* 0x0000003d023d7220 */ /* 0x000fe20000410000 */
[C---:B------:R-:W-:Y:S01]  /*ac10*/  FMUL.FTZ R62, R0.reuse, R62 ;  /* 0x0000003e003e7220 */ /* 0x040fe20000410000 */
[----:B------:R-:W-:Y:S03]  /*ac20*/  FMUL.FTZ R63, R0, R63 ;  /* 0x0000003f003f7220 */ /* 0x000fe60000410000 */
[----:B------:R-:W2:Y:S01]  /*ac30*/  MUFU.EX2 R7, R7 ;  /* 0x0000000700077308 */ /* 0x000ea20000000800 */
[----:B---3--:R-:W-:Y:S01]  /*ac40*/  F2FP.BF16.F32.PACK_AB R161, R5, R199 ;  /* 0x000000c705a1723e */ /* 0x008fe200000010ff */
[C---:B------:R-:W-:Y:S01]  /*ac50*/  FMUL.FTZ R64, R2.reuse, R64 ;  /* 0x0000004002407220 */ /* 0x040fe20000410000 */
[----:B------:R-:W-:Y:S01]  /*ac60*/  FMUL.FTZ R65, R2, R65 ;  /* 0x0000004102417220 */ /* 0x000fe20000410000 */
[C---:B------:R-:W-:Y:S01]  /*ac70*/  FMUL.FTZ R66, R0.reuse, R66 ;  /* 0x0000004200427220 */ /* 0x040fe20000410000 */
[----:B------:R-:W-:Y:S01]  /*ac80*/  FMUL.FTZ R67, R0, R67 ;  /* 0x0000004300437220 */ /* 0x000fe20000410000 */
[C---:B------:R-:W-:Y:S01]  /*ac90*/  FMUL.FTZ R68, R2.reuse, R68 ;  /* 0x0000004402447220 */ /* 0x040fe20000410000 */
[----:B------:R-:W-:Y:S03]  /*aca0*/  FMUL.FTZ R69, R2, R69 ;  /* 0x0000004502457220 */ /* 0x000fe60000410000 */
[----:B------:R-:W-:Y:S01]  /*acb0*/  MUFU.EX2 R167, R167 ;  /* 0x000000a700a77308 */ /* 0x000fe20000000800 */
[C---:B------:R-:W-:Y:S01]  /*acc0*/  FMUL.FTZ R70, R0.reuse, R70 ;  /* 0x0000004600467220 */ /* 0x040fe20000410000 */
[----:B------:R-:W-:Y:S01]  /*acd0*/  FMUL.FTZ R71, R0, R71 ;  /* 0x0000004700477220 */ /* 0x000fe20000410000 */
[C---:B------:R-:W-:Y:S01]  /*ace0*/  FMUL.FTZ R72, R2.reuse, R72 ;  /* 0x0000004802487220 */ /* 0x040fe20000410000 */
[----:B------:R-:W-:Y:S01]  /*acf0*/  FMUL.FTZ R73, R2, R73 ;  /* 0x0000004902497220 */ /* 0x000fe20000410000 */
[C---:B------:R-:W-:Y:S01]  /*ad00*/  FMUL.FTZ R74, R0.reuse, R74 ;  /* 0x0000004a004a7220 */ /* 0x040fe20000410000 */
[----:B------:R-:W-:Y:S01]  /*ad10*/  FMUL.FTZ R75, R0, R75 ;  /* 0x0000004b004b7220 */ /* 0x000fe20000410000 */
[C---:B------:R-:W-:Y:S03]  /*ad20*/  FMUL.FTZ R76, R2.reuse, R76 ;  /* 0x0000004c024c7220 */ /* 0x040fe60000410000 */
[----:B------:R-:W3:Y:S01]  /*ad30*/  MUFU.EX2 R196, R196 ;  /* 0x000000c400c47308 */ /* 0x000ee20000000800 */
[----:B--2---:R-:W-:Y:S01]  /*ad40*/  F2FP.BF16.F32.PACK_AB R162, R7, R6 ;  /* 0x0000000607a2723e */ /* 0x004fe200000010ff */
[----:B------:R-:W-:Y:S01]  /*ad50*/  FMUL.FTZ R77, R2, R77 ;  /* 0x0000004d024d7220 */ /* 0x000fe20000410000 */
[C---:B------:R-:W-:Y:S01]  /*ad60*/  FMUL.FTZ R78, R0.reuse, R78 ;  /* 0x0000004e004e7220 */ /* 0x040fe20000410000 */
        /* <DEDUP_REMOVED lines=13> */
[----:B---3--:R-:W-:Y:S01]  /*ae40*/  F2FP.BF16.F32.PACK_AB R163, R196, R167 ;  /* 0x000000a7c4a3723e */ /* 0x008fe200000010ff */
[C---:B------:R-:W-:Y:S01]  /*ae50*/  FMUL.FTZ R92, R2.reuse, R92 ;  /* 0x0000005c025c7220 */ /* 0x040fe20000410000 */
[----:B------:R-:W-:Y:S01]  /*ae60*/  FMUL.FTZ R93, R2, R93 ;  /* 0x0000005d025d7220 */ /* 0x000fe20000410000 */
[C---:B------:R-:W-:Y:S01]  /*ae70*/  FMUL.FTZ R94, R0.reuse, R94 ;  /* 0x0000005e005e7220 */ /* 0x040fe20000410000 */
[----:B------:R-:W-:Y:S01]  /*ae80*/  FMUL.FTZ R95, R0, R95 ;  /* 0x0000005f005f7220 */ /* 0x000fe20000410000 */
[C---:B------:R-:W-:Y:S01]  /*ae90*/  FMUL.FTZ R96, R2.reuse, R96 ;  /* 0x0000006002607220 */ /* 0x040fe20000410000 */
[----:B------:R-:W-:Y:S01]  /*aea0*/  FMUL.FTZ R97, R2, R97 ;  /* 0x0000006102617220 */ /* 0x000fe20000410000 */
[C---:B-1----:R-:W-:Y:S01]  /*aeb0*/  HMMA.16816.F32.BF16 R8, R160.reuse, R168, R8 ;  /* 0x000000a8a008723c */ /* 0x042fe20000041808 */
[----:B------:R-:W-:Y:S01]  /*aec0*/  MUFU.EX2 R201, R201 ;  /* 0x000000c900c97308 */ /* 0x000fe20000000800 */
[----:B------:R-:W-:Y:S01]  /*aed0*/  ISETP.LT.AND P1, PT, RZ, UR22, PT ;  /* 0x00000016ff007c0c */ /* 0x000fe2000bf21270 */
[----:B------:R-:W-:Y:S02]  /*aee0*/  UIADD3 UR22, UR22, -0x1, URZ ;  /* 0xffffffff16167890 */ /* 0x000fe4000fffe03f */
[C---:B------:R-:W-:Y:S01]  /*aef0*/  FMUL.FTZ R98, R0.reuse, R98 ;  /* 0x0000006200627220 */ /* 0x040fe20000410000 */
[C---:B------:R-:W-:Y:S01]  /*af00*/  HMMA.16816.F32.BF16 R36, R160.reuse, R170, R36 ;  /* 0x000000aaa024723c */ /* 0x040fe20000041824 */
[----:B------:R-:W1:Y:S04]  /*af10*/  LDSM.16.MT88.4 R168, [R228+0x12000] ;  /* 0x01200000e4a8783b */ /* 0x000e680000004200 */
[----:B------:R-:W2:Y:S01]  /*af20*/  MUFU.EX2 R202, R202 ;  /* 0x000000ca00ca7308 */ /* 0x000ea20000000800 */
[----:B------:R-:W-:Y:S01]  /*af30*/  FMUL.FTZ R99, R0, R99 ;  /* 0x0000006300637220 */ /* 0x000fe20000410000 */
[C---:B------:R-:W-:Y:S04]  /*af40*/  HMMA.16816.F32.BF16 R40, R160.reuse, R172, R40 ;  /* 0x000000aca028723c */ /* 0x040fe80000041828 */
[C---:B------:R-:W-:Y:S02]  /*af50*/  FMUL.FTZ R100, R2.reuse, R100 ;  /* 0x0000006402647220 */ /* 0x040fe40000410000 */
[C---:B------:R-:W-:Y:S01]  /*af60*/  HMMA.16816.F32.BF16 R44, R160.reuse, R174, R44 ;  /* 0x000000aea02c723c */ /* 0x040fe2000004182c */
[----:B------:R-:W3:Y:S04]  /*af70*/  LDSM.16.MT88.4 R172, [R226+0x12000] ;  /* 0x01200000e2ac783b */ /* 0x000ee80000004200 */
[----:B------:R-:W-:Y:S01]  /*af80*/  FMUL.FTZ R101, R2, R101 ;  /* 0x0000006502657220 */ /* 0x000fe20000410000 */
[C---:B------:R-:W-:Y:S05]  /*af90*/  HMMA.16816.F32.BF16 R48, R160.reuse, R176, R48 ;  /* 0x000000b0a030723c */ /* 0x040fea0000041830 */
[C---:B------:R-:W-:Y:S01]  /*afa0*/  FMUL.FTZ R102, R0.reuse, R102 ;  /* 0x0000006600667220 */ /* 0x040fe20000410000 */
[C---:B------:R-:W-:Y:S01]  /*afb0*/  HMMA.16816.F32.BF16 R52, R160.reuse, R178, R52 ;  /* 0x000000b2a034723c */ /* 0x040fe20000041834 */
[----:B------:R-:W4:Y:S04]  /*afc0*/  LDSM.16.MT88.4 R176, [R225+0x12000] ;  /* 0x01200000e1b0783b */ /* 0x000f280000004200 */
[----:B------:R-:W-:Y:S01]  /*afd0*/  FMUL.FTZ R103, R0, R103 ;  /* 0x0000006700677220 */ /* 0x000fe20000410000 */
[C---:B------:R-:W-:Y:S05]  /*afe0*/  HMMA.16816.F32.BF16 R56, R160.reuse, R180, R56 ;  /* 0x000000b4a038723c */ /* 0x040fea0000041838 */
[C---:B------:R-:W-:Y:S01]  /*aff0*/  FMUL.FTZ R104, R2.reuse, R104 ;  /* 0x0000006802687220 */ /* 0x040fe20000410000 */
[C---:B------:R-:W-:Y:S01]  /*b000*/  HMMA.16816.F32.BF16 R60, R160.reuse, R182, R60 ;  /* 0x000000b6a03c723c */ /* 0x040fe2000004183c */
[----:B------:R-:W5:Y:S04]  /*b010*/  LDSM.16.MT88.4 R180, [R224+0x12000] ;  /* 0x01200000e0b4783b */ /* 0x000f680000004200 */
[----:B------:R-:W-:Y:S01]  /*b020*/  FMUL.FTZ R105, R2, R105 ;  /* 0x0000006902697220 */ /* 0x000fe20000410000 */
[C---:B-1----:R-:W-:Y:S05]  /*b030*/  HMMA.16816.F32.BF16 R64, R160.reuse, R168, R64 ;  /* 0x000000a8a040723c */ /* 0x042fea0000041840 */
[C---:B------:R-:W-:Y:S01]  /*b040*/  FMUL.FTZ R106, R0.reuse, R106 ;  /* 0x0000006a006a7220 */ /* 0x040fe20000410000 */
[C---:B------:R-:W-:Y:S01]  /*b050*/  HMMA.16816.F32.BF16 R68, R160.reuse, R170, R68 ;  /* 0x000000aaa044723c */ /* 0x040fe20000041844 */
[----:B------:R-:W1:Y:S04]  /*b060*/  LDSM.16.MT88.4 R168, [R228+0x14000] ;  /* 0x01400000e4a8783b */ /* 0x000e680000004200 */
[----:B------:R-:W-:Y:S01]  /*b070*/  FMUL.FTZ R107, R0, R107 ;  /* 0x0000006b006b7220 */ /* 0x000fe20000410000 */
[C---:B---3--:R-:W-:Y:S05]  /*b080*/  HMMA.16816.F32.BF16 R72, R160.reuse, R172, R72 ;  /* 0x000000aca048723c */ /* 0x048fea0000041848 */
[C---:B------:R-:W-:Y:S01]  /*b090*/  FMUL.FTZ R108, R2.reuse, R108 ;  /* 0x0000006c026c7220 */ /* 0x040fe20000410000 */
[C---:B------:R-:W-:Y:S01]  /*b0a0*/  HMMA.16816.F32.BF16 R76, R160.reuse, R174, R76 ;  /* 0x000000aea04c723c */ /* 0x040fe2000004184c */
[----:B------:R-:W3:Y:S04]  /*b0b0*/  LDSM.16.MT88.4 R172, [R226+0x14000] ;  /* 0x01400000e2ac783b */ /* 0x000ee80000004200 */
[----:B------:R-:W-:Y:S01]  /*b0c0*/  FMUL.FTZ R109, R2, R109 ;  /* 0x0000006d026d7220 */ /* 0x000fe20000410000 */
[C---:B----4-:R-:W-:Y:S05]  /*b0d0*/  HMMA.16816.F32.BF16 R80, R160.reuse, R176, R80 ;  /* 0x000000b0a050723c */ /* 0x050fea0000041850 */
[C---:B------:R-:W-:Y:S01]  /*b0e0*/  FMUL.FTZ R110, R0.reuse, R110 ;  /* 0x0000006e006e7220 */ /* 0x040fe20000410000 */
[C---:B------:R-:W-:Y:S01]  /*b0f0*/  HMMA.16816.F32.BF16 R84, R160.reuse, R178, R84 ;  /* 0x000000b2a054723c */ /* 0x040fe20000041854 */
[----:B------:R-:W4:Y:S04]  /*b100*/  LDSM.16.MT88.4 R176, [R225+0x14000] ;  /* 0x01400000e1b0783b */ /* 0x000f280000004200 */
[----:B------:R-:W-:Y:S01]  /*b110*/  FMUL.FTZ R111, R0, R111 ;  /* 0x0000006f006f7220 */ /* 0x000fe20000410000 */
[C---:B-----5:R-:W-:Y:S05]  /*b120*/  HMMA.16816.F32.BF16 R88, R160.reuse, R180, R88 ;  /* 0x000000b4a058723c */ /* 0x060fea0000041858 */
        /* <DEDUP_REMOVED lines=16> */
[----:B------:R-:W-:Y:S01]  /*b230*/  FMUL.FTZ R119, R0, R119 ;  /* 0x0000007700777220 */ /* 0x000fe20000410000 */
[C---:B------:R-:W-:Y:S01]  /*b240*/  FMUL.FTZ R120, R2.reuse, R120 ;  /* 0x0000007802787220 */ /* 0x040fe20000410000 */
[----:B------:R-:W-:Y:S03]  /*b250*/  FMUL.FTZ R121, R2, R121 ;  /* 0x0000007902797220 */ /* 0x000fe60000410000 */
[C---:B------:R-:W-:Y:S01]  /*b260*/  FMUL.FTZ R122, R0.reuse, R122 ;  /* 0x0000007a007a7220 */ /* 0x040fe20000410000 */
[----:B------:R-:W-:Y:S01]  /*b270*/  FMUL.FTZ R123, R0, R123 ;  /* 0x0000007b007b7220 */ /* 0x000fe20000410000 */
[C---:B------:R-:W-:Y:S01]  /*b280*/  HMMA.16816.F32.BF16 R116, R160.reuse, R178, R116 ;  /* 0x000000b2a074723c */ /* 0x040fe20000041874 */
[----:B------:R-:W4:Y:S02]  /*b290*/  LDSM.16.MT88.4 R176, [R225+0x16000] ;  /* 0x01600000e1b0783b */ /* 0x000f240000004200 */
[C---:B------:R-:W-:Y:S01]  /*b2a0*/  FMUL.FTZ R124, R2.reuse, R124 ;  /* 0x0000007c027c7220 */ /* 0x040fe20000410000 */
[----:B------:R-:W-:Y:S01]  /*b2b0*/  FMUL.FTZ R125, R2, R125 ;  /* 0x0000007d027d7220 */ /* 0x000fe20000410000 */
[C---:B------:R-:W-:Y:S01]  /*b2c0*/  FMUL.FTZ R126, R0.reuse, R126 ;  /* 0x0000007e007e7220 */ /* 0x040fe20000410000 */
[C---:B-----5:R-:W-:Y:S05]  /*b2d0*/  HMMA.16816.F32.BF16 R120, R160.reuse, R180, R120 ;  /* 0x000000b4a078723c */ /* 0x060fea0000041878 */
[----:B------:R-:W-:Y:S01]  /*b2e0*/  FMUL.FTZ R127, R0, R127 ;  /* 0x0000007f007f7220 */ /* 0x000fe20000410000 */
[C---:B------:R-:W-:Y:S01]  /*b2f0*/  FMUL.FTZ R128, R2.reuse, R128 ;  /* 0x0000008002807220 */ /* 0x040fe20000410000 */
[----:B------:R-:W-:Y:S01]  /*b300*/  FMUL.FTZ R129, R2, R129 ;  /* 0x0000008102817220 */ /* 0x000fe20000410000 */
[C---:B------:R-:W-:Y:S03]  /*b310*/  FMUL.FTZ R130, R0.reuse, R130 ;  /* 0x0000008200827220 */ /* 0x040fe60000410000 */
[----:B------:R-:W-:Y:S01]  /*b320*/  FMUL.FTZ R131, R0, R131 ;  /* 0x0000008300837220 */ /* 0x000fe20000410000 */
[C---:B------:R-:W-:Y:S01]  /*b330*/  HMMA.16816.F32.BF16 R124, R160.reuse, R182, R124 ;  /* 0x000000b6a07c723c */ /* 0x040fe2000004187c */
[----:B------:R-:W-:Y:S02]  /*b340*/  LDSM.16.MT88.4 R180, [R224+0x10800] ;  /* 0x01080000e0b4783b */ /* 0x000fe40000004200 */
[--C-:B------:R-:W-:Y:S01]  /*b350*/  FFMA.FTZ R203, R14, UR4, -R198.reuse ;  /* 0x000000040ecb7c23 */ /* 0x100fe200080108c6 */
[----:B------:R-:W-:Y:S01]  /*b360*/  FFMA.FTZ R204, R15, UR4, -R198 ;  /* 0x000000040fcc7c23 */ /* 0x000fe200080108c6 */
[C---:B------:R-:W-:Y:S01]  /*b370*/  FMUL.FTZ R14, R0.reuse, R158 ;  /* 0x0000009e000e7220 */ /* 0x040fe20000410000 */
[C---:B-1----:R-:W-:Y:S03]  /*b380*/  HMMA.16816.F32.BF16 R128, R160.reuse, R168, R128 ;  /* 0x000000a8a080723c */ /* 0x042fe60000041880 */
[----:B------:R-:W-:Y:S02]  /*b390*/  MUFU.EX2 R203, R203 ;  /* 0x000000cb00cb7308 */ /* 0x000fe40000000800 */
[----:B------:R-:W-:Y:S01]  /*b3a0*/  FMUL.FTZ R15, R0, R159 ;  /* 0x0000009f000f7220 */ /* 0x000fe20000410000 */
[C---:B------:R-:W-:Y:S01]  /*b3b0*/  FMUL.FTZ R132, R2.reuse, R132 ;  /* 0x0000008402847220 */ /* 0x040fe20000410000 */
[----:B------:R-:W1:Y:S01]  /*b3c0*/  LDSM.16.MT88.4 R156, [R224+0x16000] ;  /* 0x01600000e09c783b */ /* 0x000e620000004200 */
[----:B------:R-:W-:Y:S03]  /*b3d0*/  FMUL.FTZ R133, R2, R133 ;  /* 0x0000008502857220 */ /* 0x000fe60000410000 */
[C---:B------:R-:W-:Y:S01]  /*b3e0*/  FMUL.FTZ R134, R0.reuse, R134 ;  /* 0x0000008600867220 */ /* 0x040fe20000410000 */
[C---:B------:R-:W-:Y:S01]  /*b3f0*/  HMMA.16816.F32.BF16 R12, R160.reuse, R170, R12 ;  /* 0x000000aaa00c723c */ /* 0x040fe2000004180c */
[----:B------:R-:W5:Y:S02]  /*b400*/  MUFU.EX2 R204, R204 ;  /* 0x000000cc00cc7308 */ /* 0x000f640000000800 */
[----:B------:R-:W-:Y:S01]  /*b410*/  FMUL.FTZ R135, R0, R135 ;  /* 0x0000008700877220 */ /* 0x000fe20000410000 */
[----:B------:R-:W5:Y:S01]  /*b420*/  LDSM.16.MT88.4 R168, [R228+0x10800] ;  /* 0x01080000e4a8783b */ /* 0x000f620000004200 */
[--C-:B------:R-:W-:Y:S01]  /*b430*/  FFMA.FTZ R205, R16, UR4, -R200.reuse ;  /* 0x0000000410cd7c23 */ /* 0x100fe200080108c8 */
[----:B------:R-:W-:Y:S01]  /*b440*/  FFMA.FTZ R206, R17, UR4, -R200 ;  /* 0x0000000411ce7c23 */ /* 0x000fe200080108c8 */
[--C-:B------:R-:W-:Y:S01]  /*b450*/  FFMA.FTZ R207, R18, UR4, -R198.reuse ;  /* 0x0000000412cf7c23 */ /* 0x100fe200080108c6 */
[----:B------:R-:W-:Y:S02]  /*b460*/  FFMA.FTZ R248, R19, UR4, -R198 ;  /* 0x0000000413f87c23 */ /* 0x000fe400080108c6 */
[C---:B---3--:R-:W-:Y:S01]  /*b470*/  HMMA.16816.F32.BF16 R132, R160.reuse, R172, R132 ;  /* 0x000000aca084723c */ /* 0x048fe20000041884 */
[----:B------:R-:W-:Y:S02]  /*b480*/  MUFU.EX2 R205, R205 ;  /* 0x000000cd00cd7308 */ /* 0x000fe40000000800 */
[C---:B------:R-:W-:Y:S01]  /*b490*/  FMUL.FTZ R16, R2.reuse, R152 ;  /* 0x0000009802107220 */ /* 0x040fe20000410000 */
[----:B------:R-:W-:Y:S01]  /*b4a0*/  FMUL.FTZ R17, R2, R153 ;  /* 0x0000009902117220 */ /* 0x000fe20000410000 */
[C---:B------:R-:W-:Y:S01]  /*b4b0*/  FMUL.FTZ R18, R0.reuse, R154 ;  /* 0x0000009a00127220 */ /* 0x040fe20000410000 */
[----:B------:R-:W-:Y:S01]  /*b4c0*/  FMUL.FTZ R19, R0, R155 ;  /* 0x0000009b00137220 */ /* 0x000fe20000410000 */
[C---:B------:R-:W-:Y:S01]  /*b4d0*/  FMUL.FTZ R136, R2.reuse, R136 ;  /* 0x0000008802887220 */ /* 0x040fe20000410000 */
[----:B------:R-:W-:Y:S03]  /*b4e0*/  FMUL.FTZ R137, R2, R137 ;  /* 0x0000008902897220 */ /* 0x000fe60000410000 */
[----:B------:R-:W3:Y:S01]  /*b4f0*/  MUFU.EX2 R206, R206 ;  /* 0x000000ce00ce7308 */ /* 0x000ee20000000800 */
[C---:B------:R-:W-:Y:S01]  /*b500*/  FMUL.FTZ R138, R0.reuse, R138 ;  /* 0x0000008a008a7220 */ /* 0x040fe20000410000 */
[----:B------:R-:W-:Y:S01]  /*b510*/  FMUL.FTZ R139, R0, R139 ;  /* 0x0000008b008b7220 */ /* 0x000fe20000410000 */
[C---:B------:R-:W-:Y:S01]  /*b520*/  HMMA.16816.F32.BF16 R16, R160.reuse, R174, R16 ;  /* 0x000000aea010723c */ /* 0x040fe20000041810 */
[----:B------:R-:W3:Y:S02]  /*b530*/  LDSM.16.MT88.4 R172, [R226+0x10800] ;  /* 0x01080000e2ac783b */ /* 0x000ee40000004200 */
[C---:B------:R-:W-:Y:S01]  /*b540*/  FMUL.FTZ R140, R2.reuse, R140 ;  /* 0x0000008c028c7220 */ /* 0x040fe20000410000 */
[----:B------:R-:W-:Y:S01]  /*b550*/  FMUL.FTZ R141, R2, R141 ;  /* 0x0000008d028d7220 */ /* 0x000fe20000410000 */
[C---:B------:R-:W-:Y:S01]  /*b560*/  FMUL.FTZ R142, R0.reuse, R142 ;  /* 0x0000008e008e7220 */ /* 0x040fe20000410000 */
[C---:B----4-:R-:W-:Y:S01]  /*b570*/  HMMA.16816.F32.BF16 R136, R160.reuse, R176, R136 ;  /* 0x000000b0a088723c */ /* 0x050fe20000041888 */
[----:B------:R-:W-:Y:S04]  /*b580*/  MUFU.EX2 R207, R207 ;  /* 0x000000cf00cf7308 */ /* 0x000fe80000000800 */
[----:B------:R-:W-:Y:S01]  /*b590*/  FMUL.FTZ R143, R0, R143 ;  /* 0x0000008f008f7220 */ /* 0x000fe20000410000 */
[C---:B------:R-:W-:Y:S01]  /*b5a0*/  FMUL.FTZ R144, R2.reuse, R144 ;  /* 0x0000009002907220 */ /* 0x040fe20000410000 */
[----:B------:R-:W-:Y:S01]  /*b5b0*/  FMUL.FTZ R145, R2, R145 ;  /* 0x0000009102917220 */ /* 0x000fe20000410000 */
[C---:B------:R-:W-:Y:S03]  /*b5c0*/  FMUL.FTZ R146, R0.reuse, R146 ;  /* 0x0000009200927220 */ /* 0x040fe60000410000 */
[----:B------:R-:W4:Y:S01]  /*b5d0*/  MUFU.EX2 R248, R248 ;  /* 0x000000f800f87308 */ /* 0x000f220000000800 */
[----:B------:R-:W-:Y:S01]  /*b5e0*/  FMUL.FTZ R147, R0, R147 ;  /* 0x0000009300937220 */ /* 0x000fe20000410000 */
[C---:B------:R-:W-:Y:S01]  /*b5f0*/  HMMA.16816.F32.BF16 R140, R160.reuse, R178, R140 ;  /* 0x000000b2a08c723c */ /* 0x040fe2000004188c */
[----:B------:R-:W4:Y:S02]  /*b600*/  LDSM.16.MT88.4 R176, [R225+0x10800] ;  /* 0x01080000e1b0783b */ /* 0x000f240000004200 */
[C---:B------:R-:W-:Y:S01]  /*b610*/  FMUL.FTZ R148, R2.reuse, R148 ;  /* 0x0000009402947220 */ /* 0x040fe20000410000 */
[----:B------:R-:W-:Y:S01]  /*b620*/  FMUL.FTZ R149, R2, R149 ;  /* 0x0000009502957220 */ /* 0x000fe20000410000 */
[C---:B------:R-:W-:Y:S01]  /*b630*/  FMUL.FTZ R150, R0.reuse, R150 ;  /* 0x0000009600967220 */ /* 0x040fe20000410000 */
[C---:B-1----:R-:W-:Y:S05]  /*b640*/  HMMA.16816.F32.BF16 R144, R160.reuse, R156, R144 ;  /* 0x0000009ca090723c */ /* 0x042fea0000041890 */
[----:B------:R-:W-:Y:S01]  /*b650*/  FMUL.FTZ R151, R0, R151 ;  /* 0x0000009700977220 */ /* 0x000fe20000410000 */
[----:B--2---:R-:W-:Y:S01]  /*b660*/  F2FP.BF16.F32.PACK_AB R152, R202, R201 ;  /* 0x000000c9ca98723e */ /* 0x004fe200000010ff */
[----:B------:R-:W-:Y:S01]  /*b670*/  FFMA.FTZ R197, R2, R249, R197 ;  /* 0x000000f902c57223 */ /* 0x000fe200000100c5 */
[----:B-----5:R-:W-:Y:S03]  /*b680*/  F2FP.BF16.F32.PACK_AB R153, R204, R203 ;  /* 0x000000cbcc99723e */ /* 0x020fe600000010ff */
[----:B---3--:R-:W-:Y:S01]  /*b690*/  F2FP.BF16.F32.PACK_AB R154, R206, R205 ;  /* 0x000000cdce9a723e */ /* 0x008fe200000010ff */
[----:B------:R-:W-:Y:S01]  /*b6a0*/  HMMA.16816.F32.BF16 R148, R160, R158, R148 ;  /* 0x0000009ea094723c */ /* 0x000fe20000041894 */
[----:B------:R-:W1:Y:S02]  /*b6b0*/  LDSM.16.MT88.4 R156, [R224+0x12800] ;  /* 0x01280000e09c783b */ /* 0x000e640000004200 */
[----:B----4-:R-:W-:Y:S01]  /*b6c0*/  F2FP.BF16.F32.PACK_AB R155, R248, R207 ;  /* 0x000000cff89b723e */ /* 0x010fe200000010ff */
[----:B------:R-:W-:Y:S01]  /*b6d0*/  FFMA.FTZ R199, R0, R247, R199 ;  /* 0x000000f700c77223 */ /* 0x000fe200000100c7 */
[----:B------:R-:W-:Y:S01]  /*b6e0*/  MOV R165, R164 ;  /* 0x000000a400a57202 */ /* 0x000fe20000000f00 */
[----:B------:R-:W-:Y:S02]  /*b6f0*/  FADD.FTZ R197, R166, R197 ;  /* 0x000000c5a6c57221 */ /* 0x000fe40000010000 */
[----:B------:R-:W-:Y:S01]  /*b700*/  FADD.FTZ R0, R5, R199 ;  /* 0x000000c705007221 */ /* 0x000fe20000010000 */
[----:B------:R-:W2:Y:S01]  /*b710*/  LDSM.16.MT88.4 R160, [R228+0x14800] ;  /* 0x01480000e4a0783b */ /* 0x000ea20000004200 */
[C---:B------:R-:W-:Y:S05]  /*b720*/  HMMA.16816.F32.BF16 R8, R152.reuse, R168, R8 ;  /* 0x000000a89808723c */ /* 0x040fea0000041808 */
[----:B------:R-:W-:Y:S01]  /*b730*/  FADD.FTZ R6, R6, R197 ;  /* 0x000000c506067221 */ /* 0x000fe20000010000 */
[C---:B------:R-:W-:Y:S01]  /*b740*/  HMMA.16816.F32.BF16 R36, R152.reuse, R170, R36 ;  /* 0x000000aa9824723c */ /* 0x040fe20000041824 */
[----:B------:R-:W3:Y:S04]  /*b750*/  LDSM.16.MT88.4 R168, [R226+0x14800] ;  /* 0x01480000e2a8783b */ /* 0x000ee80000004200 */
[----:B------:R-:W-:Y:S01]  /*b760*/  FADD.FTZ R167, R167, R0 ;  /* 0x00000000a7a77221 */ /* 0x000fe20000010000 */
[C---:B------:R-:W-:Y:S05]  /*b770*/  HMMA.16816.F32.BF16 R40, R152.reuse, R172, R40 ;  /* 0x000000ac9828723c */ /* 0x040fea0000041828 */
[----:B------:R-:W-:Y:S01]  /*b780*/  FADD.FTZ R6, R7, R6 ;  /* 0x0000000607067221 */ /* 0x000fe20000010000 */
[C---:B------:R-:W-:Y:S01]  /*b790*/  HMMA.16816.F32.BF16 R44, R152.reuse, R174, R44 ;  /* 0x000000ae982c723c */ /* 0x040fe2000004182c */
[----:B------:R-:W4:Y:S04]  /*b7a0*/  LDSM.16.MT88.4 R172, [R225+0x14800] ;  /* 0x01480000e1ac783b */ /* 0x000f280000004200 */
[----:B------:R-:W-:Y:S01]  /*b7b0*/  FADD.FTZ R196, R196, R167 ;  /* 0x000000a7c4c47221 */ /* 0x000fe20000010000 */
[C---:B------:R-:W-:Y:S05]  /*b7c0*/  HMMA.16816.F32.BF16 R48, R152.reuse, R176, R48 ;  /* 0x000000b09830723c */ /* 0x040fea0000041830 */
[----:B------:R-:W-:Y:S01]  /*b7d0*/  FADD.FTZ R201, R201, R6 ;  /* 0x00000006c9c97221 */ /* 0x000fe20000010000 */
[C---:B------:R-:W-:Y:S01]  /*b7e0*/  HMMA.16816.F32.BF16 R52, R152.reuse, R178, R52 ;  /* 0x000000b29834723c */ /* 0x040fe20000041834 */
[----:B------:R-:W5:Y:S04]  /*b7f0*/  LDSM.16.MT88.4 R176, [R224+0x14800] ;  /* 0x01480000e0b0783b */ /* 0x000f680000004200 */
        /* <DEDUP_REMOVED lines=9> */
[----:B------:R-:W-:Y:S04]  /*b890*/  LDSM.16.MT88.4 R184, [R228+0x15000] ;  /* 0x01500000e4b8783b */ /* 0x000fe80000004200 */
[----:B------:R-:W-:Y:S01]  /*b8a0*/  FADD.FTZ R207, R207, R204 ;  /* 0x000000cccfcf7221 */ /* 0x000fe20000010000 */
[C---:B------:R-:W-:Y:S05]  /*b8b0*/  HMMA.16816.F32.BF16 R72, R152.reuse, R188, R72 ;  /* 0x000000bc9848723c */ /* 0x040fea0000041848 */
[----:B------:R-:W-:Y:S01]  /*b8c0*/  FADD.FTZ R205, R206, R205 ;  /* 0x000000cdcecd7221 */ /* 0x000fe20000010000 */
[C---:B------:R-:W-:Y:S05]  /*b8d0*/  HMMA.16816.F32.BF16 R76, R152.reuse, R190, R76 ;  /* 0x000000be984c723c */ /* 0x040fea000004184c */
[--C-:B------:R-:W-:Y:S01]  /*b8e0*/  FFMA.FTZ R188, R20, UR4, -R200.reuse ;  /* 0x0000000414bc7c23 */ /* 0x100fe200080108c8 */
[C---:B------:R-:W-:Y:S05]  /*b8f0*/  HMMA.16816.F32.BF16 R80, R152.reuse, R192, R80 ;  /* 0x000000c09850723c */ /* 0x040fea0000041850 */
[--C-:B------:R-:W-:Y:S01]  /*b900*/  FFMA.FTZ R189, R21, UR4, -R200.reuse ;  /* 0x0000000415bd7c23 */ /* 0x100fe200080108c8 */
[C---:B------:R-:W-:Y:S01]  /*b910*/  HMMA.16816.F32.BF16 R84, R152.reuse, R194, R84 ;  /* 0x000000c29854723c */ /* 0x040fe20000041854 */
[----:B------:R-:W-:Y:S04]  /*b920*/  MUFU.EX2 R188, R188 ;  /* 0x000000bc00bc7308 */ /* 0x000fe80000000800 */
[--C-:B------:R-:W-:Y:S01]  /*b930*/  FFMA.FTZ R192, R24, UR4, -R200.reuse ;  /* 0x0000000418c07c23 */ /* 0x100fe200080108c8 */
[C---:B-1----:R-:W-:Y:S05]  /*b940*/  HMMA.16816.F32.BF16 R88, R152.reuse, R156, R88 ;  /* 0x0000009c9858723c */ /* 0x042fea0000041858 */
[----:B------:R-:W1:Y:S01]  /*b950*/  MUFU.EX2 R189, R189 ;  /* 0x000000bd00bd7308 */ /* 0x000e620000000800 */
[----:B------:R-:W-:Y:S01]  /*b960*/  FFMA.FTZ R193, R25, UR4, -R200 ;  /* 0x0000000419c17c23 */ /* 0x000fe200080108c8 */
[C---:B------:R-:W-:Y:S01]  /*b970*/  HMMA.16816.F32.BF16 R92, R152.reuse, R158, R92 ;  /* 0x0000009e985c723c */ /* 0x040fe2000004185c */
[----:B------:R-:W5:Y:S03]  /*b980*/  LDSM.16.MT88.4 R156, [R226+0x16800] ;  /* 0x01680000e29c783b */ /* 0x000f660000004200 */
[--C-:B------:R-:W-:Y:S02]  /*b990*/  FFMA.FTZ R194, R26, UR4, -R198.reuse ;  /* 0x000000041ac27c23 */ /* 0x100fe400080108c6 */
[C---:B--2---:R-:W-:Y:S02]  /*b9a0*/  HMMA.16816.F32.BF16 R96, R152.reuse, R160, R96 ;  /* 0x000000a09860723c */ /* 0x044fe40000041860 */
[----:B------:R-:W-:Y:S03]  /*b9b0*/  MUFU.EX2 R192, R192 ;  /* 0x000000c000c07308 */ /* 0x000fe60000000800 */
[--C-:B------:R-:W-:Y:S01]  /*b9c0*/  FFMA.FTZ R195, R27, UR4, -R198.reuse ;  /* 0x000000041bc37c23 */ /* 0x100fe200080108c6 */
[C---:B------:R-:W-:Y:S01]  /*b9d0*/  HMMA.16816.F32.BF16 R100, R152.reuse, R162, R100 ;  /* 0x000000a29864723c */ /* 0x040fe20000041864 */
[----:B------:R-:W2:Y:S05]  /*b9e0*/  LDSM.16.MT88.4 R160, [R225+0x16800] ;  /* 0x01680000e1a0783b */ /* 0x000eaa0000004200 */
[----:B------:R-:W5:Y:S01]  /*b9f0*/  MUFU.EX2 R193, R193 ;  /* 0x000000c100c17308 */ /* 0x000f620000000800 */
[----:B-1----:R-:W-:Y:S01]  /*ba00*/  F2FP.BF16.F32.PACK_AB R20, R189, R188 ;  /* 0x000000bcbd14723e */ /* 0x002fe200000010ff */
[C---:B---3--:R-:W-:Y:S01]  /*ba10*/  HMMA.16816.F32.BF16 R104, R152.reuse, R168, R104 ;  /* 0x000000a89868723c */ /* 0x048fe20000041868 */
[----:B------:R-:W-:Y:S02]  /*ba20*/  LDSM.16.MT88.4 R24, [R224+0x11000] ;  /* 0x01100000e018783b */ /* 0x000fe40000004200 */
[--C-:B------:R-:W-:Y:S03]  /*ba30*/  FFMA.FTZ R190, R22, UR4, -R198.reuse ;  /* 0x0000000416be7c23 */ /* 0x100fe600080108c6 */
[C---:B------:R-:W-:Y:S02]  /*ba40*/  HMMA.16816.F32.BF16 R108, R152.reuse, R170, R108 ;  /* 0x000000aa986c723c */ /* 0x040fe4000004186c */
[----:B------:R-:W-:Y:S01]  /*ba50*/  MUFU.EX2 R194, R194 ;  /* 0x000000c200c27308 */ /* 0x000fe20000000800 */
[----:B------:R-:W1:Y:S03]  /*ba60*/  LDSM.16.MT88.4 R168, [R224+0x16800] ;  /* 0x01680000e0a8783b */ /* 0x000e660000004200 */
[C---:B----4-:R-:W-:Y:S06]  /*ba70*/  HMMA.16816.F32.BF16 R112, R152.reuse, R172, R112 ;  /* 0x000000ac9870723c */ /* 0x050fec0000041870 */
[----:B------:R-:W-:Y:S01]  /*ba80*/  MUFU.EX2 R190, R190 ;  /* 0x000000be00be7308 */ /* 0x000fe20000000800 */
[----:B-----5:R-:W-:Y:S01]  /*ba90*/  F2FP.BF16.F32.PACK_AB R22, R193, R192 ;  /* 0x000000c0c116723e */ /* 0x020fe200000010ff */
[C---:B------:R-:W-:Y:S01]  /*baa0*/  HMMA.16816.F32.BF16 R116, R152.reuse, R174, R116 ;  /* 0x000000ae9874723c */ /* 0x040fe20000041874 */
[----:B------:R-:W3:Y:S02]  /*bab0*/  LDSM.16.MT88.4 R172, [R228+0x11000] ;  /* 0x01100000e4ac783b */ /* 0x000ee40000004200 */
[----:B------:R-:W-:Y:S03]  /*bac0*/  FFMA.FTZ R191, R23, UR4, -R198 ;  /* 0x0000000417bf7c23 */ /* 0x000fe600080108c6 */
[C---:B------:R-:W-:Y:S02]  /*bad0*/  HMMA.16816.F32.BF16 R120, R152.reuse, R176, R120 ;  /* 0x000000b09878723c */ /* 0x040fe40000041878 */
[----:B------:R-:W4:Y:S03]  /*bae0*/  MUFU.EX2 R195, R195 ;  /* 0x000000c300c37308 */ /* 0x000f260000000800 */
[----:B------:R-:W-:Y:S01]  /*baf0*/  FADD.FTZ R207, R248, R207 ;  /* 0x000000cff8cf7221 */ /* 0x000fe20000010000 */
[C---:B------:R-:W-:Y:S01]  /*bb00*/  HMMA.16816.F32.BF16 R124, R152.reuse, R178, R124 ;  /* 0x000000b2987c723c */ /* 0x040fe2000004187c */
[----:B------:R-:W-:Y:S05]  /*bb10*/  LDSM.16.MT88.4 R176, [R225+0x11000] ;  /* 0x01100000e1b0783b */ /* 0x000fea0000004200 */
[----:B------:R-:W5:Y:S01]  /*bb20*/  MUFU.EX2 R191, R191 ;  /* 0x000000bf00bf7308 */ /* 0x000f620000000800 */
[----:B------:R-:W-:Y:S01]  /*bb30*/  MOV R0, R3 ;  /* 0x0000000300007202 */ /* 0x000fe20000000f00 */
[C---:B------:R-:W-:Y:S03]  /*bb40*/  HMMA.16816.F32.BF16 R128, R152.reuse, R180, R128 ;  /* 0x000000b49880723c */ /* 0x040fe60000041880 */
[----:B------:R-:W-:Y:S03]  /*bb50*/  FADD.FTZ R188, R188, R205 ;  /* 0x000000cdbcbc7221 */ /* 0x000fe60000010000 */
[C---:B------:R-:W-:Y:S01]  /*bb60*/  HMMA.16816.F32.BF16 R12, R152.reuse, R182, R12 ;  /* 0x000000b6980c723c */ /* 0x040fe2000004180c */
[----:B------:R-:W-:Y:S04]  /*bb70*/  LDSM.16.MT88.4 R180, [R224+0x13000] ;  /* 0x01300000e0b4783b */ /* 0x000fe80000004200 */
[----:B----4-:R-:W-:Y:S01]  /*bb80*/  F2FP.BF16.F32.PACK_AB R23, R195, R194 ;  /* 0x000000c2c317723e */ /* 0x010fe200000010ff */
[C---:B------:R-:W-:Y:S05]  /*bb90*/  HMMA.16816.F32.BF16 R132, R152.reuse, R156, R132 ;  /* 0x0000009c9884723c */ /* 0x040fea0000041884 */
[----:B-----5:R-:W-:Y:S01]  /*bba0*/  F2FP.BF16.F32.PACK_AB R21, R191, R190 ;  /* 0x000000bebf15723e */ /* 0x020fe200000010ff */
[C---:B------:R-:W-:Y:S01]  /*bbb0*/  HMMA.16816.F32.BF16 R16, R152.reuse, R158, R16 ;  /* 0x0000009e9810723c */ /* 0x040fe20000041810 */
[----:B------:R-:W4:Y:S04]  /*bbc0*/  LDSM.16.MT88.4 R156, [R226+0x11000] ;  /* 0x01100000e29c783b */ /* 0x000f280000004200 */
[----:B------:R-:W-:Y:S01]  /*bbd0*/  FADD.FTZ R190, R190, R207 ;  /* 0x000000cfbebe7221 */ /* 0x000fe20000010000 */
[C---:B--2---:R-:W-:Y:S05]  /*bbe0*/  HMMA.16816.F32.BF16 R136, R152.reuse, R160, R136 ;  /* 0x000000a09888723c */ /* 0x044fea0000041888 */
[----:B------:R-:W-:Y:S01]  /*bbf0*/  FADD.FTZ R189, R189, R188 ;  /* 0x000000bcbdbd7221 */ /* 0x000fe20000010000 */
[C---:B------:R-:W-:Y:S01]  /*bc00*/  HMMA.16816.F32.BF16 R140, R152.reuse, R162, R140 ;  /* 0x000000a2988c723c */ /* 0x040fe2000004188c */
[----:B------:R-:W2:Y:S04]  /*bc10*/  LDSM.16.MT88.4 R160, [R228+0x13000] ;  /* 0x01300000e4a0783b */ /* 0x000ea80000004200 */
[----:B------:R-:W-:Y:S01]  /*bc20*/  FADD.FTZ R191, R191, R190 ;  /* 0x000000bebfbf7221 */ /* 0x000fe20000010000 */
[C---:B-1----:R-:W-:Y:S05]  /*bc30*/  HMMA.16816.F32.BF16 R144, R152.reuse, R168, R144 ;  /* 0x000000a89890723c */ /* 0x042fea0000041890 */
[----:B------:R-:W-:Y:S01]  /*bc40*/  FADD.FTZ R192, R192, R189 ;  /* 0x000000bdc0c07221 */ /* 0x000fe20000010000 */
[----:B------:R-:W-:Y:S01]  /*bc50*/  HMMA.16816.F32.BF16 R148, R152, R170, R148 ;  /* 0x000000aa9894723c */ /* 0x000fe20000041894 */
[----:B------:R-:W1:Y:S04]  /*bc60*/  LDSM.16.MT88.4 R152, [R226+0x13000] ;  /* 0x01300000e298783b */ /* 0x000e680000004200 */
[----:B------:R-:W-:Y:S01]  /*bc70*/  FADD.FTZ R194, R194, R191 ;  /* 0x000000bfc2c27221 */ /* 0x000fe20000010000 */
[C---:B---3--:R-:W-:Y:S03]  /*bc80*/  HMMA.16816.F32.BF16 R8, R20.reuse, R172, R8 ;  /* 0x000000ac1408723c */ /* 0x048fe60000041808 */
[----:B------:R-:W3:Y:S02]  /*bc90*/  LDSM.16.MT88.4 R168, [R225+0x13000] ;  /* 0x01300000e1a8783b */ /* 0x000ee40000004200 */
[----:B------:R-:W-:Y:S01]  /*bca0*/  FADD.FTZ R193, R193, R192 ;  /* 0x000000c0c1c17221 */ /* 0x000fe20000010000 */
[C---:B------:R-:W-:Y:S05]  /*bcb0*/  HMMA.16816.F32.BF16 R36, R20.reuse, R174, R36 ;  /* 0x000000ae1424723c */ /* 0x040fea0000041824 */
[----:B------:R-:W5:Y:S01]  /*bcc0*/  LDSM.16.MT88.4 R172, [R226+0x15000] ;  /* 0x01500000e2ac783b */ /* 0x000f620000004200 */
[C---:B----4-:R-:W-:Y:S05]  /*bcd0*/  HMMA.16816.F32.BF16 R40, R20.reuse, R156, R40 ;  /* 0x0000009c1428723c */ /* 0x050fea0000041828 */
[----:B------:R-:W-:Y:S01]  /*bce0*/  FADD.FTZ R195, R195, R194 ;  /* 0x000000c2c3c37221 */ /* 0x000fe20000010000 */
[C---:B------:R-:W-:Y:S01]  /*bcf0*/  HMMA.16816.F32.BF16 R44, R20.reuse, R158, R44 ;  /* 0x0000009e142c723c */ /* 0x040fe2000004182c */
[----:B------:R-:W-:Y:S05]  /*bd00*/  LDSM.16.MT88.4 R156, [R224+0x15000] ;  /* 0x01500000e09c783b */ /* 0x000fea0000004200 */
[C---:B------:R-:W-:Y:S06]  /*bd10*/  HMMA.16816.F32.BF16 R48, R20.reuse, R176, R48 ;  /* 0x000000b01430723c */ /* 0x040fec0000041830 */
[C---:B------:R-:W-:Y:S05]  /*bd20*/  HMMA.16816.F32.BF16 R52, R20.reuse, R178, R52 ;  /* 0x000000b21434723c */ /* 0x040fea0000041834 */
[--C-:B------:R-:W-:Y:S01]  /*bd30*/  FFMA.FTZ R176, R28, UR4, -R200.reuse ;  /* 0x000000041cb07c23 */ /* 0x100fe200080108c8 */
[C---:B------:R-:W-:Y:S05]  /*bd40*/  HMMA.16816.F32.BF16 R56, R20.reuse, R24, R56 ;  /* 0x000000181438723c */ /* 0x040fea0000041838 */
[----:B------:R-:W-:Y:S01]  /*bd50*/  FFMA.FTZ R177, R29, UR4, -R200 ;  /* 0x000000041db17c23 */ /* 0x000fe200080108c8 */
[C---:B------:R-:W-:Y:S01]  /*bd60*/  HMMA.16816.F32.BF16 R60, R20.reuse, R26, R60 ;  /* 0x0000001a143c723c */ /* 0x040fe2000004183c */
[----:B------:R-:W4:Y:S01]  /*bd70*/  LDSM.16.MT88.4 R24, [R225+0x15000] ;  /* 0x01500000e118783b */ /* 0x000f220000004200 */
[----:B------:R-:W-:Y:S03]  /*bd80*/  MUFU.EX2 R176, R176 ;  /* 0x000000b000b07308 */ /* 0x000fe60000000800 */
[--C-:B------:R-:W-:Y:S01]  /*bd90*/  FFMA.FTZ R178, R30, UR4, -R198.reuse ;  /* 0x000000041eb27c23 */ /* 0x100fe200080108c6 */
[C---:B--2---:R-:W-:Y:S06]  /*bda0*/  HMMA.16816.F32.BF16 R64, R20.reuse, R160, R64 ;  /* 0x000000a01440723c */ /* 0x044fec0000041840 */
[----:B------:R-:W2:Y:S01]  /*bdb0*/  MUFU.EX2 R177, R177 ;  /* 0x000000b100b17308 */ /* 0x000ea20000000800 */
[----:B------:R-:W-:Y:S01]  /*bdc0*/  FFMA.FTZ R179, R31, UR4, -R198 ;  /* 0x000000041fb37c23 */ /* 0x000fe200080108c6 */
[C---:B------:R-:W-:Y:S01]  /*bdd0*/  HMMA.16816.F32.BF16 R68, R20.reuse, R162, R68 ;  /* 0x000000a21444723c */ /* 0x040fe20000041844 */
[----:B------:R-:W-:Y:S05]  /*bde0*/  LDSM.16.MT88.4 R160, [R226+0x17000] ;  /* 0x01700000e2a0783b */ /* 0x000fea0000004200 */
[C---:B-1----:R-:W-:Y:S02]  /*bdf0*/  HMMA.16816.F32.BF16 R72, R20.reuse, R152, R72 ;  /* 0x000000981448723c */ /* 0x042fe40000041848 */
[----:B------:R-:W-:Y:S01]  /*be00*/  MUFU.EX2 R178, R178 ;  /* 0x000000b200b27308 */ /* 0x000fe20000000800 */
[----:B------:R-:W-:Y:S03]  /*be10*/  LDSM.16.MT88.4 R28, [R224+0x17000] ;  /* 0x01700000e01c783b */ /* 0x000fe60000004200 */
[C---:B------:R-:W-:Y:S06]  /*be20*/  HMMA.16816.F32.BF16 R76, R20.reuse, R154, R76 ;  /* 0x0000009a144c723c */ /* 0x040fec000004184c */
[----:B------:R-:W1:Y:S01]  /*be30*/  MUFU.EX2 R179, R179 ;  /* 0x000000b300b37308 */ /* 0x000e620000000800 */
[----:B------:R-:W2:Y:S01]  /*be40*/  LDSM.16.MT88.4 R152, [R228+0x17000] ;  /* 0x01700000e498783b */ /* 0x000ea20000004200 */
[C---:B---3--:R-:W-:Y:S06]  /*be50*/  HMMA.16816.F32.BF16 R80, R20.reuse, R168, R80 ;  /* 0x000000a81450723c */ /* 0x048fec0000041850 */
[C---:B------:R-:W-:Y:S01]  /*be60*/  HMMA.16816.F32.BF16 R84, R20.reuse, R170, R84 ;  /* 0x000000aa1454723c */ /* 0x040fe20000041854 */
[----:B------:R-:W-:Y:S05]  /*be70*/  LDSM.16.MT88.4 R168, [R224+0x11800] ;  /* 0x01180000e0a8783b */ /* 0x000fea0000004200 */
[C---:B------:R-:W-:Y:S06]  /*be80*/  HMMA.16816.F32.BF16 R88, R20.reuse, R180, R88 ;  /* 0x000000b41458723c */ /* 0x040fec0000041858 */
[C---:B------:R-:W-:Y:S05]  /*be90*/  HMMA.16816.F32.BF16 R92, R20.reuse, R182, R92 ;  /* 0x000000b6145c723c */ /* 0x040fea000004185c */
[----:B------:R-:W-:Y:S01]  /*bea0*/  FFMA.FTZ R180, R32, UR4, -R200 ;  /* 0x0000000420b47c23 */ /* 0x000fe200080108c8 */
[C---:B------:R-:W-:Y:S05]  /*beb0*/  HMMA.16816.F32.BF16 R96, R20.reuse, R184, R96 ;  /* 0x000000b81460723c */ /* 0x040fea0000041860 */
[----:B------:R-:W-:Y:S01]  /*bec0*/  FFMA.FTZ R182, R34, UR4, -R198 ;  /* 0x0000000422b67c23 */ /* 0x000fe200080108c6 */
[C---:B------:R-:W-:Y:S01]  /*bed0*/  HMMA.16816.F32.BF16 R100, R20.reuse, R186, R100 ;  /* 0x000000ba1464723c */ /* 0x040fe20000041864 */
[----:B------:R-:W-:Y:S04]  /*bee0*/  MUFU.EX2 R180, R180 ;  /* 0x000000b400b47308 */ /* 0x000fe80000000800 */
[----:B------:R-:W-:Y:S01]  /*bef0*/  FFMA.FTZ R200, R33, UR4, -R200 ;  /* 0x0000000421c87c23 */ /* 0x000fe200080108c8 */
[C---:B-----5:R-:W-:Y:S05]  /*bf00*/  HMMA.16816.F32.BF16 R104, R20.reuse, R172, R104 ;  /* 0x000000ac1468723c */ /* 0x060fea0000041868 */
[----:B------:R-:W3:Y:S01]  /*bf10*/  MUFU.EX2 R181, R200 ;  /* 0x000000c800b57308 */ /* 0x000ee20000000800 */
[----:B------:R-:W-:Y:S01]  /*bf20*/  FFMA.FTZ R198, R35, UR4, -R198 ;  /* 0x0000000423c67c23 */ /* 0x000fe200080108c6 */
[C---:B------:R-:W-:Y:S01]  /*bf30*/  HMMA.16816.F32.BF16 R108, R20.reuse, R174, R108 ;  /* 0x000000ae146c723c */ /* 0x040fe2000004186c */
[----:B------:R-:W-:Y:S07]  /*bf40*/  LDSM.16.MT88.4 R32, [R225+0x11800] ;  /* 0x01180000e120783b */ /* 0x000fee0000004200 */
[----:B------:R-:W-:Y:S01]  /*bf50*/  MUFU.EX2 R182, R182 ;  /* 0x000000b600b67308 */ /* 0x000fe20000000800 */
[C---:B----4-:R-:W-:Y:S01]  /*bf60*/  HMMA.16816.F32.BF16 R112, R20.reuse, R24, R112 ;  /* 0x000000181470723c */ /* 0x050fe20000041870 */
[----:B------:R-:W-:Y:S05]  /*bf70*/  LDSM.16.MT88.4 R172, [R228+0x13800] ;  /* 0x01380000e4ac783b */ /* 0x000fea0000004200 */
[C---:B------:R-:W-:Y:S03]  /*bf80*/  HMMA.16816.F32.BF16 R116, R20.reuse, R26, R116 ;  /* 0x0000001a1474723c */ /* 0x040fe60000041874 */
[----:B------:R-:W4:Y:S01]  /*bf90*/  MUFU.EX2 R183, R198 ;  /* 0x000000c600b77308 */ /* 0x000f220000000800 */
[----:B------:R-:W5:Y:S02]  /*bfa0*/  LDSM.16.MT88.4 R24, [R225+0x17000] ;  /* 0x01700000e118783b */ /* 0x000f640000004200 */
[C---:B------:R-:W-:Y:S06]  /*bfb0*/  HMMA.16816.F32.BF16 R120, R20.reuse, R156, R120 ;  /* 0x0000009c1478723c */ /* 0x040fec0000041878 */
[C---:B------:R-:W-:Y:S01]  /*bfc0*/  HMMA.16816.F32.BF16 R124, R20.reuse, R158, R124 ;  /* 0x0000009e147c723c */ /* 0x040fe2000004187c */
[----:B------:R-:W4:Y:S05]  /*bfd0*/  LDSM.16.MT88.4 R156, [R228+0x11800] ;  /* 0x01180000e49c783b */ /* 0x000f2a0000004200 */
[C---:B--2---:R-:W-:Y:S06]  /*bfe0*/  HMMA.16816.F32.BF16 R128, R20.reuse, R152, R128 ;  /* 0x000000981480723c */ /* 0x044fec0000041880 */
[C---:B------:R-:W-:Y:S01]  /*bff0*/  HMMA.16816.F32.BF16 R12, R20.reuse, R154, R12 ;  /* 0x0000009a140c723c */ /* 0x040fe2000004180c */
[----:B------:R-:W2:Y:S05]  /*c000*/  LDSM.16.MT88.4 R152, [R226+0x11800] ;  /* 0x01180000e298783b */ /* 0x000eaa0000004200 */
[C---:B------:R-:W-:Y:S06]  /*c010*/  HMMA.16816.F32.BF16 R132, R20.reuse, R160, R132 ;  /* 0x000000a01484723c */ /* 0x040fec0000041884 */
[C---:B------:R-:W-:Y:S06]  /*c020*/  HMMA.16816.F32.BF16 R16, R20.reuse, R162, R16 ;  /* 0x000000a21410723c */ /* 0x040fec0000041810 */
[C---:B-----5:R-:W-:Y:S06]  /*c030*/  HMMA.16816.F32.BF16 R136, R20.reuse, R24, R136 ;  /* 0x000000181488723c */ /* 0x060fec0000041888 */
[C---:B------:R-:W-:Y:S05]  /*c040*/  HMMA.16816.F32.BF16 R140, R20.reuse, R26, R140 ;  /* 0x0000001a148c723c */ /* 0x040fea000004188c */
[----:B------:R-:W-:Y:S01]  /*c050*/  F2FP.BF16.F32.PACK_AB R24, R177, R176 ;  /* 0x000000b0b118723e */ /* 0x000fe200000010ff */
[C---:B------:R-:W-:Y:S05]  /*c060*/  HMMA.16816.F32.BF16 R144, R20.reuse, R28, R144 ;  /* 0x0000001c1490723c */ /* 0x040fea0000041890 */
[----:B-1----:R-:W-:Y:S01]  /*c070*/  F2FP.BF16.F32.PACK_AB R25, R179, R178 ;  /* 0x000000b2b319723e */ /* 0x002fe200000010ff */
[----:B------:R-:W-:Y:S01]  /*c080*/  HMMA.16816.F32.BF16 R148, R20, R30, R148 ;  /* 0x0000001e1494723c */ /* 0x000fe20000041894 */
[----:B------:R-:W-:Y:S04]  /*c090*/  LDSM.16.MT88.4 R20, [R225+0x13800] ;  /* 0x01380000e114783b */ /* 0x000fe80000004200 */
[----:B---3--:R-:W-:Y:S01]  /*c0a0*/  F2FP.BF16.F32.PACK_AB R26, R181, R180 ;  /* 0x000000b4b51a723e */ /* 0x008fe200000010ff */
[----:B------:R-:W-:Y:S01]  /*c0b0*/  FADD.FTZ R176, R176, R193 ;  /* 0x000000c1b0b07221 */ /* 0x000fe20000010000 */
[----:B----4-:R-:W-:Y:S01]  /*c0c0*/  F2FP.BF16.F32.PACK_AB R27, R183, R182 ;  /* 0x000000b6b71b723e */ /* 0x010fe200000010ff */
[----:B------:R-:W-:Y:S01]  /*c0d0*/  FADD.FTZ R178, R178, R195 ;  /* 0x000000c3b2b27221 */ /* 0x000fe20000010000 */
[----:B------:R-:W-:Y:S02]  /*c0e0*/  LDSM.16.MT88.4 R28, [R224+0x13800] ;  /* 0x01380000e01c783b */ /* 0x000fe40000004200 */
[----:B------:R-:W-:Y:S01]  /*c0f0*/  FADD.FTZ R177, R177, R176 ;  /* 0x000000b0b1b17221 */ /* 0x000fe20000010000 */
[----:B------:R-:W-:Y:S02]  /*c100*/  FADD.FTZ R179, R179, R178 ;  /* 0x000000b2b3b37221 */ /* 0x000fe40000010000 */
[C---:B------:R-:W-:Y:S03]  /*c110*/  HMMA.16816.F32.BF16 R160, R24.reuse, R156, R8 ;  /* 0x0000009c18a0723c */ /* 0x040fe60000041808 */
[----:B------:R-:W1:Y:S02]  /*c120*/  LDSM.16.MT88.4 R8, [R226+0x13800] ;  /* 0x01380000e208783b */ /* 0x000e640000004200 */
[----:B------:R-:W-:Y:S01]  /*c130*/  FADD.FTZ R180, R180, R177 ;  /* 0x000000b1b4b47221 */ /* 0x000fe20000010000 */
[C---:B------:R-:W-:Y:S05]  /*c140*/  HMMA.16816.F32.BF16 R36, R24.reuse, R158, R36 ;  /* 0x0000009e1824723c */ /* 0x040fea0000041824 */
[----:B------:R-:W-:Y:S01]  /*c150*/  LDSM.16.MT88.4 R156, [R225+0x15800] ;  /* 0x01580000e19c783b */ /* 0x000fe20000004200 */
[C---:B--2---:R-:W-:Y:S05]  /*c160*/  HMMA.16816.F32.BF16 R40, R24.reuse, R152, R40 ;  /* 0x000000981828723c */ /* 0x044fea0000041828 */
[----:B------:R-:W-:Y:S01]  /*c170*/  FADD.FTZ R182, R182, R179 ;  /* 0x000000b3b6b67221 */ /* 0x000fe20000010000 */
[C---:B------:R-:W-:Y:S01]  /*c180*/  HMMA.16816.F32.BF16 R44, R24.reuse, R154, R44 ;  /* 0x0000009a182c723c */ /* 0x040fe2000004182c */
[----:B------:R-:W-:Y:S04]  /*c190*/  LDSM.16.MT88.4 R152, [R226+0x15800] ;  /* 0x01580000e298783b */ /* 0x000fe80000004200 */
[----:B------:R-:W-:Y:S01]  /*c1a0*/  FADD.FTZ R249, R181, R180 ;  /* 0x000000b4b5f97221 */ /* 0x000fe20000010000 */
[C---:B------:R-:W-:Y:S05]  /*c1b0*/  HMMA.16816.F32.BF16 R48, R24.reuse, R32, R48 ;  /* 0x000000201830723c */ /* 0x040fea0000041830 */
[----:B------:R-:W-:Y:S01]  /*c1c0*/  FADD.FTZ R247, R183, R182 ;  /* 0x000000b6b7f77221 */ /* 0x000fe20000010000 */
[C---:B------:R-:W-:Y:S01]  /*c1d0*/  HMMA.16816.F32.BF16 R52, R24.reuse, R34, R52 ;  /* 0x000000221834723c */ /* 0x040fe20000041834 */
[----:B------:R-:W2:Y:S05]  /*c1e0*/  LDSM.16.MT88.4 R32, [R228+0x15800] ;  /* 0x01580000e420783b */ /* 0x000eaa0000004200 */
[C---:B------:R-:W-:Y:S06]  /*c1f0*/  HMMA.16816.F32.BF16 R56, R24.reuse, R168, R56 ;  /* 0x000000a81838723c */ /* 0x040fec0000041838 */
[C---:B------:R-:W-:Y:S01]  /*c200*/  HMMA.16816.F32.BF16 R60, R24.reuse, R170, R60 ;  /* 0x000000aa183c723c */ /* 0x040fe2000004183c */
[----:B------:R-:W-:Y:S05]  /*c210*/  LDSM.16.MT88.4 R168, [R224+0x17800] ;  /* 0x01780000e0a8783b */ /* 0x000fea0000004200 */
[C---:B------:R-:W-:Y:S06]  /*c220*/  HMMA.16816.F32.BF16 R64, R24.reuse, R172, R64 ;  /* 0x000000ac1840723c */ /* 0x040fec0000041840 */
[C---:B------:R-:W-:Y:S06]  /*c230*/  HMMA.16816.F32.BF16 R68, R24.reuse, R174, R68 ;  /* 0x000000ae1844723c */ /* 0x040fec0000041844 */
[C---:B-1----:R-:W-:Y:S06]  /*c240*/  HMMA.16816.F32.BF16 R72, R24.reuse, R8, R72 ;  /* 0x000000081848723c */ /* 0x042fec0000041848 */
[C---:B------:R-:W-:Y:S01]  /*c250*/  HMMA.16816.F32.BF16 R76, R24.reuse, R10, R76 ;  /* 0x0000000a184c723c */ /* 0x040fe2000004184c */
[----:B------:R-:W1:Y:S05]  /*c260*/  LDSM.16.MT88.4 R8, [R224+0x15800] ;  /* 0x01580000e008783b */ /* 0x000e6a0000004200 */
[C---:B------:R-:W-:Y:S06]  /*c270*/  HMMA.16816.F32.BF16 R80, R24.reuse, R20, R80 ;  /* 0x000000141850723c */ /* 0x040fec0000041850 */
[C---:B------:R-:W-:Y:S01]  /*c280*/  HMMA.16816.F32.BF16 R84, R24.reuse, R22, R84 ;  /* 0x000000161854723c */ /* 0x040fe20000041854 */
[----:B------:R-:W3:Y:S05]  /*c290*/  LDSM.16.MT88.4 R20, [R228+0x17800] ;  /* 0x01780000e414783b */ /* 0x000eea0000004200 */
        /* <DEDUP_REMOVED lines=8> */
[C---:B------:R-:W-:Y:S06]  /*c320*/  HMMA.16816.F32.BF16 R112, R24.reuse, R156, R112 ;  /* 0x0000009c1870723c */ /* 0x040fec0000041870 */
[C---:B------:R-:W-:Y:S06]  /*c330*/  HMMA.16816.F32.BF16 R116, R24.reuse, R158, R116 ;  /* 0x0000009e1874723c */ /* 0x040fec0000041874 */
[C---:B-1----:R-:W-:Y:S06]  /*c340*/  HMMA.16816.F32.BF16 R120, R24.reuse, R8, R120 ;  /* 0x000000081878723c */ /* 0x042fec0000041878 */
[C---:B------:R-:W-:Y:S06]  /*c350*/  HMMA.16816.F32.BF16 R124, R24.reuse, R10, R124 ;  /* 0x0000000a187c723c */ /* 0x040fec000004187c */
[C---:B---3--:R-:W-:Y:S06]  /*c360*/  HMMA.16816.F32.BF16 R128, R24.reuse, R20, R128 ;  /* 0x000000141880723c */ /* 0x048fec0000041880 */
[C---:B------:R-:W-:Y:S06]  /*c370*/  HMMA.16816.F32.BF16 R156, R24.reuse, R22, R12 ;  /* 0x00000016189c723c */ /* 0x040fec000004180c */
[C---:B----4-:R-:W-:Y:S06]  /*c380*/  HMMA.16816.F32.BF16 R132, R24.reuse, R28, R132 ;  /* 0x0000001c1884723c */ /* 0x050fec0000041884 */
[C---:B------:R-:W-:Y:S06]  /*c390*/  HMMA.16816.F32.BF16 R152, R24.reuse, R30, R16 ;  /* 0x0000001e1898723c */ /* 0x040fec0000041810 */
[C---:B--2---:R-:W-:Y:S06]  /*c3a0*/  HMMA.16816.F32.BF16 R136, R24.reuse, R32, R136 ;  /* 0x000000201888723c */ /* 0x044fec0000041888 */
[C---:B------:R-:W-:Y:S06]  /*c3b0*/  HMMA.16816.F32.BF16 R140, R24.reuse, R34, R140 ;  /* 0x00000022188c723c */ /* 0x040fec000004188c */
[C---:B------:R-:W-:Y:S06]  /*c3c0*/  HMMA.16816.F32.BF16 R144, R24.reuse, R168, R144 ;  /* 0x000000a81890723c */ /* 0x040fec0000041890 */
[----:B------:R-:W-:Y:S01]  /*c3d0*/  HMMA.16816.F32.BF16 R148, R24, R170, R148 ;  /* 0x000000aa1894723c */ /* 0x000fe20000041894 */
[----:B------:R-:W-:Y:S11]  /*c3e0*/  @!UPT UIADD3 URZ, URZ, URZ, URZ ;  /* 0x0000003f3f3ff290 */ /* 0x000ff6000fffe03f */
[----:B------:R-:W-:Y:S01]  /*c3f0*/  @!UPT UIADD3 URZ, URZ, URZ, URZ ;  /* 0x0000003f3f3ff290 */ /* 0x000fe2000fffe03f */
[----:B------:R-:W-:Y:S11]  /*c400*/  @P1 BRA `(.L_x_758) ;  /* 0xffffffbc00041947 */ /* 0x000ff6000383ffff */
.L_x_754:
[----:B------:R-:W1:Y:S01]  /*c410*/  SHFL.BFLY PT, R2, R249, 0x2, 0x1f ;  /* 0x0c401f00f9027f89 */ /* 0x000e6200000e0000 */
[----:B------:R-:W-:Y:S01]  /*c420*/  MOV R4, 0x3f800000 ;  /* 0x3f80000000047802 */ /* 0x000fe20000000f00 */
[----:B------:R-:W2:Y:S01]  /*c430*/  S2UR UR4, SR_CgaCtaId ;  /* 0x00000000000479c3 */ /* 0x000ea20000008800 */
[----:B------:R-:W-:Y:S01]  /*c440*/  MOV R5, 0x3f800000 ;  /* 0x3f80000000057802 */ /* 0x000fe20000000f00 */
[----:B------:R-:W3:Y:S01]  /*c450*/  SHFL.BFLY PT, R0, R247, 0x2, 0x1f ;  /* 0x0c401f00f7007f89 */ /* 0x000ee200000e0000 */
[----:B------:R-:W-:Y:S01]  /*c460*/  UMOV UR6, 0x400 ;  /* 0x0000040000067882 */ /* 0x000fe20000000000 */
[----:B------:R-:W-:Y:S01]  /*c470*/  UISETP.NE.AND UP0, UPT, UR14, -0x1, UPT ;  /* 0xffffffff0e00788c */ /* 0x000fe2000bf05270 */
[----:B-1----:R-:W-:Y:S01]  /*c480*/  FADD.FTZ R9, R2, R249 ;  /* 0x000000f902097221 */ /* 0x002fe20000010000 */
[----:B--2---:R-:W-:Y:S01]  /*c490*/  ULEA UR4, UR4, UR6, 0x18 ;  /* 0x0000000604047291 */ /* 0x004fe2000f8ec03f */
[----:B---3--:R-:W-:-:S03]  /*c4a0*/  FADD.FTZ R7, R0, R247 ;  /* 0x000000f700077221 */ /* 0x008fc60000010000 */
[----:B------:R-:W1:Y:S05]  /*c4b0*/  SHFL.BFLY PT, R2, R9, 0x1, 0x1f ;  /* 0x0c201f0009027f89 */ /* 0x000e6a00000e0000 */
[----:B------:R-:W-:Y:S02]  /*c4c0*/  @UP0 ULDC.64 UR6, c[0x0][0x298] ;  /* 0x0000a60000060ab9 */ /* 0x000fe40000000a00 */
[----:B------:R-:W-:Y:S01]  /*c4d0*/  @UP0 UIMAD.WIDE.U32 UR10, UR14, UR6, URZ ;  /* 0x000000060e0a02a5 */ /* 0x000fe2000f8e003f */
[----:B------:R-:W2:Y:S03]  /*c4e0*/  SHFL.BFLY PT, R0, R7, 0x1, 0x1f ;  /* 0x0c201f0007007f89 */ /* 0x000ea600000e0000 */
[----:B------:R-:W-:Y:S01]  /*c4f0*/  @UP0 UIMAD UR8, UR14, UR7, UR11 ;  /* 0x000000070e0802a4 */ /* 0x000fe2000f8e020b */
[----:B-1----:R-:W-:Y:S01]  /*c500*/  FADD.FTZ R2, R9, R2 ;  /* 0x0000000209027221 */ /* 0x002fe20000010000 */
[----:B--2---:R-:W-:-:S04]  /*c510*/  FADD.FTZ R0, R7, R0 ;  /* 0x0000000007007221 */ /* 0x004fc80000010000 */
[----:B------:R-:W-:Y:S02]  /*c520*/  FSETP.NE.FTZ.AND P4, PT, R2, RZ, PT ;  /* 0x000000ff0200720b */ /* 0x000fe40003f95000 */
[----:B------:R-:W-:-:S11]  /*c530*/  FSETP.NE.FTZ.AND P3, PT, R0, RZ, PT ;  /* 0x000000ff0000720b */ /* 0x000fd60003f75000 */
[----:B------:R-:W1:Y:S08]  /*c540*/  @P4 MUFU.RCP R4, R2 ;  /* 0x0000000200044308 */ /* 0x000e700000001000 */
[----:B------:R-:W2:Y:S08]  /*c550*/  @P3 MUFU.RCP R5, R0 ;  /* 0x0000000000053308 */ /* 0x000eb00000001000 */
[----:B------:R-:W-:Y:S01]  /*c560*/  @P4 MUFU.LG2 R2, R2 ;  /* 0x0000000200024308 */ /* 0x000fe20000000c00 */
[C---:B-1----:R-:W-:Y:S01]  /*c570*/  FMUL.FTZ R160, R4.reuse, R160 ;  /* 0x000000a004a07220 */ /* 0x042fe20000410000 */
[C---:B------:R-:W-:Y:S01]  /*c580*/  FMUL.FTZ R161, R4.reuse, R161 ;  /* 0x000000a104a17220 */ /* 0x040fe20000410000 */
        /* <DEDUP_REMOVED lines=61> */
[----:B------:R-:W-:Y:S01]  /*c960*/  FMUL.FTZ R149, R4, R149 ;  /* 0x0000009504957220 */ /* 0x000fe20000410000 */
[C---:B--2---:R-:W-:Y:S01]  /*c970*/  FMUL.FTZ R163, R5.reuse, R163 ;  /* 0x000000a305a37220 */ /* 0x044fe20000410000 */
[----:B------:R-:W1:Y:S01]  /*c980*/  S2R R4, SR_TID.X ;  /* 0x0000000000047919 */ /* 0x000e620000002100 */
        /* <DEDUP_REMOVED lines=31> */
[----:B-1----:R-:W-:Y:S01]  /*cb80*/  SHF.R.S32.HI R7, RZ, 0x1f, R4 ;  /* 0x0000001fff077819 */ /* 0x002fe20000011404 */
[C---:B------:R-:W-:Y:S01]  /*cb90*/  FMUL.FTZ R99, R5.reuse, R99 ;  /* 0x0000006305637220 */ /* 0x040fe20000410000 */
[C---:B------:R-:W-:Y:S01]  /*cba0*/  FMUL.FTZ R98, R5.reuse, R98 ;  /* 0x0000006205627220 */ /* 0x040fe20000410000 */
[----:B------:R-:W-:Y:S01]  /*cbb0*/  FMUL.FTZ R103, R5, R103 ;  /* 0x0000006705677220 */ /* 0x000fe20000410000 */
[----:B------:R-:W-:Y:S01]  /*cbc0*/  LEA.HI R6, R7, R4, RZ, 0x2 ;  /* 0x0000000407067211 */ /* 0x000fe200078f10ff */
[C---:B------:R-:W-:Y:S01]  /*cbd0*/  FMUL.FTZ R102, R5.reuse, R102 ;  /* 0x0000006605667220 */ /* 0x040fe20000410000 */
[C---:B------:R-:W-:Y:S01]  /*cbe0*/  FMUL.FTZ R107, R5.reuse, R107 ;  /* 0x0000006b056b7220 */ /* 0x040fe20000410000 */
[C---:B------:R-:W-:Y:S01]  /*cbf0*/  FMUL.FTZ R106, R5.reuse, R106 ;  /* 0x0000006a056a7220 */ /* 0x040fe20000410000 */
[--C-:B------:R-:W-:Y:S01]  /*cc00*/  SHF.R.S32.HI R9, RZ, 0x2, R6.reuse ;  /* 0x00000002ff097819 */ /* 0x100fe20000011406 */
[C---:B------:R-:W-:Y:S01]  /*cc10*/  FMUL.FTZ R111, R5.reuse, R111 ;  /* 0x0000006f056f7220 */ /* 0x040fe20000410000 */
[----:B------:R-:W-:Y:S01]  /*cc20*/  SHF.R.S32.HI R8, RZ, 0x1f, R6 ;  /* 0x0000001fff087819 */ /* 0x000fe20000011406 */
[C---:B------:R-:W-:Y:S01]  /*cc30*/  FMUL.FTZ R110, R5.reuse, R110 ;  /* 0x0000006e056e7220 */ /* 0x040fe20000410000 */
[C---:B------:R-:W-:Y:S01]  /*cc40*/  FMUL.FTZ R115, R5.reuse, R115 ;  /* 0x0000007305737220 */ /* 0x040fe20000410000 */
[C---:B------:R-:W-:Y:S01]  /*cc50*/  FMUL.FTZ R114, R5.reuse, R114 ;  /* 0x0000007205727220 */ /* 0x040fe20000410000 */
[----:B------:R-:W-:Y:S01]  /*cc60*/  LEA.HI R8, R8, R9, RZ, 0x3 ;  /* 0x0000000908087211 */ /* 0x000fe200078f18ff */
[C---:B------:R-:W-:Y:S01]  /*cc70*/  FMUL.FTZ R119, R5.reuse, R119 ;  /* 0x0000007705777220 */ /* 0x040fe20000410000 */
[C---:B------:R-:W-:Y:S01]  /*cc80*/  FMUL.FTZ R118, R5.reuse, R118 ;  /* 0x0000007605767220 */ /* 0x040fe20000410000 */
[C---:B------:R-:W-:Y:S01]  /*cc90*/  FMUL.FTZ R123, R5.reuse, R123 ;  /* 0x0000007b057b7220 */ /* 0x040fe20000410000 */
[----:B------:R-:W-:Y:S01]  /*cca0*/  LOP3.LUT R8, R8, 0xfffffff8, RZ, 0xc0, !PT ;  /* 0xfffffff808087812 */ /* 0x000fe200078ec0ff */
[C---:B------:R-:W-:Y:S01]  /*ccb0*/  FMUL.FTZ R122, R5.reuse, R122 ;  /* 0x0000007a057a7220 */ /* 0x040fe20000410000 */
[C---:B------:R-:W-:Y:S01]  /*ccc0*/  FMUL.FTZ R127, R5.reuse, R127 ;  /* 0x0000007f057f7220 */ /* 0x040fe20000410000 */
[----:B------:R-:W-:Y:S01]  /*ccd0*/  FMUL.FTZ R126, R5, R126 ;  /* 0x0000007e057e7220 */ /* 0x000fe20000410000 */
[----:B------:R-:W-:Y:S01]  /*cce0*/  IADD3 R8, R9, -R8, RZ ;  /* 0x8000000809087210 */ /* 0x000fe20007ffe0ff */
        /* <DEDUP_REMOVED lines=16> */
[----:B------:R-:W-:Y:S01]  /*cdf0*/  LEA.HI R5, R7, R4, RZ, 0x5 ;  /* 0x0000000407057211 */ /* 0x000fe200078f28ff */
[----:B------:R-:W1:Y:S01]  /*ce00*/  @P3 MUFU.LG2 R0, R0 ;  /* 0x0000000000003308 */ /* 0x000e620000000c00 */
[----:B------:R-:W-:-:S02]  /*ce10*/  LOP3.LUT R9, R6, 0x3ffffffc, RZ, 0xc0, !PT ;  /* 0x3ffffffc06097812 */ /* 0x000fc400078ec0ff */
[----:B------:R-:W-:Y:S02]  /*ce20*/  SHF.L.U32 R10, R8, 0x6, RZ ;  /* 0x00000006080a7819 */ /* 0x000fe400000006ff */
[----:B------:R-:W-:Y:S02]  /*ce30*/  SHF.R.S32.HI R6, RZ, 0x5, R5 ;  /* 0x00000005ff067819 */ /* 0x000fe40000011405 */
[----:B------:R-:W-:Y:S02]  /*ce40*/  IADD3 R9, -R9, R4, RZ ;  /* 0x0000000409097210 */ /* 0x000fe40007ffe1ff */
[----:B------:R-:W-:Y:S02]  /*ce50*/  LOP3.LUT R10, R10, 0x1c0, RZ, 0xc0, !PT ;  /* 0x000001c00a0a7812 */ /* 0x000fe400078ec0ff */
[----:B------:R-:W-:Y:S02]  /*ce60*/  LOP3.LUT R11, R8, 0x1, RZ, 0xc0, !PT ;  /* 0x00000001080b7812 */ /* 0x000fe400078ec0ff */
[----:B------:R-:W-:-:S02]  /*ce70*/  LEA R9, R6, R9, 0x9 ;  /* 0x0000000906097211 */ /* 0x000fc400078e48ff */
[----:B------:R-:W-:Y:S02]  /*ce80*/  LEA.HI R10, R10, R10, RZ, 0x1d ;  /* 0x0000000a0a0a7211 */ /* 0x000fe400078fe8ff */
[----:B------:R-:W-:Y:S01]  /*ce90*/  ISETP.NE.U32.AND P0, PT, R11, 0x1, PT ;  /* 0x000000010b00780c */ /* 0x000fe20003f05070 */
[----:B-1----:R-:W-:Y:S01]  /*cea0*/  @P3 FMUL.FTZ R0, R0, 0.69314718246459960938 ;  /* 0x3f31721800003820 */ /* 0x002fe20000410000 */
[----:B------:R-:W-:Y:S02]  /*ceb0*/  LEA R9, R9, R10, 0x1 ;  /* 0x0000000a09097211 */ /* 0x000fe400078e08ff */
[----:B------:R-:W-:Y:S02]  /*cec0*/  R2P PR, R8, 0x6 ;  /* 0x0000000608007804 */ /* 0x000fe40000000000 */
[----:B------:R-:W-:Y:S01]  /*ced0*/  LEA R9, R9, UR4, 0x1 ;  /* 0x0000000409097c11 */ /* 0x000fe2000f8e08ff */
[----:B------:R-:W-:Y:S01]  /*cee0*/  ULDC.U8 UR4, c[0x0][0x3d8] ;  /* 0x0000f60000047ab9 */ /* 0x000fe20000000000 */
[----:B------:R-:W-:-:S02]  /*cef0*/  MOV R8, 0x20 ;  /* 0x0000002000087802 */ /* 0x000fc40000000f00 */
[----:B------:R-:W-:Y:S02]  /*cf00*/  MOV R10, 0x40 ;  /* 0x00000040000a7802 */ /* 0x000fe40000000f00 */
[C---:B------:R-:W-:Y:S02]  /*cf10*/  IADD3 R11, R9.reuse, -0x10, RZ ;  /* 0xfffffff0090b7810 */ /* 0x040fe40007ffe0ff */
[----:B------:R-:W-:Y:S02]  /*cf20*/  SEL R8, R8, 0xffffffe0, !P1 ;  /* 0xffffffe008087807 */ /* 0x000fe40004800000 */
[----:B------:R-:W-:Y:S02]  /*cf30*/  @P0 IADD3 R11, R9, 0x10, RZ ;  /* 0x00000010090b0810 */ /* 0x000fe40007ffe0ff */
[----:B------:R-:W-:Y:S02]  /*cf40*/  F2FP.BF16.F32.PACK_AB R160, R161, R160 ;  /* 0x000000a0a1a0723e */ /* 0x000fe400000010ff */
[----:B------:R-:W-:-:S02]  /*cf50*/  F2FP.BF16.F32.PACK_AB R162, R163, R162 ;  /* 0x000000a2a3a2723e */ /* 0x000fc400000010ff */
[----:B------:R-:W-:Y:S01]  /*cf60*/  SEL R10, R10, 0xffffffc0, !P2 ;  /* 0xffffffc00a0a7807 */ /* 0x000fe20005000000 */
[----:B------:R-:W-:Y:S01]  /*cf70*/  STS [R9], R160 ;  /* 0x000000a009007388 */ /* 0x000fe20000000800 */
[----:B------:R-:W-:Y:S02]  /*cf80*/  F2FP.BF16.F32.PACK_AB R36, R37, R36 ;  /* 0x000000242524723e */ /* 0x000fe400000010ff */
[----:B------:R-:W-:Y:S01]  /*cf90*/  F2FP.BF16.F32.PACK_AB R38, R39, R38 ;  /* 0x000000262726723e */ /* 0x000fe200000010ff */
[----:B------:R-:W-:Y:S01]  /*cfa0*/  STS [R9+0x400], R162 ;  /* 0x000400a209007388 */ /* 0x000fe20000000800 */
[----:B------:R-:W-:Y:S02]  /*cfb0*/  F2FP.BF16.F32.PACK_AB R40, R41, R40 ;  /* 0x000000282928723e */ /* 0x000fe400000010ff */
[----:B------:R-:W-:Y:S01]  /*cfc0*/  F2FP.BF16.F32.PACK_AB R42, R43, R42 ;  /* 0x0000002a2b2a723e */ /* 0x000fe200000010ff */
[----:B------:R-:W-:Y:S01]  /*cfd0*/  STS [R11], R36 ;  /* 0x000000240b007388 */ /* 0x000fe20000000800 */
[----:B------:R-:W-:-:S02]  /*cfe0*/  IADD3 R13, R9, R8, RZ ;  /* 0x00000008090d7210 */ /* 0x000fc40007ffe0ff */
[----:B------:R-:W-:Y:S01]  /*cff0*/  F2FP.BF16.F32.PACK_AB R44, R45, R44 ;  /* 0x0000002c2d2c723e */ /* 0x000fe200000010ff */
[----:B------:R-:W-:Y:S01]  /*d000*/  STS [R11+0x400], R38 ;  /* 0x000400260b007388 */ /* 0x000fe20000000800 */
[----:B------:R-:W-:Y:S02]  /*d010*/  F2FP.BF16.F32.PACK_AB R46, R47, R46 ;  /* 0x0000002e2f2e723e */ /* 0x000fe400000010ff */
[----:B------:R-:W-:Y:S01]  /*d020*/  IADD3 R15, R8, R11, RZ ;  /* 0x0000000b080f7210 */ /* 0x000fe20007ffe0ff */
[----:B------:R-:W-:Y:S01]  /*d030*/  STS [R13], R40 ;  /* 0x000000280d007388 */ /* 0x000fe20000000800 */
[----:B------:R-:W-:Y:S02]  /*d040*/  F2FP.BF16.F32.PACK_AB R48, R49, R48 ;  /* 0x000000303130723e */ /* 0x000fe400000010ff */
[----:B------:R-:W-:Y:S01]  /*d050*/  F2FP.BF16.F32.PACK_AB R50, R51, R50 ;  /* 0x000000323332723e */ /* 0x000fe200000010ff */
[----:B------:R-:W-:Y:S01]  /*d060*/  STS [R13+0x400], R42 ;  /* 0x0004002a0d007388 */ /* 0x000fe20000000800 */
[----:B------:R-:W-:-:S02]  /*d070*/  IADD3 R17, R9, R10, RZ ;  /* 0x0000000a09117210 */ /* 0x000fc40007ffe0ff */
[----:B------:R-:W-:Y:S01]  /*d080*/  F2FP.BF16.F32.PACK_AB R52, R53, R52 ;  /* 0x000000343534723e */ /* 0x000fe200000010ff */
[----:B------:R-:W-:Y:S01]  /*d090*/  STS [R15], R44 ;  /* 0x0000002c0f007388 */ /* 0x000fe20000000800 */
[----:B------:R-:W-:Y:S02]  /*d0a0*/  F2FP.BF16.F32.PACK_AB R54, R55, R54 ;  /* 0x000000363736723e */ /* 0x000fe400000010ff */
[----:B------:R-:W-:Y:S01]  /*d0b0*/  IADD3 R19, R10, R11, RZ ;  /* 0x0000000b0a137210 */ /* 0x000fe20007ffe0ff */
        /* <DEDUP_REMOVED lines=10> */
[----:B------:R-:W-:Y:S01]  /*d160*/  F2FP.BF16.F32.PACK_AB R64, R65, R64 ;  /* 0x000000404140723e */ /* 0x000fe200000010ff */
[----:B------:R-:W1:Y:S01]  /*d170*/  @P3 LDC R10, c[0x0][0x2e8] ;  /* 0x0000ba00ff0a3b82 */ /* 0x000e620000000800 */
[----:B------:R-:W-:Y:S01]  /*d180*/  F2FP.BF16.F32.PACK_AB R66, R67, R66 ;  /* 0x000000424342723e */ /* 0x000fe200000010ff */
[----:B------:R-:W-:Y:S01]  /*d190*/  STS [R19+0x400], R54 ;  /* 0x0004003613007388 */ /* 0x000fe20000000800 */
[----:B------:R-:W-:-:S02]  /*d1a0*/  F2FP.BF16.F32.PACK_AB R68, R69, R68 ;  /* 0x000000444544723e */ /* 0x000fc400000010ff */
[----:B------:R-:W-:Y:S01]  /*d1b0*/  F2FP.BF16.F32.PACK_AB R70, R71, R70 ;  /* 0x000000464746723e */ /* 0x000fe200000010ff */
[----:B------:R-:W-:Y:S01]  /*d1c0*/  STS [R21], R56 ;  /* 0x0000003815007388 */ /* 0x000fe20000000800 */
[----:B------:R-:W-:Y:S02]  /*d1d0*/  F2FP.BF16.F32.PACK_AB R72, R73, R72 ;  /* 0x000000484948723e */ /* 0x000fe400000010ff */
[----:B------:R-:W-:Y:S01]  /*d1e0*/  F2FP.BF16.F32.PACK_AB R74, R75, R74 ;  /* 0x0000004a4b4a723e */ /* 0x000fe200000010ff */
[----:B------:R-:W-:Y:S01]  /*d1f0*/  STS [R21+0x400], R58 ;  /* 0x0004003a15007388 */ /* 0x000fe20000000800 */
[----:B------:R-:W-:Y:S02]  /*d200*/  F2FP.BF16.F32.PACK_AB R76, R77, R76 ;  /* 0x0000004c4d4c723e */ /* 0x000fe400000010ff */
[----:B------:R-:W-:Y:S01]  /*d210*/  F2FP.BF16.F32.PACK_AB R78, R79, R78 ;  /* 0x0000004e4f4e723e */ /* 0x000fe200000010ff */
[----:B------:R-:W-:Y:S01]  /*d220*/  STS [R23], R60 ;  /* 0x0000003c17007388 */ /* 0x000fe20000000800 */
[----:B------:R-:W-:-:S02]  /*d230*/  F2FP.BF16.F32.PACK_AB R80, R81, R80 ;  /* 0x000000505150723e */ /* 0x000fc400000010ff */
[----:B------:R-:W-:Y:S01]  /*d240*/  F2FP.BF16.F32.PACK_AB R82, R83, R82 ;  /* 0x000000525352723e */ /* 0x000fe200000010ff */
[----:B------:R-:W-:Y:S01]  /*d250*/  STS [R23+0x400], R62 ;  /* 0x0004003e17007388 */ /* 0x000fe20000000800 */
[----:B------:R-:W-:Y:S02]  /*d260*/  F2FP.BF16.F32.PACK_AB R84, R85, R84 ;  /* 0x000000545554723e */ /* 0x000fe400000010ff */
[----:B------:R-:W-:Y:S01]  /*d270*/  F2FP.BF16.F32.PACK_AB R86, R87, R86 ;  /* 0x000000565756723e */ /* 0x000fe200000010ff */
[----:B------:R-:W-:Y:S01]  /*d280*/  STS [R9+0x2000], R64 ;  /* 0x0020004009007388 */ /* 0x000fe20000000800 */
[----:B------:R-:W-:Y:S02]  /*d290*/  F2FP.BF16.F32.PACK_AB R88, R89, R88 ;  /* 0x000000585958723e */ /* 0x000fe400000010ff */
[----:B------:R-:W-:Y:S01]  /*d2a0*/  F2FP.BF16.F32.PACK_AB R90, R91, R90 ;  /* 0x0000005a5b5a723e */ /* 0x000fe200000010ff */
[----:B------:R-:W-:Y:S01]  /*d2b0*/  STS [R9+0x2400], R66 ;  /* 0x0024004209007388 */ /* 0x000fe20000000800 */
        /* <DEDUP_REMOVED lines=51> */
[----:B------:R-:W-:Y:S02]  /*d5f0*/  PLOP3.LUT P0, PT, PT, PT, UP0, 0x80, 0x0 ;  /* 0x000000000000781c */ /* 0x000fe40003f0f008 */
[----:B------:R-:W-:Y:S01]  /*d600*/  ISETP.NE.AND P1, PT, RZ, UR4, PT ;  /* 0x00000004ff007c0c */ /* 0x000fe2000bf25270 */
[----:B------:R-:W-:Y:S01]  /*d610*/  STS [R11+0x4400], R102 ;  /* 0x004400660b007388 */ /* 0x000fe20000000800 */
[----:B------:R-:W-:-:S03]  /*d620*/  MOV R8, 0x7f800000 ;  /* 0x7f80000000087802 */ /* 0x000fc60000000f00 */
[----:B------:R-:W-:Y:S04]  /*d630*/  STS [R13+0x4000], R104 ;  /* 0x004000680d007388 */ /* 0x000fe80000000800 */
        /* <DEDUP_REMOVED lines=12> */
[----:B------:R2:W-:Y:S04]  /*d700*/  STS [R9+0x6400], R130 ;  /* 0x0064008209007388 */ /* 0x0005e80000000800 */
[----:B------:R-:W-:Y:S04]  /*d710*/  STS [R11+0x6000], R156 ;  /* 0x0060009c0b007388 */ /* 0x000fe80000000800 */
[----:B------:R3:W-:Y:S04]  /*d720*/  STS [R11+0x6400], R158 ;  /* 0x0064009e0b007388 */ /* 0x0007e80000000800 */
[----:B------:R-:W-:Y:S04]  /*d730*/  STS [R13+0x6000], R132 ;  /* 0x006000840d007388 */ /* 0x000fe80000000800 */
[----:B------:R4:W-:Y:S04]  /*d740*/  STS [R13+0x6400], R134 ;  /* 0x006400860d007388 */ /* 0x0009e80000000800 */
[----:B------:R1:W-:Y:S04]  /*d750*/  STS [R15+0x6000], R152 ;  /* 0x006000980f007388 */ /* 0x0003e80000000800 */
[----:B------:R1:W-:Y:S01]  /*d760*/  STS [R15+0x6400], R154 ;  /* 0x0064009a0f007388 */ /* 0x0003e20000000800 */
[----:B--2---:R-:W-:-:S03]  /*d770*/  MOV R9, 0x7f800000 ;  /* 0x7f80000000097802 */ /* 0x004fc60000000f00 */
[----:B------:R2:W-:Y:S04]  /*d780*/  STS [R17+0x6000], R136 ;  /* 0x0060008811007388 */ /* 0x0005e80000000800 */
[----:B------:R2:W-:Y:S01]  /*d790*/  STS [R17+0x6400], R138 ;  /* 0x0064008a11007388 */ /* 0x0005e20000000800 */
[----:B---3--:R-:W3:Y:S03]  /*d7a0*/  @P4 LDC R11, c[0x0][0x2e8] ;  /* 0x0000ba00ff0b4b82 */ /* 0x008ee60000000800 */
[----:B------:R2:W-:Y:S04]  /*d7b0*/  STS [R19+0x6000], R140 ;  /* 0x0060008c13007388 */ /* 0x0005e80000000800 */
[----:B------:R2:W-:Y:S01]  /*d7c0*/  STS [R19+0x6400], R142 ;  /* 0x0064008e13007388 */ /* 0x0005e20000000800 */
[----:B----4-:R-:W-:-:S03]  /*d7d0*/  @P4 FMUL.FTZ R13, R2, 0.69314718246459960938 ;  /* 0x3f317218020d4820 */ /* 0x010fc60000410000 */
[----:B------:R2:W-:Y:S04]  /*d7e0*/  STS [R21+0x6000], R144 ;  /* 0x0060009015007388 */ /* 0x0005e80000000800 */
[----:B------:R2:W-:Y:S04]  /*d7f0*/  STS [R21+0x6400], R146 ;  /* 0x0064009215007388 */ /* 0x0005e80000000800 */
[----:B------:R2:W-:Y:S04]  /*d800*/  STS [R23+0x6000], R148 ;  /* 0x0060009417007388 */ /* 0x0005e80000000800 */
[----:B------:R2:W-:Y:S01]  /*d810*/  STS [R23+0x6400], R150 ;  /* 0x0064009617007388 */ /* 0x0005e20000000800 */
[----:B-1----:R-:W-:Y:S05]  /*d820*/  @P0 BRA `(.L_x_759) ;  /* 0x00000000001c0947 */ /* 0x002fea0003800000 */
[----:B------:R-:W1:Y:S01]  /*d830*/  S2UR UR8, SR_CTAID.Y ;  /* 0x00000000000879c3 */ /* 0x000e620000002600 */
[----:B------:R-:W-:Y:S01]  /*d840*/  ULDC.64 UR6, c[0x0][0x290] ;  /* 0x0000a40000067ab9 */ /* 0x000fe20000000a00 */
[----:B-1----:R-:W-:Y:S02]  /*d850*/  USHF.R.S32.HI UR4, URZ, 0x1f, UR8 ;  /* 0x0000001f3f047899 */ /* 0x002fe40008011408 */
[----:B------:R-:W-:Y:S02]  /*d860*/  UIMAD.WIDE.U32 UR10, UR8, UR6, URZ ;  /* 0x00000006080a72a5 */ /* 0x000fe4000f8e003f */
[----:B------:R-:W-:-:S04]  /*d870*/  UIMAD UR4, UR4, UR6, URZ ;  /* 0x00000006040472a4 */ /* 0x000fc8000f8e023f */
[----:B------:R-:W-:-:S04]  /*d880*/  UIMAD UR4, UR8, UR7, UR4 ;  /* 0x00000007080472a4 */ /* 0x000fc8000f8e0204 */
[----:B------:R-:W-:-:S12]  /*d890*/  UIADD3 UR8, UR11, UR4, URZ ;  /* 0x000000040b087290 */ /* 0x000fd8000fffe03f */
.L_x_759:
[----:B---3--:R-:W-:Y:S01]  /*d8a0*/  @P4 FFMA.FTZ R8, R164, R11, R13 ;  /* 0x0000000ba4084223 */ /* 0x008fe2000001000d */
[----:B------:R-:W-:Y:S01]  /*d8b0*/  @P3 FFMA.FTZ R9, R3, R10, R0 ;  /* 0x0000000a03093223 */ /* 0x000fe20000010000 */
[----:B------:R-:W-:Y:S06]  /*d8c0*/  @!P1 BRA `(.L_x_760) ;  /* 0x00000000001c9947 */ /* 0x000fec0003800000 */
[----:B------:R-:W1:Y:S01]  /*d8d0*/  S2UR UR7, SR_CTAID.Y ;  /* 0x00000000000779c3 */ /* 0x000e620000002600 */
[----:B------:R-:W-:-:S07]  /*d8e0*/  ULDC UR6, c[0x0][0x2c4] ;  /* 0x0000b10000067ab9 */ /* 0x000fce0000000800 */
[----:B------:R-:W3:Y:S01]  /*d8f0*/  S2UR UR4, SR_CTAID.Z ;  /* 0x00000000000479c3 */ /* 0x000ee20000002700 */
[----:B-1----:R-:W-:-:S03]  /*d900*/  @!UP0 UIMAD UR14, UR7, UR6, URZ ;  /* 0x00000006070e82a4 */ /* 0x002fc6000f8e023f */
[----:B------:R-:W-:Y:S02]  /*d910*/  ULDC UR6, c[0x0][0x2e4] ;  /* 0x0000b90000067ab9 */ /* 0x000fe40000000800 */
[----:B---3--:R-:W-:Y:S01]  /*d920*/  UIMAD UR14, UR4, UR6, UR14 ;  /* 0x00000006040e72a4 */ /* 0x008fe2000f8e020e */
[----:B------:R-:W-:Y:S05]  /*d930*/  BRA `(.L_x_761) ;  /* 0x0000000000187947 */ /* 0x000fea0003800000 */
.L_x_760:
[----:B------:R-:W-:Y:S01]  /*d940*/  S2UR UR4, SR_CTAID.Z ;  /* 0x00000000000479c3 */ /* 0x000fe20000002700 */
[----:B------:R-:W-:Y:S01]  /*d950*/  ULDC UR6, c[0x0][0x270] ;  /* 0x00009c0000067ab9 */ /* 0x000fe20000000800 */
[----:B------:R-:W-:-:S06]  /*d960*/  ULDC UR14, c[0x0][0x2c4] ;  /* 0x0000b100000e7ab9 */ /* 0x000fcc0000000800 */
[----:B------:R-:W1:Y:S02]  /*d970*/  S2UR UR7, SR_CTAID.Y ;  /* 0x00000000000779c3 */ /* 0x000e640000002600 */
[----:B-1----:R-:W-:-:S04]  /*d980*/  UIMAD UR6, UR7, UR6, UR4 ;  /* 0x00000006070672a4 */ /* 0x002fc8000f8e0204 */
[----:B------:R-:W-:Y:S02]  /*d990*/  UIMAD UR14, UR6, UR14, URZ ;  /* 0x0000000e060e72a4 */ /* 0x000fe4000f8e023f */
.L_x_761:
[----:B------:R-:W-:Y:S01]  /*d9a0*/  LOP3.LUT R5, R5, 0xffffffe0, RZ, 0xc0, !PT ;  /* 0xffffffe005057812 */ /* 0x000fe200078ec0ff */
[----:B------:R-:W1:Y:S01]  /*d9b0*/  S2R R25, SR_TID.X ;  /* 0x0000000000197919 */ /* 0x000e620000002100 */
[----:B------:R-:W-:Y:S01]  /*d9c0*/  SHF.R.S32.HI R3, RZ, 0x1f, R6 ;  /* 0x0000001fff037819 */ /* 0x000fe20000011406 */
[----:B------:R-:W-:Y:S02]  /*d9d0*/  BSSY B0, `(.L_x_762) ;  /* 0x0000019000007945 */ /* 0x000fe40003800000 */
[----:B------:R-:W-:Y:S01]  /*d9e0*/  IMAD.IADD R2, R4, 0x1, -R5 ;  /* 0x0000000104027824 */ /* 0x000fe200078e0a05 */
[----:B------:R-:W-:Y:S01]  /*d9f0*/  LEA.HI R3, R3, R6, RZ, 0x2 ;  /* 0x0000000603037211 */ /* 0x000fe200078f10ff */
[----:B------:R-:W-:Y:S03]  /*da00*/  BAR.SYNC.DEFER_BLOCKING 0x0 ;  /* 0x0000000000007b1d */ /* 0x000fe60000010000 */
[----:B------:R-:W-:-:S02]  /*da10*/  LOP3.LUT P0, RZ, R2, 0x3, RZ, 0xc0, !PT ;  /* 0x0000000302ff7812 */ /* 0x000fc4000780c0ff */
[----:B------:R-:W-:Y:S02]  /*da20*/  SHF.R.S32.HI R5, RZ, 0x1f, R2 ;  /* 0x0000001fff057819 */ /* 0x000fe40000011402 */
[----:B------:R-:W-:Y:S02]  /*da30*/  LOP3.LUT R3, R3, 0xffffffc, RZ, 0xc0, !PT ;  /* 0x0ffffffc03037812 */ /* 0x000fe400078ec0ff */
[----:B------:R-:W-:-:S03]  /*da40*/  LEA.HI R0, R5, R2, RZ, 0x2 ;  /* 0x0000000205007211 */ /* 0x000fc600078f10ff */
[----:B------:R-:W-:Y:S01]  /*da50*/  IMAD.IADD R3, R6, 0x1, -R3 ;  /* 0x0000000106037824 */ /* 0x000fe200078e0a03 */
[----:B------:R-:W-:-:S05]  /*da60*/  SHF.R.S32.HI R0, RZ, 0x2, R0 ;  /* 0x00000002ff007819 */ /* 0x000fca0000011400 */
[----:B------:R-:W-:Y:S01]  /*da70*/  IMAD R3, R3, 0x10, R0 ;  /* 0x0000001003037824 */ /* 0x000fe200078e0200 */
[----:B------:R-:W-:Y:S06]  /*da80*/  @P0 BRA `(.L_x_763) ;  /* 0x0000000000340947 */ /* 0x000fec0003800000 */
[----:B------:R-:W3:Y:S01]  /*da90*/  S2UR UR6, SR_CTAID.X ;  /* 0x00000000000679c3 */ /* 0x000ee20000002500 */
[C---:B------:R-:W-:Y:S01]  /*daa0*/  VIADD R2, R3.reuse, 0x8 ;  /* 0x0000000803027836 */ /* 0x040fe20000000000 */
[----:B------:R-:W-:-:S04]  /*dab0*/  ISETP.GE.AND P2, PT, R3, UR5, PT ;  /* 0x0000000503007c0c */ /* 0x000fc8000bf46270 */
[----:B------:R-:W-:Y:S01]  /*dac0*/  ISETP.GE.AND P1, PT, R2, UR5, PT ;  /* 0x0000000502007c0c */ /* 0x000fe2000bf26270 */
[----:B---3--:R-:W-:-:S04]  /*dad0*/  ULEA UR6, UR6, UR14, 0x6 ;  /* 0x0000000e06067291 */ /* 0x008fc8000f8e303f */
[----:B------:R-:W-:Y:S02]  /*dae0*/  USHF.R.S32.HI UR9, URZ, 0x1f, UR6 ;  /* 0x0000001f3f097899 */ /* 0x000fe40008011406 */
[----:B------:R-:W-:Y:S01]  /*daf0*/  IADD3 R0, P0, R3, UR6, RZ ;  /* 0x0000000603007c10 */ /* 0x000fe2000ff1e0ff */
[----:B------:R-:W-:-:S03]  /*db00*/  ULDC.64 UR6, c[0x0][0x2b0] ;  /* 0x0000ac0000067ab9 */ /* 0x000fc60000000a00 */
[----:B------:R-:W-:Y:S02]  /*db10*/  LEA.HI.X.SX32 R3, R3, UR9, 0x1, P0 ;  /* 0x0000000903037c11 */ /* 0x000fe400080f0eff */
[----:B------:R-:W-:-:S04]  /*db20*/  LEA R2, P0, R0, UR6, 0x2 ;  /* 0x0000000600027c11 */ /* 0x000fc8000f8010ff */
[----:B------:R-:W-:-:S05]  /*db30*/  LEA.HI.X R3, R0, UR7, R3, 0x2, P0 ;  /* 0x0000000700037c11 */ /* 0x000fca00080f1403 */
[----:B------:R3:W-:Y:S04]  /*db40*/  @!P2 STG.E desc[UR20][R2.64], R8 ;  /* 0x000000080200a986 */ /* 0x0007e8000c101914 */
[----:B------:R3:W-:Y:S02]  /*db50*/  @!P1 STG.E desc[UR20][R2.64+0x20], R9 ;  /* 0x0000200902009986 */ /* 0x0007e4000c101914 */
.L_x_763:
[----:B------:R-:W-:Y:S05]  /*db60*/  BSYNC B0 ;  /* 0x0000000000007941 */ /* 0x000fea0003800000 */
.L_x_762:
[----:B------:R-:W4:Y:S01]  /*db70*/  S2UR UR7, SR_CTAID.X ;  /* 0x00000000000779c3 */ /* 0x000f220000002500 */
[----:B------:R-:W-:Y:S01]  /*db80*/  LEA.HI R0, R7, R4, RZ, 0x3 ;  /* 0x0000000407007211 */ /* 0x000fe200078f18ff */
[----:B---3--:R3:W3:Y:S01]  /*db90*/  LDS.128 R8, [R238+0x1800] ;  /* 0x00180000ee087984 */ /* 0x0086e20000000c00 */
[----:B------:R-:W-:Y:S01]  /*dba0*/  SHF.R.S32.HI R241, RZ, 0x1f, R240 ;  /* 0x0000001ffff17819 */ /* 0x000fe200000114f0 */
[----:B------:R-:W-:Y:S01]  /*dbb0*/  BSSY B0, `(.L_x_764) ;  /* 0x0000032000007945 */ /* 0x000fe20003800000 */
[----:B-1----:R-:W-:Y:S01]  /*dbc0*/  SHF.R.S32.HI R4, RZ, 0x1f, R25 ;  /* 0x0000001fff047819 */ /* 0x002fe20000011419 */
[----:B--2---:R1:W2:Y:S01]  /*dbd0*/  LDS.128 R20, [R238] ;  /* 0x00000000ee147984 */ /* 0x0042a20000000c00 */
[----:B------:R-:W-:Y:S01]  /*dbe0*/  SHF.R.S32.HI R0, RZ, 0x3, R0 ;  /* 0x00000003ff007819 */ /* 0x000fe20000011400 */
[----:B------:R-:W5:Y:S01]  /*dbf0*/  LDC.64 R2, c[0x0][0x298] ;  /* 0x0000a600ff027b82 */ /* 0x000f620000000a00 */
[----:B------:R-:W-:Y:S01]  /*dc00*/  LEA.HI R25, R4, R25, RZ, 0x3 ;  /* 0x0000001904197211 */ /* 0x000fe200078f18ff */
[----:B------:R1:W1:Y:S02]  /*dc10*/  LDS.128 R16, [R238+0x2000] ;  /* 0x00200000ee107984 */ /* 0x0002640000000c00 */
[----:B------:R-:W-:Y:S01]  /*dc20*/  VIADD R5, R0, 0x10 ;  /* 0x0000001000057836 */ /* 0x000fe20000000000 */
[----:B------:R-:W-:-:S03]  /*dc30*/  SHF.R.S32.HI R25, RZ, 0x3, R25 ;  /* 0x00000003ff197819 */ /* 0x000fc60000011419 */
[----:B------:R-:W3:Y:S01]  /*dc40*/  LDC.64 R26, c[0x0][0x2a0] ;  /* 0x0000a800ff1a7b82 */ /* 0x000ee20000000a00 */
[----:B------:R-:W-:Y:S01]  /*dc50*/  ISETP.GE.AND P2, PT, R5, UR5, PT ;  /* 0x0000000505007c0c */ /* 0x000fe2000bf46270 */
[----:B------:R-:W-:Y:S01]  /*dc60*/  VIADD R5, R0, 0x20 ;  /* 0x0000002000057836 */ /* 0x000fe20000000000 */
[----:B------:R-:W-:-:S04]  /*dc70*/  SHF.R.S32.HI R25, RZ, 0x1f, R25 ;  /* 0x0000001fff197819 */ /* 0x000fc80000011419 */
[----:B------:R-:W-:Y:S01]  /*dc80*/  ISETP.GE.AND P1, PT, R5, UR5, PT ;  /* 0x0000000505007c0c */ /* 0x000fe2000bf26270 */
[----:B----4-:R-:W-:-:S04]  /*dc90*/  USHF.L.U32 UR7, UR7, 0x6, URZ ;  /* 0x0000000607077899 */ /* 0x010fc8000800063f */
[----:B------:R-:W-:Y:S02]  /*dca0*/  USHF.R.S32.HI UR6, URZ, 0x1f, UR7 ;  /* 0x0000001f3f067899 */ /* 0x000fe40008011407 */
[----:B-----5:R-:W-:-:S04]  /*dcb0*/  IMAD.WIDE.U32 R12, R2, UR7, R240 ;  /* 0x00000007020c7c25 */ /* 0x020fc8000f8e00f0 */
[----:B------:R-:W-:Y:S01]  /*dcc0*/  IMAD R4, R2, UR6, RZ ;  /* 0x0000000602047c24 */ /* 0x000fe2000f8e02ff */
[----:B------:R-:W-:Y:S01]  /*dcd0*/  USHF.R.S32.HI UR6, URZ, 0x1f, UR4 ;  /* 0x0000001f3f067899 */ /* 0x000fe20008011404 */
[----:B------:R-:W-:Y:S02]  /*dce0*/  IADD3 R12, P0, R12, UR10, RZ ;  /* 0x0000000a0c0c7c10 */ /* 0x000fe4000ff1e0ff */
[----:B------:R-:W-:Y:S01]  /*dcf0*/  IMAD R7, R3, UR7, R4 ;  /* 0x0000000703077c24 */ /* 0x000fe2000f8e0204 */
[----:B------:R-:W-:Y:S01]  /*dd00*/  UIADD3 UR7, -UR7, UR15, URZ ;  /* 0x0000000f07077290 */ /* 0x000fe2000fffe13f */
[----:B------:R-:W-:Y:S02]  /*dd10*/  VIADD R4, R0, 0x30 ;  /* 0x0000003000047836 */ /* 0x000fe40000000000 */
[----:B---3--:R-:W-:Y:S01]  /*dd20*/  IMAD R6, R26, UR6, RZ ;  /* 0x000000061a067c24 */ /* 0x008fe2000f8e02ff */
[----:B------:R-:W-:Y:S02]  /*dd30*/  IADD3.X R13, R13, UR8, R7, P0, !PT ;  /* 0x000000080d0d7c10 */ /* 0x000fe400087fe407 */
[----:B------:R-:W-:Y:S01]  /*dd40*/  ISETP.GE.AND P0, PT, R4, UR5, PT ;  /* 0x0000000504007c0c */ /* 0x000fe2000bf06270 */
[----:B------:R-:W-:Y:S01]  /*dd50*/  IMAD R29, R27, UR4, R6 ;  /* 0x000000041b1d7c24 */ /* 0x000fe2000f8e0206 */
[----:B------:R-:W-:Y:S01]  /*dd60*/  ISETP.GE.AND P3, PT, R0, UR7, PT ;  /* 0x0000000700007c0c */ /* 0x000fe2000bf66270 */
[----:B------:R-:W-:Y:S01]  /*dd70*/  IMAD.WIDE.U32 R26, R26, UR4, R12 ;  /* 0x000000041a1a7c25 */ /* 0x000fe2000f8e000c */
[----:B------:R3:W4:Y:S03]  /*dd80*/  LDS.128 R4, [R238+0x6000] ;  /* 0x00600000ee047984 */ /* 0x0007260000000c00 */
[----:B------:R-:W-:Y:S01]  /*dd90*/  IMAD.IADD R29, R29, 0x1, R27 ;  /* 0x000000011d1d7824 */ /* 0x000fe200078e021b */
[----:B------:R3:W1:Y:S07]  /*dda0*/  LDS.128 R12, [R238+0x4000] ;  /* 0x00400000ee0c7984 */ /* 0x00066e0000000c00 */
[----:B--2---:R-:W-:Y:S05]  /*ddb0*/  @P3 BRA `(.L_x_765) ;  /* 0x0000000000443947 */ /* 0x004fea0003800000 */
[-C--:B------:R-:W-:Y:S01]  /*ddc0*/  IMAD R24, R25, R2.reuse, RZ ;  /* 0x0000000219187224 */ /* 0x080fe200078e02ff */
[----:B------:R-:W-:Y:S01]  /*ddd0*/  ULDC.64 UR6, c[0x0][0x280] ;  /* 0x0000a00000067ab9 */ /* 0x000fe20000000a00 */
[----:B------:R-:W-:Y:S01]  /*dde0*/  IMAD.MOV.U32 R28, RZ, RZ, R26 ;  /* 0x000000ffff1c7224 */ /* 0x000fe200078e001a */
[----:B------:R-:W-:Y:S01]  /*ddf0*/  ULDC UR4, c[0x0][0x2d0] ;  /* 0x0000b40000047ab9 */ /* 0x000fe20000000800 */
[----:B------:R-:W-:Y:S01]  /*de00*/  IMAD R24, R0, R3, R24 ;  /* 0x0000000300187224 */ /* 0x000fe200078e0218 */
[----:B------:R-:W-:Y:S01]  /*de10*/  ISETP.GE.AND P6, PT, R240, UR4, PT ;  /* 0x00000004f0007c0c */ /* 0x000fe2000bfc6270 */
[----:B------:R-:W-:Y:S01]  /*de20*/  IMAD.WIDE.U32 R30, R0, R2, R28 ;  /* 0x00000002001e7225 */ /* 0x000fe200078e001c */
[----:B------:R-:W-:Y:S02]  /*de30*/  ISETP.GE.AND P5, PT, R237, UR4, PT ;  /* 0x00000004ed007c0c */ /* 0x000fe4000bfa6270 */
[----:B------:R-:W-:Y:S01]  /*de40*/  ISETP.GE.AND P4, PT, R236, UR4, PT ;  /* 0x00000004ec007c0c */ /* 0x000fe2000bf86270 */
[----:B------:R-:W-:Y:S01]  /*de50*/  IMAD.IADD R24, R24, 0x1, R31 ;  /* 0x0000000118187824 */ /* 0x000fe200078e021f */
[----:B------:R-:W-:-:S04]  /*de60*/  LEA R32, P3, R30, UR6, 0x1 ;  /* 0x000000061e207c11 */ /* 0x000fc8000f8608ff */
[----:B------:R-:W-:Y:S02]  /*de70*/  LEA.HI.X R33, R30, UR7, R24, 0x1, P3 ;  /* 0x000000071e217c11 */ /* 0x000fe400098f0c18 */
[----:B------:R-:W-:-:S03]  /*de80*/  ISETP.GE.AND P3, PT, R235, UR4, PT ;  /* 0x00000004eb007c0c */ /* 0x000fc6000bf66270 */
[----:B------:R2:W-:Y:S04]  /*de90*/  @!P6 STG.E.128 desc[UR20][R32.64], R20 ;  /* 0x000000142000e986 */ /* 0x0005e8000c101d14 */
[----:B-1----:R2:W-:Y:S04]  /*dea0*/  @!P5 STG.E.128 desc[UR20][R32.64+0x80], R16 ;  /* 0x000080102000d986 */ /* 0x0025e8000c101d14 */
[----:B------:R2:W-:Y:S04]  /*deb0*/  @!P4 STG.E.128 desc[UR20][R32.64+0x100], R12 ;  /* 0x0001000c2000c986 */ /* 0x0005e8000c101d14 */
[----:B----4-:R2:W-:Y:S02]  /*dec0*/  @!P3 STG.E.128 desc[UR20][R32.64+0x180], R4 ;  /* 0x000180042000b986 */ /* 0x0105e4000c101d14 */
.L_x_765:
[----:B------:R-:W-:Y:S05]  /*ded0*/  BSYNC B0 ;  /* 0x0000000000007941 */ /* 0x000fea0003800000 */
.L_x_764:
[----:B--2---:R2:W2:Y:S01]  /*dee0*/  LDS.128 R20, [R238+0x800] ;  /* 0x00080000ee147984 */ /* 0x0044a20000000c00 */
[----:B------:R-:W-:Y:S03]  /*def0*/  BSSY B0, `(.L_x_766) ;  /* 0x0000019000007945 */ /* 0x000fe60003800000 */
[----:B-1----:R1:W1:Y:S04]  /*df00*/  LDS.128 R16, [R238+0x2800] ;  /* 0x00280000ee107984 */ /* 0x0022680000000c00 */
[----:B------:R1:W1:Y:S04]  /*df10*/  LDS.128 R12, [R238+0x4800] ;  /* 0x00480000ee0c7984 */ /* 0x0002680000000c00 */
[----:B----4-:R4:W1:Y:S01]  /*df20*/  LDS.128 R4, [R238+0x6800] ;  /* 0x00680000ee047984 */ /* 0x0108620000000c00 */
[----:B------:R-:W-:Y:S05]  /*df30*/  @P2 BRA `(.L_x_767) ;  /* 0x0000000000502947 */ /* 0x000fea0003800000 */
[----:B------:R-:W-:Y:S01]  /*df40*/  IADD3 R31, P2, R0, 0x10, RZ ;  /* 0x00000010001f7810 */ /* 0x000fe20007f5e0ff */
[----:B------:R-:W-:Y:S01]  /*df50*/  IMAD.MOV.U32 R32, RZ, RZ, R26 ;  /* 0x000000ffff207224 */ /* 0x000fe200078e001a */
[----:B------:R-:W-:Y:S01]  /*df60*/  ULDC UR4, c[0x0][0x2d0] ;  /* 0x0000b40000047ab9 */ /* 0x000fe20000000800 */
[----:B------:R-:W-:Y:S01]  /*df70*/  ULDC.64 UR6, c[0x0][0x280] ;  /* 0x0000a00000067ab9 */ /* 0x000fe20000000a00 */
[----:B------:R-:W-:Y:S01]  /*df80*/  ISETP.GE.AND P5, PT, R240, UR4, PT ;  /* 0x00000004f0007c0c */ /* 0x000fe2000bfa6270 */
[----:B------:R-:W-:Y:S01]  /*df90*/  IMAD.X R33, RZ, RZ, R25, P2 ;  /* 0x000000ffff217224 */ /* 0x000fe200010e0619 */
[----:B------:R-:W-:Y:S02]  /*dfa0*/  ISETP.GE.AND P4, PT, R237, UR4, PT ;  /* 0x00000004ed007c0c */ /* 0x000fe4000bf86270 */
[----:B------:R-:W-:Y:S01]  /*dfb0*/  ISETP.GE.AND P3, PT, R236, UR4, PT ;  /* 0x00000004ec007c0c */ /* 0x000fe2000bf66270 */
[----:B------:R-:W-:Y:S01]  /*dfc0*/  IMAD R24, R33, R2, RZ ;  /* 0x0000000221187224 */ /* 0x000fe200078e02ff */
[----:B------:R-:W-:Y:S01]  /*dfd0*/  ISETP.GE.AND P2, PT, R235, UR4, PT ;  /* 0x00000004eb007c0c */ /* 0x000fe2000bf46270 */
[----:B------:R-:W-:-:S02]  /*dfe0*/  IMAD.MOV.U32 R33, RZ, RZ, R29 ;  /* 0x000000ffff217224 */ /* 0x000fc400078e001d */
[C---:B------:R-:W-:Y:S02]  /*dff0*/  IMAD R24, R31.reuse, R3, R24 ;  /* 0x000000031f187224 */ /* 0x040fe400078e0218 */
[----:B------:R-:W-:-:S04]  /*e000*/  IMAD.WIDE.U32 R32, R31, R2, R32 ;  /* 0x000000021f207225 */ /* 0x000fc800078e0020 */
[----:B------:R-:W-:Y:S01]  /*e010*/  IMAD.IADD R24, R24, 0x1, R33 ;  /* 0x0000000118187824 */ /* 0x000fe200078e0221 */
[----:B------:R-:W-:-:S04]  /*e020*/  LEA R30, P6, R32, UR6, 0x1 ;  /* 0x00000006201e7c11 */ /* 0x000fc8000f8c08ff */
[----:B------:R-:W-:-:S05]  /*e030*/  LEA.HI.X R31, R32, UR7, R24, 0x1, P6 ;  /* 0x00000007201f7c11 */ /* 0x000fca000b0f0c18 */
[----:B--2---:R2:W-:Y:S04]  /*e040*/  @!P5 STG.E.128 desc[UR20][R30.64], R20 ;  /* 0x000000141e00d986 */ /* 0x0045e8000c101d14 */
[----:B-1----:R2:W-:Y:S04]  /*e050*/  @!P4 STG.E.128 desc[UR20][R30.64+0x80], R16 ;  /* 0x000080101e00c986 */ /* 0x0025e8000c101d14 */
[----:B------:R2:W-:Y:S04]  /*e060*/  @!P3 STG.E.128 desc[UR20][R30.64+0x100], R12 ;  /* 0x0001000c1e00b986 */ /* 0x0005e8000c101d14 */
[----:B------:R2:W-:Y:S02]  /*e070*/  @!P2 STG.E.128 desc[UR20][R30.64+0x180], R4 ;  /* 0x000180041e00a986 */ /* 0x0005e4000c101d14 */
.L_x_767:
[----:B------:R-:W-:Y:S05]  /*e080*/  BSYNC B0 ;  /* 0x0000000000007941 */ /* 0x000fea0003800000 */
.L_x_766:
[----:B--2---:R2:W2:Y:S01]  /*e090*/  LDS.128 R20, [R238+0x1000] ;  /* 0x00100000ee147984 */ /* 0x0044a20000000c00 */
[----:B------:R-:W-:Y:S03]  /*e0a0*/  BSSY B0, `(.L_x_768) ;  /* 0x0000019000007945 */ /* 0x000fe60003800000 */
[----:B-1----:R1:W1:Y:S04]  /*e0b0*/  LDS.128 R16, [R238+0x3000] ;  /* 0x00300000ee107984 */ /* 0x0022680000000c00 */
[----:B------:R1:W1:Y:S04]  /*e0c0*/  LDS.128 R12, [R238+0x5000] ;  /* 0x00500000ee0c7984 */ /* 0x0002680000000c00 */
[----:B------:R1:W1:Y:S01]  /*e0d0*/  LDS.128 R4, [R238+0x7000] ;  /* 0x00700000ee047984 */ /* 0x0002620000000c00 */
        /* <DEDUP_REMOVED lines=21> */
.L_x_769:
[----:B------:R-:W-:Y:S05]  /*e230*/  BSYNC B0 ;  /* 0x0000000000007941 */ /* 0x000fea0003800000 */
.L_x_768:
[----:B-12---:R1:W2:Y:S04]  /*e240*/  LDS.128 R12, [R238+0x3800] ;  /* 0x00380000ee0c7984 */ /* 0x0062a80000000c00 */
[----:B------:R1:W1:Y:S04]  /*e250*/  LDS.128 R4, [R238+0x5800] ;  /* 0x00580000ee047984 */ /* 0x0002680000000c00 */
[----:B------:R1:W1:Y:S01]  /*e260*/  LDS.128 R16, [R238+0x7800] ;  /* 0x00780000ee107984 */ /* 0x0002620000000c00 */
[----:B------:R-:W-:Y:S05]  /*e270*/  @P0 EXIT ;  /* 0x000000000000094d */ /* 0x000fea0003800000 */
[----:B------:R-:W-:Y:S01]  /*e280*/  IADD3 R0, P0, R0, 0x30, RZ ;  /* 0x0000003000007810 */ /* 0x000fe20007f1e0ff */
[----:B------:R-:W-:Y:S01]  /*e290*/  IMAD.MOV.U32 R27, RZ, RZ, R29 ;  /* 0x000000ffff1b7224 */ /* 0x000fe200078e001d */
[----:B------:R-:W-:Y:S01]  /*e2a0*/  ULDC.64 UR4, c[0x0][0x280] ;  /* 0x0000a00000047ab9 */ /* 0x000fe20000000a00 */
[----:B------:R-:W-:Y:S02]  /*e2b0*/  ULDC UR6, c[0x0][0x2d0] ;  /* 0x0000b40000067ab9 */ /* 0x000fe40000000800 */
[----:B------:R-:W-:Y:S01]  /*e2c0*/  IMAD.X R25, RZ, RZ, R25, P0 ;  /* 0x000000ffff197224 */ /* 0x000fe200000e0619 */
[----:B------:R-:W-:Y:S01]  /*e2d0*/  ISETP.GE.AND P3, PT, R240, UR6, PT ;  /* 0x00000006f0007c0c */ /* 0x000fe2000bf66270 */
[-C--:B------:R-:W-:Y:S01]  /*e2e0*/  IMAD.WIDE.U32 R26, R0, R2.reuse, R26 ;  /* 0x00000002001a7225 */ /* 0x080fe200078e001a */
[----:B------:R-:W-:Y:S02]  /*e2f0*/  ISETP.GE.AND P2, PT, R237, UR6, PT ;  /* 0x00000006ed007c0c */ /* 0x000fe4000bf46270 */
[----:B------:R-:W-:Y:S01]  /*e300*/  ISETP.GE.AND P1, PT, R236, UR6, PT ;  /* 0x00000006ec007c0c */ /* 0x000fe2000bf26270 */
[----:B------:R-:W-:Y:S01]  /*e310*/  IMAD R20, R25, R2, RZ ;  /* 0x0000000219147224 */ /* 0x000fe200078e02ff */
[----:B------:R-:W-:-:S03]  /*e320*/  LEA R2, P0, R26, UR4, 0x1 ;  /* 0x000000041a027c11 */ /* 0x000fc6000f8008ff */
[----:B------:R-:W-:-:S04]  /*e330*/  IMAD R20, R0, R3, R20 ;  /* 0x0000000300147224 */ /* 0x000fc800078e0214 */
[----:B------:R-:W-:-:S05]  /*e340*/  IMAD.IADD R20, R20, 0x1, R27 ;  /* 0x0000000114147824 */ /* 0x000fca00078e021b */
[----:B------:R-:W-:Y:S02]  /*e350*/  LEA.HI.X R3, R26, UR5, R20, 0x1, P0 ;  /* 0x000000051a037c11 */ /* 0x000fe400080f0c14 */
[----:B------:R-:W-:-:S03]  /*e360*/  ISETP.GE.AND P0, PT, R235, UR6, PT ;  /* 0x00000006eb007c0c */ /* 0x000fc6000bf06270 */
[----:B------:R3:W-:Y:S04]  /*e370*/  @!P3 STG.E.128 desc[UR20][R2.64], R8 ;  /* 0x000000080200b986 */ /* 0x0007e8000c101d14 */
[----:B--2---:R3:W-:Y:S04]  /*e380*/  @!P2 STG.E.128 desc[UR20][R2.64+0x80], R12 ;  /* 0x0000800c0200a986 */ /* 0x0047e8000c101d14 */
[----:B-1----:R3:W-:Y:S02]  /*e390*/  @!P1 STG.E.128 desc[UR20][R2.64+0x100], R4 ;  /* 0x0001000402009986 */ /* 0x0027e4000c101d14 */
[----:B------:R-:W-:Y:S05]  /*e3a0*/  @P0 EXIT ;  /* 0x000000000000094d */ /* 0x000fea0003800000 */
[----:B------:R-:W-:Y:S01]  /*e3b0*/  STG.E.128 desc[UR20][R2.64+0x180], R16 ;  /* 0x0001801002007986 */ /* 0x000fe2000c101d14 */
[----:B------:R-:W-:Y:S05]  /*e3c0*/  EXIT ;  /* 0x000000000000794d */ /* 0x000fea0003800000 */
.L_x_770:
        /* <DEDUP_REMOVED lines=11> */
.L_x_9038:


//--------------------- .text._ZN5flash24flash_fwd_splitkv_kernelI23Flash_fwd_kernel_traitsILi256ELi64ELi64ELi4ELb0ELb0EN7cutlass10bfloat16_tE19Flash_kernel_traitsILi256ELi64ELi64ELi4ES3_EELb0ELb0ELb0ELb0ELb0ELb1ELb0ELb0EEEvNS_16Flash_fwd_paramsE --------------------------
	.section	.text._ZN5flash24flash_fwd_splitkv_kernelI23Flash_fwd_kernel_traitsILi256ELi64ELi64ELi4ELb0ELb0EN7cutlass10bfloat16_tE19Flash_kernel_traitsILi256ELi64ELi64ELi4ES3_EELb0ELb0ELb0ELb0ELb0ELb1ELb0ELb0EEEvNS_16Flash_fwd_paramsE,"ax",@progbits
	.align	128
        .global         _ZN5flash24flash_fwd_splitkv_kernelI23Flash_fwd_kernel_traitsILi256ELi64ELi64ELi4ELb0ELb0EN7cutlass10bfloat16_tE19Flash_kernel_traitsILi256ELi64ELi64ELi4ES3_EELb0ELb0ELb0ELb0ELb0ELb1ELb0ELb0EEEvNS_16Flash_fwd_paramsE
        .type           _ZN5flash24flash_fwd_splitkv_kernelI23Flash_fwd_kernel_traitsILi256ELi64ELi64ELi4ELb0ELb0EN7cutlass10bfloat16_tE19Flash_kernel_traitsILi256ELi64ELi64ELi4ES3_EELb0ELb0ELb0ELb0ELb0ELb1ELb0ELb0EEEvNS_16Flash_fwd_paramsE,@function
        .size           _ZN5flash24flash_fwd_splitkv_kernelI23Flash_fwd_kernel_traitsILi256ELi64ELi64ELi4ELb0ELb0EN7cutlass10bfloat16_tE19Flash_kernel_traitsILi256ELi64ELi64ELi4ES3_EELb0ELb0ELb0ELb0ELb0ELb1ELb0ELb0EEEvNS_16Flash_fwd_paramsE,(.L_x_9039 - _ZN5flash24flash_fwd_splitkv_kernelI23Flash_fwd_kernel_traitsILi256ELi64ELi64ELi4ELb0ELb0EN7cutlass10bfloat16_tE19Flash_kernel_traitsILi256ELi64ELi64ELi4ES3_EELb0ELb0ELb0ELb0ELb0ELb1ELb0ELb0EEEvNS_16Flash_fwd_paramsE)
        .other          _ZN5flash24flash_fwd_splitkv_kernelI23Flash_fwd_kernel_traitsILi256ELi64ELi64ELi4ELb0ELb0EN7cutlass10bfloat16_tE19Flash_kernel_traitsILi256ELi64ELi64ELi4ES3_EELb0ELb0ELb0ELb0ELb0ELb1ELb0ELb0EEEvNS_16Flash_fwd_paramsE,@"STO_CUDA_ENTRY STV_DEFAULT"
_ZN5flash24flash_fwd_splitkv_kernelI23Flash_fwd_kernel_traitsILi256ELi64ELi64ELi4ELb0ELb0EN7cutlass10bfloat16_tE19Flash_kernel_traitsILi256ELi64ELi64ELi4ES3_EELb0ELb0ELb0ELb0ELb0ELb1ELb0ELb0EEEvNS_16Flash_fwd_paramsE:
.text._ZN5flash24flash_fwd_splitkv_kernelI23Flash_fwd_kernel_traitsILi256ELi64ELi64ELi4ELb0ELb0EN7cutlass10bfloat16_tE19Flash_kernel_traitsILi256ELi64ELi64ELi4ES3_EELb0ELb0ELb0ELb0ELb0ELb1ELb0ELb0EEEvNS_16Flash_fwd_paramsE:
        /* <DEDUP_REMOVED lines=55> */
.L_x_771:
[----:B------:R-:W-:-:S03]  /*0370*/  ULDC UR6, c[0x0][0x2c8] ;  /* 0x0000b20000067ab9 */ /* 0x000fc60000000800 */
.L_x_772:
        /* <DEDUP_REMOVED lines=100> */
.L_x_775:
[----:B------:R-:W-:Y:S05]  /*09c0*/  BSYNC B0 ;  /* 0x0000000000007941 */ /* 0x000fea0003800000 */
.L_x_774:
        /* <DEDUP_REMOVED lines=24> */
.L_x_777:
[----:B------:R-:W-:Y:S05]  /*0b50*/  BSYNC B0 ;  /* 0x0000000000007941 */ /* 0x000fea0003800000 */
.L_x_776:
        /* <DEDUP_REMOVED lines=23> */
.L_x_779:
[----:B------:R-:W-:Y:S05]  /*0cd0*/  BSYNC B0 ;  /* 0x0000000000007941 */ /* 0x000fea0003800000 */
.L_x_778:
        /* <DEDUP_REMOVED lines=22> */
.L_x_781:
[----:B------:R-:W-:Y:S05]  /*0e40*/  BSYNC B0 ;  /* 0x0000000000007941 */ /* 0x000fea0003800000 */
.L_x_780:
        /* <DEDUP_REMOVED lines=19> */
.L_x_773:
        /* <DEDUP_REMOVED lines=28> */
.L_x_782:
        /* <DEDUP_REMOVED lines=88> */
.L_x_783:
        /* <DEDUP_REMOVED lines=48> */
.L_x_785:
        /* <DEDUP_REMOVED lines=36> */
.L_x_784:
        /* <DEDUP_REMOVED lines=120> */
.L_x_787:
[----:B------:R-:W-:Y:S05]  /*2380*/  BSYNC B0 ;  /* 0x0000000000007941 */ /* 0x000fea0003800000 */
.L_x_786:
        /* <DEDUP_REMOVED lines=69> */
.L_x_789:
[----:B------:R-:W-:Y:S05]  /*27e0*/  BSYNC B0 ;  /* 0x0000000000007941 */ /* 0x000fea0003800000 */
.L_x_788:
        /* <DEDUP_REMOVED lines=49> */
.L_x_791:
[----:B------:R-:W-:Y:S05]  /*2b00*/  BSYNC B0 ;  /* 0x0000000000007941 */ /* 0x000fea0003800000 */
.L_x_790:
        /* <DEDUP_REMOVED lines=49> */
.L_x_793:
[----:B------:R-:W-:Y:S05]  /*2e20*/  BSYNC B0 ;  /* 0x0000000000007941 */ /* 0x000fea0003800000 */
.L_x_792:
        /* <DEDUP_REMOVED lines=40> */
.L_x_795:
[----:B------:R-:W-:Y:S05]  /*30b0*/  BSYNC B0 ;  /* 0x0000000000007941 */ /* 0x000fea0003800000 */
.L_x_794:
        /* <DEDUP_REMOVED lines=53> */
.L_x_797:
[----:B------:R-:W-:Y:S05]  /*3410*/  BSYNC B0 ;  /* 0x0000000000007941 */ /* 0x000fea0003800000 */
.L_x_796:
        /* <DEDUP_REMOVED lines=44> */
.L_x_799:
[----:B------:R-:W-:Y:S05]  /*36e0*/  BSYNC B0 ;  /* 0x0000000000007941 */ /* 0x000fea0003800000 */
.L_x_798:
        /* <DEDUP_REMOVED lines=46> */
.L_x_801:
[----:B------:R-:W-:Y:S05]  /*39d0*/  BSYNC B0 ;  /* 0x0000000000007941 */ /* 0x000fea0003800000 */
.L_x_800:
        /* <DEDUP_REMOVED lines=57> */
.L_x_803:
[----:B------:R-:W-:Y:S05]  /*3d70*/  BSYNC B0 ;  /* 0x0000000000007941 */ /* 0x000fea0003800000 */
.L_x_802:
        /* <DEDUP_REMOVED lines=49> */
.L_x_805:
[----:B------:R-:W-:Y:S05]  /*4090*/  BSYNC B0 ;  /* 0x0000000000007941 */ /* 0x000fea0003800000 */
.L_x_804:
        /* <DEDUP_REMOVED lines=46> */
.L_x_807:
[----:B------:R-:W-:Y:S05]  /*4380*/  BSYNC B0 ;  /* 0x0000000000007941 */ /* 0x000fea0003800000 */
.L_x_806:
        /* <DEDUP_REMOVED lines=48> */
.L_x_809:
[----:B------:R-:W-:Y:S05]  /*4690*/  BSYNC B0 ;  /* 0x0000000000007941 */ /* 0x000fea0003800000 */
.L_x_808:
[----:B------:R-:W-:Y:S01]  /*46a0*/  LDSM.16.M88.4 R20, [R238] ;  /* 0x00000000ee14783b */ /* 0x000fe20000000200 */
[----:B------:R-:W-:Y:S01]  /*46b0*/  R2P PR, R2, 0x6 ;  /* 0x0000000602007804 */ /* 0x000fe20000000000 */
[C---:B------:R-:W-:Y:S01]  /*46c0*/  VIADD R2, R237.reuse, 0x8000 ;  /* 0x00008000ed027836 */ /* 0x040fe20000000000 */
[----:B------:R-:W-:Y:S01]  /*46d0*/  ULDC UR6, c[0x0][0x39c] ;  /* 0x0000e70000067ab9 */ /* 0x000fe20000000800 */
[----:B------:R-:W1:Y:S01]  /*46e0*/  LDSM.16.M88.4 R28, [R237+0x8000] ;  /* 0x00800000ed1c783b */ /* 0x000e620000000200 */
[----:B------:R-:W-:Y:S01]  /*46f0*/  VIADD R235, R237, 0x8020 ;  /* 0x00008020edeb7836 */ /* 0x000fe20000000000 */
[----:B------:R-:W-:Y:S01]  /*4700*/  UISETP.GE.AND UP0, UPT, UR19, 0x2, UPT ;  /* 0x000000021300788c */ /* 0x000fe2000bf06270 */
[--C-:B------:R-:W-:Y:S01]  /*4710*/  IMAD R236, R7, 0x2, R238.reuse ;  /* 0x0000000207ec7824 */ /* 0x100fe200078e02ee */
[----:B------:R-:W5:Y:S01]  /*4720*/  LDSM.16.M88.4 R60, [R237+0x8800] ;  /* 0x00880000ed3c783b */ /* 0x000f620000000200 */
[----:B------:R-:W-:-:S03]  /*4730*/  IMAD R234, R5, 0x2, R238 ;  /* 0x0000000205ea7824 */ /* 0x000fc600078e02ee */
[----:B------:R-:W-:Y:S01]  /*4740*/  LDSM.16.M88.4 R32, [R236] ;  /* 0x00000000ec20783b */ /* 0x000fe20000000200 */
[----:B------:R-:W-:Y:S02]  /*4750*/  LEA R233, R5, R236, 0x1 ;  /* 0x000000ec05e97211 */ /* 0x000fe400078e08ff */
[----:B------:R-:W-:Y:S01]  /*4760*/  @P1 IADD3 R235, R2, -0x20, RZ ;  /* 0xffffffe002eb1810 */ /* 0x000fe20007ffe0ff */
[----:B------:R-:W3:Y:S01]  /*4770*/  LDSM.16.M88.4 R52, [R237+0x9000] ;  /* 0x00900000ed34783b */ /* 0x000ee20000000200 */
[----:B------:R-:W-:Y:S02]  /*4780*/  IMAD.MOV.U32 R2, RZ, RZ, 0x40 ;  /* 0x00000040ff027424 */ /* 0x000fe400078e00ff */
[C---:B------:R-:W-:Y:S01]  /*4790*/  IADD3 R226, R235.reuse, 0x1000, RZ ;  /* 0x00001000ebe27810 */ /* 0x040fe20007ffe0ff */
[----:B------:R-:W4:Y:S01]  /*47a0*/  LDSM.16.M88.4 R68, [R235] ;  /* 0x00000000eb44783b */ /* 0x000f220000000200 */
[C---:B------:R-:W-:Y:S01]  /*47b0*/  VIADD R227, R235.reuse, 0x800 ;  /* 0x00000800ebe37836 */ /* 0x040fe20000000000 */
[----:B------:R-:W-:Y:S01]  /*47c0*/  SEL R2, R2, 0xffffffc0, !P2 ;  /* 0xffffffc002027807 */ /* 0x000fe20005000000 */
[C---:B------:R-:W-:Y:S01]  /*47d0*/  VIADD R225, R235.reuse, 0x1800 ;  /* 0x00001800ebe17836 */ /* 0x040fe20000000000 */
[----:B------:R-:W-:Y:S01]  /*47e0*/  LDSM.16.M88.4 R76, [R234] ;  /* 0x00000000ea4c783b */ /* 0x000fe20000000200 */
[C---:B------:R-:W-:Y:S01]  /*47f0*/  VIADD R223, R235.reuse, 0x2000 ;  /* 0x00002000ebdf7836 */ /* 0x040fe20000000000 */
[----:B------:R-:W-:Y:S01]  /*4800*/  IADD3 R222, R235, 0x2800, RZ ;  /* 0x00002800ebde7810 */ /* 0x000fe20007ffe0ff */
[----:B------:R-:W-:Y:S01]  /*4810*/  IMAD.IADD R231, R237, 0x1, R2 ;  /* 0x00000001ede77824 */ /* 0x000fe200078e0202 */
[----:B------:R-:W-:Y:S01]  /*4820*/  LDSM.16.M88.4 R64, [R237+0x9800] ;  /* 0x00980000ed40783b */ /* 0x000fe20000000200 */
[----:B------:R-:W-:Y:S01]  /*4830*/  IMAD.IADD R224, R2, 0x1, R235 ;  /* 0x0000000102e07824 */ /* 0x000fe200078e02eb */
[C---:B------:R-:W-:Y:S01]  /*4840*/  IADD3 R219, R235.reuse, 0x4000, RZ ;  /* 0x00004000ebdb7810 */ /* 0x040fe20007ffe0ff */
[C---:B------:R-:W-:Y:S01]  /*4850*/  VIADD R221, R235.reuse, 0x3000 ;  /* 0x00003000ebdd7836 */ /* 0x040fe20000000000 */
[----:B------:R-:W4:Y:S01]  /*4860*/  LDSM.16.M88.4 R72, [R231+0x8000] ;  /* 0x00800000e748783b */ /* 0x000f220000000200 */
[C---:B------:R-:W-:Y:S01]  /*4870*/  VIADD R220, R235.reuse, 0x3800 ;  /* 0x00003800ebdc7836 */ /* 0x040fe20000000000 */
[C---:B------:R-:W-:Y:S01]  /*4880*/  IADD3 R216, R235.reuse, 0x5800, RZ ;  /* 0x00005800ebd87810 */ /* 0x040fe20007ffe0ff */
[C---:B------:R-:W-:Y:S01]  /*4890*/  VIADD R218, R235.reuse, 0x4800 ;  /* 0x00004800ebda7836 */ /* 0x040fe20000000000 */
[----:B------:R-:W4:Y:S01]  /*48a0*/  LDSM.16.M88.4 R24, [R235+0x800] ;  /* 0x00080000eb18783b */ /* 0x000f220000000200 */
[C---:B------:R-:W-:Y:S01]  /*48b0*/  VIADD R217, R235.reuse, 0x5000 ;  /* 0x00005000ebd97836 */ /* 0x040fe20000000000 */
[C---:B------:R-:W-:Y:S01]  /*48c0*/  IADD3 R213, R235.reuse, 0x7000, RZ ;  /* 0x00007000ebd57810 */ /* 0x040fe20007ffe0ff */
[C---:B------:R-:W-:Y:S01]  /*48d0*/  VIADD R215, R235.reuse, 0x6000 ;  /* 0x00006000ebd77836 */ /* 0x040fe20000000000 */
[----:B------:R-:W4:Y:S01]  /*48e0*/  LDSM.16.M88.4 R36, [R235+0x1000] ;  /* 0x00100000eb24783b */ /* 0x000f220000000200 */
[----:B------:R-:W-:-:S02]  /*48f0*/  VIADD R214, R235, 0x6800 ;  /* 0x00006800ebd67836 */ /* 0x000fc40000000000 */
[----:B------:R-:W-:Y:S01]  /*4900*/  VIADD R212, R235, 0x7800 ;  /* 0x00007800ebd47836 */ /* 0x000fe20000000000 */
[C---:B-12---:R-:W-:Y:S01]  /*4910*/  HMMA.16816.F32.BF16 R16, R20.reuse, R28, RZ ;  /* 0x0000001c1410723c */ /* 0x046fe200000418ff */
[----:B------:R-:W-:Y:S04]  /*4920*/  LDSM.16.M88.4 R44, [R233] ;  /* 0x00000000e92c783b */ /* 0x000fe80000000200 */
[----:B------:R-:W1:Y:S01]  /*4930*/  LDSM.16.M88.4 R88, [R224] ;  /* 0x00000000e058783b */ /* 0x000e620000000200 */
[C---:B------:R-:W-:Y:S03]  /*4940*/  HMMA.16816.F32.BF16 R28, R20.reuse, R30, RZ ;  /* 0x0000001e141c723c */ /* 0x040fe600000418ff */
[----:B------:R-:W2:Y:S03]  /*4950*/  LDSM.16.M88.4 R48, [R235+0x1800] ;  /* 0x00180000eb30783b */ /* 0x000ea60000000200 */
[C---:B-----5:R-:W-:Y:S01]  /*4960*/  HMMA.16816.F32.BF16 R40, R20.reuse, R60, RZ ;  /* 0x0000003c1428723c */ /* 0x060fe200000418ff */
[----:B------:R-:W5:Y:S04]  /*4970*/  LDSM.16.M88.4 R8, [R231+0x8800] ;  /* 0x00880000e708783b */ /* 0x000f680000000200 */
[----:B------:R-:W5:Y:S01]  /*4980*/  LDSM.16.M88.4 R12, [R231+0x9000] ;  /* 0x00900000e70c783b */ /* 0x000f620000000200 */
[----:B---3--:R-:W-:Y:S03]  /*4990*/  HMMA.16816.F32.BF16 R56, R20, R52, RZ ;  /* 0x000000341438723c */ /* 0x008fe600000418ff */
[----:B------:R-:W-:Y:S03]  /*49a0*/  LDSM.16.M88.4 R84, [R237+0xa000] ;  /* 0x00a00000ed54783b */ /* 0x000fe60000000200 */
[C---:B----4-:R-:W-:Y:S01]  /*49b0*/  HMMA.16816.F32.BF16 R16, R32.reuse, R68, R16 ;  /* 0x000000442010723c */ /* 0x050fe20000041810 */
[----:B------:R-:W-:Y:S04]  /*49c0*/  LDSM.16.M88.4 R92, [R237+0xe000] ;  /* 0x00e00000ed5c783b */ /* 0x000fe80000000200 */
[----:B------:R-:W-:Y:S01]  /*49d0*/  LDSM.16.M88.4 R96, [R231+0xc800] ;  /* 0x00c80000e760783b */ /* 0x000fe20000000200 */
[----:B------:R-:W-:Y:S03]  /*49e0*/  HMMA.16816.F32.BF16 R28, R32, R70, R28 ;  /* 0x00000046201c723c */ /* 0x000fe6000004181c */
[----:B------:R-:W-:Y:S03]  /*49f0*/  LDSM.16.M88.4 R68, [R224+0x1000] ;  /* 0x00100000e044783b */ /* 0x000fe60000000200 */
[C---:B------:R-:W-:Y:S01]  /*4a00*/  HMMA.16816.F32.BF16 R60, R20.reuse, R62, RZ ;  /* 0x0000003e143c723c */ /* 0x040fe200000418ff */
[----:B------:R-:W0:Y:S05]  /*4a10*/  LDGDEPBAR ;  /* 0x00000000000079af */ /* 0x000e2a0000000000 */
[----:B------:R-:W-:Y:S06]  /*4a20*/  HMMA.16816.F32.BF16 R52, R20, R54, RZ ;  /* 0x000000361434723c */ /* 0x000fec00000418ff */
[C---:B------:R-:W-:Y:S06]  /*4a30*/  HMMA.16816.F32.BF16 R16, R76.reuse, R72, R16 ;  /* 0x000000484c10723c */ /* 0x040fec0000041810 */
[----:B------:R-:W-:Y:S01]  /*4a40*/  HMMA.16816.F32.BF16 R28, R76, R74, R28 ;  /* 0x0000004a4c1c723c */ /* 0x000fe2000004181c */
[----:B------:R-:W-:Y:S05]  /*4a50*/  LDSM.16.M88.4 R72, [R235+0x2000] ;  /* 0x00200000eb48783b */ /* 0x000fea0000000200 */
[C---:B------:R-:W-:Y:S06]  /*4a60*/  HMMA.16816.F32.BF16 R80, R20.reuse, R64, RZ ;  /* 0x000000401450723c */ /* 0x040fec00000418ff */
[----:B------:R-:W-:Y:S01]  /*4a70*/  HMMA.16816.F32.BF16 R20, R20, R66, RZ ;  /* 0x000000421414723c */ /* 0x000fe200000418ff */
[----:B------:R-:W-:Y:S05]  /*4a80*/  LDSM.16.M88.4 R64, [R231+0x9800] ;  /* 0x00980000e740783b */ /* 0x000fea0000000200 */
[C---:B------:R-:W-:Y:S06]  /*4a90*/  HMMA.16816.F32.BF16 R40, R32.reuse, R24, R40 ;  /* 0x000000182028723c */ /* 0x040fec0000041828 */
[C---:B------:R-:W-:Y:S01]  /*4aa0*/  HMMA.16816.F32.BF16 R60, R32.reuse, R26, R60 ;  /* 0x0000001a203c723c */ /* 0x040fe2000004183c */
[----:B------:R-:W-:Y:S05]  /*4ab0*/  LDSM.16.M88.4 R24, [R224+0x800] ;  /* 0x00080000e018783b */ /* 0x000fea0000000200 */
[C---:B------:R-:W-:Y:S06]  /*4ac0*/  HMMA.16816.F32.BF16 R56, R32.reuse, R36, R56 ;  /* 0x000000242038723c */ /* 0x040fec0000041838 */
[----:B------:R-:W-:Y:S01]  /*4ad0*/  HMMA.16816.F32.BF16 R52, R32, R38, R52 ;  /* 0x000000262034723c */ /* 0x000fe20000041834 */
[----:B------:R-:W3:Y:S05]  /*4ae0*/  LDSM.16.M88.4 R36, [R238+0x2000] ;  /* 0x00200000ee24783b */ /* 0x000eea0000000200 */
[C---:B-1----:R-:W-:Y:S06]  /*4af0*/  HMMA.16816.F32.BF16 R16, R44.reuse, R88, R16 ;  /* 0x000000582c10723c */ /* 0x042fec0000041810 */
[----:B------:R-:W-:Y:S01]  /*4b00*/  HMMA.16816.F32.BF16 R28, R44, R90, R28 ;  /* 0x0000005a2c1c723c */ /* 0x000fe2000004181c */
[----:B------:R-:W-:Y:S05]  /*4b10*/  LDSM.16.M88.4 R88, [R231+0xa000] ;  /* 0x00a00000e758783b */ /* 0x000fea0000000200 */
[C---:B--2---:R-:W-:Y:S06]  /*4b20*/  HMMA.16816.F32.BF16 R80, R32.reuse, R48, R80 ;  /* 0x000000302050723c */ /* 0x044fec0000041850 */
[----:B------:R-:W-:Y:S01]  /*4b30*/  HMMA.16816.F32.BF16 R32, R32, R50, R20 ;  /* 0x000000322020723c */ /* 0x000fe20000041814 */
[----:B------:R-:W-:Y:S04]  /*4b40*/  LDSM.16.M88.4 R48, [R224+0x1800] ;  /* 0x00180000e030783b */ /* 0x000fe80000000200 */
[----:B------:R-:W-:Y:S01]  /*4b50*/  LDSM.16.M88.4 R20, [R237+0xb000] ;  /* 0x00b00000ed14783b */ /* 0x000fe20000000200 */
[C---:B-----5:R-:W-:Y:S06]  /*4b60*/  HMMA.16816.F32.BF16 R40, R76.reuse, R8, R40 ;  /* 0x000000084c28723c */ /* 0x060fec0000041828 */
[C---:B------:R-:W-:Y:S01]  /*4b70*/  HMMA.16816.F32.BF16 R60, R76.reuse, R10, R60 ;  /* 0x0000000a4c3c723c */ /* 0x040fe2000004183c */
[----:B------:R-:W-:Y:S05]  /*4b80*/  LDSM.16.M88.4 R8, [R237+0xa800] ;  /* 0x00a80000ed08783b */ /* 0x000fea0000000200 */
[C---:B------:R-:W-:Y:S06]  /*4b90*/  HMMA.16816.F32.BF16 R56, R76.reuse, R12, R56 ;  /* 0x0000000c4c38723c */ /* 0x040fec0000041838 */
[----:B------:R-:W-:Y:S01]  /*4ba0*/  HMMA.16816.F32.BF16 R52, R76, R14, R52 ;  /* 0x0000000e4c34723c */ /* 0x000fe20000041834 */
[----:B------:R-:W1:Y:S05]  /*4bb0*/  LDSM.16.M88.4 R12, [R236+0x2000] ;  /* 0x00200000ec0c783b */ /* 0x000e6a0000000200 */
[C---:B---3--:R-:W-:Y:S06]  /*4bc0*/  HMMA.16816.F32.BF16 R16, R36.reuse, R84, R16 ;  /* 0x000000542410723c */ /* 0x048fec0000041810 */
[----:B------:R-:W-:Y:S01]  /*4bd0*/  HMMA.16816.F32.BF16 R28, R36, R86, R28 ;  /* 0x00000056241c723c */ /* 0x000fe2000004181c */
[----:B------:R-:W-:Y:S05]  /*4be0*/  LDSM.16.M88.4 R84, [R224+0x2000] ;  /* 0x00200000e054783b */ /* 0x000fea0000000200 */
[C---:B------:R-:W-:Y:S06]  /*4bf0*/  HMMA.16816.F32.BF16 R80, R76.reuse, R64, R80 ;  /* 0x000000404c50723c */ /* 0x040fec0000041850 */
[----:B------:R-:W-:Y:S01]  /*4c00*/  HMMA.16816.F32.BF16 R76, R76, R66, R32 ;  /* 0x000000424c4c723c */ /* 0x000fe20000041820 */
[----:B------:R-:W-:Y:S04]  /*4c10*/  LDSM.16.M88.4 R64, [R237+0xb800] ;  /* 0x00b80000ed40783b */ /* 0x000fe80000000200 */
[----:B------:R-:W-:Y:S01]  /*4c20*/  LDSM.16.M88.4 R32, [R235+0x3000] ;  /* 0x00300000eb20783b */ /* 0x000fe20000000200 */
[C---:B------:R-:W-:Y:S06]  /*4c30*/  HMMA.16816.F32.BF16 R40, R44.reuse, R24, R40 ;  /* 0x000000182c28723c */ /* 0x040fec0000041828 */
[C---:B------:R-:W-:Y:S01]  /*4c40*/  HMMA.16816.F32.BF16 R60, R44.reuse, R26, R60 ;  /* 0x0000001a2c3c723c */ /* 0x040fe2000004183c */
[----:B------:R-:W-:Y:S05]  /*4c50*/  LDSM.16.M88.4 R24, [R235+0x2800] ;  /* 0x00280000eb18783b */ /* 0x000fea0000000200 */
[C---:B------:R-:W-:Y:S06]  /*4c60*/  HMMA.16816.F32.BF16 R56, R44.reuse, R68, R56 ;  /* 0x000000442c38723c */ /* 0x040fec0000041838 */
[----:B------:R-:W-:Y:S01]  /*4c70*/  HMMA.16816.F32.BF16 R52, R44, R70, R52 ;  /* 0x000000462c34723c */ /* 0x000fe20000041834 */
[----:B------:R-:W2:Y:S05]  /*4c80*/  LDSM.16.M88.4 R68, [R234+0x2000] ;  /* 0x00200000ea44783b */ /* 0x000eaa0000000200 */
[C---:B-1----:R-:W-:Y:S06]  /*4c90*/  HMMA.16816.F32.BF16 R16, R12.reuse, R72, R16 ;  /* 0x000000480c10723c */ /* 0x042fec0000041810 */
        /* <DEDUP_REMOVED lines=11> */
[----:B------:R-:W1:Y:S05]  /*4d50*/  LDSM.16.M88.4 R20, [R233+0x2000] ;  /* 0x00200000e914783b */ /* 0x000e6a0000000200 */
[C---:B--2---:R-:W-:Y:S06]  /*4d60*/  HMMA.16816.F32.BF16 R16, R68.reuse, R88, R16 ;  /* 0x000000584410723c */ /* 0x044fec0000041810 */
        /* <DEDUP_REMOVED lines=47> */
[----:B------:R-:W1:Y:S05]  /*5060*/  LDSM.16.M88.4 R12, [R224+0x4000] ;  /* 0x00400000e00c783b */ /* 0x000e6a0000000200 */
[C---:B------:R-:W-:Y:S06]  /*5070*/  HMMA.16816.F32.BF16 R56, R32.reuse, R8, R56 ;  /* 0x000000082038723c */ /* 0x040fec0000041838 */
[----:B------:R-:W-:Y:S01]  /*5080*/  HMMA.16816.F32.BF16 R52, R32, R10, R52 ;  /* 0x0000000a2034723c */ /* 0x000fe20000041834 */
[----:B------:R-:W3:Y:S05]  /*5090*/  LDSM.16.M88.4 R8, [R235+0x5000] ;  /* 0x00500000eb08783b */ /* 0x000eea0000000200 */
[C---:B--2---:R-:W-:Y:S06]  /*50a0*/  HMMA.16816.F32.BF16 R16, R72.reuse, R24, R16 ;  /* 0x000000184810723c */ /* 0x044fec0000041810 */
[----:B------:R-:W-:Y:S01]  /*50b0*/  HMMA.16816.F32.BF16 R28, R72, R26, R28 ;  /* 0x0000001a481c723c */ /* 0x000fe2000004181c */
[----:B------:R-:W-:Y:S05]  /*50c0*/  LDSM.16.M88.4 R24, [R236+0x6000] ;  /* 0x00600000ec18783b */ /* 0x000fea0000000200 */
[C---:B------:R-:W-:Y:S06]  /*50d0*/  HMMA.16816.F32.BF16 R80, R32.reuse, R36, R80 ;  /* 0x000000242050723c */ /* 0x040fec0000041850 */
[----:B------:R-:W-:Y:S01]  /*50e0*/  HMMA.16816.F32.BF16 R76, R32, R38, R76 ;  /* 0x00000026204c723c */ /* 0x000fe2000004184c */
[----:B------:R-:W2:Y:S04]  /*50f0*/  LDSM.16.M88.4 R36, [R238+0x6000] ;  /* 0x00600000ee24783b */ /* 0x000ea80000000200 */
[----:B------:R-:W-:Y:S01]  /*5100*/  LDSM.16.M88.4 R32, [R237+0xe800] ;  /* 0x00e80000ed20783b */ /* 0x000fe20000000200 */
[C---:B-1----:R-:W-:Y:S06]  /*5110*/  HMMA.16816.F32.BF16 R16, R48.reuse, R12, R16 ;  /* 0x0000000c3010723c */ /* 0x042fec0000041810 */
[----:B------:R-:W-:Y:S01]  /*5120*/  HMMA.16816.F32.BF16 R28, R48, R14, R28 ;  /* 0x0000000e301c723c */ /* 0x000fe2000004181c */
[----:B------:R-:W-:Y:S05]  /*5130*/  LDSM.16.M88.4 R12, [R234+0x6000] ;  /* 0x00600000ea0c783b */ /* 0x000fea0000000200 */
[C---:B------:R-:W-:Y:S06]  /*5140*/  HMMA.16816.F32.BF16 R40, R88.reuse, R20, R40 ;  /* 0x000000145828723c */ /* 0x040fec0000041828 */
[C---:B------:R-:W-:Y:S01]  /*5150*/  HMMA.16816.F32.BF16 R60, R88.reuse, R22, R60 ;  /* 0x00000016583c723c */ /* 0x040fe2000004183c */
[----:B------:R-:W1:Y:S05]  /*5160*/  LDSM.16.M88.4 R20, [R235+0x6000] ;  /* 0x00600000eb14783b */ /* 0x000e6a0000000200 */
[C---:B---3--:R-:W-:Y:S06]  /*5170*/  HMMA.16816.F32.BF16 R56, R88.reuse, R8, R56 ;  /* 0x000000085838723c */ /* 0x048fec0000041838 */
[----:B------:R-:W-:Y:S01]  /*5180*/  HMMA.16816.F32.BF16 R52, R88, R10, R52 ;  /* 0x0000000a5834723c */ /* 0x000fe20000041834 */
[----:B------:R-:W-:Y:S05]  /*5190*/  LDSM.16.M88.4 R8, [R231+0xe000] ;  /* 0x00e00000e708783b */ /* 0x000fea0000000200 */
[----:B--2---:R-:W-:Y:S06]  /*51a0*/  HMMA.16816.F32.BF16 R16, R36, R92, R16 ;  /* 0x0000005c2410723c */ /* 0x004fec0000041810 */
[C---:B------:R-:W-:Y:S06]  /*51b0*/  HMMA.16816.F32.BF16 R80, R88.reuse, R84, R80 ;  /* 0x000000545850723c */ /* 0x040fec0000041850 */
[----:B------:R-:W-:Y:S01]  /*51c0*/  HMMA.16816.F32.BF16 R76, R88, R86, R76 ;  /* 0x00000056584c723c */ /* 0x000fe2000004184c */
[----:B------:R-:W2:Y:S04]  /*51d0*/  LDSM.16.M88.4 R84, [R224+0x5000] ;  /* 0x00500000e054783b */ /* 0x000ea80000000200 */
[----:B------:R-:W-:Y:S01]  /*51e0*/  LDSM.16.M88.4 R88, [R235+0x6800] ;  /* 0x00680000eb58783b */ /* 0x000fe20000000200 */
[----:B------:R-:W-:Y:S03]  /*51f0*/  HMMA.16816.F32.BF16 R28, R36, R94, R28 ;  /* 0x0000005e241c723c */ /* 0x000fe6000004181c */
[----:B------:R-:W-:Y:S03]  /*5200*/  LDSM.16.M88.4 R92, [R233+0x6000] ;  /* 0x00600000e95c783b */ /* 0x000fe60000000200 */
[C---:B------:R-:W-:Y:S06]  /*5210*/  HMMA.16816.F32.BF16 R40, R72.reuse, R96, R40 ;  /* 0x000000604828723c */ /* 0x040fec0000041828 */
[C---:B------:R-:W-:Y:S06]  /*5220*/  HMMA.16816.F32.BF16 R60, R72.reuse, R98, R60 ;  /* 0x00000062483c723c */ /* 0x040fec000004183c */
[C---:B------:R-:W-:Y:S01]  /*5230*/  HMMA.16816.F32.BF16 R96, R72.reuse, R68, R56 ;  /* 0x000000444860723c */ /* 0x040fe20000041838 */
[----:B------:R-:W-:Y:S05]  /*5240*/  LDSM.16.M88.4 R56, [R224+0x6000] ;  /* 0x00600000e038783b */ /* 0x000fea0000000200 */
[----:B------:R-:W-:Y:S06]  /*5250*/  HMMA.16816.F32.BF16 R52, R72, R70, R52 ;  /* 0x000000464834723c */ /* 0x000fec0000041834 */
[C---:B-1----:R-:W-:Y:S06]  /*5260*/  HMMA.16816.F32.BF16 R16, R24.reuse, R20, R16 ;  /* 0x000000141810723c */ /* 0x042fec0000041810 */
[----:B------:R-:W-:Y:S01]  /*5270*/  HMMA.16816.F32.BF16 R28, R24, R22, R28 ;  /* 0x00000016181c723c */ /* 0x000fe2000004181c */
[----:B------:R-:W1:Y:S05]  /*5280*/  LDSM.16.M88.4 R20, [R237+0xf000] ;  /* 0x00f00000ed14783b */ /* 0x000e6a0000000200 */
[C---:B------:R-:W-:Y:S06]  /*5290*/  HMMA.16816.F32.BF16 R40, R48.reuse, R44, R40 ;  /* 0x0000002c3028723c */ /* 0x040fec0000041828 */
[C---:B------:R-:W-:Y:S01]  /*52a0*/  HMMA.16816.F32.BF16 R60, R48.reuse, R46, R60 ;  /* 0x0000002e303c723c */ /* 0x040fe2000004183c */
[----:B------:R-:W-:Y:S05]  /*52b0*/  LDSM.16.M88.4 R44, [R231+0xe800] ;  /* 0x00e80000e72c783b */ /* 0x000fea0000000200 */
[----:B--2---:R-:W-:Y:S06]  /*52c0*/  HMMA.16816.F32.BF16 R96, R48, R84, R96 ;  /* 0x000000543060723c */ /* 0x004fec0000041860 */
[C---:B------:R-:W-:Y:S06]  /*52d0*/  HMMA.16816.F32.BF16 R80, R72.reuse, R64, R80 ;  /* 0x000000404850723c */ /* 0x040fec0000041850 */
[----:B------:R-:W-:Y:S01]  /*52e0*/  HMMA.16816.F32.BF16 R76, R72, R66, R76 ;  /* 0x00000042484c723c */ /* 0x000fe2000004184c */
[----:B------:R-:W2:Y:S05]  /*52f0*/  LDSM.16.M88.4 R64, [R224+0x5800] ;  /* 0x00580000e040783b */ /* 0x000eaa0000000200 */
[----:B------:R-:W-:Y:S06]  /*5300*/  HMMA.16816.F32.BF16 R52, R48, R86, R52 ;  /* 0x000000563034723c */ /* 0x000fec0000041834 */
[C---:B------:R-:W-:Y:S06]  /*5310*/  HMMA.16816.F32.BF16 R16, R12.reuse, R8, R16 ;  /* 0x000000080c10723c */ /* 0x040fec0000041810 */
[----:B------:R-:W-:Y:S01]  /*5320*/  HMMA.16816.F32.BF16 R28, R12, R10, R28 ;  /* 0x0000000a0c1c723c */ /* 0x000fe2000004181c */
[----:B------:R-:W3:Y:S05]  /*5330*/  LDSM.16.M88.4 R8, [R235+0x7000] ;  /* 0x00700000eb08783b */ /* 0x000eea0000000200 */
[C---:B------:R-:W-:Y:S06]  /*5340*/  HMMA.16816.F32.BF16 R40, R36.reuse, R32, R40 ;  /* 0x000000202428723c */ /* 0x040fec0000041828 */
[C---:B------:R-:W-:Y:S01]  /*5350*/  HMMA.16816.F32.BF16 R60, R36.reuse, R34, R60 ;  /* 0x00000022243c723c */ /* 0x040fe2000004183c */
[----:B------:R-:W-:Y:S05]  /*5360*/  LDSM.16.M88.4 R32, [R224+0x6800] ;  /* 0x00680000e020783b */ /* 0x000fea0000000200 */
[C---:B-1----:R-:W-:Y:S06]  /*5370*/  HMMA.16816.F32.BF16 R96, R36.reuse, R20, R96 ;  /* 0x000000142460723c */ /* 0x042fec0000041860 */
[----:B------:R-:W-:Y:S01]  /*5380*/  HMMA.16816.F32.BF16 R52, R36, R22, R52 ;  /* 0x000000162434723c */ /* 0x000fe20000041834 */
[----:B------:R-:W1:Y:S05]  /*5390*/  LDSM.16.M88.4 R20, [R237+0xf800] ;  /* 0x00f80000ed14783b */ /* 0x000e6a0000000200 */
[C---:B------:R-:W-:Y:S06]  /*53a0*/  HMMA.16816.F32.BF16 R16, R92.reuse, R56, R16 ;  /* 0x000000385c10723c */ /* 0x040fec0000041810 */
[----:B------:R-:W-:Y:S01]  /*53b0*/  HMMA.16816.F32.BF16 R28, R92, R58, R28 ;  /* 0x0000003a5c1c723c */ /* 0x000fe2000004181c */
[----:B------:R-:W4:Y:S05]  /*53c0*/  LDSM.16.M88.4 R56, [R231+0xf000] ;  /* 0x00f00000e738783b */ /* 0x000f2a0000000200 */
[C---:B--2---:R-:W-:Y:S06]  /*53d0*/  HMMA.16816.F32.BF16 R80, R48.reuse, R64, R80 ;  /* 0x000000403050723c */ /* 0x044fec0000041850 */
[----:B------:R-:W-:Y:S06]  /*53e0*/  HMMA.16816.F32.BF16 R76, R48, R66, R76 ;  /* 0x00000042304c723c */ /* 0x000fec000004184c */
[----:B------:R-:W-:Y:S01]  /*53f0*/  HMMA.16816.F32.BF16 R40, R24, R88, R40 ;  /* 0x000000581828723c */ /* 0x000fe20000041828 */
[----:B------:R-:W-:Y:S01]  /*5400*/  FMUL.FTZ R2, R16, UR6 ;  /* 0x0000000610027c20 */ /* 0x000fe20008410000 */
[----:B------:R-:W-:Y:S01]  /*5410*/  FMUL.FTZ R4, R17, UR6 ;  /* 0x0000000611047c20 */ /* 0x000fe20008410000 */
[----:B------:R-:W-:-:S03]  /*5420*/  FMUL.FTZ R6, R18, UR6 ;  /* 0x0000000612067c20 */ /* 0x000fc60008410000 */
[C---:B------:R-:W-:Y:S01]  /*5430*/  HMMA.16816.F32.BF16 R60, R24.reuse, R90, R60 ;  /* 0x0000005a183c723c */ /* 0x040fe2000004183c */
[----:B------:R-:W-:Y:S01]  /*5440*/  FMUL.FTZ R28, R28, UR6 ;  /* 0x000000061c1c7c20 */ /* 0x000fe20008410000 */
[----:B------:R-:W-:Y:S01]  /*5450*/  FMUL.FTZ R29, R29, UR6 ;  /* 0x000000061d1d7c20 */ /* 0x000fe20008410000 */
[----:B------:R-:W-:Y:S01]  /*5460*/  FMUL.FTZ R30, R30, UR6 ;  /* 0x000000061e1e7c20 */ /* 0x000fe20008410000 */
[----:B------:R-:W2:Y:S02]  /*5470*/  MUFU.TANH R2, R2 ;  /* 0x0000000200027308 */ /* 0x000ea40000002400 */
[C---:B---3--:R-:W-:Y:S06]  /*5480*/  HMMA.16816.F32.BF16 R96, R24.reuse, R8, R96 ;  /* 0x000000081860723c */ /* 0x048fec0000041860 */
[----:B------:R-:W-:Y:S01]  /*5490*/  HMMA.16816.F32.BF16 R52, R24, R10, R52 ;  /* 0x0000000a1834723c */ /* 0x000fe20000041834 */
[----:B------:R-:W3:Y:S01]  /*54a0*/  LDSM.16.M88.4 R8, [R235+0x7800] ;  /* 0x00780000eb08783b */ /* 0x000ee20000000200 */
[----:B------:R-:W-:Y:S04]  /*54b0*/  MUFU.TANH R4, R4 ;  /* 0x0000000400047308 */ /* 0x000fe80000002400 */
[C---:B-1----:R-:W-:Y:S04]  /*54c0*/  HMMA.16816.F32.BF16 R80, R36.reuse, R20, R80 ;  /* 0x000000142450723c */ /* 0x042fe80000041850 */
[----:B------:R-:W-:Y:S02]  /*54d0*/  MUFU.TANH R6, R6 ;  /* 0x0000000600067308 */ /* 0x000fe40000002400 */
[----:B------:R-:W-:Y:S06]  /*54e0*/  HMMA.16816.F32.BF16 R76, R36, R22, R76 ;  /* 0x00000016244c723c */ /* 0x000fec000004184c */
[C---:B------:R-:W-:Y:S01]  /*54f0*/  HMMA.16816.F32.BF16 R40, R12.reuse, R44, R40 ;  /* 0x0000002c0c28723c */ /* 0x040fe20000041828 */
[----:B------:R-:W-:Y:S05]  /*5500*/  MUFU.TANH R45, R28 ;  /* 0x0000001c002d7308 */ /* 0x000fea0000002400 */
[----:B------:R-:W-:Y:S01]  /*5510*/  HMMA.16816.F32.BF16 R60, R12, R46, R60 ;  /* 0x0000002e0c3c723c */ /* 0x000fe2000004183c */
[----:B------:R-:W-:-:S02]  /*5520*/  FMUL.FTZ R44, R19, UR6 ;  /* 0x00000006132c7c20 */ /* 0x000fc40008410000 */
[----:B------:R-:W-:Y:S01]  /*5530*/  MUFU.TANH R46, R29 ;  /* 0x0000001d002e7308 */ /* 0x000fe20000002400 */
[----:B------:R-:W1:Y:S02]  /*5540*/  LDSM.16.M88.4 R16, [R224+0x7000] ;  /* 0x00700000e010783b */ /* 0x000e640000000200 */
[C---:B----4-:R-:W-:Y:S05]  /*5550*/  HMMA.16816.F32.BF16 R96, R12.reuse, R56, R96 ;  /* 0x000000380c60723c */ /* 0x050fea0000041860 */
[----:B------:R4:W-:Y:S01]  /*5560*/  MUFU.TANH R47, R30 ;  /* 0x0000001e002f7308 */ /* 0x0009e20000002400 */
[----:B------:R-:W-:Y:S01]  /*5570*/  HMMA.16816.F32.BF16 R52, R12, R58, R52 ;  /* 0x0000003a0c34723c */ /* 0x000fe20000041834 */
[----:B------:R-:W-:-:S05]  /*5580*/  FMUL.FTZ R56, R31, UR6 ;  /* 0x000000061f387c20 */ /* 0x000fca0008410000 */
[C---:B---3--:R-:W-:Y:S01]  /*5590*/  HMMA.16816.F32.BF16 R80, R24.reuse, R8, R80 ;  /* 0x000000081850723c */ /* 0x048fe20000041850 */
[----:B------:R-:W3:Y:S05]  /*55a0*/  MUFU.TANH R44, R44 ;  /* 0x0000002c002c7308 */ /* 0x000eea0000002400 */
[----:B------:R-:W-:Y:S01]  /*55b0*/  HMMA.16816.F32.BF16 R76, R24, R10, R76 ;  /* 0x0000000a184c723c */ /* 0x000fe2000004184c */
[----:B------:R-:W-:Y:S02]  /*55c0*/  IMAD.SHL.U32 R8, R3, 0x2, RZ ;  /* 0x0000000203087824 */ /* 0x000fe400078e00ff */
[----:B------:R-:W-:Y:S01]  /*55d0*/  IMAD.U32 R3, RZ, RZ, UR19 ;  /* 0x00000013ff037e24 */ /* 0x000fe2000f8e00ff */
[----:B----4-:R-:W4:Y:S01]  /*55e0*/  LDSM.16.M88.4 R28, [R231+0xf800] ;  /* 0x00f80000e71c783b */ /* 0x010f220000000200 */
[----:B------:R-:W5:Y:S01]  /*55f0*/  MUFU.TANH R56, R56 ;  /* 0x0000003800387308 */ /* 0x000f620000002400 */
[----:B------:R-:W-:Y:S01]  /*5600*/  HMMA.16816.F32.BF16 R40, R92, R32, R40 ;  /* 0x000000205c28723c */ /* 0x000fe20000041828 */
[----:B------:R-:W-:-:S04]  /*5610*/  LOP3.LUT R8, R8, 0x6, RZ, 0xc0, !PT ;  /* 0x0000000608087812 */ /* 0x000fc800078ec0ff */
[----:B------:R-:W-:Y:S01]  /*5620*/  LEA R3, R3, R8, 0x6 ;  /* 0x0000000803037211 */ /* 0x000fe200078e30ff */
[----:B------:R-:W-:Y:S01]  /*5630*/  HMMA.16816.F32.BF16 R60, R92, R34, R60 ;  /* 0x000000225c3c723c */ /* 0x000fe2000004183c */
[----:B------:R-:W5:Y:S01]  /*5640*/  LDSM.16.M88.4 R32, [R224+0x7800] ;  /* 0x00780000e020783b */ /* 0x000f620000000200 */
[----:B------:R-:W-:-:S04]  /*5650*/  DEPBAR.LE SB0, 0x0 ;  /* 0x000080000000791a */ /* 0x000fc80000000000 */
[C---:B------:R-:W-:Y:S01]  /*5660*/  VIADD R11, R3.reuse, 0xffffffc0 ;  /* 0xffffffc0030b7836 */ /* 0x040fe20000000000 */
[C---:B------:R-:W-:Y:S01]  /*5670*/  IADD3 R8, R3.reuse, -0x38, RZ ;  /* 0xffffffc803087810 */ /* 0x040fe20007ffe0ff */
[C---:B-1----:R-:W-:Y:S01]  /*5680*/  HMMA.16816.F32.BF16 R52, R92.reuse, R18, R52 ;  /* 0x000000125c34723c */ /* 0x042fe20000041834 */
[----:B------:R-:W-:Y:S02]  /*5690*/  VIADD R10, R3, 0xffffffc1 ;  /* 0xffffffc1030a7836 */ /* 0x000fe40000000000 */
[----:B------:R-:W-:Y:S01]  /*56a0*/  ISETP.GE.AND P5, PT, R11, UR22, PT ;  /* 0x000000160b007c0c */ /* 0x000fe2000bfa6270 */
[C---:B------:R-:W-:Y:S01]  /*56b0*/  VIADD R11, R3.reuse, 0xffffffc9 ;  /* 0xffffffc9030b7836 */ /* 0x040fe20000000000 */
[----:B------:R-:W-:Y:S01]  /*56c0*/  ISETP.GE.AND P3, PT, R8, UR22, PT ;  /* 0x0000001608007c0c */ /* 0x000fe2000bf66270 */
[----:B------:R-:W-:Y:S01]  /*56d0*/  HMMA.16816.F32.BF16 R96, R92, R16, R96 ;  /* 0x000000105c60723c */ /* 0x000fe20000041860 */
[----:B--2---:R-:W-:Y:S01]  /*56e0*/  FSEL R25, R2, -INF , !P5 ;  /* 0xff80000002197808 */ /* 0x004fe20006800000 */
[----:B------:R-:W-:Y:S01]  /*56f0*/  VIADD R2, R3, 0xffffffd9 ;  /* 0xffffffd903027836 */ /* 0x000fe20000000000 */
[----:B------:R-:W-:Y:S01]  /*5700*/  ISETP.GE.AND P4, PT, R10, UR22, PT ;  /* 0x000000160a007c0c */ /* 0x000fe2000bf86270 */
[----:B------:R-:W-:Y:S01]  /*5710*/  FMUL.FTZ R40, R40, UR6 ;  /* 0x0000000628287c20 */ /* 0x000fe20008410000 */
[----:B------:R-:W-:Y:S01]  /*5720*/  FMUL.FTZ R21, R42, UR6 ;  /* 0x000000062a157c20 */ /* 0x000fe20008410000 */
[----:B------:R-:W-:Y:S01]  /*5730*/  FMUL.FTZ R20, R41, UR6 ;  /* 0x0000000629147c20 */ /* 0x000fe20008410000 */
[----:B------:R-:W-:Y:S01]  /*5740*/  FMUL.FTZ R41, R43, UR6 ;  /* 0x000000062b297c20 */ /* 0x000fe20008410000 */
[----:B---3--:R-:W-:Y:S01]  /*5750*/  FSEL R44, R44, -INF , !P4 ;  /* 0xff8000002c2c7808 */ /* 0x008fe20006000000 */
[C---:B------:R-:W-:Y:S01]  /*5760*/  VIADD R10, R3.reuse, 0xffffffd0 ;  /* 0xffffffd0030a7836 */ /* 0x040fe20000000000 */
[----:B------:R-:W-:Y:S01]  /*5770*/  MUFU.TANH R40, R40 ;  /* 0x0000002800287308 */ /* 0x000fe20000002400 */
[----:B------:R-:W-:Y:S01]  /*5780*/  FSEL R23, R4, -INF , !P4 ;  /* 0xff80000004177808 */ /* 0x000fe20006000000 */
[----:B------:R-:W-:Y:S01]  /*5790*/  FMUL.FTZ R16, R60, UR6 ;  /* 0x000000063c107c20 */ /* 0x000fe20008410000 */
[----:B------:R-:W-:Y:S01]  /*57a0*/  ISETP.GE.AND P4, PT, R2, UR22, PT ;  /* 0x0000001602007c0c */ /* 0x000fe2000bf86270 */
[----:B------:R-:W-:Y:S01]  /*57b0*/  FMUL.FTZ R17, R62, UR6 ;  /* 0x000000063e117c20 */ /* 0x000fe20008410000 */
[----:B------:R-:W-:Y:S01]  /*57c0*/  IADD3 R2, R3, -0x20, RZ ;  /* 0xffffffe003027810 */ /* 0x000fe20007ffe0ff */
[----:B------:R-:W-:Y:S01]  /*57d0*/  FMUL.FTZ R9, R61, UR6 ;  /* 0x000000063d097c20 */ /* 0x000fe20008410000 */
[----:B------:R-:W-:Y:S01]  /*57e0*/  FSEL R45, R45, -INF , !P3 ;  /* 0xff8000002d2d7808 */ /* 0x000fe20005800000 */
[C---:B----4-:R-:W-:Y:S01]  /*57f0*/  HMMA.16816.F32.BF16 R80, R12.reuse, R28, R80 ;  /* 0x0000001c0c50723c */ /* 0x050fe20000041850 */
[----:B------:R-:W1:Y:S01]  /*5800*/  MUFU.TANH R21, R21 ;  /* 0x0000001500157308 */ /* 0x000e620000002400 */
[----:B------:R-:W-:Y:S01]  /*5810*/  ISETP.GE.AND P2, PT, R11, UR22, PT ;  /* 0x000000160b007c0c */ /* 0x000fe2000bf46270 */
[----:B------:R-:W-:Y:S01]  /*5820*/  FMUL.FTZ R52, R52, UR6 ;  /* 0x0000000634347c20 */ /* 0x000fe20008410000 */
[----:B------:R-:W-:Y:S01]  /*5830*/  FMUL.FTZ R54, R54, UR6 ;  /* 0x0000000636367c20 */ /* 0x000fe20008410000 */
[----:B------:R-:W-:Y:S01]  /*5840*/  FMUL.FTZ R22, R63, UR6 ;  /* 0x000000063f167c20 */ /* 0x000fe20008410000 */
[----:B------:R-:W-:Y:S01]  /*5850*/  HMMA.16816.F32.BF16 R76, R12, R30, R76 ;  /* 0x0000001e0c4c723c */ /* 0x000fe2000004184c */
[----:B------:R-:W-:Y:S01]  /*5860*/  IADD3 R8, R3, -0x2f, RZ ;  /* 0xffffffd103087810 */ /* 0x000fe20007ffe0ff */
[----:B------:R-:W-:Y:S01]  /*5870*/  FMUL.FTZ R96, R96, UR6 ;  /* 0x0000000660607c20 */ /* 0x000fe20008410000 */
[----:B------:R-:W-:Y:S01]  /*5880*/  MUFU.TANH R20, R20 ;  /* 0x0000001400147308 */ /* 0x000fe20000002400 */
[----:B-----5:R-:W-:Y:S01]  /*5890*/  FSEL R56, R56, -INF , !P2 ;  /* 0xff80000038387808 */ /* 0x020fe20005000000 */
[----:B------:R-:W-:Y:S01]  /*58a0*/  FMUL.FTZ R97, R97, UR6 ;  /* 0x0000000661617c20 */ /* 0x000fe20008410000 */
[----:B------:R-:W-:Y:S01]  /*58b0*/  FSEL R27, R46, -INF , !P2 ;  /* 0xff8000002e1b7808 */ /* 0x000fe20005000000 */
[----:B------:R-:W-:Y:S01]  /*58c0*/  FMUL.FTZ R98, R98, UR6 ;  /* 0x0000000662627c20 */ /* 0x000fe20008410000 */
[----:B------:R-:W-:Y:S01]  /*58d0*/  FSEL R12, R47, -INF , !P3 ;  /* 0xff8000002f0c7808 */ /* 0x000fe20005800000 */
[----:B------:R-:W-:Y:S01]  /*58e0*/  FMUL.FTZ R99, R99, UR6 ;  /* 0x0000000663637c20 */ /* 0x000fe20008410000 */
[----:B------:R-:W-:Y:S01]  /*58f0*/  ISETP.GE.AND P3, PT, R2, UR22, PT ;  /* 0x0000001602007c0c */ /* 0x000fe2000bf66270 */
[----:B------:R-:W2:Y:S01]  /*5900*/  MUFU.TANH R41, R41 ;  /* 0x0000002900297308 */ /* 0x000ea20000002400 */
[----:B------:R-:W-:Y:S01]  /*5910*/  VIADD R2, R3, 0xffffffe1 ;  /* 0xffffffe103027836 */ /* 0x000fe20000000000 */
[----:B------:R-:W-:Y:S01]  /*5920*/  ISETP.GE.AND P1, PT, R10, UR22, PT ;  /* 0x000000160a007c0c */ /* 0x000fe2000bf26270 */
[----:B------:R-:W-:Y:S01]  /*5930*/  FMUL.FTZ R53, R53, UR6 ;  /* 0x0000000635357c20 */ /* 0x000fe20008410000 */
[----:B------:R-:W-:Y:S01]  /*5940*/  ISETP.GE.AND P6, PT, R8, UR22, PT ;  /* 0x0000001608007c0c */ /* 0x000fe2000bfc6270 */
[C---:B------:R-:W-:Y:S01]  /*5950*/  VIADD R8, R3.reuse, 0xffffffd8 ;  /* 0xffffffd803087836 */ /* 0x040fe20000000000 */
[----:B------:R-:W-:Y:S01]  /*5960*/  ISETP.GE.AND P2, PT, R2, UR22, PT ;  /* 0x0000001602007c0c */ /* 0x000fe2000bf46270 */
[C---:B------:R-:W-:Y:S01]  /*5970*/  HMMA.16816.F32.BF16 R80, R92.reuse, R32, R80 ;  /* 0x000000205c50723c */ /* 0x040fe20000041850 */
[----:B------:R-:W3:Y:S01]  /*5980*/  MUFU.TANH R16, R16 ;  /* 0x0000001000107308 */ /* 0x000ee20000002400 */
[----:B------:R-:W-:Y:S01]  /*5990*/  VIADD R2, R3, 0xffffffe8 ;  /* 0xffffffe803027836 */ /* 0x000fe20000000000 */
[----:B-1----:R-:W-:Y:S01]  /*59a0*/  FSEL R10, R21, -INF , !P1 ;  /* 0xff800000150a7808 */ /* 0x002fe20004800000 */
[----:B------:R-:W-:Y:S01]  /*59b0*/  FMUL.FTZ R55, R55, UR6 ;  /* 0x0000000637377c20 */ /* 0x000fe20008410000 */
[----:B------:R-:W-:Y:S01]  /*59c0*/  FSEL R15, R40, -INF , !P1 ;  /* 0xff800000280f7808 */ /* 0x000fe20004800000 */
[----:B------:R-:W-:Y:S01]  /*59d0*/  HMMA.16816.F32.BF16 R76, R92, R34, R76 ;  /* 0x000000225c4c723c */ /* 0x000fe2000004184c */
[----:B------:R-:W-:-:S02]  /*59e0*/  ISETP.GE.AND P1, PT, R2, UR22, PT ;  /* 0x0000001602007c0c */ /* 0x000fc4000bf26270 */
[----:B------:R-:W1:Y:S01]  /*59f0*/  MUFU.TANH R17, R17 ;  /* 0x0000001100117308 */ /* 0x000e620000002400 */
[----:B------:R-:W-:Y:S02]  /*5a00*/  IADD3 R2, R3, -0x17, RZ ;  /* 0xffffffe903027810 */ /* 0x000fe40007ffe0ff */
[----:B------:R-:W-:Y:S02]  /*5a10*/  FSEL R14, R6, -INF , !P5 ;  /* 0xff800000060e7808 */ /* 0x000fe40006800000 */
[----:B------:R-:W-:Y:S02]  /*5a20*/  ISETP.GE.AND P5, PT, R8, UR22, PT ;  /* 0x0000001608007c0c */ /* 0x000fe4000bfa6270 */
[----:B--2---:R-:W-:Y:S01]  /*5a30*/  FSEL R8, R41, -INF , !P6 ;  /* 0xff80000029087808 */ /* 0x004fe20007000000 */
[----:B------:R-:W2:Y:S01]  /*5a40*/  MUFU.TANH R191, R52 ;  /* 0x0000003400bf7308 */ /* 0x000ea20000002400 */
[----:B------:R-:W-:Y:S02]  /*5a50*/  FSEL R13, R20, -INF , !P6 ;  /* 0xff800000140d7808 */ /* 0x000fe40007000000 */
[----:B------:R-:W-:Y:S01]  /*5a60*/  ISETP.GE.AND P6, PT, R2, UR22, PT ;  /* 0x0000001602007c0c */ /* 0x000fe2000bfc6270 */
[----:B------:R-:W-:Y:S01]  /*5a70*/  VIADD R2, R3, 0xfffffff0 ;  /* 0xfffffff003027836 */ /* 0x000fe20000000000 */
[----:B---3--:R-:W-:-:S02]  /*5a80*/  FSEL R11, R16, -INF , !P5 ;  /* 0xff800000100b7808 */ /* 0x008fc40006800000 */
[----:B------:R-:W-:Y:S01]  /*5a90*/  FMUL.FTZ R80, R80, UR6 ;  /* 0x0000000650507c20 */ /* 0x000fe20008410000 */
[----:B------:R-:W3:Y:S01]  /*5aa0*/  MUFU.TANH R190, R54 ;  /* 0x0000003600be7308 */ /* 0x000ee20000002400 */
[----:B------:R-:W-:Y:S01]  /*5ab0*/  FMUL.FTZ R81, R81, UR6 ;  /* 0x0000000651517c20 */ /* 0x000fe20008410000 */
[----:B------:R-:W-:Y:S01]  /*5ac0*/  FMUL.FTZ R82, R82, UR6 ;  /* 0x0000000652527c20 */ /* 0x000fe20008410000 */
[----:B------:R-:W-:Y:S01]  /*5ad0*/  FMUL.FTZ R83, R83, UR6 ;  /* 0x0000000653537c20 */ /* 0x000fe20008410000 */
[----:B-1----:R-:W-:Y:S01]  /*5ae0*/  FSEL R6, R17, -INF , !P5 ;  /* 0xff80000011067808 */ /* 0x002fe20006800000 */
[----:B------:R-:W-:Y:S01]  /*5af0*/  FMUL.FTZ R76, R76, UR6 ;  /* 0x000000064c4c7c20 */ /* 0x000fe20008410000 */
[----:B------:R-:W-:Y:S01]  /*5b00*/  FMUL.FTZ R78, R78, UR6 ;  /* 0x000000064e4e7c20 */ /* 0x000fe20008410000 */
[----:B------:R-:W-:Y:S01]  /*5b10*/  FMUL.FTZ R77, R77, UR6 ;  /* 0x000000064d4d7c20 */ /* 0x000fe20008410000 */
[----:B------:R-:W1:Y:S01]  /*5b20*/  MUFU.TANH R9, R9 ;  /* 0x0000000900097308 */ /* 0x000e620000002400 */
[----:B------:R-:W-:Y:S01]  /*5b30*/  FMUL.FTZ R79, R79, UR6 ;  /* 0x000000064f4f7c20 */ /* 0x000fe20008410000 */
[----:B------:R-:W-:Y:S01]  /*5b40*/  ISETP.GE.AND P5, PT, R2, UR22, PT ;  /* 0x0000001602007c0c */ /* 0x000fe2000bfa6270 */
[----:B------:R-:W-:Y:S01]  /*5b50*/  VIADD R2, R3, 0xfffffff1 ;  /* 0xfffffff103027836 */ /* 0x000fe20000000000 */
[----:B--2---:R-:W-:-:S04]  /*5b60*/  FSEL R191, R191, -INF , !P1 ;  /* 0xff800000bfbf7808 */ /* 0x004fc80004800000 */
[----:B------:R-:W2:Y:S01]  /*5b70*/  MUFU.TANH R22, R22 ;  /* 0x0000001600167308 */ /* 0x000ea20000002400 */
[----:B---3--:R-:W-:Y:S02]  /*5b80*/  FSEL R190, R190, -INF , !P1 ;  /* 0xff800000bebe7808 */ /* 0x008fe40004800000 */
[----:B------:R-:W-:-:S05]  /*5b90*/  PLOP3.LUT P1, PT, PT, PT, UP0, 0x80, 0x0 ;  /* 0x000000000000781c */ /* 0x000fca0003f2f008 */
[----:B------:R-:W3:Y:S01]  /*5ba0*/  MUFU.TANH R193, R96 ;  /* 0x0000006000c17308 */ /* 0x000ee20000002400 */
[----:B-1----:R-:W-:-:S07]  /*5bb0*/  FSEL R9, R9, -INF , !P4 ;  /* 0xff80000009097808 */ /* 0x002fce0006000000 */
[----:B------:R-:W1:Y:S01]  /*5bc0*/  MUFU.TANH R187, R97 ;  /* 0x0000006100bb7308 */ /* 0x000e620000002400 */
[----:B--2---:R-:W-:Y:S02]  /*5bd0*/  FSEL R4, R22, -INF , !P4 ;  /* 0xff80000016047808 */ /* 0x004fe40006000000 */
[----:B------:R-:W-:Y:S02]  /*5be0*/  ISETP.GE.AND P4, PT, R2, UR22, PT ;  /* 0x0000001602007c0c */ /* 0x000fe4000bf86270 */
[C---:B------:R-:W-:Y:S01]  /*5bf0*/  IADD3 R2, R3.reuse, -0x8, RZ ;  /* 0xfffffff803027810 */ /* 0x040fe20007ffe0ff */
[----:B------:R-:W-:Y:S02]  /*5c00*/  VIADD R3, R3, 0xfffffff9 ;  /* 0xfffffff903037836 */ /* 0x000fe40000000000 */
[----:B------:R-:W2:Y:S01]  /*5c10*/  MUFU.TANH R188, R98 ;  /* 0x0000006200bc7308 */ /* 0x000ea20000002400 */
[----:B---3--:R-:W-:-:S07]  /*5c20*/  FSEL R193, R193, -INF , !P3 ;  /* 0xff800000c1c17808 */ /* 0x008fce0005800000 */
[----:B------:R-:W3:Y:S01]  /*5c30*/  MUFU.TANH R202, R99 ;  /* 0x0000006300ca7308 */ /* 0x000ee20000002400 */
[----:B-1----:R-:W-:-:S07]  /*5c40*/  FSEL R187, R187, -INF , !P2 ;  /* 0xff800000bbbb7808 */ /* 0x002fce0005000000 */
[----:B------:R-:W1:Y:S01]  /*5c50*/  MUFU.TANH R189, R53 ;  /* 0x0000003500bd7308 */ /* 0x000e620000002400 */
[----:B--2---:R-:W-:Y:S02]  /*5c60*/  FSEL R188, R188, -INF , !P3 ;  /* 0xff800000bcbc7808 */ /* 0x004fe40005800000 */
[----:B------:R-:W-:-:S05]  /*5c70*/  ISETP.GE.AND P3, PT, R2, UR22, PT ;  /* 0x0000001602007c0c */ /* 0x000fca000bf66270 */
[----:B------:R-:W2:Y:S01]  /*5c80*/  MUFU.TANH R200, R55 ;  /* 0x0000003700c87308 */ /* 0x000ea20000002400 */
[----:B---3--:R-:W-:Y:S02]  /*5c90*/  FSEL R202, R202, -INF , !P2 ;  /* 0xff800000caca7808 */ /* 0x008fe40005000000 */
[----:B------:R-:W-:-:S05]  /*5ca0*/  ISETP.GE.AND P2, PT, R3, UR22, PT ;  /* 0x0000001603007c0c */ /* 0x000fca000bf46270 */
[----:B------:R-:W3:Y:S01]  /*5cb0*/  MUFU.TANH R201, R80 ;  /* 0x0000005000c97308 */ /* 0x000ee20000002400 */
[----:B-1----:R-:W-:-:S07]  /*5cc0*/  FSEL R189, R189, -INF , !P6 ;  /* 0xff800000bdbd7808 */ /* 0x002fce0007000000 */
[----:B------:R-:W1:Y:S01]  /*5cd0*/  MUFU.TANH R199, R81 ;  /* 0x0000005100c77308 */ /* 0x000e620000002400 */
[----:B--2---:R-:W-:-:S07]  /*5ce0*/  FSEL R200, R200, -INF , !P6 ;  /* 0xff800000c8c87808 */ /* 0x004fce0007000000 */
[----:B------:R-:W2:Y:S01]  /*5cf0*/  MUFU.TANH R196, R82 ;  /* 0x0000005200c47308 */ /* 0x000ea20000002400 */
[----:B---3--:R-:W-:-:S07]  /*5d00*/  FSEL R201, R201, -INF , !P5 ;  /* 0xff800000c9c97808 */ /* 0x008fce0006800000 */
        /* <DEDUP_REMOVED lines=9> */
[----:B--2---:R-:W-:Y:S02]  /*5da0*/  FSEL R170, R170, -INF , !P3 ;  /* 0xff800000aaaa7808 */ /* 0x004fe40005800000 */
[----:B---3--:R-:W-:Y:S02]  /*5db0*/  FSEL R168, R168, -INF , !P2 ;  /* 0xff800000a8a87808 */ /* 0x008fe40005000000 */
[----:B-1----:R-:W-:Y:S01]  /*5dc0*/  FSEL R171, R171, -INF , !P2 ;  /* 0xff800000abab7808 */ /* 0x002fe20005000000 */
[----:B------:R-:W-:Y:S06]  /*5dd0*/  BAR.SYNC.DEFER_BLOCKING 0x0 ;  /* 0x0000000000007b1d */ /* 0x000fec0000010000 */
[----:B------:R-:W-:Y:S05]  /*5de0*/  @!P1 BRA `(.L_x_810) ;  /* 0x0000000c00c89947 */ /* 0x000fea0003800000 */
[----:B------:R-:W-:Y:S05]  /*5df0*/  @!P0 BRA `(.L_x_811) ;  /* 0x0000000000f08947 */ /* 0x000fea0003800000 */
[----:B------:R-:W1:Y:S01]  /*5e00*/  LDC R3, c[0x0][0x380] ;  /* 0x0000e000ff037b82 */ /* 0x000e620000000800 */
[----:B------:R-:W-:Y:S01]  /*5e10*/  UIADD3 UR18, UR18, -0x80, URZ ;  /* 0xffffff8012127890 */ /* 0x000fe2000fffe03f */
[----:B------:R-:W-:Y:S01]  /*5e20*/  IMAD.U32 R18, RZ, RZ, UR17 ;  /* 0x00000011ff127e24 */ /* 0x000fe2000f8e00ff */
[----:B------:R-:W-:-:S04]  /*5e30*/  ULDC.64 UR6, c[0x0][0x230] ;  /* 0x00008c0000067ab9 */ /* 0x000fc80000000a00 */
[----:B------:R-:W-:Y:S02]  /*5e40*/  MOV R16, UR18 ;  /* 0x0000001200107c02 */ /* 0x000fe40008000f00 */
[----:B------:R-:W-:Y:S02]  /*5e50*/  IABS R18, R18 ;  /* 0x0000001200127213 */ /* 0x000fe40000000000 */
[----:B------:R-:W-:Y:S02]  /*5e60*/  IABS R16, R16 ;  /* 0x0000001000107213 */ /* 0x000fe40000000000 */
[----:B-1----:R-:W-:-:S04]  /*5e70*/  IABS R2, R3 ;  /* 0x0000000300027213 */ /* 0x002fc80000000000 */
[----:B------:R-:W1:Y:S08]  /*5e80*/  I2F.RP R19, R2 ;  /* 0x0000000200137306 */ /* 0x000e700000209400 */
[----:B-1----:R-:W1:Y:S02]  /*5e90*/  MUFU.RCP R20, R19 ;  /* 0x0000001300147308 */ /* 0x002e640000001000 */
[----:B-1----:R-:W-:-:S06]  /*5ea0*/  VIADD R20, R20, 0xffffffe ;  /* 0x0ffffffe14147836 */ /* 0x002fcc0000000000 */
[----:B------:R-:W1:Y:S02]  /*5eb0*/  F2I.FTZ.U32.TRUNC.NTZ R21, R20 ;  /* 0x0000001400157305 */ /* 0x000e64000021f000 */
[----:B-1----:R-:W-:Y:S01]  /*5ec0*/  IADD3 R17, RZ, -R21, RZ ;  /* 0x80000015ff117210 */ /* 0x002fe20007ffe0ff */
[----:B------:R-:W-:-:S04]  /*5ed0*/  IMAD.MOV.U32 R20, RZ, RZ, RZ ;  /* 0x000000ffff147224 */ /* 0x000fc800078e00ff */
[----:B------:R-:W-:-:S04]  /*5ee0*/  IMAD R17, R17, R2, RZ ;  /* 0x0000000211117224 */ /* 0x000fc800078e02ff */
[----:B------:R-:W-:-:S06]  /*5ef0*/  IMAD.HI.U32 R17, R21, R17, R20 ;  /* 0x0000001115117227 */ /* 0x000fcc00078e0014 */
[----:B------:R-:W-:-:S04]  /*5f00*/  IMAD.HI.U32 R21, R17, R18, RZ ;  /* 0x0000001211157227 */ /* 0x000fc800078e00ff */
[----:B------:R-:W-:Y:S01]  /*5f10*/  IMAD.HI.U32 R20, R17, R16, RZ ;  /* 0x0000001011147227 */ /* 0x000fe200078e00ff */
[----:B------:R-:W-:-:S03]  /*5f20*/  IADD3 R19, -R21, RZ, RZ ;  /* 0x000000ff15137210 */ /* 0x000fc60007ffe1ff */
[----:B------:R-:W-:Y:S02]  /*5f30*/  IMAD.MOV R17, RZ, RZ, -R20 ;  /* 0x000000ffff117224 */ /* 0x000fe400078e0a14 */
[C---:B------:R-:W-:Y:S02]  /*5f40*/  IMAD R19, R2.reuse, R19, R18 ;  /* 0x0000001302137224 */ /* 0x040fe400078e0212 */
[C---:B------:R-:W-:Y:S01]  /*5f50*/  IMAD R17, R2.reuse, R17, R16 ;  /* 0x0000001102117224 */ /* 0x040fe200078e0210 */
[----:B------:R-:W-:Y:S02]  /*5f60*/  LOP3.LUT R16, R3, UR17, RZ, 0x3c, !PT ;  /* 0x0000001103107c12 */ /* 0x000fe4000f8e3cff */
[C---:B------:R-:W-:Y:S02]  /*5f70*/  ISETP.GT.U32.AND P2, PT, R2.reuse, R19, PT ;  /* 0x000000130200720c */ /* 0x040fe40003f44070 */
[----:B------:R-:W-:Y:S02]  /*5f80*/  ISETP.GT.U32.AND P3, PT, R2, R17, PT ;  /* 0x000000110200720c */ /* 0x000fe40003f64070 */
[----:B------:R-:W-:-:S09]  /*5f90*/  ISETP.GE.AND P4, PT, R16, RZ, PT ;  /* 0x000000ff1000720c */ /* 0x000fd20003f86270 */
[-C--:B------:R-:W-:Y:S02]  /*5fa0*/  @!P2 IADD3 R19, R19, -R2.reuse, RZ ;  /* 0x800000021313a210 */ /* 0x080fe40007ffe0ff */
[----:B------:R-:W-:Y:S01]  /*5fb0*/  @!P3 IMAD.IADD R17, R17, 0x1, -R2 ;  /* 0x000000011111b824 */ /* 0x000fe200078e0a02 */
[----:B------:R-:W-:Y:S01]  /*5fc0*/  @!P2 IADD3 R21, R21, 0x1, RZ ;  /* 0x000000011515a810 */ /* 0x000fe20007ffe0ff */
[----:B------:R-:W-:Y:S01]  /*5fd0*/  @!P3 VIADD R20, R20, 0x1 ;  /* 0x000000011414b836 */ /* 0x000fe20000000000 */
[-C--:B------:R-:W-:Y:S02]  /*5fe0*/  ISETP.GE.U32.AND P6, PT, R19, R2.reuse, PT ;  /* 0x000000021300720c */ /* 0x080fe40003fc6070 */
[----:B------:R-:W-:Y:S02]  /*5ff0*/  ISETP.GE.U32.AND P5, PT, R17, R2, PT ;  /* 0x000000021100720c */ /* 0x000fe40003fa6070 */
[C---:B------:R-:W-:Y:S02]  /*6000*/  LOP3.LUT R2, R3.reuse, UR18, RZ, 0x3c, !PT ;  /* 0x0000001203027c12 */ /* 0x040fe4000f8e3cff */
[----:B------:R-:W-:-:S02]  /*6010*/  ISETP.NE.AND P3, PT, R3, RZ, PT ;  /* 0x000000ff0300720c */ /* 0x000fc40003f65270 */
[----:B------:R-:W-:Y:S02]  /*6020*/  ISETP.GE.AND P2, PT, R2, RZ, PT ;  /* 0x000000ff0200720c */ /* 0x000fe40003f46270 */
[----:B------:R-:W-:-:S03]  /*6030*/  LOP3.LUT R2, RZ, R3, RZ, 0x33, !PT ;  /* 0x00000003ff027212 */ /* 0x000fc600078e33ff */
[----:B------:R-:W-:Y:S02]  /*6040*/  @P6 IADD3 R21, R21, 0x1, RZ ;  /* 0x0000000115156810 */ /* 0x000fe40007ffe0ff */
[----:B------:R-:W-:Y:S02]  /*6050*/  @P5 VIADD R20, R20, 0x1 ;  /* 0x0000000114145836 */ /* 0x000fe40000000000 */
[----:B------:R-:W-:-:S04]  /*6060*/  @!P4 IADD3 R21, -R21, RZ, RZ ;  /* 0x000000ff1515c210 */ /* 0x000fc80007ffe1ff */
[----:B------:R-:W-:Y:S01]  /*6070*/  @!P2 IMAD.MOV R20, RZ, RZ, -R20 ;  /* 0x000000ffff14a224 */ /* 0x000fe200078e0a14 */
[----:B------:R-:W-:-:S04]  /*6080*/  SEL R17, R2, R21, !P3 ;  /* 0x0000001502117207 */ /* 0x000fc80005800000 */
[----:B------:R-:W-:Y:S01]  /*6090*/  SEL R2, R2, R20, !P3 ;  /* 0x0000001402027207 */ /* 0x000fe20005800000 */
[----:B------:R-:W-:-:S04]  /*60a0*/  IMAD.WIDE R28, R17, 0x4, R246 ;  /* 0x00000004111c7825 */ /* 0x000fc800078e02f6 */
[----:B------:R-:W-:Y:S01]  /*60b0*/  IMAD.WIDE R20, R2, 0x4, R246 ;  /* 0x0000000402147825 */ /* 0x000fe200078e02f6 */
[----:B------:R-:W2:Y:S04]  /*60c0*/  LDG.E R19, desc[UR20][R28.64] ;  /* 0x000000141c137981 */ /* 0x000ea8000c1e1900 */
[----:B------:R-:W2:Y:S01]  /*60d0*/  LDG.E R16, desc[UR20][R20.64] ;  /* 0x0000001414107981 */ /* 0x000ea2000c1e1900 */
[----:B------:R-:W-:-:S05]  /*60e0*/  IADD3 R2, R17, -R2, RZ ;  /* 0x8000000211027210 */ /* 0x000fca0007ffe0ff */
[----:B------:R-:W-:-:S05]  /*60f0*/  IMAD R17, R2, R3, -0x40 ;  /* 0xffffffc002117424 */ /* 0x000fca00078e0203 */
[----:B------:R-:W-:-:S05]  /*6100*/  SHF.R.S32.HI R2, RZ, 0x1f, R17 ;  /* 0x0000001fff027819 */ /* 0x000fca0000011411 */
[----:B------:R-:W-:-:S04]  /*6110*/  IMAD R2, R2, UR10, RZ ;  /* 0x0000000a02027c24 */ /* 0x000fc8000f8e02ff */
[C---:B------:R-:W-:Y:S02]  /*6120*/  IMAD R2, R17.reuse, UR11, R2 ;  /* 0x0000000b11027c24 */ /* 0x040fe4000f8e0202 */
[----:B--2---:R-:W-:Y:S02]  /*6130*/  IMAD.IADD R16, R16, 0x1, -R19 ;  /* 0x0000000110107824 */ /* 0x004fe400078e0a13 */
[----:B------:R-:W-:-:S03]  /*6140*/  IMAD.WIDE.U32 R18, R17, UR10, RZ ;  /* 0x0000000a11127c25 */ /* 0x000fc6000f8e00ff */
[----:B------:R-:W-:Y:S02]  /*6150*/  SHF.R.S32.HI R3, RZ, 0x1f, R16 ;  /* 0x0000001fff037819 */ /* 0x000fe40000011410 */
[----:B------:R-:W-:-:S03]  /*6160*/  IADD3 R19, R19, R2, RZ ;  /* 0x0000000213137210 */ /* 0x000fc60007ffe0ff */
[----:B------:R-:W-:Y:S02]  /*6170*/  IMAD R3, R3, UR6, RZ ;  /* 0x0000000603037c24 */ /* 0x000fe4000f8e02ff */
[----:B------:R-:W-:-:S04]  /*6180*/  IMAD.WIDE.U32 R20, R16, UR6, R18 ;  /* 0x0000000610147c25 */ /* 0x000fc8000f8e0012 */
[----:B------:R-:W-:-:S04]  /*6190*/  IMAD R3, R16, UR7, R3 ;  /* 0x0000000710037c24 */ /* 0x000fc8000f8e0203 */
[----:B------:R-:W-:Y:S01]  /*61a0*/  IMAD.IADD R21, R21, 0x1, R3 ;  /* 0x0000000115157824 */ /* 0x000fe200078e0203 */
[----:B------:R-:W-:Y:S06]  /*61b0*/  BRA `(.L_x_812) ;  /* 0x0000000000107947 */ /* 0x000fec0003800000 */
.L_x_811:
[----:B------:R-:W-:-:S04]  /*61c0*/  ULEA UR10, -UR10, URZ, 0x6 ;  /* 0x0000003f0a0a7291 */ /* 0x000fc8000f8e313f */
[----:B------:R-:W-:Y:S02]  /*61d0*/  USHF.R.S32.HI UR6, URZ, 0x1f, UR10 ;  /* 0x0000001f3f067899 */ /* 0x000fe4000801140a */
[----:B------:R-:W-:-:S04]  /*61e0*/  MOV R20, UR10 ;  /* 0x0000000a00147c02 */ /* 0x000fc80008000f00 */
[----:B------:R-:W-:-:S07]  /*61f0*/  MOV R21, UR6 ;  /* 0x0000000600157c02 */ /* 0x000fce0008000f00 */
.L_x_812:
        /* <DEDUP_REMOVED lines=173> */
.L_x_814:
[----:B------:R-:W-:Y:S05]  /*6cd0*/  BSYNC B0 ;  /* 0x0000000000007941 */ /* 0x000fea0003800000 */
.L_x_813:
[----:B------:R-:W0:Y:S01]  /*6ce0*/  LDGDEPBAR ;  /* 0x00000000000079af */ /* 0x000e220000000000 */
[----:B------:R-:W-:-:S04]  /*6cf0*/  IADD3 R165, P2, R20, R165, RZ ;  /* 0x000000a514a57210 */ /* 0x000fc80007f5e0ff */
[----:B------:R-:W-:-:S09]  /*6d00*/  IADD3.X R166, R21, R166, RZ, P2, !PT ;  /* 0x000000a615a67210 */ /* 0x000fd200017fe4ff */
.L_x_810:
[----:B------:R-:W-:Y:S01]  /*6d10*/  FMNMX.FTZ R16, R25, R23, !PT ;  /* 0x0000001719107209 */ /* 0x000fe20007810000 */
[----:B------:R-:W-:Y:S01]  /*6d20*/  ULDC UR6, c[0x0][0x2ec] ;  /* 0x0000bb0000067ab9 */ /* 0x000fe20000000800 */
        /* <DEDUP_REMOVED lines=30> */
[----:B------:R-:W2:Y:S03]  /*6f10*/  SHFL.BFLY PT, R17, R16, 0x2, 0x1f ;  /* 0x0c401f0010117f89 */ /* 0x000ea600000e0000 */
[-C--:B------:R-:W-:Y:S01]  /*6f20*/  LEA R229, R5, R232.reuse, 0x1 ;  /* 0x000000e805e57211 */ /* 0x080fe200078e08ff */
[----:B-1--4-:R-:W1:Y:S01]  /*6f30*/  SHFL.BFLY PT, R2, R19, 0x2, 0x1f ;  /* 0x0c401f0013027f89 */ /* 0x012e6200000e0000 */
[----:B------:R-:W-:-:S03]  /*6f40*/  LEA R230, R7, R232, 0x1 ;  /* 0x000000e807e67211 */ /* 0x000fc600078e08ff */
[----:B------:R-:W-:Y:S01]  /*6f50*/  LDSM.16.MT88.4 R140, [R229+0x10000] ;  /* 0x01000000e58c783b */ /* 0x000fe20000004200 */
[----:B------:R-:W-:-:S03]  /*6f60*/  LEA R228, R5, R230, 0x1 ;  /* 0x000000e605e47211 */ /* 0x000fc600078e08ff */
[----:B------:R-:W-:Y:S04]  /*6f70*/  LDSM.16.MT88.4 R156, [R232+0x10000] ;  /* 0x01000000e89c783b */ /* 0x000fe80000004200 */
[----:B------:R-:W-:Y:S04]  /*6f80*/  LDSM.16.MT88.4 R132, [R228+0x10000] ;  /* 0x01000000e484783b */ /* 0x000fe80000004200 */
[----:B------:R-:W-:Y:S01]  /*6f90*/  LDSM.16.MT88.4 R80, [R230+0x14000] ;  /* 0x01400000e650783b */ /* 0x000fe20000004200 */
[----:B--2---:R-:W-:-:S03]  /*6fa0*/  FMNMX.FTZ R17, R16, R17, !PT ;  /* 0x0000001110117209 */ /* 0x004fc60007810000 */
[----:B------:R-:W-:Y:S01]  /*6fb0*/  LDSM.16.MT88.4 R148, [R230+0x10000] ;  /* 0x01000000e694783b */ /* 0x000fe20000004200 */
[----:B-1----:R-:W-:-:S03]  /*6fc0*/  FMNMX.FTZ R2, R19, R2, !PT ;  /* 0x0000000213027209 */ /* 0x002fc60007810000 */
        /* <DEDUP_REMOVED lines=8> */
[----:B--2---:R-:W-:Y:S01]  /*7050*/  FMNMX.FTZ R3, R2, R3, !PT ;  /* 0x0000000302037209 */ /* 0x004fe20007810000 */
[C---:B------:R-:W-:Y:S01]  /*7060*/  FMUL.FTZ R198, R164.reuse, UR6 ;  /* 0x00000006a4c67c20 */ /* 0x040fe20008410000 */
[----:B------:R-:W-:Y:S01]  /*7070*/  FSETP.NEU.FTZ.AND P2, PT, R164, -INF , PT ;  /* 0xff800000a400780b */ /* 0x000fe20003f5d000 */
[----:B------:R-:W-:Y:S02]  /*7080*/  LDSM.16.MT88.4 R16, [R232+0x12800] ;  /* 0x01280000e810783b */ /* 0x000fe40000004200 */
[C---:B------:R-:W-:Y:S01]  /*7090*/  FMUL.FTZ R169, R3.reuse, UR6 ;  /* 0x0000000603a97c20 */ /* 0x040fe20008410000 */
[----:B------:R-:W-:Y:S01]  /*70a0*/  FSEL R198, R198, RZ, P2 ;  /* 0x000000ffc6c67208 */ /* 0x000fe20001000000 */
[----:B------:R-:W-:Y:S01]  /*70b0*/  LDSM.16.MT88.4 R96, [R228+0x14000] ;  /* 0x01400000e460783b */ /* 0x000fe20000004200 */
[----:B------:R-:W-:-:S03]  /*70c0*/  FSETP.NEU.FTZ.AND P2, PT, R3, -INF , PT ;  /* 0xff8000000300780b */ /* 0x000fc60003f5d000 */
[--C-:B------:R-:W-:Y:S01]  /*70d0*/  FFMA.FTZ R183, R25, UR6, -R198.reuse ;  /* 0x0000000619b77c23 */ /* 0x100fe200080108c6 */
[----:B------:R-:W-:Y:S01]  /*70e0*/  FSEL R169, R169, RZ, P2 ;  /* 0x000000ffa9a97208 */ /* 0x000fe20001000000 */
[--C-:B------:R-:W-:Y:S01]  /*70f0*/  FFMA.FTZ R180, R23, UR6, -R198.reuse ;  /* 0x0000000617b47c23 */ /* 0x100fe200080108c6 */
        /* <DEDUP_REMOVED lines=8> */
[--C-:B------:R-:W-:Y:S01]  /*7180*/  FFMA.FTZ R2, R9, UR6, -R198.reuse ;  /* 0x0000000609027c23 */ /* 0x100fe200080108c6 */
[--C-:B------:R-:W-:Y:S01]  /*7190*/  FFMA.FTZ R175, R10, UR6, -R169.reuse ;  /* 0x000000060aaf7c23 */ /* 0x100fe200080108a9 */
[--C-:B------:R-:W-:Y:S01]  /*71a0*/  FFMA.FTZ R172, R8, UR6, -R169.reuse ;  /* 0x0000000608ac7c23 */ /* 0x100fe200080108a9 */
[--C-:B------:R-:W-:Y:S01]  /*71b0*/  FFMA.FTZ R177, R15, UR6, -R198.reuse ;  /* 0x000000060fb17c23 */ /* 0x100fe200080108c6 */
[----:B------:R-:W1:Y:S01]  /*71c0*/  LDSM.16.MT88.4 R8, [R229+0x10800] ;  /* 0x01080000e508783b */ /* 0x000e620000004200 */
[--C-:B------:R-:W-:Y:S01]  /*71d0*/  FFMA.FTZ R174, R13, UR6, -R198.reuse ;  /* 0x000000060dae7c23 */ /* 0x100fe200080108c6 */
[--C-:B------:R-:W-:Y:S01]  /*71e0*/  FFMA.FTZ R167, R6, UR6, -R169.reuse ;  /* 0x0000000606a77c23 */ /* 0x100fe200080108a9 */
[----:B------:R-:W2:Y:S01]  /*71f0*/  MUFU.EX2 R180, R180 ;  /* 0x000000b400b47308 */ /* 0x000ea20000000800 */
[--C-:B------:R-:W-:Y:S01]  /*7200*/  FFMA.FTZ R0, R4, UR6, -R169.reuse ;  /* 0x0000000604007c23 */ /* 0x100fe200080108a9 */
[----:B------:R-:W5:Y:S01]  /*7210*/  LDSM.16.MT88.4 R12, [R232+0x10800] ;  /* 0x01080000e80c783b */ /* 0x000f620000004200 */
[--C-:B------:R-:W-:Y:S01]  /*7220*/  FFMA.FTZ R184, R193, UR6, -R198.reuse ;  /* 0x00000006c1b87c23 */ /* 0x100fe200080108c6 */
[--C-:B------:R-:W-:Y:S01]  /*7230*/  FFMA.FTZ R186, R191, UR6, -R198.reuse ;  /* 0x00000006bfba7c23 */ /* 0x100fe200080108c6 */
[--C-:B------:R-:W-:Y:S01]  /*7240*/  FFMA.FTZ R187, R187, UR6, -R198.reuse ;  /* 0x00000006bbbb7c23 */ /* 0x100fe200080108c6 */
[----:B------:R-:W5:Y:S01]  /*7250*/  LDSM.16.MT88.4 R4, [R228+0x10800] ;  /* 0x01080000e404783b */ /* 0x000f620000004200 */
[--C-:B------:R-:W-:Y:S01]  /*7260*/  FFMA.FTZ R189, R189, UR6, -R198.reuse ;  /* 0x00000006bdbd7c23 */ /* 0x100fe200080108c6 */
[----:B------:R-:W-:Y:S01]  /*7270*/  MUFU.EX2 R179, R179 ;  /* 0x000000b300b37308 */ /* 0x000fe20000000800 */
[--C-:B------:R-:W-:Y:S01]  /*7280*/  FFMA.FTZ R188, R188, UR6, -R169.reuse ;  /* 0x00000006bcbc7c23 */ /* 0x100fe200080108a9 */
[----:B------:R-:W-:Y:S01]  /*7290*/  LDSM.16.MT88.4 R20, [R230+0x10800] ;  /* 0x01080000e614783b */ /* 0x000fe20000004200 */
[--C-:B------:R-:W-:Y:S01]  /*72a0*/  FFMA.FTZ R191, R202, UR6, -R169.reuse ;  /* 0x00000006cabf7c23 */ /* 0x100fe200080108a9 */
[--C-:B------:R-:W-:Y:S01]  /*72b0*/  FFMA.FTZ R190, R190, UR6, -R169.reuse ;  /* 0x00000006bebe7c23 */ /* 0x100fe200080108a9 */
[--C-:B------:R-:W-:Y:S01]  /*72c0*/  FFMA.FTZ R193, R200, UR6, -R169.reuse ;  /* 0x00000006c8c17c23 */ /* 0x100fe200080108a9 */
[----:B------:R-:W-:Y:S01]  /*72d0*/  LDSM.16.MT88.4 R104, [R232+0x16000] ;  /* 0x01600000e868783b */ /* 0x000fe20000004200 */
[--C-:B------:R-:W-:Y:S01]  /*72e0*/  FFMA.FTZ R200, R201, UR6, -R198.reuse ;  /* 0x00000006c9c87c23 */ /* 0x100fe200080108c6 */
[----:B------:R-:W3:Y:S01]  /*72f0*/  MUFU.EX2 R176, R176 ;  /* 0x000000b000b07308 */ /* 0x000ee20000000800 */
[----:B--2---:R-:W-:Y:S01]  /*7300*/  F2FP.BF16.F32.PACK_AB R128, R180, R183 ;  /* 0x000000b7b480723e */ /* 0x004fe200000010ff */
[----:B------:R-:W-:Y:S01]  /*7310*/  LDSM.16.MT88.4 R120, [R229+0x16000] ;  /* 0x01600000e578783b */ /* 0x000fe20000004200 */
[--C-:B------:R-:W-:Y:S01]  /*7320*/  FFMA.FTZ R201, R192, UR6, -R169.reuse ;  /* 0x00000006c0c97c23 */ /* 0x100fe200080108a9 */
[--C-:B------:R-:W-:Y:S01]  /*7330*/  FFMA.FTZ R199, R199, UR6, -R198.reuse ;  /* 0x00000006c7c77c23 */ /* 0x100fe200080108c6 */
[--C-:B------:R-:W-:Y:S01]  /*7340*/  FFMA.FTZ R197, R197, UR6, -R198.reuse ;  /* 0x00000006c5c57c23 */ /* 0x100fe200080108c6 */
[----:B------:R-:W-:Y:S01]  /*7350*/  LDSM.16.MT88.4 R56, [R229+0x12000] ;  /* 0x01200000e538783b */ /* 0x000fe20000004200 */
[----:B------:R-:W-:Y:S01]  /*7360*/  FFMA.FTZ R252, R171, UR6, -R198 ;  /* 0x00000006abfc7c23 */ /* 0x000fe200080108c6 */
[----:B------:R-:W-:Y:S01]  /*7370*/  MUFU.EX2 R182, R182 ;  /* 0x000000b600b67308 */ /* 0x000fe20000000800 */
[--C-:B------:R-:W-:Y:S01]  /*7380*/  FFMA.FTZ R196, R196, UR6, -R169.reuse ;  /* 0x00000006c4c47c23 */ /* 0x100fe200080108a9 */
[----:B------:R-:W-:Y:S01]  /*7390*/  LDSM.16.MT88.4 R64, [R228+0x12000] ;  /* 0x01200000e440783b */ /* 0x000fe20000004200 */
[--C-:B------:R-:W-:Y:S01]  /*73a0*/  FFMA.FTZ R192, R170, UR6, -R169.reuse ;  /* 0x00000006aac07c23 */ /* 0x100fe200080108a9 */
[----:B------:R-:W-:Y:S01]  /*73b0*/  FFMA.FTZ R251, R168, UR6, -R169 ;  /* 0x00000006a8fb7c23 */ /* 0x000fe200080108a9 */
[----:B------:R-:W-:Y:S01]  /*73c0*/  FADD.FTZ R180, R183, R180 ;  /* 0x000000b4b7b47221 */ /* 0x000fe20000010000 */
[----:B------:R-:W-:Y:S01]  /*73d0*/  LDSM.16.MT88.4 R24, [R228+0x16000] ;  /* 0x01600000e418783b */ /* 0x000fe20000004200 */
[----:B------:R-:W-:Y:S01]  /*73e0*/  ULDC.64 UR6, c[0x0][0x218] ;  /* 0x0000860000067ab9 */ /* 0x000fe20000000a00 */
[----:B------:R-:W2:Y:S01]  /*73f0*/  MUFU.EX2 R185, R185 ;  /* 0x000000b900b97308 */ /* 0x000ea20000000800 */
[----:B---3--:R-:W-:Y:S01]  /*7400*/  F2FP.BF16.F32.PACK_AB R130, R176, R179 ;  /* 0x000000b3b082723e */ /* 0x008fe200000010ff */
[----:B------:R-:W-:Y:S01]  /*7410*/  LDSM.16.MT88.4 R32, [R229+0x12800] ;  /* 0x01280000e520783b */ /* 0x000fe20000004200 */
[----:B------:R-:W-:Y:S01]  /*7420*/  FADD.FTZ R179, R179, R180 ;  /* 0x000000b4b3b37221 */ /* 0x000fe20000010000 */
[----:B------:R-:W-:-:S02]  /*7430*/  LEA R250, P2, R165, UR6, 0x1 ;  /* 0x00000006a5fa7c11 */ /* 0x000fc4000f8408ff */
[----:B------:R-:W-:Y:S01]  /*7440*/  LDSM.16.MT88.4 R168, [R228+0x13800] ;  /* 0x01380000e4a8783b */ /* 0x000fe20000004200 */
[----:B------:R-:W-:Y:S01]  /*7450*/  FADD.FTZ R176, R176, R179 ;  /* 0x000000b3b0b07221 */ /* 0x000fe20000010000 */
[----:B------:R-:W-:Y:S01]  /*7460*/  MUFU.EX2 R181, R181 ;  /* 0x000000b500b57308 */ /* 0x000fe20000000800 */
[----:B------:R-:W-:-:S07]  /*7470*/  LEA.HI.X R249, R165, UR7, R166, 0x1, P2 ;  /* 0x00000007a5f97c11 */ /* 0x000fce00090f0ca6 */
[----:B------:R-:W3:Y:S01]  /*7480*/  MUFU.EX2 R178, R178 ;  /* 0x000000b200b27308 */ /* 0x000ee20000000800 */
[----:B--2---:R-:W-:Y:S01]  /*7490*/  F2FP.BF16.F32.PACK_AB R129, R185, R182 ;  /* 0x000000b6b981723e */ /* 0x004fe200000010ff */
[----:B------:R-:W-:-:S06]  /*74a0*/  FADD.FTZ R182, R182, R185 ;  /* 0x000000b9b6b67221 */ /* 0x000fcc0000010000 */
[----:B------:R-:W-:Y:S08]  /*74b0*/  MUFU.EX2 R177, R177 ;  /* 0x000000b100b17308 */ /* 0x000ff00000000800 */
[----:B------:R-:W2:Y:S01]  /*74c0*/  MUFU.EX2 R174, R174 ;  /* 0x000000ae00ae7308 */ /* 0x000ea20000000800 */
[----:B---3--:R-:W-:Y:S01]  /*74d0*/  F2FP.BF16.F32.PACK_AB R131, R178, R181 ;  /* 0x000000b5b283723e */ /* 0x008fe200000010ff */
[----:B------:R-:W-:-:S04]  /*74e0*/  FADD.FTZ R181, R181, R182 ;  /* 0x000000b6b5b57221 */ /* 0x000fc80000010000 */
[----:B------:R-:W-:Y:S02]  /*74f0*/  FADD.FTZ R178, R178, R181 ;  /* 0x000000b5b2b27221 */ /* 0x000fe40000010000 */
[C---:B------:R-:W-:Y:S01]  /*7500*/  HMMA.16816.F32.BF16 R144, R128.reuse, R140, RZ ;  /* 0x0000008c8090723c */ /* 0x040fe200000418ff */
[----:B------:R-:W-:Y:S05]  /*7510*/  MUFU.EX2 R173, R173 ;  /* 0x000000ad00ad7308 */ /* 0x000fea0000000800 */
[C---:B------:R-:W-:Y:S03]  /*7520*/  HMMA.16816.F32.BF16 R140, R128.reuse, R142, RZ ;  /* 0x0000008e808c723c */ /* 0x040fe600000418ff */
[----:B------:R-:W3:Y:S01]  /*7530*/  MUFU.EX2 R2, R2 ;  /* 0x0000000200027308 */ /* 0x000ee20000000800 */
[C---:B--2---:R-:W-:Y:S01]  /*7540*/  F2FP.BF16.F32.PACK_AB R28, R174.reuse, R177 ;  /* 0x000000b1ae1c723e */ /* 0x044fe200000010ff */
[----:B------:R-:W-:Y:S01]  /*7550*/  FADD.FTZ R177, R177, R176 ;  /* 0x000000b0b1b17221 */ /* 0x000fe20000010000 */
[----:B------:R-:W-:Y:S03]  /*7560*/  HMMA.16816.F32.BF16 R160, R128, R156, RZ ;  /* 0x0000009c80a0723c */ /* 0x000fe600000418ff */
[----:B------:R-:W-:-:S02]  /*7570*/  FADD.FTZ R174, R174, R177 ;  /* 0x000000b1aeae7221 */ /* 0x000fc40000010000 */
[----:B------:R-:W-:Y:S01]  /*7580*/  MUFU.EX2 R175, R175 ;  /* 0x000000af00af7308 */ /* 0x000fe20000000800 */
[C---:B------:R-:W-:Y:S06]  /*7590*/  HMMA.16816.F32.BF16 R136, R128.reuse, R132, RZ ;  /* 0x000000848088723c */ /* 0x040fec00000418ff */
[----:B------:R-:W-:Y:S01]  /*75a0*/  HMMA.16816.F32.BF16 R156, R128, R158, RZ ;  /* 0x0000009e809c723c */ /* 0x000fe200000418ff */
[----:B------:R-:W2:Y:S01]  /*75b0*/  MUFU.EX2 R172, R172 ;  /* 0x000000ac00ac7308 */ /* 0x000ea20000000800 */
[----:B---3--:R-:W-:Y:S01]  /*75c0*/  F2FP.BF16.F32.PACK_AB R30, R2, R173 ;  /* 0x000000ad021e723e */ /* 0x008fe200000010ff */
[----:B------:R-:W-:-:S03]  /*75d0*/  FADD.FTZ R173, R173, R174 ;  /* 0x000000aeadad7221 */ /* 0x000fc60000010000 */
[C---:B------:R-:W-:Y:S01]  /*75e0*/  HMMA.16816.F32.BF16 R132, R128.reuse, R134, RZ ;  /* 0x000000868084723c */ /* 0x040fe200000418ff */
[----:B------:R-:W-:Y:S02]  /*75f0*/  FADD.FTZ R173, R2, R173 ;  /* 0x000000ad02ad7221 */ /* 0x000fe40000010000 */
[----:B------:R-:W-:Y:S03]  /*7600*/  MUFU.EX2 R167, R167 ;  /* 0x000000a700a77308 */ /* 0x000fe60000000800 */
[C---:B------:R-:W-:Y:S05]  /*7610*/  HMMA.16816.F32.BF16 R76, R128.reuse, R80, RZ ;  /* 0x00000050804c723c */ /* 0x040fea00000418ff */
[----:B------:R-:W3:Y:S01]  /*7620*/  MUFU.EX2 R0, R0 ;  /* 0x0000000000007308 */ /* 0x000ee20000000800 */
[----:B--2---:R-:W-:Y:S01]  /*7630*/  F2FP.BF16.F32.PACK_AB R29, R172, R175 ;  /* 0x000000afac1d723e */ /* 0x004fe200000010ff */
[----:B------:R-:W-:Y:S01]  /*7640*/  HMMA.16816.F32.BF16 R80, R128, R82, RZ ;  /* 0x000000528050723c */ /* 0x000fe200000418ff */
[----:B------:R-:W-:-:S04]  /*7650*/  FADD.FTZ R175, R175, R178 ;  /* 0x000000b2afaf7221 */ /* 0x000fc80000010000 */
[----:B------:R-:W-:Y:S01]  /*7660*/  FADD.FTZ R172, R172, R175 ;  /* 0x000000afacac7221 */ /* 0x000fe20000010000 */
[C---:B------:R-:W-:Y:S01]  /*7670*/  HMMA.16816.F32.BF16 R152, R128.reuse, R148, RZ ;  /* 0x000000948098723c */ /* 0x040fe200000418ff */
[----:B------:R-:W-:Y:S05]  /*7680*/  MUFU.EX2 R184, R184 ;  /* 0x000000b800b87308 */ /* 0x000fea0000000800 */
[----:B------:R-:W-:Y:S01]  /*7690*/  HMMA.16816.F32.BF16 R36, R128, R40, RZ ;  /* 0x000000288024723c */ /* 0x000fe200000418ff */
[----:B---3--:R-:W-:Y:S02]  /*76a0*/  F2FP.BF16.F32.PACK_AB R31, R0, R167 ;  /* 0x000000a7001f723e */ /* 0x008fe400000010ff */
[----:B------:R-:W2:Y:S01]  /*76b0*/  MUFU.EX2 R187, R187 ;  /* 0x000000bb00bb7308 */ /* 0x000ea20000000800 */
[----:B------:R-:W-:-:S02]  /*76c0*/  FADD.FTZ R167, R167, R172 ;  /* 0x000000aca7a77221 */ /* 0x000fc40000010000 */
[----:B----4-:R-:W-:Y:S02]  /*76d0*/  HMMA.16816.F32.BF16 R44, R128, R48, RZ ;  /* 0x00000030802c723c */ /* 0x010fe400000418ff */
[----:B------:R-:W-:-:S04]  /*76e0*/  FADD.FTZ R167, R0, R167 ;  /* 0x000000a700a77221 */ /* 0x000fc80000010000 */
[C---:B-1----:R-:W-:Y:S01]  /*76f0*/  HMMA.16816.F32.BF16 R144, R28.reuse, R8, R144 ;  /* 0x000000081c90723c */ /* 0x042fe20000041890 */
[----:B------:R-:W-:Y:S05]  /*7700*/  MUFU.EX2 R186, R186 ;  /* 0x000000ba00ba7308 */ /* 0x000fea0000000800 */
[C---:B------:R-:W-:Y:S01]  /*7710*/  HMMA.16816.F32.BF16 R140, R28.reuse, R10, R140 ;  /* 0x0000000a1c8c723c */ /* 0x040fe2000004188c */
[----:B------:R-:W1:Y:S02]  /*7720*/  LDSM.16.MT88.4 R8, [R230+0x14800] ;  /* 0x01480000e608783b */ /* 0x000e640000004200 */
[----:B------:R-:W-:Y:S03]  /*7730*/  MUFU.EX2 R189, R189 ;  /* 0x000000bd00bd7308 */ /* 0x000fe60000000800 */
[C---:B-----5:R-:W-:Y:S05]  /*7740*/  HMMA.16816.F32.BF16 R160, R28.reuse, R12, R160 ;  /* 0x0000000c1ca0723c */ /* 0x060fea00000418a0 */
[----:B------:R-:W-:Y:S01]  /*7750*/  MUFU.EX2 R188, R188 ;  /* 0x000000bc00bc7308 */ /* 0x000fe20000000800 */
[C---:B------:R-:W-:Y:S01]  /*7760*/  HMMA.16816.F32.BF16 R156, R28.reuse, R14, R156 ;  /* 0x0000000e1c9c723c */ /* 0x040fe2000004189c */
[----:B------:R-:W3:Y:S05]  /*7770*/  LDSM.16.MT88.4 R12, [R230+0x12800] ;  /* 0x01280000e60c783b */ /* 0x000eea0000004200 */
[C---:B------:R-:W-:Y:S01]  /*7780*/  HMMA.16816.F32.BF16 R136, R28.reuse, R4, R136 ;  /* 0x000000041c88723c */ /* 0x040fe20000041888 */
[----:B------:R-:W4:Y:S05]  /*7790*/  MUFU.EX2 R191, R191 ;  /* 0x000000bf00bf7308 */ /* 0x000f2a0000000800 */
[----:B------:R-:W-:Y:S01]  /*77a0*/  HMMA.16816.F32.BF16 R132, R28, R6, R132 ;  /* 0x000000061c84723c */ /* 0x000fe20000041884 */
[----:B------:R-:W5:Y:S02]  /*77b0*/  LDSM.16.MT88.4 R4, [R229+0x14800] ;  /* 0x01480000e504783b */ /* 0x000f640000004200 */
[----:B------:R-:W-:Y:S03]  /*77c0*/  MUFU.EX2 R190, R190 ;  /* 0x000000be00be7308 */ /* 0x000fe60000000800 */
[C---:B------:R-:W-:Y:S05]  /*77d0*/  HMMA.16816.F32.BF16 R84, R128.reuse, R88, RZ ;  /* 0x000000588054723c */ /* 0x040fea00000418ff */
[----:B------:R-:W4:Y:S01]  /*77e0*/  MUFU.EX2 R193, R193 ;  /* 0x000000c100c17308 */ /* 0x000f220000000800 */
[----:B------:R-:W-:Y:S06]  /*77f0*/  HMMA.16816.F32.BF16 R148, R128, R150, RZ ;  /* 0x000000968094723c */ /* 0x000fec00000418ff */
[C---:B-1----:R-:W-:Y:S01]  /*7800*/  HMMA.16816.F32.BF16 R76, R28.reuse, R8, R76 ;  /* 0x000000081c4c723c */ /* 0x042fe2000004184c */
[----:B------:R-:W-:Y:S05]  /*7810*/  MUFU.EX2 R200, R200 ;  /* 0x000000c800c87308 */ /* 0x000fea0000000800 */
[----:B------:R-:W-:Y:S01]  /*7820*/  HMMA.16816.F32.BF16 R80, R28, R10, R80 ;  /* 0x0000000a1c50723c */ /* 0x000fe20000041850 */
[----:B------:R-:W1:Y:S02]  /*7830*/  LDSM.16.MT88.4 R8, [R230+0x16800] ;  /* 0x01680000e608783b */ /* 0x000e640000004200 */
        /* <DEDUP_REMOVED lines=12> */
[----:B------:R-:W2:Y:S01]  /*7900*/  LDSM.16.MT88.4 R20, [R232+0x14800] ;  /* 0x01480000e814783b */ /* 0x000ea20000004200 */
        /* <DEDUP_REMOVED lines=11> */
[C---:B-1----:R-:W-:Y:S06]  /*79c0*/  HMMA.16816.F32.BF16 R108, R28.reuse, R8, R108 ;  /* 0x000000081c6c723c */ /* 0x042fec000004186c */
[----:B------:R-:W-:Y:S01]  /*79d0*/  HMMA.16816.F32.BF16 R112, R28, R10, R112 ;  /* 0x0000000a1c70723c */ /* 0x000fe20000041870 */
[----:B------:R-:W1:Y:S05]  /*79e0*/  LDSM.16.MT88.4 R8, [R229+0x11000] ;  /* 0x01100000e508783b */ /* 0x000e6a0000004200 */
        /* <DEDUP_REMOVED lines=14> */
[----:B------:R-:W1:Y:S05]  /*7ad0*/  LDSM.16.MT88.4 R24, [R228+0x12800] ;  /* 0x01280000e418783b */ /* 0x000e6a0000004200 */
[C---:B--2---:R-:W-:Y:S06]  /*7ae0*/  HMMA.16816.F32.BF16 R68, R28.reuse, R20, R68 ;  /* 0x000000141c44723c */ /* 0x044fec0000041844 */
[C---:B------:R-:W-:Y:S01]  /*7af0*/  HMMA.16816.F32.BF16 R72, R28.reuse, R22, R72 ;  /* 0x000000161c48723c */ /* 0x040fe20000041848 */
[----:B------:R-:W2:Y:S05]  /*7b00*/  LDSM.16.MT88.4 R20, [R232+0x11000] ;  /* 0x01100000e814783b */ /* 0x000eaa0000004200 */
        /* <DEDUP_REMOVED lines=21> */
[----:B-1----:R-:W-:Y:S01]  /*7c60*/  HMMA.16816.F32.BF16 R144, R4, R8, R144 ;  /* 0x000000080490723c */ /* 0x002fe20000041890 */
[----:B------:R-:W-:Y:S01]  /*7c70*/  FADD.FTZ R189, R189, R186 ;  /* 0x000000babdbd7221 */ /* 0x000fe20000010000 */
[----:B------:R-:W-:-:S04]  /*7c80*/  FADD.FTZ R193, R193, R190 ;  /* 0x000000bec1c17221 */ /* 0x000fc80000010000 */
[----:B------:R-:W-:Y:S01]  /*7c90*/  HMMA.16816.F32.BF16 R140, R4, R10, R140 ;  /* 0x0000000a048c723c */ /* 0x000fe2000004188c */
[----:B------:R-:W1:Y:S05]  /*7ca0*/  LDSM.16.MT88.4 R8, [R230+0x15000] ;  /* 0x01500000e608783b */ /* 0x000e6a0000004200 */
[C---:B------:R-:W-:Y:S06]  /*7cb0*/  HMMA.16816.F32.BF16 R60, R28.reuse, R24, R60 ;  /* 0x000000181c3c723c */ /* 0x040fec000004183c */
[----:B------:R-:W-:Y:S01]  /*7cc0*/  HMMA.16816.F32.BF16 R64, R28, R26, R64 ;  /* 0x0000001a1c40723c */ /* 0x000fe20000041840 */
[----:B------:R-:W5:Y:S05]  /*7cd0*/  LDSM.16.MT88.4 R24, [R230+0x11000] ;  /* 0x01100000e618783b */ /* 0x000f6a0000004200 */
        /* <DEDUP_REMOVED lines=9> */
[C---:B-1----:R-:W-:Y:S06]  /*7d70*/  HMMA.16816.F32.BF16 R76, R4.reuse, R8, R76 ;  /* 0x00000008044c723c */ /* 0x042fec000004184c */
[----:B------:R-:W-:Y:S01]  /*7d80*/  HMMA.16816.F32.BF16 R80, R4, R10, R80 ;  /* 0x0000000a0450723c */ /* 0x000fe20000041850 */
[----:B------:R-:W1:Y:S05]  /*7d90*/  LDSM.16.MT88.4 R8, [R230+0x17000] ;  /* 0x01700000e608783b */ /* 0x000e6a0000004200 */
[C---:B------:R-:W-:Y:S06]  /*7da0*/  HMMA.16816.F32.BF16 R124, R28.reuse, R32, R124 ;  /* 0x000000201c7c723c */ /* 0x040fec000004187c */
[----:B------:R-:W-:Y:S01]  /*7db0*/  HMMA.16816.F32.BF16 R128, R28, R34, R128 ;  /* 0x000000221c80723c */ /* 0x000fe20000041880 */
[----:B------:R-:W1:Y:S04]  /*7dc0*/  LDSM.16.MT88.4 R32, [R229+0x13000] ;  /* 0x01300000e520783b */ /* 0x000e680000004200 */
[----:B------:R-:W1:Y:S01]  /*7dd0*/  LDSM.16.MT88.4 R28, [R228+0x13000] ;  /* 0x01300000e41c783b */ /* 0x000e620000004200 */
[C---:B-----5:R-:W-:Y:S06]  /*7de0*/  HMMA.16816.F32.BF16 R152, R4.reuse, R24, R152 ;  /* 0x000000180498723c */ /* 0x060fec0000041898 */
[C---:B------:R-:W-:Y:S01]  /*7df0*/  HMMA.16816.F32.BF16 R148, R4.reuse, R26, R148 ;  /* 0x0000001a0494723c */ /* 0x040fe20000041894 */
        /* <DEDUP_REMOVED lines=11> */
[C---:B------:R-:W-:Y:S01]  /*7eb0*/  HMMA.16816.F32.BF16 R112, R4.reuse, R10, R112 ;  /* 0x0000000a0470723c */ /* 0x040fe20000041870 */
[----:B------:R-:W1:Y:S05]  /*7ec0*/  LDSM.16.MT88.4 R8, [R228+0x11800] ;  /* 0x01180000e408783b */ /* 0x000e6a0000004200 */
[C---:B------:R-:W-:Y:S06]  /*7ed0*/  HMMA.16816.F32.BF16 R52, R4.reuse, R32, R52 ;  /* 0x000000200434723c */ /* 0x040fec0000041834 */
[C---:B------:R-:W-:Y:S01]  /*7ee0*/  HMMA.16816.F32.BF16 R56, R4.reuse, R34, R56 ;  /* 0x000000220438723c */ /* 0x040fe20000041838 */
[----:B------:R-:W1:Y:S05]  /*7ef0*/  LDSM.16.MT88.4 R32, [R232+0x11800] ;  /* 0x01180000e820783b */ /* 0x000e6a0000004200 */
[C---:B------:R-:W-:Y:S06]  /*7f00*/  HMMA.16816.F32.BF16 R60, R4.reuse, R28, R60 ;  /* 0x0000001c043c723c */ /* 0x040fec000004183c */
[C---:B------:R-:W-:Y:S01]  /*7f10*/  HMMA.16816.F32.BF16 R64, R4.reuse, R30, R64 ;  /* 0x0000001e0440723c */ /* 0x040fe20000041840 */
[----:B------:R-:W1:Y:S05]  /*7f20*/  LDSM.16.MT88.4 R28, [R230+0x11800] ;  /* 0x01180000e61c783b */ /* 0x000e6a0000004200 */
        /* <DEDUP_REMOVED lines=22> */
[----:B-1----:R-:W-:Y:S01]  /*8090*/  HMMA.16816.F32.BF16 R136, R4, R8, R136 ;  /* 0x000000080488723c */ /* 0x002fe20000041888 */
[----:B------:R-:W-:Y:S01]  /*80a0*/  FADD.FTZ R252, R252, R197 ;  /* 0x000000c5fcfc7221 */ /* 0x000fe20000010000 */
[----:B------:R-:W-:-:S04]  /*80b0*/  FADD.FTZ R251, R251, R192 ;  /* 0x000000c0fbfb7221 */ /* 0x000fc80000010000 */
        /* <DEDUP_REMOVED lines=31> */
[C---:B--2---:R-:W-:Y:S06]  /*82b0*/  HMMA.16816.F32.BF16 R100, R4.reuse, R20, R100 ;  /* 0x000000140464723c */ /* 0x044fec0000041864 */
[C---:B------:R-:W-:Y:S06]  /*82c0*/  HMMA.16816.F32.BF16 R104, R4.reuse, R22, R104 ;  /* 0x000000160468723c */ /* 0x040fec0000041868 */
[C---:B----4-:R-:W-:Y:S06]  /*82d0*/  HMMA.16816.F32.BF16 R108, R4.reuse, R16, R108 ;  /* 0x00000010046c723c */ /* 0x050fec000004186c */
[C---:B------:R-:W-:Y:S06]  /*82e0*/  HMMA.16816.F32.BF16 R112, R4.reuse, R18, R112 ;  /* 0x000000120470723c */ /* 0x040fec0000041870 */
[C---:B---3--:R-:W-:Y:S06]  /*82f0*/  HMMA.16816.F32.BF16 R116, R4.reuse, R12, R116 ;  /* 0x0000000c0474723c */ /* 0x048fec0000041874 */
[C---:B------:R-:W-:Y:S06]  /*8300*/  HMMA.16816.F32.BF16 R120, R4.reuse, R14, R120 ;  /* 0x0000000e0478723c */ /* 0x040fec0000041878 */
[C---:B-1----:R-:W-:Y:S06]  /*8310*/  HMMA.16816.F32.BF16 R124, R4.reuse, R8, R124 ;  /* 0x00000008047c723c */ /* 0x042fec000004187c */
        /* <DEDUP_REMOVED lines=13> */
[----:B------:R-:W-:Y:S01]  /*83f0*/  ULDC UR16, c[0x0][0x248] ;  /* 0x0000920000107ab9 */ /* 0x000fe20000000800 */
[----:B------:R-:W-:Y:S01]  /*8400*/  ULDC.64 UR8, c[0x0][0x248] ;  /* 0x0000920000087ab9 */ /* 0x000fe20000000a00 */
[----:B------:R-:W-:Y:S01]  /*8410*/  ULDC.64 UR10, c[0x0][0x250] ;  /* 0x00009400000a7ab9 */ /* 0x000fe20000000a00 */
[----:B------:R-:W-:-:S05]  /*8420*/  ULDC.64 UR6, c[0x0][0x250] ;  /* 0x0000940000067ab9 */ /* 0x000fca0000000a00 */
.L_x_819:
        /* <DEDUP_REMOVED lines=75> */
.L_x_816:
[CC--:B------:R-:W-:Y:S01]  /*88e0*/  LEA R2, P1, R3.reuse, R194.reuse, 0x1 ;  /* 0x000000c203027211 */ /* 0x0c0fe200078208ff */
[----:B------:R-:W-:Y:S01]  /*88f0*/  @P6 STS.128 [R242+0x10000], RZ ;  /* 0x010000fff2006388 */ /* 0x000fe20000000c00 */
[C---:B------:R-:W-:Y:S01]  /*8900*/  IADD3 R9, P2, R3.reuse, UR24, RZ ;  /* 0x0000001803097c10 */ /* 0x040fe2000ff5e0ff */
[----:B------:R-:W-:Y:S01]  /*8910*/  UISETP.GE.AND UP0, UPT, UR25, 0x1, UPT ;  /* 0x000000011900788c */ /* 0x000fe2000bf06270 */
[-C--:B------:R-:W-:Y:S02]  /*8920*/  LEA.HI.X R3, R3, R195.reuse, R164, 0x1, P1 ;  /* 0x000000c303037211 */ /* 0x080fe400008f0ca4 */
[----:B------:R-:W-:Y:S02]  /*8930*/  ISETP.GE.AND P3, PT, R239, UR18, PT ;  /* 0x00000012ef007c0c */ /* 0x000fe4000bf66270 */
[CC--:B------:R-:W-:Y:S01]  /*8940*/  @!P6 LEA R26, P1, R9.reuse, R194.reuse, 0x1 ;  /* 0x000000c2091ae211 */ /* 0x0c0fe200078208ff */
[----:B------:R-:W-:Y:S01]  /*8950*/  @!PT LDS RZ, [RZ] ;  /* 0x00000000fffff984 */ /* 0x000fe20000000800 */
[----:B------:R-:W-:Y:S01]  /*8960*/  @!PT LDS RZ, [RZ] ;  /* 0x00000000fffff984 */ /* 0x000fe20000000800 */
[----:B------:R-:W-:Y:S01]  /*8970*/  @!PT LDS RZ, [RZ] ;  /* 0x00000000fffff984 */ /* 0x000fe20000000800 */
[----:B------:R-:W-:Y:S01]  /*8980*/  @!P6 LDGSTS.E.BYPASS.LTC128B.128 [R242+0x10000], desc[UR20][R2.64] ;  /* 0x1000000002f2efae */ /* 0x000fe2000b901d54 */
[----:B------:R-:W-:Y:S02]  /*8990*/  IADD3.X R10, R164, UR12, RZ, P2, !PT ;  /* 0x0000000ca40a7c10 */ /* 0x000fe400097fe4ff */
[C---:B------:R-:W-:Y:S01]  /*89a0*/  IADD3 R165, P2, R9.reuse, UR24, RZ ;  /* 0x0000001809a57c10 */ /* 0x040fe2000ff5e0ff */
[----:B------:R-:W-:Y:S01]  /*89b0*/  @P5 STS.128 [R242+0x12000], RZ ;  /* 0x012000fff2005388 */ /* 0x000fe20000000c00 */
[CCC-:B------:R-:W-:Y:S02]  /*89c0*/  @!P6 LEA.HI.X R27, R9.reuse, R195.reuse, R10.reuse, 0x1, P1 ;  /* 0x000000c3091be211 */ /* 0x1c0fe400008f0c0a */
        /* <DEDUP_REMOVED lines=14> */
[-C--:B------:R-:W-:Y:S02]  /*8ab0*/  @!P3 LEA R14, P2, R9, R194.reuse, 0x1 ;  /* 0x000000c2090eb211 */ /* 0x080fe400078408ff */
[----:B------:R-:W-:Y:S01]  /*8ac0*/  IADD3 R164, P1, R165, UR24, RZ ;  /* 0x00000018a5a47c10 */ /* 0x000fe2000ff3e0ff */
        /* <DEDUP_REMOVED lines=89> */
[----:B------:R-:W0:Y:S04]  /*9060*/  LDGDEPBAR ;  /* 0x00000000000079af */ /* 0x000e280000000000 */
[----:B------:R-:W-:Y:S04]  /*9070*/  LDSM.16.M88.4 R188, [R236] ;  /* 0x00000000ecbc783b */ /* 0x000fe80000000200 */
[----:B-1----:R-:W1:Y:S04]  /*9080*/  LDSM.16.M88.4 R192, [R235] ;  /* 0x00000000ebc0783b */ /* 0x002e680000000200 */
[----:B------:R-:W1:Y:S04]  /*9090*/  LDSM.16.M88.4 R196, [R227] ;  /* 0x00000000e3c4783b */ /* 0x000e680000000200 */
[----:B------:R-:W1:Y:S04]  /*90a0*/  LDSM.16.M88.4 R200, [R226] ;  /* 0x00000000e2c8783b */ /* 0x000e680000000200 */
[----:B------:R-:W1:Y:S01]  /*90b0*/  LDSM.16.M88.4 R204, [R225] ;  /* 0x00000000e1cc783b */ /* 0x000e620000000200 */
[C---:B--2---:R-:W-:Y:S03]  /*90c0*/  HMMA.16816.F32.BF16 R4, R168.reuse, R172, RZ ;  /* 0x000000aca804723c */ /* 0x044fe600000418ff */
[----:B------:R-:W-:Y:S03]  /*90d0*/  LDSM.16.M88.4 R208, [R231+0x8000] ;  /* 0x00800000e7d0783b */ /* 0x000fe60000000200 */
[C---:B------:R-:W-:Y:S01]  /*90e0*/  HMMA.16816.F32.BF16 R8, R168.reuse, R174, RZ ;  /* 0x000000aea808723c */ /* 0x040fe200000418ff */
[----:B------:R-:W2:Y:S05]  /*90f0*/  LDSM.16.M88.4 R172, [R234] ;  /* 0x00000000eaac783b */ /* 0x000eaa0000000200 */
[C---:B---3--:R-:W-:Y:S06]  /*9100*/  HMMA.16816.F32.BF16 R12, R168.reuse, R176, RZ ;  /* 0x000000b0a80c723c */ /* 0x048fec00000418ff */
[C---:B------:R-:W-:Y:S01]  /*9110*/  HMMA.16816.F32.BF16 R16, R168.reuse, R178, RZ ;  /* 0x000000b2a810723c */ /* 0x040fe200000418ff */
[----:B------:R-:W-:Y:S05]  /*9120*/  LDSM.16.M88.4 R176, [R231+0x9000] ;  /* 0x00900000e7b0783b */ /* 0x000fea0000000200 */
[C---:B----4-:R-:W-:Y:S06]  /*9130*/  HMMA.16816.F32.BF16 R20, R168.reuse, R180, RZ ;  /* 0x000000b4a814723c */ /* 0x050fec00000418ff */
[C---:B------:R-:W-:Y:S01]  /*9140*/  HMMA.16816.F32.BF16 R24, R168.reuse, R182, RZ ;  /* 0x000000b6a818723c */ /* 0x040fe200000418ff */
[----:B------:R-:W-:Y:S05]  /*9150*/  LDSM.16.M88.4 R180, [R231+0x9800] ;  /* 0x00980000e7b4783b */ /* 0x000fea0000000200 */
[C---:B-----5:R-:W-:Y:S06]  /*9160*/  HMMA.16816.F32.BF16 R28, R168.reuse, R184, RZ ;  /* 0x000000b8a81c723c */ /* 0x060fec00000418ff */
[----:B------:R-:W-:Y:S01]  /*9170*/  HMMA.16816.F32.BF16 R32, R168, R186, RZ ;  /* 0x000000baa820723c */ /* 0x000fe200000418ff */
[----:B------:R-:W3:Y:S04]  /*9180*/  LDSM.16.M88.4 R168, [R231+0x8800] ;  /* 0x00880000e7a8783b */ /* 0x000ee80000000200 */
[----:B------:R-:W-:Y:S01]  /*9190*/  LDSM.16.M88.4 R184, [R233] ;  /* 0x00000000e9b8783b */ /* 0x000fe20000000200 */
[C---:B-1----:R-:W-:Y:S06]  /*91a0*/  HMMA.16816.F32.BF16 R4, R188.reuse, R192, R4 ;  /* 0x000000c0bc04723c */ /* 0x042fec0000041804 */
[C---:B------:R-:W-:Y:S01]  /*91b0*/  HMMA.16816.F32.BF16 R8, R188.reuse, R194, R8 ;  /* 0x000000c2bc08723c */ /* 0x040fe20000041808 */
[----:B------:R-:W1:Y:S05]  /*91c0*/  LDSM.16.M88.4 R192, [R224] ;  /* 0x00000000e0c0783b */ /* 0x000e6a0000000200 */
[C---:B------:R-:W-:Y:S06]  /*91d0*/  HMMA.16816.F32.BF16 R12, R188.reuse, R196, R12 ;  /* 0x000000c4bc0c723c */ /* 0x040fec000004180c */
[C---:B------:R-:W-:Y:S01]  /*91e0*/  HMMA.16816.F32.BF16 R16, R188.reuse, R198, R16 ;  /* 0x000000c6bc10723c */ /* 0x040fe20000041810 */
[----:B------:R-:W-:Y:S05]  /*91f0*/  LDSM.16.M88.4 R196, [R224+0x1000] ;  /* 0x00100000e0c4783b */ /* 0x000fea0000000200 */
[C---:B------:R-:W-:Y:S06]  /*9200*/  HMMA.16816.F32.BF16 R20, R188.reuse, R200, R20 ;  /* 0x000000c8bc14723c */ /* 0x040fec0000041814 */
[C---:B------:R-:W-:Y:S01]  /*9210*/  HMMA.16816.F32.BF16 R24, R188.reuse, R202, R24 ;  /* 0x000000cabc18723c */ /* 0x040fe20000041818 */
[----:B------:R-:W-:Y:S05]  /*9220*/  LDSM.16.M88.4 R200, [R224+0x1800] ;  /* 0x00180000e0c8783b */ /* 0x000fea0000000200 */
[C---:B------:R-:W-:Y:S06]  /*9230*/  HMMA.16816.F32.BF16 R28, R188.reuse, R204, R28 ;  /* 0x000000ccbc1c723c */ /* 0x040fec000004181c */
[----:B------:R-:W-:Y:S01]  /*9240*/  HMMA.16816.F32.BF16 R32, R188, R206, R32 ;  /* 0x000000cebc20723c */ /* 0x000fe20000041820 */
[----:B------:R-:W4:Y:S04]  /*9250*/  LDSM.16.M88.4 R188, [R224+0x800] ;  /* 0x00080000e0bc783b */ /* 0x000f280000000200 */
[----:B------:R-:W-:Y:S01]  /*9260*/  LDSM.16.M88.4 R204, [R238+0x2000] ;  /* 0x00200000eecc783b */ /* 0x000fe20000000200 */
[C---:B--2---:R-:W-:Y:S06]  /*9270*/  HMMA.16816.F32.BF16 R4, R172.reuse, R208, R4 ;  /* 0x000000d0ac04723c */ /* 0x044fec0000041804 */
[C---:B------:R-:W-:Y:S01]  /*9280*/  HMMA.16816.F32.BF16 R8, R172.reuse, R210, R8 ;  /* 0x000000d2ac08723c */ /* 0x040fe20000041808 */
[----:B------:R-:W2:Y:S05]  /*9290*/  LDSM.16.M88.4 R208, [R237+0xa000] ;  /* 0x00a00000edd0783b */ /* 0x000eaa0000000200 */
[C---:B---3--:R-:W-:Y:S06]  /*92a0*/  HMMA.16816.F32.BF16 R12, R172.reuse, R168, R12 ;  /* 0x000000a8ac0c723c */ /* 0x048fec000004180c */
[C---:B------:R-:W-:Y:S01]  /*92b0*/  HMMA.16816.F32.BF16 R16, R172.reuse, R170, R16 ;  /* 0x000000aaac10723c */ /* 0x040fe20000041810 */
[----:B------:R-:W3:Y:S05]  /*92c0*/  LDSM.16.M88.4 R168, [R237+0xa800] ;  /* 0x00a80000eda8783b */ /* 0x000eea0000000200 */
[C---:B------:R-:W-:Y:S06]  /*92d0*/  HMMA.16816.F32.BF16 R20, R172.reuse, R176, R20 ;  /* 0x000000b0ac14723c */ /* 0x040fec0000041814 */
[C---:B------:R-:W-:Y:S01]  /*92e0*/  HMMA.16816.F32.BF16 R24, R172.reuse, R178, R24 ;  /* 0x000000b2ac18723c */ /* 0x040fe20000041818 */
[----:B------:R-:W-:Y:S05]  /*92f0*/  LDSM.16.M88.4 R176, [R237+0xb800] ;  /* 0x00b80000edb0783b */ /* 0x000fea0000000200 */
[C---:B------:R-:W-:Y:S06]  /*9300*/  HMMA.16816.F32.BF16 R28, R172.reuse, R180, R28 ;  /* 0x000000b4ac1c723c */ /* 0x040fec000004181c */
[----:B------:R-:W-:Y:S01]  /*9310*/  HMMA.16816.F32.BF16 R32, R172, R182, R32 ;  /* 0x000000b6ac20723c */ /* 0x000fe20000041820 */
[----:B------:R-:W5:Y:S04]  /*9320*/  LDSM.16.M88.4 R172, [R237+0xb000] ;  /* 0x00b00000edac783b */ /* 0x000f680000000200 */
[----:B------:R-:W-:Y:S01]  /*9330*/  LDSM.16.M88.4 R180, [R236+0x2000] ;  /* 0x00200000ecb4783b */ /* 0x000fe20000000200 */
[C---:B-1----:R-:W-:Y:S06]  /*9340*/  HMMA.16816.F32.BF16 R4, R184.reuse, R192, R4 ;  /* 0x000000c0b804723c */ /* 0x042fec0000041804 */
[C---:B------:R-:W-:Y:S01]  /*9350*/  HMMA.16816.F32.BF16 R8, R184.reuse, R194, R8 ;  /* 0x000000c2b808723c */ /* 0x040fe20000041808 */
[----:B------:R-:W1:Y:S05]  /*9360*/  LDSM.16.M88.4 R192, [R223] ;  /* 0x00000000dfc0783b */ /* 0x000e6a0000000200 */
[C---:B----4-:R-:W-:Y:S06]  /*9370*/  HMMA.16816.F32.BF16 R12, R184.reuse, R188, R12 ;  /* 0x000000bcb80c723c */ /* 0x050fec000004180c */
[C---:B------:R-:W-:Y:S01]  /*9380*/  HMMA.16816.F32.BF16 R16, R184.reuse, R190, R16 ;  /* 0x000000beb810723c */ /* 0x040fe20000041810 */
[----:B------:R-:W-:Y:S05]  /*9390*/  LDSM.16.M88.4 R188, [R221] ;  /* 0x00000000ddbc783b */ /* 0x000fea0000000200 */
[C---:B------:R-:W-:Y:S06]  /*93a0*/  HMMA.16816.F32.BF16 R20, R184.reuse, R196, R20 ;  /* 0x000000c4b814723c */ /* 0x040fec0000041814 */
[C---:B------:R-:W-:Y:S01]  /*93b0*/  HMMA.16816.F32.BF16 R24, R184.reuse, R198, R24 ;  /* 0x000000c6b818723c */ /* 0x040fe20000041818 */
[----:B------:R-:W-:Y:S05]  /*93c0*/  LDSM.16.M88.4 R196, [R220] ;  /* 0x00000000dcc4783b */ /* 0x000fea0000000200 */
[C---:B------:R-:W-:Y:S06]  /*93d0*/  HMMA.16816.F32.BF16 R28, R184.reuse, R200, R28 ;  /* 0x000000c8b81c723c */ /* 0x040fec000004181c */
[----:B------:R-:W-:Y:S01]  /*93e0*/  HMMA.16816.F32.BF16 R32, R184, R202, R32 ;  /* 0x000000cab820723c */ /* 0x000fe20000041820 */
[----:B------:R-:W4:Y:S04]  /*93f0*/  LDSM.16.M88.4 R184, [R222] ;  /* 0x00000000deb8783b */ /* 0x000f280000000200 */
[----:B------:R-:W-:Y:S01]  /*9400*/  LDSM.16.M88.4 R200, [R234+0x2000] ;  /* 0x00200000eac8783b */ /* 0x000fe20000000200 */
[C---:B--2---:R-:W-:Y:S06]  /*9410*/  HMMA.16816.F32.BF16 R4, R204.reuse, R208, R4 ;  /* 0x000000d0cc04723c */ /* 0x044fec0000041804 */
[C---:B------:R-:W-:Y:S01]  /*9420*/  HMMA.16816.F32.BF16 R8, R204.reuse, R210, R8 ;  /* 0x000000d2cc08723c */ /* 0x040fe20000041808 */
[----:B------:R-:W2:Y:S05]  /*9430*/  LDSM.16.M88.4 R208, [R231+0xa000] ;  /* 0x00a00000e7d0783b */ /* 0x000eaa0000000200 */
[C---:B---3--:R-:W-:Y:S06]  /*9440*/  HMMA.16816.F32.BF16 R12, R204.reuse, R168, R12 ;  /* 0x000000a8cc0c723c */ /* 0x048fec000004180c */
[C---:B------:R-:W-:Y:S01]  /*9450*/  HMMA.16816.F32.BF16 R16, R204.reuse, R170, R16 ;  /* 0x000000aacc10723c */ /* 0x040fe20000041810 */
[----:B------:R-:W3:Y:S05]  /*9460*/  LDSM.16.M88.4 R168, [R231+0xa800] ;  /* 0x00a80000e7a8783b */ /* 0x000eea0000000200 */
[C---:B-----5:R-:W-:Y:S06]  /*9470*/  HMMA.16816.F32.BF16 R20, R204.reuse, R172, R20 ;  /* 0x000000accc14723c */ /* 0x060fec0000041814 */
[C---:B------:R-:W-:Y:S01]  /*9480*/  HMMA.16816.F32.BF16 R24, R204.reuse, R174, R24 ;  /* 0x000000aecc18723c */ /* 0x040fe20000041818 */
[----:B------:R-:W5:Y:S05]  /*9490*/  LDSM.16.M88.4 R172, [R231+0xb000] ;  /* 0x00b00000e7ac783b */ /* 0x000f6a0000000200 */
[C---:B------:R-:W-:Y:S06]  /*94a0*/  HMMA.16816.F32.BF16 R28, R204.reuse, R176, R28 ;  /* 0x000000b0cc1c723c */ /* 0x040fec000004181c */
[----:B------:R-:W-:Y:S01]  /*94b0*/  HMMA.16816.F32.BF16 R32, R204, R178, R32 ;  /* 0x000000b2cc20723c */ /* 0x000fe20000041820 */
[----:B------:R-:W5:Y:S04]  /*94c0*/  LDSM.16.M88.4 R176, [R231+0xb800] ;  /* 0x00b80000e7b0783b */ /* 0x000f680000000200 */
[----:B------:R-:W-:Y:S01]  /*94d0*/  LDSM.16.M88.4 R204, [R224+0x2000] ;  /* 0x00200000e0cc783b */ /* 0x000fe20000000200 */
[C---:B-1----:R-:W-:Y:S06]  /*94e0*/  HMMA.16816.F32.BF16 R4, R180.reuse, R192, R4 ;  /* 0x000000c0b404723c */ /* 0x042fec0000041804 */
[C---:B------:R-:W-:Y:S01]  /*94f0*/  HMMA.16816.F32.BF16 R8, R180.reuse, R194, R8 ;  /* 0x000000c2b408723c */ /* 0x040fe20000041808 */
[----:B------:R-:W1:Y:S05]  /*9500*/  LDSM.16.M88.4 R192, [R233+0x2000] ;  /* 0x00200000e9c0783b */ /* 0x000e6a0000000200 */
[C---:B----4-:R-:W-:Y:S06]  /*9510*/  HMMA.16816.F32.BF16 R12, R180.reuse, R184, R12 ;  /* 0x000000b8b40c723c */ /* 0x050fec000004180c */
        /* <DEDUP_REMOVED lines=27> */
[----:B------:R-:W4:Y:S05]  /*96d0*/  LDSM.16.M88.4 R180, [R218] ;  /* 0x00000000dab4783b */ /* 0x000f2a0000000200 */
[C---:B------:R-:W-:Y:S06]  /*96e0*/  HMMA.16816.F32.BF16 R20, R192.reuse, R184, R20 ;  /* 0x000000b8c014723c */ /* 0x040fec0000041814 */
[C---:B------:R-:W-:Y:S01]  /*96f0*/  HMMA.16816.F32.BF16 R24, R192.reuse, R186, R24 ;  /* 0x000000bac018723c */ /* 0x040fe20000041818 */
[----:B------:R-:W4:Y:S05]  /*9700*/  LDSM.16.M88.4 R184, [R217] ;  /* 0x00000000d9b8783b */ /* 0x000f2a0000000200 */
        /* <DEDUP_REMOVED lines=22> */
[----:B------:R-:W4:Y:S05]  /*9870*/  LDSM.16.M88.4 R180, [R224+0x4800] ;  /* 0x00480000e0b4783b */ /* 0x000f2a0000000200 */
[C---:B------:R-:W-:Y:S06]  /*9880*/  HMMA.16816.F32.BF16 R20, R200.reuse, R184, R20 ;  /* 0x000000b8c814723c */ /* 0x040fec0000041814 */
[C---:B------:R-:W-:Y:S01]  /*9890*/  HMMA.16816.F32.BF16 R24, R200.reuse, R186, R24 ;  /* 0x000000bac818723c */ /* 0x040fe20000041818 */
[----:B------:R-:W4:Y:S05]  /*98a0*/  LDSM.16.M88.4 R184, [R224+0x5000] ;  /* 0x00500000e0b8783b */ /* 0x000f2a0000000200 */
        /* <DEDUP_REMOVED lines=47> */
[C---:B------:R-:W-:Y:S06]  /*9ba0*/  HMMA.16816.F32.BF16 R16, R192.reuse, R182, R16 ;  /* 0x000000b6c010723c */ /* 0x040fec0000041810 */
[C---:B------:R-:W-:Y:S06]  /*9bb0*/  HMMA.16816.F32.BF16 R20, R192.reuse, R184, R20 ;  /* 0x000000b8c014723c */ /* 0x040fec0000041814 */
[C---:B------:R-:W-:Y:S06]  /*9bc0*/  HMMA.16816.F32.BF16 R24, R192.reuse, R186, R24 ;  /* 0x000000bac018723c */ /* 0x040fec0000041818 */
[C---:B------:R-:W-:Y:S06]  /*9bd0*/  HMMA.16816.F32.BF16 R28, R192.reuse, R188, R28 ;  /* 0x000000bcc01c723c */ /* 0x040fec000004181c */
[----:B------:R-:W-:Y:S06]  /*9be0*/  HMMA.16816.F32.BF16 R32, R192, R190, R32 ;  /* 0x000000bec020723c */ /* 0x000fec0000041820 */
[C---:B--2---:R-:W-:Y:S06]  /*9bf0*/  HMMA.16816.F32.BF16 R4, R196.reuse, R208, R4 ;  /* 0x000000d0c404723c */ /* 0x044fec0000041804 */
[C---:B------:R-:W-:Y:S06]  /*9c00*/  HMMA.16816.F32.BF16 R8, R196.reuse, R210, R8 ;  /* 0x000000d2c408723c */ /* 0x040fec0000041808 */
[C---:B---3--:R-:W-:Y:S06]  /*9c10*/  HMMA.16816.F32.BF16 R12, R196.reuse, R168, R12 ;  /* 0x000000a8c40c723c */ /* 0x048fec000004180c */
[C---:B------:R-:W-:Y:S01]  /*9c20*/  HMMA.16816.F32.BF16 R16, R196.reuse, R170, R16 ;  /* 0x000000aac410723c */ /* 0x040fe20000041810 */
[----:B------:R-:W2:Y:S05]  /*9c30*/  LDSM.16.M88.4 R168, [R224+0x6800] ;  /* 0x00680000e0a8783b */ /* 0x000eaa0000000200 */
[C---:B-----5:R-:W-:Y:S06]  /*9c40*/  HMMA.16816.F32.BF16 R20, R196.reuse, R172, R20 ;  /* 0x000000acc414723c */ /* 0x060fec0000041814 */
[C---:B------:R-:W-:Y:S01]  /*9c50*/  HMMA.16816.F32.BF16 R24, R196.reuse, R174, R24 ;  /* 0x000000aec418723c */ /* 0x040fe20000041818 */
[----:B------:R-:W3:Y:S05]  /*9c60*/  LDSM.16.M88.4 R172, [R224+0x7000] ;  /* 0x00700000e0ac783b */ /* 0x000eea0000000200 */
[C---:B------:R-:W-:Y:S06]  /*9c70*/  HMMA.16816.F32.BF16 R28, R196.reuse, R176, R28 ;  /* 0x000000b0c41c723c */ /* 0x040fec000004181c */
[----:B------:R-:W-:Y:S06]  /*9c80*/  HMMA.16816.F32.BF16 R32, R196, R178, R32 ;  /* 0x000000b2c420723c */ /* 0x000fec0000041820 */
[C---:B-1----:R-:W-:Y:S06]  /*9c90*/  HMMA.16816.F32.BF16 R4, R200.reuse, R204, R4 ;  /* 0x000000ccc804723c */ /* 0x042fec0000041804 */
[C---:B------:R-:W-:Y:S06]  /*9ca0*/  HMMA.16816.F32.BF16 R8, R200.reuse, R206, R8 ;  /* 0x000000cec808723c */ /* 0x040fec0000041808 */
[C---:B--2---:R-:W-:Y:S06]  /*9cb0*/  HMMA.16816.F32.BF16 R12, R200.reuse, R168, R12 ;  /* 0x000000a8c80c723c */ /* 0x044fec000004180c */
[C---:B------:R-:W-:Y:S01]  /*9cc0*/  HMMA.16816.F32.BF16 R16, R200.reuse, R170, R16 ;  /* 0x000000aac810723c */ /* 0x040fe20000041810 */
[----:B------:R-:W1:Y:S01]  /*9cd0*/  LDSM.16.M88.4 R168, [R224+0x7800] ;  /* 0x00780000e0a8783b */ /* 0x000e620000000200 */
[----:B------:R-:W-:Y:S04]  /*9ce0*/  DEPBAR.LE SB0, 0x0 ;  /* 0x000080000000791a */ /* 0x000fe80000000000 */
[----:B------:R-:W-:Y:S01]  /*9cf0*/  BAR.SYNC.DEFER_BLOCKING 0x0 ;  /* 0x0000000000007b1d */ /* 0x000fe20000010000 */
[C---:B---3--:R-:W-:Y:S05]  /*9d00*/  HMMA.16816.F32.BF16 R20, R200.reuse, R172, R20 ;  /* 0x000000acc814723c */ /* 0x048fea0000041814 */
[----:B------:R-:W-:Y:S01]  /*9d10*/  FMUL.FTZ R166, R5, UR17 ;  /* 0x0000001105a67c20 */ /* 0x000fe20008410000 */
[----:B------:R-:W-:Y:S01]  /*9d20*/  FMUL.FTZ R194, R4, UR17 ;  /* 0x0000001104c27c20 */ /* 0x000fe20008410000 */
[----:B------:R-:W-:Y:S01]  /*9d30*/  FMUL.FTZ R164, R6, UR17 ;  /* 0x0000001106a47c20 */ /* 0x000fe20008410000 */
[----:B------:R-:W-:Y:S01]  /*9d40*/  FMUL.FTZ R165, R7, UR17 ;  /* 0x0000001107a57c20 */ /* 0x000fe20008410000 */
[----:B------:R2:W3:Y:S01]  /*9d50*/  MUFU.TANH R182, R166 ;  /* 0x000000a600b67308 */ /* 0x0004e20000002400 */
[C---:B------:R-:W-:Y:S03]  /*9d60*/  HMMA.16816.F32.BF16 R24, R200.reuse, R174, R24 ;  /* 0x000000aec818723c */ /* 0x040fe60000041818 */
[----:B------:R-:W-:Y:S01]  /*9d70*/  FMUL.FTZ R13, R13, UR17 ;  /* 0x000000110d0d7c20 */ /* 0x000fe20008410000 */
[----:B------:R-:W-:Y:S01]  /*9d80*/  FMUL.FTZ R195, R8, UR17 ;  /* 0x0000001108c37c20 */ /* 0x000fe20008410000 */
[----:B------:R-:W-:Y:S01]  /*9d90*/  FMUL.FTZ R14, R14, UR17 ;  /* 0x000000110e0e7c20 */ /* 0x000fe20008410000 */
[----:B------:R-:W-:Y:S03]  /*9da0*/  FMUL.FTZ R15, R15, UR17 ;  /* 0x000000110f0f7c20 */ /* 0x000fe60008410000 */
[----:B------:R4:W1:Y:S02]  /*9db0*/  MUFU.TANH R186, R194 ;  /* 0x000000c200ba7308 */ /* 0x0008640000002400 */
[----:B------:R-:W-:Y:S03]  /*9dc0*/  FMUL.FTZ R17, R17, UR17 ;  /* 0x0000001111117c20 */ /* 0x000fe60008410000 */
[----:B------:R-:W-:Y:S05]  /*9dd0*/  FMUL.FTZ R21, R21, UR17 ;  /* 0x0000001115157c20 */ /* 0x000fea0008410000 */
[----:B------:R5:W3:Y:S01]  /*9de0*/  MUFU.TANH R181, R164 ;  /* 0x000000a400b57308 */ /* 0x000ae20000002400 */
[----:B--2---:R-:W-:Y:S01]  /*9df0*/  FMUL.FTZ R166, R10, UR17 ;  /* 0x000000110aa67c20 */ /* 0x004fe20008410000 */
[----:B------:R-:W-:Y:S01]  /*9e00*/  FMUL.FTZ R10, R12, UR17 ;  /* 0x000000110c0a7c20 */ /* 0x000fe20008410000 */
[----:B------:R-:W-:Y:S07]  /*9e10*/  FMUL.FTZ R22, R22, UR17 ;  /* 0x0000001116167c20 */ /* 0x000fee0008410000 */
[----:B------:R2:W2:Y:S01]  /*9e20*/  MUFU.TANH R180, R165 ;  /* 0x000000a500b47308 */ /* 0x0004a20000002400 */
[----:B----4-:R-:W-:Y:S01]  /*9e30*/  FMUL.FTZ R194, R9, UR17 ;  /* 0x0000001109c27c20 */ /* 0x010fe20008410000 */
[C---:B-1----:R-:W-:Y:S03]  /*9e40*/  HMMA.16816.F32.BF16 R28, R200.reuse, R168, R28 ;  /* 0x000000a8c81c723c */ /* 0x042fe6000004181c */
[----:B------:R-:W-:Y:S05]  /*9e50*/  FMUL.FTZ R25, R25, UR17 ;  /* 0x0000001119197c20 */ /* 0x000fea0008410000 */
[----:B------:R1:W4:Y:S03]  /*9e60*/  MUFU.TANH R9, R166 ;  /* 0x000000a600097308 */ /* 0x0003260000002400 */
[----:B-----5:R-:W-:Y:S01]  /*9e70*/  FMUL.FTZ R164, R11, UR17 ;  /* 0x000000110ba47c20 */ /* 0x020fe20008410000 */
[----:B------:R-:W-:Y:S06]  /*9e80*/  HMMA.16816.F32.BF16 R32, R200, R170, R32 ;  /* 0x000000aac820723c */ /* 0x000fec0000041820 */
[----:B------:R5:W3:Y:S01]  /*9e90*/  MUFU.TANH R11, R164 ;  /* 0x000000a4000b7308 */ /* 0x000ae20000002400 */
[----:B--2---:R-:W-:Y:S09]  /*9ea0*/  FMUL.FTZ R165, R16, UR17 ;  /* 0x0000001110a57c20 */ /* 0x004ff20008410000 */
[----:B------:R2:W2:Y:S01]  /*9eb0*/  MUFU.TANH R208, R165 ;  /* 0x000000a500d07308 */ /* 0x0004a20000002400 */
[----:B-1----:R-:W-:Y:S01]  /*9ec0*/  FMUL.FTZ R166, R18, UR17 ;  /* 0x0000001112a67c20 */ /* 0x002fe20008410000 */
[----:B------:R-:W-:Y:S01]  /*9ed0*/  FMUL.FTZ R206, R28, UR17 ;  /* 0x000000111cce7c20 */ /* 0x000fe20008410000 */
[----:B------:R-:W-:Y:S01]  /*9ee0*/  FMUL.FTZ R29, R29, UR17 ;  /* 0x000000111d1d7c20 */ /* 0x000fe20008410000 */
[----:B------:R-:W-:Y:S06]  /*9ef0*/  FMUL.FTZ R30, R30, UR17 ;  /* 0x000000111e1e7c20 */ /* 0x000fec0008410000 */
[----:B------:R1:W1:Y:S01]  /*9f00*/  MUFU.TANH R196, R166 ;  /* 0x000000a600c47308 */ /* 0x0002620000002400 */
[----:B-----5:R-:W-:Y:S01]  /*9f10*/  FMUL.FTZ R164, R19, UR17 ;  /* 0x0000001113a47c20 */ /* 0x020fe20008410000 */
[----:B------:R-:W-:Y:S01]  /*9f20*/  FMUL.FTZ R198, R32, UR17 ;  /* 0x0000001120c67c20 */ /* 0x000fe20008410000 */
[----:B------:R-:W-:Y:S07]  /*9f30*/  FMUL.FTZ R35, R35, UR17 ;  /* 0x0000001123237c20 */ /* 0x000fee0008410000 */
[----:B------:R5:W3:Y:S01]  /*9f40*/  MUFU.TANH R173, R164 ;  /* 0x000000a400ad7308 */ /* 0x000ae20000002400 */
[----:B--2---:R-:W-:Y:S09]  /*9f50*/  FMUL.FTZ R165, R23, UR17 ;  /* 0x0000001117a57c20 */ /* 0x004ff20008410000 */
[----:B------:R2:W2:Y:S01]  /*9f60*/  MUFU.TANH R209, R165 ;  /* 0x000000a500d17308 */ /* 0x0004a20000002400 */
[----:B-1----:R-:W-:Y:S09]  /*9f70*/  FMUL.FTZ R166, R26, UR17 ;  /* 0x000000111aa67c20 */ /* 0x002ff20008410000 */
[----:B------:R1:W1:Y:S01]  /*9f80*/  MUFU.TANH R207, R166 ;  /* 0x000000a600cf7308 */ /* 0x0002620000002400 */
[----:B-----5:R-:W-:Y:S09]  /*9f90*/  FMUL.FTZ R164, R27, UR17 ;  /* 0x000000111ba47c20 */ /* 0x020ff20008410000 */
[----:B------:R5:W3:Y:S01]  /*9fa0*/  MUFU.TANH R189, R10 ;  /* 0x0000000a00bd7308 */ /* 0x000ae20000002400 */
[----:B--2---:R-:W-:Y:S09]  /*9fb0*/  FMUL.FTZ R165, R31, UR17 ;  /* 0x000000111fa57c20 */ /* 0x004ff20008410000 */
[----:B------:R2:W2:Y:S01]  /*9fc0*/  MUFU.TANH R192, R13 ;  /* 0x0000000d00c07308 */ /* 0x0004a20000002400 */
[----:B-1----:R-:W-:Y:S09]  /*9fd0*/  FMUL.FTZ R166, R34, UR17 ;  /* 0x0000001122a67c20 */ /* 0x002ff20008410000 */
[----:B------:R1:W1:Y:S01]  /*9fe0*/  MUFU.TANH R205, R164 ;  /* 0x000000a400cd7308 */ /* 0x0002620000002400 */
[----:B-----5:R-:W-:Y:S09]  /*9ff0*/  FMUL.FTZ R10, R20, UR17 ;  /* 0x00000011140a7c20 */ /* 0x020ff20008410000 */
[----:B------:R-:W3:Y:S01]  /*a000*/  MUFU.TANH R199, R165 ;  /* 0x000000a500c77308 */ /* 0x000ee20000002400 */
[----:B--2---:R-:W-:Y:S09]  /*a010*/  FMUL.FTZ R13, R24, UR17 ;  /* 0x00000011180d7c20 */ /* 0x004ff20008410000 */
[----:B------:R2:W2:Y:S01]  /*a020*/  MUFU.TANH R8, R195 ;  /* 0x000000c300087308 */ /* 0x0004a20000002400 */
[----:B-1----:R-:W-:Y:S09]  /*a030*/  FMUL.FTZ R164, R33, UR17 ;  /* 0x0000001121a47c20 */ /* 0x002ff20008410000 */
[----:B------:R1:W1:Y:S10]  /*a040*/  MUFU.TANH R183, R194 ;  /* 0x000000c200b77308 */ /* 0x0002740000002400 */
[----:B------:R3:W3:Y:S01]  /*a050*/  MUFU.TANH R191, R14 ;  /* 0x0000000e00bf7308 */ /* 0x0006e20000002400 */
[----:B--2---:R-:W-:Y:S09]  /*a060*/  IMAD.MOV.U32 R195, RZ, RZ, R3 ;  /* 0x000000ffffc37224 */ /* 0x004ff200078e0003 */
[----:B------:R2:W2:Y:S01]  /*a070*/  MUFU.TANH R190, R15 ;  /* 0x0000000f00be7308 */ /* 0x0004a20000002400 */
[----:B-1----:R-:W-:Y:S09]  /*a080*/  IMAD.MOV.U32 R194, RZ, RZ, R2 ;  /* 0x000000ffffc27224 */ /* 0x002ff200078e0002 */
[----:B------:R1:W1:Y:S10]  /*a090*/  MUFU.TANH R193, R17 ;  /* 0x0000001100c17308 */ /* 0x0002740000002400 */
[----:B------:R1:W1:Y:S10]  /*a0a0*/  MUFU.TANH R204, R10 ;  /* 0x0000000a00cc7308 */ /* 0x0002740000002400 */
[----:B------:R1:W1:Y:S10]  /*a0b0*/  MUFU.TANH R179, R21 ;  /* 0x0000001500b37308 */ /* 0x0002740000002400 */
[----:B------:R1:W1:Y:S10]  /*a0c0*/  MUFU.TANH R211, R22 ;  /* 0x0000001600d37308 */ /* 0x0002740000002400 */
[----:B------:R1:W1:Y:S10]  /*a0d0*/  MUFU.TANH R178, R13 ;  /* 0x0000000d00b27308 */ /* 0x0002740000002400 */
[----:B------:R1:W1:Y:S10]  /*a0e0*/  MUFU.TANH R210, R25 ;  /* 0x0000001900d27308 */ /* 0x0002740000002400 */
[----:B------:R-:W1:Y:S10]  /*a0f0*/  MUFU.TANH R206, R206 ;  /* 0x000000ce00ce7308 */ /* 0x000e740000002400 */
[----:B------:R1:W1:Y:S10]  /*a100*/  MUFU.TANH R202, R29 ;  /* 0x0000001d00ca7308 */ /* 0x0002740000002400 */
[----:B------:R1:W1:Y:S10]  /*a110*/  MUFU.TANH R201, R30 ;  /* 0x0000001e00c97308 */ /* 0x0002740000002400 */
[----:B------:R-:W1:Y:S10]  /*a120*/  MUFU.TANH R198, R198 ;  /* 0x000000c600c67308 */ /* 0x000e740000002400 */
[----:B------:R1:W1:Y:S10]  /*a130*/  MUFU.TANH R197, R164 ;  /* 0x000000a400c57308 */ /* 0x0002740000002400 */
[----:B------:R-:W1:Y:S10]  /*a140*/  MUFU.TANH R166, R166 ;  /* 0x000000a600a67308 */ /* 0x000e740000002400 */
[----:B------:R1:W1:Y:S01]  /*a150*/  MUFU.TANH R165, R35 ;  /* 0x0000002300a57308 */ /* 0x0002620000002400 */
[----:B--234-:R-:W-:Y:S05]  /*a160*/  @!P1 BRA `(.L_x_817) ;  /* 0x0000000800ec9947 */ /* 0x01cfea0003800000 */
[----:B------:R-:W-:Y:S01]  /*a170*/  ULEA UR27, -UR16, URZ, 0x6 ;  /* 0x0000003f101b7291 */ /* 0x000fe2000f8e313f */
[----:B------:R-:W-:Y:S05]  /*a180*/  ULDC.64 UR10, c[0x0][0x248] ;  /* 0x00009200000a7ab9 */ /* 0x000fea0000000a00 */
[----:B------:R-:W-:Y:S01]  /*a190*/  MOV R4, UR27 ;  /* 0x0000001b00047c02 */ /* 0x000fe20008000f00 */
[----:B------:R-:W-:Y:S06]  /*a1a0*/  USHF.R.S32.HI UR26, URZ, 0x1f, UR27 ;  /* 0x0000001f3f1a7899 */ /* 0x000fec000801141b */
[----:B------:R-:W-:Y:S01]  /*a1b0*/  MOV R2, UR26 ;  /* 0x0000001a00027c02 */ /* 0x000fe20008000f00 */
[----:B------:R-:W-:Y:S06]  /*a1c0*/  @!P0 BRA `(.L_x_818) ;  /* 0x0000000400008947 */ /* 0x000fec0003800000 */
[----:B------:R-:W2:Y:S01]  /*a1d0*/  LDC R4, c[0x0][0x380] ;  /* 0x0000e000ff047b82 */ /* 0x000ea20000000800 */
[----:B------:R-:W-:Y:S04]  /*a1e0*/  USHF.L.U32 UR10, UR25, 0x6, URZ ;  /* 0x00000006190a7899 */ /* 0x000fe8000800063f */
[----:B------:R-:W-:Y:S02]  /*a1f0*/  UIADD3 UR11, UR10, -0x40, URZ ;  /* 0xffffffc00a0b7890 */ /* 0x000fe4000fffe03f */
[----:B------:R-:W-:Y:S04]  /*a200*/  IMAD.U32 R6, RZ, RZ, UR10 ;  /* 0x0000000aff067e24 */ /* 0x000fe8000f8e00ff */
[----:B------:R-:W-:Y:S02]  /*a210*/  MOV R5, UR11 ;  /* 0x0000000b00057c02 */ /* 0x000fe40008000f00 */
[----:B------:R-:W-:Y:S02]  /*a220*/  IABS R6, R6 ;  /* 0x0000000600067213 */ /* 0x000fe40000000000 */
[----:B------:R-:W-:Y:S02]  /*a230*/  IABS R5, R5 ;  /* 0x0000000500057213 */ /* 0x000fe40000000000 */
[----:B--2---:R-:W-:Y:S04]  /*a240*/  IABS R2, R4 ;  /* 0x0000000400027213 */ /* 0x004fe80000000000 */
[----:B------:R-:W2:Y:S10]  /*a250*/  I2F.RP R7, R2 ;  /* 0x0000000200077306 */ /* 0x000eb40000209400 */
[----:B--2---:R-:W2:Y:S02]  /*a260*/  MUFU.RCP R3, R7 ;  /* 0x0000000700037308 */ /* 0x004ea40000001000 */
[----:B--2---:R-:W-:Y:S08]  /*a270*/  VIADD R14, R3, 0xffffffe ;  /* 0x0ffffffe030e7836 */ /* 0x004ff00000000000 */
[----:B------:R-:W2:Y:S02]  /*a280*/  F2I.FTZ.U32.TRUNC.NTZ R15, R14 ;  /* 0x0000000e000f7305 */ /* 0x000ea4000021f000 */
[--C-:B--2---:R-:W-:Y:S02]  /*a290*/  IMAD.MOV R3, RZ, RZ, -R15.reuse ;  /* 0x000000ffff037224 */ /* 0x104fe400078e0a0f */
[----:B------:R-:W-:Y:S02]  /*a2a0*/  IMAD.MOV.U32 R14, RZ, RZ, RZ ;  /* 0x000000ffff0e7224 */ /* 0x000fe400078e00ff */
[----:B------:R-:W-:Y:S04]  /*a2b0*/  IMAD R12, R3, R2, RZ ;  /* 0x00000002030c7224 */ /* 0x000fe800078e02ff */
[----:B------:R-:W-:Y:S06]  /*a2c0*/  IMAD.HI.U32 R12, R15, R12, R14 ;  /* 0x0000000c0f0c7227 */ /* 0x000fec00078e000e */
[C---:B-1----:R-:W-:Y:S04]  /*a2d0*/  IMAD.HI.U32 R10, R12.reuse, R5, RZ ;  /* 0x000000050c0a7227 */ /* 0x042fe800078e00ff */
[----:B------:R-:W-:Y:S01]  /*a2e0*/  IMAD.HI.U32 R12, R12, R6, RZ ;  /* 0x000000060c0c7227 */ /* 0x000fe200078e00ff */
[----:B------:R-:W-:Y:S03]  /*a2f0*/  IADD3 R3, -R10, RZ, RZ ;  /* 0x000000ff0a037210 */ /* 0x000fe60007ffe1ff */
[----:B------:R-:W-:Y:S02]  /*a300*/  IMAD.MOV R7, RZ, RZ, -R12 ;  /* 0x000000ffff077224 */ /* 0x000fe400078e0a0c */
[----:B------:R-:W-:Y:S01]  /*a310*/  IMAD R5, R2, R3, R5 ;  /* 0x0000000302057224 */ /* 0x000fe200078e0205 */
[----:B------:R-:W-:Y:S01]  /*a320*/  LOP3.LUT R3, R4, UR10, RZ, 0x3c, !PT ;  /* 0x0000000a04037c12 */ /* 0x000fe2000f8e3cff */
[C---:B------:R-:W-:Y:S01]  /*a330*/  IMAD R6, R2.reuse, R7, R6 ;  /* 0x0000000702067224 */ /* 0x040fe200078e0206 */
[----:B------:R-:W-:Y:S01]  /*a340*/  LOP3.LUT R7, RZ, R4, RZ, 0x33, !PT ;  /* 0x00000004ff077212 */ /* 0x000fe200078e33ff */
[----:B------:R-:W-:Y:S01]  /*a350*/  UMOV UR10, UR8 ;  /* 0x00000008000a7c82 */ /* 0x000fe20008000000 */
        /* <DEDUP_REMOVED lines=13> */
[----:B------:R-:W-:Y:S11]  /*a430*/  ISETP.GE.AND P2, PT, R3, RZ, PT ;  /* 0x000000ff0300720c */ /* 0x000ff60003f46270 */
        /* <DEDUP_REMOVED lines=14> */
[----:B------:R-:W-:Y:S01]  /*a520*/  IMAD R4, R10, UR9, RZ ;  /* 0x000000090a047c24 */ /* 0x000fe2000f8e02ff */
[----:B------:R-:W-:Y:S05]  /*a530*/  SHF.R.S32.HI R7, RZ, 0x1f, R10 ;  /* 0x0000001fff077819 */ /* 0x000fea000001140a */
[----:B------:R-:W-:Y:S01]  /*a540*/  IMAD R7, R7, UR8, R4 ;  /* 0x0000000807077c24 */ /* 0x000fe2000f8e0204 */
[----:B--2---:R-:W-:Y:S01]  /*a550*/  IADD3 R13, -R6, R5, RZ ;  /* 0x00000005060d7210 */ /* 0x004fe20007ffe1ff */
[----:B------:R-:W-:Y:S03]  /*a560*/  IMAD.WIDE.U32 R4, R10, UR8, RZ ;  /* 0x000000080a047c25 */ /* 0x000fe6000f8e00ff */
[----:B------:R-:W-:Y:S01]  /*a570*/  SHF.R.S32.HI R15, RZ, 0x1f, R13 ;  /* 0x0000001fff0f7819 */ /* 0x000fe2000001140d */
[----:B------:R-:W-:Y:S04]  /*a580*/  IMAD.IADD R5, R5, 0x1, R7 ;  /* 0x0000000105057824 */ /* 0x000fe800078e0207 */
[-C--:B-1----:R-:W-:Y:S02]  /*a590*/  IMAD R6, R15, R2.reuse, RZ ;  /* 0x000000020f067224 */ /* 0x082fe400078e02ff */
[C---:B------:R-:W-:Y:S04]  /*a5a0*/  IMAD.WIDE.U32 R4, R13.reuse, R2, R4 ;  /* 0x000000020d047225 */ /* 0x040fe800078e0004 */
[----:B------:R-:W-:Y:S05]  /*a5b0*/  IMAD R6, R13, R3, R6 ;  /* 0x000000030d067224 */ /* 0x000fea00078e0206 */
[----:B------:R-:W-:Y:S07]  /*a5c0*/  IADD3 R2, R5, R6, RZ ;  /* 0x0000000605027210 */ /* 0x000fee0007ffe0ff */
.L_x_818:
[----:B------:R2:W-:Y:S01]  /*a5d0*/  @P6 STS.128 [R242+0x8000], RZ ;  /* 0x008000fff2006388 */ /* 0x0005e20000000c00 */
[CC--:B------:R-:W-:Y:S01]  /*a5e0*/  LEA R20, P1, R4.reuse, R250.reuse, 0x1 ;  /* 0x000000fa04147211 */ /* 0x0c0fe200078208ff */
[----:B------:R-:W-:Y:S01]  /*a5f0*/  UMOV UR8, UR10 ;  /* 0x0000000a00087c82 */ /* 0x000fe20008000000 */
[C---:B------:R-:W-:Y:S01]  /*a600*/  IADD3 R5, P2, R4.reuse, UR23, RZ ;  /* 0x0000001704057c10 */ /* 0x040fe2000ff5e0ff */
[----:B------:R-:W-:Y:S01]  /*a610*/  UMOV UR9, UR11 ;  /* 0x0000000b00097c82 */ /* 0x000fe20008000000 */
[-C--:B-1----:R-:W-:Y:S02]  /*a620*/  LEA.HI.X R21, R4, R249.reuse, R2, 0x1, P1 ;  /* 0x000000f904157211 */ /* 0x082fe400008f0c02 */
        /* <DEDUP_REMOVED lines=111> */
.L_x_817:
[----:B--2---:R-:W-:Y:S01]  /*ad20*/  FMNMX.FTZ R5, R186, R167, !PT ;  /* 0x000000a7ba057209 */ /* 0x004fe20007810000 */
        /* <DEDUP_REMOVED lines=44> */
[C---:B------:R-:W-:Y:S02]  /*aff0*/  FMUL.FTZ R176, R3.reuse, UR4 ;  /* 0x0000000403b07c20 */ /* 0x040fe40008410000 */
[----:B------:R-:W1:Y:S01]  /*b000*/  LDSM.16.MT88.4 R12, [R232+0x10000] ;  /* 0x01000000e80c783b */ /* 0x000e620000004200 */
[----:B------:R-:W-:Y:S01]  /*b010*/  FADD.FTZ R0, -R3, R0 ;  /* 0x0000000003007221 */ /* 0x000fe20000010100 */
[C---:B------:R-:W-:Y:S01]  /*b020*/  FSETP.NEU.FTZ.AND P1, PT, R164.reuse, -INF , PT ;  /* 0xff800000a400780b */ /* 0x040fe20003f3d000 */
[C---:B------:R-:W-:Y:S01]  /*b030*/  FMUL.FTZ R177, R164.reuse, UR4 ;  /* 0x00000004a4b17c20 */ /* 0x040fe20008410000 */
[----:B------:R-:W-:Y:S01]  /*b040*/  FADD.FTZ R2, -R164, R167 ;  /* 0x000000a7a4027221 */ /* 0x000fe20000010100 */
[----:B------:R-:W-:Y:S01]  /*b050*/  FMUL.FTZ R6, R0, UR4 ;  /* 0x0000000400067c20 */ /* 0x000fe20008410000 */
[----:B------:R-:W-:Y:S02]  /*b060*/  MOV R167, R164 ;  /* 0x000000a400a77202 */ /* 0x000fe40000000f00 */
[----:B------:R-:W-:Y:S01]  /*b070*/  FSEL R177, R177, RZ, P1 ;  /* 0x000000ffb1b17208 */ /* 0x000fe20000800000 */
[----:B------:R-:W-:Y:S01]  /*b080*/  FMUL.FTZ R5, R2, UR4 ;  /* 0x0000000402057c20 */ /* 0x000fe20008410000 */
[----:B------:R-:W-:Y:S01]  /*b090*/  FSETP.NEU.FTZ.AND P1, PT, R3, -INF , PT ;  /* 0xff8000000300780b */ /* 0x000fe20003f3d000 */
[----:B------:R-:W2:Y:S02]  /*b0a0*/  MUFU.EX2 R0, R6 ;  /* 0x0000000600007308 */ /* 0x000ea40000000800 */
        /* <DEDUP_REMOVED lines=10> */
[----:B------:R-:W3:Y:S01]  /*b150*/  MUFU.EX2 R2, R5 ;  /* 0x0000000500027308 */ /* 0x000ee20000000800 */
[--C-:B------:R-:W-:Y:S01]  /*b160*/  FFMA.FTZ R203, R173, UR4, -R176.reuse ;  /* 0x00000004adcb7c23 */ /* 0x100fe200080108b0 */
[--C-:B------:R-:W-:Y:S01]  /*b170*/  FFMA.FTZ R189, R192, UR4, -R177.reuse ;  /* 0x00000004c0bd7c23 */ /* 0x100fe200080108b1 */
[----:B------:R-:W-:Y:S01]  /*b180*/  LDSM.16.MT88.4 R172, [R229+0x12800] ;  /* 0x01280000e5ac783b */ /* 0x000fe20000004200 */
[--C-:B------:R-:W-:Y:S01]  /*b190*/  FFMA.FTZ R191, R191, UR4, -R176.reuse ;  /* 0x00000004bfbf7c23 */ /* 0x100fe200080108b0 */
[C---:B--2---:R-:W-:Y:S01]  /*b1a0*/  FMUL.FTZ R6, R0.reuse, R162 ;  /* 0x000000a200067220 */ /* 0x044fe20000410000 */
[C---:B------:R-:W-:Y:S01]  /*b1b0*/  FMUL.FTZ R7, R0.reuse, R163 ;  /* 0x000000a300077220 */ /* 0x040fe20000410000 */
[C---:B------:R-:W-:Y:S03]  /*b1c0*/  FMUL.FTZ R10, R0.reuse, R158 ;  /* 0x0000009e000a7220 */ /* 0x040fe60000410000 */
[----:B------:R-:W-:Y:S01]  /*b1d0*/  MUFU.EX2 R187, R187 ;  /* 0x000000bb00bb7308 */ /* 0x000fe20000000800 */
[C---:B------:R-:W-:Y:S01]  /*b1e0*/  FMUL.FTZ R11, R0.reuse, R159 ;  /* 0x0000009f000b7220 */ /* 0x040fe20000410000 */
[C---:B------:R-:W-:Y:S01]  /*b1f0*/  FMUL.FTZ R18, R0.reuse, R150 ;  /* 0x0000009600127220 */ /* 0x040fe20000410000 */
[C---:B------:R-:W-:Y:S01]  /*b200*/  FMUL.FTZ R19, R0.reuse, R151 ;  /* 0x0000009700137220 */ /* 0x040fe20000410000 */
[C---:B------:R-:W-:Y:S01]  /*b210*/  FMUL.FTZ R26, R0.reuse, R142 ;  /* 0x0000008e001a7220 */ /* 0x040fe20000410000 */
[C---:B------:R-:W-:Y:S01]  /*b220*/  FMUL.FTZ R27, R0.reuse, R143 ;  /* 0x0000008f001b7220 */ /* 0x040fe20000410000 */
[C---:B------:R-:W-:Y:S01]  /*b230*/  FMUL.FTZ R34, R0.reuse, R134 ;  /* 0x0000008600227220 */ /* 0x040fe20000410000 */
[----:B------:R-:W-:Y:S03]  /*b240*/  FMUL.FTZ R35, R0, R135 ;  /* 0x0000008700237220 */ /* 0x000fe60000410000 */
[----:B------:R-:W2:Y:S01]  /*b250*/  MUFU.EX2 R186, R186 ;  /* 0x000000ba00ba7308 */ /* 0x000ea20000000800 */
[C---:B---3--:R-:W-:Y:S01]  /*b260*/  FMUL.FTZ R4, R2.reuse, R160 ;  /* 0x000000a002047220 */ /* 0x048fe20000410000 */
[C---:B------:R-:W-:Y:S01]  /*b270*/  FMUL.FTZ R5, R2.reuse, R161 ;  /* 0x000000a102057220 */ /* 0x040fe20000410000 */
[C---:B------:R-:W-:Y:S01]  /*b280*/  FMUL.FTZ R8, R2.reuse, R156 ;  /* 0x0000009c02087220 */ /* 0x040fe20000410000 */
[C---:B------:R-:W-:Y:S01]  /*b290*/  FMUL.FTZ R9, R2.reuse, R157 ;  /* 0x0000009d02097220 */ /* 0x040fe20000410000 */
[C---:B------:R-:W-:Y:S01]  /*b2a0*/  FMUL.FTZ R16, R2.reuse, R148 ;  /* 0x0000009402107220 */ /* 0x040fe20000410000 */
[C---:B------:R-:W-:Y:S01]  /*b2b0*/  FMUL.FTZ R17, R2.reuse, R149 ;  /* 0x0000009502117220 */ /* 0x040fe20000410000 */
[----:B------:R-:W3:Y:S03]  /*b2c0*/  LDSM.16.MT88.4 R156, [R228+0x10000] ;  /* 0x01000000e49c783b */ /* 0x000ee60000004200 */
[----:B------:R-:W-:Y:S01]  /*b2d0*/  MUFU.EX2 R185, R185 ;  /* 0x000000b900b97308 */ /* 0x000fe20000000800 */
[C---:B------:R-:W-:Y:S01]  /*b2e0*/  FMUL.FTZ R24, R2.reuse, R140 ;  /* 0x0000008c02187220 */ /* 0x040fe20000410000 */
[C---:B------:R-:W-:Y:S01]  /*b2f0*/  FMUL.FTZ R25, R2.reuse, R141 ;  /* 0x0000008d02197220 */ /* 0x040fe20000410000 */
[C---:B------:R-:W-:Y:S01]  /*b300*/  FMUL.FTZ R32, R2.reuse, R132 ;  /* 0x0000008402207220 */ /* 0x040fe20000410000 */
[C---:B------:R-:W-:Y:S01]  /*b310*/  FMUL.FTZ R33, R2.reuse, R133 ;  /* 0x0000008502217220 */ /* 0x040fe20000410000 */
[C---:B------:R-:W-:Y:S01]  /*b320*/  FMUL.FTZ R36, R2.reuse, R36 ;  /* 0x0000002402247220 */ /* 0x040fe20000410000 */
[----:B------:R-:W-:Y:S01]  /*b330*/  FMUL.FTZ R37, R2, R37 ;  /* 0x0000002502257220 */ /* 0x000fe20000410000 */
[----:B------:R-:W4:Y:S03]  /*b340*/  LDSM.16.MT88.4 R148, [R232+0x12000] ;  /* 0x01200000e894783b */ /* 0x000f260000004200 */
[----:B------:R-:W5:Y:S01]  /*b350*/  MUFU.EX2 R182, R182 ;  /* 0x000000b600b67308 */ /* 0x000f620000000800 */
[----:B--2---:R-:W-:Y:S01]  /*b360*/  F2FP.BF16.F32.PACK_AB R160, R186, R187 ;  /* 0x000000bbbaa0723e */ /* 0x004fe200000010ff */
[C---:B------:R-:W-:Y:S01]  /*b370*/  FMUL.FTZ R38, R0.reuse, R38 ;  /* 0x0000002600267220 */ /* 0x040fe20000410000 */
[----:B------:R-:W-:Y:S01]  /*b380*/  FMUL.FTZ R39, R0, R39 ;  /* 0x0000002700277220 */ /* 0x000fe20000410000 */
[C---:B------:R-:W-:Y:S01]  /*b390*/  FMUL.FTZ R40, R2.reuse, R40 ;  /* 0x0000002802287220 */ /* 0x040fe20000410000 */
[----:B------:R-:W-:Y:S01]  /*b3a0*/  FMUL.FTZ R41, R2, R41 ;  /* 0x0000002902297220 */ /* 0x000fe20000410000 */
[C---:B------:R-:W-:Y:S01]  /*b3b0*/  FMUL.FTZ R42, R0.reuse, R42 ;  /* 0x0000002a002a7220 */ /* 0x040fe20000410000 */
[----:B------:R-:W2:Y:S03]  /*b3c0*/  LDSM.16.MT88.4 R140, [R230+0x12000] ;  /* 0x01200000e68c783b */ /* 0x000ea60000004200 */
[----:B------:R-:W-:Y:S01]  /*b3d0*/  MUFU.EX2 R184, R184 ;  /* 0x000000b800b87308 */ /* 0x000fe20000000800 */
[----:B------:R-:W-:Y:S01]  /*b3e0*/  FMUL.FTZ R43, R0, R43 ;  /* 0x0000002b002b7220 */ /* 0x000fe20000410000 */
[C---:B------:R-:W-:Y:S01]  /*b3f0*/  FMUL.FTZ R44, R2.reuse, R44 ;  /* 0x0000002c022c7220 */ /* 0x040fe20000410000 */
[----:B------:R-:W-:Y:S01]  /*b400*/  FMUL.FTZ R45, R2, R45 ;  /* 0x0000002d022d7220 */ /* 0x000fe20000410000 */
[C---:B------:R-:W-:Y:S01]  /*b410*/  FMUL.FTZ R46, R0.reuse, R46 ;  /* 0x0000002e002e7220 */ /* 0x040fe20000410000 */
[----:B------:R-:W-:Y:S01]  /*b420*/  FMUL.FTZ R47, R0, R47 ;  /* 0x0000002f002f7220 */ /* 0x000fe20000410000 */
[----:B------:R-:W-:Y:S01]  /*b430*/  FMUL.FTZ R48, R2, R48 ;  /* 0x0000003002307220 */ /* 0x000fe20000410000 */
[----:B------:R-:W2:Y:S03]  /*b440*/  LDSM.16.MT88.4 R132, [R229+0x12000] ;  /* 0x01200000e584783b */ /* 0x000ea60000004200 */
[----:B------:R-:W1:Y:S01]  /*b450*/  MUFU.EX2 R183, R183 ;  /* 0x000000b700b77308 */ /* 0x000e620000000800 */
[----:B-----5:R-:W-:Y:S01]  /*b460*/  F2FP.BF16.F32.PACK_AB R161, R182, R185 ;  /* 0x000000b9b6a1723e */ /* 0x020fe200000010ff */
        /* <DEDUP_REMOVED lines=14> */
[----:B------:R-:W5:Y:S01]  /*b550*/  MUFU.EX2 R180, R180 ;  /* 0x000000b400b47308 */ /* 0x000f620000000800 */
[----:B-1----:R-:W-:Y:S01]  /*b560*/  F2FP.BF16.F32.PACK_AB R162, R183, R184 ;  /* 0x000000b8b7a2723e */ /* 0x002fe200000010ff */
        /* <DEDUP_REMOVED lines=14> */
[----:B------:R-:W-:Y:S01]  /*b650*/  FMUL.FTZ R76, R2, R76 ;  /* 0x0000004c024c7220 */ /* 0x000fe20000410000 */
[----:B-----5:R-:W-:Y:S01]  /*b660*/  F2FP.BF16.F32.PACK_AB R163, R180, R181 ;  /* 0x000000b5b4a3723e */ /* 0x020fe200000010ff */
[----:B------:R-:W-:Y:S01]  /*b670*/  FMUL.FTZ R77, R2, R77 ;  /* 0x0000004d024d7220 */ /* 0x000fe20000410000 */
[C---:B------:R-:W-:Y:S01]  /*b680*/  FMUL.FTZ R78, R0.reuse, R78 ;  /* 0x0000004e004e7220 */ /* 0x040fe20000410000 */
[----:B------:R-:W-:Y:S01]  /*b690*/  FMUL.FTZ R79, R0, R79 ;  /* 0x0000004f004f7220 */ /* 0x000fe20000410000 */
[C---:B------:R-:W-:Y:S01]  /*b6a0*/  FMUL.FTZ R80, R2.reuse, R80 ;  /* 0x0000005002507220 */ /* 0x040fe20000410000 */
[----:B------:R-:W-:Y:S01]  /*b6b0*/  FMUL.FTZ R81, R2, R81 ;  /* 0x0000005102517220 */ /* 0x000fe20000410000 */
[C---:B------:R-:W-:Y:S01]  /*b6c0*/  FMUL.FTZ R82, R0.reuse, R82 ;  /* 0x0000005200527220 */ /* 0x040fe20000410000 */
[C---:B------:R-:W-:Y:S01]  /*b6d0*/  HMMA.16816.F32.BF16 R4, R160.reuse, R12, R4 ;  /* 0x0000000ca004723c */ /* 0x040fe20000041804 */
[----:B------:R-:W-:Y:S01]  /*b6e0*/  MUFU.EX2 R188, R188 ;  /* 0x000000bc00bc7308 */ /* 0x000fe20000000800 */
[----:B------:R-:W-:Y:S01]  /*b6f0*/  ISETP.LT.AND P1, PT, RZ, UR25, PT ;  /* 0x00000019ff007c0c */ /* 0x000fe2000bf21270 */
[----:B------:R-:W-:Y:S02]  /*b700*/  UIADD3 UR25, UR25, -0x1, URZ ;  /* 0xffffffff19197890 */ /* 0x000fe4000fffe03f */
[----:B------:R-:W-:Y:S01]  /*b710*/  FMUL.FTZ R83, R0, R83 ;  /* 0x0000005300537220 */ /* 0x000fe20000410000 */
[C---:B------:R-:W-:Y:S05]  /*b720*/  HMMA.16816.F32.BF16 R8, R160.reuse, R14, R8 ;  /* 0x0000000ea008723c */ /* 0x040fea0000041808 */
[----:B------:R-:W1:Y:S01]  /*b730*/  MUFU.EX2 R189, R189 ;  /* 0x000000bd00bd7308 */ /* 0x000e620000000800 */
[C---:B------:R-:W-:Y:S01]  /*b740*/  FMUL.FTZ R12, R2.reuse, R152 ;  /* 0x00000098020c7220 */ /* 0x040fe20000410000 */
[----:B------:R-:W-:Y:S01]  /*b750*/  FMUL.FTZ R13, R2, R153 ;  /* 0x00000099020d7220 */ /* 0x000fe20000410000 */
[C---:B------:R-:W-:Y:S03]  /*b760*/  FMUL.FTZ R14, R0.reuse, R154 ;  /* 0x0000009a000e7220 */ /* 0x040fe60000410000 */
[----:B------:R-:W-:Y:S02]  /*b770*/  FMUL.FTZ R15, R0, R155 ;  /* 0x0000009b000f7220 */ /* 0x000fe40000410000 */
[----:B------:R-:W-:Y:S01]  /*b780*/  LDSM.16.MT88.4 R152, [R228+0x10800] ;  /* 0x01080000e498783b */ /* 0x000fe20000004200 */
[C---:B------:R-:W-:Y:S01]  /*b790*/  FMUL.FTZ R84, R2.reuse, R84 ;  /* 0x0000005402547220 */ /* 0x040fe20000410000 */
[----:B------:R-:W-:Y:S01]  /*b7a0*/  FMUL.FTZ R85, R2, R85 ;  /* 0x0000005502557220 */ /* 0x000fe20000410000 */
[C---:B------:R-:W-:Y:S01]  /*b7b0*/  FMUL.FTZ R86, R0.reuse, R86 ;  /* 0x0000005600567220 */ /* 0x040fe20000410000 */
[----:B------:R-:W-:Y:S01]  /*b7c0*/  FMUL.FTZ R87, R0, R87 ;  /* 0x0000005700577220 */ /* 0x000fe20000410000 */
[C---:B------:R-:W-:Y:S01]  /*b7d0*/  HMMA.16816.F32.BF16 R12, R160.reuse, R20, R12 ;  /* 0x00000014a00c723c */ /* 0x040fe2000004180c */
[----:B------:R-:W-:Y:S02]  /*b7e0*/  MUFU.EX2 R191, R191 ;  /* 0x000000bf00bf7308 */ /* 0x000fe40000000800 */
[C---:B------:R-:W-:Y:S01]  /*b7f0*/  FMUL.FTZ R88, R2.reuse, R88 ;  /* 0x0000005802587220 */ /* 0x040fe20000410000 */
[----:B------:R-:W-:Y:S01]  /*b800*/  FMUL.FTZ R89, R2, R89 ;  /* 0x0000005902597220 */ /* 0x000fe20000410000 */
[----:B------:R-:W-:Y:S01]  /*b810*/  FMUL.FTZ R90, R0, R90 ;  /* 0x0000005a005a7220 */ /* 0x000fe20000410000 */
[C---:B------:R-:W-:Y:S05]  /*b820*/  HMMA.16816.F32.BF16 R16, R160.reuse, R22, R16 ;  /* 0x00000016a010723c */ /* 0x040fea0000041810 */
[----:B------:R-:W-:Y:S01]  /*b830*/  MUFU.EX2 R203, R203 ;  /* 0x000000cb00cb7308 */ /* 0x000fe20000000800 */
[C---:B------:R-:W-:Y:S01]  /*b840*/  FMUL.FTZ R20, R2.reuse, R144 ;  /* 0x0000009002147220 */ /* 0x040fe20000410000 */
[----:B------:R-:W-:Y:S01]  /*b850*/  FMUL.FTZ R21, R2, R145 ;  /* 0x0000009102157220 */ /* 0x000fe20000410000 */
[C---:B------:R-:W-:Y:S03]  /*b860*/  FMUL.FTZ R22, R0.reuse, R146 ;  /* 0x0000009200167220 */ /* 0x040fe60000410000 */
[C---:B------:R-:W-:Y:S02]  /*b870*/  FMUL.FTZ R23, R0.reuse, R147 ;  /* 0x0000009300177220 */ /* 0x040fe40000410000 */
[----:B------:R-:W-:Y:S01]  /*b880*/  LDSM.16.MT88.4 R144, [R232+0x10800] ;  /* 0x01080000e890783b */ /* 0x000fe20000004200 */
[----:B------:R-:W-:Y:S01]  /*b890*/  FMUL.FTZ R91, R0, R91 ;  /* 0x0000005b005b7220 */ /* 0x000fe20000410000 */
[C---:B------:R-:W-:Y:S01]  /*b8a0*/  FMUL.FTZ R92, R2.reuse, R92 ;  /* 0x0000005c025c7220 */ /* 0x040fe20000410000 */
[----:B------:R-:W-:Y:S01]  /*b8b0*/  FMUL.FTZ R93, R2, R93 ;  /* 0x0000005d025d7220 */ /* 0x000fe20000410000 */
[C---:B------:R-:W-:Y:S01]  /*b8c0*/  FMUL.FTZ R94, R0.reuse, R94 ;  /* 0x0000005e005e7220 */ /* 0x040fe20000410000 */
[C---:B------:R-:W-:Y:S03]  /*b8d0*/  HMMA.16816.F32.BF16 R20, R160.reuse, R28, R20 ;  /* 0x0000001ca014723c */ /* 0x040fe60000041814 */
[----:B------:R-:W-:Y:S01]  /*b8e0*/  FMUL.FTZ R95, R0, R95 ;  /* 0x0000005f005f7220 */ /* 0x000fe20000410000 */
[C---:B------:R-:W-:Y:S01]  /*b8f0*/  FMUL.FTZ R96, R2.reuse, R96 ;  /* 0x0000006002607220 */ /* 0x040fe20000410000 */
[C---:B------:R-:W-:Y:S01]  /*b900*/  FMUL.FTZ R97, R2.reuse, R97 ;  /* 0x0000006102617220 */ /* 0x040fe20000410000 */
[C---:B------:R-:W-:Y:S05]  /*b910*/  HMMA.16816.F32.BF16 R24, R160.reuse, R30, R24 ;  /* 0x0000001ea018723c */ /* 0x040fea0000041818 */
[C---:B------:R-:W-:Y:S01]  /*b920*/  FMUL.FTZ R28, R2.reuse, R136 ;  /* 0x00000088021c7220 */ /* 0x040fe20000410000 */
[----:B------:R-:W-:Y:S01]  /*b930*/  FMUL.FTZ R29, R2, R137 ;  /* 0x00000089021d7220 */ /* 0x000fe20000410000 */
[C---:B------:R-:W-:Y:S01]  /*b940*/  FMUL.FTZ R30, R0.reuse, R138 ;  /* 0x0000008a001e7220 */ /* 0x040fe20000410000 */
[C---:B------:R-:W-:Y:S02]  /*b950*/  FMUL.FTZ R31, R0.reuse, R139 ;  /* 0x0000008b001f7220 */ /* 0x040fe40000410000 */
[----:B------:R-:W5:Y:S01]  /*b960*/  LDSM.16.MT88.4 R136, [R228+0x12000] ;  /* 0x01200000e488783b */ /* 0x000f620000004200 */
[C---:B------:R-:W-:Y:S01]  /*b970*/  FMUL.FTZ R98, R0.reuse, R98 ;  /* 0x0000006200627220 */ /* 0x040fe20000410000 */
[----:B------:R-:W-:Y:S01]  /*b980*/  FMUL.FTZ R99, R0, R99 ;  /* 0x0000006300637220 */ /* 0x000fe20000410000 */
[C---:B------:R-:W-:Y:S01]  /*b990*/  FMUL.FTZ R100, R2.reuse, R100 ;  /* 0x0000006402647220 */ /* 0x040fe20000410000 */
[----:B------:R-:W-:Y:S01]  /*b9a0*/  FMUL.FTZ R101, R2, R101 ;  /* 0x0000006502657220 */ /* 0x000fe20000410000 */
[C---:B---3--:R-:W-:Y:S03]  /*b9b0*/  HMMA.16816.F32.BF16 R28, R160.reuse, R156, R28 ;  /* 0x0000009ca01c723c */ /* 0x048fe6000004181c */
[C---:B------:R-:W-:Y:S01]  /*b9c0*/  FMUL.FTZ R102, R0.reuse, R102 ;  /* 0x0000006600667220 */ /* 0x040fe20000410000 */
[----:B------:R-:W-:Y:S01]  /*b9d0*/  FMUL.FTZ R103, R0, R103 ;  /* 0x0000006700677220 */ /* 0x000fe20000410000 */
[C---:B------:R-:W-:Y:S01]  /*b9e0*/  FMUL.FTZ R104, R2.reuse, R104 ;  /* 0x0000006802687220 */ /* 0x040fe20000410000 */
[C---:B------:R-:W-:Y:S01]  /*b9f0*/  HMMA.16816.F32.BF16 R32, R160.reuse, R158, R32 ;  /* 0x0000009ea020723c */ /* 0x040fe20000041820 */
[----:B------:R-:W-:Y:S04]  /*ba00*/  LDSM.16.MT88.4 R156, [R232+0x12800] ;  /* 0x01280000e89c783b */ /* 0x000fe80000004200 */
[----:B------:R-:W-:Y:S01]  /*ba10*/  FMUL.FTZ R105, R2, R105 ;  /* 0x0000006902697220 */ /* 0x000fe20000410000 */
[C---:B----4-:R-:W-:Y:S05]  /*ba20*/  HMMA.16816.F32.BF16 R36, R160.reuse, R148, R36 ;  /* 0x00000094a024723c */ /* 0x050fea0000041824 */
[C---:B------:R-:W-:Y:S01]  /*ba30*/  FMUL.FTZ R106, R0.reuse, R106 ;  /* 0x0000006a006a7220 */ /* 0x040fe20000410000 */
[C---:B------:R-:W-:Y:S01]  /*ba40*/  HMMA.16816.F32.BF16 R40, R160.reuse, R150, R40 ;  /* 0x00000096a028723c */ /* 0x040fe20000041828 */
[----:B------:R-:W-:Y:S04]  /*ba50*/  LDSM.16.MT88.4 R148, [R230+0x10800] ;  /* 0x01080000e694783b */ /* 0x000fe80000004200 */
[----:B------:R-:W-:Y:S01]  /*ba60*/  FMUL.FTZ R107, R0, R107 ;  /* 0x0000006b006b7220 */ /* 0x000fe20000410000 */
[C---:B--2---:R-:W-:Y:S05]  /*ba70*/  HMMA.16816.F32.BF16 R44, R160.reuse, R140, R44 ;  /* 0x0000008ca02c723c */ /* 0x044fea000004182c */
[C---:B------:R-:W-:Y:S01]  /*ba80*/  FMUL.FTZ R108, R2.reuse, R108 ;  /* 0x0000006c026c7220 */ /* 0x040fe20000410000 */
[C---:B------:R-:W-:Y:S01]  /*ba90*/  HMMA.16816.F32.BF16 R48, R160.reuse, R142, R48 ;  /* 0x0000008ea030723c */ /* 0x040fe20000041830 */
[----:B------:R-:W2:Y:S04]  /*baa0*/  LDSM.16.MT88.4 R140, [R232+0x14000] ;  /* 0x01400000e88c783b */ /* 0x000ea80000004200 */
[----:B------:R-:W-:Y:S01]  /*bab0*/  FMUL.FTZ R109, R2, R109 ;  /* 0x0000006d026d7220 */ /* 0x000fe20000410000 */
[C---:B------:R-:W-:Y:S05]  /*bac0*/  HMMA.16816.F32.BF16 R52, R160.reuse, R132, R52 ;  /* 0x00000084a034723c */ /* 0x040fea0000041834 */
[C---:B------:R-:W-:Y:S01]  /*bad0*/  FMUL.FTZ R110, R0.reuse, R110 ;  /* 0x0000006e006e7220 */ /* 0x040fe20000410000 */
[C---:B------:R-:W-:Y:S01]  /*bae0*/  HMMA.16816.F32.BF16 R56, R160.reuse, R134, R56 ;  /* 0x00000086a038723c */ /* 0x040fe20000041838 */
[----:B------:R-:W3:Y:S04]  /*baf0*/  LDSM.16.MT88.4 R132, [R230+0x14000] ;  /* 0x01400000e684783b */ /* 0x000ee80000004200 */
[----:B------:R-:W-:Y:S01]  /*bb00*/  FMUL.FTZ R111, R0, R111 ;  /* 0x0000006f006f7220 */ /* 0x000fe20000410000 */
[C---:B-----5:R-:W-:Y:S05]  /*bb10*/  HMMA.16816.F32.BF16 R60, R160.reuse, R136, R60 ;  /* 0x00000088a03c723c */ /* 0x060fea000004183c */
[C---:B------:R-:W-:Y:S01]  /*bb20*/  FMUL.FTZ R112, R2.reuse, R112 ;  /* 0x0000007002707220 */ /* 0x040fe20000410000 */
[C---:B------:R-:W-:Y:S01]  /*bb30*/  HMMA.16816.F32.BF16 R64, R160.reuse, R138, R64 ;  /* 0x0000008aa040723c */ /* 0x040fe20000041840 */
[----:B------:R-:W4:Y:S04]  /*bb40*/  LDSM.16.MT88.4 R136, [R229+0x14000] ;  /* 0x01400000e588783b */ /* 0x000f280000004200 */
[----:B------:R-:W-:Y:S01]  /*bb50*/  FMUL.FTZ R113, R2, R113 ;  /* 0x0000007102717220 */ /* 0x000fe20000410000 */
[C---:B------:R-:W-:Y:S01]  /*bb60*/  FMUL.FTZ R114, R0.reuse, R114 ;  /* 0x0000007200727220 */ /* 0x040fe20000410000 */
[----:B------:R-:W-:Y:S01]  /*bb70*/  FMUL.FTZ R115, R0, R115 ;  /* 0x0000007300737220 */ /* 0x000fe20000410000 */
[C---:B------:R-:W-:Y:S03]  /*bb80*/  FMUL.FTZ R116, R2.reuse, R116 ;  /* 0x0000007402747220 */ /* 0x040fe60000410000 */
[----:B------:R-:W-:Y:S01]  /*bb90*/  FMUL.FTZ R117, R2, R117 ;  /* 0x0000007502757220 */ /* 0x000fe20000410000 */
[C---:B------:R-:W-:Y:S01]  /*bba0*/  FMUL.FTZ R118, R0.reuse, R118 ;  /* 0x0000007600767220 */ /* 0x040fe20000410000 */
[----:B------:R-:W-:Y:S01]  /*bbb0*/  FMUL.FTZ R119, R0, R119 ;  /* 0x0000007700777220 */ /* 0x000fe20000410000 */
[--C-:B------:R-:W-:Y:S01]  /*bbc0*/  FFMA.FTZ R190, R190, UR4, -R176.reuse ;  /* 0x00000004bebe7c23 */ /* 0x100fe200080108b0 */
[--C-:B------:R-:W-:Y:S01]  /*bbd0*/  FFMA.FTZ R192, R208, UR4, -R177.reuse ;  /* 0x00000004d0c07c23 */ /* 0x100fe200080108b1 */
[--C-:B------:R-:W-:Y:S01]  /*bbe0*/  FFMA.FTZ R193, R193, UR4, -R177.reuse ;  /* 0x00000004c1c17c23 */ /* 0x100fe200080108b1 */
[C---:B--2---:R-:W-:Y:S03]  /*bbf0*/  HMMA.16816.F32.BF16 R68, R160.reuse, R140, R68 ;  /* 0x0000008ca044723c */ /* 0x044fe60000041844 */
[--C-:B------:R-:W-:Y:S01]  /*bc00*/  FFMA.FTZ R196, R196, UR4, -R176.reuse ;  /* 0x00000004c4c47c23 */ /* 0x100fe200080108b0 */
[C---:B------:R-:W-:Y:S01]  /*bc10*/  FMUL.FTZ R120, R2.reuse, R120 ;  /* 0x0000007802787220 */ /* 0x040fe20000410000 */
[----:B------:R-:W-:Y:S01]  /*bc20*/  FMUL.FTZ R121, R2, R121 ;  /* 0x0000007902797220 */ /* 0x000fe20000410000 */
[C---:B------:R-:W-:Y:S01]  /*bc30*/  HMMA.16816.F32.BF16 R72, R160.reuse, R142, R72 ;  /* 0x0000008ea048723c */ /* 0x040fe20000041848 */
[----:B------:R-:W2:Y:S01]  /*bc40*/  LDSM.16.MT88.4 R140, [R228+0x14000] ;  /* 0x01400000e48c783b */ /* 0x000ea20000004200 */
[----:B------:R-:W5:Y:S03]  /*bc50*/  MUFU.EX2 R190, R190 ;  /* 0x000000be00be7308 */ /* 0x000f660000000800 */
[C---:B------:R-:W-:Y:S01]  /*bc60*/  FMUL.FTZ R122, R0.reuse, R122 ;  /* 0x0000007a007a7220 */ /* 0x040fe20000410000 */
[C---:B---3--:R-:W-:Y:S06]  /*bc70*/  HMMA.16816.F32.BF16 R76, R160.reuse, R132, R76 ;  /* 0x00000084a04c723c */ /* 0x048fec000004184c */
[----:B------:R-:W-:Y:S01]  /*bc80*/  MUFU.EX2 R192, R192 ;  /* 0x000000c000c07308 */ /* 0x000fe20000000800 */
[----:B------:R-:W-:Y:S01]  /*bc90*/  FMUL.FTZ R123, R0, R123 ;  /* 0x0000007b007b7220 */ /* 0x000fe20000410000 */
[C---:B------:R-:W-:Y:S01]  /*bca0*/  HMMA.16816.F32.BF16 R80, R160.reuse, R134, R80 ;  /* 0x00000086a050723c */ /* 0x040fe20000041850 */
[----:B------:R-:W3:Y:S02]  /*bcb0*/  LDSM.16.MT88.4 R132, [R232+0x16000] ;  /* 0x01600000e884783b */ /* 0x000ee40000004200 */
[C---:B------:R-:W-:Y:S03]  /*bcc0*/  FMUL.FTZ R124, R2.reuse, R124 ;  /* 0x0000007c027c7220 */ /* 0x040fe60000410000 */
[C---:B----4-:R-:W-:Y:S02]  /*bcd0*/  HMMA.16816.F32.BF16 R84, R160.reuse, R136, R84 ;  /* 0x00000088a054723c */ /* 0x050fe40000041854 */
[----:B------:R-:W4:Y:S03]  /*bce0*/  MUFU.EX2 R193, R193 ;  /* 0x000000c100c17308 */ /* 0x000f260000000800 */
[----:B------:R-:W-:Y:S01]  /*bcf0*/  FMUL.FTZ R125, R2, R125 ;  /* 0x0000007d027d7220 */ /* 0x000fe20000410000 */
[C---:B------:R-:W-:Y:S01]  /*bd00*/  HMMA.16816.F32.BF16 R88, R160.reuse, R138, R88 ;  /* 0x0000008aa058723c */ /* 0x040fe20000041858 */
[----:B------:R-:W1:Y:S05]  /*bd10*/  LDSM.16.MT88.4 R136, [R230+0x16000] ;  /* 0x01600000e688783b */ /* 0x000e6a0000004200 */
[----:B------:R-:W4:Y:S01]  /*bd20*/  MUFU.EX2 R196, R196 ;  /* 0x000000c400c47308 */ /* 0x000f220000000800 */
[C---:B------:R-:W-:Y:S01]  /*bd30*/  FMUL.FTZ R126, R0.reuse, R126 ;  /* 0x0000007e007e7220 */ /* 0x040fe20000410000 */
[----:B------:R-:W-:Y:S03]  /*bd40*/  FMUL.FTZ R127, R0, R127 ;  /* 0x0000007f007f7220 */ /* 0x000fe60000410000 */
[C---:B------:R-:W-:Y:S01]  /*bd50*/  FMUL.FTZ R128, R2.reuse, R128 ;  /* 0x0000008002807220 */ /* 0x040fe20000410000 */
[----:B------:R-:W-:Y:S01]  /*bd60*/  FMUL.FTZ R129, R2, R129 ;  /* 0x0000008102817220 */ /* 0x000fe20000410000 */
[C---:B------:R-:W-:Y:S01]  /*bd70*/  FMUL.FTZ R130, R0.reuse, R130 ;  /* 0x0000008200827220 */ /* 0x040fe20000410000 */
[----:B------:R-:W-:Y:S01]  /*bd80*/  FMUL.FTZ R131, R0, R131 ;  /* 0x0000008300837220 */ /* 0x000fe20000410000 */
[--C-:B------:R-:W-:Y:S01]  /*bd90*/  FFMA.FTZ R200, R204, UR4, -R177.reuse ;  /* 0x00000004ccc87c23 */ /* 0x100fe200080108b1 */
[--C-:B------:R-:W-:Y:S01]  /*bda0*/  FFMA.FTZ R204, R179, UR4, -R177.reuse ;  /* 0x00000004b3cc7c23 */ /* 0x100fe200080108b1 */
[--C-:B------:R-:W-:Y:S01]  /*bdb0*/  FFMA.FTZ R208, R211, UR4, -R176.reuse ;  /* 0x00000004d3d07c23 */ /* 0x100fe200080108b0 */
[--C-:B------:R-:W-:Y:S01]  /*bdc0*/  FFMA.FTZ R211, R178, UR4, -R177.reuse ;  /* 0x00000004b2d37c23 */ /* 0x100fe200080108b1 */
[C---:B--2---:R-:W-:Y:S02]  /*bdd0*/  HMMA.16816.F32.BF16 R92, R160.reuse, R140, R92 ;  /* 0x0000008ca05c723c */ /* 0x044fe4000004185c */
[----:B------:R-:W2:Y:S01]  /*bde0*/  MUFU.EX2 R200, R200 ;  /* 0x000000c800c87308 */ /* 0x000ea20000000800 */
[--C-:B------:R-:W-:Y:S01]  /*bdf0*/  FFMA.FTZ R209, R209, UR4, -R176.reuse ;  /* 0x00000004d1d17c23 */ /* 0x100fe200080108b0 */
[--C-:B------:R-:W-:Y:S01]  /*be00*/  FFMA.FTZ R210, R210, UR4, -R177.reuse ;  /* 0x00000004d2d27c23 */ /* 0x100fe200080108b1 */
[--C-:B------:R-:W-:Y:S01]  /*be10*/  FFMA.FTZ R207, R207, UR4, -R176.reuse ;  /* 0x00000004cfcf7c23 */ /* 0x100fe200080108b0 */
[C---:B------:R-:W-:Y:S01]  /*be20*/  HMMA.16816.F32.BF16 R96, R160.reuse, R142, R96 ;  /* 0x0000008ea060723c */ /* 0x040fe20000041860 */
[----:B------:R-:W2:Y:S05]  /*be30*/  LDSM.16.MT88.4 R140, [R229+0x16000] ;  /* 0x01600000e58c783b */ /* 0x000eaa0000004200 */
[----:B------:R-:W2:Y:S01]  /*be40*/  MUFU.EX2 R204, R204 ;  /* 0x000000cc00cc7308 */ /* 0x000ea20000000800 */
[--C-:B------:R-:W-:Y:S01]  /*be50*/  FFMA.FTZ R205, R205, UR4, -R176.reuse ;  /* 0x00000004cdcd7c23 */ /* 0x100fe200080108b0 */
[C---:B---3--:R-:W-:Y:S03]  /*be60*/  HMMA.16816.F32.BF16 R100, R160.reuse, R132, R100 ;  /* 0x00000084a064723c */ /* 0x048fe60000041864 */
[--C-:B------:R-:W-:Y:S03]  /*be70*/  FFMA.FTZ R206, R206, UR4, -R177.reuse ;  /* 0x00000004cece7c23 */ /* 0x100fe600080108b1 */
[C---:B------:R-:W-:Y:S01]  /*be80*/  HMMA.16816.F32.BF16 R104, R160.reuse, R134, R104 ;  /* 0x00000086a068723c */ /* 0x040fe20000041868 */
[----:B------:R-:W3:Y:S01]  /*be90*/  LDSM.16.MT88.4 R132, [R228+0x16000] ;  /* 0x01600000e484783b */ /* 0x000ee20000004200 */
[----:B------:R-:W-:Y:S03]  /*bea0*/  MUFU.EX2 R208, R208 ;  /* 0x000000d000d07308 */ /* 0x000fe60000000800 */
[--C-:B------:R-:W-:Y:S01]  /*beb0*/  FFMA.FTZ R202, R202, UR4, -R177.reuse ;  /* 0x00000004caca7c23 */ /* 0x100fe200080108b1 */
[C---:B-1----:R-:W-:Y:S06]  /*bec0*/  HMMA.16816.F32.BF16 R108, R160.reuse, R136, R108 ;  /* 0x00000088a06c723c */ /* 0x042fec000004186c */
[----:B------:R-:W1:Y:S01]  /*bed0*/  MUFU.EX2 R209, R209 ;  /* 0x000000d100d17308 */ /* 0x000e620000000800 */
[--C-:B------:R-:W-:Y:S01]  /*bee0*/  FFMA.FTZ R201, R201, UR4, -R176.reuse ;  /* 0x00000004c9c97c23 */ /* 0x100fe200080108b0 */
[C---:B------:R-:W-:Y:S03]  /*bef0*/  HMMA.16816.F32.BF16 R112, R160.reuse, R138, R112 ;  /* 0x0000008aa070723c */ /* 0x040fe60000041870 */
[----:B------:R-:W-:Y:S01]  /*bf00*/  F2FP.BF16.F32.PACK_AB R136, R189, R188 ;  /* 0x000000bcbd88723e */ /* 0x000fe200000010ff */
[--C-:B------:R-:W-:Y:S01]  /*bf10*/  FFMA.FTZ R199, R199, UR4, -R176.reuse ;  /* 0x00000004c7c77c23 */ /* 0x100fe200080108b0 */
[----:B-----5:R-:W-:Y:S01]  /*bf20*/  F2FP.BF16.F32.PACK_AB R137, R190, R191 ;  /* 0x000000bfbe89723e */ /* 0x020fe200000010ff */
[--C-:B------:R-:W-:Y:S02]  /*bf30*/  FFMA.FTZ R198, R198, UR4, -R177.reuse ;  /* 0x00000004c6c67c23 */ /* 0x100fe400080108b1 */
[----:B------:R-:W-:Y:S03]  /*bf40*/  MUFU.EX2 R211, R211 ;  /* 0x000000d300d37308 */ /* 0x000fe60000000800 */
[----:B----4-:R-:W-:Y:S01]  /*bf50*/  F2FP.BF16.F32.PACK_AB R138, R193, R192 ;  /* 0x000000c0c18a723e */ /* 0x010fe200000010ff */
[----:B------:R-:W-:Y:S01]  /*bf60*/  FFMA.FTZ R177, R197, UR4, -R177 ;  /* 0x00000004c5b17c23 */ /* 0x000fe200080108b1 */
[----:B------:R-:W-:Y:S01]  /*bf70*/  F2FP.BF16.F32.PACK_AB R139, R203, R196 ;  /* 0x000000c4cb8b723e */ /* 0x000fe200000010ff */
[--C-:B------:R-:W-:Y:S01]  /*bf80*/  FFMA.FTZ R166, R166, UR4, -R176.reuse ;  /* 0x00000004a6a67c23 */ /* 0x100fe200080108b0 */
[----:B------:R-:W-:Y:S01]  /*bf90*/  FFMA.FTZ R176, R165, UR4, -R176 ;  /* 0x00000004a5b07c23 */ /* 0x000fe200080108b0 */
[----:B------:R-:W-:Y:S01]  /*bfa0*/  FFMA.FTZ R187, R2, R252, R187 ;  /* 0x000000fc02bb7223 */ /* 0x000fe200000100bb */
[C---:B--2---:R-:W-:Y:S01]  /*bfb0*/  HMMA.16816.F32.BF16 R116, R160.reuse, R140, R116 ;  /* 0x0000008ca074723c */ /* 0x044fe20000041874 */
[----:B------:R-:W-:Y:S02]  /*bfc0*/  MUFU.EX2 R197, R177 ;  /* 0x000000b100c57308 */ /* 0x000fe40000000800 */
[----:B------:R-:W-:Y:S01]  /*bfd0*/  FFMA.FTZ R185, R0, R251, R185 ;  /* 0x000000fb00b97223 */ /* 0x000fe200000100b9 */
[----:B------:R-:W-:Y:S01]  /*bfe0*/  MOV R0, R3 ;  /* 0x0000000300007202 */ /* 0x000fe20000000f00 */
[----:B------:R-:W-:Y:S01]  /*bff0*/  FADD.FTZ R187, R186, R187 ;  /* 0x000000bbbabb7221 */ /* 0x000fe20000010000 */
[C---:B------:R-:W-:Y:S01]  /*c000*/  HMMA.16816.F32.BF16 R120, R160.reuse, R142, R120 ;  /* 0x0000008ea078723c */ /* 0x040fe20000041878 */
[----:B------:R-:W2:Y:S04]  /*c010*/  LDSM.16.MT88.4 R140, [R229+0x10800] ;  /* 0x01080000e58c783b */ /* 0x000ea80000004200 */
[----:B------:R4:W-:Y:S01]  /*c020*/  MUFU.EX2 R165, R176 ;  /* 0x000000b000a57308 */ /* 0x0009e20000000800 */
[----:B------:R-:W-:Y:S01]  /*c030*/  FADD.FTZ R182, R182, R185 ;  /* 0x000000b9b6b67221 */ /* 0x000fe20000010000 */
[C---:B---3--:R-:W-:Y:S08]  /*c040*/  HMMA.16816.F32.BF16 R124, R160.reuse, R132, R124 ;  /* 0x00000084a07c723c */ /* 0x048ff0000004187c */
[----:B------:R-:W3:Y:S01]  /*c050*/  MUFU.EX2 R210, R210 ;  /* 0x000000d200d27308 */ /* 0x000ee20000000800 */
[----:B------:R-:W-:Y:S01]  /*c060*/  HMMA.16816.F32.BF16 R128, R160, R134, R128 ;  /* 0x00000086a080723c */ /* 0x000fe20000041880 */
[----:B------:R-:W5:Y:S02]  /*c070*/  LDSM.16.MT88.4 R132, [R228+0x12800] ;  /* 0x01280000e484783b */ /* 0x000f640000004200 */
[----:B------:R-:W-:Y:S03]  /*c080*/  FADD.FTZ R184, R184, R187 ;  /* 0x000000bbb8b87221 */ /* 0x000fe60000010000 */
[C---:B------:R-:W-:Y:S03]  /*c090*/  HMMA.16816.F32.BF16 R4, R136.reuse, R144, R4 ;  /* 0x000000908804723c */ /* 0x040fe60000041804 */
[----:B------:R-:W-:Y:S01]  /*c0a0*/  MUFU.EX2 R207, R207 ;  /* 0x000000cf00cf7308 */ /* 0x000fe20000000800 */
[----:B------:R-:W1:Y:S01]  /*c0b0*/  LDSM.16.MT88.4 R160, [R232+0x14800] ;  /* 0x01480000e8a0783b */ /* 0x000e620000004200 */
[----:B------:R-:W-:Y:S01]  /*c0c0*/  FADD.FTZ R181, R181, R182 ;  /* 0x000000b6b5b57221 */ /* 0x000fe20000010000 */
[C---:B------:R-:W-:Y:S07]  /*c0d0*/  HMMA.16816.F32.BF16 R8, R136.reuse, R146, R8 ;  /* 0x000000928808723c */ /* 0x040fee0000041808 */
[----:B------:R-:W3:Y:S01]  /*c0e0*/  MUFU.EX2 R205, R205 ;  /* 0x000000cd00cd7308 */ /* 0x000ee20000000800 */
[----:B------:R-:W3:Y:S01]  /*c0f0*/  LDSM.16.MT88.4 R144, [R230+0x14800] ;  /* 0x01480000e690783b */ /* 0x000ee20000004200 */
[C---:B------:R-:W-:Y:S08]  /*c100*/  HMMA.16816.F32.BF16 R12, R136.reuse, R148, R12 ;  /* 0x00000094880c723c */ /* 0x040ff0000004180c */
[----:B------:R-:W3:Y:S01]  /*c110*/  MUFU.EX2 R206, R206 ;  /* 0x000000ce00ce7308 */ /* 0x000ee20000000800 */
[C---:B------:R-:W-:Y:S01]  /*c120*/  HMMA.16816.F32.BF16 R16, R136.reuse, R150, R16 ;  /* 0x000000968810723c */ /* 0x040fe20000041810 */
[----:B------:R-:W3:Y:S02]  /*c130*/  LDSM.16.MT88.4 R148, [R229+0x14800] ;  /* 0x01480000e594783b */ /* 0x000ee40000004200 */
[----:B------:R-:W-:Y:S03]  /*c140*/  FADD.FTZ R183, R183, R184 ;  /* 0x000000b8b7b77221 */ /* 0x000fe60000010000 */
[C---:B--2---:R-:W-:Y:S03]  /*c150*/  HMMA.16816.F32.BF16 R20, R136.reuse, R140, R20 ;  /* 0x0000008c8814723c */ /* 0x044fe60000041814 */
[----:B------:R-:W-:Y:S01]  /*c160*/  MUFU.EX2 R202, R202 ;  /* 0x000000ca00ca7308 */ /* 0x000fe20000000800 */
[----:B----4-:R-:W-:Y:S01]  /*c170*/  LDSM.16.MT88.4 R176, [R232+0x13800] ;  /* 0x01380000e8b0783b */ /* 0x010fe20000004200 */
[----:B------:R-:W-:Y:S01]  /*c180*/  FADD.FTZ R180, R180, R181 ;  /* 0x000000b5b4b47221 */ /* 0x000fe20000010000 */
[C---:B------:R-:W-:Y:S07]  /*c190*/  HMMA.16816.F32.BF16 R24, R136.reuse, R142, R24 ;  /* 0x0000008e8818723c */ /* 0x040fee0000041818 */
[----:B------:R-:W2:Y:S01]  /*c1a0*/  MUFU.EX2 R201, R201 ;  /* 0x000000c900c97308 */ /* 0x000ea20000000800 */
[----:B------:R-:W4:Y:S01]  /*c1b0*/  LDSM.16.MT88.4 R140, [R228+0x14800] ;  /* 0x01480000e48c783b */ /* 0x000f220000004200 */
[C---:B------:R-:W-:Y:S08]  /*c1c0*/  HMMA.16816.F32.BF16 R28, R136.reuse, R152, R28 ;  /* 0x00000098881c723c */ /* 0x040ff0000004181c */
[----:B------:R-:W2:Y:S01]  /*c1d0*/  MUFU.EX2 R199, R199 ;  /* 0x000000c700c77308 */ /* 0x000ea20000000800 */
[C---:B------:R-:W-:Y:S01]  /*c1e0*/  HMMA.16816.F32.BF16 R32, R136.reuse, R154, R32 ;  /* 0x0000009a8820723c */ /* 0x040fe20000041820 */
[----:B------:R-:W2:Y:S02]  /*c1f0*/  LDSM.16.MT88.4 R152, [R232+0x16800] ;  /* 0x01680000e898783b */ /* 0x000ea40000004200 */
[----:B------:R-:W-:Y:S03]  /*c200*/  FADD.FTZ R188, R188, R183 ;  /* 0x000000b7bcbc7221 */ /* 0x000fe60000010000 */
[C---:B------:R-:W-:Y:S03]  /*c210*/  HMMA.16816.F32.BF16 R36, R136.reuse, R156, R36 ;  /* 0x0000009c8824723c */ /* 0x040fe60000041824 */
[----:B------:R-:W2:Y:S02]  /*c220*/  MUFU.EX2 R198, R198 ;  /* 0x000000c600c67308 */ /* 0x000ea40000000800 */
[----:B------:R-:W-:Y:S01]  /*c230*/  FADD.FTZ R191, R191, R180 ;  /* 0x000000b4bfbf7221 */ /* 0x000fe20000010000 */
[C---:B------:R-:W-:Y:S01]  /*c240*/  HMMA.16816.F32.BF16 R40, R136.reuse, R158, R40 ;  /* 0x0000009e8828723c */ /* 0x040fe20000041828 */
[----:B------:R-:W-:Y:S06]  /*c250*/  LDSM.16.MT88.4 R156, [R229+0x11000] ;  /* 0x01100000e59c783b */ /* 0x000fec0000004200 */
[----:B------:R-:W2:Y:S01]  /*c260*/  MUFU.EX2 R166, R166 ;  /* 0x000000a600a67308 */ /* 0x000ea20000000800 */
[----:B------:R-:W-:Y:S01]  /*c270*/  FADD.FTZ R189, R189, R188 ;  /* 0x000000bcbdbd7221 */ /* 0x000fe20000010000 */
[C---:B------:R-:W-:Y:S03]  /*c280*/  HMMA.16816.F32.BF16 R44, R136.reuse, R168, R44 ;  /* 0x000000a8882c723c */ /* 0x040fe6000004182c */
[----:B------:R-:W-:Y:S03]  /*c290*/  FADD.FTZ R191, R190, R191 ;  /* 0x000000bfbebf7221 */ /* 0x000fe60000010000 */
[C---:B------:R-:W-:Y:S01]  /*c2a0*/  HMMA.16816.F32.BF16 R48, R136.reuse, R170, R48 ;  /* 0x000000aa8830723c */ /* 0x040fe20000041830 */
[----:B------:R-:W-:Y:S04]  /*c2b0*/  LDSM.16.MT88.4 R168, [R228+0x13000] ;  /* 0x01300000e4a8783b */ /* 0x000fe80000004200 */
[----:B------:R-:W-:Y:S01]  /*c2c0*/  FADD.FTZ R192, R192, R189 ;  /* 0x000000bdc0c07221 */ /* 0x000fe20000010000 */
[C---:B------:R-:W-:Y:S05]  /*c2d0*/  HMMA.16816.F32.BF16 R52, R136.reuse, R172, R52 ;  /* 0x000000ac8834723c */ /* 0x040fea0000041834 */
[----:B------:R-:W-:Y:S01]  /*c2e0*/  FADD.FTZ R196, R196, R191 ;  /* 0x000000bfc4c47221 */ /* 0x000fe20000010000 */
[C---:B------:R-:W-:Y:S01]  /*c2f0*/  HMMA.16816.F32.BF16 R56, R136.reuse, R174, R56 ;  /* 0x000000ae8838723c */ /* 0x040fe20000041838 */
[----:B------:R-:W-:Y:S04]  /*c300*/  LDSM.16.MT88.4 R172, [R232+0x15000] ;  /* 0x01500000e8ac783b */ /* 0x000fe80000004200 */
[----:B------:R-:W-:Y:S01]  /*c310*/  FADD.FTZ R193, R193, R192 ;  /* 0x000000c0c1c17221 */ /* 0x000fe20000010000 */
[C---:B-----5:R-:W-:Y:S05]  /*c320*/  HMMA.16816.F32.BF16 R60, R136.reuse, R132, R60 ;  /* 0x00000084883c723c */ /* 0x060fea000004183c */
[----:B------:R-:W-:Y:S01]  /*c330*/  FADD.FTZ R203, R203, R196 ;  /* 0x000000c4cbcb7221 */ /* 0x000fe20000010000 */
[C---:B------:R-:W-:Y:S01]  /*c340*/  HMMA.16816.F32.BF16 R64, R136.reuse, R134, R64 ;  /* 0x000000868840723c */ /* 0x040fe20000041840 */
[----:B------:R-:W5:Y:S04]  /*c350*/  LDSM.16.MT88.4 R132, [R230+0x16800] ;  /* 0x01680000e684783b */ /* 0x000f680000004200 */
[----:B------:R-:W-:Y:S01]  /*c360*/  FADD.FTZ R193, R200, R193 ;  /* 0x000000c1c8c17221 */ /* 0x000fe20000010000 */
[C---:B-1----:R-:W-:Y:S06]  /*c370*/  HMMA.16816.F32.BF16 R68, R136.reuse, R160, R68 ;  /* 0x000000a08844723c */ /* 0x042fec0000041844 */
[C---:B------:R-:W-:Y:S01]  /*c380*/  HMMA.16816.F32.BF16 R72, R136.reuse, R162, R72 ;  /* 0x000000a28848723c */ /* 0x040fe20000041848 */
[----:B------:R-:W-:Y:S05]  /*c390*/  LDSM.16.MT88.4 R160, [R228+0x11000] ;  /* 0x01100000e4a0783b */ /* 0x000fea0000004200 */
[C---:B---3--:R-:W-:Y:S06]  /*c3a0*/  HMMA.16816.F32.BF16 R76, R136.reuse, R144, R76 ;  /* 0x00000090884c723c */ /* 0x048fec000004184c */
[C---:B------:R-:W-:Y:S01]  /*c3b0*/  HMMA.16816.F32.BF16 R80, R136.reuse, R146, R80 ;  /* 0x000000928850723c */ /* 0x040fe20000041850 */
[----:B------:R-:W1:Y:S05]  /*c3c0*/  LDSM.16.MT88.4 R144, [R229+0x16800] ;  /* 0x01680000e590783b */ /* 0x000e6a0000004200 */
[C---:B------:R-:W-:Y:S06]  /*c3d0*/  HMMA.16816.F32.BF16 R84, R136.reuse, R148, R84 ;  /* 0x000000948854723c */ /* 0x040fec0000041854 */
[C---:B------:R-:W-:Y:S01]  /*c3e0*/  HMMA.16816.F32.BF16 R88, R136.reuse, R150, R88 ;  /* 0x000000968858723c */ /* 0x040fe20000041858 */
[----:B------:R-:W-:Y:S05]  /*c3f0*/  LDSM.16.MT88.4 R148, [R232+0x11000] ;  /* 0x01100000e894783b */ /* 0x000fea0000004200 */
[C---:B----4-:R-:W-:Y:S06]  /*c400*/  HMMA.16816.F32.BF16 R92, R136.reuse, R140, R92 ;  /* 0x0000008c885c723c */ /* 0x050fec000004185c */
[C---:B------:R-:W-:Y:S01]  /*c410*/  HMMA.16816.F32.BF16 R96, R136.reuse, R142, R96 ;  /* 0x0000008e8860723c */ /* 0x040fe20000041860 */
[----:B------:R-:W3:Y:S05]  /*c420*/  LDSM.16.MT88.4 R140, [R228+0x16800] ;  /* 0x01680000e48c783b */ /* 0x000eea0000004200 */
[C---:B--2---:R-:W-:Y:S06]  /*c430*/  HMMA.16816.F32.BF16 R100, R136.reuse, R152, R100 ;  /* 0x000000988864723c */ /* 0x044fec0000041864 */
[C---:B------:R-:W-:Y:S01]  /*c440*/  HMMA.16816.F32.BF16 R104, R136.reuse, R154, R104 ;  /* 0x0000009a8868723c */ /* 0x040fe20000041868 */
[----:B------:R-:W2:Y:S05]  /*c450*/  LDSM.16.MT88.4 R152, [R230+0x11000] ;  /* 0x01100000e698783b */ /* 0x000eaa0000004200 */
[C---:B-----5:R-:W-:Y:S06]  /*c460*/  HMMA.16816.F32.BF16 R108, R136.reuse, R132, R108 ;  /* 0x00000084886c723c */ /* 0x060fec000004186c */
[C---:B------:R-:W-:Y:S05]  /*c470*/  HMMA.16816.F32.BF16 R112, R136.reuse, R134, R112 ;  /* 0x000000868870723c */ /* 0x040fea0000041870 */
[----:B------:R-:W-:Y:S01]  /*c480*/  F2FP.BF16.F32.PACK_AB R132, R204, R200 ;  /* 0x000000c8cc84723e */ /* 0x000fe200000010ff */
[C---:B-1----:R-:W-:Y:S05]  /*c490*/  HMMA.16816.F32.BF16 R116, R136.reuse, R144, R116 ;  /* 0x000000908874723c */ /* 0x042fea0000041874 */
[----:B------:R-:W-:Y:S01]  /*c4a0*/  F2FP.BF16.F32.PACK_AB R133, R209, R208 ;  /* 0x000000d0d185723e */ /* 0x000fe200000010ff */
[C---:B------:R-:W-:Y:S01]  /*c4b0*/  HMMA.16816.F32.BF16 R120, R136.reuse, R146, R120 ;  /* 0x000000928878723c */ /* 0x040fe20000041878 */
[----:B------:R-:W1:Y:S04]  /*c4c0*/  LDSM.16.MT88.4 R144, [R232+0x13000] ;  /* 0x01300000e890783b */ /* 0x000e680000004200 */
[----:B------:R-:W-:Y:S01]  /*c4d0*/  F2FP.BF16.F32.PACK_AB R134, R210, R211 ;  /* 0x000000d3d286723e */ /* 0x000fe200000010ff */
[C---:B---3--:R-:W-:Y:S05]  /*c4e0*/  HMMA.16816.F32.BF16 R124, R136.reuse, R140, R124 ;  /* 0x0000008c887c723c */ /* 0x048fea000004187c */
[----:B------:R-:W-:Y:S01]  /*c4f0*/  F2FP.BF16.F32.PACK_AB R135, R205, R207 ;  /* 0x000000cfcd87723e */ /* 0x000fe200000010ff */
[----:B------:R-:W-:Y:S01]  /*c500*/  HMMA.16816.F32.BF16 R128, R136, R142, R128 ;  /* 0x0000008e8880723c */ /* 0x000fe20000041880 */
[----:B------:R-:W3:Y:S04]  /*c510*/  LDSM.16.MT88.4 R136, [R230+0x13000] ;  /* 0x01300000e688783b */ /* 0x000ee80000004200 */
[----:B------:R-:W-:Y:S01]  /*c520*/  FADD.FTZ R208, R208, R203 ;  /* 0x000000cbd0d07221 */ /* 0x000fe20000010000 */
[C---:B------:R-:W-:Y:S03]  /*c530*/  HMMA.16816.F32.BF16 R4, R132.reuse, R148, R4 ;  /* 0x000000948404723c */ /* 0x040fe60000041804 */
[----:B------:R-:W4:Y:S02]  /*c540*/  LDSM.16.MT88.4 R140, [R229+0x13000] ;  /* 0x01300000e58c783b */ /* 0x000f240000004200 */
[----:B------:R-:W-:Y:S01]  /*c550*/  FADD.FTZ R204, R204, R193 ;  /* 0x000000c1cccc7221 */ /* 0x000fe20000010000 */
[C---:B------:R-:W-:Y:S05]  /*c560*/  HMMA.16816.F32.BF16 R8, R132.reuse, R150, R8 ;  /* 0x000000968408723c */ /* 0x040fea0000041808 */
[----:B------:R-:W5:Y:S01]  /*c570*/  LDSM.16.MT88.4 R148, [R230+0x15000] ;  /* 0x01500000e694783b */ /* 0x000f620000004200 */
[C---:B--2---:R-:W-:Y:S05]  /*c580*/  HMMA.16816.F32.BF16 R12, R132.reuse, R152, R12 ;  /* 0x00000098840c723c */ /* 0x044fea000004180c */
[----:B------:R-:W-:Y:S01]  /*c590*/  FADD.FTZ R208, R209, R208 ;  /* 0x000000d0d1d07221 */ /* 0x000fe20000010000 */
[C---:B------:R-:W-:Y:S01]  /*c5a0*/  HMMA.16816.F32.BF16 R16, R132.reuse, R154, R16 ;  /* 0x0000009a8410723c */ /* 0x040fe20000041810 */
[----:B------:R-:W2:Y:S04]  /*c5b0*/  LDSM.16.MT88.4 R152, [R229+0x15000] ;  /* 0x01500000e598783b */ /* 0x000ea80000004200 */
        /* <DEDUP_REMOVED lines=9> */
[----:B------:R-:W-:Y:S01]  /*c650*/  FADD.FTZ R211, R206, R211 ;  /* 0x000000d3ced37221 */ /* 0x000fe20000010000 */
[C---:B-1----:R-:W-:Y:S05]  /*c660*/  HMMA.16816.F32.BF16 R36, R132.reuse, R144, R36 ;  /* 0x000000908424723c */ /* 0x042fea0000041824 */
[----:B------:R-:W-:Y:S01]  /*c670*/  FADD.FTZ R208, R201, R208 ;  /* 0x000000d0c9d07221 */ /* 0x000fe20000010000 */
[C---:B------:R-:W-:Y:S01]  /*c680*/  HMMA.16816.F32.BF16 R40, R132.reuse, R146, R40 ;  /* 0x000000928428723c */ /* 0x040fe20000041828 */
[----:B------:R-:W1:Y:S04]  /*c690*/  LDSM.16.MT88.4 R144, [R228+0x15000] ;  /* 0x01500000e490783b */ /* 0x000e680000004200 */
[C---:B------:R-:W-:Y:S01]  /*c6a0*/  FADD.FTZ R211, R202.reuse, R211 ;  /* 0x000000d3cad37221 */ /* 0x040fe20000010000 */
[C---:B---3--:R-:W-:Y:S06]  /*c6b0*/  HMMA.16816.F32.BF16 R44, R132.reuse, R136, R44 ;  /* 0x00000088842c723c */ /* 0x048fec000004182c */
[C---:B------:R-:W-:Y:S01]  /*c6c0*/  HMMA.16816.F32.BF16 R48, R132.reuse, R138, R48 ;  /* 0x0000008a8430723c */ /* 0x040fe20000041830 */
[----:B------:R-:W3:Y:S05]  /*c6d0*/  LDSM.16.MT88.4 R136, [R232+0x17000] ;  /* 0x01700000e888783b */ /* 0x000eea0000004200 */
[C---:B----4-:R-:W-:Y:S06]  /*c6e0*/  HMMA.16816.F32.BF16 R52, R132.reuse, R140, R52 ;  /* 0x0000008c8434723c */ /* 0x050fec0000041834 */
[C---:B------:R-:W-:Y:S01]  /*c6f0*/  HMMA.16816.F32.BF16 R56, R132.reuse, R142, R56 ;  /* 0x0000008e8438723c */ /* 0x040fe20000041838 */
[----:B------:R-:W4:Y:S05]  /*c700*/  LDSM.16.MT88.4 R140, [R230+0x17000] ;  /* 0x01700000e68c783b */ /* 0x000f2a0000004200 */
[C---:B------:R-:W-:Y:S06]  /*c710*/  HMMA.16816.F32.BF16 R60, R132.reuse, R168, R60 ;  /* 0x000000a8843c723c */ /* 0x040fec000004183c */
[C---:B------:R-:W-:Y:S05]  /*c720*/  HMMA.16816.F32.BF16 R64, R132.reuse, R170, R64 ;  /* 0x000000aa8440723c */ /* 0x040fea0000041840 */
[----:B------:R-:W-:Y:S01]  /*c730*/  F2FP.BF16.F32.PACK_AB R168, R202, R206 ;  /* 0x000000cecaa8723e */ /* 0x000fe200000010ff */
[C---:B------:R-:W-:Y:S05]  /*c740*/  HMMA.16816.F32.BF16 R68, R132.reuse, R172, R68 ;  /* 0x000000ac8444723c */ /* 0x040fea0000041844 */
[----:B------:R-:W-:Y:S01]  /*c750*/  F2FP.BF16.F32.PACK_AB R169, R199, R201 ;  /* 0x000000c9c7a9723e */ /* 0x000fe200000010ff */
[C---:B------:R-:W-:Y:S01]  /*c760*/  HMMA.16816.F32.BF16 R72, R132.reuse, R174, R72 ;  /* 0x000000ae8448723c */ /* 0x040fe20000041848 */
[----:B------:R-:W-:Y:S04]  /*c770*/  LDSM.16.MT88.4 R172, [R228+0x11800] ;  /* 0x01180000e4ac783b */ /* 0x000fe80000004200 */
[----:B------:R-:W-:Y:S01]  /*c780*/  F2FP.BF16.F32.PACK_AB R170, R197, R198 ;  /* 0x000000c6c5aa723e */ /* 0x000fe200000010ff */
[C---:B-----5:R-:W-:Y:S05]  /*c790*/  HMMA.16816.F32.BF16 R76, R132.reuse, R148, R76 ;  /* 0x00000094844c723c */ /* 0x060fea000004184c */
[----:B------:R-:W-:Y:S01]  /*c7a0*/  F2FP.BF16.F32.PACK_AB R171, R165, R166 ;  /* 0x000000a6a5ab723e */ /* 0x000fe200000010ff */
[C---:B------:R-:W-:Y:S01]  /*c7b0*/  HMMA.16816.F32.BF16 R80, R132.reuse, R150, R80 ;  /* 0x000000968450723c */ /* 0x040fe20000041850 */
[----:B------:R-:W5:Y:S04]  /*c7c0*/  LDSM.16.MT88.4 R148, [R229+0x17000] ;  /* 0x01700000e594783b */ /* 0x000f680000004200 */
        /* <DEDUP_REMOVED lines=8> */
[C---:B------:R-:W-:Y:S05]  /*c850*/  HMMA.16816.F32.BF16 R96, R132.reuse, R146, R96 ;  /* 0x000000928460723c */ /* 0x040fea0000041860 */
[----:B------:R-:W-:Y:S01]  /*c860*/  FADD.FTZ R251, R165, R166 ;  /* 0x000000a6a5fb7221 */ /* 0x000fe20000010000 */
[C---:B---3--:R-:W-:Y:S06]  /*c870*/  HMMA.16816.F32.BF16 R100, R132.reuse, R136, R100 ;  /* 0x000000888464723c */ /* 0x048fec0000041864 */
[C---:B------:R-:W-:Y:S01]  /*c880*/  HMMA.16816.F32.BF16 R104, R132.reuse, R138, R104 ;  /* 0x0000008a8468723c */ /* 0x040fe20000041868 */
[----:B------:R-:W1:Y:S05]  /*c890*/  LDSM.16.MT88.4 R136, [R230+0x11800] ;  /* 0x01180000e688783b */ /* 0x000e6a0000004200 */
[C---:B----4-:R-:W-:Y:S06]  /*c8a0*/  HMMA.16816.F32.BF16 R108, R132.reuse, R140, R108 ;  /* 0x0000008c846c723c */ /* 0x050fec000004186c */
[C---:B------:R-:W-:Y:S01]  /*c8b0*/  HMMA.16816.F32.BF16 R112, R132.reuse, R142, R112 ;  /* 0x0000008e8470723c */ /* 0x040fe20000041870 */
[----:B------:R-:W3:Y:S05]  /*c8c0*/  LDSM.16.MT88.4 R140, [R229+0x11800] ;  /* 0x01180000e58c783b */ /* 0x000eea0000004200 */
[C---:B-----5:R-:W-:Y:S06]  /*c8d0*/  HMMA.16816.F32.BF16 R116, R132.reuse, R148, R116 ;  /* 0x000000948474723c */ /* 0x060fec0000041874 */
[C---:B------:R-:W-:Y:S06]  /*c8e0*/  HMMA.16816.F32.BF16 R120, R132.reuse, R150, R120 ;  /* 0x000000968478723c */ /* 0x040fec0000041878 */
[C---:B--2---:R-:W-:Y:S06]  /*c8f0*/  HMMA.16816.F32.BF16 R124, R132.reuse, R152, R124 ;  /* 0x00000098847c723c */ /* 0x044fec000004187c */
[----:B------:R-:W-:Y:S06]  /*c900*/  HMMA.16816.F32.BF16 R128, R132, R154, R128 ;  /* 0x0000009a8480723c */ /* 0x000fec0000041880 */
[C---:B------:R-:W-:Y:S01]  /*c910*/  HMMA.16816.F32.BF16 R160, R168.reuse, R156, R4 ;  /* 0x0000009ca8a0723c */ /* 0x040fe20000041804 */
[----:B------:R-:W2:Y:S05]  /*c920*/  LDSM.16.MT88.4 R4, [R230+0x13800] ;  /* 0x01380000e604783b */ /* 0x000eaa0000004200 */
[C---:B------:R-:W-:Y:S03]  /*c930*/  HMMA.16816.F32.BF16 R156, R168.reuse, R158, R8 ;  /* 0x0000009ea89c723c */ /* 0x040fe60000041808 */
[----:B------:R-:W4:Y:S03]  /*c940*/  LDSM.16.MT88.4 R8, [R229+0x13800] ;  /* 0x01380000e508783b */ /* 0x000f260000004200 */
[C---:B-1----:R-:W-:Y:S05]  /*c950*/  HMMA.16816.F32.BF16 R152, R168.reuse, R136, R12 ;  /* 0x00000088a898723c */ /* 0x042fea000004180c */
[----:B------:R-:W1:Y:S01]  /*c960*/  LDSM.16.MT88.4 R12, [R228+0x13800] ;  /* 0x01380000e40c783b */ /* 0x000e620000004200 */
[C---:B------:R-:W-:Y:S06]  /*c970*/  HMMA.16816.F32.BF16 R148, R168.reuse, R138, R16 ;  /* 0x0000008aa894723c */ /* 0x040fec0000041810 */
[C---:B---3--:R-:W-:Y:S01]  /*c980*/  HMMA.16816.F32.BF16 R144, R168.reuse, R140, R20 ;  /* 0x0000008ca890723c */ /* 0x048fe20000041814 */
[----:B------:R-:W3:Y:S05]  /*c990*/  LDSM.16.MT88.4 R16, [R232+0x15800] ;  /* 0x01580000e810783b */ /* 0x000eea0000004200 */
[C---:B------:R-:W-:Y:S03]  /*c9a0*/  HMMA.16816.F32.BF16 R140, R168.reuse, R142, R24 ;  /* 0x0000008ea88c723c */ /* 0x040fe60000041818 */
[----:B------:R-:W5:Y:S03]  /*c9b0*/  LDSM.16.MT88.4 R20, [R230+0x15800] ;  /* 0x01580000e614783b */ /* 0x000f660000004200 */
[C---:B------:R-:W-:Y:S05]  /*c9c0*/  HMMA.16816.F32.BF16 R136, R168.reuse, R172, R28 ;  /* 0x000000aca888723c */ /* 0x040fea000004181c */
[----:B------:R-:W5:Y:S01]  /*c9d0*/  LDSM.16.MT88.4 R24, [R229+0x15800] ;  /* 0x01580000e518783b */ /* 0x000f620000004200 */
[C---:B------:R-:W-:Y:S06]  /*c9e0*/  HMMA.16816.F32.BF16 R132, R168.reuse, R174, R32 ;  /* 0x000000aea884723c */ /* 0x040fec0000041820 */
[C---:B------:R-:W-:Y:S06]  /*c9f0*/  HMMA.16816.F32.BF16 R36, R168.reuse, R176, R36 ;  /* 0x000000b0a824723c */ /* 0x040fec0000041824 */
[C---:B------:R-:W-:Y:S06]  /*ca00*/  HMMA.16816.F32.BF16 R40, R168.reuse, R178, R40 ;  /* 0x000000b2a828723c */ /* 0x040fec0000041828 */
[C---:B--2---:R-:W-:Y:S06]  /*ca10*/  HMMA.16816.F32.BF16 R44, R168.reuse, R4, R44 ;  /* 0x00000004a82c723c */ /* 0x044fec000004182c */
[C---:B------:R-:W-:Y:S01]  /*ca20*/  HMMA.16816.F32.BF16 R48, R168.reuse, R6, R48 ;  /* 0x00000006a830723c */ /* 0x040fe20000041830 */
[----:B------:R-:W2:Y:S05]  /*ca30*/  LDSM.16.MT88.4 R4, [R228+0x15800] ;  /* 0x01580000e404783b */ /* 0x000eaa0000004200 */
[C---:B----4-:R-:W-:Y:S06]  /*ca40*/  HMMA.16816.F32.BF16 R52, R168.reuse, R8, R52 ;  /* 0x00000008a834723c */ /* 0x050fec0000041834 */
[C---:B------:R-:W-:Y:S01]  /*ca50*/  HMMA.16816.F32.BF16 R56, R168.reuse, R10, R56 ;  /* 0x0000000aa838723c */ /* 0x040fe20000041838 */
[----:B------:R-:W4:Y:S05]  /*ca60*/  LDSM.16.MT88.4 R8, [R232+0x17800] ;  /* 0x01780000e808783b */ /* 0x000f2a0000004200 */
[C---:B-1----:R-:W-:Y:S06]  /*ca70*/  HMMA.16816.F32.BF16 R60, R168.reuse, R12, R60 ;  /* 0x0000000ca83c723c */ /* 0x042fec000004183c */
[C---:B------:R-:W-:Y:S01]  /*ca80*/  HMMA.16816.F32.BF16 R64, R168.reuse, R14, R64 ;  /* 0x0000000ea840723c */ /* 0x040fe20000041840 */
[----:B------:R-:W1:Y:S05]  /*ca90*/  LDSM.16.MT88.4 R12, [R230+0x17800] ;  /* 0x01780000e60c783b */ /* 0x000e6a0000004200 */
[C---:B---3--:R-:W-:Y:S06]  /*caa0*/  HMMA.16816.F32.BF16 R68, R168.reuse, R16, R68 ;  /* 0x00000010a844723c */ /* 0x048fec0000041844 */
[C---:B------:R-:W-:Y:S01]  /*cab0*/  HMMA.16816.F32.BF16 R72, R168.reuse, R18, R72 ;  /* 0x00000012a848723c */ /* 0x040fe20000041848 */
[----:B------:R-:W3:Y:S05]  /*cac0*/  LDSM.16.MT88.4 R16, [R229+0x17800] ;  /* 0x01780000e510783b */ /* 0x000eea0000004200 */
[C---:B-----5:R-:W-:Y:S06]  /*cad0*/  HMMA.16816.F32.BF16 R76, R168.reuse, R20, R76 ;  /* 0x00000014a84c723c */ /* 0x060fec000004184c */
[C---:B------:R-:W-:Y:S01]  /*cae0*/  HMMA.16816.F32.BF16 R80, R168.reuse, R22, R80 ;  /* 0x00000016a850723c */ /* 0x040fe20000041850 */
[----:B------:R-:W5:Y:S05]  /*caf0*/  LDSM.16.MT88.4 R20, [R228+0x17800] ;  /* 0x01780000e414783b */ /* 0x000f6a0000004200 */
[C---:B------:R-:W-:Y:S06]  /*cb00*/  HMMA.16816.F32.BF16 R84, R168.reuse, R24, R84 ;  /* 0x00000018a854723c */ /* 0x040fec0000041854 */
[C---:B------:R-:W-:Y:S06]  /*cb10*/  HMMA.16816.F32.BF16 R88, R168.reuse, R26, R88 ;  /* 0x0000001aa858723c */ /* 0x040fec0000041858 */
[C---:B--2---:R-:W-:Y:S06]  /*cb20*/  HMMA.16816.F32.BF16 R92, R168.reuse, R4, R92 ;  /* 0x00000004a85c723c */ /* 0x044fec000004185c */
[C---:B------:R-:W-:Y:S06]  /*cb30*/  HMMA.16816.F32.BF16 R96, R168.reuse, R6, R96 ;  /* 0x00000006a860723c */ /* 0x040fec0000041860 */
[C---:B----4-:R-:W-:Y:S06]  /*cb40*/  HMMA.16816.F32.BF16 R100, R168.reuse, R8, R100 ;  /* 0x00000008a864723c */ /* 0x050fec0000041864 */
[C---:B------:R-:W-:Y:S06]  /*cb50*/  HMMA.16816.F32.BF16 R104, R168.reuse, R10, R104 ;  /* 0x0000000aa868723c */ /* 0x040fec0000041868 */
[C---:B-1----:R-:W-:Y:S06]  /*cb60*/  HMMA.16816.F32.BF16 R108, R168.reuse, R12, R108 ;  /* 0x0000000ca86c723c */ /* 0x042fec000004186c */
[C---:B------:R-:W-:Y:S06]  /*cb70*/  HMMA.16816.F32.BF16 R112, R168.reuse, R14, R112 ;  /* 0x0000000ea870723c */ /* 0x040fec0000041870 */
[C---:B---3--:R-:W-:Y:S06]  /*cb80*/  HMMA.16816.F32.BF16 R116, R168.reuse, R16, R116 ;  /* 0x00000010a874723c */ /* 0x048fec0000041874 */
[C---:B------:R-:W-:Y:S06]  /*cb90*/  HMMA.16816.F32.BF16 R120, R168.reuse, R18, R120 ;  /* 0x00000012a878723c */ /* 0x040fec0000041878 */
[C---:B-----5:R-:W-:Y:S06]  /*cba0*/  HMMA.16816.F32.BF16 R124, R168.reuse, R20, R124 ;  /* 0x00000014a87c723c */ /* 0x060fec000004187c */
[----:B------:R-:W-:Y:S01]  /*cbb0*/  HMMA.16816.F32.BF16 R128, R168, R22, R128 ;  /* 0x00000016a880723c */ /* 0x000fe20000041880 */
[----:B------:R-:W-:Y:S11]  /*cbc0*/  @!UPT UIADD3 URZ, URZ, URZ, URZ ;  /* 0x0000003f3f3ff290 */ /* 0x000ff6000fffe03f */
[----:B------:R-:W-:Y:S01]  /*cbd0*/  @!UPT UIADD3 URZ, URZ, URZ, URZ ;  /* 0x0000003f3f3ff290 */ /* 0x000fe2000fffe03f */
[----:B------:R-:W-:Y:S11]  /*cbe0*/  @P1 BRA `(.L_x_819) ;  /* 0xffffffb800101947 */ /* 0x000ff6000383ffff */
.L_x_815:
        /* <DEDUP_REMOVED lines=329> */
.L_x_820:
        /* <DEDUP_REMOVED lines=10> */
.L_x_821:
[----:B------:R-:W-:Y:S01]  /*e120*/  S2UR UR4, SR_CTAID.Z ;  /* 0x00000000000479c3 */ /* 0x000fe20000002700 */
[----:B------:R-:W-:Y:S01]  /*e130*/  ULDC UR6, c[0x0][0x270] ;  /* 0x00009c0000067ab9 */ /* 0x000fe20000000800 */
[----:B------:R-:W-:-:S06]  /*e140*/  ULDC UR14, c[0x0][0x2c4] ;  /* 0x0000b100000e7ab9 */ /* 0x000fcc0000000800 */
[----:B------:R-:W1:Y:S02]  /*e150*/  S2UR UR7, SR_CTAID.Y ;  /* 0x00000000000779c3 */ /* 0x000e640000002600 */
[----:B-1----:R-:W-:-:S04]  /*e160*/  UIMAD UR6, UR7, UR6, UR4 ;  /* 0x00000006070672a4 */ /* 0x002fc8000f8e0204 */
[----:B------:R-:W-:Y:S02]  /*e170*/  UIMAD UR14, UR6, UR14, URZ ;  /* 0x0000000e060e72a4 */ /* 0x000fe4000f8e023f */
.L_x_822:
        /* <DEDUP_REMOVED lines=28> */
.L_x_824:
[----:B------:R-:W-:Y:S05]  /*e340*/  BSYNC B0 ;  /* 0x0000000000007941 */ /* 0x000fea0003800000 */
.L_x_823:
        /* <DEDUP_REMOVED lines=54> */
.L_x_826:
[----:B------:R-:W-:Y:S05]  /*e6b0*/  BSYNC B0 ;  /* 0x0000000000007941 */ /* 0x000fea0003800000 */
.L_x_825:
        /* <DEDUP_REMOVED lines=26> */
.L_x_828:
[----:B------:R-:W-:Y:S05]  /*e860*/  BSYNC B0 ;  /* 0x0000000000007941 */ /* 0x000fea0003800000 */
.L_x_827:
        /* <DEDUP_REMOVED lines=26> */
.L_x_830:
[----:B------:R-:W-:Y:S05]  /*ea10*/  BSYNC B0 ;  /* 0x0000000000007941 */ /* 0x000fea0003800000 */
.L_x_829:
        /* <DEDUP_REMOVED lines=25> */
.L_x_831:
        /* <DEDUP_REMOVED lines=13> */
.L_x_9039:


//--------------------- .text._ZN5flash24flash_fwd_splitkv_kernelI23Flash_fwd_kernel_traitsILi256ELi64ELi64ELi4ELb0ELb0EN7cutlass10bfloat16_tE19Flash_kernel_traitsILi256ELi64ELi64ELi4ES3_EELb0ELb0ELb0ELb0ELb0ELb0ELb0ELb1EEEvNS_16Flash_fwd_paramsE --------------------------
	.section	.text._ZN5flash24flash_fwd_splitkv_kernelI23Flash_fwd_kernel_traitsILi256ELi64ELi64ELi4ELb0ELb0EN7cutlass10bfloat16_tE19Flash_kernel_traitsILi256ELi64ELi64ELi4ES3_EELb0ELb0ELb0ELb0ELb0ELb0ELb0ELb1EEEvNS_16Flash_fwd_paramsE,"ax",@progbits
	.align	128
        .global         _ZN5flash24flash_fwd_splitkv_kernelI23Flash_fwd_kernel_traitsILi256ELi64ELi64ELi4ELb0ELb0EN7cutlass10bfloat16_tE19Flash_kernel_traitsILi256ELi64ELi64ELi4ES3_EELb0ELb0ELb0ELb0ELb0ELb0ELb0ELb1EEEvNS_16Flash_fwd_paramsE
        .type           _ZN5flash24flash_fwd_splitkv_kernelI23Flash_fwd_kernel_traitsILi256ELi64ELi64ELi4ELb0ELb0EN7cutlass10bfloat16_tE19Flash_kernel_traitsILi256ELi64ELi64ELi4ES3_EELb0ELb0ELb0ELb0ELb0ELb0ELb0ELb1EEEvNS_16Flash_fwd_paramsE,@function
        .size           _ZN5flash24flash_fwd_splitkv_kernelI23Flash_fwd_kernel_traitsILi256ELi64ELi64ELi4ELb0ELb0EN7cutlass10bfloat16_tE19Flash_kernel_traitsILi256ELi64ELi64ELi4ES3_EELb0ELb0ELb0ELb0ELb0ELb0ELb0ELb1EEEvNS_16Flash_fwd_paramsE,(.L_x_9000 - _ZN5flash24flash_fwd_splitkv_kernelI23Flash_fwd_kernel_traitsILi256ELi64ELi64ELi4ELb0ELb0EN7cutlass10bfloat16_tE19Flash_kernel_traitsILi256ELi64ELi64ELi4ES3_EELb0ELb0ELb0ELb0ELb0ELb0ELb0ELb1EEEvNS_16Flash_fwd_paramsE)
        .other          _ZN5flash24flash_fwd_splitkv_kernelI23Flash_fwd_kernel_traitsILi256ELi64ELi64ELi4ELb0ELb0EN7cutlass10bfloat16_tE19Flash_kernel_traitsILi256ELi64ELi64ELi4ES3_EELb0ELb0ELb0ELb0ELb0ELb0ELb0ELb1EEEvNS_16Flash_fwd_paramsE,@"STO_CUDA_ENTRY STV_DEFAULT"
_ZN5flash24flash_fwd_splitkv_kernelI23Flash_fwd_kernel_traitsILi256ELi64ELi64ELi4ELb0ELb0EN7cutlass10bfloat16_tE19Flash_kernel_traitsILi256ELi64ELi64ELi4ES3_EELb0ELb0ELb0ELb0ELb0ELb0ELb0ELb1EEEvNS_16Flash_fwd_paramsE:
.text._ZN5flash24flash_fwd_splitkv_kernelI23Flash_fwd_kernel_traitsILi256ELi64ELi64ELi4ELb0ELb0EN7cutlass10bfloat16_tE19Flash_kernel_traitsILi256ELi64ELi64ELi4ES3_EELb0ELb0ELb0ELb0ELb0ELb0ELb0ELb1EEEvNS_16Flash_fwd_paramsE:
[----:B------:R-:W-:Y:S01]  /*0000*/  LDC R1, c[0x0][0x28] ;  /* 0x00000a00ff017b82 */ /* 0x000fe20000000800 */
[----:B------:R-:W1:Y:S07]  /*0010*/  S2R R240, SR_CTAID.X ;  /* 0x0000000000f07919 */ /* 0x000e6e0000002500 */
[----:B------:R-:W2:Y:S01]  /*0020*/  LDC.64 R18, c[0x0][0x198] ;  /* 0x00006600ff127b82 */ /* 0x000ea20000000a00 */
[----:B------:R-:W-:Y:S01]  /*0030*/  BSSY B4, `(.L_x_832) ;  /* 0x0000005000047945 */ /* 0x000fe20003800000 */
[----:B------:R-:W-:Y:S01]  /*0040*/  MOV R237, 0x80 ;  /* 0x0000008000ed7802 */ /* 0x000fe20000000f00 */
[----:B------:R-:W3:Y:S01]  /*0050*/  S2R R239, SR_CTAID.Y ;  /* 0x0000000000ef7919 */ /* 0x000ee20000002600 */
[----:B------:R-:W4:Y:S05]  /*0060*/  S2R R238, SR_CTAID.Z ;  /* 0x0000000000ee7919 */ /* 0x000f2a0000002700 */
[----:B-1234-:R-:W-:Y:S05]  /*0070*/  CALL.REL.NOINC `($_ZN5flash24flash_fwd_splitkv_kernelI23Flash_fwd_kernel_traitsILi256ELi64ELi64ELi4ELb0ELb0EN7cutlass10bfloat16_tE19Flash_kernel_traitsILi256ELi64ELi64ELi4ES3_EELb0ELb0ELb0ELb0ELb0ELb0ELb0ELb1EEEvNS_16Flash_fwd_paramsE$_ZN5flash30compute_attn_1rowblock_splitkvI23Flash_fwd_kernel_traitsILi256ELi64ELi64ELi4ELb0ELb0EN7cutlass10bfloat16_tE19Flash_kernel_traitsILi256ELi64ELi64ELi4ES3_EELb0ELb0ELb0ELb0ELb0ELb0ELb0ELb1ENS_16Flash_fwd_paramsEEEvRKT8_iiiii) ;  /* 0x0000000000087944 */ /* 0x01efea0003c00000 */
[----:B------:R-:W-:Y:S05]  /*0080*/  BSYNC B4 ;  /* 0x0000000000047941 */ /* 0x000fea0003800000 */
.L_x_832:
[----:B------:R-:W-:Y:S05]  /*0090*/  EXIT ;  /* 0x000000000000794d */ /* 0x000fea0003800000 */
        .type           $_ZN5flash24flash_fwd_splitkv_kernelI23Flash_fwd_kernel_traitsILi256ELi64ELi64ELi4ELb0ELb0EN7cutlass10bfloat16_tE19Flash_kernel_traitsILi256ELi64ELi64ELi4ES3_EELb0ELb0ELb0ELb0ELb0ELb0ELb0ELb1EEEvNS_16Flash_fwd_paramsE$_ZN5flash30compute_attn_1rowblock_splitkvI23Flash_fwd_kernel_traitsILi256ELi64ELi64ELi4ELb0ELb0EN7cutlass10bfloat16_tE19Flash_kernel_traitsILi256ELi64ELi64ELi4ES3_EELb0ELb0ELb0ELb0ELb0ELb0ELb0ELb1ENS_16Flash_fwd_paramsEEEvRKT8_iiiii,@function
        .size           $_ZN5flash24flash_fwd_splitkv_kernelI23Flash_fwd_kernel_traitsILi256ELi64ELi64ELi4ELb0ELb0EN7cutlass10bfloat16_tE19Flash_kernel_traitsILi256ELi64ELi64ELi4ES3_EELb0ELb0ELb0ELb0ELb0ELb0ELb0ELb1EEEvNS_16Flash_fwd_paramsE$_ZN5flash30compute_attn_1rowblock_splitkvI23Flash_fwd_kernel_traitsILi256ELi64ELi64ELi4ELb0ELb0EN7cutlass10bfloat16_tE19Flash_kernel_traitsILi256ELi64ELi64ELi4ES3_EELb0ELb0ELb0ELb0ELb0ELb0ELb0ELb1ENS_16Flash_fwd_paramsEEEvRKT8_iiiii,(.L_x_9000 - $_ZN5flash24flash_fwd_splitkv_kernelI23Flash_fwd_kernel_traitsILi256ELi64ELi64ELi4ELb0ELb0EN7cutlass10bfloat16_tE19Flash_kernel_traitsILi256ELi64ELi64ELi4ES3_EELb0ELb0ELb0ELb0ELb0ELb0ELb0ELb1EEEvNS_16Flash_fwd_paramsE$_ZN5flash30compute_attn_1rowblock_splitkvI23Flash_fwd_kernel_traitsILi256ELi64ELi64ELi4ELb0ELb0EN7cutlass10bfloat16_tE19Flash_kernel_traitsILi256ELi64ELi64ELi4ES3_EELb0ELb0ELb0ELb0ELb0ELb0ELb0ELb1ENS_16Flash_fwd_paramsEEEvRKT8_iiiii)
$_ZN5flash24flash_fwd_splitkv_kernelI23Flash_fwd_kernel_traitsILi256ELi64ELi64ELi4ELb0ELb0EN7cutlass10bfloat16_tE19Flash_kernel_traitsILi256ELi64ELi64ELi4ES3_EELb0ELb0ELb0ELb0ELb0ELb0ELb0ELb1EEEvNS_16Flash_fwd_paramsE$_ZN5flash30compute_attn_1rowblock_splitkvI23Flash_fwd_kernel_traitsILi256ELi64ELi64ELi4ELb0ELb0EN7cutlass10bfloat16_tE19Flash_kernel_traitsILi256ELi64ELi64ELi4ES3_EELb0ELb0ELb0ELb0ELb0ELb0ELb0ELb1ENS_16Flash_fwd_paramsEEEvRKT8_iiiii:
[----:B------:R-:W-:Y:S02]  /*00a0*/  ULDC.64 UR6, c[0x0][0x208] ;  /* 0x0000820000067ab9 */ /* 0x000fe40000000a00 */
[----:B------:R-:W2:Y:S04]  /*00b0*/  LD.E.64 R2, desc[UR6][R18.64+0xe0] ;  /* 0x0000e00612027980 */ /* 0x000ea8000c101b00 */
[----:B------:R-:W3:Y:S01]  /*00c0*/  LD.E.64 R20, desc[UR6][R18.64+0xf0] ;  /* 0x0000f00612147980 */ /* 0x000ee2000c101b00 */
[----:B------:R-:W-:Y:S02]  /*00d0*/  IMAD.MOV.U32 R242, RZ, RZ, -0x1 ;  /* 0xfffffffffff27424 */ /* 0x000fe400078e00ff */
[----:B------:R-:W-:Y:S01]  /*00e0*/  IMAD.MOV.U32 R12, RZ, RZ, RZ ;  /* 0x000000ffff0c7224 */ /* 0x000fe200078e00ff */
[----:B--2---:R-:W-:-:S04]  /*00f0*/  ISETP.NE.U32.AND P0, PT, R2, RZ, PT ;  /* 0x000000ff0200720c */ /* 0x004fc80003f05070 */
[----:B------:R-:W-:Y:S01]  /*0100*/  ISETP.NE.AND.EX P0, PT, R3, RZ, PT, P0 ;  /* 0x000000ff0300720c */ /* 0x000fe20003f05300 */
[----:B------:R-:W-:-:S12]  /*0110*/  IMAD.WIDE R2, R239, 0x4, R2 ;  /* 0x00000004ef027825 */ /* 0x000fd800078e0202 */
[----:B------:R-:W2:Y:S04]  /*0120*/  @P0 LD.E R242, desc[UR6][R2.64] ;  /* 0x0000000602f20980 */ /* 0x000ea8000c101900 */
[----:B------:R-:W2:Y:S01]  /*0130*/  @P0 LD.E R241, desc[UR6][R2.64+0x4] ;  /* 0x0000040602f10980 */ /* 0x000ea2000c101900 */
[----:B---3--:R-:W-:-:S04]  /*0140*/  ISETP.NE.U32.AND P4, PT, R20, RZ, PT ;  /* 0x000000ff1400720c */ /* 0x008fc80003f85070 */
[----:B------:R-:W-:Y:S01]  /*0150*/  ISETP.NE.AND.EX P4, PT, R21, RZ, PT, P4 ;  /* 0x000000ff1500720c */ /* 0x000fe20003f85340 */
[----:B------:R-:W-:-:S12]  /*0160*/  IMAD.WIDE R20, R239, 0x4, R20 ;  /* 0x00000004ef147825 */ /* 0x000fd800078e0214 */
[----:B------:R1:W5:Y:S04]  /*0170*/  @P4 LD.E R12, desc[UR6][R20.64] ;  /* 0x00000006140c4980 */ /* 0x000368000c101900 */
[----:B------:R-:W3:Y:S01]  /*0180*/  LD.E.64 R2, desc[UR6][R18.64+0xe8] ;  /* 0x0000e80612027980 */ /* 0x000ee2000c101b00 */
[----:B------:R-:W4:Y:S01]  /*0190*/  S2R R52, SR_TID.X ;  /* 0x0000000000347919 */ /* 0x000f220000002100 */
[----:B------:R-:W-:Y:S01]  /*01a0*/  BSSY B0, `(.L_x_833) ;  /* 0x000000c000007945 */ /* 0x000fe20003800000 */
[----:B------:R-:W-:Y:S01]  /*01b0*/  IMAD.MOV.U32 R13, RZ, RZ, -0x1 ;  /* 0xffffffffff0d7424 */ /* 0x000fe200078e00ff */
[----:B--2---:R-:W-:-:S06]  /*01c0*/  @P0 IADD3 R241, -R242, R241, RZ ;  /* 0x000000f1f2f10210 */ /* 0x004fcc0007ffe1ff */
[----:B------:R1:W5:Y:S01]  /*01d0*/  @!P0 LD.E R241, desc[UR6][R18.64+0xb4] ;  /* 0x0000b40612f18980 */ /* 0x000362000c101900 */
[----:B---3--:R-:W-:-:S04]  /*01e0*/  ISETP.NE.U32.AND P0, PT, R2, RZ, PT ;  /* 0x000000ff0200720c */ /* 0x008fc80003f05070 */
[----:B------:R-:W-:Y:S01]  /*01f0*/  ISETP.NE.AND.EX P0, PT, R3, RZ, PT, P0 ;  /* 0x000000ff0300720c */ /* 0x000fe20003f05300 */
[----:B------:R-:W-:-:S12]  /*0200*/  IMAD.WIDE R2, R239, 0x4, R2 ;  /* 0x00000004ef027825 */ /* 0x000fd800078e0202 */
[----:B-1--4-:R-:W-:Y:S05]  /*0210*/  @!P0 BRA `(.L_x_834) ;  /* 0x0000000000108947 */ /* 0x012fea0003800000 */
[----:B------:R-:W2:Y:S02]  /*0220*/  LD.E.U8 R0, desc[UR6][R18.64+0x1b2] ;  /* 0x0001b20612007980 */ /* 0x000ea4000c101100 */
[----:B--2---:R-:W-:-:S13]  /*0230*/  ISETP.NE.AND P1, PT, R0, RZ, PT ;  /* 0x000000ff0000720c */ /* 0x004fda0003f25270 */
[----:B------:R-:W-:Y:S05]  /*0240*/  @!P1 BRA `(.L_x_834) ;  /* 0x0000000000049947 */ /* 0x000fea0003800000 */
[----:B------:R1:W5:Y:S02]  /*0250*/  LD.E R13, desc[UR6][R2.64] ;  /* 0x00000006020d7980 */ /* 0x000364000c101900 */
.L_x_834:
[----:B------:R-:W-:Y:S05]  /*0260*/  BSYNC B0 ;  /* 0x0000000000007941 */ /* 0x000fea0003800000 */
.L_x_833:
[----:B------:R-:W-:Y:S04]  /*0270*/  BSSY B0, `(.L_x_835) ;  /* 0x0000009000007945 */ /* 0x000fe80003800000 */
[----:B------:R-:W-:Y:S05]  /*0280*/  @!P0 BRA `(.L_x_836) ;  /* 0x0000000000188947 */ /* 0x000fea0003800000 */
[----:B------:R-:W2:Y:S02]  /*0290*/  LD.E.U8 R0, desc[UR6][R18.64+0x1b2] ;  /* 0x0001b20612007980 */ /* 0x000ea4000c101100 */
[----:B--2---:R-:W-:-:S13]  /*02a0*/  ISETP.NE.AND P0, PT, R0, RZ, PT ;  /* 0x000000ff0000720c */ /* 0x004fda0003f05270 */
[----:B------:R-:W2:Y:S02]  /*02b0*/  @P0 LD.E R57, desc[UR6][R2.64+0x4] ;  /* 0x0000040602390980 */ /* 0x000ea4000c101900 */
[----:B--2--5:R-:W-:-:S06]  /*02c0*/  @P0 IADD3 R57, R57, -R13, RZ ;  /* 0x8000000d39390210 */ /* 0x024fcc0007ffe0ff */
[----:B------:R3:W5:Y:S01]  /*02d0*/  @!P0 LD.E R57, desc[UR6][R2.64] ;  /* 0x0000000602398980 */ /* 0x000762000c101900 */
[----:B------:R-:W-:Y:S05]  /*02e0*/  BRA `(.L_x_837) ;  /* 0x0000000000047947 */ /* 0x000fea0003800000 */
.L_x_836:
[----:B------:R2:W5:Y:S02]  /*02f0*/  LD.E R57, desc[UR6][R18.64+0xb8] ;  /* 0x0000b80612397980 */ /* 0x000564000c101900 */
.L_x_837:
[----:B------:R-:W-:Y:S05]  /*0300*/  BSYNC B0 ;  /* 0x0000000000007941 */ /* 0x000fea0003800000 */
.L_x_835:
[----:B-1-3--:R-:W3:Y:S01]  /*0310*/  LD.E.64 R2, desc[UR6][R18.64+0xf8] ;  /* 0x0000f80612027980 */ /* 0x00aee2000c101b00 */
[----:B------:R-:W-:Y:S01]  /*0320*/  BSSY B1, `(.L_x_838) ;  /* 0x0000012000017945 */ /* 0x000fe20003800000 */
[----:B-----5:R-:W-:Y:S01]  /*0330*/  IMAD.IADD R57, R57, 0x1, -R12 ;  /* 0x0000000139397824 */ /* 0x020fe200078e0a0c */
[----:B---3--:R-:W-:-:S04]  /*0340*/  ISETP.NE.U32.AND P0, PT, R2, RZ, PT ;  /* 0x000000ff0200720c */ /* 0x008fc80003f05070 */
[----:B------:R-:W-:-:S13]  /*0350*/  ISETP.NE.AND.EX P0, PT, R3, RZ, PT, P0 ;  /* 0x000000ff0300720c */ /* 0x000fda0003f05300 */
[----:B------:R-:W-:Y:S05]  /*0360*/  @!P0 BRA `(.L_x_839) ;  /* 0x0000000000108947 */ /* 0x000fea0003800000 */
[----:B------:R-:W-:-:S05]  /*0370*/  IMAD.WIDE R2, R239, 0x4, R2 ;  /* 0x00000004ef027825 */ /* 0x000fca00078e0202 */
[----:B------:R-:W3:Y:S02]  /*0380*/  LD.E R53, desc[UR6][R2.64] ;  /* 0x0000000602357980 */ /* 0x000ee4000c101900 */
[----:B---3--:R-:W-:Y:S01]  /*0390*/  IADD3 R53, R53, -R12, RZ ;  /* 0x8000000c35357210 */ /* 0x008fe20007ffe0ff */
[----:B------:R-:W-:Y:S05]  /*03a0*/  BRA `(.L_x_840) ;  /* 0x0000000000247947 */ /* 0x000fea0003800000 */
.L_x_839:
[----:B------:R-:W3:Y:S01]  /*03b0*/  LD.E.64 R2, desc[UR6][R18.64+0x108] ;  /* 0x0001080612027980 */ /* 0x000ee2000c101b00 */
[----:B------:R-:W-:Y:S01]  /*03c0*/  BSSY B0, `(.L_x_841) ;  /* 0x0000006000007945 */ /* 0x000fe20003800000 */
[----:B------:R-:W-:Y:S01]  /*03d0*/  IMAD.MOV.U32 R53, RZ, RZ, RZ ;  /* 0x000000ffff357224 */ /* 0x000fe200078e00ff */
[----:B---3--:R-:W-:-:S04]  /*03e0*/  ISETP.NE.U32.AND P0, PT, R2, RZ, PT ;  /* 0x000000ff0200720c */ /* 0x008fc80003f05070 */
[----:B------:R-:W-:-:S13]  /*03f0*/  ISETP.NE.AND.EX P0, PT, R3, RZ, PT, P0 ;  /* 0x000000ff0300720c */ /* 0x000fda0003f05300 */
[----:B------:R-:W-:Y:S05]  /*0400*/  @!P0 BRA `(.L_x_842) ;  /* 0x0000000000048947 */ /* 0x000fea0003800000 */
[----:B------:R1:W5:Y:S02]  /*0410*/  LD.E R53, desc[UR6][R18.64+0xbc] ;  /* 0x0000bc0612357980 */ /* 0x000364000c101900 */
.L_x_842:
[----:B------:R-:W-:Y:S05]  /*0420*/  BSYNC B0 ;  /* 0x0000000000007941 */ /* 0x000fea0003800000 */
.L_x_841:
[----:B-----5:R-:W-:Y:S02]  /*0430*/  IADD3 R53, R57, R53, RZ ;  /* 0x0000003539357210 */ /* 0x020fe40007ffe0ff */
.L_x_840:
[----:B------:R-:W-:Y:S05]  /*0440*/  BSYNC B1 ;  /* 0x0000000000017941 */ /* 0x000fea0003800000 */
.L_x_838:
[----:B------:R-:W-:Y:S01]  /*0450*/  IMAD.SHL.U32 R61, R240, 0x40, RZ ;  /* 0x00000040f03d7824 */ /* 0x000fe200078e00ff */
[----:B------:R-:W-:Y:S01]  /*0460*/  MOV R2, R237 ;  /* 0x000000ed00027202 */ /* 0x000fe20000000f00 */
[----:B------:R-:W-:-:S03]  /*0470*/  IMAD.MOV.U32 R3, RZ, RZ, 0x0 ;  /* 0x00000000ff037424 */ /* 0x000fc600078e00ff */
[----:B------:R-:W-:-:S13]  /*0480*/  ISETP.GT.AND P0, PT, R241, R61, PT ;  /* 0x0000003df100720c */ /* 0x000fda0003f04270 */
[----:B-12---:R-:W-:Y:S05]  /*0490*/  @!P0 RET.REL.NODEC R2 `(_ZN5flash24flash_fwd_splitkv_kernelI23Flash_fwd_kernel_traitsILi256ELi64ELi64ELi4ELb0ELb0EN7cutlass10bfloat16_tE19Flash_kernel_traitsILi256ELi64ELi64ELi4ES3_EELb0ELb0ELb0ELb0ELb0ELb0ELb0ELb1EEEvNS_16Flash_fwd_paramsE) ;  /* 0xfffffff802d88950 */ /* 0x006fea0003c3ffff */
[----:B------:R-:W2:Y:S01]  /*04a0*/  LD.E R4, desc[UR6][R18.64+0xb8] ;  /* 0x0000b80612047980 */ /* 0x000ea2000c101900 */
[----:B------:R-:W-:-:S05]  /*04b0*/  VIADD R2, R53, 0x3f ;  /* 0x0000003f35027836 */ /* 0x000fca0000000000 */
[----:B------:R-:W-:-:S04]  /*04c0*/  SHF.R.S32.HI R0, RZ, 0x1f, R2 ;  /* 0x0000001fff007819 */ /* 0x000fc80000011402 */
[----:B------:R-:W-:-:S04]  /*04d0*/  LEA.HI R0, R0, R2, RZ, 0x6 ;  /* 0x0000000200007211 */ /* 0x000fc800078f30ff */
[----:B------:R-:W-:Y:S01]  /*04e0*/  SHF.R.S32.HI R0, RZ, 0x6, R0 ;  /* 0x00000006ff007819 */ /* 0x000fe20000011400 */
[----:B--2---:R-:W-:-:S05]  /*04f0*/  VIADD R4, R4, 0x3f ;  /* 0x0000003f04047836 */ /* 0x004fca0000000000 */
[----:B------:R-:W-:-:S04]  /*0500*/  SHF.R.S32.HI R3, RZ, 0x1f, R4 ;  /* 0x0000001fff037819 */ /* 0x000fc80000011404 */
[----:B------:R-:W-:-:S04]  /*0510*/  LEA.HI R3, R3, R4, RZ, 0x6 ;  /* 0x0000000403037211 */ /* 0x000fc800078f30ff */
[----:B------:R-:W-:-:S04]  /*0520*/  SHF.R.S32.HI R3, RZ, 0x6, R3 ;  /* 0x00000006ff037819 */ /* 0x000fc80000011403 */
[----:B------:R-:W-:-:S04]  /*0530*/  VIMNMX R165, R3, R0, PT ;  /* 0x0000000003a57248 */ /* 0x000fc80003fe0100 */
[----:B------:R-:W-:-:S13]  /*0540*/  ISETP.GT.AND P0, PT, R165, RZ, PT ;  /* 0x000000ffa500720c */ /* 0x000fda0003f04270 */
[----:B------:R-:W-:Y:S05]  /*0550*/  @P0 BRA `(.L_x_843) ;  /* 0x0000000800680947 */ /* 0x000fea0003800000 */
[----:B------:R-:W-:Y:S01]  /*0560*/  ISETP.NE.AND P0, PT, R242, -0x1, PT ;  /* 0xfffffffff200780c */ /* 0x000fe20003f05270 */
[----:B------:R-:W2:Y:S04]  /*0570*/  LD.E.64 R6, desc[UR6][R18.64+0x88] ;  /* 0x0000880612067980 */ /* 0x000ea8000c101b00 */
[----:B------:R-:W3:Y:S04]  /*0580*/  LD.E.64 R22, desc[UR6][R18.64+0x90] ;  /* 0x0000900612167980 */ /* 0x000ee8000c101b00 */
[----:B------:R1:W5:Y:S04]  /*0590*/  LD.E R3, desc[UR6][R18.64+0x60] ;  /* 0x0000600612037980 */ /* 0x000368000c101900 */
[----:B------:R-:W4:Y:S04]  /*05a0*/  @!P0 LD.E.64 R14, desc[UR6][R18.64+0x80] ;  /* 0x00008006120e8980 */ /* 0x000f28000c101b00 */
[----:B------:R1:W5:Y:S04]  /*05b0*/  LD.E R0, desc[UR6][R18.64+0xb4] ;  /* 0x0000b40612007980 */ /* 0x000368000c101900 */
[----:B------:R1:W5:Y:S04]  /*05c0*/  LD.E.64 R4, desc[UR6][R18.64+0xa0] ;  /* 0x0000a00612047980 */ /* 0x000368000c101b00 */
[----:B------:R1:W5:Y:S04]  /*05d0*/  LD.E R2, desc[UR6][R18.64+0xc0] ;  /* 0x0000c00612027980 */ /* 0x000368000c101900 */
[----:B------:R-:W5:Y:S01]  /*05e0*/  LD.E.64 R18, desc[UR6][R18.64+0x70] ;  /* 0x0000700612127980 */ /* 0x000f62000c101b00 */
[----:B------:R-:W-:-:S04]  /*05f0*/  SHF.R.S32.HI R8, RZ, 0x1f, R52 ;  /* 0x0000001fff087819 */ /* 0x000fc80000011434 */
[----:B------:R-:W-:-:S04]  /*0600*/  LEA.HI R8, R8, R52, RZ, 0x3 ;  /* 0x0000003408087211 */ /* 0x000fc800078f18ff */
[----:B------:R-:W-:-:S05]  /*0610*/  LOP3.LUT R9, R8, 0xfffffff8, RZ, 0xc0, !PT ;  /* 0xfffffff808097812 */ /* 0x000fca00078ec0ff */
[----:B------:R-:W-:-:S04]  /*0620*/  IMAD.IADD R52, R52, 0x1, -R9 ;  /* 0x0000000134347824 */ /* 0x000fc800078e0a09 */
[----:B------:R-:W-:Y:S01]  /*0630*/  IMAD.SHL.U32 R20, R52, 0x8, RZ ;  /* 0x0000000834147824 */ /* 0x000fe200078e00ff */
[----:B------:R-:W-:-:S04]  /*0640*/  @!P0 SHF.R.S32.HI R10, RZ, 0x1f, R239 ;  /* 0x0000001fff0a8819 */ /* 0x000fc800000114ef */
[----:B------:R-:W-:Y:S02]  /*0650*/  SHF.R.S32.HI R21, RZ, 0x1f, R20 ;  /* 0x0000001fff157819 */ /* 0x000fe40000011414 */
[----:B------:R-:W-:Y:S02]  /*0660*/  SHF.R.S32.HI R8, RZ, 0x3, R8 ;  /* 0x00000003ff087819 */ /* 0x000fe40000011408 */
[----:B------:R-:W-:Y:S01]  /*0670*/  IADD3 R241, -R61, R241, RZ ;  /* 0x000000f13df17210 */ /* 0x000fe20007ffe1ff */
[----:B------:R-:W-:Y:S01]  /*0680*/  BSSY B0, `(.L_x_844) ;  /* 0x000002d000007945 */ /* 0x000fe20003800000 */
[----:B------:R-:W-:Y:S01]  /*0690*/  ISETP.NE.AND P3, PT, R52, RZ, PT ;  /* 0x000000ff3400720c */ /* 0x000fe20003f65270 */
[-C--:B--2---:R-:W-:Y:S02]  /*06a0*/  @P0 IMAD R11, R7, R242.reuse, RZ ;  /* 0x000000f2070b0224 */ /* 0x084fe400078e02ff */
[----:B------:R-:W-:-:S05]  /*06b0*/  @P0 IMAD.WIDE.U32 R12, R6, R242, RZ ;  /* 0x000000f2060c0225 */ /* 0x000fca00078e00ff */
[----:B------:R-:W-:Y:S01]  /*06c0*/  @P0 IADD3 R11, R13, R11, RZ ;  /* 0x0000000b0d0b0210 */ /* 0x000fe20007ffe0ff */
[-C--:B----4-:R-:W-:Y:S02]  /*06d0*/  @!P0 IMAD R9, R15, R239.reuse, RZ ;  /* 0x000000ef0f098224 */ /* 0x090fe400078e02ff */
[----:B------:R-:W-:Y:S01]  /*06e0*/  @!P0 IMAD.WIDE.U32 R16, R14, R239, RZ ;  /* 0x000000ef0e108225 */ /* 0x000fe200078e00ff */
[----:B------:R-:W-:-:S03]  /*06f0*/  SHF.R.S32.HI R13, RZ, 0x1f, R61 ;  /* 0x0000001fff0d7819 */ /* 0x000fc6000001143d */
[----:B------:R-:W-:Y:S02]  /*0700*/  @!P0 IMAD R10, R14, R10, R9 ;  /* 0x0000000a0e0a8224 */ /* 0x000fe400078e0209 */
[----:B------:R-:W-:Y:S02]  /*0710*/  IMAD R9, R7, R61, RZ ;  /* 0x0000003d07097224 */ /* 0x000fe400078e02ff */
[----:B------:R-:W-:-:S04]  /*0720*/  IMAD.WIDE.U32 R14, R61, R6, R20 ;  /* 0x000000063d0e7225 */ /* 0x000fc800078e0014 */
[----:B------:R-:W-:Y:S02]  /*0730*/  @!P0 IMAD.MOV.U32 R12, RZ, RZ, R16 ;  /* 0x000000ffff0c8224 */ /* 0x000fe400078e0010 */
[----:B------:R-:W-:Y:S02]  /*0740*/  IMAD R9, R6, R13, R9 ;  /* 0x0000000d06097224 */ /* 0x000fe400078e0209 */
[----:B------:R-:W-:Y:S01]  /*0750*/  @!P0 IMAD.IADD R11, R17, 0x1, R10 ;  /* 0x00000001110b8824 */ /* 0x000fe200078e020a */
[----:B------:R-:W-:-:S04]  /*0760*/  IADD3 R10, P0, R12, R14, RZ ;  /* 0x0000000e0c0a7210 */ /* 0x000fc80007f1e0ff */
[----:B------:R-:W-:Y:S02]  /*0770*/  IADD3.X R11, R11, R15, R9, P0, !PT ;  /* 0x0000000f0b0b7210 */ /* 0x000fe400007fe409 */
[C---:B------:R-:W-:Y:S01]  /*0780*/  ISETP.GE.AND P0, PT, R8.reuse, R241, PT ;  /* 0x000000f10800720c */ /* 0x040fe20003f06270 */
[----:B---3--:R-:W-:Y:S01]  /*0790*/  IMAD R24, R23, R238, RZ ;  /* 0x000000ee17187224 */ /* 0x008fe200078e02ff */
[----:B------:R-:W-:Y:S01]  /*07a0*/  SHF.R.S32.HI R9, RZ, 0x1f, R238 ;  /* 0x0000001fff097819 */ /* 0x000fe200000114ee */
[----:B------:R-:W-:-:S04]  /*07b0*/  VIADD R13, R8, 0x10 ;  /* 0x00000010080d7836 */ /* 0x000fc80000000000 */
[----:B------:R-:W-:Y:S02]  /*07c0*/  IMAD R24, R22, R9, R24 ;  /* 0x0000000916187224 */ /* 0x000fe400078e0218 */
[----:B------:R-:W-:Y:S01]  /*07d0*/  IMAD.WIDE.U32 R22, R238, R22, R10 ;  /* 0x00000016ee167225 */ /* 0x000fe200078e000a */
[----:B------:R-:W-:Y:S02]  /*07e0*/  ISETP.GE.AND P1, PT, R13, R241, PT ;  /* 0x000000f10d00720c */ /* 0x000fe40003f26270 */
[----:B------:R-:W-:Y:S01]  /*07f0*/  SHF.R.S32.HI R11, RZ, 0x1f, R8 ;  /* 0x0000001fff0b7819 */ /* 0x000fe20000011408 */
[----:B------:R-:W-:Y:S01]  /*0800*/  VIADD R16, R20, 0x40 ;  /* 0x0000004014107836 */ /* 0x000fe20000000000 */
[----:B------:R-:W-:Y:S01]  /*0810*/  IADD3 R12, R8, 0x20, RZ ;  /* 0x00000020080c7810 */ /* 0x000fe20007ffe0ff */
[C---:B------:R-:W-:Y:S01]  /*0820*/  VIADD R14, R20.reuse, 0xc0 ;  /* 0x000000c0140e7836 */ /* 0x040fe20000000000 */
[----:B------:R-:W-:Y:S02]  /*0830*/  IADD3 R15, R20, 0x80, RZ ;  /* 0x00000080140f7810 */ /* 0x000fe40007ffe0ff */
[----:B------:R-:W-:Y:S01]  /*0840*/  IADD3 R25, R23, R24, RZ ;  /* 0x0000001817197210 */ /* 0x000fe20007ffe0ff */
[----:B-1----:R-:W-:Y:S06]  /*0850*/  @P0 BRA `(.L_x_845) ;  /* 0x00000000003c0947 */ /* 0x002fec0003800000 */
[----:B------:R-:W-:Y:S01]  /*0860*/  IMAD R9, R7, R8, RZ ;  /* 0x0000000807097224 */ /* 0x000fe200078e02ff */
[-C--:B-----5:R-:W-:Y:S01]  /*0870*/  ISETP.GE.AND P6, PT, R20, R2.reuse, PT ;  /* 0x000000021400720c */ /* 0x0a0fe20003fc6270 */
[----:B------:R-:W-:Y:S01]  /*0880*/  IMAD.MOV.U32 R24, RZ, RZ, R22 ;  /* 0x000000ffff187224 */ /* 0x000fe200078e0016 */
[-C--:B------:R-:W-:Y:S01]  /*0890*/  ISETP.GE.AND P5, PT, R16, R2.reuse, PT ;  /* 0x000000021000720c */ /* 0x080fe20003fa6270 */
[C---:B------:R-:W-:Y:S01]  /*08a0*/  IMAD R9, R6.reuse, R11, R9 ;  /* 0x0000000b06097224 */ /* 0x040fe200078e0209 */
[----:B------:R-:W-:Y:S01]  /*08b0*/  ISETP.GE.AND P4, PT, R15, R2, PT ;  /* 0x000000020f00720c */ /* 0x000fe20003f86270 */
[----:B------:R-:W-:Y:S01]  /*08c0*/  IMAD.WIDE.U32 R26, R6, R8, R24 ;  /* 0x00000008061a7225 */ /* 0x000fe200078e0018 */
[----:B------:R-:W-:-:S03]  /*08d0*/  ISETP.GE.AND P2, PT, R14, R2, PT ;  /* 0x000000020e00720c */ /* 0x000fc60003f46270 */
[----:B------:R-:W-:Y:S01]  /*08e0*/  IMAD.IADD R9, R27, 0x1, R9 ;  /* 0x000000011b097824 */ /* 0x000fe200078e0209 */
[----:B------:R-:W-:-:S04]  /*08f0*/  LEA R28, P0, R26, R18, 0x1 ;  /* 0x000000121a1c7211 */ /* 0x000fc800078008ff */
[----:B------:R-:W-:-:S05]  /*0900*/  LEA.HI.X R29, R26, R19, R9, 0x1, P0 ;  /* 0x000000131a1d7211 */ /* 0x000fca00000f0c09 */
[----:B------:R1:W-:Y:S04]  /*0910*/  @!P6 ST.E.128 desc[UR6][R28.64], RZ ;  /* 0x000000ff1c00e985 */ /* 0x0003e8000c101d06 */
[----:B------:R1:W-:Y:S04]  /*0920*/  @!P5 ST.E.128 desc[UR6][R28.64+0x80], RZ ;  /* 0x000080ff1c00d985 */ /* 0x0003e8000c101d06 */
[----:B------:R1:W-:Y:S04]  /*0930*/  @!P4 ST.E.128 desc[UR6][R28.64+0x100], RZ ;  /* 0x000100ff1c00c985 */ /* 0x0003e8000c101d06 */
[----:B------:R1:W-:Y:S02]  /*0940*/  @!P2 ST.E.128 desc[UR6][R28.64+0x180], RZ ;  /* 0x000180ff1c00a985 */ /* 0x0003e4000c101d06 */
.L_x_845:
[----:B------:R-:W-:Y:S05]  /*0950*/  BSYNC B0 ;  /* 0x0000000000007941 */ /* 0x000fea0003800000 */
.L_x_844:
[----:B------:R-:W-:Y:S01]  /*0960*/  BSSY B0, `(.L_x_846) ;  /* 0x0000015000007945 */ /* 0x000fe20003800000 */
[----:B------:R-:W-:-:S03]  /*0970*/  ISETP.GE.AND P0, PT, R12, R241, PT ;  /* 0x000000f10c00720c */ /* 0x000fc60003f06270 */
[----:B------:R-:W-:Y:S10]  /*0980*/  @P1 BRA `(.L_x_847) ;  /* 0x0000000000481947 */ /* 0x000ff40003800000 */
[----:B------:R-:W-:Y:S01]  /*0990*/  IADD3 R10, P1, R8, 0x10, RZ ;  /* 0x00000010080a7810 */ /* 0x000fe20007f3e0ff */
[----:B------:R-:W-:Y:S01]  /*09a0*/  IMAD.MOV.U32 R26, RZ, RZ, R22 ;  /* 0x000000ffff1a7224 */ /* 0x000fe200078e0016 */
[-C--:B-----5:R-:W-:Y:S01]  /*09b0*/  ISETP.GE.AND P5, PT, R20, R2.reuse, PT ;  /* 0x000000021400720c */ /* 0x0a0fe20003fa6270 */
[----:B------:R-:W-:Y:S01]  /*09c0*/  IMAD.MOV.U32 R27, RZ, RZ, R25 ;  /* 0x000000ffff1b7224 */ /* 0x000fe200078e0019 */
[-C--:B------:R-:W-:Y:S01]  /*09d0*/  ISETP.GE.AND P4, PT, R16, R2.reuse, PT ;  /* 0x000000021000720c */ /* 0x080fe20003f86270 */
[----:B------:R-:W-:Y:S01]  /*09e0*/  IMAD.X R9, RZ, RZ, R11, P1 ;  /* 0x000000ffff097224 */ /* 0x000fe200008e060b */
[----:B------:R-:W-:Y:S01]  /*09f0*/  ISETP.GE.AND P2, PT, R15, R2, PT ;  /* 0x000000020f00720c */ /* 0x000fe20003f46270 */
[----:B------:R-:W-:Y:S01]  /*0a00*/  IMAD.WIDE.U32 R26, R6, R10, R26 ;  /* 0x0000000a061a7225 */ /* 0x000fe200078e001a */
[----:B------:R-:W-:-:S03]  /*0a10*/  ISETP.GE.AND P1, PT, R14, R2, PT ;  /* 0x000000020e00720c */ /* 0x000fc60003f26270 */
[----:B------:R-:W-:Y:S01]  /*0a20*/  IMAD R9, R9, R6, RZ ;  /* 0x0000000609097224 */ /* 0x000fe200078e02ff */
[----:B-1----:R-:W-:-:S03]  /*0a30*/  LEA R28, P6, R26, R18, 0x1 ;  /* 0x000000121a1c7211 */ /* 0x002fc600078c08ff */
[----:B------:R-:W-:-:S04]  /*0a40*/  IMAD R9, R7, R10, R9 ;  /* 0x0000000a07097224 */ /* 0x000fc800078e0209 */
[----:B------:R-:W-:-:S05]  /*0a50*/  IMAD.IADD R9, R27, 0x1, R9 ;  /* 0x000000011b097824 */ /* 0x000fca00078e0209 */
[----:B------:R-:W-:-:S05]  /*0a60*/  LEA.HI.X R29, R26, R19, R9, 0x1, P6 ;  /* 0x000000131a1d7211 */ /* 0x000fca00030f0c09 */
[----:B------:R2:W-:Y:S04]  /*0a70*/  @!P5 ST.E.128 desc[UR6][R28.64], RZ ;  /* 0x000000ff1c00d985 */ /* 0x0005e8000c101d06 */
[----:B------:R2:W-:Y:S04]  /*0a80*/  @!P4 ST.E.128 desc[UR6][R28.64+0x80], RZ ;  /* 0x000080ff1c00c985 */ /* 0x0005e8000c101d06 */
[----:B------:R2:W-:Y:S04]  /*0a90*/  @!P2 ST.E.128 desc[UR6][R28.64+0x100], RZ ;  /* 0x000100ff1c00a985 */ /* 0x0005e8000c101d06 */
[----:B------:R2:W-:Y:S02]  /*0aa0*/  @!P1 ST.E.128 desc[UR6][R28.64+0x180], RZ ;  /* 0x000180ff1c009985 */ /* 0x0005e4000c101d06 */
.L_x_847:
[----:B------:R-:W-:Y:S05]  /*0ab0*/  BSYNC B0 ;  /* 0x0000000000007941 */ /* 0x000fea0003800000 */
.L_x_846:
[----:B-----5:R-:W-:Y:S01]  /*0ac0*/  IMAD R3, R239, R3, R238 ;  /* 0x00000003ef037224 */ /* 0x020fe200078e02ee */
[----:B------:R-:W-:Y:S01]  /*0ad0*/  BSSY B0, `(.L_x_848) ;  /* 0x0000016000007945 */ /* 0x000fe20003800000 */
[----:B------:R-:W-:Y:S02]  /*0ae0*/  ISETP.GE.OR P5, PT, R13, R241, P3 ;  /* 0x000000f10d00720c */ /* 0x000fe40001fa6670 */
[----:B------:R-:W-:Y:S01]  /*0af0*/  IMAD R61, R0, R3, R61 ;  /* 0x00000003003d7224 */ /* 0x000fe200078e023d */
[----:B------:R-:W-:Y:S10]  /*0b00*/  @P0 BRA `(.L_x_849) ;  /* 0x0000000000480947 */ /* 0x000ff40003800000 */
[----:B------:R-:W-:Y:S01]  /*0b10*/  IADD3 R3, P0, R8, 0x20, RZ ;  /* 0x0000002008037810 */ /* 0x000fe20007f1e0ff */
[----:B------:R-:W-:Y:S01]  /*0b20*/  IMAD.MOV.U32 R26, RZ, RZ, R22 ;  /* 0x000000ffff1a7224 */ /* 0x000fe200078e0016 */
[-C--:B------:R-:W-:Y:S01]  /*0b30*/  ISETP.GE.AND P4, PT, R20, R2.reuse, PT ;  /* 0x000000021400720c */ /* 0x080fe20003f86270 */
[----:B------:R-:W-:Y:S01]  /*0b40*/  IMAD.MOV.U32 R27, RZ, RZ, R25 ;  /* 0x000000ffff1b7224 */ /* 0x000fe200078e0019 */
[-C--:B------:R-:W-:Y:S01]  /*0b50*/  ISETP.GE.AND P2, PT, R16, R2.reuse, PT ;  /* 0x000000021000720c */ /* 0x080fe20003f46270 */
[----:B------:R-:W-:Y:S01]  /*0b60*/  IMAD.X R0, RZ, RZ, R11, P0 ;  /* 0x000000ffff007224 */ /* 0x000fe200000e060b */
[-C--:B------:R-:W-:Y:S01]  /*0b70*/  ISETP.GE.AND P1, PT, R15, R2.reuse, PT ;  /* 0x000000020f00720c */ /* 0x080fe20003f26270 */
[----:B------:R-:W-:Y:S01]  /*0b80*/  IMAD.WIDE.U32 R26, R6, R3, R26 ;  /* 0x00000003061a7225 */ /* 0x000fe200078e001a */
[----:B------:R-:W-:-:S03]  /*0b90*/  ISETP.GE.AND P0, PT, R14, R2, PT ;  /* 0x000000020e00720c */ /* 0x000fc60003f06270 */
[----:B------:R-:W-:Y:S01]  /*0ba0*/  IMAD R0, R0, R6, RZ ;  /* 0x0000000600007224 */ /* 0x000fe200078e02ff */
[----:B-12---:R-:W-:-:S03]  /*0bb0*/  LEA R28, P6, R26, R18, 0x1 ;  /* 0x000000121a1c7211 */ /* 0x006fc600078c08ff */
[----:B------:R-:W-:-:S04]  /*0bc0*/  IMAD R0, R7, R3, R0 ;  /* 0x0000000307007224 */ /* 0x000fc800078e0200 */
[----:B------:R-:W-:-:S05]  /*0bd0*/  IMAD.IADD R0, R27, 0x1, R0 ;  /* 0x000000011b007824 */ /* 0x000fca00078e0200 */
[----:B------:R-:W-:-:S05]  /*0be0*/  LEA.HI.X R29, R26, R19, R0, 0x1, P6 ;  /* 0x000000131a1d7211 */ /* 0x000fca00030f0c00 */
[----:B------:R3:W-:Y:S04]  /*0bf0*/  @!P4 ST.E.128 desc[UR6][R28.64], RZ ;  /* 0x000000ff1c00c985 */ /* 0x0007e8000c101d06 */
[----:B------:R3:W-:Y:S04]  /*0c00*/  @!P2 ST.E.128 desc[UR6][R28.64+0x80], RZ ;  /* 0x000080ff1c00a985 */ /* 0x0007e8000c101d06 */
[----:B------:R3:W-:Y:S04]  /*0c10*/  @!P1 ST.E.128 desc[UR6][R28.64+0x100], RZ ;  /* 0x000100ff1c009985 */ /* 0x0007e8000c101d06 */
[----:B------:R3:W-:Y:S02]  /*0c20*/  @!P0 ST.E.128 desc[UR6][R28.64+0x180], RZ ;  /* 0x000180ff1c008985 */ /* 0x0007e4000c101d06 */
.L_x_849:
[----:B------:R-:W-:Y:S05]  /*0c30*/  BSYNC B0 ;  /* 0x0000000000007941 */ /* 0x000fea0003800000 */
.L_x_848:
[C---:B------:R-:W-:Y:S01]  /*0c40*/  VIADD R3, R8.reuse, 0x30 ;  /* 0x0000003008037836 */ /* 0x040fe20000000000 */
[-C--:B------:R-:W-:Y:S01]  /*0c50*/  ISETP.GE.OR P6, PT, R8, R241.reuse, P3 ;  /* 0x000000f10800720c */ /* 0x080fe20001fc6670 */
[----:B------:R-:W-:Y:S01]  /*0c60*/  BSSY B0, `(.L_x_850) ;  /* 0x000001e000007945 */ /* 0x000fe20003800000 */
[-C--:B------:R-:W-:Y:S02]  /*0c70*/  ISETP.GE.OR P4, PT, R12, R241.reuse, P3 ;  /* 0x000000f10c00720c */ /* 0x080fe40001f86670 */
[-C--:B------:R-:W-:Y:S02]  /*0c80*/  ISETP.GE.AND P1, PT, R3, R241.reuse, PT ;  /* 0x000000f10300720c */ /* 0x080fe40003f26270 */
[----:B------:R-:W-:Y:S02]  /*0c90*/  IADD3 R0, P0, R61, R8, RZ ;  /* 0x000000083d007210 */ /* 0x000fe40007f1e0ff */
[----:B------:R-:W-:Y:S01]  /*0ca0*/  ISETP.GE.OR P3, PT, R3, R241, P3 ;  /* 0x000000f10300720c */ /* 0x000fe20001f66670 */
[----:B------:R-:W-:Y:S01]  /*0cb0*/  @!P5 IMAD.MOV.U32 R3, RZ, RZ, 0x7f800000 ;  /* 0x7f800000ff03d424 */ /* 0x000fe200078e00ff */
[----:B------:R-:W-:-:S02]  /*0cc0*/  LEA.HI.X.SX32 R61, R61, R11, 0x1, P0 ;  /* 0x0000000b3d3d7211 */ /* 0x000fc400000f0eff */
[----:B------:R-:W-:Y:S01]  /*0cd0*/  LEA R12, P0, R0, R4, 0x2 ;  /* 0x00000004000c7211 */ /* 0x000fe200078010ff */
[----:B------:R-:W-:-:S03]  /*0ce0*/  @!P6 IMAD.MOV.U32 R4, RZ, RZ, 0x7f800000 ;  /* 0x7f800000ff04e424 */ /* 0x000fc600078e00ff */
[----:B------:R-:W-:Y:S01]  /*0cf0*/  LEA.HI.X R13, R0, R5, R61, 0x2, P0 ;  /* 0x00000005000d7211 */ /* 0x000fe200000f143d */
[----:B------:R-:W-:Y:S01]  /*0d00*/  @!P4 IMAD.MOV.U32 R0, RZ, RZ, 0x7f800000 ;  /* 0x7f800000ff00c424 */ /* 0x000fe200078e00ff */
[----:B------:R-:W-:Y:S07]  /*0d10*/  @P1 BRA `(.L_x_851) ;  /* 0x0000000000481947 */ /* 0x000fee0003800000 */
[----:B------:R-:W-:Y:S01]  /*0d20*/  IADD3 R8, P0, R8, 0x30, RZ ;  /* 0x0000003008087810 */ /* 0x000fe20007f1e0ff */
[----:B------:R-:W-:Y:S01]  /*0d30*/  IMAD.MOV.U32 R10, RZ, RZ, R22 ;  /* 0x000000ffff0a7224 */ /* 0x000fe200078e0016 */
[----:B------:R-:W-:-:S03]  /*0d40*/  ISETP.GE.AND P2, PT, R16, R2, PT ;  /* 0x000000021000720c */ /* 0x000fc60003f46270 */
[----:B------:R-:W-:Y:S01]  /*0d50*/  IMAD.X R5, RZ, RZ, R11, P0 ;  /* 0x000000ffff057224 */ /* 0x000fe200000e060b */
[----:B------:R-:W-:Y:S01]  /*0d60*/  ISETP.GE.AND P0, PT, R20, R2, PT ;  /* 0x000000021400720c */ /* 0x000fe20003f06270 */
[----:B------:R-:W-:Y:S02]  /*0d70*/  IMAD.MOV.U32 R11, RZ, RZ, R25 ;  /* 0x000000ffff0b7224 */ /* 0x000fe400078e0019 */
[----:B------:R-:W-:Y:S02]  /*0d80*/  IMAD R5, R5, R6, RZ ;  /* 0x0000000605057224 */ /* 0x000fe400078e02ff */
[----:B------:R-:W-:-:S04]  /*0d90*/  IMAD.WIDE.U32 R10, R6, R8, R10 ;  /* 0x00000008060a7225 */ /* 0x000fc800078e000a */
[----:B------:R-:W-:Y:S01]  /*0da0*/  IMAD R5, R7, R8, R5 ;  /* 0x0000000807057224 */ /* 0x000fe200078e0205 */
[----:B------:R-:W-:-:S03]  /*0db0*/  LEA R6, P1, R10, R18, 0x1 ;  /* 0x000000120a067211 */ /* 0x000fc600078208ff */
[----:B------:R-:W-:-:S05]  /*0dc0*/  IMAD.IADD R5, R11, 0x1, R5 ;  /* 0x000000010b057824 */ /* 0x000fca00078e0205 */
[----:B------:R-:W-:Y:S02]  /*0dd0*/  LEA.HI.X R7, R10, R19, R5, 0x1, P1 ;  /* 0x000000130a077211 */ /* 0x000fe400008f0c05 */
[----:B------:R-:W-:-:S03]  /*0de0*/  ISETP.GE.AND P1, PT, R15, R2, PT ;  /* 0x000000020f00720c */ /* 0x000fc60003f26270 */
[----:B------:R4:W-:Y:S01]  /*0df0*/  @!P0 ST.E.128 desc[UR6][R6.64], RZ ;  /* 0x000000ff06008985 */ /* 0x0009e2000c101d06 */
[----:B------:R-:W-:-:S03]  /*0e00*/  ISETP.GE.AND P0, PT, R14, R2, PT ;  /* 0x000000020e00720c */ /* 0x000fc60003f06270 */
[----:B------:R4:W-:Y:S06]  /*0e10*/  @!P2 ST.E.128 desc[UR6][R6.64+0x80], RZ ;  /* 0x000080ff0600a985 */ /* 0x0009ec000c101d06 */
[----:B------:R4:W-:Y:S04]  /*0e20*/  @!P1 ST.E.128 desc[UR6][R6.64+0x100], RZ ;  /* 0x000100ff06009985 */ /* 0x0009e8000c101d06 */
[----:B------:R4:W-:Y:S02]  /*0e30*/  @!P0 ST.E.128 desc[UR6][R6.64+0x180], RZ ;  /* 0x000180ff06008985 */ /* 0x0009e4000c101d06 */
.L_x_851:
[----:B------:R-:W-:Y:S05]  /*0e40*/  BSYNC B0 ;  /* 0x0000000000007941 */ /* 0x000fea0003800000 */
.L_x_850:
[----:B------:R5:W-:Y:S01]  /*0e50*/  @!P5 ST.E desc[UR6][R12.64+0x40], R3 ;  /* 0x000040030c00d985 */ /* 0x000be2000c101906 */
[----:B------:R-:W-:-:S03]  /*0e60*/  MOV R2, R237 ;  /* 0x000000ed00027202 */ /* 0x000fc60000000f00 */
[----:B------:R-:W-:Y:S04]  /*0e70*/  @!P6 ST.E desc[UR6][R12.64], R4 ;  /* 0x000000040c00e985 */ /* 0x000fe8000c101906 */
[----:B------:R1:W-:Y:S01]  /*0e80*/  @!P4 ST.E desc[UR6][R12.64+0x80], R0 ;  /* 0x000080000c00c985 */ /* 0x0003e2000c101906 */
[----:B-----5:R-:W-:-:S04]  /*0e90*/  MOV R3, 0x0 ;  /* 0x0000000000037802 */ /* 0x020fc80000000f00 */
[----:B-1234-:R-:W-:Y:S05]  /*0ea0*/  @P3 RET.REL.NODEC R2 `(_ZN5flash24flash_fwd_splitkv_kernelI23Flash_fwd_kernel_traitsILi256ELi64ELi64ELi4ELb0ELb0EN7cutlass10bfloat16_tE19Flash_kernel_traitsILi256ELi64ELi64ELi4ES3_EELb0ELb0ELb0ELb0ELb0ELb0ELb0ELb1EEEvNS_16Flash_fwd_paramsE) ;  /* 0xfffffff002543950 */ /* 0x01efea0003c3ffff */
[----:B------:R-:W-:Y:S02]  /*0eb0*/  MOV R0, 0x7f800000 ;  /* 0x7f80000000007802 */ /* 0x000fe40000000f00 */
[----:B------:R-:W-:Y:S02]  /*0ec0*/  MOV R2, R237 ;  /* 0x000000ed00027202 */ /* 0x000fe40000000f00 */
[----:B------:R-:W-:Y:S01]  /*0ed0*/  MOV R3, 0x0 ;  /* 0x0000000000037802 */ /* 0x000fe20000000f00 */
[----:B------:R1:W-:Y:S03]  /*0ee0*/  ST.E desc[UR6][R12.64+0xc0], R0 ;  /* 0x0000c0000c007985 */ /* 0x0003e6000c101906 */
[----:B-1----:R-:W-:Y:S05]  /*0ef0*/  RET.REL.NODEC R2 `(_ZN5flash24flash_fwd_splitkv_kernelI23Flash_fwd_kernel_traitsILi256ELi64ELi64ELi4ELb0ELb0EN7cutlass10bfloat16_tE19Flash_kernel_traitsILi256ELi64ELi64ELi4ES3_EELb0ELb0ELb0ELb0ELb0ELb0ELb0ELb1EEEvNS_16Flash_fwd_paramsE) ;  /* 0xfffffff002407950 */ /* 0x002fea0003c3ffff */
.L_x_843:
[----:B------:R-:W2:Y:S04]  /*0f00*/  LD.E.64 R6, desc[UR6][R18.64+0x160] ;  /* 0x0001600612067980 */ /* 0x000ea8000c101b00 */
[----:B------:R-:W3:Y:S01]  /*0f10*/  LD.E.64 R2, desc[UR6][R18.64+0x158] ;  /* 0x0001580612027980 */ /* 0x000ee2000c101b00 */
[----:B--2---:R-:W-:-:S04]  /*0f20*/  ISETP.NE.U32.AND P1, PT, R6, RZ, PT ;  /* 0x000000ff0600720c */ /* 0x004fc80003f25070 */
[----:B------:R-:W-:-:S13]  /*0f30*/  ISETP.NE.AND.EX P1, PT, R7, RZ, PT, P1 ;  /* 0x000000ff0700720c */ /* 0x000fda0003f25310 */
[----:B------:R-:W2:Y:S01]  /*0f40*/  @P1 LD.E.64 R8, desc[UR6][R18.64+0x168] ;  /* 0x0001680612081980 */ /* 0x000ea2000c101b00 */
[----:B---3--:R-:W-:Y:S01]  /*0f50*/  ISETP.NE.U32.AND P0, PT, R2, RZ, PT ;  /* 0x000000ff0200720c */ /* 0x008fe20003f05070 */
[----:B------:R-:W-:-:S03]  /*0f60*/  IMAD.MOV.U32 R11, RZ, RZ, R239 ;  /* 0x000000ffff0b7224 */ /* 0x000fc600078e00ef */
[----:B------:R-:W-:Y:S02]  /*0f70*/  ISETP.NE.AND.EX P0, PT, R3, RZ, PT, P0 ;  /* 0x000000ff0300720c */ /* 0x000fe40003f05300 */
[----:B------:R-:W-:Y:S02]  /*0f80*/  @P1 SHF.R.S32.HI R0, RZ, 0x1f, R239 ;  /* 0x0000001fff001819 */ /* 0x000fe400000114ef */
[----:B------:R-:W-:-:S09]  /*0f90*/  CS2R R244, SRZ ;  /* 0x0000000000f47805 */ /* 0x000fd2000001ff00 */
[----:B------:R-:W-:-:S05]  /*0fa0*/  @P0 IMAD.WIDE R2, R239, 0x4, R2 ;  /* 0x00000004ef020825 */ /* 0x000fca00078e0202 */
[----:B------:R1:W5:Y:S01]  /*0fb0*/  @P0 LD.E R11, desc[UR6][R2.64] ;  /* 0x00000006020b0980 */ /* 0x000362000c101900 */
[----:B------:R-:W-:Y:S01]  /*0fc0*/  BSSY B0, `(.L_x_852) ;  /* 0x00000b1000007945 */ /* 0x000fe20003800000 */
[-C--:B--2---:R-:W-:Y:S02]  /*0fd0*/  @P1 IMAD R4, R9, R239.reuse, RZ ;  /* 0x000000ef09041224 */ /* 0x084fe400078e02ff */
[----:B-1----:R-:W-:-:S04]  /*0fe0*/  @P1 IMAD.WIDE.U32 R2, R8, R239, RZ ;  /* 0x000000ef08021225 */ /* 0x002fc800078e00ff */
[----:B------:R-:W-:Y:S01]  /*0ff0*/  @P1 IMAD R0, R8, R0, R4 ;  /* 0x0000000008001224 */ /* 0x000fe200078e0204 */
[----:B------:R-:W-:-:S03]  /*1000*/  @P1 LEA R245, P0, R2, R6, 0x2 ;  /* 0x0000000602f51211 */ /* 0x000fc600078010ff */
[----:B------:R-:W-:-:S05]  /*1010*/  @P1 IMAD.IADD R0, R3, 0x1, R0 ;  /* 0x0000000103001824 */ /* 0x000fca00078e0200 */
[----:B------:R-:W-:-:S04]  /*1020*/  @P1 LEA.HI.X R244, R2, R7, R0, 0x2, P0 ;  /* 0x0000000702f41211 */ /* 0x000fc800000f1400 */
[----:B------:R-:W-:-:S04]  /*1030*/  LOP3.LUT R245, R245, R244, RZ, 0x3c, !PT ;  /* 0x000000f4f5f57212 */ /* 0x000fc800078e3cff */
[----:B------:R-:W-:-:S04]  /*1040*/  LOP3.LUT R244, R245, R244, RZ, 0x3c, !PT ;  /* 0x000000f4f5f47212 */ /* 0x000fc800078e3cff */
[----:B------:R-:W-:Y:S02]  /*1050*/  LOP3.LUT R245, R245, R244, RZ, 0x3c, !PT ;  /* 0x000000f4f5f57212 */ /* 0x000fe400078e3cff */
[----:B------:R-:W-:-:S04]  /*1060*/  ISETP.NE.U32.AND P0, PT, R244, RZ, PT ;  /* 0x000000fff400720c */ /* 0x000fc80003f05070 */
[----:B------:R-:W-:-:S13]  /*1070*/  ISETP.NE.AND.EX P0, PT, R245, RZ, PT, P0 ;  /* 0x000000fff500720c */ /* 0x000fda0003f05300 */
[----:B------:R-:W-:Y:S05]  /*1080*/  @!P0 BRA `(.L_x_853) ;  /* 0x0000000400548947 */ /* 0x000fea0003800000 */
[----:B------:R-:W2:Y:S04]  /*1090*/  LD.E R9, desc[UR6][R18.64+0x170] ;  /* 0x0001700612097980 */ /* 0x000ea8000c101900 */
[----:B------:R-:W3:Y:S01]  /*10a0*/  LD.E R2, desc[UR6][R18.64+0x68] ;  /* 0x0000680612027980 */ /* 0x000ee2000c101900 */
[----:B------:R-:W-:-:S03]  /*10b0*/  LEA R7, R165, 0xffffffc0, 0x6 ;  /* 0xffffffc0a5077811 */ /* 0x000fc600078e30ff */
[----:B------:R-:W4:Y:S01]  /*10c0*/  LD.E.64 R14, desc[UR6][R18.64+0x20] ;  /* 0x00002006120e7980 */ /* 0x000f22000c101b00 */
[----:B------:R-:W-:-:S03]  /*10d0*/  IABS R3, R7 ;  /* 0x0000000700037213 */ /* 0x000fc60000000000 */
[----:B------:R-:W4:Y:S04]  /*10e0*/  LD.E.64 R48, desc[UR6][R18.64+0x38] ;  /* 0x0000380612307980 */ /* 0x000f28000c101b00 */
[----:B------:R-:W4:Y:S04]  /*10f0*/  LD.E.64 R12, desc[UR6][R18.64+0x50] ;  /* 0x00005006120c7980 */ /* 0x000f28000c101b00 */
[----:B------:R-:W5:Y:S04]  /*1100*/  LD.E.64 R26, desc[UR6][R18.64+0x58] ;  /* 0x00005806121a7980 */ /* 0x000f68000c101b00 */
[----:B------:R-:W5:Y:S01]  /*1110*/  LD.E.64 R50, desc[UR6][R18.64+0x40] ;  /* 0x0000400612327980 */ /* 0x000f62000c101b00 */
[----:B--2---:R-:W-:-:S04]  /*1120*/  IABS R4, R9 ;  /* 0x0000000900047213 */ /* 0x004fc80000000000 */
[----:B------:R-:W1:Y:S08]  /*1130*/  I2F.RP R10, R4 ;  /* 0x00000004000a7306 */ /* 0x000e700000209400 */
[----:B-1----:R-:W1:Y:S02]  /*1140*/  MUFU.RCP R10, R10 ;  /* 0x0000000a000a7308 */ /* 0x002e640000001000 */
[----:B-1----:R-:W-:-:S06]  /*1150*/  IADD3 R10, R10, 0xffffffe, RZ ;  /* 0x0ffffffe0a0a7810 */ /* 0x002fcc0007ffe0ff */
[----:B-----5:R-:W1:Y:S01]  /*1160*/  F2I.FTZ.U32.TRUNC.NTZ R11, R10 ;  /* 0x0000000a000b7305 */ /* 0x020e62000021f000 */
[----:B------:R-:W-:Y:S02]  /*1170*/  IABS R0, R9 ;  /* 0x0000000900007213 */ /* 0x000fe40000000000 */
[----:B-1----:R-:W-:Y:S01]  /*1180*/  IADD3 R5, RZ, -R11, RZ ;  /* 0x8000000bff057210 */ /* 0x002fe20007ffe0ff */
[----:B------:R-:W-:-:S04]  /*1190*/  IMAD.MOV.U32 R10, RZ, RZ, RZ ;  /* 0x000000ffff0a7224 */ /* 0x000fc800078e00ff */
[----:B------:R-:W-:-:S04]  /*11a0*/  IMAD R5, R5, R4, RZ ;  /* 0x0000000405057224 */ /* 0x000fc800078e02ff */
[----:B------:R-:W-:Y:S01]  /*11b0*/  IMAD.HI.U32 R5, R11, R5, R10 ;  /* 0x000000050b057227 */ /* 0x000fe200078e000a */
[----:B------:R-:W-:Y:S01]  /*11c0*/  IADD3 R0, RZ, -R0, RZ ;  /* 0x80000000ff007210 */ /* 0x000fe20007ffe0ff */
[----:B------:R-:W2:Y:S04]  /*11d0*/  LD.E.64 R10, desc[UR6][R18.64+0x28] ;  /* 0x00002806120a7980 */ /* 0x000ea8000c101b00 */
[----:B------:R-:W-:-:S04]  /*11e0*/  IMAD.HI.U32 R5, R5, R3, RZ ;  /* 0x0000000305057227 */ /* 0x000fc800078e00ff */
[----:B------:R-:W-:-:S05]  /*11f0*/  IMAD R0, R5, R0, R3 ;  /* 0x0000000005007224 */ /* 0x000fca00078e0203 */
[----:B------:R-:W-:-:S13]  /*1200*/  ISETP.GT.U32.AND P1, PT, R4, R0, PT ;  /* 0x000000000400720c */ /* 0x000fda0003f24070 */
[----:B------:R-:W-:-:S05]  /*1210*/  @!P1 IMAD.IADD R0, R0, 0x1, -R4 ;  /* 0x0000000100009824 */ /* 0x000fca00078e0a04 */
[----:B------:R-:W-:Y:S02]  /*1220*/  ISETP.GE.U32.AND P2, PT, R0, R4, PT ;  /* 0x000000040000720c */ /* 0x000fe40003f46070 */
[----:B------:R-:W-:Y:S02]  /*1230*/  LOP3.LUT R0, R7, R9, RZ, 0x3c, !PT ;  /* 0x0000000907007212 */ /* 0x000fe400078e3cff */
[----:B------:R-:W-:Y:S02]  /*1240*/  @!P1 IADD3 R5, R5, 0x1, RZ ;  /* 0x0000000105059810 */ /* 0x000fe40007ffe0ff */
[----:B------:R-:W-:Y:S02]  /*1250*/  ISETP.GE.AND P0, PT, R0, RZ, PT ;  /* 0x000000ff0000720c */ /* 0x000fe40003f06270 */
[----:B------:R-:W-:-:S05]  /*1260*/  ISETP.NE.AND P1, PT, R9, RZ, PT ;  /* 0x000000ff0900720c */ /* 0x000fca0003f25270 */
[----:B------:R-:W-:-:S05]  /*1270*/  @P2 VIADD R5, R5, 0x1 ;  /* 0x0000000105052836 */ /* 0x000fca0000000000 */
[----:B------:R-:W-:-:S05]  /*1280*/  MOV R8, R5 ;  /* 0x0000000500087202 */ /* 0x000fca0000000f00 */
[----:B------:R-:W-:Y:S01]  /*1290*/  @!P0 IMAD.MOV R8, RZ, RZ, -R8 ;  /* 0x000000ffff088224 */ /* 0x000fe200078e0a08 */
[----:B------:R-:W-:-:S05]  /*12a0*/  @!P1 LOP3.LUT R8, RZ, R9, RZ, 0x33, !PT ;  /* 0x00000009ff089212 */ /* 0x000fca00078e33ff */
[----:B------:R-:W-:-:S05]  /*12b0*/  IMAD.WIDE R4, R8, 0x4, R244 ;  /* 0x0000000408047825 */ /* 0x000fca00078e02f4 */
[----:B------:R1:W2:Y:S01]  /*12c0*/  LD.E R0, desc[UR6][R4.64] ;  /* 0x0000000604007980 */ /* 0x0002a2000c101900 */
[----:B---3--:R-:W-:-:S04]  /*12d0*/  IABS R6, R2 ;  /* 0x0000000200067213 */ /* 0x008fc80000000000 */
[----:B------:R-:W3:Y:S08]  /*12e0*/  I2F.RP R3, R6 ;  /* 0x0000000600037306 */ /* 0x000ef00000209400 */
[----:B---3--:R-:W3:Y:S02]  /*12f0*/  MUFU.RCP R3, R3 ;  /* 0x0000000300037308 */ /* 0x008ee40000001000 */
[----:B---3--:R-:W-:-:S06]  /*1300*/  IADD3 R3, R3, 0xffffffe, RZ ;  /* 0x0ffffffe03037810 */ /* 0x008fcc0007ffe0ff */
[----:B------:R-:W3:Y:S01]  /*1310*/  F2I.FTZ.U32.TRUNC.NTZ R17, R3 ;  /* 0x0000000300117305 */ /* 0x000ee2000021f000 */
[----:B------:R-:W-:Y:S02]  /*1320*/  MOV R16, RZ ;  /* 0x000000ff00107202 */ /* 0x000fe40000000f00 */
[----:B-1----:R-:W-:Y:S02]  /*1330*/  IABS R5, R238 ;  /* 0x000000ee00057213 */ /* 0x002fe40000000000 */
[----:B------:R-:W-:Y:S01]  /*1340*/  IABS R4, R2 ;  /* 0x0000000200047213 */ /* 0x000fe20000000000 */
[----:B---3--:R-:W-:-:S04]  /*1350*/  IMAD.MOV R3, RZ, RZ, -R17 ;  /* 0x000000ffff037224 */ /* 0x008fc800078e0a11 */
[----:B------:R-:W-:-:S04]  /*1360*/  IMAD R3, R3, R6, RZ ;  /* 0x0000000603037224 */ /* 0x000fc800078e02ff */
[----:B------:R-:W-:-:S04]  /*1370*/  IMAD.HI.U32 R3, R17, R3, R16 ;  /* 0x0000000311037227 */ /* 0x000fc800078e0010 */
[----:B------:R-:W-:Y:S02]  /*1380*/  IMAD.MOV R4, RZ, RZ, -R4 ;  /* 0x000000ffff047224 */ /* 0x000fe400078e0a04 */
[----:B------:R-:W-:-:S04]  /*1390*/  IMAD.HI.U32 R3, R3, R5, RZ ;  /* 0x0000000503037227 */ /* 0x000fc800078e00ff */
[----:B------:R-:W-:-:S05]  /*13a0*/  IMAD R4, R3, R4, R5 ;  /* 0x0000000403047224 */ /* 0x000fca00078e0205 */
[----:B------:R-:W-:Y:S01]  /*13b0*/  ISETP.GT.U32.AND P1, PT, R6, R4, PT ;  /* 0x000000040600720c */ /* 0x000fe20003f24070 */
[----:B------:R-:W-:-:S12]  /*13c0*/  IMAD.MOV R8, RZ, RZ, -R8 ;  /* 0x000000ffff087224 */ /* 0x000fd800078e0a08 */
[----:B------:R-:W-:-:S04]  /*13d0*/  @!P1 IADD3 R4, R4, -R6, RZ ;  /* 0x8000000604049210 */ /* 0x000fc80007ffe0ff */
[----:B------:R-:W-:Y:S02]  /*13e0*/  ISETP.GE.U32.AND P2, PT, R4, R6, PT ;  /* 0x000000060400720c */ /* 0x000fe40003f46070 */
[----:B------:R-:W-:Y:S02]  /*13f0*/  LOP3.LUT R6, R238, R2, RZ, 0x3c, !PT ;  /* 0x00000002ee067212 */ /* 0x000fe400078e3cff */
[----:B------:R-:W-:Y:S02]  /*1400*/  @!P1 IADD3 R3, R3, 0x1, RZ ;  /* 0x0000000103039810 */ /* 0x000fe40007ffe0ff */
[----:B------:R-:W-:Y:S01]  /*1410*/  ISETP.GE.AND P0, PT, R6, RZ, PT ;  /* 0x000000ff0600720c */ /* 0x000fe20003f06270 */
[----:B------:R-:W-:Y:S01]  /*1420*/  IMAD R7, R9, R8, R7 ;  /* 0x0000000809077224 */ /* 0x000fe200078e0207 */
[----:B------:R-:W-:-:S04]  /*1430*/  ISETP.NE.AND P1, PT, R2, RZ, PT ;  /* 0x000000ff0200720c */ /* 0x000fc80003f25270 */
[----:B------:R-:W-:Y:S01]  /*1440*/  SHF.R.S32.HI R6, RZ, 0x1f, R7 ;  /* 0x0000001fff067819 */ /* 0x000fe20000011407 */
[----:B------:R-:W-:-:S06]  /*1450*/  @P2 VIADD R3, R3, 0x1 ;  /* 0x0000000103032836 */ /* 0x000fcc0000000000 */
[----:B------:R-:W-:Y:S02]  /*1460*/  @!P0 IMAD.MOV R3, RZ, RZ, -R3 ;  /* 0x000000ffff038224 */ /* 0x000fe400078e0a03 */
[----:B------:R-:W-:-:S05]  /*1470*/  @!P1 LOP3.LUT R3, RZ, R2, RZ, 0x33, !PT ;  /* 0x00000002ff039212 */ /* 0x000fca00078e33ff */
[----:B----4-:R-:W-:Y:S01]  /*1480*/  IMAD R8, R13, R3, RZ ;  /* 0x000000030d087224 */ /* 0x010fe200078e02ff */
[----:B--2---:R-:W-:Y:S01]  /*1490*/  SHF.R.S32.HI R5, RZ, 0x1f, R0 ;  /* 0x0000001fff057819 */ /* 0x004fe20000011400 */
[----:B------:R-:W-:-:S04]  /*14a0*/  IMAD R4, R15, R0, RZ ;  /* 0x000000000f047224 */ /* 0x000fc800078e02ff */
[C---:B------:R-:W-:Y:S02]  /*14b0*/  IMAD R4, R14.reuse, R5, R4 ;  /* 0x000000050e047224 */ /* 0x040fe400078e0204 */
[----:B------:R-:W-:-:S05]  /*14c0*/  IMAD.WIDE.U32 R14, R14, R0, RZ ;  /* 0x000000000e0e7225 */ /* 0x000fca00078e00ff */
[----:B------:R-:W-:Y:S01]  /*14d0*/  IADD3 R15, R15, R4, RZ ;  /* 0x000000040f0f7210 */ /* 0x000fe20007ffe0ff */
[----:B------:R-:W-:-:S04]  /*14e0*/  IMAD R4, R49, R7, RZ ;  /* 0x0000000731047224 */ /* 0x000fc800078e02ff */
[----:B------:R-:W-:Y:S02]  /*14f0*/  IMAD R4, R48, R6, R4 ;  /* 0x0000000630047224 */ /* 0x000fe400078e0204 */
[----:B------:R-:W-:-:S05]  /*1500*/  IMAD.WIDE.U32 R14, R7, R48, R14 ;  /* 0x00000030070e7225 */ /* 0x000fca00078e000e */
[----:B------:R-:W-:Y:S01]  /*1510*/  IADD3 R15, R15, R4, RZ ;  /* 0x000000040f0f7210 */ /* 0x000fe20007ffe0ff */
[-C--:B------:R-:W-:Y:S01]  /*1520*/  IMAD R2, R11, R0.reuse, RZ ;  /* 0x000000000b027224 */ /* 0x080fe200078e02ff */
[----:B------:R-:W-:Y:S01]  /*1530*/  SHF.R.S32.HI R4, RZ, 0x1f, R3 ;  /* 0x0000001fff047819 */ /* 0x000fe20000011403 */
[----:B------:R-:W-:-:S04]  /*1540*/  IMAD.WIDE.U32 R16, R10, R0, RZ ;  /* 0x000000000a107225 */ /* 0x000fc800078e00ff */
[----:B------:R-:W-:Y:S02]  /*1550*/  IMAD R2, R10, R5, R2 ;  /* 0x000000050a027224 */ /* 0x000fe400078e0202 */
[----:B------:R-:W-:Y:S02]  /*1560*/  IMAD R0, R12, R4, R8 ;  /* 0x000000040c007224 */ /* 0x000fe400078e0208 */
[----:B------:R-:W-:Y:S01]  /*1570*/  IMAD.WIDE.U32 R12, R3, R12, R14 ;  /* 0x0000000c030c7225 */ /* 0x000fe200078e000e */
[----:B------:R-:W-:-:S03]  /*1580*/  IADD3 R9, R17, R2, RZ ;  /* 0x0000000211097210 */ /* 0x000fc60007ffe0ff */
[----:B------:R-:W-:Y:S01]  /*1590*/  IMAD.MOV.U32 R8, RZ, RZ, R16 ;  /* 0x000000ffff087224 */ /* 0x000fe200078e0010 */
[----:B------:R-:W-:Y:S01]  /*15a0*/  MOV R2, R12 ;  /* 0x0000000c00027202 */ /* 0x000fe20000000f00 */
[----:B------:R-:W-:Y:S02]  /*15b0*/  IMAD.IADD R0, R13, 0x1, R0 ;  /* 0x000000010d007824 */ /* 0x000fe400078e0200 */
[----:B------:R-:W-:Y:S01]  /*15c0*/  IMAD.MOV.U32 R5, RZ, RZ, R3 ;  /* 0x000000ffff057224 */ /* 0x000fe200078e0003 */
[----:B------:R-:W-:Y:S05]  /*15d0*/  BRA `(.L_x_854) ;  /* 0x00000004003c7947 */ /* 0x000fea0003800000 */
.L_x_853:
[----:B------:R-:W2:Y:S01]  /*15e0*/  LD.E R4, desc[UR6][R18.64+0x68] ;  /* 0x0000680612047980 */ /* 0x000ea2000c101900 */
[----:B------:R-:W-:-:S03]  /*15f0*/  ISETP.NE.AND P3, PT, R13, -0x1, PT ;  /* 0xffffffff0d00780c */ /* 0x000fc60003f65270 */
[----:B------:R-:W3:Y:S04]  /*1600*/  LD.E.64 R48, desc[UR6][R18.64+0x38] ;  /* 0x0000380612307980 */ /* 0x000ee8000c101b00 */
[----:B------:R-:W4:Y:S04]  /*1610*/  LD.E.64 R50, desc[UR6][R18.64+0x40] ;  /* 0x0000400612327980 */ /* 0x000f28000c101b00 */
[----:B------:R-:W4:Y:S04]  /*1620*/  LD.E.64 R14, desc[UR6][R18.64+0x50] ;  /* 0x00005006120e7980 */ /* 0x000f28000c101b00 */
[----:B------:R-:W4:Y:S04]  /*1630*/  @!P3 LD.E.64 R22, desc[UR6][R18.64+0x20] ;  /* 0x000020061216b980 */ /* 0x000f28000c101b00 */
[----:B------:R-:W4:Y:S04]  /*1640*/  @!P3 LD.E.64 R16, desc[UR6][R18.64+0x28] ;  /* 0x000028061210b980 */ /* 0x000f28000c101b00 */
[----:B------:R1:W5:Y:S01]  /*1650*/  LD.E.64 R26, desc[UR6][R18.64+0x58] ;  /* 0x00005806121a7980 */ /* 0x000362000c101b00 */
[----:B------:R-:W-:Y:S01]  /*1660*/  IMAD.MOV.U32 R8, RZ, RZ, RZ ;  /* 0x000000ffff087224 */ /* 0x000fe200078e00ff */
[----:B------:R-:W-:-:S02]  /*1670*/  IABS R7, R238 ;  /* 0x000000ee00077213 */ /* 0x000fc40000000000 */
[----:B------:R-:W-:Y:S02]  /*1680*/  @!P3 SHF.R.S32.HI R6, RZ, 0x1f, R12 ;  /* 0x0000001fff06b819 */ /* 0x000fe4000001140c */
[----:B--2---:R-:W-:-:S04]  /*1690*/  IABS R2, R4 ;  /* 0x0000000400027213 */ /* 0x004fc80000000000 */
[----:B------:R-:W2:Y:S08]  /*16a0*/  I2F.RP R0, R2 ;  /* 0x0000000200007306 */ /* 0x000eb00000209400 */
[----:B--2---:R-:W2:Y:S02]  /*16b0*/  MUFU.RCP R0, R0 ;  /* 0x0000000000007308 */ /* 0x004ea40000001000 */
[----:B--2---:R-:W-:-:S06]  /*16c0*/  IADD3 R0, R0, 0xffffffe, RZ ;  /* 0x0ffffffe00007810 */ /* 0x004fcc0007ffe0ff */
[----:B------:R-:W2:Y:S02]  /*16d0*/  F2I.FTZ.U32.TRUNC.NTZ R9, R0 ;  /* 0x0000000000097305 */ /* 0x000ea4000021f000 */
[----:B--2---:R-:W-:-:S05]  /*16e0*/  IADD3 R0, RZ, -R9, RZ ;  /* 0x80000009ff007210 */ /* 0x004fca0007ffe0ff */
[----:B------:R-:W-:Y:S01]  /*16f0*/  IMAD R3, R0, R2, RZ ;  /* 0x0000000200037224 */ /* 0x000fe200078e02ff */
[----:B------:R-:W-:-:S03]  /*1700*/  IABS R0, R4 ;  /* 0x0000000400007213 */ /* 0x000fc60000000000 */
[----:B------:R-:W-:Y:S01]  /*1710*/  IMAD.HI.U32 R3, R9, R3, R8 ;  /* 0x0000000309037227 */ /* 0x000fe200078e0008 */
[----:B------:R-:W-:-:S05]  /*1720*/  IADD3 R0, RZ, -R0, RZ ;  /* 0x80000000ff007210 */ /* 0x000fca0007ffe0ff */
[----:B------:R-:W-:-:S04]  /*1730*/  IMAD.HI.U32 R3, R3, R7, RZ ;  /* 0x0000000703037227 */ /* 0x000fc800078e00ff */
[----:B------:R-:W-:-:S05]  /*1740*/  IMAD R0, R3, R0, R7 ;  /* 0x0000000003007224 */ /* 0x000fca00078e0207 */
[----:B------:R-:W-:Y:S01]  /*1750*/  ISETP.GT.U32.AND P0, PT, R2, R0, PT ;  /* 0x000000000200720c */ /* 0x000fe20003f04070 */
[-C--:B---3--:R-:W-:Y:S02]  /*1760*/  @!P3 IMAD R5, R49, R12.reuse, RZ ;  /* 0x0000000c3105b224 */ /* 0x088fe400078e02ff */
[----:B------:R-:W-:-:S04]  /*1770*/  @!P3 IMAD.WIDE.U32 R24, R48, R12, RZ ;  /* 0x0000000c3018b225 */ /* 0x000fc800078e00ff */
[----:B------:R-:W-:Y:S01]  /*1780*/  @!P3 IMAD R5, R6, R48, R5 ;  /* 0x000000300605b224 */ /* 0x000fe200078e0205 */
[----:B------:R-:W-:Y:S02]  /*1790*/  @P3 IADD3 R7, R12, R13, RZ ;  /* 0x0000000d0c073210 */ /* 0x000fe40007ffe0ff */
[----:B-----5:R-:W-:Y:S01]  /*17a0*/  @!P3 SHF.R.S32.HI R6, RZ, 0x1f, R11 ;  /* 0x0000001fff06b819 */ /* 0x020fe2000001140b */
[----:B------:R-:W-:Y:S02]  /*17b0*/  @!P3 IMAD.IADD R25, R25, 0x1, R5 ;  /* 0x000000011919b824 */ /* 0x000fe400078e0205 */
[----:B------:R-:W-:Y:S02]  /*17c0*/  @!P0 IMAD.IADD R0, R0, 0x1, -R2 ;  /* 0x0000000100008824 */ /* 0x000fe400078e0a02 */
[----:B----4-:R-:W-:Y:S02]  /*17d0*/  @!P3 IMAD R5, R23, R11, RZ ;  /* 0x0000000b1705b224 */ /* 0x010fe400078e02ff */
[-C--:B------:R-:W-:Y:S01]  /*17e0*/  @P3 IMAD R9, R49, R7.reuse, RZ ;  /* 0x0000000731093224 */ /* 0x080fe200078e02ff */
[----:B------:R-:W-:Y:S01]  /*17f0*/  ISETP.GE.U32.AND P2, PT, R0, R2, PT ;  /* 0x000000020000720c */ /* 0x000fe20003f46070 */
[----:B------:R-:W-:Y:S01]  /*1800*/  @P3 IMAD.WIDE.U32 R28, R48, R7, RZ ;  /* 0x00000007301c3225 */ /* 0x000fe200078e00ff */
[----:B------:R-:W-:-:S03]  /*1810*/  LOP3.LUT R2, R238, R4, RZ, 0x3c, !PT ;  /* 0x00000004ee027212 */ /* 0x000fc600078e3cff */
[C---:B------:R-:W-:Y:S02]  /*1820*/  @!P3 IMAD R5, R22.reuse, R6, R5 ;  /* 0x000000061605b224 */ /* 0x040fe400078e0205 */
[----:B------:R-:W-:Y:S01]  /*1830*/  @!P3 IMAD.WIDE.U32 R22, R22, R11, R24 ;  /* 0x0000000b1616b225 */ /* 0x000fe200078e0018 */
[----:B------:R-:W-:Y:S02]  /*1840*/  ISETP.GE.AND P1, PT, R2, RZ, PT ;  /* 0x000000ff0200720c */ /* 0x000fe40003f26270 */
[----:B------:R-:W-:Y:S02]  /*1850*/  @!P0 IADD3 R3, R3, 0x1, RZ ;  /* 0x0000000103038810 */ /* 0x000fe40007ffe0ff */
[----:B------:R-:W-:Y:S02]  /*1860*/  @P3 IADD3 R9, R29, R9, RZ ;  /* 0x000000091d093210 */ /* 0x000fe40007ffe0ff */
[----:B------:R-:W-:Y:S02]  /*1870*/  ISETP.NE.AND P0, PT, R4, RZ, PT ;  /* 0x000000ff0400720c */ /* 0x000fe40003f05270 */
[----:B------:R-:W-:-:S02]  /*1880*/  @P3 MOV R10, R28 ;  /* 0x0000001c000a3202 */ /* 0x000fc40000000f00 */
[----:B------:R-:W-:Y:S01]  /*1890*/  @!P3 IADD3 R9, R23, R5, RZ ;  /* 0x000000051709b210 */ /* 0x000fe20007ffe0ff */
[----:B------:R-:W-:Y:S01]  /*18a0*/  @!P3 IMAD R5, R51, R12, RZ ;  /* 0x0000000c3305b224 */ /* 0x000fe200078e02ff */
[----:B------:R-:W-:Y:S02]  /*18b0*/  @!P3 SHF.R.S32.HI R0, RZ, 0x1f, R12 ;  /* 0x0000001fff00b819 */ /* 0x000fe4000001140c */
[----:B------:R-:W-:Y:S02]  /*18c0*/  LEA R7, R165, 0xffffffc0, 0x6 ;  /* 0xffffffc0a5077811 */ /* 0x000fe400078e30ff */
[----:B------:R-:W-:Y:S01]  /*18d0*/  @!P3 MOV R10, R22 ;  /* 0x00000016000ab202 */ /* 0x000fe20000000f00 */
[----:B------:R-:W-:Y:S01]  /*18e0*/  @!P3 IMAD R0, R0, R50, R5 ;  /* 0x000000320000b224 */ /* 0x000fe200078e0205 */
[----:B------:R-:W-:Y:S01]  /*18f0*/  SHF.R.S32.HI R6, RZ, 0x1f, R7 ;  /* 0x0000001fff067819 */ /* 0x000fe20000011407 */
[----:B------:R-:W-:Y:S01]  /*1900*/  @!P3 IMAD.WIDE.U32 R24, R50, R12, RZ ;  /* 0x0000000c3218b225 */ /* 0x000fe200078e00ff */
[----:B------:R-:W-:-:S03]  /*1910*/  MOV R23, R9 ;  /* 0x0000000900177202 */ /* 0x000fc60000000f00 */
[-C--:B------:R-:W-:Y:S02]  /*1920*/  IMAD R8, R49, R7.reuse, RZ ;  /* 0x0000000731087224 */ /* 0x080fe400078e02ff */
[----:B------:R-:W-:Y:S02]  /*1930*/  IMAD.MOV.U32 R22, RZ, RZ, R10 ;  /* 0x000000ffff167224 */ /* 0x000fe400078e000a */
[----:B------:R-:W-:Y:S01]  /*1940*/  @P2 VIADD R3, R3, 0x1 ;  /* 0x0000000103032836 */ /* 0x000fe20000000000 */
[----:B------:R-:W-:Y:S01]  /*1950*/  @!P3 IADD3 R25, R25, R0, RZ ;  /* 0x000000001919b210 */ /* 0x000fe20007ffe0ff */
[----:B------:R-:W-:Y:S01]  /*1960*/  IMAD R8, R6, R48, R8 ;  /* 0x0000003006087224 */ /* 0x000fe200078e0208 */
[----:B------:R-:W-:Y:S01]  /*1970*/  @!P3 SHF.R.S32.HI R0, RZ, 0x1f, R11 ;  /* 0x0000001fff00b819 */ /* 0x000fe2000001140b */
[----:B------:R-:W-:Y:S01]  /*1980*/  IMAD.WIDE.U32 R22, R48, R7, R22 ;  /* 0x0000000730167225 */ /* 0x000fe200078e0016 */
[----:B------:R-:W-:Y:S02]  /*1990*/  @!P1 IADD3 R3, -R3, RZ, RZ ;  /* 0x000000ff03039210 */ /* 0x000fe40007ffe1ff */
[----:B------:R-:W-:Y:S01]  /*19a0*/  @!P0 LOP3.LUT R3, RZ, R4, RZ, 0x33, !PT ;  /* 0x00000004ff038212 */ /* 0x000fe200078e33ff */
[----:B------:R-:W-:Y:S01]  /*19b0*/  @!P3 IMAD R2, R17, R11, RZ ;  /* 0x0000000b1102b224 */ /* 0x000fe200078e02ff */
[----:B------:R-:W-:Y:S01]  /*19c0*/  IADD3 R23, R23, R8, RZ ;  /* 0x0000000817177210 */ /* 0x000fe20007ffe0ff */
[----:B------:R-:W-:Y:S01]  /*19d0*/  @P3 IMAD.IADD R12, R12, 0x1, R13 ;  /* 0x000000010c0c3824 */ /* 0x000fe200078e020d */
[----:B------:R-:W-:Y:S01]  /*19e0*/  SHF.R.S32.HI R4, RZ, 0x1f, R3 ;  /* 0x0000001fff047819 */ /* 0x000fe20000011403 */
[----:B------:R-:W-:-:S02]  /*19f0*/  @!P3 IMAD R0, R16, R0, R2 ;  /* 0x000000001000b224 */ /* 0x000fc400078e0202 */
[----:B------:R-:W-:Y:S02]  /*1a00*/  IMAD R2, R15, R3, RZ ;  /* 0x000000030f027224 */ /* 0x000fe400078e02ff */
[-C--:B------:R-:W-:Y:S02]  /*1a10*/  @P3 IMAD R9, R51, R12.reuse, RZ ;  /* 0x0000000c33093224 */ /* 0x080fe400078e02ff */
[----:B------:R-:W-:-:S04]  /*1a20*/  @P3 IMAD.WIDE.U32 R12, R50, R12, RZ ;  /* 0x0000000c320c3225 */ /* 0x000fc800078e00ff */
[----:B------:R-:W-:-:S04]  /*1a30*/  @!P3 IMAD.WIDE.U32 R16, R16, R11, R24 ;  /* 0x0000000b1010b225 */ /* 0x000fc800078e0018 */
[----:B------:R-:W-:Y:S01]  /*1a40*/  IMAD.WIDE.U32 R22, R14, R3, R22 ;  /* 0x000000030e167225 */ /* 0x000fe200078e0016 */
[----:B------:R-:W-:-:S03]  /*1a50*/  @P3 IADD3 R9, R13, R9, RZ ;  /* 0x000000090d093210 */ /* 0x000fc60007ffe0ff */
[----:B------:R-:W-:Y:S01]  /*1a60*/  IMAD R14, R14, R4, R2 ;  /* 0x000000040e0e7224 */ /* 0x000fe200078e0202 */
[----:B------:R-:W-:Y:S01]  /*1a70*/  @!P3 IADD3 R9, R17, R0, RZ ;  /* 0x000000001109b210 */ /* 0x000fe20007ffe0ff */
[----:B------:R-:W-:Y:S01]  /*1a80*/  @P3 IMAD.MOV.U32 R8, RZ, RZ, R12 ;  /* 0x000000ffff083224 */ /* 0x000fe200078e000c */
[----:B------:R-:W-:Y:S01]  /*1a90*/  @!P3 MOV R8, R16 ;  /* 0x000000100008b202 */ /* 0x000fe20000000f00 */
[----:B------:R-:W-:Y:S01]  /*1aa0*/  IMAD.MOV.U32 R2, RZ, RZ, R22 ;  /* 0x000000ffff027224 */ /* 0x000fe200078e0016 */
[----:B------:R-:W-:Y:S02]  /*1ab0*/  IADD3 R0, R23, R14, RZ ;  /* 0x0000000e17007210 */ /* 0x000fe40007ffe0ff */
[----:B-1----:R-:W-:Y:S02]  /*1ac0*/  MOV R5, R3 ;  /* 0x0000000300057202 */ /* 0x002fe40000000f00 */
.L_x_854:
[----:B------:R-:W-:Y:S05]  /*1ad0*/  BSYNC B0 ;  /* 0x0000000000007941 */ /* 0x000fea0003800000 */
.L_x_852:
[----:B------:R-:W-:Y:S01]  /*1ae0*/  ISETP.NE.AND P0, PT, R242, -0x1, PT ;  /* 0xfffffffff200780c */ /* 0x000fe20003f05270 */
[----:B------:R-:W2:Y:S04]  /*1af0*/  LD.E.64 R12, desc[UR6][R18.64+0x30] ;  /* 0x00003006120c7980 */ /* 0x000ea8000c101b00 */
[----:B------:R-:W3:Y:S04]  /*1b00*/  LD.E.64 R10, desc[UR6][R18.64+0x48] ;  /* 0x00004806120a7980 */ /* 0x000ee8000c101b00 */
[----:B------:R-:W4:Y:S04]  /*1b10*/  LD.E R60, desc[UR6][R18.64+0xc0] ;  /* 0x0000c006123c7980 */ /* 0x000f28000c101900 */
[----:B------:R-:W3:Y:S04]  /*1b20*/  @!P0 LD.E.64 R24, desc[UR6][R18.64+0x18] ;  /* 0x0000180612188980 */ /* 0x000ee8000c101b00 */
[----:B------:R1:W5:Y:S04]  /*1b30*/  @P4 LD.E R20, desc[UR6][R20.64] ;  /* 0x0000000614144980 */ /* 0x000368000c101900 */
[----:B------:R-:W4:Y:S04]  /*1b40*/  LD.E.64 R160, desc[UR6][R18.64+0x8] ;  /* 0x0000080612a07980 */ /* 0x000f28000c101b00 */
[----:B------:R-:W4:Y:S04]  /*1b50*/  LD.E.64 R170, desc[UR6][R18.64+0x10] ;  /* 0x0000100612aa7980 */ /* 0x000f28000c101b00 */
[----:B------:R1:W5:Y:S01]  /*1b60*/  LD.E.64 R178, desc[UR6][R18.64] ;  /* 0x0000000612b27980 */ /* 0x000362000c101b00 */
[----:B------:R-:W-:-:S04]  /*1b70*/  SHF.R.S32.HI R3, RZ, 0x1f, R52 ;  /* 0x0000001fff037819 */ /* 0x000fc80000011434 */
[CC--:B------:R-:W-:Y:S02]  /*1b80*/  LEA.HI R17, R3.reuse, R52.reuse, RZ, 0x4 ;  /* 0x0000003403117211 */ /* 0x0c0fe400078f20ff */
[----:B------:R-:W-:Y:S02]  /*1b90*/  LEA.HI R168, R3, R52, RZ, 0x3 ;  /* 0x0000003403a87211 */ /* 0x000fe400078f18ff */
[----:B------:R-:W-:Y:S02]  /*1ba0*/  SHF.R.S32.HI R14, RZ, 0x4, R17 ;  /* 0x00000004ff0e7819 */ /* 0x000fe40000011411 */
[----:B------:R-:W-:Y:S02]  /*1bb0*/  LOP3.LUT R54, R168, 0xfffffff8, RZ, 0xc0, !PT ;  /* 0xfffffff8a8367812 */ /* 0x000fe400078ec0ff */
[C---:B------:R-:W-:Y:S02]  /*1bc0*/  LEA.HI R55, R17.reuse, R14, RZ, 0x1 ;  /* 0x0000000e11377211 */ /* 0x040fe400078f08ff */
[----:B------:R-:W-:-:S02]  /*1bd0*/  LOP3.LUT R17, R17, 0xfffffff0, RZ, 0xc0, !PT ;  /* 0xfffffff011117812 */ /* 0x000fc400078ec0ff */
[----:B------:R-:W-:Y:S01]  /*1be0*/  LOP3.LUT R55, R55, 0xfffffffe, RZ, 0xc0, !PT ;  /* 0xfffffffe37377812 */ /* 0x000fe200078ec0ff */
[C---:B------:R-:W-:Y:S02]  /*1bf0*/  IMAD.IADD R54, R52.reuse, 0x1, -R54 ;  /* 0x0000000134367824 */ /* 0x040fe400078e0a36 */
[----:B------:R-:W-:Y:S02]  /*1c00*/  IMAD.IADD R17, R52, 0x1, -R17 ;  /* 0x0000000134117824 */ /* 0x000fe400078e0a11 */
[----:B------:R-:W-:Y:S02]  /*1c10*/  IMAD.IADD R55, R14, 0x1, -R55 ;  /* 0x000000010e377824 */ /* 0x000fe400078e0a37 */
[----:B------:R-:W-:Y:S01]  /*1c20*/  IMAD.SHL.U32 R14, R54, 0x8, RZ ;  /* 0x00000008360e7824 */ /* 0x000fe200078e00ff */
[----:B------:R-:W-:-:S04]  /*1c30*/  SHF.R.S32.HI R15, RZ, 0x1f, R17 ;  /* 0x0000001fff0f7819 */ /* 0x000fc80000011411 */
[----:B------:R-:W-:Y:S02]  /*1c40*/  IADD3 R28, P1, R14, R8, RZ ;  /* 0x000000080e1c7210 */ /* 0x000fe40007f3e0ff */
[----:B------:R-:W-:Y:S02]  /*1c50*/  LEA.HI R8, R15, R17, RZ, 0x3 ;  /* 0x000000110f087211 */ /* 0x000fe400078f18ff */
[----:B------:R-:W-:Y:S02]  /*1c60*/  SHF.R.S32.HI R168, RZ, 0x3, R168 ;  /* 0x00000003ffa87819 */ /* 0x000fe400000114a8 */
[----:B------:R-:W-:Y:S02]  /*1c70*/  LOP3.LUT R16, R8, 0xfffffff8, RZ, 0xc0, !PT ;  /* 0xfffffff808107812 */ /* 0x000fe400078ec0ff */
[----:B------:R-:W-:Y:S01]  /*1c80*/  LEA.HI R3, R3, R52, RZ, 0x6 ;  /* 0x0000003403037211 */ /* 0x000fe200078f30ff */
[----:B-1----:R-:W-:Y:S01]  /*1c90*/  IMAD.SHL.U32 R21, R168, 0x40, RZ ;  /* 0x00000040a8157824 */ /* 0x002fe200078e00ff */
[----:B------:R-:W-:Y:S01]  /*1ca0*/  SHF.R.S32.HI R15, RZ, 0x1f, R14 ;  /* 0x0000001fff0f7819 */ /* 0x000fe2000001140e */
[----:B------:R-:W-:-:S02]  /*1cb0*/  IMAD.IADD R16, R17, 0x1, -R16 ;  /* 0x0000000111107824 */ /* 0x000fc400078e0a10 */
[----:B------:R-:W-:Y:S01]  /*1cc0*/  IMAD.SHL.U32 R156, R3, 0x8, RZ ;  /* 0x00000008039c7824 */ /* 0x000fe200078e00ff */
[----:B------:R-:W-:Y:S01]  /*1cd0*/  LOP3.LUT R21, R21, 0x1c0, RZ, 0xc0, !PT ;  /* 0x000001c015157812 */ /* 0x000fe200078ec0ff */
[-C--:B------:R-:W-:Y:S02]  /*1ce0*/  IMAD R6, R6, R50.reuse, RZ ;  /* 0x0000003206067224 */ /* 0x080fe400078e02ff */
[----:B------:R-:W-:Y:S02]  /*1cf0*/  IMAD.X R29, R15, 0x1, R9, P1 ;  /* 0x000000010f1d7824 */ /* 0x000fe400008e0609 */
[----:B------:R-:W-:Y:S01]  /*1d00*/  IMAD.SHL.U32 R3, R16, 0x40, RZ ;  /* 0x0000004010037824 */ /* 0x000fe200078e00ff */
[----:B------:R-:W-:Y:S01]  /*1d10*/  LOP3.LUT R22, R21, 0x38, R14, 0xf8, !PT ;  /* 0x0000003815167812 */ /* 0x000fe200078ef80e */
[C---:B------:R-:W-:Y:S01]  /*1d20*/  IMAD R6, R7.reuse, R51, R6 ;  /* 0x0000003307067224 */ /* 0x040fe200078e0206 */
[----:B------:R-:W-:Y:S01]  /*1d30*/  SHF.R.U32.HI R21, RZ, 0x3, R21 ;  /* 0x00000003ff157819 */ /* 0x000fe20000011615 */
[----:B------:R-:W-:Y:S01]  /*1d40*/  IMAD.WIDE.U32 R28, R7, R50, R28 ;  /* 0x00000032071c7225 */ /* 0x000fe200078e001c */
[----:B------:R-:W-:-:S02]  /*1d50*/  SHF.L.U32 R7, R55, 0x3, RZ ;  /* 0x0000000337077819 */ /* 0x000fc400000006ff */
[----:B------:R-:W-:Y:S01]  /*1d60*/  LOP3.LUT R3, R3, 0x1c0, RZ, 0xc0, !PT ;  /* 0x000001c003037812 */ /* 0x000fe200078ec0ff */
[----:B------:R-:W-:Y:S01]  /*1d70*/  IMAD.IADD R29, R29, 0x1, R6 ;  /* 0x000000011d1d7824 */ /* 0x000fe200078e0206 */
[----:B------:R-:W-:Y:S02]  /*1d80*/  LOP3.LUT R21, R22, R21, RZ, 0x3c, !PT ;  /* 0x0000001516157212 */ /* 0x000fe400078e3cff */
[C---:B------:R-:W-:Y:S02]  /*1d90*/  LOP3.LUT P3, RZ, R16.reuse, 0x4, RZ, 0xc0, !PT ;  /* 0x0000000410ff7812 */ /* 0x040fe4000786c0ff */
[----:B------:R-:W-:Y:S02]  /*1da0*/  LOP3.LUT P2, RZ, R16, 0x2, RZ, 0xc0, !PT ;  /* 0x0000000210ff7812 */ /* 0x000fe4000784c0ff */
[----:B------:R-:W-:Y:S02]  /*1db0*/  LOP3.LUT R7, R3, 0x8, R7, 0xf8, !PT ;  /* 0x0000000803077812 */ /* 0x000fe400078ef807 */
[----:B------:R-:W-:-:S02]  /*1dc0*/  SHF.R.U32.HI R41, RZ, 0x3, R3 ;  /* 0x00000003ff297819 */ /* 0x000fc40000011603 */
[----:B------:R-:W-:Y:S01]  /*1dd0*/  SHF.R.S32.HI R56, RZ, 0x1f, R239 ;  /* 0x0000001fff387819 */ /* 0x000fe200000114ef */
[----:B------:R-:W-:Y:S01]  /*1de0*/  IMAD.SHL.U32 R8, R8, 0x40, RZ ;  /* 0x0000004008087824 */ /* 0x000fe200078e00ff */
[----:B------:R-:W-:-:S04]  /*1df0*/  LOP3.LUT R41, R7, R41, RZ, 0x3c, !PT ;  /* 0x0000002907297212 */ /* 0x000fc800078e3cff */
[----:B------:R-:W-:Y:S02]  /*1e00*/  LOP3.LUT R41, R41, 0xfffffe00, R8, 0xf8, !PT ;  /* 0xfffffe0029297812 */ /* 0x000fe400078ef808 */
[----:B------:R-:W-:-:S04]  /*1e10*/  SHF.R.S32.HI R88, RZ, 0x1f, R57 ;  /* 0x0000001fff587819 */ /* 0x000fc80000011439 */
[----:B------:R-:W-:Y:S01]  /*1e20*/  LEA.HI R88, R88, R57, RZ, 0x6 ;  /* 0x0000003958587211 */ /* 0x000fe200078f30ff */
[----:B------:R-:W-:-:S03]  /*1e30*/  IMAD R162, R27, R5, RZ ;  /* 0x000000051ba27224 */ /* 0x000fc600078e02ff */
[----:B------:R-:W-:Y:S01]  /*1e40*/  SHF.R.S32.HI R88, RZ, 0x6, R88 ;  /* 0x00000006ff587819 */ /* 0x000fe20000011458 */
[-C--:B------:R-:W-:Y:S01]  /*1e50*/  IMAD R162, R4, R26.reuse, R162 ;  /* 0x0000001a04a27224 */ /* 0x080fe200078e02a2 */
[----:B------:R-:W-:Y:S01]  /*1e60*/  SHF.R.S32.HI R169, RZ, 0x1f, R168 ;  /* 0x0000001fffa97819 */ /* 0x000fe200000114a8 */
[----:B------:R-:W-:Y:S01]  /*1e70*/  IMAD.WIDE.U32 R26, R5, R26, R28 ;  /* 0x0000001a051a7225 */ /* 0x000fe200078e001c */
[----:B------:R-:W-:-:S03]  /*1e80*/  VIMNMX R88, RZ, R88, !PT ;  /* 0x00000058ff587248 */ /* 0x000fc60007fe0100 */
[----:B------:R-:W-:Y:S02]  /*1e90*/  IMAD.IADD R163, R27, 0x1, R162 ;  /* 0x000000011ba37824 */ /* 0x000fe400078e02a2 */
[----:B------:R-:W-:Y:S02]  /*1ea0*/  IMAD.MOV.U32 R162, RZ, RZ, R26 ;  /* 0x000000ffffa27224 */ /* 0x000fe400078e001a */
[----:B------:R-:W-:-:S04]  /*1eb0*/  IMAD.WIDE R172, R240, 0x40, R168 ;  /* 0x00000040f0ac7825 */ /* 0x000fc800078e02a8 */
[-C--:B------:R-:W-:Y:S02]  /*1ec0*/  IMAD R157, R49, R168.reuse, RZ ;  /* 0x000000a8319d7224 */ /* 0x080fe400078e02ff */
[----:B------:R-:W-:Y:S02]  /*1ed0*/  IMAD R166, R51, R168, RZ ;  /* 0x000000a833a67224 */ /* 0x000fe400078e02ff */
[C---:B------:R-:W-:Y:S02]  /*1ee0*/  IMAD R157, R169.reuse, R48, R157 ;  /* 0x00000030a99d7224 */ /* 0x040fe400078e029d */
[-C--:B------:R-:W-:Y:S02]  /*1ef0*/  IMAD R166, R169, R50.reuse, R166 ;  /* 0x00000032a9a67224 */ /* 0x080fe400078e02a6 */
[----:B------:R-:W-:-:S04]  /*1f00*/  IMAD.WIDE.U32 R162, R168, R50, R162 ;  /* 0x00000032a8a27225 */ /* 0x000fc800078e00a2 */
[----:B------:R-:W-:Y:S02]  /*1f10*/  IMAD.MOV.U32 R40, RZ, RZ, 0x10 ;  /* 0x00000010ff287424 */ /* 0x000fe400078e00ff */
[----:B------:R-:W-:Y:S02]  /*1f20*/  IMAD.MOV.U32 R39, RZ, RZ, 0x20 ;  /* 0x00000020ff277424 */ /* 0x000fe400078e00ff */
[----:B------:R-:W-:Y:S01]  /*1f30*/  IMAD.IADD R167, R163, 0x1, R166 ;  /* 0x00000001a3a77824 */ /* 0x000fe200078e02a6 */
[----:B------:R-:W-:Y:S01]  /*1f40*/  LOP3.LUT R156, R21, 0xfffffe00, R156, 0xf8, !PT ;  /* 0xfffffe00159c7812 */ /* 0x000fe200078ef89c */
[C---:B------:R-:W-:Y:S01]  /*1f50*/  IMAD.SHL.U32 R233, R48.reuse, 0x10, RZ ;  /* 0x0000001030e97824 */ /* 0x040fe200078e00ff */
[----:B------:R-:W-:Y:S01]  /*1f60*/  SHF.L.U64.HI R234, R48, 0x4, R49 ;  /* 0x0000000430ea7819 */ /* 0x000fe20000010231 */
[C---:B------:R-:W-:Y:S01]  /*1f70*/  IMAD.SHL.U32 R231, R50.reuse, 0x10, RZ ;  /* 0x0000001032e77824 */ /* 0x040fe200078e00ff */
[----:B------:R-:W-:Y:S01]  /*1f80*/  SHF.L.U64.HI R232, R50, 0x4, R51 ;  /* 0x0000000432e87819 */ /* 0x000fe20000010233 */
[----:B------:R-:W-:Y:S01]  /*1f90*/  IMAD.SHL.U32 R58, R54, 0x4, RZ ;  /* 0x00000004363a7824 */ /* 0x000fe200078e00ff */
[----:B------:R-:W-:-:S02]  /*1fa0*/  SEL R40, R40, 0xfffffff0, !P2 ;  /* 0xfffffff028287807 */ /* 0x000fc40005000000 */
[----:B------:R-:W-:Y:S01]  /*1fb0*/  SEL R39, R39, 0xffffffe0, !P3 ;  /* 0xffffffe027277807 */ /* 0x000fe20005800000 */
[----:B--2---:R-:W-:-:S04]  /*1fc0*/  @P0 IMAD.WIDE.U32 R22, R12, R242, RZ ;  /* 0x000000f20c160225 */ /* 0x004fc800078e00ff */
[----:B------:R-:W-:Y:S02]  /*1fd0*/  @P0 IMAD.MOV.U32 R3, RZ, RZ, R22 ;  /* 0x000000ffff030224 */ /* 0x000fe400078e0016 */
[----:B------:R-:W-:Y:S02]  /*1fe0*/  @P0 IMAD R7, R13, R242, RZ ;  /* 0x000000f20d070224 */ /* 0x000fe400078e02ff */
[-C--:B---3--:R-:W-:Y:S02]  /*1ff0*/  @!P0 IMAD R6, R25, R239.reuse, RZ ;  /* 0x000000ef19068224 */ /* 0x088fe400078e02ff */
[----:B------:R-:W-:-:S04]  /*2000*/  @!P0 IMAD.WIDE.U32 R16, R24, R239, RZ ;  /* 0x000000ef18108225 */ /* 0x000fc800078e00ff */
[----:B------:R-:W-:Y:S02]  /*2010*/  @!P0 IMAD R6, R24, R56, R6 ;  /* 0x0000003818068224 */ /* 0x000fe400078e0206 */
[----:B------:R-:W-:Y:S02]  /*2020*/  @!P0 IMAD.MOV.U32 R3, RZ, RZ, R16 ;  /* 0x000000ffff038224 */ /* 0x000fe400078e0010 */
[----:B------:R-:W-:Y:S01]  /*2030*/  @P0 IMAD.IADD R7, R23, 0x1, R7 ;  /* 0x0000000117070824 */ /* 0x000fe200078e0207 */
[----:B------:R-:W-:Y:S02]  /*2040*/  @!P0 IADD3 R7, R17, R6, RZ ;  /* 0x0000000611078210 */ /* 0x000fe40007ffe0ff */
[C---:B------:R-:W-:Y:S01]  /*2050*/  IADD3 R8, P1, R14.reuse, R3, RZ ;  /* 0x000000030e087210 */ /* 0x040fe20007f3e0ff */
[----:B------:R-:W-:Y:S02]  /*2060*/  IMAD R6, R11, R238, RZ ;  /* 0x000000ee0b067224 */ /* 0x000fe400078e02ff */
[----:B------:R-:W-:-:S02]  /*2070*/  VIADD R11, R14, 0x40 ;  /* 0x000000400e0b7836 */ /* 0x000fc40000000000 */
[----:B------:R-:W-:Y:S01]  /*2080*/  IMAD.X R9, R15, 0x1, R7, P1 ;  /* 0x000000010f097824 */ /* 0x000fe200008e0607 */
[----:B------:R-:W-:Y:S01]  /*2090*/  SHF.R.S32.HI R3, RZ, 0x1f, R238 ;  /* 0x0000001fff037819 */ /* 0x000fe200000114ee */
[--C-:B------:R-:W-:Y:S02]  /*20a0*/  @P0 IMAD.MOV.U32 R176, RZ, RZ, R12.reuse ;  /* 0x000000ffffb00224 */ /* 0x100fe400078e000c */
[--C-:B------:R-:W-:Y:S02]  /*20b0*/  @P0 IMAD.MOV.U32 R177, RZ, RZ, R13.reuse ;  /* 0x000000ffffb10224 */ /* 0x100fe400078e000d */
[----:B------:R-:W-:Y:S02]  /*20c0*/  @!P0 IMAD.MOV.U32 R176, RZ, RZ, R12 ;  /* 0x000000ffffb08224 */ /* 0x000fe400078e000c */
[----:B------:R-:W-:Y:S01]  /*20d0*/  @!P0 IMAD.MOV.U32 R177, RZ, RZ, R13 ;  /* 0x000000ffffb18224 */ /* 0x000fe200078e000d */
[----:B----4-:R-:W-:Y:S01]  /*20e0*/  ISETP.GE.AND P0, PT, R11, R60, PT ;  /* 0x0000003c0b00720c */ /* 0x010fe20003f06270 */
[----:B------:R-:W-:Y:S01]  /*20f0*/  IMAD.WIDE.U32 R12, R238, R10, R8 ;  /* 0x0000000aee0c7225 */ /* 0x000fe200078e0008 */
[----:B------:R-:W-:-:S03]  /*2100*/  IADD3 R9, R14, 0xc0, RZ ;  /* 0x000000c00e097810 */ /* 0x000fc60007ffe0ff */
[----:B------:R-:W-:Y:S01]  /*2110*/  IMAD R3, R10, R3, R6 ;  /* 0x000000030a037224 */ /* 0x000fe200078e0206 */
[----:B------:R-:W-:Y:S02]  /*2120*/  SEL R6, RZ, 0xffffffff, P0 ;  /* 0xffffffffff067807 */ /* 0x000fe40000000000 */
[----:B------:R-:W-:Y:S01]  /*2130*/  ISETP.GE.AND P0, PT, R9, R60, PT ;  /* 0x0000003c0900720c */ /* 0x000fe20003f06270 */
[----:B------:R-:W-:-:S03]  /*2140*/  @!P4 IMAD.MOV.U32 R20, RZ, RZ, RZ ;  /* 0x000000ffff14c224 */ /* 0x000fc600078e00ff */
[----:B------:R-:W-:Y:S02]  /*2150*/  SEL R59, RZ, 0x8, P0 ;  /* 0x00000008ff3b7807 */ /* 0x000fe40000000000 */
[C---:B------:R-:W-:Y:S01]  /*2160*/  IADD3 R158, P0, R14.reuse, R2, RZ ;  /* 0x000000020e9e7210 */ /* 0x040fe20007f1e0ff */
[C---:B------:R-:W-:Y:S01]  /*2170*/  VIADD R10, R14.reuse, 0x80 ;  /* 0x000000800e0a7836 */ /* 0x040fe20000000000 */
[----:B------:R-:W-:Y:S02]  /*2180*/  ISETP.GT.AND P4, PT, R165, R88, PT ;  /* 0x00000058a500720c */ /* 0x000fe40003f84270 */
[----:B------:R-:W-:Y:S02]  /*2190*/  ISETP.GE.AND P1, PT, R14, R60, PT ;  /* 0x0000003c0e00720c */ /* 0x000fe40003f26270 */
[----:B------:R-:W-:Y:S01]  /*21a0*/  IADD3.X R159, R15, R0, RZ, P0, !PT ;  /* 0x000000000f9f7210 */ /* 0x000fe200007fe4ff */
[----:B------:R-:W-:Y:S01]  /*21b0*/  IMAD.SHL.U32 R6, R6, 0x2, RZ ;  /* 0x0000000206067824 */ /* 0x000fe200078e00ff */
[----:B------:R-:W-:Y:S01]  /*21c0*/  SEL R7, RZ, 0x1, P1 ;  /* 0x00000001ff077807 */ /* 0x000fe20000800000 */
[----:B------:R-:W-:Y:S01]  /*21d0*/  IMAD R174, R173, R176, RZ ;  /* 0x000000b0adae7224 */ /* 0x000fe200078e02ff */
[----:B------:R-:W-:Y:S01]  /*21e0*/  ISETP.GE.AND P1, PT, R10, R60, PT ;  /* 0x0000003c0a00720c */ /* 0x000fe20003f26270 */
[----:B------:R-:W-:-:S04]  /*21f0*/  IMAD.WIDE.U32 R158, R168, R48, R158 ;  /* 0x00000030a89e7225 */ /* 0x000fc800078e009e */
[----:B------:R-:W-:Y:S01]  /*2200*/  IMAD.IADD R13, R13, 0x1, R3 ;  /* 0x000000010d0d7824 */ /* 0x000fe200078e0203 */
[----:B------:R-:W-:Y:S01]  /*2210*/  SEL R3, RZ, 0x4, P1 ;  /* 0x00000004ff037807 */ /* 0x000fe20000800000 */
[----:B------:R-:W-:Y:S01]  /*2220*/  IMAD R174, R172, R177, R174 ;  /* 0x000000b1acae7224 */ /* 0x000fe200078e02ae */
[----:B------:R-:W-:Y:S01]  /*2230*/  LOP3.LUT R6, R6, 0x2, R7, 0xe2, !PT ;  /* 0x0000000206067812 */ /* 0x000fe200078ee207 */
[----:B------:R-:W-:Y:S01]  /*2240*/  IMAD.IADD R157, R159, 0x1, R157 ;  /* 0x000000019f9d7824 */ /* 0x000fe200078e029d */
[----:B------:R-:W-:Y:S01]  /*2250*/  LEA R236, P1, R158, R160, 0x1 ;  /* 0x000000a09eec7211 */ /* 0x000fe200078208ff */
[----:B------:R-:W-:Y:S01]  /*2260*/  IMAD.WIDE.U32 R172, R172, R176, R12 ;  /* 0x000000b0acac7225 */ /* 0x000fe200078e000c */
[----:B------:R-:W-:Y:S02]  /*2270*/  LEA R189, P0, R162, R170, 0x1 ;  /* 0x000000aaa2bd7211 */ /* 0x000fe400078008ff */
[----:B------:R-:W-:Y:S01]  /*2280*/  LOP3.LUT R59, R59, R6, R3, 0xfe, !PT ;  /* 0x000000063b3b7212 */ /* 0x000fe200078efe03 */
[----:B------:R-:W-:Y:S01]  /*2290*/  IMAD.IADD R175, R173, 0x1, R174 ;  /* 0x00000001adaf7824 */ /* 0x000fe200078e02ae */
[----:B------:R-:W-:-:S02]  /*22a0*/  LEA.HI.X R235, R158, R161, R157, 0x1, P1 ;  /* 0x000000a19eeb7211 */ /* 0x000fc400008f0c9d */
[----:B------:R-:W-:Y:S01]  /*22b0*/  LEA.HI.X R188, R162, R171, R167, 0x1, P0 ;  /* 0x000000aba2bc7211 */ /* 0x000fe200000f0ca7 */
[----:B------:R-:W-:Y:S06]  /*22c0*/  @!P4 BRA `(.L_x_855) ;  /* 0x000000b8005cc947 */ /* 0x000fec0003800000 */
[----:B------:R-:W2:Y:S04]  /*22d0*/  LD.E.64 R32, desc[UR6][R18.64+0x120] ;  /* 0x0001200612207980 */ /* 0x000ea8000c101b00 */
[----:B------:R-:W3:Y:S04]  /*22e0*/  LD.E.64 R34, desc[UR6][R18.64+0x118] ;  /* 0x0001180612227980 */ /* 0x000ee8000c101b00 */
[----:B------:R-:W4:Y:S04]  /*22f0*/  LD.E.64 R182, desc[UR6][R18.64+0x130] ;  /* 0x0001300612b67980 */ /* 0x000f28000c101b00 */
[----:B------:R-:W4:Y:S04]  /*2300*/  LD.E.64 R184, desc[UR6][R18.64+0x128] ;  /* 0x0001280612b87980 */ /* 0x000f28000c101b00 */
[----:B------:R-:W4:Y:S04]  /*2310*/  LD.E.64 R28, desc[UR6][R18.64+0x140] ;  /* 0x00014006121c7980 */ /* 0x000f28000c101b00 */
[----:B------:R-:W4:Y:S04]  /*2320*/  LD.E.64 R26, desc[UR6][R18.64+0x138] ;  /* 0x00013806121a7980 */ /* 0x000f28000c101b00 */
[----:B------:R-:W4:Y:S04]  /*2330*/  LD.E R16, desc[UR6][R18.64+0xd0] ;  /* 0x0000d00612107980 */ /* 0x000f28000c101900 */
[----:B------:R-:W4:Y:S04]  /*2340*/  LD.E.64 R24, desc[UR6][R18.64+0x108] ;  /* 0x0001080612187980 */ /* 0x000f28000c101b00 */
[----:B------:R-:W4:Y:S04]  /*2350*/  LD.E.64 R22, desc[UR6][R18.64+0x110] ;  /* 0x0001100612167980 */ /* 0x000f28000c101b00 */
[----:B------:R-:W4:Y:S04]  /*2360*/  LD.E.64 R12, desc[UR6][R18.64+0x150] ;  /* 0x00015006120c7980 */ /* 0x000f28000c101b00 */
[----:B------:R-:W4:Y:S01]  /*2370*/  LD.E.64 R6, desc[UR6][R18.64+0x148] ;  /* 0x0001480612067980 */ /* 0x000f22000c101b00 */
[----:B------:R-:W-:Y:S01]  /*2380*/  LEA R17, R165, 0xffffffc0, 0x6 ;  /* 0xffffffc0a5117811 */ /* 0x000fe200078e30ff */
[----:B------:R-:W-:Y:S01]  /*2390*/  IMAD R65, R51, 0x60, RZ ;  /* 0x0000006033417824 */ /* 0x000fe200078e02ff */
[----:B------:R-:W-:Y:S01]  /*23a0*/  LOP3.LUT R151, R59, 0xffff, RZ, 0xc0, !PT ;  /* 0x0000ffff3b977812 */ /* 0x000fe200078ec0ff */
[----:B------:R-:W-:Y:S01]  /*23b0*/  IMAD.WIDE.U32 R180, R50, 0x60, RZ ;  /* 0x0000006032b47825 */ /* 0x000fe200078e00ff */
[----:B------:R-:W-:-:S02]  /*23c0*/  SHF.R.S32.HI R8, RZ, 0x1f, R17 ;  /* 0x0000001fff087819 */ /* 0x000fc40000011411 */
[C---:B------:R-:W-:Y:S01]  /*23d0*/  SHF.L.U64.HI R67, R50.reuse, 0x5, R51 ;  /* 0x0000000532437819 */ /* 0x040fe20000010233 */
[----:B-----5:R-:W-:Y:S01]  /*23e0*/  IMAD.IADD R20, R17, 0x1, R20 ;  /* 0x0000000111147824 */ /* 0x020fe200078e0214 */
[----:B------:R-:W-:Y:S01]  /*23f0*/  SHF.L.U32 R66, R50, 0x5, RZ ;  /* 0x0000000532427819 */ /* 0x000fe200000006ff */
[C---:B------:R-:W-:Y:S01]  /*2400*/  VIADD R64, R168.reuse, 0x10 ;  /* 0x00000010a8407836 */ /* 0x040fe20000000000 */
[C---:B------:R-:W-:Y:S01]  /*2410*/  LOP3.LUT R154, R151.reuse, 0x1, RZ, 0xc0, !PT ;  /* 0x00000001979a7812 */ /* 0x040fe200078ec0ff */
[C---:B------:R-:W-:Y:S01]  /*2420*/  VIADD R63, R168.reuse, 0x20 ;  /* 0x00000020a83f7836 */ /* 0x040fe20000000000 */
[C---:B------:R-:W-:Y:S01]  /*2430*/  LOP3.LUT R153, R151.reuse, 0x2, RZ, 0xc0, !PT ;  /* 0x0000000297997812 */ /* 0x040fe200078ec0ff */
[----:B------:R-:W-:Y:S01]  /*2440*/  VIADD R62, R168, 0x30 ;  /* 0x00000030a83e7836 */ /* 0x000fe20000000000 */
[----:B------:R-:W-:Y:S01]  /*2450*/  LOP3.LUT R152, R151, 0x4, RZ, 0xc0, !PT ;  /* 0x0000000497987812 */ /* 0x000fe200078ec0ff */
[----:B------:R-:W-:Y:S01]  /*2460*/  IMAD.MOV.U32 R124, RZ, RZ, R236 ;  /* 0x000000ffff7c7224 */ /* 0x000fe200078e00ec */
[----:B------:R-:W-:Y:S01]  /*2470*/  SHF.L.U64.HI R67, R66, 0x1, R67 ;  /* 0x0000000142437819 */ /* 0x000fe20000010243 */
[----:B------:R-:W-:Y:S01]  /*2480*/  IMAD.MOV.U32 R125, RZ, RZ, R235 ;  /* 0x000000ffff7d7224 */ /* 0x000fe200078e00eb */
[C---:B------:R-:W-:Y:S01]  /*2490*/  SHF.L.U64.HI R87, R48.reuse, 0x5, R49 ;  /* 0x0000000530577819 */ /* 0x040fe20000010231 */
[----:B------:R-:W-:Y:S01]  /*24a0*/  IMAD.MOV.U32 R126, RZ, RZ, R188 ;  /* 0x000000ffff7e7224 */ /* 0x000fe200078e00bc */
[----:B------:R-:W-:Y:S01]  /*24b0*/  SHF.L.U32 R86, R48, 0x5, RZ ;  /* 0x0000000530567819 */ /* 0x000fe200000006ff */
[----:B------:R-:W-:Y:S01]  /*24c0*/  IMAD.SHL.U32 R66, R66, 0x2, RZ ;  /* 0x0000000242427824 */ /* 0x000fe200078e00ff */
[----:B------:R-:W-:Y:S01]  /*24d0*/  MOV R127, R189 ;  /* 0x000000bd007f7202 */ /* 0x000fe20000000f00 */
[----:B------:R-:W-:Y:S01]  /*24e0*/  IMAD.IADD R65, R181, 0x1, R65 ;  /* 0x00000001b5417824 */ /* 0x000fe200078e0241 */
[----:B------:R-:W-:Y:S01]  /*24f0*/  LOP3.LUT R151, R151, 0x8, RZ, 0xc0, !PT ;  /* 0x0000000897977812 */ /* 0x000fe200078ec0ff */
[----:B--2---:R-:W-:-:S02]  /*2500*/  IMAD R0, R33, R239, RZ ;  /* 0x000000ef21007224 */ /* 0x004fc400078e02ff */
[----:B---3--:R-:W-:Y:S02]  /*2510*/  IMAD R2, R35, R239, RZ ;  /* 0x000000ef23027224 */ /* 0x008fe400078e02ff */
[----:B------:R-:W-:Y:S02]  /*2520*/  IMAD R0, R32, R56, R0 ;  /* 0x0000003820007224 */ /* 0x000fe400078e0200 */
[C---:B------:R-:W-:Y:S01]  /*2530*/  IMAD.WIDE.U32 R32, R239.reuse, R32, R14 ;  /* 0x00000020ef207225 */ /* 0x040fe200078e000e */
[C-C-:B----4-:R-:W-:Y:S02]  /*2540*/  SHF.L.U64.HI R111, R182.reuse, 0x4, R183.reuse ;  /* 0x00000004b66f7819 */ /* 0x150fe400000102b7 */
[----:B------:R-:W-:Y:S01]  /*2550*/  SHF.L.U64.HI R113, R182, 0x5, R183 ;  /* 0x00000005b6717819 */ /* 0x000fe200000102b7 */
[----:B------:R-:W-:Y:S01]  /*2560*/  IMAD.WIDE.U32 R30, R239, R34, R14 ;  /* 0x00000022ef1e7225 */ /* 0x000fe200078e000e */
[--C-:B------:R-:W-:Y:S02]  /*2570*/  SHF.L.U64.HI R89, R184, 0x4, R185.reuse ;  /* 0x00000004b8597819 */ /* 0x100fe400000102b9 */
[----:B------:R-:W-:Y:S01]  /*2580*/  SHF.L.U32 R114, R182, 0x5, RZ ;  /* 0x00000005b6727819 */ /* 0x000fe200000006ff */
[----:B------:R-:W-:Y:S01]  /*2590*/  IMAD R2, R34, R56, R2 ;  /* 0x0000003822027224 */ /* 0x000fe200078e0202 */
[----:B------:R-:W-:Y:S01]  /*25a0*/  SHF.L.U64.HI R99, R184, 0x5, R185 ;  /* 0x00000005b8637819 */ /* 0x000fe200000102b9 */
[----:B------:R-:W-:Y:S01]  /*25b0*/  IMAD.IADD R33, R33, 0x1, R0 ;  /* 0x0000000121217824 */ /* 0x000fe200078e0200 */
[----:B------:R-:W-:Y:S01]  /*25c0*/  SHF.L.U64.HI R113, R114, 0x1, R113 ;  /* 0x0000000172717819 */ /* 0x000fe20000010271 */
[----:B------:R-:W-:-:S02]  /*25d0*/  IMAD R3, R183, R17, RZ ;  /* 0x00000011b7037224 */ /* 0x000fc400078e02ff */
[----:B------:R-:W-:Y:S02]  /*25e0*/  IMAD R0, R185, R17, RZ ;  /* 0x00000011b9007224 */ /* 0x000fe400078e02ff */
[----:B------:R-:W-:Y:S01]  /*25f0*/  IMAD.IADD R31, R31, 0x1, R2 ;  /* 0x000000011f1f7824 */ /* 0x000fe200078e0202 */
[----:B------:R-:W-:Y:S01]  /*2600*/  LEA.HI R148, R16, R16, RZ, 0x1 ;  /* 0x0000001010947211 */ /* 0x000fe200078f08ff */
[----:B------:R-:W-:Y:S02]  /*2610*/  IMAD R3, R182, R8, R3 ;  /* 0x00000008b6037224 */ /* 0x000fe400078e0203 */
[----:B------:R-:W-:Y:S01]  /*2620*/  IMAD.WIDE.U32 R32, R17, R182, R32 ;  /* 0x000000b611207225 */ /* 0x000fe200078e0020 */
[----:B------:R-:W-:-:S03]  /*2630*/  SHF.R.S32.HI R148, RZ, 0x1, R148 ;  /* 0x00000001ff947819 */ /* 0x000fc60000011494 */
[C---:B------:R-:W-:Y:S01]  /*2640*/  IMAD R0, R184.reuse, R8, R0 ;  /* 0x00000008b8007224 */ /* 0x040fe200078e0200 */
[----:B------:R-:W-:Y:S01]  /*2650*/  SHF.R.S32.HI R8, RZ, 0x1f, R57 ;  /* 0x0000001fff087819 */ /* 0x000fe20000011439 */
[----:B------:R-:W-:Y:S01]  /*2660*/  IMAD.WIDE.U32 R30, R184, R17, R30 ;  /* 0x00000011b81e7225 */ /* 0x000fe200078e001e */
[----:B------:R-:W-:-:S03]  /*2670*/  SHF.L.U32 R155, R148, 0x4, RZ ;  /* 0x00000004949b7819 */ /* 0x000fc600000006ff */
[----:B------:R-:W-:Y:S01]  /*2680*/  IMAD.IADD R33, R33, 0x1, R3 ;  /* 0x0000000121217824 */ /* 0x000fe200078e0203 */
[----:B------:R-:W-:Y:S01]  /*2690*/  IADD3 R31, R31, R0, RZ ;  /* 0x000000001f1f7210 */ /* 0x000fe20007ffe0ff */
[-C--:B------:R-:W-:Y:S01]  /*26a0*/  IMAD R3, R29, R5.reuse, RZ ;  /* 0x000000051d037224 */ /* 0x080fe200078e02ff */
[----:B------:R-:W-:Y:S01]  /*26b0*/  IADD3 R0, P0, -R57, R168, RZ ;  /* 0x000000a839007210 */ /* 0x000fe20007f1e1ff */
[----:B------:R-:W-:Y:S01]  /*26c0*/  IMAD R2, R27, R5, RZ ;  /* 0x000000051b027224 */ /* 0x000fe200078e02ff */
[C---:B------:R-:W-:Y:S01]  /*26d0*/  IADD3 R147, R155.reuse, 0x80, RZ ;  /* 0x000000809b937810 */ /* 0x040fe20007ffe0ff */
[-C--:B------:R-:W-:Y:S01]  /*26e0*/  IMAD R3, R28, R4.reuse, R3 ;  /* 0x000000041c037224 */ /* 0x080fe200078e0203 */
[----:B------:R-:W-:Y:S01]  /*26f0*/  SHF.R.S32.HI R139, RZ, 0x1f, R155 ;  /* 0x0000001fff8b7819 */ /* 0x000fe2000001149b */
[----:B------:R-:W-:Y:S01]  /*2700*/  IMAD R2, R26, R4, R2 ;  /* 0x000000041a027224 */ /* 0x000fe200078e0202 */
[----:B------:R-:W-:Y:S01]  /*2710*/  IADD3 R144, R155, R147, RZ ;  /* 0x000000939b907210 */ /* 0x000fe20007ffe0ff */
[----:B------:R-:W-:Y:S01]  /*2720*/  IMAD.WIDE.U32 R28, R28, R5, R32 ;  /* 0x000000051c1c7225 */ /* 0x000fe200078e0020 */
[----:B------:R-:W-:-:S02]  /*2730*/  SHF.R.S32.HI R135, RZ, 0x1f, R147 ;  /* 0x0000001fff877819 */ /* 0x000fc40000011493 */
[----:B------:R-:W-:Y:S01]  /*2740*/  IADD3 R141, R155, R144, RZ ;  /* 0x000000909b8d7210 */ /* 0x000fe20007ffe0ff */
[----:B------:R-:W-:Y:S01]  /*2750*/  IMAD.WIDE.U32 R26, R26, R5, R30 ;  /* 0x000000051a1a7225 */ /* 0x000fe200078e001e */
[----:B------:R-:W-:Y:S02]  /*2760*/  SHF.R.S32.HI R132, RZ, 0x1f, R144 ;  /* 0x0000001fff847819 */ /* 0x000fe40000011490 */
[----:B------:R-:W-:Y:S01]  /*2770*/  SHF.R.S32.HI R129, RZ, 0x1f, R141 ;  /* 0x0000001fff817819 */ /* 0x000fe2000001148d */
[----:B------:R-:W-:Y:S02]  /*2780*/  IMAD.X R8, R169, 0x1, ~R8, P0 ;  /* 0x00000001a9087824 */ /* 0x000fe400000e0e08 */
[----:B------:R-:W-:Y:S01]  /*2790*/  IMAD.IADD R17, R29, 0x1, R3 ;  /* 0x000000011d117824 */ /* 0x000fe200078e0203 */
[----:B------:R-:W-:Y:S01]  /*27a0*/  IADD3 R3, R27, R2, RZ ;  /* 0x000000021b037210 */ /* 0x000fe20007ffe0ff */
[----:B------:R-:W-:Y:S02]  /*27b0*/  IMAD R118, R8, R184, RZ ;  /* 0x000000b808767224 */ /* 0x000fe400078e02ff */
[----:B------:R-:W-:-:S02]  /*27c0*/  IMAD.MOV.U32 R2, RZ, RZ, R26 ;  /* 0x000000ffff027224 */ /* 0x000fc400078e001a */
[----:B------:R-:W-:Y:S02]  /*27d0*/  IMAD R4, R168, R148, R58 ;  /* 0x00000094a8047224 */ /* 0x000fe400078e023a */
[----:B------:R-:W-:Y:S02]  /*27e0*/  IMAD R122, R148, R20, RZ ;  /* 0x00000014947a7224 */ /* 0x000fe400078e02ff */
[----:B------:R-:W-:Y:S02]  /*27f0*/  IMAD R116, R8, R182, RZ ;  /* 0x000000b608747224 */ /* 0x000fe400078e02ff */
[----:B------:R-:W-:Y:S02]  /*2800*/  IMAD.MOV.U32 R16, RZ, RZ, R28 ;  /* 0x000000ffff107224 */ /* 0x000fe400078e001c */
[-C--:B------:R-:W-:Y:S02]  /*2810*/  IMAD R118, R185, R0.reuse, R118 ;  /* 0x00000000b9767224 */ /* 0x080fe400078e0276 */
[----:B------:R-:W-:Y:S01]  /*2820*/  IMAD.WIDE.U32 R20, R184, R0, R2 ;  /* 0x00000000b8147225 */ /* 0x000fe200078e0002 */
[----:B------:R-:W-:-:S03]  /*2830*/  SHF.R.S32.HI R2, RZ, 0x1f, R122 ;  /* 0x0000001fff027819 */ /* 0x000fc6000001147a */
[----:B------:R-:W-:Y:S01]  /*2840*/  IMAD.IADD R3, R58, 0x1, R4 ;  /* 0x000000013a037824 */ /* 0x000fe200078e0204 */
[----:B------:R-:W-:Y:S01]  /*2850*/  LEA R119, P0, R20, R24, 0x1 ;  /* 0x0000001814777211 */ /* 0x000fe200078008ff */
[-C--:B------:R-:W-:Y:S02]  /*2860*/  IMAD R116, R183, R0.reuse, R116 ;  /* 0x00000000b7747224 */ /* 0x080fe400078e0274 */
[----:B------:R-:W-:Y:S01]  /*2870*/  IMAD.WIDE.U32 R16, R182, R0, R16 ;  /* 0x00000000b6107225 */ /* 0x000fe200078e0010 */
[C---:B------:R-:W-:Y:S02]  /*2880*/  IADD3 R0, P3, R122.reuse, R4, RZ ;  /* 0x000000047a007210 */ /* 0x040fe40007f7e0ff */
[----:B------:R-:W-:Y:S01]  /*2890*/  IADD3 R122, P2, R122, R3, RZ ;  /* 0x000000037a7a7210 */ /* 0x000fe20007f5e0ff */
[----:B------:R-:W-:Y:S01]  /*28a0*/  IMAD.IADD R118, R21, 0x1, R118 ;  /* 0x0000000115767824 */ /* 0x000fe200078e0276 */
[----:B------:R-:W-:Y:S01]  /*28b0*/  IADD3 R116, R17, R116, RZ ;  /* 0x0000007411747210 */ /* 0x000fe20007ffe0ff */
[----:B------:R-:W-:Y:S01]  /*28c0*/  IMAD.SHL.U32 R90, R184, 0x10, RZ ;  /* 0x00000010b85a7824 */ /* 0x000fe200078e00ff */
[----:B------:R-:W-:Y:S01]  /*28d0*/  LEA R117, P1, R16, R22, 0x1 ;  /* 0x0000001610757211 */ /* 0x000fe200078208ff */
[----:B------:R-:W-:Y:S01]  /*28e0*/  IMAD.SHL.U32 R123, R122, 0x2, RZ ;  /* 0x000000027a7b7824 */ /* 0x000fe200078e00ff */
[----:B------:R-:W-:Y:S01]  /*28f0*/  LEA.HI.X R118, R20, R25, R118, 0x1, P0 ;  /* 0x0000001914767211 */ /* 0x000fe200000f0c76 */
[----:B------:R-:W-:Y:S01]  /*2900*/  IMAD.SHL.U32 R20, R0, 0x2, RZ ;  /* 0x0000000200147824 */ /* 0x000fe200078e00ff */
[-C--:B------:R-:W-:Y:S01]  /*2910*/  LEA.HI.X.SX32 R4, R4, R2.reuse, 0x1, P3 ;  /* 0x0000000204047211 */ /* 0x080fe200018f0eff */
[----:B------:R-:W-:Y:S01]  /*2920*/  VIADD R149, R155, 0x40 ;  /* 0x000000409b957836 */ /* 0x000fe20000000000 */
[----:B------:R-:W-:Y:S01]  /*2930*/  LEA.HI.X.SX32 R2, R3, R2, 0x1, P2 ;  /* 0x0000000203027211 */ /* 0x000fe200010f0eff */
[C---:B------:R-:W-:Y:S01]  /*2940*/  VIADD R145, R155.reuse, 0xc0 ;  /* 0x000000c09b917836 */ /* 0x040fe20000000000 */
[----:B------:R-:W-:Y:S01]  /*2950*/  LEA.HI.X R116, R16, R23, R116, 0x1, P1 ;  /* 0x0000001710747211 */ /* 0x000fe200008f0c74 */
[----:B------:R-:W-:Y:S01]  /*2960*/  IMAD.SHL.U32 R100, R184, 0x20, RZ ;  /* 0x00000020b8647824 */ /* 0x000fe200078e00ff */
[-C--:B------:R-:W-:Y:S01]  /*2970*/  IADD3 R42, P1, R12, R20.reuse, RZ ;  /* 0x000000140c2a7210 */ /* 0x080fe20007f3e0ff */
[C---:B------:R-:W-:Y:S01]  /*2980*/  IMAD.IADD R146, R155.reuse, 0x1, R149 ;  /* 0x000000019b927824 */ /* 0x040fe200078e0295 */
[----:B------:R-:W-:Y:S01]  /*2990*/  SHF.L.U64.HI R0, R0, 0x1, R4 ;  /* 0x0000000100007819 */ /* 0x000fe20000010204 */
[----:B------:R-:W-:Y:S01]  /*29a0*/  IMAD.IADD R142, R155, 0x1, R145 ;  /* 0x000000019b8e7824 */ /* 0x000fe200078e0291 */
[----:B------:R-:W-:Y:S01]  /*29b0*/  SHF.L.U64.HI R122, R122, 0x1, R2 ;  /* 0x000000017a7a7819 */ /* 0x000fe20000010202 */
[----:B------:R-:W-:Y:S01]  /*29c0*/  IMAD.SHL.U32 R112, R182, 0x10, RZ ;  /* 0x00000010b6707824 */ /* 0x000fe200078e00ff */
[-C--:B------:R-:W-:Y:S01]  /*29d0*/  IADD3 R121, P3, R12, R123.reuse, RZ ;  /* 0x0000007b0c797210 */ /* 0x080fe20007f7e0ff */
[----:B------:R-:W-:Y:S01]  /*29e0*/  IMAD R115, R183, 0x60, RZ ;  /* 0x00000060b7737824 */ /* 0x000fe200078e02ff */
[----:B------:R-:W-:Y:S01]  /*29f0*/  IADD3 R20, P0, R6, R20, RZ ;  /* 0x0000001406147210 */ /* 0x000fe20007f1e0ff */
[----:B------:R-:W-:Y:S01]  /*2a00*/  IMAD.SHL.U32 R150, R148, 0x20, RZ ;  /* 0x0000002094967824 */ /* 0x000fe200078e00ff */
[----:B------:R-:W-:Y:S01]  /*2a10*/  IADD3 R123, P2, R6, R123, RZ ;  /* 0x0000007b067b7210 */ /* 0x000fe20007f5e0ff */
[C---:B------:R-:W-:Y:S01]  /*2a20*/  IMAD.X R120, R13.reuse, 0x1, R122, P3 ;  /* 0x000000010d787824 */ /* 0x040fe200018e067a */
[----:B------:R-:W-:Y:S01]  /*2a30*/  IADD3.X R43, R13, R0, RZ, P1, !PT ;  /* 0x000000000d2b7210 */ /* 0x000fe20000ffe4ff */
[----:B------:R-:W-:Y:S01]  /*2a40*/  IMAD.X R21, R7, 0x1, R0, P0 ;  /* 0x0000000107157824 */ /* 0x000fe200000e0600 */
[----:B------:R-:W-:Y:S01]  /*2a50*/  IADD3 R75, P0, R233, 0xc0, RZ ;  /* 0x000000c0e94b7810 */ /* 0x000fe20007f1e0ff */
[----:B------:R-:W-:Y:S01]  /*2a60*/  IMAD.X R122, R7, 0x1, R122, P2 ;  /* 0x00000001077a7824 */ /* 0x000fe200010e067a */
[C---:B------:R-:W-:Y:S01]  /*2a70*/  IADD3 R85, P2, R233.reuse, 0x40, RZ ;  /* 0x00000040e9557810 */ /* 0x040fe20007f5e0ff */
[----:B------:R-:W-:Y:S01]  /*2a80*/  IMAD.WIDE.U32 R182, R182, 0x60, RZ ;  /* 0x00000060b6b67825 */ /* 0x000fe200078e00ff */
[----:B------:R-:W-:-:S02]  /*2a90*/  IADD3 R81, P1, R233, 0x80, RZ ;  /* 0x00000080e9517810 */ /* 0x000fc40007f3e0ff */
[-C--:B------:R-:W-:Y:S01]  /*2aa0*/  IADD3.X R84, RZ, R234.reuse, RZ, P2, !PT ;  /* 0x000000eaff547210 */ /* 0x080fe200017fe4ff */
[--C-:B------:R-:W-:Y:S01]  /*2ab0*/  IMAD.X R74, RZ, RZ, R234.reuse, P0 ;  /* 0x000000ffff4a7224 */ /* 0x100fe200000e06ea */
[-C--:B------:R-:W-:Y:S01]  /*2ac0*/  IADD3 R83, P2, R85, R233.reuse, RZ ;  /* 0x000000e955537210 */ /* 0x080fe20007f5e0ff */
[--C-:B------:R-:W-:Y:S01]  /*2ad0*/  IMAD.X R80, RZ, RZ, R234.reuse, P1 ;  /* 0x000000ffff507224 */ /* 0x100fe200008e06ea */
[-C--:B------:R-:W-:Y:S01]  /*2ae0*/  IADD3 R73, P0, R75, R233.reuse, RZ ;  /* 0x000000e94b497210 */ /* 0x080fe20007f1e0ff */
[----:B------:R-:W-:Y:S01]  /*2af0*/  IMAD R148, R148, 0x30, RZ ;  /* 0x0000003094947824 */ /* 0x000fe200078e02ff */
[-C--:B------:R-:W-:Y:S01]  /*2b00*/  IADD3 R79, P1, R81, R233.reuse, RZ ;  /* 0x000000e9514f7210 */ /* 0x080fe20007f3e0ff */
[--C-:B------:R-:W-:Y:S01]  /*2b10*/  IMAD.X R82, R84, 0x1, R234.reuse, P2 ;  /* 0x0000000154527824 */ /* 0x100fe200010e06ea */
[-C--:B------:R-:W-:Y:S01]  /*2b20*/  IADD3 R69, P2, R73, R233.reuse, RZ ;  /* 0x000000e949457210 */ /* 0x080fe20007f5e0ff */
[----:B------:R-:W-:Y:S01]  /*2b30*/  IMAD.X R72, R74, 0x1, R234, P0 ;  /* 0x000000014a487824 */ /* 0x000fe200000e06ea */
[----:B------:R-:W-:Y:S01]  /*2b40*/  IADD3.X R78, R80, R234, RZ, P1, !PT ;  /* 0x000000ea504e7210 */ /* 0x000fe20000ffe4ff */
[----:B------:R-:W-:Y:S01]  /*2b50*/  IMAD.IADD R143, R155, 0x1, R146 ;  /* 0x000000019b8f7824 */ /* 0x000fe200078e0292 */
[-C--:B------:R-:W-:Y:S01]  /*2b60*/  IADD3 R71, P3, R79, R233.reuse, RZ ;  /* 0x000000e94f477210 */ /* 0x080fe20007f7e0ff */
[----:B------:R-:W-:Y:S01]  /*2b70*/  IMAD.X R68, R72, 0x1, R234, P2 ;  /* 0x0000000148447824 */ /* 0x000fe200010e06ea */
[----:B------:R-:W-:Y:S01]  /*2b80*/  IADD3 R104, P0, R90, 0xc0, RZ ;  /* 0x000000c05a687810 */ /* 0x000fe20007f1e0ff */
[----:B------:R-:W-:Y:S01]  /*2b90*/  IMAD.IADD R140, R155, 0x1, R142 ;  /* 0x000000019b8c7824 */ /* 0x000fe200078e028e */
[----:B------:R-:W-:Y:S01]  /*2ba0*/  IADD3 R77, P4, R83, R233, RZ ;  /* 0x000000e9534d7210 */ /* 0x000fe20007f9e0ff */
[--C-:B------:R-:W-:Y:S01]  /*2bb0*/  IMAD.X R70, R78, 0x1, R234.reuse, P3 ;  /* 0x000000014e467824 */ /* 0x100fe200018e06ea */
[C---:B------:R-:W-:Y:S01]  /*2bc0*/  IADD3 R92, P5, R90.reuse, 0x40, RZ ;  /* 0x000000405a5c7810 */ /* 0x040fe20007fbe0ff */
[----:B------:R-:W-:Y:S01]  /*2bd0*/  IMAD.X R103, RZ, RZ, R89, P0 ;  /* 0x000000ffff677224 */ /* 0x000fe200000e0659 */
[----:B------:R-:W-:Y:S01]  /*2be0*/  IADD3 R96, P1, R90, 0x80, RZ ;  /* 0x000000805a607810 */ /* 0x000fe20007f3e0ff */
[----:B------:R-:W-:Y:S01]  /*2bf0*/  IMAD.X R76, R82, 0x1, R234, P4 ;  /* 0x00000001524c7824 */ /* 0x000fe200020e06ea */
[----:B------:R-:W-:Y:S01]  /*2c00*/  IADD3.X R91, RZ, R89, RZ, P5, !PT ;  /* 0x00000059ff5b7210 */ /* 0x000fe20002ffe4ff */
[----:B------:R-:W-:Y:S01]  /*2c10*/  IMAD.MOV.U32 R12, RZ, RZ, R165 ;  /* 0x000000ffff0c7224 */ /* 0x000fe200078e00a5 */
[----:B------:R-:W-:Y:S01]  /*2c20*/  IADD3 R94, P5, R92, R90, RZ ;  /* 0x0000005a5c5e7210 */ /* 0x000fe20007fbe0ff */
[--C-:B------:R-:W-:Y:S01]  /*2c30*/  IMAD.X R95, RZ, RZ, R89.reuse, P1 ;  /* 0x000000ffff5f7224 */ /* 0x100fe200008e0659 */
[----:B------:R-:W-:Y:S01]  /*2c40*/  IADD3 R102, P3, R100, R92, RZ ;  /* 0x0000005c64667210 */ /* 0x000fe20007f7e0ff */
[----:B------:R-:W-:Y:S01]  /*2c50*/  IMAD.SHL.U32 R114, R114, 0x2, RZ ;  /* 0x0000000272727824 */ /* 0x000fe200078e00ff */
[C---:B------:R-:W-:Y:S01]  /*2c60*/  IADD3 R106, P2, R104.reuse, R90, RZ ;  /* 0x0000005a686a7210 */ /* 0x040fe20007f5e0ff */
[----:B------:R-:W-:Y:S01]  /*2c70*/  IMAD.X R93, R91, 0x1, R89, P5 ;  /* 0x000000015b5d7824 */ /* 0x000fe200028e0659 */
[----:B------:R-:W-:Y:S01]  /*2c80*/  IADD3 R110, P0, R104, R100, RZ ;  /* 0x00000064686e7210 */ /* 0x000fe20007f1e0ff */
[----:B------:R-:W-:Y:S01]  /*2c90*/  IMAD.X R101, R99, 0x1, R91, P3 ;  /* 0x0000000163657824 */ /* 0x000fe200018e065b */
[----:B------:R-:W-:Y:S01]  /*2ca0*/  IADD3 R98, P4, R96, R90, RZ ;  /* 0x0000005a60627210 */ /* 0x000fe20007f9e0ff */
[C---:B------:R-:W-:Y:S01]  /*2cb0*/  IMAD.X R105, R103.reuse, 0x1, R89, P2 ;  /* 0x0000000167697824 */ /* 0x040fe200010e0659 */
[----:B------:R-:W-:Y:S01]  /*2cc0*/  IADD3 R108, P1, R100, R96, RZ ;  /* 0x00000060646c7210 */ /* 0x000fe20007f3e0ff */
[----:B------:R-:W-:Y:S01]  /*2cd0*/  IMAD.X R109, R103, 0x1, R99, P0 ;  /* 0x00000001676d7824 */ /* 0x000fe200000e0663 */
[C---:B------:R-:W-:Y:S01]  /*2ce0*/  SHF.L.U64.HI R111, R112.reuse, 0x1, R111 ;  /* 0x00000001706f7819 */ /* 0x040fe2000001026f */
[----:B------:R-:W-:Y:S01]  /*2cf0*/  IMAD.SHL.U32 R112, R112, 0x2, RZ ;  /* 0x0000000270707824 */ /* 0x000fe200078e00ff */
[----:B------:R-:W-:-:S02]  /*2d00*/  IADD3 R115, R183, R115, RZ ;  /* 0x00000073b7737210 */ /* 0x000fc40007ffe0ff */
[----:B------:R-:W-:Y:S02]  /*2d10*/  IADD3.X R97, R95, R89, RZ, P4, !PT ;  /* 0x000000595f617210 */ /* 0x000fe400027fe4ff */
[----:B------:R-:W-:Y:S02]  /*2d20*/  IADD3.X R107, R99, R95, RZ, P1, !PT ;  /* 0x0000005f636b7210 */ /* 0x000fe40000ffe4ff */
[----:B------:R-:W-:Y:S02]  /*2d30*/  SHF.R.S32.HI R138, RZ, 0x1f, R150 ;  /* 0x0000001fff8a7819 */ /* 0x000fe40000011496 */
[----:B------:R-:W-:Y:S02]  /*2d40*/  SHF.R.S32.HI R136, RZ, 0x1f, R148 ;  /* 0x0000001fff887819 */ /* 0x000fe40000011494 */
[----:B------:R-:W-:Y:S02]  /*2d50*/  SHF.R.S32.HI R137, RZ, 0x1f, R149 ;  /* 0x0000001fff897819 */ /* 0x000fe40000011495 */
[----:B------:R-:W-:-:S02]  /*2d60*/  SHF.R.S32.HI R133, RZ, 0x1f, R145 ;  /* 0x0000001fff857819 */ /* 0x000fc40000011491 */
[----:B------:R-:W-:Y:S02]  /*2d70*/  SHF.R.S32.HI R134, RZ, 0x1f, R146 ;  /* 0x0000001fff867819 */ /* 0x000fe40000011492 */
[----:B------:R-:W-:Y:S02]  /*2d80*/  SHF.R.S32.HI R130, RZ, 0x1f, R142 ;  /* 0x0000001fff827819 */ /* 0x000fe4000001148e */
[----:B------:R-:W-:Y:S02]  /*2d90*/  SHF.R.S32.HI R131, RZ, 0x1f, R143 ;  /* 0x0000001fff837819 */ /* 0x000fe4000001148f */
[----:B------:R-:W-:-:S07]  /*2da0*/  SHF.R.S32.HI R128, RZ, 0x1f, R140 ;  /* 0x0000001fff807819 */ /* 0x000fce000001148c */
.L_x_973:
[----:B------:R-:W-:Y:S01]  /*2db0*/  MOV R3, R116 ;  /* 0x0000007400037202 */ /* 0x000fe20000000f00 */
[----:B------:R-:W-:Y:S01]  /*2dc0*/  IMAD.SHL.U32 R16, R12, 0x40, RZ ;  /* 0x000000400c107824 */ /* 0x000fe200078e00ff */
[----:B------:R-:W-:Y:S01]  /*2dd0*/  BSSY B0, `(.L_x_856) ;  /* 0x000001f000007945 */ /* 0x000fe20003800000 */
[----:B------:R-:W-:Y:S02]  /*2de0*/  IMAD.MOV.U32 R2, RZ, RZ, R117 ;  /* 0x000000ffff027224 */ /* 0x000fe400078e0075 */
[----:B------:R-:W-:Y:S04]  /*2df0*/  VIADD R13, R16, 0xffffffc0 ;  /* 0xffffffc0100d7836 */ /* 0x000fe80000000000 */
[----:B------:R-:W-:Y:S01]  /*2e00*/  IMAD.IADD R187, R53, 0x1, -R13 ;  /* 0x0000000135bb7824 */ /* 0x000fe200078e0a0d */
[----:B------:R-:W-:Y:S04]  /*2e10*/  IADD3 R186, R57, -R13, RZ ;  /* 0x8000000d39ba7210 */ /* 0x000fe80007ffe0ff */
[-C--:B------:R-:W-:Y:S02]  /*2e20*/  ISETP.GE.AND P3, PT, R168, R187.reuse, PT ;  /* 0x000000bba800720c */ /* 0x080fe40003f66270 */
[-C--:B------:R-:W-:Y:S02]  /*2e30*/  ISETP.GE.AND P0, PT, R64, R187.reuse, PT ;  /* 0x000000bb4000720c */ /* 0x080fe40003f06270 */
[-C--:B------:R-:W-:Y:S02]  /*2e40*/  ISETP.GE.AND P3, PT, R168, R186.reuse, !P3 ;  /* 0x000000baa800720c */ /* 0x080fe40005f66270 */
[----:B------:R-:W-:Y:S02]  /*2e50*/  ISETP.GE.AND P4, PT, R63, R187, PT ;  /* 0x000000bb3f00720c */ /* 0x000fe40003f86270 */
[----:B------:R-:W-:Y:S09]  /*2e60*/  ISETP.GE.AND P0, PT, R64, R186, !P0 ;  /* 0x000000ba4000720c */ /* 0x000ff20004706270 */
[----:B---345:R-:W-:Y:S05]  /*2e70*/  @!P3 BRA `(.L_x_857) ;  /* 0x000000000050b947 */ /* 0x038fea0003800000 */
[----:B------:R-:W-:Y:S02]  /*2e80*/  ISETP.NE.AND P2, PT, R154, RZ, PT ;  /* 0x000000ff9a00720c */ /* 0x000fe40003f45270 */
[----:B------:R-:W-:Y:S11]  /*2e90*/  ISETP.NE.AND P1, PT, R153, RZ, PT ;  /* 0x000000ff9900720c */ /* 0x000ff60003f25270 */
[----:B------:R-:W2:Y:S01]  /*2ea0*/  @P2 LD.E.128 R4, desc[UR6][R2.64] ;  /* 0x0000000602042980 */ /* 0x000ea2000c101d00 */
[--C-:B------:R-:W-:Y:S02]  /*2eb0*/  @P2 IMAD.MOV.U32 R22, RZ, RZ, R127.reuse ;  /* 0x000000ffff162224 */ /* 0x100fe400078e007f */
[--C-:B------:R-:W-:Y:S05]  /*2ec0*/  @P2 IMAD.MOV.U32 R23, RZ, RZ, R126.reuse ;  /* 0x000000ffff172224 */ /* 0x100fea00078e007e */
[----:B--2---:R1:W-:Y:S01]  /*2ed0*/  @P2 ST.E.128 desc[UR6][R22.64], R4 ;  /* 0x0000000416002985 */ /* 0x0043e2000c101d06 */
[----:B------:R-:W-:Y:S03]  /*2ee0*/  ISETP.NE.AND P2, PT, R152, RZ, PT ;  /* 0x000000ff9800720c */ /* 0x000fe60003f45270 */
[----:B-1----:R-:W2:Y:S01]  /*2ef0*/  @P1 LD.E.128 R4, desc[UR6][R2.64+0x80] ;  /* 0x0000800602041980 */ /* 0x002ea2000c101d00 */
[----:B------:R-:W-:Y:S01]  /*2f00*/  @P1 MOV R22, R127 ;  /* 0x0000007f00161202 */ /* 0x000fe20000000f00 */
[----:B------:R-:W-:Y:S05]  /*2f10*/  @P1 IMAD.MOV.U32 R23, RZ, RZ, R126 ;  /* 0x000000ffff171224 */ /* 0x000fea00078e007e */
[----:B--2---:R1:W-:Y:S01]  /*2f20*/  @P1 ST.E.128 desc[UR6][R22.64+0x80], R4 ;  /* 0x0000800416001985 */ /* 0x0043e2000c101d06 */
[----:B------:R-:W-:Y:S03]  /*2f30*/  ISETP.NE.AND P1, PT, R151, RZ, PT ;  /* 0x000000ff9700720c */ /* 0x000fe60003f25270 */
[----:B-1----:R-:W2:Y:S01]  /*2f40*/  @P2 LD.E.128 R4, desc[UR6][R2.64+0x100] ;  /* 0x0001000602042980 */ /* 0x002ea2000c101d00 */
[--C-:B------:R-:W-:Y:S01]  /*2f50*/  @P2 IMAD.MOV.U32 R22, RZ, RZ, R127.reuse ;  /* 0x000000ffff162224 */ /* 0x100fe200078e007f */
[-C--:B------:R-:W-:Y:S05]  /*2f60*/  @P2 MOV R23, R126.reuse ;  /* 0x0000007e00172202 */ /* 0x080fea0000000f00 */
[----:B--2---:R1:W-:Y:S04]  /*2f70*/  @P2 ST.E.128 desc[UR6][R22.64+0x100], R4 ;  /* 0x0001000416002985 */ /* 0x0043e8000c101d06 */
[----:B-1----:R-:W2:Y:S01]  /*2f80*/  @P1 LD.E.128 R4, desc[UR6][R2.64+0x180] ;  /* 0x0001800602041980 */ /* 0x002ea2000c101d00 */
[----:B------:R-:W-:Y:S01]  /*2f90*/  @P1 IMAD.MOV.U32 R22, RZ, RZ, R127 ;  /* 0x000000ffff161224 */ /* 0x000fe200078e007f */
[----:B------:R-:W-:Y:S05]  /*2fa0*/  @P1 MOV R23, R126 ;  /* 0x0000007e00171202 */ /* 0x000fea0000000f00 */
[----:B--2---:R1:W-:Y:S02]  /*2fb0*/  @P1 ST.E.128 desc[UR6][R22.64+0x180], R4 ;  /* 0x0001800416001985 */ /* 0x0043e4000c101d06 */
.L_x_857:
[----:B------:R-:W-:Y:S05]  /*2fc0*/  BSYNC B0 ;  /* 0x0000000000007941 */ /* 0x000fea0003800000 */
.L_x_856:
[----:B------:R-:W-:Y:S04]  /*2fd0*/  BSSY B0, `(.L_x_858) ;  /* 0x0000012000007945 */ /* 0x000fe80003800000 */
[----:B------:R-:W-:Y:S05]  /*2fe0*/  @!P0 BRA `(.L_x_859) ;  /* 0x0000000000408947 */ /* 0x000fea0003800000 */
[----:B------:R-:W-:Y:S02]  /*2ff0*/  ISETP.NE.AND P1, PT, R154, RZ, PT ;  /* 0x000000ff9a00720c */ /* 0x000fe40003f25270 */
[----:B------:R-:W-:Y:S02]  /*3000*/  IADD3 R28, P0, R2, R112, RZ ;  /* 0x00000070021c7210 */ /* 0x000fe40007f1e0ff */
[----:B-1----:R-:W-:Y:S03]  /*3010*/  LEA R22, P2, R231, R127, 0x1 ;  /* 0x0000007fe7167211 */ /* 0x002fe600078408ff */
[----:B------:R-:W-:Y:S01]  /*3020*/  IMAD.X R29, R3, 0x1, R111, P0 ;  /* 0x00000001031d7824 */ /* 0x000fe200000e066f */
[----:B------:R-:W-:Y:S02]  /*3030*/  ISETP.NE.AND P0, PT, R153, RZ, PT ;  /* 0x000000ff9900720c */ /* 0x000fe40003f05270 */
[----:B------:R-:W-:Y:S03]  /*3040*/  LEA.HI.X R23, R231, R126, R232, 0x1, P2 ;  /* 0x0000007ee7177211 */ /* 0x000fe600010f0ce8 */
[----:B------:R-:W2:Y:S04]  /*3050*/  @P1 LD.E.128 R24, desc[UR6][R28.64] ;  /* 0x000000061c181980 */ /* 0x000ea8000c101d00 */
[----:B--2---:R-:W-:Y:S01]  /*3060*/  @P1 ST.E.128 desc[UR6][R22.64], R24 ;  /* 0x0000001816001985 */ /* 0x004fe2000c101d06 */
[----:B------:R-:W-:Y:S03]  /*3070*/  ISETP.NE.AND P1, PT, R152, RZ, PT ;  /* 0x000000ff9800720c */ /* 0x000fe60003f25270 */
[----:B------:R-:W2:Y:S04]  /*3080*/  @P0 LD.E.128 R4, desc[UR6][R28.64+0x80] ;  /* 0x000080061c040980 */ /* 0x000ea8000c101d00 */
[----:B--2---:R1:W-:Y:S01]  /*3090*/  @P0 ST.E.128 desc[UR6][R22.64+0x80], R4 ;  /* 0x0000800416000985 */ /* 0x0043e2000c101d06 */
[----:B------:R-:W-:Y:S05]  /*30a0*/  ISETP.NE.AND P0, PT, R151, RZ, PT ;  /* 0x000000ff9700720c */ /* 0x000fea0003f05270 */
[----:B-1----:R-:W2:Y:S04]  /*30b0*/  @P1 LD.E.128 R4, desc[UR6][R28.64+0x100] ;  /* 0x000100061c041980 */ /* 0x002ea8000c101d00 */
[----:B--2---:R1:W-:Y:S04]  /*30c0*/  @P1 ST.E.128 desc[UR6][R22.64+0x100], R4 ;  /* 0x0001000416001985 */ /* 0x0043e8000c101d06 */
[----:B-1----:R-:W2:Y:S04]  /*30d0*/  @P0 LD.E.128 R4, desc[UR6][R28.64+0x180] ;  /* 0x000180061c040980 */ /* 0x002ea8000c101d00 */
[----:B--2---:R2:W-:Y:S02]  /*30e0*/  @P0 ST.E.128 desc[UR6][R22.64+0x180], R4 ;  /* 0x0001800416000985 */ /* 0x0045e4000c101d06 */
.L_x_859:
[----:B------:R-:W-:Y:S05]  /*30f0*/  BSYNC B0 ;  /* 0x0000000000007941 */ /* 0x000fea0003800000 */
.L_x_858:
[-C--:B------:R-:W-:Y:S01]  /*3100*/  ISETP.GE.AND P4, PT, R63, R186.reuse, !P4 ;  /* 0x000000ba3f00720c */ /* 0x080fe20006786270 */
[----:B------:R-:W-:Y:S01]  /*3110*/  BSSY B0, `(.L_x_860) ;  /* 0x0000014000007945 */ /* 0x000fe20003800000 */
[C---:B------:R-:W-:Y:S04]  /*3120*/  ISETP.GE.AND P2, PT, R62.reuse, R187, PT ;  /* 0x000000bb3e00720c */ /* 0x040fe80003f46270 */
[----:B------:R-:W-:Y:S07]  /*3130*/  ISETP.GE.AND P2, PT, R62, R186, !P2 ;  /* 0x000000ba3e00720c */ /* 0x000fee0005746270 */
[----:B------:R-:W-:Y:S06]  /*3140*/  @!P4 BRA `(.L_x_861) ;  /* 0x000000000040c947 */ /* 0x000fec0003800000 */
[----:B------:R-:W-:Y:S02]  /*3150*/  ISETP.NE.AND P1, PT, R154, RZ, PT ;  /* 0x000000ff9a00720c */ /* 0x000fe40003f25270 */
[----:B------:R-:W-:Y:S02]  /*3160*/  IADD3 R28, P0, R2, R114, RZ ;  /* 0x00000072021c7210 */ /* 0x000fe40007f1e0ff */
[----:B-12---:R-:W-:Y:S03]  /*3170*/  IADD3 R22, P4, R127, R66, RZ ;  /* 0x000000427f167210 */ /* 0x006fe60007f9e0ff */
[----:B------:R-:W-:Y:S01]  /*3180*/  IMAD.X R29, R3, 0x1, R113, P0 ;  /* 0x00000001031d7824 */ /* 0x000fe200000e0671 */
[----:B------:R-:W-:Y:S01]  /*3190*/  ISETP.NE.AND P0, PT, R153, RZ, PT ;  /* 0x000000ff9900720c */ /* 0x000fe20003f05270 */
[----:B------:R-:W-:Y:S04]  /*31a0*/  IMAD.X R23, R126, 0x1, R67, P4 ;  /* 0x000000017e177824 */ /* 0x000fe800020e0643 */
        /* <DEDUP_REMOVED lines=10> */
.L_x_861:
[----:B------:R-:W-:Y:S05]  /*3250*/  BSYNC B0 ;  /* 0x0000000000007941 */ /* 0x000fea0003800000 */
.L_x_860:
[----:B------:R-:W-:Y:S04]  /*3260*/  BSSY B0, `(.L_x_862) ;  /* 0x0000012000007945 */ /* 0x000fe80003800000 */
[----:B------:R-:W-:Y:S05]  /*3270*/  @!P2 BRA `(.L_x_863) ;  /* 0x000000000040a947 */ /* 0x000fea0003800000 */
[----:B------:R-:W-:Y:S02]  /*3280*/  ISETP.NE.AND P1, PT, R154, RZ, PT ;  /* 0x000000ff9a00720c */ /* 0x000fe40003f25270 */
[----:B------:R-:W-:Y:S02]  /*3290*/  IADD3 R28, P0, R2, R182, RZ ;  /* 0x000000b6021c7210 */ /* 0x000fe40007f1e0ff */
[----:B-123--:R-:W-:Y:S03]  /*32a0*/  IADD3 R22, P2, R127, R180, RZ ;  /* 0x000000b47f167210 */ /* 0x00efe60007f5e0ff */
        /* <DEDUP_REMOVED lines=13> */
.L_x_863:
[----:B------:R-:W-:Y:S05]  /*3380*/  BSYNC B0 ;  /* 0x0000000000007941 */ /* 0x000fea0003800000 */
.L_x_862:
[----:B------:R-:W5:Y:S01]  /*3390*/  LD.E R17, desc[UR6][R18.64+0xd0] ;  /* 0x0000d00612117980 */ /* 0x000f62000c101900 */
[----:B------:R-:W-:Y:S03]  /*33a0*/  BSSY B3, `(.L_x_864) ;  /* 0x0000a1f000037945 */ /* 0x000fe60003800000 */
[----:B------:R-:W2:Y:S01]  /*33b0*/  LD.E R116, desc[UR6][R18.64+0x130] ;  /* 0x0001300612747980 */ /* 0x000ea2000c101900 */
[----:B-----5:R-:W-:Y:S01]  /*33c0*/  ISETP.NE.AND P1, PT, R17, RZ, PT ;  /* 0x000000ff1100720c */ /* 0x020fe20003f25270 */
[----:B--2---:R-:W-:Y:S05]  /*33d0*/  IMAD.U32 R116, R116, -0x40, RZ ;  /* 0xffffffc074747824 */ /* 0x004fea00078e00ff */
[C---:B------:R-:W-:Y:S04]  /*33e0*/  LEA R117, P0, R116.reuse, R2, 0x1 ;  /* 0x0000000274757211 */ /* 0x040fe800078008ff */
[----:B------:R-:W-:Y:S03]  /*33f0*/  LEA.HI.X.SX32 R116, R116, R3, 0x1, P0 ;  /* 0x0000000374747211 */ /* 0x000fe600000f0eff */
[----:B------:R-:W-:Y:S06]  /*3400*/  @!P1 BRA `(.L_x_865) ;  /* 0x00000098006c9947 */ /* 0x000fec0003800000 */
[----:B------:R-:W2:Y:S04]  /*3410*/  LD.E.U8 R0, desc[UR6][R18.64+0x1b3] ;  /* 0x0001b30612007980 */ /* 0x000ea8000c101100 */
[----:B------:R1:W5:Y:S01]  /*3420*/  LD.E R164, desc[UR6][R18.64+0xc0] ;  /* 0x0000c00612a47980 */ /* 0x000362000c101900 */
[----:B--2---:R-:W-:Y:S11]  /*3430*/  ISETP.NE.AND P0, PT, R0, RZ, PT ;  /* 0x000000ff0000720c */ /* 0x004ff60003f05270 */
[----:B------:R-:W-:Y:S02]  /*3440*/  @!UPT UIADD3 URZ, URZ, URZ, URZ ;  /* 0x0000003f3f3ff290 */ /* 0x000fe4000fffe03f */
[----:B-1----:R-:W-:Y:S05]  /*3450*/  @!P0 BRA `(.L_x_866) ;  /* 0x0000003400c88947 */ /* 0x002fea0003800000 */
[----:B------:R-:W-:Y:S04]  /*3460*/  BSSY B1, `(.L_x_867) ;  /* 0x00000cc000017945 */ /* 0x000fe80003800000 */
[----:B------:R-:W-:Y:S05]  /*3470*/  @!P3 BRA `(.L_x_868) ;  /* 0x0000000c0028b947 */ /* 0x000fea0003800000 */
[-C--:B-----5:R-:W-:Y:S01]  /*3480*/  ISETP.GE.AND P0, PT, R14, R164.reuse, PT ;  /* 0x000000a40e00720c */ /* 0x0a0fe20003f06270 */
[----:B------:R-:W-:Y:S01]  /*3490*/  BSSY B0, `(.L_x_869) ;  /* 0x0000034000007945 */ /* 0x000fe20003800000 */
[-C--:B------:R-:W-:Y:S02]  /*34a0*/  ISETP.GE.AND P3, PT, R11, R164.reuse, PT ;  /* 0x000000a40b00720c */ /* 0x080fe40003f66270 */
[-C--:B------:R-:W-:Y:S02]  /*34b0*/  ISETP.GE.AND P2, PT, R10, R164.reuse, PT ;  /* 0x000000a40a00720c */ /* 0x080fe40003f46270 */
[----:B------:R-:W-:Y:S07]  /*34c0*/  ISETP.GE.AND P1, PT, R9, R164, PT ;  /* 0x000000a40900720c */ /* 0x000fee0003f26270 */
[----:B------:R-:W-:Y:S06]  /*34d0*/  @P0 BRA `(.L_x_870) ;  /* 0x0000000000bc0947 */ /* 0x000fec0003800000 */
[----:B------:R-:W-:Y:S01]  /*34e0*/  ISETP.GE.AND P0, PT, R14, R17, PT ;  /* 0x000000110e00720c */ /* 0x000fe20003f06270 */
[----:B---34-:R-:W-:Y:S01]  /*34f0*/  IMAD.MOV.U32 R5, RZ, RZ, R118 ;  /* 0x000000ffff057224 */ /* 0x018fe200078e0076 */
[----:B------:R-:W-:Y:S05]  /*3500*/  MOV R4, R119 ;  /* 0x0000007700047202 */ /* 0x000fea0000000f00 */
[----:B------:R-:W2:Y:S08]  /*3510*/  LD.E.128 R24, desc[UR6][R4.64] ;  /* 0x0000000604187980 */ /* 0x000eb0000c101d00 */
[----:B------:R-:W3:Y:S06]  /*3520*/  @!P0 LD.E.64 R28, desc[UR6][R42.64] ;  /* 0x000000062a1c8980 */ /* 0x000eec000c101b00 */
[----:B------:R-:W4:Y:S01]  /*3530*/  @!P0 LD.E.64 R2, desc[UR6][R20.64] ;  /* 0x0000000614028980 */ /* 0x000f22000c101b00 */
[----:B--2---:R-:W-:Y:S02]  /*3540*/  @!P0 LOP3.LUT R0, R24, 0xffff0000, RZ, 0xc0, !PT ;  /* 0xffff000018008812 */ /* 0x004fe400078ec0ff */
[C---:B---3--:R-:W-:Y:S01]  /*3550*/  @!P0 SHF.L.U32 R8, R28.reuse, 0x10, RZ ;  /* 0x000000101c088819 */ /* 0x048fe200000006ff */
[C---:B------:R-:W-:Y:S01]  /*3560*/  @!P0 IMAD.U32 R23, R29.reuse, 0x10000, RZ ;  /* 0x000100001d178824 */ /* 0x040fe200078e00ff */
[----:B------:R-:W-:Y:S02]  /*3570*/  @!P0 LOP3.LUT R22, R28, 0xffff0000, RZ, 0xc0, !PT ;  /* 0xffff00001c168812 */ /* 0x000fe400078ec0ff */
[----:B------:R-:W-:Y:S01]  /*3580*/  @!P0 LOP3.LUT R28, R29, 0xffff0000, RZ, 0xc0, !PT ;  /* 0xffff00001d1c8812 */ /* 0x000fe200078ec0ff */
[----:B------:R-:W-:Y:S01]  /*3590*/  @!P0 FMUL.FTZ R30, R0, R8 ;  /* 0x00000008001e8220 */ /* 0x000fe20000410000 */
[----:B----4-:R-:W-:Y:S01]  /*35a0*/  @!P0 SHF.L.U32 R7, R2, 0x10, RZ ;  /* 0x0000001002078819 */ /* 0x010fe200000006ff */
[C---:B------:R-:W-:Y:S01]  /*35b0*/  @!P0 IMAD.U32 R4, R3.reuse, 0x10000, RZ ;  /* 0x0001000003048824 */ /* 0x040fe200078e00ff */
[----:B------:R-:W-:Y:S02]  /*35c0*/  @!P0 LOP3.LUT R5, R3, 0xffff0000, RZ, 0xc0, !PT ;  /* 0xffff000003058812 */ /* 0x000fe400078ec0ff */
[----:B------:R-:W-:Y:S01]  /*35d0*/  @!P0 SHF.L.U32 R3, R24, 0x10, RZ ;  /* 0x0000001018038819 */ /* 0x000fe200000006ff */
[----:B------:R-:W-:Y:S01]  /*35e0*/  @!P0 FMUL.FTZ R0, R0, R7 ;  /* 0x0000000700008220 */ /* 0x000fe20000410000 */
[----:B------:R-:W-:Y:S02]  /*35f0*/  @!P0 LOP3.LUT R6, R2, 0xffff0000, RZ, 0xc0, !PT ;  /* 0xffff000002068812 */ /* 0x000fe400078ec0ff */
[C---:B------:R-:W-:Y:S01]  /*3600*/  @!P0 LOP3.LUT R2, R25.reuse, 0xffff0000, RZ, 0xc0, !PT ;  /* 0xffff000019028812 */ /* 0x040fe200078ec0ff */
[----:B------:R-:W-:Y:S01]  /*3610*/  @!P0 FFMA.FTZ R0, R8, R3, R0 ;  /* 0x0000000308008223 */ /* 0x000fe20000010000 */
[----:B------:R-:W-:Y:S01]  /*3620*/  @!P0 SHF.L.U32 R8, R25, 0x10, RZ ;  /* 0x0000001019088819 */ /* 0x000fe200000006ff */
[----:B------:R-:W-:Y:S01]  /*3630*/  @!P0 FFMA.FTZ R30, R3, R7, -R30 ;  /* 0x00000007031e8223 */ /* 0x000fe2000001081e */
[----:B------:R-:W-:Y:S01]  /*3640*/  @!P0 LOP3.LUT R3, R26, 0xffff0000, RZ, 0xc0, !PT ;  /* 0xffff00001a038812 */ /* 0x000fe200078ec0ff */
[C---:B------:R-:W-:Y:S01]  /*3650*/  @!P0 FMUL.FTZ R31, R2.reuse, R22 ;  /* 0x00000016021f8220 */ /* 0x040fe20000410000 */
[C---:B------:R-:W-:Y:S01]  /*3660*/  @!P0 LOP3.LUT R7, R27.reuse, 0xffff0000, RZ, 0xc0, !PT ;  /* 0xffff00001b078812 */ /* 0x040fe200078ec0ff */
[-C--:B------:R-:W-:Y:S01]  /*3670*/  @!P0 FMUL.FTZ R2, R2, R6.reuse ;  /* 0x0000000602028220 */ /* 0x080fe20000410000 */
[----:B------:R-:W-:Y:S01]  /*3680*/  @!P0 SHF.L.U32 R29, R27, 0x10, RZ ;  /* 0x000000101b1d8819 */ /* 0x000fe200000006ff */
[----:B------:R-:W-:Y:S01]  /*3690*/  @!P0 FFMA.FTZ R31, R8, R6, -R31 ;  /* 0x00000006081f8223 */ /* 0x000fe2000001081f */
[----:B------:R-:W-:Y:S01]  /*36a0*/  @!P0 F2FP.BF16.F32.PACK_AB R0, R0, R30 ;  /* 0x0000001e0000823e */ /* 0x000fe200000010ff */
[----:B------:R-:W-:Y:S02]  /*36b0*/  @!P0 IMAD.U32 R6, R26, 0x10000, RZ ;  /* 0x000100001a068824 */ /* 0x000fe400078e00ff */
[C---:B------:R-:W-:Y:S01]  /*36c0*/  @!P0 FMUL.FTZ R32, R3.reuse, R23 ;  /* 0x0000001703208220 */ /* 0x040fe20000410000 */
[----:B------:R-:W-:Y:S01]  /*36d0*/  @!P0 FMUL.FTZ R3, R3, R4 ;  /* 0x0000000403038220 */ /* 0x000fe20000410000 */
[----:B------:R-:W-:Y:S01]  /*36e0*/  @!P0 MOV R24, R0 ;  /* 0x0000000000188202 */ /* 0x000fe20000000f00 */
[C---:B------:R-:W-:Y:S01]  /*36f0*/  @!P0 FMUL.FTZ R33, R7.reuse, R28 ;  /* 0x0000001c07218220 */ /* 0x040fe20000410000 */
[----:B------:R-:W-:Y:S01]  /*3700*/  @!P0 FFMA.FTZ R32, R6, R4, -R32 ;  /* 0x0000000406208223 */ /* 0x000fe20000010820 */
[-C--:B------:R-:W-:Y:S01]  /*3710*/  @!P0 FMUL.FTZ R4, R7, R5.reuse ;  /* 0x0000000507048220 */ /* 0x080fe20000410000 */
[----:B------:R-:W-:Y:S01]  /*3720*/  @!P0 FFMA.FTZ R2, R22, R8, R2 ;  /* 0x0000000816028223 */ /* 0x000fe20000010002 */
[----:B------:R-:W-:Y:S01]  /*3730*/  @!P0 FFMA.FTZ R3, R23, R6, R3 ;  /* 0x0000000617038223 */ /* 0x000fe20000010003 */
[----:B------:R-:W-:Y:S01]  /*3740*/  @!P0 FFMA.FTZ R33, R29, R5, -R33 ;  /* 0x000000051d218223 */ /* 0x000fe20000010821 */
[----:B------:R-:W-:Y:S02]  /*3750*/  @!P0 FFMA.FTZ R4, R28, R29, R4 ;  /* 0x0000001d1c048223 */ /* 0x000fe40000010004 */
[----:B------:R-:W-:Y:S02]  /*3760*/  @!P0 F2FP.BF16.F32.PACK_AB R2, R2, R31 ;  /* 0x0000001f0202823e */ /* 0x000fe400000010ff */
[----:B------:R-:W-:Y:S02]  /*3770*/  @!P0 F2FP.BF16.F32.PACK_AB R3, R3, R32 ;  /* 0x000000200303823e */ /* 0x000fe400000010ff */
[----:B------:R-:W-:Y:S01]  /*3780*/  @!P0 F2FP.BF16.F32.PACK_AB R4, R4, R33 ;  /* 0x000000210404823e */ /* 0x000fe200000010ff */
[----:B------:R-:W-:Y:S01]  /*3790*/  @!P0 IMAD.MOV.U32 R25, RZ, RZ, R2 ;  /* 0x000000ffff198224 */ /* 0x000fe200078e0002 */
[----:B------:R-:W-:Y:S02]  /*37a0*/  @!P0 MOV R26, R3 ;  /* 0x00000003001a8202 */ /* 0x000fe40000000f00 */
[----:B------:R-:W-:Y:S05]  /*37b0*/  @!P0 MOV R27, R4 ;  /* 0x00000004001b8202 */ /* 0x000fea0000000f00 */
[----:B------:R1:W-:Y:S02]  /*37c0*/  ST.E.128 desc[UR6][R124.64], R24 ;  /* 0x000000187c007985 */ /* 0x0003e4000c101d06 */
.L_x_870:
[----:B------:R-:W-:Y:S05]  /*37d0*/  BSYNC B0 ;  /* 0x0000000000007941 */ /* 0x000fea0003800000 */
.L_x_869:
[----:B------:R-:W-:Y:S04]  /*37e0*/  BSSY B0, `(.L_x_871) ;  /* 0x0000031000007945 */ /* 0x000fe80003800000 */
[----:B------:R-:W-:Y:S05]  /*37f0*/  @P3 BRA `(.L_x_872) ;  /* 0x0000000000bc3947 */ /* 0x000fea0003800000 */
[----:B------:R-:W-:Y:S01]  /*3800*/  ISETP.GE.AND P0, PT, R11, R17, PT ;  /* 0x000000110b00720c */ /* 0x000fe20003f06270 */
[----:B---34-:R-:W-:Y:S01]  /*3810*/  IMAD.MOV.U32 R5, RZ, RZ, R118 ;  /* 0x000000ffff057224 */ /* 0x018fe200078e0076 */
[----:B------:R-:W-:Y:S05]  /*3820*/  MOV R4, R119 ;  /* 0x0000007700047202 */ /* 0x000fea0000000f00 */
[----:B-1----:R-:W2:Y:S08]  /*3830*/  LD.E.128 R24, desc[UR6][R4.64+0x80] ;  /* 0x0000800604187980 */ /* 0x002eb0000c101d00 */
        /* <DEDUP_REMOVED lines=43> */
.L_x_872:
[----:B------:R-:W-:Y:S05]  /*3af0*/  BSYNC B0 ;  /* 0x0000000000007941 */ /* 0x000fea0003800000 */
.L_x_871:
[----:B------:R-:W-:Y:S04]  /*3b00*/  BSSY B0, `(.L_x_873) ;  /* 0x0000031000007945 */ /* 0x000fe80003800000 */
[----:B------:R-:W-:Y:S05]  /*3b10*/  @P2 BRA `(.L_x_874) ;  /* 0x0000000000bc2947 */ /* 0x000fea0003800000 */
[----:B------:R-:W-:Y:S01]  /*3b20*/  ISETP.GE.AND P0, PT, R10, R17, PT ;  /* 0x000000110a00720c */ /* 0x000fe20003f06270 */
[----:B---34-:R-:W-:Y:S01]  /*3b30*/  IMAD.MOV.U32 R5, RZ, RZ, R118 ;  /* 0x000000ffff057224 */ /* 0x018fe200078e0076 */
[----:B------:R-:W-:Y:S05]  /*3b40*/  MOV R4, R119 ;  /* 0x0000007700047202 */ /* 0x000fea0000000f00 */
[----:B-12---:R-:W2:Y:S08]  /*3b50*/  LD.E.128 R24, desc[UR6][R4.64+0x100] ;  /* 0x0001000604187980 */ /* 0x006eb0000c101d00 */
        /* <DEDUP_REMOVED lines=43> */
.L_x_874:
[----:B------:R-:W-:Y:S05]  /*3e10*/  BSYNC B0 ;  /* 0x0000000000007941 */ /* 0x000fea0003800000 */
.L_x_873:
        /* <DEDUP_REMOVED lines=48> */
.L_x_868:
[----:B------:R-:W-:Y:S05]  /*4120*/  BSYNC B1 ;  /* 0x0000000000017941 */ /* 0x000fea0003800000 */
.L_x_867:
[C---:B------:R-:W-:Y:S01]  /*4130*/  ISETP.GE.AND P0, PT, R64.reuse, R187, PT ;  /* 0x000000bb4000720c */ /* 0x040fe20003f06270 */
[----:B------:R-:W-:Y:S03]  /*4140*/  BSSY B1, `(.L_x_875) ;  /* 0x00000dc000017945 */ /* 0x000fe60003800000 */
[----:B------:R-:W-:Y:S11]  /*4150*/  ISETP.GE.AND P0, PT, R64, R186, !P0 ;  /* 0x000000ba4000720c */ /* 0x000ff60004706270 */
[----:B------:R-:W-:Y:S02]  /*4160*/  @!UPT UIADD3 URZ, URZ, URZ, URZ ;  /* 0x0000003f3f3ff290 */ /* 0x000fe4000fffe03f */
[----:B------:R-:W-:Y:S05]  /*4170*/  @!P0 BRA `(.L_x_876) ;  /* 0x0000000c00608947 */ /* 0x000fea0003800000 */
[-C--:B-----5:R-:W-:Y:S01]  /*4180*/  ISETP.GE.AND P0, PT, R14, R164.reuse, PT ;  /* 0x000000a40e00720c */ /* 0x0a0fe20003f06270 */
[C---:B------:R-:W-:Y:S01]  /*4190*/  IMAD.SHL.U32 R32, R155.reuse, 0x2, RZ ;  /* 0x000000029b207824 */ /* 0x040fe200078e00ff */
[----:B------:R-:W-:Y:S01]  /*41a0*/  SHF.L.U64.HI R0, R155, 0x1, R139 ;  /* 0x000000019b007819 */ /* 0x000fe2000001028b */
[----:B------:R-:W-:Y:S01]  /*41b0*/  BSSY B0, `(.L_x_877) ;  /* 0x000003a000007945 */ /* 0x000fe20003800000 */
[----:B------:R-:W-:Y:S02]  /*41c0*/  ISETP.GE.AND P3, PT, R11, R164, PT ;  /* 0x000000a40b00720c */ /* 0x000fe40003f66270 */
[-C--:B---34-:R-:W-:Y:S02]  /*41d0*/  IADD3 R6, P5, R20, R32.reuse, RZ ;  /* 0x0000002014067210 */ /* 0x098fe40007fbe0ff */
[----:B------:R-:W-:Y:S02]  /*41e0*/  IADD3 R32, P4, R42, R32, RZ ;  /* 0x000000202a207210 */ /* 0x000fe40007f9e0ff */
[-C--:B------:R-:W-:Y:S01]  /*41f0*/  ISETP.GE.AND P2, PT, R10, R164.reuse, PT ;  /* 0x000000a40a00720c */ /* 0x080fe20003f46270 */
[--C-:B------:R-:W-:Y:S01]  /*4200*/  IMAD.X R7, R21, 0x1, R0.reuse, P5 ;  /* 0x0000000115077824 */ /* 0x100fe200028e0600 */
[----:B------:R-:W-:Y:S01]  /*4210*/  ISETP.GE.AND P1, PT, R9, R164, PT ;  /* 0x000000a40900720c */ /* 0x000fe20003f26270 */
[----:B------:R-:W-:Y:S01]  /*4220*/  IMAD.X R33, R43, 0x1, R0, P4 ;  /* 0x000000012b217824 */ /* 0x000fe200020e0600 */
[----:B------:R-:W-:Y:S11]  /*4230*/  @P0 BRA `(.L_x_878) ;  /* 0x0000000000c40947 */ /* 0x000ff60003800000 */
[----:B------:R-:W-:Y:S02]  /*4240*/  ISETP.GE.AND P0, PT, R14, R17, PT ;  /* 0x000000110e00720c */ /* 0x000fe40003f06270 */
[C---:B-12---:R-:W-:Y:S04]  /*4250*/  LEA R24, P4, R90.reuse, R119, 0x1 ;  /* 0x000000775a187211 */ /* 0x046fe800078808ff */
[----:B------:R-:W-:Y:S06]  /*4260*/  LEA.HI.X R25, R90, R118, R89, 0x1, P4 ;  /* 0x000000765a197211 */ /* 0x000fec00020f0c59 */
        /* <DEDUP_REMOVED lines=8> */
[----:B------:R-:W-:Y:S01]  /*42f0*/  @!P0 IMAD.U32 R31, R27, 0x10000, RZ ;  /* 0x000100001b1f8824 */ /* 0x000fe200078e00ff */
[C---:B----4-:R-:W-:Y:S01]  /*4300*/  @!P0 LOP3.LUT R5, R3.reuse, 0xffff0000, RZ, 0xc0, !PT ;  /* 0xffff000003058812 */ /* 0x050fe200078ec0ff */
[C---:B------:R-:W-:Y:S01]  /*4310*/  @!P0 IMAD.U32 R22, R2.reuse, 0x10000, RZ ;  /* 0x0001000002168824 */ /* 0x040fe200078e00ff */
[----:B------:R-:W-:Y:S01]  /*4320*/  @!P0 LOP3.LUT R8, R2, 0xffff0000, RZ, 0xc0, !PT ;  /* 0xffff000002088812 */ /* 0x000fe200078ec0ff */
[----:B------:R-:W-:Y:S01]  /*4330*/  @!P0 IMAD.U32 R4, R3, 0x10000, RZ ;  /* 0x0001000003048824 */ /* 0x000fe200078e00ff */
[----:B------:R-:W-:Y:S01]  /*4340*/  @!P0 SHF.L.U32 R3, R24, 0x10, RZ ;  /* 0x0000001018038819 */ /* 0x000fe200000006ff */
[C---:B------:R-:W-:Y:S01]  /*4350*/  @!P0 FMUL.FTZ R34, R0.reuse, R23 ;  /* 0x0000001700228220 */ /* 0x040fe20000410000 */
[----:B------:R-:W-:Y:S01]  /*4360*/  @!P0 LOP3.LUT R2, R25, 0xffff0000, RZ, 0xc0, !PT ;  /* 0xffff000019028812 */ /* 0x000fe200078ec0ff */
[-C--:B------:R-:W-:Y:S02]  /*4370*/  @!P0 FMUL.FTZ R0, R0, R22.reuse ;  /* 0x0000001600008220 */ /* 0x080fe40000410000 */
[----:B------:R-:W-:Y:S01]  /*4380*/  @!P0 FFMA.FTZ R34, R3, R22, -R34 ;  /* 0x0000001603228223 */ /* 0x000fe20000010822 */
[----:B------:R-:W-:Y:S01]  /*4390*/  @!P0 LOP3.LUT R22, R27, 0xffff0000, RZ, 0xc0, !PT ;  /* 0xffff00001b168812 */ /* 0x000fe200078ec0ff */
[----:B------:R-:W-:Y:S01]  /*43a0*/  @!P0 FFMA.FTZ R0, R23, R3, R0 ;  /* 0x0000000317008223 */ /* 0x000fe20000010000 */
[----:B------:R-:W-:Y:S01]  /*43b0*/  @!P0 LOP3.LUT R3, R26, 0xffff0000, RZ, 0xc0, !PT ;  /* 0xffff00001a038812 */ /* 0x000fe200078ec0ff */
[----:B------:R-:W-:Y:S02]  /*43c0*/  @!P0 IMAD.U32 R23, R25, 0x10000, RZ ;  /* 0x0001000019178824 */ /* 0x000fe400078e00ff */
[C---:B------:R-:W-:Y:S01]  /*43d0*/  @!P0 FMUL.FTZ R35, R2.reuse, R28 ;  /* 0x0000001c02238220 */ /* 0x040fe20000410000 */
[----:B------:R-:W-:Y:S01]  /*43e0*/  @!P0 FMUL.FTZ R2, R2, R8 ;  /* 0x0000000802028220 */ /* 0x000fe20000410000 */
[----:B------:R-:W-:Y:S01]  /*43f0*/  @!P0 F2FP.BF16.F32.PACK_AB R0, R0, R34 ;  /* 0x000000220000823e */ /* 0x000fe200000010ff */
[----:B------:R-:W-:Y:S01]  /*4400*/  @!P0 FMUL.FTZ R36, R3, R29 ;  /* 0x0000001d03248220 */ /* 0x000fe20000410000 */
[----:B------:R-:W-:Y:S01]  /*4410*/  @!P0 FFMA.FTZ R35, R23, R8, -R35 ;  /* 0x0000000817238223 */ /* 0x000fe20000010823 */
[----:B------:R-:W-:Y:S01]  /*4420*/  @!P0 SHF.L.U32 R8, R26, 0x10, RZ ;  /* 0x000000101a088819 */ /* 0x000fe200000006ff */
[----:B------:R-:W-:Y:S01]  /*4430*/  @!P0 FMUL.FTZ R3, R3, R4 ;  /* 0x0000000403038220 */ /* 0x000fe20000410000 */
[----:B------:R-:W-:Y:S01]  /*4440*/  @!P0 MOV R24, R0 ;  /* 0x0000000000188202 */ /* 0x000fe20000000f00 */
[----:B------:R-:W-:Y:S01]  /*4450*/  @!P0 FMUL.FTZ R37, R22, R30 ;  /* 0x0000001e16258220 */ /* 0x000fe20000410000 */
[----:B------:R-:W-:Y:S01]  /*4460*/  @!P0 FFMA.FTZ R2, R28, R23, R2 ;  /* 0x000000171c028223 */ /* 0x000fe20000010002 */
[----:B------:R-:W-:Y:S01]  /*4470*/  @!P0 FFMA.FTZ R36, R8, R4, -R36 ;  /* 0x0000000408248223 */ /* 0x000fe20000010824 */
[----:B------:R-:W-:Y:S01]  /*4480*/  @!P0 FMUL.FTZ R4, R22, R5 ;  /* 0x0000000516048220 */ /* 0x000fe20000410000 */
[----:B------:R-:W-:Y:S01]  /*4490*/  LEA R22, P4, R233, R124, 0x1 ;  /* 0x0000007ce9167211 */ /* 0x000fe200078808ff */
[----:B------:R-:W-:Y:S01]  /*44a0*/  @!P0 FFMA.FTZ R3, R29, R8, R3 ;  /* 0x000000081d038223 */ /* 0x000fe20000010003 */
[----:B------:R-:W-:Y:S01]  /*44b0*/  @!P0 F2FP.BF16.F32.PACK_AB R2, R2, R35 ;  /* 0x000000230202823e */ /* 0x000fe200000010ff */
[----:B------:R-:W-:Y:S01]  /*44c0*/  @!P0 FFMA.FTZ R37, R31, R5, -R37 ;  /* 0x000000051f258223 */ /* 0x000fe20000010825 */
[----:B------:R-:W-:Y:S01]  /*44d0*/  LEA.HI.X R23, R233, R125, R234, 0x1, P4 ;  /* 0x0000007de9177211 */ /* 0x000fe200020f0cea */
[----:B------:R-:W-:Y:S01]  /*44e0*/  @!P0 FFMA.FTZ R4, R30, R31, R4 ;  /* 0x0000001f1e048223 */ /* 0x000fe20000010004 */
[----:B------:R-:W-:Y:S01]  /*44f0*/  @!P0 F2FP.BF16.F32.PACK_AB R3, R3, R36 ;  /* 0x000000240303823e */ /* 0x000fe200000010ff */
[----:B------:R-:W-:Y:S03]  /*4500*/  @!P0 IMAD.MOV.U32 R25, RZ, RZ, R2 ;  /* 0x000000ffff198224 */ /* 0x000fe600078e0002 */
[----:B------:R-:W-:Y:S02]  /*4510*/  @!P0 F2FP.BF16.F32.PACK_AB R4, R4, R37 ;  /* 0x000000250404823e */ /* 0x000fe400000010ff */
[----:B------:R-:W-:Y:S02]  /*4520*/  @!P0 MOV R26, R3 ;  /* 0x00000003001a8202 */ /* 0x000fe40000000f00 */
[----:B------:R-:W-:Y:S05]  /*4530*/  @!P0 MOV R27, R4 ;  /* 0x00000004001b8202 */ /* 0x000fea0000000f00 */
[----:B------:R3:W-:Y:S02]  /*4540*/  ST.E.128 desc[UR6][R22.64], R24 ;  /* 0x0000001816007985 */ /* 0x0007e4000c101d06 */
.L_x_878:
[----:B------:R-:W-:Y:S05]  /*4550*/  BSYNC B0 ;  /* 0x0000000000007941 */ /* 0x000fea0003800000 */
.L_x_877:
[----:B------:R-:W-:Y:S04]  /*4560*/  BSSY B0, `(.L_x_879) ;  /* 0x0000033000007945 */ /* 0x000fe80003800000 */
[----:B------:R-:W-:Y:S05]  /*4570*/  @P3 BRA `(.L_x_880) ;  /* 0x0000000000c43947 */ /* 0x000fea0003800000 */
[----:B------:R-:W-:Y:S02]  /*4580*/  ISETP.GE.AND P0, PT, R11, R17, PT ;  /* 0x000000110b00720c */ /* 0x000fe40003f06270 */
[C---:B-123--:R-:W-:Y:S04]  /*4590*/  LEA R24, P3, R92.reuse, R119, 0x1 ;  /* 0x000000775c187211 */ /* 0x04efe800078608ff */
        /* <DEDUP_REMOVED lines=47> */
.L_x_880:
[----:B------:R-:W-:Y:S05]  /*4890*/  BSYNC B0 ;  /* 0x0000000000007941 */ /* 0x000fea0003800000 */
.L_x_879:
[----:B------:R-:W-:Y:S04]  /*48a0*/  BSSY B0, `(.L_x_881) ;  /* 0x0000033000007945 */ /* 0x000fe80003800000 */
[----:B------:R-:W-:Y:S05]  /*48b0*/  @P2 BRA `(.L_x_882) ;  /* 0x0000000000c42947 */ /* 0x000fea0003800000 */
[----:B------:R-:W-:Y:S02]  /*48c0*/  ISETP.GE.AND P0, PT, R10, R17, PT ;  /* 0x000000110a00720c */ /* 0x000fe40003f06270 */
[C---:B-1234-:R-:W-:Y:S04]  /*48d0*/  LEA R24, P2, R96.reuse, R119, 0x1 ;  /* 0x0000007760187211 */ /* 0x05efe800078408ff */
        /* <DEDUP_REMOVED lines=47> */
.L_x_882:
[----:B------:R-:W-:Y:S05]  /*4bd0*/  BSYNC B0 ;  /* 0x0000000000007941 */ /* 0x000fea0003800000 */
.L_x_881:
[----:B------:R-:W-:Y:S05]  /*4be0*/  @P1 BRA `(.L_x_876) ;  /* 0x0000000000c41947 */ /* 0x000fea0003800000 */
[----:B------:R-:W-:Y:S02]  /*4bf0*/  ISETP.GE.AND P0, PT, R9, R17, PT ;  /* 0x000000110900720c */ /* 0x000fe40003f06270 */
[C---:B-1234-:R-:W-:Y:S04]  /*4c00*/  LEA R24, P1, R104.reuse, R119, 0x1 ;  /* 0x0000007768187211 */ /* 0x05efe800078208ff */
[----:B------:R-:W-:Y:S06]  /*4c10*/  LEA.HI.X R25, R104, R118, R103, 0x1, P1 ;  /* 0x0000007668197211 */ /* 0x000fec00008f0c67 */
[----:B------:R-:W2:Y:S08]  /*4c20*/  LD.E.128 R24, desc[UR6][R24.64] ;  /* 0x0000000618187980 */ /* 0x000eb0000c101d00 */
[----:B------:R-:W3:Y:S06]  /*4c30*/  @!P0 LD.E.64 R32, desc[UR6][R32.64+0xc0] ;  /* 0x0000c00620208980 */ /* 0x000eec000c101b00 */
[----:B------:R-:W4:Y:S01]  /*4c40*/  @!P0 LD.E.64 R2, desc[UR6][R6.64+0xc0] ;  /* 0x0000c00606028980 */ /* 0x000f22000c101b00 */
[----:B--2---:R-:W-:Y:S01]  /*4c50*/  @!P0 LOP3.LUT R0, R24, 0xffff0000, RZ, 0xc0, !PT ;  /* 0xffff000018008812 */ /* 0x004fe200078ec0ff */
[----:B------:R-:W-:Y:S01]  /*4c60*/  @!P0 IMAD.U32 R29, R27, 0x10000, RZ ;  /* 0x000100001b1d8824 */ /* 0x000fe200078e00ff */
[C---:B---3--:R-:W-:Y:S01]  /*4c70*/  @!P0 SHF.L.U32 R8, R32.reuse, 0x10, RZ ;  /* 0x0000001020088819 */ /* 0x048fe200000006ff */
[C---:B------:R-:W-:Y:S01]  /*4c80*/  @!P0 IMAD.U32 R23, R33.reuse, 0x10000, RZ ;  /* 0x0001000021178824 */ /* 0x040fe200078e00ff */
[----:B------:R-:W-:Y:S02]  /*4c90*/  @!P0 LOP3.LUT R22, R32, 0xffff0000, RZ, 0xc0, !PT ;  /* 0xffff000020168812 */ /* 0x000fe400078ec0ff */
[----:B------:R-:W-:Y:S01]  /*4ca0*/  @!P0 LOP3.LUT R28, R33, 0xffff0000, RZ, 0xc0, !PT ;  /* 0xffff0000211c8812 */ /* 0x000fe200078ec0ff */
[----:B------:R-:W-:Y:S01]  /*4cb0*/  @!P0 FMUL.FTZ R30, R0, R8 ;  /* 0x00000008001e8220 */ /* 0x000fe20000410000 */
[C---:B----4-:R-:W-:Y:S01]  /*4cc0*/  @!P0 LOP3.LUT R5, R3.reuse, 0xffff0000, RZ, 0xc0, !PT ;  /* 0xffff000003058812 */ /* 0x050fe200078ec0ff */
[C---:B------:R-:W-:Y:S01]  /*4cd0*/  @!P0 IMAD.U32 R7, R2.reuse, 0x10000, RZ ;  /* 0x0001000002078824 */ /* 0x040fe200078e00ff */
[----:B------:R-:W-:Y:S01]  /*4ce0*/  @!P0 LOP3.LUT R6, R2, 0xffff0000, RZ, 0xc0, !PT ;  /* 0xffff000002068812 */ /* 0x000fe200078ec0ff */
[----:B------:R-:W-:Y:S01]  /*4cf0*/  @!P0 IMAD.U32 R4, R3, 0x10000, RZ ;  /* 0x0001000003048824 */ /* 0x000fe200078e00ff */
[----:B------:R-:W-:Y:S01]  /*4d00*/  @!P0 SHF.L.U32 R3, R24, 0x10, RZ ;  /* 0x0000001018038819 */ /* 0x000fe200000006ff */
[----:B------:R-:W-:Y:S01]  /*4d10*/  @!P0 FMUL.FTZ R0, R0, R7 ;  /* 0x0000000700008220 */ /* 0x000fe20000410000 */
[C---:B------:R-:W-:Y:S03]  /*4d20*/  @!P0 LOP3.LUT R2, R25.reuse, 0xffff0000, RZ, 0xc0, !PT ;  /* 0xffff000019028812 */ /* 0x040fe600078ec0ff */
[----:B------:R-:W-:Y:S01]  /*4d30*/  @!P0 FFMA.FTZ R0, R8, R3, R0 ;  /* 0x0000000308008223 */ /* 0x000fe20000010000 */
[----:B------:R-:W-:Y:S02]  /*4d40*/  @!P0 IMAD.U32 R8, R25, 0x10000, RZ ;  /* 0x0001000019088824 */ /* 0x000fe400078e00ff */
[----:B------:R-:W-:Y:S01]  /*4d50*/  @!P0 FFMA.FTZ R30, R3, R7, -R30 ;  /* 0x00000007031e8223 */ /* 0x000fe2000001081e */
[----:B------:R-:W-:Y:S01]  /*4d60*/  @!P0 LOP3.LUT R3, R26, 0xffff0000, RZ, 0xc0, !PT ;  /* 0xffff00001a038812 */ /* 0x000fe200078ec0ff */
[C---:B------:R-:W-:Y:S01]  /*4d70*/  @!P0 FMUL.FTZ R31, R2.reuse, R22 ;  /* 0x00000016021f8220 */ /* 0x040fe20000410000 */
[----:B------:R-:W-:Y:S01]  /*4d80*/  @!P0 LOP3.LUT R7, R27, 0xffff0000, RZ, 0xc0, !PT ;  /* 0xffff00001b078812 */ /* 0x000fe200078ec0ff */
[----:B------:R-:W-:Y:S01]  /*4d90*/  @!P0 FMUL.FTZ R2, R2, R6 ;  /* 0x0000000602028220 */ /* 0x000fe20000410000 */
[----:B------:R-:W-:Y:S01]  /*4da0*/  @!P0 F2FP.BF16.F32.PACK_AB R0, R0, R30 ;  /* 0x0000001e0000823e */ /* 0x000fe200000010ff */
[----:B------:R-:W-:Y:S01]  /*4db0*/  @!P0 FFMA.FTZ R31, R8, R6, -R31 ;  /* 0x00000006081f8223 */ /* 0x000fe2000001081f */
[----:B------:R-:W-:Y:S01]  /*4dc0*/  @!P0 SHF.L.U32 R6, R26, 0x10, RZ ;  /* 0x000000101a068819 */ /* 0x000fe200000006ff */
[C---:B------:R-:W-:Y:S01]  /*4dd0*/  @!P0 FMUL.FTZ R32, R3.reuse, R23 ;  /* 0x0000001703208220 */ /* 0x040fe20000410000 */
[----:B------:R-:W-:Y:S01]  /*4de0*/  @!P0 MOV R24, R0 ;  /* 0x0000000000188202 */ /* 0x000fe20000000f00 */
[----:B------:R-:W-:Y:S01]  /*4df0*/  @!P0 FMUL.FTZ R3, R3, R4 ;  /* 0x0000000403038220 */ /* 0x000fe20000410000 */
[C---:B------:R-:W-:Y:S01]  /*4e00*/  @!P0 FMUL.FTZ R33, R7.reuse, R28 ;  /* 0x0000001c07218220 */ /* 0x040fe20000410000 */
[----:B------:R-:W-:Y:S01]  /*4e10*/  @!P0 FFMA.FTZ R32, R6, R4, -R32 ;  /* 0x0000000406208223 */ /* 0x000fe20000010820 */
[-C--:B------:R-:W-:Y:S01]  /*4e20*/  @!P0 FMUL.FTZ R4, R7, R5.reuse ;  /* 0x0000000507048220 */ /* 0x080fe20000410000 */
[----:B------:R-:W-:Y:S01]  /*4e30*/  @!P0 FFMA.FTZ R2, R22, R8, R2 ;  /* 0x0000000816028223 */ /* 0x000fe20000010002 */
[----:B------:R-:W-:Y:S01]  /*4e40*/  @!P0 FFMA.FTZ R3, R23, R6, R3 ;  /* 0x0000000617038223 */ /* 0x000fe20000010003 */
[----:B------:R-:W-:Y:S01]  /*4e50*/  LEA R6, P1, R75, R124, 0x1 ;  /* 0x0000007c4b067211 */ /* 0x000fe200078208ff */
[----:B------:R-:W-:Y:S01]  /*4e60*/  @!P0 FFMA.FTZ R33, R29, R5, -R33 ;  /* 0x000000051d218223 */ /* 0x000fe20000010821 */
[----:B------:R-:W-:Y:S01]  /*4e70*/  @!P0 FFMA.FTZ R4, R28, R29, R4 ;  /* 0x0000001d1c048223 */ /* 0x000fe20000010004 */
[----:B------:R-:W-:Y:S02]  /*4e80*/  @!P0 F2FP.BF16.F32.PACK_AB R2, R2, R31 ;  /* 0x0000001f0202823e */ /* 0x000fe400000010ff */
[----:B------:R-:W-:Y:S02]  /*4e90*/  @!P0 F2FP.BF16.F32.PACK_AB R3, R3, R32 ;  /* 0x000000200303823e */ /* 0x000fe400000010ff */
[----:B------:R-:W-:Y:S01]  /*4ea0*/  @!P0 F2FP.BF16.F32.PACK_AB R4, R4, R33 ;  /* 0x000000210404823e */ /* 0x000fe200000010ff */
[----:B------:R-:W-:Y:S01]  /*4eb0*/  @!P0 IMAD.MOV.U32 R25, RZ, RZ, R2 ;  /* 0x000000ffff198224 */ /* 0x000fe200078e0002 */
[----:B------:R-:W-:Y:S02]  /*4ec0*/  LEA.HI.X R7, R75, R125, R74, 0x1, P1 ;  /* 0x0000007d4b077211 */ /* 0x000fe400008f0c4a */
[----:B------:R-:W-:Y:S02]  /*4ed0*/  @!P0 MOV R26, R3 ;  /* 0x00000003001a8202 */ /* 0x000fe40000000f00 */
[----:B------:R-:W-:Y:S05]  /*4ee0*/  @!P0 MOV R27, R4 ;  /* 0x00000004001b8202 */ /* 0x000fea0000000f00 */
[----:B------:R1:W-:Y:S02]  /*4ef0*/  ST.E.128 desc[UR6][R6.64], R24 ;  /* 0x0000001806007985 */ /* 0x0003e4000c101d06 */
.L_x_876:
[----:B------:R-:W-:Y:S05]  /*4f00*/  BSYNC B1 ;  /* 0x0000000000017941 */ /* 0x000fea0003800000 */
.L_x_875:
        /* <DEDUP_REMOVED lines=10> */
[-C--:B-1-34-:R-:W-:Y:S02]  /*4fb0*/  IADD3 R6, P5, R20, R32.reuse, RZ ;  /* 0x0000002014067210 */ /* 0x09afe40007fbe0ff */
[----:B------:R-:W-:Y:S02]  /*4fc0*/  IADD3 R32, P4, R42, R32, RZ ;  /* 0x000000202a207210 */ /* 0x000fe40007f9e0ff */
[-C--:B------:R-:W-:Y:S01]  /*4fd0*/  ISETP.GE.AND P2, PT, R10, R164.reuse, PT ;  /* 0x000000a40a00720c */ /* 0x080fe20003f46270 */
[--C-:B------:R-:W-:Y:S01]  /*4fe0*/  IMAD.X R7, R21, 0x1, R0.reuse, P5 ;  /* 0x0000000115077824 */ /* 0x100fe200028e0600 */
[----:B------:R-:W-:Y:S01]  /*4ff0*/  ISETP.GE.AND P1, PT, R9, R164, PT ;  /* 0x000000a40900720c */ /* 0x000fe20003f26270 */
[----:B------:R-:W-:Y:S01]  /*5000*/  IMAD.X R33, R43, 0x1, R0, P4 ;  /* 0x000000012b217824 */ /* 0x000fe200020e0600 */
[----:B------:R-:W-:Y:S11]  /*5010*/  @P0 BRA `(.L_x_886) ;  /* 0x0000000000c40947 */ /* 0x000ff60003800000 */
[----:B------:R-:W-:Y:S02]  /*5020*/  ISETP.GE.AND P0, PT, R14, R17, PT ;  /* 0x000000110e00720c */ /* 0x000fe40003f06270 */
[C---:B--2---:R-:W-:Y:S04]  /*5030*/  LEA R24, P4, R100.reuse, R119, 0x1 ;  /* 0x0000007764187211 */ /* 0x044fe800078808ff */
        /* <DEDUP_REMOVED lines=47> */
.L_x_886:
[----:B------:R-:W-:Y:S05]  /*5330*/  BSYNC B0 ;  /* 0x0000000000007941 */ /* 0x000fea0003800000 */
.L_x_885:
[----:B------:R-:W-:Y:S04]  /*5340*/  BSSY B0, `(.L_x_887) ;  /* 0x0000033000007945 */ /* 0x000fe80003800000 */
[----:B------:R-:W-:Y:S05]  /*5350*/  @P3 BRA `(.L_x_888) ;  /* 0x0000000000c43947 */ /* 0x000fea0003800000 */
        /* <DEDUP_REMOVED lines=49> */
.L_x_888:
[----:B------:R-:W-:Y:S05]  /*5670*/  BSYNC B0 ;  /* 0x0000000000007941 */ /* 0x000fea0003800000 */
.L_x_887:
        /* <DEDUP_REMOVED lines=51> */
.L_x_890:
[----:B------:R-:W-:Y:S05]  /*59b0*/  BSYNC B0 ;  /* 0x0000000000007941 */ /* 0x000fea0003800000 */
.L_x_889:
        /* <DEDUP_REMOVED lines=50> */
.L_x_884:
[----:B------:R-:W-:Y:S05]  /*5ce0*/  BSYNC B1 ;  /* 0x0000000000017941 */ /* 0x000fea0003800000 */
.L_x_883:
        /* <DEDUP_REMOVED lines=17> */
[----:B------:R-:W-:Y:S01]  /*5e00*/  MOV R4, R119 ;  /* 0x0000007700047202 */ /* 0x000fe20000000f00 */
[----:B------:R-:W-:Y:S01]  /*5e10*/  IMAD R0, R185, 0x60, RZ ;  /* 0x00000060b9007824 */ /* 0x000fe200078e02ff */
[----:B------:R-:W-:Y:S02]  /*5e20*/  MOV R5, R118 ;  /* 0x0000007600057202 */ /* 0x000fe40000000f00 */
[----:B------:R-:W-:Y:S01]  /*5e30*/  ISETP.GE.AND P0, PT, R14, R17, PT ;  /* 0x000000110e00720c */ /* 0x000fe20003f06270 */
[----:B------:R-:W-:Y:S05]  /*5e40*/  IMAD.WIDE.U32 R4, R184, 0x60, R4 ;  /* 0x00000060b8047825 */ /* 0x000fea00078e0004 */
[----:B------:R-:W-:Y:S07]  /*5e50*/  IADD3 R5, R5, R0, RZ ;  /* 0x0000000005057210 */ /* 0x000fee0007ffe0ff */
[----:B------:R-:W3:Y:S06]  /*5e60*/  @!P0 LD.E.64 R30, desc[UR6][R32.64] ;  /* 0x00000006201e8980 */ /* 0x000eec000c101b00 */
[----:B--2---:R-:W2:Y:S08]  /*5e70*/  LD.E.128 R24, desc[UR6][R4.64] ;  /* 0x0000000604187980 */ /* 0x004eb0000c101d00 */
[----:B------:R-:W4:Y:S01]  /*5e80*/  @!P0 LD.E.64 R2, desc[UR6][R6.64] ;  /* 0x0000000606028980 */ /* 0x000f22000c101b00 */
[C---:B---3--:R-:W-:Y:S01]  /*5e90*/  @!P0 SHF.L.U32 R23, R30.reuse, 0x10, RZ ;  /* 0x000000101e178819 */ /* 0x048fe200000006ff */
[C---:B------:R-:W-:Y:S01]  /*5ea0*/  @!P0 IMAD.U32 R29, R31.reuse, 0x10000, RZ ;  /* 0x000100001f1d8824 */ /* 0x040fe200078e00ff */
[----:B------:R-:W-:Y:S02]  /*5eb0*/  @!P0 LOP3.LUT R28, R30, 0xffff0000, RZ, 0xc0, !PT ;  /* 0xffff00001e1c8812 */ /* 0x000fe400078ec0ff */
[----:B------:R-:W-:Y:S02]  /*5ec0*/  @!P0 LOP3.LUT R30, R31, 0xffff0000, RZ, 0xc0, !PT ;  /* 0xffff00001f1e8812 */ /* 0x000fe400078ec0ff */
[----:B--2---:R-:W-:Y:S02]  /*5ed0*/  @!P0 LOP3.LUT R0, R24, 0xffff0000, RZ, 0xc0, !PT ;  /* 0xffff000018008812 */ /* 0x004fe400078ec0ff */
[----:B------:R-:W-:Y:S03]  /*5ee0*/  @!P0 SHF.L.U32 R31, R27, 0x10, RZ ;  /* 0x000000101b1f8819 */ /* 0x000fe600000006ff */
[----:B------:R-:W-:Y:S01]  /*5ef0*/  @!P0 FMUL.FTZ R34, R0, R23 ;  /* 0x0000001700228220 */ /* 0x000fe20000410000 */
[C---:B----4-:R-:W-:Y:S01]  /*5f00*/  @!P0 SHF.L.U32 R4, R3.reuse, 0x10, RZ ;  /* 0x0000001003048819 */ /* 0x050fe200000006ff */
[----:B------:R-:W-:Y:S01]  /*5f10*/  @!P0 IMAD.U32 R22, R2, 0x10000, RZ ;  /* 0x0001000002168824 */ /* 0x000fe200078e00ff */
[----:B------:R-:W-:Y:S02]  /*5f20*/  @!P0 LOP3.LUT R5, R3, 0xffff0000, RZ, 0xc0, !PT ;  /* 0xffff000003058812 */ /* 0x000fe400078ec0ff */
[----:B------:R-:W-:Y:S01]  /*5f30*/  @!P0 SHF.L.U32 R3, R24, 0x10, RZ ;  /* 0x0000001018038819 */ /* 0x000fe200000006ff */
[-C--:B------:R-:W-:Y:S01]  /*5f40*/  @!P0 FMUL.FTZ R0, R0, R22.reuse ;  /* 0x0000001600008220 */ /* 0x080fe20000410000 */
[----:B------:R-:W-:Y:S02]  /*5f50*/  @!P0 LOP3.LUT R8, R2, 0xffff0000, RZ, 0xc0, !PT ;  /* 0xffff000002088812 */ /* 0x000fe400078ec0ff */
[----:B------:R-:W-:Y:S01]  /*5f60*/  @!P0 LOP3.LUT R2, R25, 0xffff0000, RZ, 0xc0, !PT ;  /* 0xffff000019028812 */ /* 0x000fe200078ec0ff */
[----:B------:R-:W-:Y:S01]  /*5f70*/  @!P0 FFMA.FTZ R0, R23, R3, R0 ;  /* 0x0000000317008223 */ /* 0x000fe20000010000 */
[----:B------:R-:W-:Y:S01]  /*5f80*/  @!P0 SHF.L.U32 R23, R25, 0x10, RZ ;  /* 0x0000001019178819 */ /* 0x000fe200000006ff */
[----:B------:R-:W-:Y:S01]  /*5f90*/  @!P0 FFMA.FTZ R34, R3, R22, -R34 ;  /* 0x0000001603228223 */ /* 0x000fe20000010822 */
[----:B------:R-:W-:Y:S01]  /*5fa0*/  @!P0 LOP3.LUT R3, R26, 0xffff0000, RZ, 0xc0, !PT ;  /* 0xffff00001a038812 */ /* 0x000fe200078ec0ff */
[C---:B------:R-:W-:Y:S01]  /*5fb0*/  @!P0 FMUL.FTZ R35, R2.reuse, R28 ;  /* 0x0000001c02238220 */ /* 0x040fe20000410000 */
[----:B------:R-:W-:Y:S01]  /*5fc0*/  @!P0 LOP3.LUT R22, R27, 0xffff0000, RZ, 0xc0, !PT ;  /* 0xffff00001b168812 */ /* 0x000fe200078ec0ff */
[----:B------:R-:W-:Y:S01]  /*5fd0*/  @!P0 FMUL.FTZ R2, R2, R8 ;  /* 0x0000000802028220 */ /* 0x000fe20000410000 */
[----:B------:R-:W-:Y:S01]  /*5fe0*/  @!P0 F2FP.BF16.F32.PACK_AB R0, R0, R34 ;  /* 0x000000220000823e */ /* 0x000fe200000010ff */
[----:B------:R-:W-:Y:S01]  /*5ff0*/  @!P0 FFMA.FTZ R35, R23, R8, -R35 ;  /* 0x0000000817238223 */ /* 0x000fe20000010823 */
[----:B------:R-:W-:Y:S02]  /*6000*/  @!P0 IMAD.U32 R8, R26, 0x10000, RZ ;  /* 0x000100001a088824 */ /* 0x000fe400078e00ff */
[C---:B------:R-:W-:Y:S01]  /*6010*/  @!P0 FMUL.FTZ R36, R3.reuse, R29 ;  /* 0x0000001d03248220 */ /* 0x040fe20000410000 */
[----:B------:R-:W-:Y:S01]  /*6020*/  @!P0 FMUL.FTZ R3, R3, R4 ;  /* 0x0000000403038220 */ /* 0x000fe20000410000 */
[----:B------:R-:W-:Y:S01]  /*6030*/  @!P0 FMUL.FTZ R37, R22, R30 ;  /* 0x0000001e16258220 */ /* 0x000fe20000410000 */
[----:B------:R-:W-:Y:S01]  /*6040*/  @!P0 FFMA.FTZ R2, R28, R23, R2 ;  /* 0x000000171c028223 */ /* 0x000fe20000010002 */
[----:B------:R-:W-:Y:S01]  /*6050*/  @!P0 FFMA.FTZ R36, R8, R4, -R36 ;  /* 0x0000000408248223 */ /* 0x000fe20000010824 */
[-C--:B------:R-:W-:Y:S01]  /*6060*/  @!P0 FMUL.FTZ R4, R22, R5.reuse ;  /* 0x0000000516048220 */ /* 0x080fe20000410000 */
[----:B------:R-:W-:Y:S01]  /*6070*/  @!P0 FFMA.FTZ R3, R29, R8, R3 ;  /* 0x000000081d038223 */ /* 0x000fe20000010003 */
[----:B------:R-:W-:Y:S01]  /*6080*/  @!P0 FFMA.FTZ R37, R31, R5, -R37 ;  /* 0x000000051f258223 */ /* 0x000fe20000010825 */
[----:B------:R-:W-:Y:S01]  /*6090*/  @!P0 F2FP.BF16.F32.PACK_AB R2, R2, R35 ;  /* 0x000000230202823e */ /* 0x000fe200000010ff */
[----:B------:R-:W-:Y:S01]  /*60a0*/  @!P0 FFMA.FTZ R4, R30, R31, R4 ;  /* 0x0000001f1e048223 */ /* 0x000fe20000010004 */
[----:B------:R-:W-:Y:S01]  /*60b0*/  IMAD.WIDE.U32 R22, R48, 0x60, R124 ;  /* 0x0000006030167825 */ /* 0x000fe200078e007c */
[----:B------:R-:W-:Y:S02]  /*60c0*/  @!P0 F2FP.BF16.F32.PACK_AB R3, R3, R36 ;  /* 0x000000240303823e */ /* 0x000fe400000010ff */
[----:B------:R-:W-:Y:S01]  /*60d0*/  @!P0 MOV R25, R2 ;  /* 0x0000000200198202 */ /* 0x000fe20000000f00 */
[----:B------:R-:W-:Y:S01]  /*60e0*/  IMAD R5, R49, 0x60, RZ ;  /* 0x0000006031057824 */ /* 0x000fe200078e02ff */
[----:B------:R-:W-:Y:S01]  /*60f0*/  @!P0 F2FP.BF16.F32.PACK_AB R4, R4, R37 ;  /* 0x000000250404823e */ /* 0x000fe200000010ff */
[----:B------:R-:W-:Y:S01]  /*6100*/  @!P0 IMAD.MOV.U32 R24, RZ, RZ, R0 ;  /* 0x000000ffff188224 */ /* 0x000fe200078e0000 */
[----:B------:R-:W-:Y:S02]  /*6110*/  @!P0 MOV R26, R3 ;  /* 0x00000003001a8202 */ /* 0x000fe40000000f00 */
[----:B------:R-:W-:Y:S02]  /*6120*/  IADD3 R23, R23, R5, RZ ;  /* 0x0000000517177210 */ /* 0x000fe40007ffe0ff */
[----:B------:R-:W-:Y:S05]  /*6130*/  @!P0 MOV R27, R4 ;  /* 0x00000004001b8202 */ /* 0x000fea0000000f00 */
[----:B------:R1:W-:Y:S02]  /*6140*/  ST.E.128 desc[UR6][R22.64], R24 ;  /* 0x0000001816007985 */ /* 0x0003e4000c101d06 */
.L_x_894:
[----:B------:R-:W-:Y:S05]  /*6150*/  BSYNC B0 ;  /* 0x0000000000007941 */ /* 0x000fea0003800000 */
.L_x_893:
        /* <DEDUP_REMOVED lines=51> */
.L_x_896:
[----:B------:R-:W-:Y:S05]  /*6490*/  BSYNC B0 ;  /* 0x0000000000007941 */ /* 0x000fea0003800000 */
.L_x_895:
        /* <DEDUP_REMOVED lines=51> */
.L_x_898:
[----:B------:R-:W-:Y:S05]  /*67d0*/  BSYNC B0 ;  /* 0x0000000000007941 */ /* 0x000fea0003800000 */
.L_x_897:
        /* <DEDUP_REMOVED lines=27> */
[-C--:B------:R-:W-:Y:S01]  /*6990*/  @!P0 FMUL.FTZ R2, R2, R6.reuse ;  /* 0x0000000602028220 */ /* 0x080fe20000410000 */
[----:B------:R-:W-:Y:S01]  /*69a0*/  @!P0 F2FP.BF16.F32.PACK_AB R0, R0, R29 ;  /* 0x0000001d0000823e */ /* 0x000fe200000010ff */
[----:B------:R-:W-:Y:S01]  /*69b0*/  @!P0 FFMA.FTZ R30, R8, R6, -R30 ;  /* 0x00000006081e8223 */ /* 0x000fe2000001081e */
[----:B------:R-:W-:Y:S01]  /*69c0*/  @!P0 SHF.L.U32 R6, R26, 0x10, RZ ;  /* 0x000000101a068819 */ /* 0x000fe200000006ff */
[C---:B------:R-:W-:Y:S01]  /*69d0*/  @!P0 FMUL.FTZ R31, R3.reuse, R22 ;  /* 0x00000016031f8220 */ /* 0x040fe20000410000 */
[----:B------:R-:W-:Y:S01]  /*69e0*/  @!P0 MOV R24, R0 ;  /* 0x0000000000188202 */ /* 0x000fe20000000f00 */
[-C--:B------:R-:W-:Y:S01]  /*69f0*/  @!P0 FMUL.FTZ R3, R3, R4.reuse ;  /* 0x0000000403038220 */ /* 0x080fe20000410000 */
        /* <DEDUP_REMOVED lines=16> */
.L_x_892:
[----:B------:R-:W-:Y:S05]  /*6b00*/  BSYNC B1 ;  /* 0x0000000000017941 */ /* 0x000fea0003800000 */
.L_x_891:
[----:B------:R-:W2:Y:S02]  /*6b10*/  LD.E R0, desc[UR6][R18.64+0xd0] ;  /* 0x0000d00612007980 */ /* 0x000ea4000c101900 */
[----:B--2---:R-:W-:Y:S05]  /*6b20*/  IMAD.U32 R0, R0, -0x20, RZ ;  /* 0xffffffe000007824 */ /* 0x004fea00078e00ff */
[C---:B------:R-:W-:Y:S02]  /*6b30*/  LEA R20, P1, R0.reuse, R20, 0x1 ;  /* 0x0000001400147211 */ /* 0x040fe400078208ff */
[C---:B------:R-:W-:Y:S02]  /*6b40*/  LEA R42, P0, R0.reuse, R42, 0x1 ;  /* 0x0000002a002a7211 */ /* 0x040fe400078008ff */
[C---:B------:R-:W-:Y:S02]  /*6b50*/  LEA.HI.X.SX32 R21, R0.reuse, R21, 0x1, P1 ;  /* 0x0000001500157211 */ /* 0x040fe400008f0eff */
[----:B------:R-:W-:Y:S01]  /*6b60*/  LEA.HI.X.SX32 R43, R0, R43, 0x1, P0 ;  /* 0x0000002b002b7211 */ /* 0x000fe200000f0eff */
[----:B------:R-:W-:Y:S05]  /*6b70*/  BRA `(.L_x_899) ;  /* 0x0000006800847947 */ /* 0x000fea0003800000 */
.L_x_866:
[----:B------:R-:W-:Y:S04]  /*6b80*/  BSSY B2, `(.L_x_900) ;  /* 0x000017c000027945 */ /* 0x000fe80003800000 */
[----:B------:R-:W-:Y:S05]  /*6b90*/  @!P3 BRA `(.L_x_901) ;  /* 0x0000001400e8b947 */ /* 0x000fea0003800000 */
[----:B-----5:R-:W-:Y:S01]  /*6ba0*/  ISETP.GE.AND P0, PT, R14, R164, PT ;  /* 0x000000a40e00720c */ /* 0x020fe20003f06270 */
[----:B------:R-:W-:Y:S11]  /*6bb0*/  BSSY B1, `(.L_x_902) ;  /* 0x000005d000017945 */ /* 0x000ff60003800000 */
[----:B------:R-:W-:Y:S01]  /*6bc0*/  @!UPT UIADD3 URZ, URZ, URZ, URZ ;  /* 0x0000003f3f3ff290 */ /* 0x000fe2000fffe03f */
[----:B------:R-:W-:Y:S05]  /*6bd0*/  @P0 BRA `(.L_x_903) ;  /* 0x0000000400680947 */ /* 0x000fea0003800000 */
[----:B---34-:R-:W-:Y:S01]  /*6be0*/  IMAD.MOV.U32 R4, RZ, RZ, R119 ;  /* 0x000000ffff047224 */ /* 0x018fe200078e0077 */
[----:B------:R-:W-:Y:S01]  /*6bf0*/  MOV R5, R118 ;  /* 0x0000007600057202 */ /* 0x000fe20000000f00 */
[----:B------:R-:W-:Y:S01]  /*6c00*/  BSSY B0, `(.L_x_904) ;  /* 0x0000056000007945 */ /* 0x000fe20003800000 */
[----:B------:R-:W-:Y:S03]  /*6c10*/  ISETP.GE.AND P0, PT, R14, R17, PT ;  /* 0x000000110e00720c */ /* 0x000fe60003f06270 */
[----:B------:R1:W5:Y:S10]  /*6c20*/  LD.E.128 R24, desc[UR6][R4.64] ;  /* 0x0000000604187980 */ /* 0x000374000c101d00 */
[----:B------:R-:W-:Y:S05]  /*6c30*/  @P0 BRA `(.L_x_905) ;  /* 0x0000000400480947 */ /* 0x000fea0003800000 */
[----:B------:R-:W-:Y:S01]  /*6c40*/  LEA.HI R8, R17, R17, RZ, 0x1 ;  /* 0x0000001111087211 */ /* 0x000fe200078f08ff */
[----:B------:R-:W-:Y:S01]  /*6c50*/  IMAD.MOV.U32 R7, RZ, RZ, R120 ;  /* 0x000000ffff077224 */ /* 0x000fe200078e0078 */
[----:B------:R-:W-:Y:S01]  /*6c60*/  MOV R6, R121 ;  /* 0x0000007900067202 */ /* 0x000fe20000000f00 */
[----:B------:R-:W-:Y:S01]  /*6c70*/  IMAD.MOV.U32 R2, RZ, RZ, RZ ;  /* 0x000000ffff027224 */ /* 0x000fe200078e00ff */
[----:B------:R-:W-:Y:S01]  /*6c80*/  SHF.R.S32.HI R8, RZ, 0x1, R8 ;  /* 0x00000001ff087819 */ /* 0x000fe20000011408 */
[C---:B-----5:R-:W-:Y:S01]  /*6c90*/  IMAD.U32 R31, R24.reuse, 0x10000, RZ ;  /* 0x00010000181f7824 */ /* 0x060fe200078e00ff */
[----:B------:R-:W-:Y:S01]  /*6ca0*/  LOP3.LUT R32, R24, 0xffff0000, RZ, 0xc0, !PT ;  /* 0xffff000018207812 */ /* 0x000fe200078ec0ff */
[----:B------:R-:W-:Y:S01]  /*6cb0*/  IMAD.U32 R35, R26, 0x10000, RZ ;  /* 0x000100001a237824 */ /* 0x000fe200078e00ff */
[----:B------:R-:W-:Y:S01]  /*6cc0*/  ISETP.GE.AND P1, PT, R14, R8, PT ;  /* 0x000000080e00720c */ /* 0x000fe20003f26270 */
[--C-:B------:R-:W-:Y:S01]  /*6cd0*/  IMAD.MOV.U32 R0, RZ, RZ, R8.reuse ;  /* 0x000000ffff007224 */ /* 0x100fe200078e0008 */
[C---:B------:R-:W-:Y:S02]  /*6ce0*/  SHF.L.U32 R33, R25.reuse, 0x10, RZ ;  /* 0x0000001019217819 */ /* 0x040fe400000006ff */
[----:B------:R-:W-:Y:S02]  /*6cf0*/  LOP3.LUT R34, R25, 0xffff0000, RZ, 0xc0, !PT ;  /* 0xffff000019227812 */ /* 0x000fe400078ec0ff */
[----:B------:R-:W-:Y:S02]  /*6d00*/  LOP3.LUT R36, R26, 0xffff0000, RZ, 0xc0, !PT ;  /* 0xffff00001a247812 */ /* 0x000fe400078ec0ff */
[C---:B------:R-:W-:Y:S02]  /*6d10*/  SHF.L.U32 R37, R27.reuse, 0x10, RZ ;  /* 0x000000101b257819 */ /* 0x040fe400000006ff */
[----:B------:R-:W-:Y:S03]  /*6d20*/  LOP3.LUT R38, R27, 0xffff0000, RZ, 0xc0, !PT ;  /* 0xffff00001b267812 */ /* 0x000fe600078ec0ff */
[----:B------:R-:W-:Y:S01]  /*6d30*/  @P1 IADD3 R0, -R8, RZ, RZ ;  /* 0x000000ff08001210 */ /* 0x000fe20007ffe1ff */
[----:B------:R-:W-:Y:S05]  /*6d40*/  @P1 IMAD.MOV R2, RZ, RZ, -R8 ;  /* 0x000000ffff021224 */ /* 0x000fea00078e0a08 */
[C---:B------:R-:W-:Y:S04]  /*6d50*/  LEA R192, P0, R2.reuse, R6, 0x1 ;  /* 0x0000000602c07211 */ /* 0x040fe800078008ff */
[----:B------:R-:W-:Y:S02]  /*6d60*/  LEA.HI.X.SX32 R193, R2, R7, 0x1, P0 ;  /* 0x0000000702c17211 */ /* 0x000fe400000f0eff */
[C---:B------:R-:W-:Y:S04]  /*6d70*/  LEA R2, P0, R0.reuse, R4, 0x1 ;  /* 0x0000000400027211 */ /* 0x040fe800078008ff */
[----:B------:R-:W-:Y:S01]  /*6d80*/  LEA.HI.X.SX32 R3, R0, R5, 0x1, P0 ;  /* 0x0000000500037211 */ /* 0x000fe200000f0eff */
[----:B------:R-:W-:Y:S01]  /*6d90*/  IMAD.MOV.U32 R0, RZ, RZ, RZ ;  /* 0x000000ffff007224 */ /* 0x000fe200078e00ff */
[----:B------:R-:W-:Y:S01]  /*6da0*/  @P1 IADD3 R0, -R8, RZ, RZ ;  /* 0x000000ff08001210 */ /* 0x000fe20007ffe1ff */
[----:B------:R-:W2:Y:S08]  /*6db0*/  LD.E.128 R192, desc[UR6][R192.64] ;  /* 0x00000006c0c07980 */ /* 0x000eb0000c101d00 */
[----:B-1----:R1:W3:Y:S02]  /*6dc0*/  LD.E.128 R4, desc[UR6][R2.64] ;  /* 0x0000000602047980 */ /* 0x0022e4000c101d00 */
[----:B-1----:R-:W-:Y:S01]  /*6dd0*/  MOV R3, R122 ;  /* 0x0000007a00037202 */ /* 0x002fe20000000f00 */
[----:B------:R-:W-:Y:S05]  /*6de0*/  IMAD.MOV.U32 R2, RZ, RZ, R123 ;  /* 0x000000ffff027224 */ /* 0x000fea00078e007b */
[C---:B------:R-:W-:Y:S04]  /*6df0*/  LEA R2, P0, R0.reuse, R2, 0x1 ;  /* 0x0000000200027211 */ /* 0x040fe800078008ff */
[----:B------:R-:W-:Y:S05]  /*6e00*/  LEA.HI.X.SX32 R3, R0, R3, 0x1, P0 ;  /* 0x0000000300037211 */ /* 0x000fea00000f0eff */
[----:B------:R1:W4:Y:S01]  /*6e10*/  LD.E.128 R44, desc[UR6][R2.64] ;  /* 0x00000006022c7980 */ /* 0x000322000c101d00 */
[----:B--2---:R-:W-:Y:S01]  /*6e20*/  LOP3.LUT R23, R194, 0xffff0000, RZ, 0xc0, !PT ;  /* 0xffff0000c2177812 */ /* 0x004fe200078ec0ff */
[----:B------:R-:W-:Y:S01]  /*6e30*/  IMAD.U32 R0, R192, 0x10000, RZ ;  /* 0x00010000c0007824 */ /* 0x000fe200078e00ff */
[----:B------:R-:W-:Y:S01]  /*6e40*/  SHF.L.U32 R22, R195, 0x10, RZ ;  /* 0x00000010c3167819 */ /* 0x000fe200000006ff */
[----:B------:R-:W-:Y:S01]  /*6e50*/  IMAD.U32 R24, R194, 0x10000, RZ ;  /* 0x00010000c2187824 */ /* 0x000fe200078e00ff */
[----:B-1----:R-:W-:Y:S01]  /*6e60*/  LOP3.LUT R2, R192, 0xffff0000, RZ, 0xc0, !PT ;  /* 0xffff0000c0027812 */ /* 0x002fe200078ec0ff */
[----:B------:R-:W-:Y:S01]  /*6e70*/  @!P1 FADD.FTZ R23, -R23, -RZ ;  /* 0x800000ff17179221 */ /* 0x000fe20000010100 */
[----:B------:R-:W-:Y:S01]  /*6e80*/  SHF.L.U32 R3, R193, 0x10, RZ ;  /* 0x00000010c1037819 */ /* 0x000fe200000006ff */
[----:B------:R-:W-:Y:S01]  /*6e90*/  @!P1 FADD.FTZ R22, -R22, -RZ ;  /* 0x800000ff16169221 */ /* 0x000fe20000010100 */
[C---:B---3--:R-:W-:Y:S01]  /*6ea0*/  LOP3.LUT R29, R4.reuse, 0xffff0000, RZ, 0xc0, !PT ;  /* 0xffff0000041d7812 */ /* 0x048fe200078ec0ff */
[----:B------:R-:W-:Y:S01]  /*6eb0*/  IMAD.U32 R30, R4, 0x10000, RZ ;  /* 0x00010000041e7824 */ /* 0x000fe200078e00ff */
[C---:B------:R-:W-:Y:S01]  /*6ec0*/  SHF.L.U32 R4, R5.reuse, 0x10, RZ ;  /* 0x0000001005047819 */ /* 0x040fe200000006ff */
[----:B------:R-:W-:Y:S01]  /*6ed0*/  @!P1 FADD.FTZ R0, -R0, -RZ ;  /* 0x800000ff00009221 */ /* 0x000fe20000010100 */
[----:B------:R-:W-:Y:S01]  /*6ee0*/  LOP3.LUT R28, R5, 0xffff0000, RZ, 0xc0, !PT ;  /* 0xffff0000051c7812 */ /* 0x000fe200078ec0ff */
[----:B------:R-:W-:Y:S01]  /*6ef0*/  IMAD.U32 R5, R6, 0x10000, RZ ;  /* 0x0001000006057824 */ /* 0x000fe200078e00ff */
[----:B------:R-:W-:Y:S01]  /*6f00*/  LOP3.LUT R26, R193, 0xffff0000, RZ, 0xc0, !PT ;  /* 0xffff0000c11a7812 */ /* 0x000fe200078ec0ff */
[----:B------:R-:W-:Y:S01]  /*6f10*/  @!P1 FADD.FTZ R24, -R24, -RZ ;  /* 0x800000ff18189221 */ /* 0x000fe20000010100 */
[----:B------:R-:W-:Y:S01]  /*6f20*/  LOP3.LUT R8, R195, 0xffff0000, RZ, 0xc0, !PT ;  /* 0xffff0000c3087812 */ /* 0x000fe200078ec0ff */
[----:B------:R-:W-:Y:S01]  /*6f30*/  @!P1 FADD.FTZ R2, -R2, -RZ ;  /* 0x800000ff02029221 */ /* 0x000fe20000010100 */
[----:B------:R-:W-:Y:S01]  /*6f40*/  LOP3.LUT R6, R6, 0xffff0000, RZ, 0xc0, !PT ;  /* 0xffff000006067812 */ /* 0x000fe200078ec0ff */
[----:B------:R-:W-:Y:S01]  /*6f50*/  @!P1 FADD.FTZ R3, -R3, -RZ ;  /* 0x800000ff03039221 */ /* 0x000fe20000010100 */
[C---:B------:R-:W-:Y:S01]  /*6f60*/  SHF.L.U32 R25, R7.reuse, 0x10, RZ ;  /* 0x0000001007197819 */ /* 0x040fe200000006ff */
[----:B------:R-:W-:Y:S01]  /*6f70*/  @!P1 FADD.FTZ R26, -R26, -RZ ;  /* 0x800000ff1a1a9221 */ /* 0x000fe20000010100 */
[----:B------:R-:W-:Y:S01]  /*6f80*/  LOP3.LUT R27, R7, 0xffff0000, RZ, 0xc0, !PT ;  /* 0xffff0000071b7812 */ /* 0x000fe200078ec0ff */
[----:B------:R-:W-:Y:S01]  /*6f90*/  @!P1 FADD.FTZ R8, -R8, -RZ ;  /* 0x800000ff08089221 */ /* 0x000fe20000010100 */
[----:B------:R-:W-:Y:S01]  /*6fa0*/  FMUL.FTZ R6, R6, R23 ;  /* 0x0000001706067220 */ /* 0x000fe20000410000 */
[----:B------:R-:W-:Y:S01]  /*6fb0*/  FMUL.FTZ R7, R25, R22 ;  /* 0x0000001619077220 */ /* 0x000fe20000410000 */
[----:B------:R-:W-:Y:S01]  /*6fc0*/  FMUL.FTZ R0, R30, R0 ;  /* 0x000000001e007220 */ /* 0x000fe20000410000 */
[----:B------:R-:W-:Y:S01]  /*6fd0*/  FMUL.FTZ R5, R5, R24 ;  /* 0x0000001805057220 */ /* 0x000fe20000410000 */
[----:B------:R-:W-:Y:S01]  /*6fe0*/  FMUL.FTZ R2, R29, R2 ;  /* 0x000000021d027220 */ /* 0x000fe20000410000 */
[----:B------:R-:W-:Y:S01]  /*6ff0*/  FMUL.FTZ R3, R4, R3 ;  /* 0x0000000304037220 */ /* 0x000fe20000410000 */
[----:B------:R-:W-:Y:S01]  /*7000*/  FMUL.FTZ R4, R28, R26 ;  /* 0x0000001a1c047220 */ /* 0x000fe20000410000 */
[----:B------:R-:W-:Y:S01]  /*7010*/  FMUL.FTZ R8, R27, R8 ;  /* 0x000000081b087220 */ /* 0x000fe20000410000 */
[C---:B----4-:R-:W-:Y:S01]  /*7020*/  LOP3.LUT R23, R44.reuse, 0xffff0000, RZ, 0xc0, !PT ;  /* 0xffff00002c177812 */ /* 0x050fe200078ec0ff */
[----:B------:R-:W-:Y:S01]  /*7030*/  IMAD.U32 R22, R44, 0x10000, RZ ;  /* 0x000100002c167824 */ /* 0x000fe200078e00ff */
[C---:B------:R-:W-:Y:S01]  /*7040*/  SHF.L.U32 R24, R45.reuse, 0x10, RZ ;  /* 0x000000102d187819 */ /* 0x040fe200000006ff */
[C---:B------:R-:W-:Y:S01]  /*7050*/  IMAD.U32 R26, R46.reuse, 0x10000, RZ ;  /* 0x000100002e1a7824 */ /* 0x040fe200078e00ff */
[----:B------:R-:W-:Y:S01]  /*7060*/  LOP3.LUT R25, R45, 0xffff0000, RZ, 0xc0, !PT ;  /* 0xffff00002d197812 */ /* 0x000fe200078ec0ff */
[----:B------:R-:W-:Y:S01]  /*7070*/  FFMA.FTZ R0, R31, R22, R0 ;  /* 0x000000161f007223 */ /* 0x000fe20000010000 */
[----:B------:R-:W-:Y:S01]  /*7080*/  LOP3.LUT R27, R46, 0xffff0000, RZ, 0xc0, !PT ;  /* 0xffff00002e1b7812 */ /* 0x000fe200078ec0ff */
[----:B------:R-:W-:Y:S01]  /*7090*/  FFMA.FTZ R2, R32, R23, R2 ;  /* 0x0000001720027223 */ /* 0x000fe20000010002 */
[----:B------:R-:W-:Y:S01]  /*70a0*/  SHF.L.U32 R28, R47, 0x10, RZ ;  /* 0x000000102f1c7819 */ /* 0x000fe200000006ff */
[----:B------:R-:W-:Y:S01]  /*70b0*/  FFMA.FTZ R3, R33, R24, R3 ;  /* 0x0000001821037223 */ /* 0x000fe20000010003 */
[----:B------:R-:W-:Y:S01]  /*70c0*/  LOP3.LUT R29, R47, 0xffff0000, RZ, 0xc0, !PT ;  /* 0xffff00002f1d7812 */ /* 0x000fe200078ec0ff */
[----:B------:R-:W-:Y:S01]  /*70d0*/  FFMA.FTZ R4, R34, R25, R4 ;  /* 0x0000001922047223 */ /* 0x000fe20000010004 */
[----:B------:R-:W-:Y:S01]  /*70e0*/  F2FP.BF16.F32.PACK_AB R24, R2, R0 ;  /* 0x000000000218723e */ /* 0x000fe200000010ff */
[----:B------:R-:W-:Y:S01]  /*70f0*/  FFMA.FTZ R5, R35, R26, R5 ;  /* 0x0000001a23057223 */ /* 0x000fe20000010005 */
[----:B------:R-:W-:Y:S01]  /*7100*/  FFMA.FTZ R6, R36, R27, R6 ;  /* 0x0000001b24067223 */ /* 0x000fe20000010006 */
[----:B------:R-:W-:Y:S01]  /*7110*/  FFMA.FTZ R7, R37, R28, R7 ;  /* 0x0000001c25077223 */ /* 0x000fe20000010007 */
[----:B------:R-:W-:Y:S01]  /*7120*/  F2FP.BF16.F32.PACK_AB R25, R4, R3 ;  /* 0x000000030419723e */ /* 0x000fe200000010ff */
[----:B------:R-:W-:Y:S02]  /*7130*/  FFMA.FTZ R8, R38, R29, R8 ;  /* 0x0000001d26087223 */ /* 0x000fe40000010008 */
[----:B------:R-:W-:Y:S03]  /*7140*/  F2FP.BF16.F32.PACK_AB R26, R6, R5 ;  /* 0x00000005061a723e */ /* 0x000fe600000010ff */
[----:B------:R-:W-:Y:S02]  /*7150*/  F2FP.BF16.F32.PACK_AB R27, R8, R7 ;  /* 0x00000007081b723e */ /* 0x000fe400000010ff */
.L_x_905:
[----:B------:R-:W-:Y:S05]  /*7160*/  BSYNC B0 ;  /* 0x0000000000007941 */ /* 0x000fea0003800000 */
.L_x_904:
[----:B-----5:R2:W-:Y:S02]  /*7170*/  ST.E.128 desc[UR6][R124.64], R24 ;  /* 0x000000187c007985 */ /* 0x0205e4000c101d06 */
.L_x_903:
[----:B------:R-:W-:Y:S05]  /*7180*/  BSYNC B1 ;  /* 0x0000000000017941 */ /* 0x000fea0003800000 */
.L_x_902:
[----:B------:R-:W-:Y:S01]  /*7190*/  ISETP.GE.AND P0, PT, R11, R164, PT ;  /* 0x000000a40b00720c */ /* 0x000fe20003f06270 */
[----:B------:R-:W-:Y:S11]  /*71a0*/  BSSY B1, `(.L_x_906) ;  /* 0x000005d000017945 */ /* 0x000ff60003800000 */
[----:B------:R-:W-:Y:S01]  /*71b0*/  @!UPT UIADD3 URZ, URZ, URZ, URZ ;  /* 0x0000003f3f3ff290 */ /* 0x000fe2000fffe03f */
[----:B------:R-:W-:Y:S05]  /*71c0*/  @P0 BRA `(.L_x_907) ;  /* 0x0000000400680947 */ /* 0x000fea0003800000 */
[----:B-1-34-:R-:W-:Y:S01]  /*71d0*/  IMAD.MOV.U32 R4, RZ, RZ, R119 ;  /* 0x000000ffff047224 */ /* 0x01afe200078e0077 */
[----:B------:R-:W-:Y:S01]  /*71e0*/  MOV R5, R118 ;  /* 0x0000007600057202 */ /* 0x000fe20000000f00 */
[----:B------:R-:W-:Y:S01]  /*71f0*/  BSSY B0, `(.L_x_908) ;  /* 0x0000056000007945 */ /* 0x000fe20003800000 */
[----:B------:R-:W-:Y:S03]  /*7200*/  ISETP.GE.AND P0, PT, R11, R17, PT ;  /* 0x000000110b00720c */ /* 0x000fe60003f06270 */
[----:B--2---:R1:W5:Y:S10]  /*7210*/  LD.E.128 R24, desc[UR6][R4.64+0x80] ;  /* 0x0000800604187980 */ /* 0x004374000c101d00 */
[----:B------:R-:W-:Y:S05]  /*7220*/  @P0 BRA `(.L_x_909) ;  /* 0x0000000400480947 */ /* 0x000fea0003800000 */
[----:B------:R-:W-:Y:S01]  /*7230*/  LEA.HI R0, R17, R17, RZ, 0x1 ;  /* 0x0000001111007211 */ /* 0x000fe200078f08ff */
[----:B------:R-:W-:Y:S01]  /*7240*/  IMAD.MOV.U32 R7, RZ, RZ, R120 ;  /* 0x000000ffff077224 */ /* 0x000fe200078e0078 */
[----:B------:R-:W-:Y:S01]  /*7250*/  MOV R6, R121 ;  /* 0x0000007900067202 */ /* 0x000fe20000000f00 */
[----:B------:R-:W-:Y:S01]  /*7260*/  IMAD.MOV.U32 R22, RZ, RZ, R123 ;  /* 0x000000ffff167224 */ /* 0x000fe200078e007b */
[----:B------:R-:W-:Y:S01]  /*7270*/  SHF.R.S32.HI R0, RZ, 0x1, R0 ;  /* 0x00000001ff007819 */ /* 0x000fe20000011400 */
[----:B------:R-:W-:Y:S01]  /*7280*/  IMAD.MOV.U32 R2, RZ, RZ, RZ ;  /* 0x000000ffff027224 */ /* 0x000fe200078e00ff */
[----:B------:R-:W-:Y:S01]  /*7290*/  MOV R23, R122 ;  /* 0x0000007a00177202 */ /* 0x000fe20000000f00 */
[C---:B-----5:R-:W-:Y:S01]  /*72a0*/  IMAD.U32 R31, R24.reuse, 0x10000, RZ ;  /* 0x00010000181f7824 */ /* 0x060fe200078e00ff */
[----:B------:R-:W-:Y:S01]  /*72b0*/  ISETP.GE.AND P1, PT, R11, R0, PT ;  /* 0x000000000b00720c */ /* 0x000fe20003f26270 */
[--C-:B------:R-:W-:Y:S01]  /*72c0*/  IMAD.MOV.U32 R3, RZ, RZ, R0.reuse ;  /* 0x000000ffff037224 */ /* 0x100fe200078e0000 */
[----:B------:R-:W-:Y:S01]  /*72d0*/  LOP3.LUT R32, R24, 0xffff0000, RZ, 0xc0, !PT ;  /* 0xffff000018207812 */ /* 0x000fe200078ec0ff */
[C---:B------:R-:W-:Y:S01]  /*72e0*/  IMAD.U32 R35, R26.reuse, 0x10000, RZ ;  /* 0x000100001a237824 */ /* 0x040fe200078e00ff */
[C---:B------:R-:W-:Y:S02]  /*72f0*/  SHF.L.U32 R33, R25.reuse, 0x10, RZ ;  /* 0x0000001019217819 */ /* 0x040fe400000006ff */
[----:B------:R-:W-:Y:S02]  /*7300*/  LOP3.LUT R34, R25, 0xffff0000, RZ, 0xc0, !PT ;  /* 0xffff000019227812 */ /* 0x000fe400078ec0ff */
[----:B------:R-:W-:Y:S02]  /*7310*/  LOP3.LUT R36, R26, 0xffff0000, RZ, 0xc0, !PT ;  /* 0xffff00001a247812 */ /* 0x000fe400078ec0ff */
[C---:B------:R-:W-:Y:S02]  /*7320*/  SHF.L.U32 R37, R27.reuse, 0x10, RZ ;  /* 0x000000101b257819 */ /* 0x040fe400000006ff */
[----:B------:R-:W-:Y:S01]  /*7330*/  LOP3.LUT R38, R27, 0xffff0000, RZ, 0xc0, !PT ;  /* 0xffff00001b267812 */ /* 0x000fe200078ec0ff */
[----:B------:R-:W-:Y:S01]  /*7340*/  @P1 IMAD.MOV R2, RZ, RZ, -R0 ;  /* 0x000000ffff021224 */ /* 0x000fe200078e0a00 */
[----:B------:R-:W-:Y:S04]  /*7350*/  @P1 IADD3 R3, -R0, RZ, RZ ;  /* 0x000000ff00031210 */ /* 0x000fe80007ffe1ff */
[C---:B------:R-:W-:Y:S04]  /*7360*/  LEA R192, P0, R2.reuse, R6, 0x1 ;  /* 0x0000000602c07211 */ /* 0x040fe800078008ff */
[----:B------:R-:W-:Y:S02]  /*7370*/  LEA.HI.X.SX32 R193, R2, R7, 0x1, P0 ;  /* 0x0000000702c17211 */ /* 0x000fe400000f0eff */
[C---:B------:R-:W-:Y:S04]  /*7380*/  LEA R2, P0, R3.reuse, R4, 0x1 ;  /* 0x0000000403027211 */ /* 0x040fe800078008ff */
[----:B------:R-:W-:Y:S01]  /*7390*/  LEA.HI.X.SX32 R3, R3, R5, 0x1, P0 ;  /* 0x0000000503037211 */ /* 0x000fe200000f0eff */
[----:B------:R-:W2:Y:S08]  /*73a0*/  LD.E.128 R192, desc[UR6][R192.64+0x80] ;  /* 0x00008006c0c07980 */ /* 0x000eb0000c101d00 */
[----:B-1----:R1:W3:Y:S02]  /*73b0*/  LD.E.128 R4, desc[UR6][R2.64+0x80] ;  /* 0x0000800602047980 */ /* 0x0022e4000c101d00 */
[----:B-1----:R-:W-:Y:S01]  /*73c0*/  IMAD.MOV.U32 R3, RZ, RZ, RZ ;  /* 0x000000ffff037224 */ /* 0x002fe200078e00ff */
[----:B------:R-:W-:Y:S04]  /*73d0*/  @P1 IADD3 R3, -R0, RZ, RZ ;  /* 0x000000ff00031210 */ /* 0x000fe80007ffe1ff */
        /* <DEDUP_REMOVED lines=55> */
.L_x_909:
[----:B------:R-:W-:Y:S05]  /*7750*/  BSYNC B0 ;  /* 0x0000000000007941 */ /* 0x000fea0003800000 */
.L_x_908:
[----:B-----5:R2:W-:Y:S02]  /*7760*/  ST.E.128 desc[UR6][R124.64+0x80], R24 ;  /* 0x000080187c007985 */ /* 0x0205e4000c101d06 */
.L_x_907:
[----:B------:R-:W-:Y:S05]  /*7770*/  BSYNC B1 ;  /* 0x0000000000017941 */ /* 0x000fea0003800000 */
.L_x_906:
        /* <DEDUP_REMOVED lines=17> */
[----:B-----5:R-:W-:Y:S01]  /*7890*/  IMAD.U32 R31, R24, 0x10000, RZ ;  /* 0x00010000181f7824 */ /* 0x020fe200078e00ff */
        /* <DEDUP_REMOVED lines=74> */
.L_x_913:
[----:B------:R-:W-:Y:S05]  /*7d40*/  BSYNC B0 ;  /* 0x0000000000007941 */ /* 0x000fea0003800000 */
.L_x_912:
[----:B-----5:R2:W-:Y:S02]  /*7d50*/  ST.E.128 desc[UR6][R124.64+0x100], R24 ;  /* 0x000100187c007985 */ /* 0x0205e4000c101d06 */
.L_x_911:
[----:B------:R-:W-:Y:S05]  /*7d60*/  BSYNC B1 ;  /* 0x0000000000017941 */ /* 0x000fea0003800000 */
.L_x_910:
[----:B------:R-:W-:Y:S11]  /*7d70*/  ISETP.GE.AND P0, PT, R9, R164, PT ;  /* 0x000000a40900720c */ /* 0x000ff60003f06270 */
[----:B------:R-:W-:Y:S02]  /*7d80*/  @!UPT UIADD3 URZ, URZ, URZ, URZ ;  /* 0x0000003f3f3ff290 */ /* 0x000fe4000fffe03f */
        /* <DEDUP_REMOVED lines=89> */
.L_x_915:
[----:B------:R-:W-:Y:S05]  /*8320*/  BSYNC B0 ;  /* 0x0000000000007941 */ /* 0x000fea0003800000 */
.L_x_914:
[----:B-----5:R2:W-:Y:S02]  /*8330*/  ST.E.128 desc[UR6][R124.64+0x180], R24 ;  /* 0x000180187c007985 */ /* 0x0205e4000c101d06 */
.L_x_901:
[----:B------:R-:W-:Y:S05]  /*8340*/  BSYNC B2 ;  /* 0x0000000000027941 */ /* 0x000fea0003800000 */
.L_x_900:
[C---:B------:R-:W-:Y:S01]  /*8350*/  ISETP.GE.AND P0, PT, R64.reuse, R187, PT ;  /* 0x000000bb4000720c */ /* 0x040fe20003f06270 */
[----:B------:R-:W-:Y:S03]  /*8360*/  BSSY B2, `(.L_x_916) ;  /* 0x0000186000027945 */ /* 0x000fe60003800000 */
[----:B------:R-:W-:Y:S11]  /*8370*/  ISETP.GE.AND P0, PT, R64, R186, !P0 ;  /* 0x000000ba4000720c */ /* 0x000ff60004706270 */
[----:B------:R-:W-:Y:S02]  /*8380*/  @!UPT UIADD3 URZ, URZ, URZ, URZ ;  /* 0x0000003f3f3ff290 */ /* 0x000fe4000fffe03f */
[----:B------:R-:W-:Y:S05]  /*8390*/  @!P0 BRA `(.L_x_917) ;  /* 0x0000001800088947 */ /* 0x000fea0003800000 */
[----:B-----5:R-:W-:Y:S01]  /*83a0*/  ISETP.GE.AND P0, PT, R14, R164, PT ;  /* 0x000000a40e00720c */ /* 0x020fe20003f06270 */
[----:B------:R-:W-:Y:S11]  /*83b0*/  BSSY B1, `(.L_x_918) ;  /* 0x000005f000017945 */ /* 0x000ff60003800000 */
[----:B------:R-:W-:Y:S01]  /*83c0*/  @!UPT UIADD3 URZ, URZ, URZ, URZ ;  /* 0x0000003f3f3ff290 */ /* 0x000fe2000fffe03f */
[----:B------:R-:W-:Y:S05]  /*83d0*/  @P0 BRA `(.L_x_919) ;  /* 0x0000000400700947 */ /* 0x000fea0003800000 */
[----:B-1-34-:R-:W-:Y:S01]  /*83e0*/  LEA R4, P0, R90, R119, 0x1 ;  /* 0x000000775a047211 */ /* 0x01afe200078008ff */
[----:B------:R-:W-:Y:S01]  /*83f0*/  BSSY B0, `(.L_x_920) ;  /* 0x0000059000007945 */ /* 0x000fe20003800000 */
[----:B------:R-:W-:Y:S02]  /*8400*/  ISETP.GE.AND P1, PT, R14, R17, PT ;  /* 0x000000110e00720c */ /* 0x000fe40003f26270 */
[----:B------:R-:W-:Y:S02]  /*8410*/  LEA.HI.X R5, R90, R118, R89, 0x1, P0 ;  /* 0x000000765a057211 */ /* 0x000fe400000f0c59 */
[C---:B------:R-:W-:Y:S03]  /*8420*/  LEA R190, P0, R233.reuse, R124, 0x1 ;  /* 0x0000007ce9be7211 */ /* 0x040fe600078008ff */
[----:B--2---:R1:W5:Y:S01]  /*8430*/  LD.E.128 R24, desc[UR6][R4.64] ;  /* 0x0000000604187980 */ /* 0x004362000c101d00 */
[----:B------:R-:W-:Y:S05]  /*8440*/  LEA.HI.X R191, R233, R125, R234, 0x1, P0 ;  /* 0x0000007de9bf7211 */ /* 0x000fea00000f0cea */
[----:B------:R-:W-:Y:S05]  /*8450*/  @P1 BRA `(.L_x_921) ;  /* 0x0000000400481947 */ /* 0x000fea0003800000 */
[----:B------:R-:W-:Y:S01]  /*8460*/  LEA.HI R0, R17, R17, RZ, 0x1 ;  /* 0x0000001111007211 */ /* 0x000fe200078f08ff */
[----:B------:R-:W-:Y:S01]  /*8470*/  IMAD.MOV.U32 R8, RZ, RZ, RZ ;  /* 0x000000ffff087224 */ /* 0x000fe200078e00ff */
[C---:B-----5:R-:W-:Y:S01]  /*8480*/  LOP3.LUT R31, R24.reuse, 0xffff0000, RZ, 0xc0, !PT ;  /* 0xffff0000181f7812 */ /* 0x060fe200078ec0ff */
[----:B------:R-:W-:Y:S01]  /*8490*/  IMAD.U32 R30, R24, 0x10000, RZ ;  /* 0x00010000181e7824 */ /* 0x000fe200078e00ff */
[----:B------:R-:W-:Y:S01]  /*84a0*/  SHF.R.S32.HI R0, RZ, 0x1, R0 ;  /* 0x00000001ff007819 */ /* 0x000fe20000011400 */
[C---:B------:R-:W-:Y:S01]  /*84b0*/  IMAD.U32 R32, R25.reuse, 0x10000, RZ ;  /* 0x0001000019207824 */ /* 0x040fe200078e00ff */
[----:B------:R-:W-:Y:S01]  /*84c0*/  LOP3.LUT R33, R25, 0xffff0000, RZ, 0xc0, !PT ;  /* 0xffff000019217812 */ /* 0x000fe200078ec0ff */
[C---:B------:R-:W-:Y:S01]  /*84d0*/  IMAD.U32 R36, R27.reuse, 0x10000, RZ ;  /* 0x000100001b247824 */ /* 0x040fe200078e00ff */
[----:B------:R-:W-:Y:S01]  /*84e0*/  ISETP.GE.AND P1, PT, R14, R0, PT ;  /* 0x000000000e00720c */ /* 0x000fe20003f26270 */
[--C-:B------:R-:W-:Y:S01]  /*84f0*/  IMAD.MOV.U32 R3, RZ, RZ, R0.reuse ;  /* 0x000000ffff037224 */ /* 0x100fe200078e0000 */
[C---:B------:R-:W-:Y:S02]  /*8500*/  SHF.L.U32 R34, R26.reuse, 0x10, RZ ;  /* 0x000000101a227819 */ /* 0x040fe400000006ff */
[----:B------:R-:W-:Y:S02]  /*8510*/  LOP3.LUT R35, R26, 0xffff0000, RZ, 0xc0, !PT ;  /* 0xffff00001a237812 */ /* 0x000fe400078ec0ff */
[----:B------:R-:W-:Y:S07]  /*8520*/  LOP3.LUT R37, R27, 0xffff0000, RZ, 0xc0, !PT ;  /* 0xffff00001b257812 */ /* 0x000fee00078ec0ff */
[----:B------:R-:W-:Y:S01]  /*8530*/  @P1 IADD3 R3, -R0, RZ, RZ ;  /* 0x000000ff00031210 */ /* 0x000fe20007ffe1ff */
[----:B------:R-:W-:Y:S03]  /*8540*/  @P1 IMAD.MOV R8, RZ, RZ, -R0 ;  /* 0x000000ffff081224 */ /* 0x000fe600078e0a00 */
[----:B------:R-:W-:Y:S02]  /*8550*/  LEA R2, P0, R3, R4, 0x1 ;  /* 0x0000000403027211 */ /* 0x000fe400078008ff */
[----:B------:R-:W-:Y:S02]  /*8560*/  IADD3 R22, P2, R155, R8, RZ ;  /* 0x000000089b167210 */ /* 0x000fe40007f5e0ff */
[----:B------:R-:W-:Y:S02]  /*8570*/  LEA.HI.X.SX32 R3, R3, R5, 0x1, P0 ;  /* 0x0000000503037211 */ /* 0x000fe400000f0eff */
[----:B------:R-:W-:Y:S02]  /*8580*/  LEA.HI.X.SX32 R8, R8, R139, 0x1, P2 ;  /* 0x0000008b08087211 */ /* 0x000fe400010f0eff */
[C---:B------:R-:W-:Y:S01]  /*8590*/  LEA R192, P0, R22.reuse, R121, 0x1 ;  /* 0x0000007916c07211 */ /* 0x040fe200078008ff */
[----:B-1----:R1:W2:Y:S03]  /*85a0*/  LD.E.128 R4, desc[UR6][R2.64] ;  /* 0x0000000602047980 */ /* 0x0022a6000c101d00 */
[----:B------:R-:W-:Y:S06]  /*85b0*/  LEA.HI.X R193, R22, R120, R8, 0x1, P0 ;  /* 0x0000007816c17211 */ /* 0x000fec00000f0c08 */
[----:B------:R-:W3:Y:S01]  /*85c0*/  LD.E.128 R192, desc[UR6][R192.64] ;  /* 0x00000006c0c07980 */ /* 0x000ee2000c101d00 */
[----:B-1----:R-:W-:Y:S01]  /*85d0*/  IMAD.MOV.U32 R2, RZ, RZ, RZ ;  /* 0x000000ffff027224 */ /* 0x002fe200078e00ff */
[----:B------:R-:W-:Y:S04]  /*85e0*/  @P1 IADD3 R2, -R0, RZ, RZ ;  /* 0x000000ff00021210 */ /* 0x000fe80007ffe1ff */
[----:B------:R-:W-:Y:S04]  /*85f0*/  IADD3 R3, P0, R155, R2, RZ ;  /* 0x000000029b037210 */ /* 0x000fe80007f1e0ff */
[----:B------:R-:W-:Y:S02]  /*8600*/  LEA.HI.X.SX32 R0, R2, R139, 0x1, P0 ;  /* 0x0000008b02007211 */ /* 0x000fe400000f0eff */
[C---:B------:R-:W-:Y:S04]  /*8610*/  LEA R2, P0, R3.reuse, R123, 0x1 ;  /* 0x0000007b03027211 */ /* 0x040fe800078008ff */
[----:B------:R-:W-:Y:S05]  /*8620*/  LEA.HI.X R3, R3, R122, R0, 0x1, P0 ;  /* 0x0000007a03037211 */ /* 0x000fea00000f0c00 */
[----:B------:R1:W4:Y:S01]  /*8630*/  LD.E.128 R44, desc[UR6][R2.64] ;  /* 0x00000006022c7980 */ /* 0x000322000c101d00 */
[C---:B--2---:R-:W-:Y:S01]  /*8640*/  LOP3.LUT R23, R7.reuse, 0xffff0000, RZ, 0xc0, !PT ;  /* 0xffff000007177812 */ /* 0x044fe200078ec0ff */
[----:B------:R-:W-:Y:S01]  /*8650*/  IMAD.U32 R8, R7, 0x10000, RZ ;  /* 0x0001000007087824 */ /* 0x000fe200078e00ff */
[C---:B-1----:R-:W-:Y:S01]  /*8660*/  LOP3.LUT R2, R4.reuse, 0xffff0000, RZ, 0xc0, !PT ;  /* 0xffff000004027812 */ /* 0x042fe200078ec0ff */
[----:B------:R-:W-:Y:S01]  /*8670*/  IMAD.U32 R0, R4, 0x10000, RZ ;  /* 0x0001000004007824 */ /* 0x000fe200078e00ff */
[C---:B------:R-:W-:Y:S02]  /*8680*/  SHF.L.U32 R3, R5.reuse, 0x10, RZ ;  /* 0x0000001005037819 */ /* 0x040fe400000006ff */
[----:B------:R-:W-:Y:S01]  /*8690*/  LOP3.LUT R4, R5, 0xffff0000, RZ, 0xc0, !PT ;  /* 0xffff000005047812 */ /* 0x000fe200078ec0ff */
[C---:B------:R-:W-:Y:S01]  /*86a0*/  IMAD.U32 R5, R6.reuse, 0x10000, RZ ;  /* 0x0001000006057824 */ /* 0x040fe200078e00ff */
[----:B------:R-:W-:Y:S01]  /*86b0*/  LOP3.LUT R6, R6, 0xffff0000, RZ, 0xc0, !PT ;  /* 0xffff000006067812 */ /* 0x000fe200078ec0ff */
[----:B---3--:R-:W-:Y:S01]  /*86c0*/  IMAD.U32 R25, R194, 0x10000, RZ ;  /* 0x00010000c2197824 */ /* 0x008fe200078e00ff */
[----:B------:R-:W-:Y:S01]  /*86d0*/  SHF.L.U32 R7, R195, 0x10, RZ ;  /* 0x00000010c3077819 */ /* 0x000fe200000006ff */
[----:B------:R-:W-:Y:S01]  /*86e0*/  IMAD.U32 R27, R193, 0x10000, RZ ;  /* 0x00010000c11b7824 */ /* 0x000fe200078e00ff */
[----:B------:R-:W-:Y:S01]  /*86f0*/  LOP3.LUT R22, R195, 0xffff0000, RZ, 0xc0, !PT ;  /* 0xffff0000c3167812 */ /* 0x000fe200078ec0ff */
[----:B------:R-:W-:Y:S01]  /*8700*/  @!P1 FADD.FTZ R25, -R25, -RZ ;  /* 0x800000ff19199221 */ /* 0x000fe20000010100 */
[----:B------:R-:W-:Y:S01]  /*8710*/  SHF.L.U32 R29, R192, 0x10, RZ ;  /* 0x00000010c01d7819 */ /* 0x000fe200000006ff */
[----:B------:R-:W-:Y:S01]  /*8720*/  @!P1 FADD.FTZ R7, -R7, -RZ ;  /* 0x800000ff07079221 */ /* 0x000fe20000010100 */
[----:B------:R-:W-:Y:S01]  /*8730*/  LOP3.LUT R24, R194, 0xffff0000, RZ, 0xc0, !PT ;  /* 0xffff0000c2187812 */ /* 0x000fe200078ec0ff */
[----:B------:R-:W-:Y:S01]  /*8740*/  @!P1 FADD.FTZ R22, -R22, -RZ ;  /* 0x800000ff16169221 */ /* 0x000fe20000010100 */
[----:B------:R-:W-:Y:S01]  /*8750*/  LOP3.LUT R28, R192, 0xffff0000, RZ, 0xc0, !PT ;  /* 0xffff0000c01c7812 */ /* 0x000fe200078ec0ff */
[----:B------:R-:W-:Y:S01]  /*8760*/  @!P1 FADD.FTZ R29, -R29, -RZ ;  /* 0x800000ff1d1d9221 */ /* 0x000fe20000010100 */
[----:B------:R-:W-:Y:S01]  /*8770*/  LOP3.LUT R26, R193, 0xffff0000, RZ, 0xc0, !PT ;  /* 0xffff0000c11a7812 */ /* 0x000fe200078ec0ff */
[----:B------:R-:W-:Y:S01]  /*8780*/  @!P1 FADD.FTZ R24, -R24, -RZ ;  /* 0x800000ff18189221 */ /* 0x000fe20000010100 */
[----:B------:R-:W-:Y:S01]  /*8790*/  @!P1 FADD.FTZ R27, -R27, -RZ ;  /* 0x800000ff1b1b9221 */ /* 0x000fe20000010100 */
[----:B------:R-:W-:Y:S01]  /*87a0*/  @!P1 FADD.FTZ R28, -R28, -RZ ;  /* 0x800000ff1c1c9221 */ /* 0x000fe20000010100 */
[----:B------:R-:W-:Y:S01]  /*87b0*/  FMUL.FTZ R7, R8, R7 ;  /* 0x0000000708077220 */ /* 0x000fe20000410000 */
        /* <DEDUP_REMOVED lines=11> */
[----:B------:R-:W-:Y:S01]  /*8870*/  IMAD.U32 R26, R46, 0x10000, RZ ;  /* 0x000100002e1a7824 */ /* 0x000fe200078e00ff */
[----:B------:R-:W-:Y:S01]  /*8880*/  LOP3.LUT R25, R45, 0xffff0000, RZ, 0xc0, !PT ;  /* 0xffff00002d197812 */ /* 0x000fe200078ec0ff */
[----:B------:R-:W-:Y:S01]  /*8890*/  FFMA.FTZ R0, R30, R22, R0 ;  /* 0x000000161e007223 */ /* 0x000fe20000010000 */
[----:B------:R-:W-:Y:S01]  /*88a0*/  LOP3.LUT R27, R46, 0xffff0000, RZ, 0xc0, !PT ;  /* 0xffff00002e1b7812 */ /* 0x000fe200078ec0ff */
[----:B------:R-:W-:Y:S01]  /*88b0*/  FFMA.FTZ R2, R31, R23, R2 ;  /* 0x000000171f027223 */ /* 0x000fe20000010002 */
[C---:B------:R-:W-:Y:S01]  /*88c0*/  SHF.L.U32 R28, R47.reuse, 0x10, RZ ;  /* 0x000000102f1c7819 */ /* 0x040fe200000006ff */
        /* <DEDUP_REMOVED lines=11> */
.L_x_921:
[----:B------:R-:W-:Y:S05]  /*8980*/  BSYNC B0 ;  /* 0x0000000000007941 */ /* 0x000fea0003800000 */
.L_x_920:
[----:B-----5:R2:W-:Y:S02]  /*8990*/  ST.E.128 desc[UR6][R190.64], R24 ;  /* 0x00000018be007985 */ /* 0x0205e4000c101d06 */
.L_x_919:
[----:B------:R-:W-:Y:S05]  /*89a0*/  BSYNC B1 ;  /* 0x0000000000017941 */ /* 0x000fea0003800000 */
.L_x_918:
[----:B------:R-:W-:Y:S01]  /*89b0*/  ISETP.GE.AND P0, PT, R11, R164, PT ;  /* 0x000000a40b00720c */ /* 0x000fe20003f06270 */
[----:B------:R-:W-:Y:S11]  /*89c0*/  BSSY B1, `(.L_x_922) ;  /* 0x000005f000017945 */ /* 0x000ff60003800000 */
[----:B------:R-:W-:Y:S01]  /*89d0*/  @!UPT UIADD3 URZ, URZ, URZ, URZ ;  /* 0x0000003f3f3ff290 */ /* 0x000fe2000fffe03f */
[----:B------:R-:W-:Y:S05]  /*89e0*/  @P0 BRA `(.L_x_923) ;  /* 0x0000000400700947 */ /* 0x000fea0003800000 */
[C---:B-1-34-:R-:W-:Y:S01]  /*89f0*/  LEA R4, P0, R92.reuse, R119, 0x1 ;  /* 0x000000775c047211 */ /* 0x05afe200078008ff */
[----:B------:R-:W-:Y:S01]  /*8a00*/  BSSY B0, `(.L_x_924) ;  /* 0x0000059000007945 */ /* 0x000fe20003800000 */
[----:B------:R-:W-:Y:S02]  /*8a10*/  ISETP.GE.AND P1, PT, R11, R17, PT ;  /* 0x000000110b00720c */ /* 0x000fe40003f26270 */
[----:B------:R-:W-:Y:S02]  /*8a20*/  LEA.HI.X R5, R92, R118, R91, 0x1, P0 ;  /* 0x000000765c057211 */ /* 0x000fe400000f0c5b */
[C---:B--2---:R-:W-:Y:S03]  /*8a30*/  LEA R190, P0, R85.reuse, R124, 0x1 ;  /* 0x0000007c55be7211 */ /* 0x044fe600078008ff */
[----:B------:R1:W5:Y:S01]  /*8a40*/  LD.E.128 R24, desc[UR6][R4.64] ;  /* 0x0000000604187980 */ /* 0x000362000c101d00 */
        /* <DEDUP_REMOVED lines=9> */
[----:B------:R-:W-:Y:S01]  /*8ae0*/  IMAD.U32 R36, R27, 0x10000, RZ ;  /* 0x000100001b247824 */ /* 0x000fe200078e00ff */
        /* <DEDUP_REMOVED lines=74> */
.L_x_925:
[----:B------:R-:W-:Y:S05]  /*8f90*/  BSYNC B0 ;  /* 0x0000000000007941 */ /* 0x000fea0003800000 */
.L_x_924:
[----:B-----5:R2:W-:Y:S02]  /*8fa0*/  ST.E.128 desc[UR6][R190.64], R24 ;  /* 0x00000018be007985 */ /* 0x0205e4000c101d06 */
.L_x_923:
[----:B------:R-:W-:Y:S05]  /*8fb0*/  BSYNC B1 ;  /* 0x0000000000017941 */ /* 0x000fea0003800000 */
.L_x_922:
[----:B------:R-:W-:Y:S01]  /*8fc0*/  ISETP.GE.AND P0, PT, R10, R164, PT ;  /* 0x000000a40a00720c */ /* 0x000fe20003f06270 */
[----:B------:R-:W-:Y:S11]  /*8fd0*/  BSSY B1, `(.L_x_926) ;  /* 0x000005f000017945 */ /* 0x000ff60003800000 */
[----:B------:R-:W-:Y:S01]  /*8fe0*/  @!UPT UIADD3 URZ, URZ, URZ, URZ ;  /* 0x0000003f3f3ff290 */ /* 0x000fe2000fffe03f */
[----:B------:R-:W-:Y:S05]  /*8ff0*/  @P0 BRA `(.L_x_927) ;  /* 0x0000000400700947 */ /* 0x000fea0003800000 */
[----:B-1-34-:R-:W-:Y:S01]  /*9000*/  LEA R4, P0, R96, R119, 0x1 ;  /* 0x0000007760047211 */ /* 0x01afe200078008ff */
        /* <DEDUP_REMOVED lines=89> */
.L_x_929:
[----:B------:R-:W-:Y:S05]  /*95a0*/  BSYNC B0 ;  /* 0x0000000000007941 */ /* 0x000fea0003800000 */
.L_x_928:
[----:B-----5:R2:W-:Y:S02]  /*95b0*/  ST.E.128 desc[UR6][R190.64], R24 ;  /* 0x00000018be007985 */ /* 0x0205e4000c101d06 */
.L_x_927:
[----:B------:R-:W-:Y:S05]  /*95c0*/  BSYNC B1 ;  /* 0x0000000000017941 */ /* 0x000fea0003800000 */
.L_x_926:
[----:B------:R-:W-:Y:S11]  /*95d0*/  ISETP.GE.AND P0, PT, R9, R164, PT ;  /* 0x000000a40900720c */ /* 0x000ff60003f06270 */
[----:B------:R-:W-:Y:S02]  /*95e0*/  @!UPT UIADD3 URZ, URZ, URZ, URZ ;  /* 0x0000003f3f3ff290 */ /* 0x000fe4000fffe03f */
        /* <DEDUP_REMOVED lines=91> */
.L_x_931:
[----:B------:R-:W-:Y:S05]  /*9ba0*/  BSYNC B0 ;  /* 0x0000000000007941 */ /* 0x000fea0003800000 */
.L_x_930:
[----:B-----5:R2:W-:Y:S02]  /*9bb0*/  ST.E.128 desc[UR6][R190.64], R24 ;  /* 0x00000018be007985 */ /* 0x0205e4000c101d06 */
.L_x_917:
[----:B------:R-:W-:Y:S05]  /*9bc0*/  BSYNC B2 ;  /* 0x0000000000027941 */ /* 0x000fea0003800000 */
.L_x_916:
        /* <DEDUP_REMOVED lines=32> */
[C---:B------:R-:W-:Y:S02]  /*9dd0*/  LEA R2, P0, R3.reuse, R4, 0x1 ;  /* 0x0000000403027211 */ /* 0x040fe400078008ff */
        /* <DEDUP_REMOVED lines=66> */
.L_x_937:
[----:B------:R-:W-:Y:S05]  /*a200*/  BSYNC B0 ;  /* 0x0000000000007941 */ /* 0x000fea0003800000 */
.L_x_936:
[----:B-----5:R2:W-:Y:S02]  /*a210*/  ST.E.128 desc[UR6][R190.64], R24 ;  /* 0x00000018be007985 */ /* 0x0205e4000c101d06 */
.L_x_935:
[----:B------:R-:W-:Y:S05]  /*a220*/  BSYNC B1 ;  /* 0x0000000000017941 */ /* 0x000fea0003800000 */
.L_x_934:
        /* <DEDUP_REMOVED lines=94> */
.L_x_941:
[----:B------:R-:W-:Y:S05]  /*a810*/  BSYNC B0 ;  /* 0x0000000000007941 */ /* 0x000fea0003800000 */
.L_x_940:
[----:B-----5:R2:W-:Y:S02]  /*a820*/  ST.E.128 desc[UR6][R190.64], R24 ;  /* 0x00000018be007985 */ /* 0x0205e4000c101d06 */
.L_x_939:
[----:B------:R-:W-:Y:S05]  /*a830*/  BSYNC B1 ;  /* 0x0000000000017941 */ /* 0x000fea0003800000 */
.L_x_938:
        /* <DEDUP_REMOVED lines=94> */
.L_x_945:
[----:B------:R-:W-:Y:S05]  /*ae20*/  BSYNC B0 ;  /* 0x0000000000007941 */ /* 0x000fea0003800000 */
.L_x_944:
[----:B-----5:R2:W-:Y:S02]  /*ae30*/  ST.E.128 desc[UR6][R190.64], R24 ;  /* 0x00000018be007985 */ /* 0x0205e4000c101d06 */
.L_x_943:
[----:B------:R-:W-:Y:S05]  /*ae40*/  BSYNC B1 ;  /* 0x0000000000017941 */ /* 0x000fea0003800000 */
.L_x_942:
        /* <DEDUP_REMOVED lines=93> */
.L_x_947:
[----:B------:R-:W-:Y:S05]  /*b420*/  BSYNC B0 ;  /* 0x0000000000007941 */ /* 0x000fea0003800000 */
.L_x_946:
[----:B-----5:R2:W-:Y:S02]  /*b430*/  ST.E.128 desc[UR6][R190.64], R24 ;  /* 0x00000018be007985 */ /* 0x0205e4000c101d06 */
.L_x_933:
[----:B------:R-:W-:Y:S05]  /*b440*/  BSYNC B2 ;  /* 0x0000000000027941 */ /* 0x000fea0003800000 */
.L_x_932:
        /* <DEDUP_REMOVED lines=9> */
[----:B------:R-:W-:Y:S01]  /*b4e0*/  IMAD R0, R185, 0x60, RZ ;  /* 0x00000060b9007824 */ /* 0x000fe200078e02ff */
[----:B-1-34-:R-:W-:Y:S01]  /*b4f0*/  MOV R4, R119 ;  /* 0x0000007700047202 */ /* 0x01afe20000000f00 */
[----:B------:R-:W-:Y:S01]  /*b500*/  IMAD.WIDE.U32 R186, R48, 0x60, R124 ;  /* 0x0000006030ba7825 */ /* 0x000fe200078e007c */
[----:B------:R-:W-:Y:S01]  /*b510*/  MOV R5, R118 ;  /* 0x0000007600057202 */ /* 0x000fe20000000f00 */
[----:B------:R-:W-:Y:S01]  /*b520*/  BSSY B0, `(.L_x_952) ;  /* 0x000005a000007945 */ /* 0x000fe20003800000 */
[----:B------:R-:W-:Y:S01]  /*b530*/  ISETP.GE.AND P0, PT, R14, R17, PT ;  /* 0x000000110e00720c */ /* 0x000fe20003f06270 */
[----:B------:R-:W-:Y:S05]  /*b540*/  IMAD.WIDE.U32 R4, R184, 0x60, R4 ;  /* 0x00000060b8047825 */ /* 0x000fea00078e0004 */
[----:B------:R-:W-:Y:S01]  /*b550*/  IADD3 R5, R5, R0, RZ ;  /* 0x0000000005057210 */ /* 0x000fe20007ffe0ff */
[----:B------:R-:W-:Y:S04]  /*b560*/  IMAD R0, R49, 0x60, RZ ;  /* 0x0000006031007824 */ /* 0x000fe800078e02ff */
[----:B--2---:R1:W5:Y:S01]  /*b570*/  LD.E.128 R24, desc[UR6][R4.64] ;  /* 0x0000000604187980 */ /* 0x004362000c101d00 */
[----:B------:R-:W-:Y:S01]  /*b580*/  IADD3 R187, R187, R0, RZ ;  /* 0x00000000bbbb7210 */ /* 0x000fe20007ffe0ff */
[----:B------:R-:W-:Y:S06]  /*b590*/  @P0 BRA `(.L_x_953) ;  /* 0x0000000400480947 */ /* 0x000fec0003800000 */
        /* <DEDUP_REMOVED lines=82> */
.L_x_953:
[----:B------:R-:W-:Y:S05]  /*bac0*/  BSYNC B0 ;  /* 0x0000000000007941 */ /* 0x000fea0003800000 */
.L_x_952:
[----:B-----5:R2:W-:Y:S02]  /*bad0*/  ST.E.128 desc[UR6][R186.64], R24 ;  /* 0x00000018ba007985 */ /* 0x0205e4000c101d06 */
.L_x_951:
[----:B------:R-:W-:Y:S05]  /*bae0*/  BSYNC B1 ;  /* 0x0000000000017941 */ /* 0x000fea0003800000 */
.L_x_950:
        /* <DEDUP_REMOVED lines=94> */
.L_x_957:
[----:B------:R-:W-:Y:S05]  /*c0d0*/  BSYNC B0 ;  /* 0x0000000000007941 */ /* 0x000fea0003800000 */
.L_x_956:
[----:B-----5:R2:W-:Y:S02]  /*c0e0*/  ST.E.128 desc[UR6][R186.64], R24 ;  /* 0x00000018ba007985 */ /* 0x0205e4000c101d06 */
.L_x_955:
[----:B------:R-:W-:Y:S05]  /*c0f0*/  BSYNC B1 ;  /* 0x0000000000017941 */ /* 0x000fea0003800000 */
.L_x_954:
        /* <DEDUP_REMOVED lines=94> */
.L_x_961:
[----:B------:R-:W-:Y:S05]  /*c6e0*/  BSYNC B0 ;  /* 0x0000000000007941 */ /* 0x000fea0003800000 */
.L_x_960:
[----:B-----5:R2:W-:Y:S02]  /*c6f0*/  ST.E.128 desc[UR6][R186.64], R24 ;  /* 0x00000018ba007985 */ /* 0x0205e4000c101d06 */
.L_x_959:
[----:B------:R-:W-:Y:S05]  /*c700*/  BSYNC B1 ;  /* 0x0000000000017941 */ /* 0x000fea0003800000 */
.L_x_958:
        /* <DEDUP_REMOVED lines=21> */
[----:B------:R-:W-:Y:S02]  /*c860*/  LOP3.LUT R32, R25, 0xffff0000, RZ, 0xc0, !PT ;  /* 0xffff000019207812 */ /* 0x000fe400078ec0ff */
[C---:B------:R-:W-:Y:S02]  /*c870*/  SHF.L.U32 R33, R26.reuse, 0x10, RZ ;  /* 0x000000101a217819 */ /* 0x040fe400000006ff */
        /* <DEDUP_REMOVED lines=70> */
.L_x_963:
[----:B------:R-:W-:Y:S05]  /*cce0*/  BSYNC B0 ;  /* 0x0000000000007941 */ /* 0x000fea0003800000 */
.L_x_962:
[----:B-----5:R2:W-:Y:S02]  /*ccf0*/  ST.E.128 desc[UR6][R186.64], R24 ;  /* 0x00000018ba007985 */ /* 0x0205e4000c101d06 */
.L_x_949:
[----:B------:R-:W-:Y:S05]  /*cd00*/  BSYNC B2 ;  /* 0x0000000000027941 */ /* 0x000fea0003800000 */
.L_x_948:
[----:B-1-34-:R-:W-:Y:S01]  /*cd10*/  MOV R5, R122 ;  /* 0x0000007a00057202 */ /* 0x01afe20000000f00 */
[----:B------:R-:W3:Y:S01]  /*cd20*/  LD.E R0, desc[UR6][R18.64+0xd0] ;  /* 0x0000d00612007980 */ /* 0x000ee2000c101900 */
[----:B------:R-:W-:Y:S01]  /*cd30*/  MOV R3, R120 ;  /* 0x0000007800037202 */ /* 0x000fe20000000f00 */
[----:B------:R-:W-:Y:S02]  /*cd40*/  IMAD.MOV.U32 R4, RZ, RZ, R123 ;  /* 0x000000ffff047224 */ /* 0x000fe400078e007b */
[----:B------:R-:W-:Y:S02]  /*cd50*/  IMAD.MOV.U32 R2, RZ, RZ, R121 ;  /* 0x000000ffff027224 */ /* 0x000fe400078e0079 */
[----:B---3--:R-:W-:Y:S05]  /*cd60*/  IMAD.U32 R0, R0, -0x20, RZ ;  /* 0xffffffe000007824 */ /* 0x008fea00078e00ff */
[C---:B------:R-:W-:Y:S02]  /*cd70*/  LEA R123, P1, R0.reuse, R4, 0x1 ;  /* 0x00000004007b7211 */ /* 0x040fe400078208ff */
[C---:B------:R-:W-:Y:S02]  /*cd80*/  LEA R121, P0, R0.reuse, R2, 0x1 ;  /* 0x0000000200797211 */ /* 0x040fe400078008ff */
[C---:B------:R-:W-:Y:S02]  /*cd90*/  LEA.HI.X.SX32 R122, R0.reuse, R5, 0x1, P1 ;  /* 0x00000005007a7211 */ /* 0x040fe400008f0eff */
[----:B------:R-:W-:Y:S01]  /*cda0*/  LEA.HI.X.SX32 R120, R0, R3, 0x1, P0 ;  /* 0x0000000300787211 */ /* 0x000fe200000f0eff */
[----:B------:R-:W-:Y:S05]  /*cdb0*/  BRA `(.L_x_899) ;  /* 0x0000000400f47947 */ /* 0x000fea0003800000 */
.L_x_865:
[-C--:B------:R-:W-:Y:S01]  /*cdc0*/  ISETP.GE.AND P2, PT, R64, R187.reuse, PT ;  /* 0x000000bb4000720c */ /* 0x080fe20003f46270 */
[----:B------:R-:W-:Y:S01]  /*cdd0*/  BSSY B0, `(.L_x_964) ;  /* 0x000001c000007945 */ /* 0x000fe20003800000 */
[CC--:B------:R-:W-:Y:S02]  /*cde0*/  ISETP.GE.AND P1, PT, R63.reuse, R187.reuse, PT ;  /* 0x000000bb3f00720c */ /* 0x0c0fe40003f26270 */
[----:B------:R-:W-:Y:S02]  /*cdf0*/  ISETP.GE.AND P0, PT, R62, R187, PT ;  /* 0x000000bb3e00720c */ /* 0x000fe40003f06270 */
[-C--:B------:R-:W-:Y:S02]  /*ce00*/  ISETP.GE.AND P2, PT, R64, R186.reuse, !P2 ;  /* 0x000000ba4000720c */ /* 0x080fe40005746270 */
[-C--:B------:R-:W-:Y:S02]  /*ce10*/  ISETP.GE.AND P1, PT, R63, R186.reuse, !P1 ;  /* 0x000000ba3f00720c */ /* 0x080fe40004f26270 */
[----:B------:R-:W-:Y:S01]  /*ce20*/  ISETP.GE.AND P0, PT, R62, R186, !P0 ;  /* 0x000000ba3e00720c */ /* 0x000fe20004706270 */
[----:B------:R-:W-:Y:S01]  /*ce30*/  @!UPT UIADD3 URZ, URZ, URZ, URZ ;  /* 0x0000003f3f3ff290 */ /* 0x000fe2000fffe03f */
[----:B------:R-:W-:Y:S11]  /*ce40*/  @!P3 BRA `(.L_x_965) ;  /* 0x000000000050b947 */ /* 0x000ff60003800000 */
[----:B------:R-:W-:Y:S02]  /*ce50*/  ISETP.NE.AND P4, PT, R154, RZ, PT ;  /* 0x000000ff9a00720c */ /* 0x000fe40003f85270 */
[----:B------:R-:W-:Y:S11]  /*ce60*/  ISETP.NE.AND P3, PT, R153, RZ, PT ;  /* 0x000000ff9900720c */ /* 0x000ff60003f65270 */
[--C-:B------:R-:W-:Y:S02]  /*ce70*/  @P4 IMAD.MOV.U32 R2, RZ, RZ, R119.reuse ;  /* 0x000000ffff024224 */ /* 0x100fe400078e0077 */
[--C-:B------:R-:W-:Y:S05]  /*ce80*/  @P4 IMAD.MOV.U32 R3, RZ, RZ, R118.reuse ;  /* 0x000000ffff034224 */ /* 0x100fea00078e0076 */
[----:B-1-34-:R1:W2:Y:S02]  /*ce90*/  @P4 LD.E.128 R4, desc[UR6][R2.64] ;  /* 0x0000000602044980 */ /* 0x01a2a4000c101d00 */
[----:B-1----:R-:W-:Y:S01]  /*cea0*/  @P3 MOV R2, R119 ;  /* 0x0000007700023202 */ /* 0x002fe20000000f00 */
[----:B------:R-:W-:Y:S01]  /*ceb0*/  @P3 IMAD.MOV.U32 R3, RZ, RZ, R118 ;  /* 0x000000ffff033224 */ /* 0x000fe200078e0076 */
[----:B--2---:R1:W-:Y:S01]  /*cec0*/  @P4 ST.E.128 desc[UR6][R124.64], R4 ;  /* 0x000000047c004985 */ /* 0x0043e2000c101d06 */
[----:B------:R-:W-:Y:S03]  /*ced0*/  ISETP.NE.AND P4, PT, R152, RZ, PT ;  /* 0x000000ff9800720c */ /* 0x000fe60003f85270 */
[----:B-1----:R1:W2:Y:S10]  /*cee0*/  @P3 LD.E.128 R4, desc[UR6][R2.64+0x80] ;  /* 0x0000800602043980 */ /* 0x0022b4000c101d00 */
[--C-:B-1----:R-:W-:Y:S01]  /*cef0*/  @P4 IMAD.MOV.U32 R2, RZ, RZ, R119.reuse ;  /* 0x000000ffff024224 */ /* 0x102fe200078e0077 */
[-C--:B------:R-:W-:Y:S01]  /*cf00*/  @P4 MOV R3, R118.reuse ;  /* 0x0000007600034202 */ /* 0x080fe20000000f00 */
[----:B--2---:R1:W-:Y:S01]  /*cf10*/  @P3 ST.E.128 desc[UR6][R124.64+0x80], R4 ;  /* 0x000080047c003985 */ /* 0x0043e2000c101d06 */
[----:B------:R-:W-:Y:S03]  /*cf20*/  ISETP.NE.AND P3, PT, R151, RZ, PT ;  /* 0x000000ff9700720c */ /* 0x000fe60003f65270 */
[----:B-1----:R1:W2:Y:S10]  /*cf30*/  @P4 LD.E.128 R4, desc[UR6][R2.64+0x100] ;  /* 0x0001000602044980 */ /* 0x0022b4000c101d00 */
[----:B-1----:R-:W-:Y:S01]  /*cf40*/  @P3 IMAD.MOV.U32 R2, RZ, RZ, R119 ;  /* 0x000000ffff023224 */ /* 0x002fe200078e0077 */
[----:B------:R-:W-:Y:S01]  /*cf50*/  @P3 MOV R3, R118 ;  /* 0x0000007600033202 */ /* 0x000fe20000000f00 */
[----:B--2---:R1:W-:Y:S04]  /*cf60*/  @P4 ST.E.128 desc[UR6][R124.64+0x100], R4 ;  /* 0x000100047c004985 */ /* 0x0043e8000c101d06 */
[----:B-1----:R-:W2:Y:S04]  /*cf70*/  @P3 LD.E.128 R4, desc[UR6][R2.64+0x180] ;  /* 0x0001800602043980 */ /* 0x002ea8000c101d00 */
[----:B--2---:R2:W-:Y:S02]  /*cf80*/  @P3 ST.E.128 desc[UR6][R124.64+0x180], R4 ;  /* 0x000180047c003985 */ /* 0x0045e4000c101d06 */
.L_x_965:
[----:B------:R-:W-:Y:S05]  /*cf90*/  BSYNC B0 ;  /* 0x0000000000007941 */ /* 0x000fea0003800000 */
.L_x_964:
[----:B------:R-:W-:Y:S04]  /*cfa0*/  BSSY B0, `(.L_x_966) ;  /* 0x000001e000007945 */ /* 0x000fe80003800000 */
[----:B------:R-:W-:Y:S05]  /*cfb0*/  @!P2 BRA `(.L_x_967) ;  /* 0x000000000070a947 */ /* 0x000fea0003800000 */
[----:B------:R-:W-:Y:S02]  /*cfc0*/  ISETP.NE.AND P5, PT, R154, RZ, PT ;  /* 0x000000ff9a00720c */ /* 0x000fe40003fa5270 */
[----:B------:R-:W-:Y:S11]  /*cfd0*/  ISETP.NE.AND P4, PT, R153, RZ, PT ;  /* 0x000000ff9900720c */ /* 0x000ff60003f85270 */
[C---:B-1234-:R-:W-:Y:S02]  /*cfe0*/  @P5 LEA R4, P2, R90.reuse, R119, 0x1 ;  /* 0x000000775a045211 */ /* 0x05efe400078408ff */
[C---:B------:R-:W-:Y:S02]  /*cff0*/  @P5 LEA R22, P3, R233.reuse, R124, 0x1 ;  /* 0x0000007ce9165211 */ /* 0x040fe400078608ff */
[-C--:B------:R-:W-:Y:S02]  /*d000*/  @P5 LEA.HI.X R5, R90, R118.reuse, R89, 0x1, P2 ;  /* 0x000000765a055211 */ /* 0x080fe400010f0c59 */
[----:B------:R-:W-:Y:S02]  /*d010*/  @P5 LEA.HI.X R23, R233, R125, R234, 0x1, P3 ;  /* 0x0000007de9175211 */ /* 0x000fe400018f0cea */
[C---:B------:R-:W-:Y:S02]  /*d020*/  @P4 LEA R2, P2, R92.reuse, R119, 0x1 ;  /* 0x000000775c024211 */ /* 0x040fe400078408ff */
[----:B------:R-:W2:Y:S02]  /*d030*/  @P5 LD.E.128 R4, desc[UR6][R4.64] ;  /* 0x0000000604045980 */ /* 0x000ea4000c101d00 */
[----:B------:R-:W-:Y:S02]  /*d040*/  @P4 LEA.HI.X R3, R92, R118, R91, 0x1, P2 ;  /* 0x000000765c034211 */ /* 0x000fe400010f0c5b */
[----:B--2---:R1:W-:Y:S01]  /*d050*/  @P5 ST.E.128 desc[UR6][R22.64], R4 ;  /* 0x0000000416005985 */ /* 0x0043e2000c101d06 */
[----:B------:R-:W-:Y:S03]  /*d060*/  ISETP.NE.AND P5, PT, R152, RZ, PT ;  /* 0x000000ff9800720c */ /* 0x000fe60003fa5270 */
[----:B-1----:R1:W2:Y:S01]  /*d070*/  @P4 LD.E.128 R4, desc[UR6][R2.64] ;  /* 0x0000000602044980 */ /* 0x0022a2000c101d00 */
[C---:B------:R-:W-:Y:S04]  /*d080*/  @P4 LEA R22, P3, R85.reuse, R124, 0x1 ;  /* 0x0000007c55164211 */ /* 0x040fe800078608ff */
[----:B------:R-:W-:Y:S02]  /*d090*/  @P4 LEA.HI.X R23, R85, R125, R84, 0x1, P3 ;  /* 0x0000007d55174211 */ /* 0x000fe400018f0c54 */
[----:B------:R-:W-:Y:S03]  /*d0a0*/  ISETP.NE.AND P3, PT, R151, RZ, PT ;  /* 0x000000ff9700720c */ /* 0x000fe60003f65270 */
[C---:B-1----:R-:W-:Y:S04]  /*d0b0*/  @P5 LEA R2, P2, R96.reuse, R119, 0x1 ;  /* 0x0000007760025211 */ /* 0x042fe800078408ff */
[----:B------:R-:W-:Y:S01]  /*d0c0*/  @P5 LEA.HI.X R3, R96, R118, R95, 0x1, P2 ;  /* 0x0000007660035211 */ /* 0x000fe200010f0c5f */
[----:B--2---:R1:W-:Y:S04]  /*d0d0*/  @P4 ST.E.128 desc[UR6][R22.64], R4 ;  /* 0x0000000416004985 */ /* 0x0043e8000c101d06 */
[----:B-1----:R1:W2:Y:S01]  /*d0e0*/  @P5 LD.E.128 R4, desc[UR6][R2.64] ;  /* 0x0000000602045980 */ /* 0x0022a2000c101d00 */
[C---:B------:R-:W-:Y:S04]  /*d0f0*/  @P5 LEA R22, P4, R81.reuse, R124, 0x1 ;  /* 0x0000007c51165211 */ /* 0x040fe800078808ff */
[----:B------:R-:W-:Y:S02]  /*d100*/  @P5 LEA.HI.X R23, R81, R125, R80, 0x1, P4 ;  /* 0x0000007d51175211 */ /* 0x000fe400020f0c50 */
[C---:B-1----:R-:W-:Y:S04]  /*d110*/  @P3 LEA R2, P2, R104.reuse, R119, 0x1 ;  /* 0x0000007768023211 */ /* 0x042fe800078408ff */
[----:B------:R-:W-:Y:S01]  /*d120*/  @P3 LEA.HI.X R3, R104, R118, R103, 0x1, P2 ;  /* 0x0000007668033211 */ /* 0x000fe200010f0c67 */
[----:B--2---:R1:W-:Y:S04]  /*d130*/  @P5 ST.E.128 desc[UR6][R22.64], R4 ;  /* 0x0000000416005985 */ /* 0x0043e8000c101d06 */
[----:B-1----:R1:W2:Y:S02]  /*d140*/  @P3 LD.E.128 R4, desc[UR6][R2.64] ;  /* 0x0000000602043980 */ /* 0x0022a4000c101d00 */
[C---:B-1----:R-:W-:Y:S04]  /*d150*/  @P3 LEA R2, P2, R75.reuse, R124, 0x1 ;  /* 0x0000007c4b023211 */ /* 0x042fe800078408ff */
[----:B------:R-:W-:Y:S05]  /*d160*/  @P3 LEA.HI.X R3, R75, R125, R74, 0x1, P2 ;  /* 0x0000007d4b033211 */ /* 0x000fea00010f0c4a */
[----:B--2---:R1:W-:Y:S04]  /*d170*/  @P3 ST.E.128 desc[UR6][R2.64], R4 ;  /* 0x0000000402003985 */ /* 0x0043e8000c101d06 */
.L_x_967:
[----:B------:R-:W-:Y:S05]  /*d180*/  BSYNC B0 ;  /* 0x0000000000007941 */ /* 0x000fea0003800000 */
.L_x_966:
[----:B------:R-:W-:Y:S04]  /*d190*/  BSSY B0, `(.L_x_968) ;  /* 0x000001e000007945 */ /* 0x000fe80003800000 */
[----:B------:R-:W-:Y:S05]  /*d1a0*/  @!P1 BRA `(.L_x_969) ;  /* 0x0000000000709947 */ /* 0x000fea0003800000 */
[----:B------:R-:W-:Y:S02]  /*d1b0*/  ISETP.NE.AND P4, PT, R154, RZ, PT ;  /* 0x000000ff9a00720c */ /* 0x000fe40003f85270 */
[----:B------:R-:W-:Y:S11]  /*d1c0*/  ISETP.NE.AND P3, PT, R153, RZ, PT ;  /* 0x000000ff9900720c */ /* 0x000ff60003f65270 */
[----:B-1234-:R-:W-:Y:S02]  /*d1d0*/  @P4 LEA R4, P1, R100, R119, 0x1 ;  /* 0x0000007764044211 */ /* 0x01efe400078208ff */
[----:B------:R-:W-:Y:S02]  /*d1e0*/  @P4 LEA R22, P2, R86, R124, 0x1 ;  /* 0x0000007c56164211 */ /* 0x000fe400078408ff */
        /* <DEDUP_REMOVED lines=24> */
.L_x_969:
[----:B------:R-:W-:Y:S05]  /*d370*/  BSYNC B0 ;  /* 0x0000000000007941 */ /* 0x000fea0003800000 */
.L_x_968:
[----:B------:R-:W-:Y:S05]  /*d380*/  @!P0 BRA `(.L_x_899) ;  /* 0x0000000000808947 */ /* 0x000fea0003800000 */
[----:B------:R-:W-:Y:S02]  /*d390*/  ISETP.NE.AND P1, PT, R154, RZ, PT ;  /* 0x000000ff9a00720c */ /* 0x000fe40003f25270 */
[----:B------:R-:W-:Y:S02]  /*d3a0*/  ISETP.NE.AND P2, PT, R153, RZ, PT ;  /* 0x000000ff9900720c */ /* 0x000fe40003f45270 */
[----:B------:R-:W-:Y:S09]  /*d3b0*/  ISETP.NE.AND P3, PT, R152, RZ, PT ;  /* 0x000000ff9800720c */ /* 0x000ff20003f65270 */
[----:B-1----:R-:W-:Y:S02]  /*d3c0*/  @P1 IMAD.MOV.U32 R2, RZ, RZ, R119 ;  /* 0x000000ffff021224 */ /* 0x002fe400078e0077 */
[----:B------:R-:W-:Y:S02]  /*d3d0*/  @P1 IMAD.MOV.U32 R3, RZ, RZ, R118 ;  /* 0x000000ffff031224 */ /* 0x000fe400078e0076 */
[----:B------:R-:W-:Y:S02]  /*d3e0*/  @P1 IMAD R0, R185, 0x60, RZ ;  /* 0x00000060b9001824 */ /* 0x000fe400078e02ff */
[----:B------:R-:W-:Y:S04]  /*d3f0*/  @P1 IMAD.WIDE.U32 R2, R184, 0x60, R2 ;  /* 0x00000060b8021825 */ /* 0x000fe800078e0002 */
[----:B------:R-:W-:Y:S02]  /*d400*/  @P1 IMAD.IADD R3, R3, 0x1, R0 ;  /* 0x0000000103031824 */ /* 0x000fe400078e0200 */
[----:B---34-:R-:W-:Y:S03]  /*d410*/  @P1 IMAD.WIDE.U32 R22, R48, 0x60, R124 ;  /* 0x0000006030161825 */ /* 0x018fe600078e007c */
[----:B--2---:R1:W2:Y:S01]  /*d420*/  @P1 LD.E.128 R4, desc[UR6][R2.64] ;  /* 0x0000000602041980 */ /* 0x0042a2000c101d00 */
[----:B------:R-:W-:Y:S04]  /*d430*/  @P1 IMAD R0, R49, 0x60, RZ ;  /* 0x0000006031001824 */ /* 0x000fe800078e02ff */
[----:B------:R-:W-:Y:S01]  /*d440*/  @P1 IMAD.IADD R23, R23, 0x1, R0 ;  /* 0x0000000117171824 */ /* 0x000fe200078e0200 */
[C---:B-1----:R-:W-:Y:S04]  /*d450*/  @P2 LEA R2, P0, R102.reuse, R119, 0x1 ;  /* 0x0000007766022211 */ /* 0x042fe800078008ff */
[----:B------:R-:W-:Y:S01]  /*d460*/  @P2 LEA.HI.X R3, R102, R118, R101, 0x1, P0 ;  /* 0x0000007666032211 */ /* 0x000fe200000f0c65 */
[----:B--2---:R1:W-:Y:S04]  /*d470*/  @P1 ST.E.128 desc[UR6][R22.64], R4 ;  /* 0x0000000416001985 */ /* 0x0043e8000c101d06 */
[----:B-1----:R1:W2:Y:S01]  /*d480*/  @P2 LD.E.128 R4, desc[UR6][R2.64] ;  /* 0x0000000602042980 */ /* 0x0022a2000c101d00 */
[C---:B------:R-:W-:Y:S04]  /*d490*/  @P2 LEA R22, P1, R77.reuse, R124, 0x1 ;  /* 0x0000007c4d162211 */ /* 0x040fe800078208ff */
[----:B------:R-:W-:Y:S02]  /*d4a0*/  @P2 LEA.HI.X R23, R77, R125, R76, 0x1, P1 ;  /* 0x0000007d4d172211 */ /* 0x000fe400008f0c4c */
[----:B------:R-:W-:Y:S02]  /*d4b0*/  ISETP.NE.AND P1, PT, R151, RZ, PT ;  /* 0x000000ff9700720c */ /* 0x000fe40003f25270 */
        /* <DEDUP_REMOVED lines=13> */
.L_x_899:
[----:B------:R-:W-:Y:S05]  /*d590*/  BSYNC B3 ;  /* 0x0000000000037941 */ /* 0x000fea0003800000 */
.L_x_864:
[----:B------:R-:W-:Y:S01]  /*d5a0*/  ISETP.NE.U32.AND P1, PT, R244, RZ, PT ;  /* 0x000000fff400720c */ /* 0x000fe20003f25070 */
[----:B------:R-:W2:Y:S01]  /*d5b0*/  LD.E R0, desc[UR6][R18.64+0x128] ;  /* 0x0001280612007980 */ /* 0x000ea2000c101900 */
[----:B-1----:R-:W-:Y:S01]  /*d5c0*/  IMAD.MOV.U32 R2, RZ, RZ, R119 ;  /* 0x000000ffff027224 */ /* 0x002fe200078e0077 */
[----:B------:R-:W-:Y:S01]  /*d5d0*/  BSSY B0, `(.L_x_970) ;  /* 0x0000062000007945 */ /* 0x000fe20003800000 */
[----:B------:R-:W-:Y:S01]  /*d5e0*/  ISETP.NE.AND.EX P1, PT, R245, RZ, PT, P1 ;  /* 0x000000fff500720c */ /* 0x000fe20003f25310 */
[----:B------:R-:W-:Y:S02]  /*d5f0*/  IMAD.MOV.U32 R3, RZ, RZ, R118 ;  /* 0x000000ffff037224 */ /* 0x000fe400078e0076 */
[----:B--2---:R-:W-:Y:S05]  /*d600*/  IMAD.U32 R0, R0, -0x40, RZ ;  /* 0xffffffc000007824 */ /* 0x004fea00078e00ff */
[C---:B------:R-:W-:Y:S04]  /*d610*/  LEA R119, P0, R0.reuse, R2, 0x1 ;  /* 0x0000000200777211 */ /* 0x040fe800078008ff */
[----:B------:R-:W-:Y:S01]  /*d620*/  LEA.HI.X.SX32 R118, R0, R3, 0x1, P0 ;  /* 0x0000000300767211 */ /* 0x000fe200000f0eff */
[----:B------:R-:W-:Y:S08]  /*d630*/  @!P1 BRA `(.L_x_971) ;  /* 0x0000000400449947 */ /* 0x000ff00003800000 */
[----:B------:R-:W-:Y:S04]  /*d640*/  IADD3 R0, R12, -0x1, RZ ;  /* 0xffffffff0c007810 */ /* 0x000fe80007ffe0ff */
[----:B------:R-:W-:Y:S11]  /*d650*/  ISETP.GT.AND P0, PT, R0, R88, PT ;  /* 0x000000580000720c */ /* 0x000ff60003f04270 */
[----:B------:R-:W-:Y:S02]  /*d660*/  @!UPT UIADD3 URZ, URZ, URZ, URZ ;  /* 0x0000003f3f3ff290 */ /* 0x000fe4000fffe03f */
[----:B------:R-:W-:Y:S05]  /*d670*/  @!P0 BRA `(.L_x_972) ;  /* 0x00000004005c8947 */ /* 0x000fea0003800000 */
[----:B------:R-:W2:Y:S01]  /*d680*/  LD.E R3, desc[UR6][R18.64+0x170] ;  /* 0x0001700612037980 */ /* 0x000ea2000c101900 */
[----:B------:R-:W-:Y:S02]  /*d690*/  IADD3 R0, R16, -0x80, RZ ;  /* 0xffffff8010007810 */ /* 0x000fe40007ffe0ff */
[----:B------:R-:W-:Y:S01]  /*d6a0*/  IABS R8, R13 ;  /* 0x0000000d00087213 */ /* 0x000fe20000000000 */
[----:B---34-:R-:W3:Y:S01]  /*d6b0*/  LD.E.64 R26, desc[UR6][R18.64+0x40] ;  /* 0x00004006121a7980 */ /* 0x018ee2000c101b00 */
[----:B------:R-:W-:Y:S05]  /*d6c0*/  IABS R6, R0 ;  /* 0x0000000000067213 */ /* 0x000fea0000000000 */
[----:B------:R-:W4:Y:S06]  /*d6d0*/  LD.E.64 R24, desc[UR6][R18.64+0x20] ;  /* 0x0000200612187980 */ /* 0x000f2c000c101b00 */
[----:B------:R-:W4:Y:S01]  /*d6e0*/  LD.E.64 R22, desc[UR6][R18.64+0x28] ;  /* 0x0000280612167980 */ /* 0x000f22000c101b00 */
[-C--:B--2---:R-:W-:Y:S02]  /*d6f0*/  IABS R2, R3.reuse ;  /* 0x0000000300027213 */ /* 0x084fe40000000000 */
[----:B------:R-:W-:Y:S02]  /*d700*/  IABS R7, R3 ;  /* 0x0000000300077213 */ /* 0x000fe40000000000 */
[----:B------:R-:W1:Y:S03]  /*d710*/  I2F.RP R4, R2 ;  /* 0x0000000200047306 */ /* 0x000e660000209400 */
[----:B------:R-:W-:Y:S07]  /*d720*/  IMAD.MOV R7, RZ, RZ, -R7 ;  /* 0x000000ffff077224 */ /* 0x000fee00078e0a07 */
[----:B-1----:R-:W1:Y:S02]  /*d730*/  MUFU.RCP R4, R4 ;  /* 0x0000000400047308 */ /* 0x002e640000001000 */
[----:B-1----:R-:W-:Y:S08]  /*d740*/  VIADD R4, R4, 0xffffffe ;  /* 0x0ffffffe04047836 */ /* 0x002ff00000000000 */
[----:B------:R-:W1:Y:S02]  /*d750*/  F2I.FTZ.U32.TRUNC.NTZ R5, R4 ;  /* 0x0000000400057305 */ /* 0x000e64000021f000 */
[--C-:B-1----:R-:W-:Y:S04]  /*d760*/  IMAD.MOV R4, RZ, RZ, -R5.reuse ;  /* 0x000000ffff047224 */ /* 0x102fe800078e0a05 */
[----:B------:R-:W-:Y:S02]  /*d770*/  IMAD R16, R4, R2, RZ ;  /* 0x0000000204107224 */ /* 0x000fe400078e02ff */
[----:B------:R-:W-:Y:S04]  /*d780*/  IMAD.MOV.U32 R4, RZ, RZ, RZ ;  /* 0x000000ffff047224 */ /* 0x000fe800078e00ff */
[----:B------:R-:W-:Y:S06]  /*d790*/  IMAD.HI.U32 R5, R5, R16, R4 ;  /* 0x0000001005057227 */ /* 0x000fec00078e0004 */
[C---:B------:R-:W-:Y:S04]  /*d7a0*/  IMAD.HI.U32 R4, R5.reuse, R6, RZ ;  /* 0x0000000605047227 */ /* 0x040fe800078e00ff */
[----:B------:R-:W-:Y:S04]  /*d7b0*/  IMAD.HI.U32 R5, R5, R8, RZ ;  /* 0x0000000805057227 */ /* 0x000fe800078e00ff */
[CC--:B------:R-:W-:Y:S02]  /*d7c0*/  IMAD R8, R5.reuse, R7.reuse, R8 ;  /* 0x0000000705087224 */ /* 0x0c0fe400078e0208 */
[----:B------:R-:W-:Y:S03]  /*d7d0*/  IMAD R6, R4, R7, R6 ;  /* 0x0000000704067224 */ /* 0x000fe600078e0206 */
[C---:B------:R-:W-:Y:S02]  /*d7e0*/  ISETP.GT.U32.AND P3, PT, R2.reuse, R8, PT ;  /* 0x000000080200720c */ /* 0x040fe40003f64070 */
[----:B------:R-:W-:Y:S11]  /*d7f0*/  ISETP.GT.U32.AND P0, PT, R2, R6, PT ;  /* 0x000000060200720c */ /* 0x000ff60003f04070 */
[----:B------:R-:W-:Y:S01]  /*d800*/  @!P3 IADD3 R5, R5, 0x1, RZ ;  /* 0x000000010505b810 */ /* 0x000fe20007ffe0ff */
[----:B------:R-:W-:Y:S01]  /*d810*/  @!P3 IMAD.IADD R8, R8, 0x1, -R2 ;  /* 0x000000010808b824 */ /* 0x000fe200078e0a02 */
[-C--:B------:R-:W-:Y:S01]  /*d820*/  @!P0 IADD3 R6, R6, -R2.reuse, RZ ;  /* 0x8000000206068210 */ /* 0x080fe20007ffe0ff */
[----:B------:R-:W-:Y:S01]  /*d830*/  @!P0 VIADD R4, R4, 0x1 ;  /* 0x0000000104048836 */ /* 0x000fe20000000000 */
[----:B------:R-:W-:Y:S02]  /*d840*/  ISETP.NE.AND P0, PT, R3, RZ, PT ;  /* 0x000000ff0300720c */ /* 0x000fe40003f05270 */
[-C--:B------:R-:W-:Y:S02]  /*d850*/  ISETP.GE.U32.AND P4, PT, R6, R2.reuse, PT ;  /* 0x000000020600720c */ /* 0x080fe40003f86070 */
[----:B------:R-:W-:Y:S02]  /*d860*/  ISETP.GE.U32.AND P5, PT, R8, R2, PT ;  /* 0x000000020800720c */ /* 0x000fe40003fa6070 */
[CC--:B------:R-:W-:Y:S01]  /*d870*/  LOP3.LUT R2, R0.reuse, R3.reuse, RZ, 0x3c, !PT ;  /* 0x0000000300027212 */ /* 0x0c0fe200078e3cff */
[----:B------:R-:W-:Y:S01]  /*d880*/  IMAD.IADD R0, R0, 0x1, -R13 ;  /* 0x0000000100007824 */ /* 0x000fe200078e0a0d */
[-C--:B------:R-:W-:Y:S02]  /*d890*/  LOP3.LUT R6, R13, R3.reuse, RZ, 0x3c, !PT ;  /* 0x000000030d067212 */ /* 0x080fe400078e3cff */
[----:B------:R-:W-:Y:S02]  /*d8a0*/  ISETP.GE.AND P1, PT, R2, RZ, PT ;  /* 0x000000ff0200720c */ /* 0x000fe40003f26270 */
[----:B------:R-:W-:Y:S02]  /*d8b0*/  ISETP.GE.AND P2, PT, R6, RZ, PT ;  /* 0x000000ff0600720c */ /* 0x000fe40003f46270 */
[----:B------:R-:W-:Y:S01]  /*d8c0*/  LOP3.LUT R2, RZ, R3, RZ, 0x33, !PT ;  /* 0x00000003ff027212 */ /* 0x000fe200078e33ff */
[----:B------:R-:W-:Y:S02]  /*d8d0*/  @P4 VIADD R4, R4, 0x1 ;  /* 0x0000000104044836 */ /* 0x000fe40000000000 */
[----:B------:R-:W-:Y:S06]  /*d8e0*/  @P5 VIADD R5, R5, 0x1 ;  /* 0x0000000105055836 */ /* 0x000fec0000000000 */
[----:B------:R-:W-:Y:S02]  /*d8f0*/  @!P1 IADD3 R4, -R4, RZ, RZ ;  /* 0x000000ff04049210 */ /* 0x000fe40007ffe1ff */
[----:B------:R-:W-:Y:S02]  /*d900*/  @!P2 IMAD.MOV R5, RZ, RZ, -R5 ;  /* 0x000000ffff05a224 */ /* 0x000fe400078e0a05 */
[C---:B------:R-:W-:Y:S03]  /*d910*/  SEL R4, R2.reuse, R4, !P0 ;  /* 0x0000000402047207 */ /* 0x040fe60004000000 */
[----:B------:R-:W-:Y:S02]  /*d920*/  SEL R2, R2, R5, !P0 ;  /* 0x0000000502027207 */ /* 0x000fe40004000000 */
[-C--:B------:R-:W-:Y:S02]  /*d930*/  LEA R16, P1, R4, R244.reuse, 0x2 ;  /* 0x000000f404107211 */ /* 0x080fe400078210ff */
[----:B------:R-:W-:Y:S02]  /*d940*/  LEA R6, P0, R2, R244, 0x2 ;  /* 0x000000f402067211 */ /* 0x000fe400078010ff */
[-C--:B------:R-:W-:Y:S02]  /*d950*/  LEA.HI.X.SX32 R17, R4, R245.reuse, 0x2, P1 ;  /* 0x000000f504117211 */ /* 0x080fe400008f16ff */
[C---:B------:R-:W-:Y:S02]  /*d960*/  LEA.HI.X.SX32 R7, R2.reuse, R245, 0x2, P0 ;  /* 0x000000f502077211 */ /* 0x040fe400000f16ff */
[----:B------:R-:W-:Y:S01]  /*d970*/  IADD3 R2, R2, -R4, RZ ;  /* 0x8000000402027210 */ /* 0x000fe20007ffe0ff */
[----:B------:R-:W2:Y:S04]  /*d980*/  LD.E R5, desc[UR6][R16.64] ;  /* 0x0000000610057980 */ /* 0x000ea8000c101900 */
[----:B------:R-:W-:Y:S01]  /*d990*/  IMAD R0, R2, R3, R0 ;  /* 0x0000000302007224 */ /* 0x000fe200078e0200 */
[----:B------:R-:W2:Y:S03]  /*d9a0*/  LD.E R6, desc[UR6][R6.64] ;  /* 0x0000000606067980 */ /* 0x000ea6000c101900 */
[-C--:B---3--:R-:W-:Y:S01]  /*d9b0*/  IMAD R4, R27, R0.reuse, RZ ;  /* 0x000000001b047224 */ /* 0x088fe200078e02ff */
[----:B------:R-:W-:Y:S01]  /*d9c0*/  SHF.R.S32.HI R2, RZ, 0x1f, R0 ;  /* 0x0000001fff027819 */ /* 0x000fe20000011400 */
[C---:B------:R-:W-:Y:S04]  /*d9d0*/  IMAD.WIDE.U32 R28, R26.reuse, R0, RZ ;  /* 0x000000001a1c7225 */ /* 0x040fe800078e00ff */
[----:B------:R-:W-:Y:S01]  /*d9e0*/  IMAD R4, R26, R2, R4 ;  /* 0x000000021a047224 */ /* 0x000fe200078e0204 */
[----:B------:R-:W3:Y:S01]  /*d9f0*/  LD.E.64 R16, desc[UR6][R18.64+0x38] ;  /* 0x0000380612107980 */ /* 0x000ee2000c101b00 */
[----:B--2---:R-:W-:Y:S04]  /*da00*/  IMAD.IADD R6, R5, 0x1, -R6 ;  /* 0x0000000105067824 */ /* 0x004fe800078e0a06 */
[-C--:B----4-:R-:W-:Y:S01]  /*da10*/  IMAD R3, R25, R6.reuse, RZ ;  /* 0x0000000619037224 */ /* 0x090fe200078e02ff */
[----:B------:R-:W-:Y:S01]  /*da20*/  SHF.R.S32.HI R5, RZ, 0x1f, R6 ;  /* 0x0000001fff057819 */ /* 0x000fe20000011406 */
[C---:B------:R-:W-:Y:S01]  /*da30*/  IMAD.WIDE.U32 R26, R24.reuse, R6, RZ ;  /* 0x00000006181a7225 */ /* 0x040fe200078e00ff */
[----:B------:R-:W-:Y:S03]  /*da40*/  IADD3 R25, R29, R4, RZ ;  /* 0x000000041d197210 */ /* 0x000fe60007ffe0ff */
[----:B------:R-:W-:Y:S01]  /*da50*/  IMAD R3, R24, R5, R3 ;  /* 0x0000000518037224 */ /* 0x000fe200078e0203 */
[----:B------:R-:W-:Y:S03]  /*da60*/  MOV R24, R28 ;  /* 0x0000001c00187202 */ /* 0x000fe60000000f00 */
[----:B------:R-:W-:Y:S02]  /*da70*/  IMAD.IADD R27, R27, 0x1, R3 ;  /* 0x000000011b1b7824 */ /* 0x000fe400078e0203 */
[----:B------:R-:W-:Y:S04]  /*da80*/  IMAD.WIDE.U32 R24, R6, R22, R24 ;  /* 0x0000001606187225 */ /* 0x000fe800078e0018 */
[----:B------:R-:W-:Y:S01]  /*da90*/  IMAD R6, R23, R6, RZ ;  /* 0x0000000617067224 */ /* 0x000fe200078e02ff */
[----:B------:R-:W-:Y:S01]  /*daa0*/  LEA R127, P1, R24, R127, 0x1 ;  /* 0x0000007f187f7211 */ /* 0x000fe200078208ff */
[----:B---3--:R-:W-:Y:S02]  /*dab0*/  IMAD R3, R17, R0, RZ ;  /* 0x0000000011037224 */ /* 0x008fe400078e02ff */
[----:B------:R-:W-:Y:S04]  /*dac0*/  IMAD.WIDE.U32 R26, R0, R16, R26 ;  /* 0x00000010001a7225 */ /* 0x000fe800078e001a */
[----:B------:R-:W-:Y:S01]  /*dad0*/  IMAD R6, R22, R5, R6 ;  /* 0x0000000516067224 */ /* 0x000fe200078e0206 */
[----:B------:R-:W-:Y:S01]  /*dae0*/  LEA R124, P0, R26, R124, 0x1 ;  /* 0x0000007c1a7c7211 */ /* 0x000fe200078008ff */
[----:B------:R-:W-:Y:S02]  /*daf0*/  IMAD R3, R16, R2, R3 ;  /* 0x0000000210037224 */ /* 0x000fe400078e0203 */
[----:B------:R-:W-:Y:S03]  /*db00*/  IMAD.IADD R6, R25, 0x1, R6 ;  /* 0x0000000119067824 */ /* 0x000fe600078e0206 */
[----:B------:R-:W-:Y:S02]  /*db10*/  IADD3 R3, R27, R3, RZ ;  /* 0x000000031b037210 */ /* 0x000fe40007ffe0ff */
[----:B------:R-:W-:Y:S02]  /*db20*/  LEA.HI.X R126, R24, R126, R6, 0x1, P1 ;  /* 0x0000007e187e7211 */ /* 0x000fe400008f0c06 */
[----:B------:R-:W-:Y:S01]  /*db30*/  LEA.HI.X R125, R26, R125, R3, 0x1, P0 ;  /* 0x0000007d1a7d7211 */ /* 0x000fe200000f0c03 */
[----:B------:R-:W-:Y:S05]  /*db40*/  BRA `(.L_x_972) ;  /* 0x0000000000287947 */ /* 0x000fea0003800000 */
.L_x_971:
[----:B------:R-:W2:Y:S01]  /*db50*/  LD.E R2, desc[UR6][R18.64+0x40] ;  /* 0x0000400612027980 */ /* 0x000ea2000c101900 */
[----:B---34-:R-:W-:Y:S02]  /*db60*/  IMAD.MOV.U32 R4, RZ, RZ, R127 ;  /* 0x000000ffff047224 */ /* 0x018fe400078e007f */
[----:B------:R-:W-:Y:S01]  /*db70*/  IMAD.MOV.U32 R5, RZ, RZ, R126 ;  /* 0x000000ffff057224 */ /* 0x000fe200078e007e */
[----:B------:R-:W3:Y:S02]  /*db80*/  LD.E R0, desc[UR6][R18.64+0x38] ;  /* 0x0000380612007980 */ /* 0x000ee4000c101900 */
[----:B---3--:R-:W-:Y:S02]  /*db90*/  IMAD.U32 R0, R0, -0x40, RZ ;  /* 0xffffffc000007824 */ /* 0x008fe400078e00ff */
[----:B--2---:R-:W-:Y:S03]  /*dba0*/  IMAD.U32 R2, R2, -0x40, RZ ;  /* 0xffffffc002027824 */ /* 0x004fe600078e00ff */
[----:B------:R-:W-:Y:S02]  /*dbb0*/  LEA R124, P0, R0, R124, 0x1 ;  /* 0x0000007c007c7211 */ /* 0x000fe400078008ff */
[----:B------:R-:W-:Y:S02]  /*dbc0*/  LEA R127, P1, R2, R4, 0x1 ;  /* 0x00000004027f7211 */ /* 0x000fe400078208ff */
[----:B------:R-:W-:Y:S02]  /*dbd0*/  LEA.HI.X.SX32 R125, R0, R125, 0x1, P0 ;  /* 0x0000007d007d7211 */ /* 0x000fe400000f0eff */
[----:B------:R-:W-:Y:S09]  /*dbe0*/  LEA.HI.X.SX32 R126, R2, R5, 0x1, P1 ;  /* 0x00000005027e7211 */ /* 0x000ff200008f0eff */
.L_x_972:
[----:B------:R-:W-:Y:S05]  /*dbf0*/  BSYNC B0 ;  /* 0x0000000000007941 */ /* 0x000fea0003800000 */
.L_x_970:
[----:B------:R-:W-:Y:S04]  /*dc00*/  IADD3 R12, R12, -0x1, RZ ;  /* 0xffffffff0c0c7810 */ /* 0x000fe80007ffe0ff */
[----:B------:R-:W-:Y:S11]  /*dc10*/  ISETP.GT.AND P0, PT, R12, R88, PT ;  /* 0x000000580c00720c */ /* 0x000ff60003f04270 */
[----:B------:R-:W-:Y:S02]  /*dc20*/  @!UPT UIADD3 URZ, URZ, URZ, URZ ;  /* 0x0000003f3f3ff290 */ /* 0x000fe4000fffe03f */
[----:B------:R-:W-:Y:S05]  /*dc30*/  @P0 BRA `(.L_x_973) ;  /* 0xffffff50005c0947 */ /* 0x000fea000383ffff */
.L_x_855:
[----:B------:R-:W-:Y:S05]  /*dc40*/  WARPSYNC.ALL ;  /* 0x0000000000007948 */ /* 0x000fea0003800000 */
[----:B------:R-:W-:Y:S06]  /*dc50*/  BAR.SYNC.DEFER_BLOCKING 0x0 ;  /* 0x0000000000007b1d */ /* 0x000fec0000010000 */
[----:B------:R-:W2:Y:S02]  /*dc60*/  LD.E R0, desc[UR6][R18.64+0xd0] ;  /* 0x0000d00612007980 */ /* 0x000ea4000c101900 */
[----:B------:R-:W1:Y:S01]  /*dc70*/  S2UR UR4, SR_CgaCtaId ;  /* 0x00000000000479c3 */ /* 0x000e620000008800 */
[----:B------:R-:W-:Y:S01]  /*dc80*/  UMOV UR5, 0x400 ;  /* 0x0000040000057882 */ /* 0x000fe20000000000 */
[----:B------:R-:W-:Y:S01]  /*dc90*/  BSSY B3, `(.L_x_974) ;  /* 0x0000a16000037945 */ /* 0x000fe20003800000 */
[C---:B------:R-:W-:Y:S01]  /*dca0*/  SHF.L.U64.HI R3, R176.reuse, 0x4, R177 ;  /* 0x00000004b0037819 */ /* 0x040fe200000102b1 */
[----:B------:R-:W-:Y:S01]  /*dcb0*/  IMAD.SHL.U32 R2, R176, 0x10, RZ ;  /* 0x00000010b0027824 */ /* 0x000fe200078e00ff */
[----:B-1----:R-:W-:-:S06]  /*dcc0*/  ULEA UR4, UR4, UR5, 0x18 ;  /* 0x0000000504047291 */ /* 0x002fcc000f8ec03f */
[----:B------:R-:W-:Y:S02]  /*dcd0*/  LEA R243, R156, UR4, 0x1 ;  /* 0x000000049cf37c11 */ /* 0x000fe4000f8e08ff */
[----:B--2---:R-:W-:-:S13]  /*dce0*/  ISETP.NE.AND P0, PT, R0, RZ, PT ;  /* 0x000000ff0000720c */ /* 0x004fda0003f05270 */
[----:B------:R-:W-:Y:S05]  /*dcf0*/  @!P0 BRA `(.L_x_975) ;  /* 0x0000009400e88947 */ /* 0x000fea0003800000 */
[----:B---34-:R-:W2:Y:S04]  /*dd00*/  LD.E.64 R4, desc[UR6][R18.64+0xf0] ;  /* 0x0000f00612047980 */ /* 0x018ea8000c101b00 */
[----:B------:R-:W5:Y:S04]  /*dd10*/  LD.E.64 R44, desc[UR6][R18.64+0x148] ;  /* 0x00014806122c7980 */ /* 0x000f68000c101b00 */
[----:B------:R-:W5:Y:S01]  /*dd20*/  LD.E.64 R42, desc[UR6][R18.64+0x150] ;  /* 0x00015006122a7980 */ /* 0x000f62000c101b00 */
[----:B--2---:R-:W-:-:S04]  /*dd30*/  ISETP.NE.U32.AND P1, PT, R4, RZ, PT ;  /* 0x000000ff0400720c */ /* 0x004fc80003f25070 */
[----:B------:R-:W-:-:S13]  /*dd40*/  ISETP.NE.AND.EX P1, PT, R5, RZ, PT, P1 ;  /* 0x000000ff0500720c */ /* 0x000fda0003f25310 */
[C---:B------:R-:W-:Y:S02]  /*dd50*/  @P1 LEA R6, P0, R239.reuse, R4, 0x2 ;  /* 0x00000004ef061211 */ /* 0x040fe400078010ff */
[----:B------:R-:W2:Y:S02]  /*dd60*/  LD.E.U8 R4, desc[UR6][R18.64+0x1b3] ;  /* 0x0001b30612047980 */ /* 0x000ea4000c101100 */
[----:B------:R-:W-:Y:S01]  /*dd70*/  @P1 LEA.HI.X R7, R239, R5, R56, 0x2, P0 ;  /* 0x00000005ef071211 */ /* 0x000fe200000f1438 */
[----:B------:R-:W-:-:S06]  /*dd80*/  IMAD.MOV.U32 R5, RZ, RZ, RZ ;  /* 0x000000ffff057224 */ /* 0x000fcc00078e00ff */
[----:B------:R1:W3:Y:S04]  /*dd90*/  @P1 LD.E R5, desc[UR6][R6.64] ;  /* 0x0000000606051980 */ /* 0x0002e8000c101900 */
[----:B------:R4:W5:Y:S01]  /*dda0*/  LD.E R6, desc[UR6][R18.64+0xc0] ;  /* 0x0000c00612067980 */ /* 0x000962000c101900 */
[----:B-1----:R-:W-:Y:S02]  /*ddb0*/  IADD3 R7, P1, R2, R172, RZ ;  /* 0x000000ac02077210 */ /* 0x002fe40007f3e0ff */
[----:B------:R-:W-:Y:S01]  /*ddc0*/  LEA.HI R2, R0, R0, RZ, 0x1 ;  /* 0x0000000000027211 */ /* 0x000fe200078f08ff */
[----:B------:R-:W-:Y:S01]  /*ddd0*/  IMAD.MOV.U32 R174, RZ, RZ, R172 ;  /* 0x000000ffffae7224 */ /* 0x000fe200078e00ac */
[----:B-----5:R-:W-:Y:S01]  /*dde0*/  LEA R46, P2, R172, R178, 0x1 ;  /* 0x000000b2ac2e7211 */ /* 0x020fe200078408ff */
[----:B------:R-:W-:Y:S01]  /*ddf0*/  IMAD.X R12, R3, 0x1, R175, P1 ;  /* 0x00000001030c7824 */ /* 0x000fe200008e06af */
[----:B------:R-:W-:-:S02]  /*de00*/  SHF.R.S32.HI R2, RZ, 0x1, R2 ;  /* 0x00000001ff027819 */ /* 0x000fc40000011402 */
[----:B------:R-:W-:Y:S01]  /*de10*/  LEA R36, P1, R7, R178, 0x1 ;  /* 0x000000b207247211 */ /* 0x000fe200078208ff */
[----:B------:R-:W-:Y:S01]  /*de20*/  IMAD R8, R177, 0x30, RZ ;  /* 0x00000030b1087824 */ /* 0x000fe200078e02ff */
[-C--:B------:R-:W-:Y:S02]  /*de30*/  LEA.HI.X R47, R172, R179.reuse, R175, 0x1, P2 ;  /* 0x000000b3ac2f7211 */ /* 0x080fe400010f0caf */
[----:B------:R-:W-:Y:S01]  /*de40*/  LEA.HI.X R37, R7, R179, R12, 0x1, P1 ;  /* 0x000000b307257211 */ /* 0x000fe200008f0c0c */
[----:B------:R-:W-:Y:S01]  /*de50*/  IMAD.IADD R7, R241, 0x1, -R61 ;  /* 0x00000001f1077824 */ /* 0x000fe200078e0a3d */
[----:B--2---:R-:W-:Y:S01]  /*de60*/  ISETP.NE.AND P4, PT, R4, RZ, PT ;  /* 0x000000ff0400720c */ /* 0x004fe20003f85270 */
[----:B---3--:R-:W-:Y:S01]  /*de70*/  IMAD.IADD R57, R57, 0x1, R5 ;  /* 0x0000000139397824 */ /* 0x008fe200078e0205 */
[----:B------:R-:W-:-:S03]  /*de80*/  LEA R5, P0, R176, R172, 0x5 ;  /* 0x000000acb0057211 */ /* 0x000fc600078028ff */
[----:B------:R-:W-:Y:S01]  /*de90*/  IMAD R57, R2, R57, RZ ;  /* 0x0000003902397224 */ /* 0x000fe200078e02ff */
[C---:B------:R-:W-:Y:S01]  /*dea0*/  LEA.HI.X R3, R176.reuse, R175, R177, 0x5, P0 ;  /* 0x000000afb0037211 */ /* 0x040fe200000f2cb1 */
[----:B------:R-:W-:Y:S01]  /*deb0*/  IMAD.WIDE.U32 R174, R176, 0x30, R174 ;  /* 0x00000030b0ae7825 */ /* 0x000fe200078e00ae */
[----:B------:R-:W-:-:S03]  /*dec0*/  LEA R16, P0, R5, R178, 0x1 ;  /* 0x000000b205107211 */ /* 0x000fc600078008ff */
[----:B------:R-:W-:Y:S01]  /*ded0*/  IMAD.IADD R4, R175, 0x1, R8 ;  /* 0x00000001af047824 */ /* 0x000fe200078e0208 */
[----:B------:R-:W-:Y:S02]  /*dee0*/  LEA.HI.X R17, R5, R179, R3, 0x1, P0 ;  /* 0x000000b305117211 */ /* 0x000fe400000f0c03 */
[----:B------:R-:W-:Y:S02]  /*def0*/  LEA R12, P1, R174, R178, 0x1 ;  /* 0x000000b2ae0c7211 */ /* 0x000fe400078208ff */
[----:B------:R-:W-:Y:S02]  /*df00*/  SHF.R.S32.HI R5, RZ, 0x1f, R57 ;  /* 0x0000001fff057819 */ /* 0x000fe40000011439 */
[-C--:B------:R-:W-:Y:S02]  /*df10*/  IADD3 R3, P2, R14, R57.reuse, RZ ;  /* 0x000000390e037210 */ /* 0x080fe40007f5e0ff */
[----:B------:R-:W-:Y:S02]  /*df20*/  IADD3 R8, P3, R58, R57, RZ ;  /* 0x000000393a087210 */ /* 0x000fe40007f7e0ff */
[----:B------:R-:W-:-:S02]  /*df30*/  ISETP.GE.AND P0, PT, R168, R7, PT ;  /* 0x00000007a800720c */ /* 0x000fc40003f06270 */
[----:B------:R-:W-:Y:S01]  /*df40*/  LEA.HI.X R13, R174, R179, R4, 0x1, P1 ;  /* 0x000000b3ae0d7211 */ /* 0x000fe200008f0c04 */
[----:B------:R-:W-:Y:S01]  /*df50*/  IMAD.X R4, R15, 0x1, R5, P2 ;  /* 0x000000010f047824 */ /* 0x000fe200010e0605 */
[----:B------:R-:W-:Y:S01]  /*df60*/  LEA.HI.X.SX32 R58, R58, R5, 0x1, P3 ;  /* 0x000000053a3a7211 */ /* 0x000fe200018f0eff */
[----:B------:R-:W-:Y:S01]  /*df70*/  IMAD.MOV.U32 R5, RZ, RZ, R2 ;  /* 0x000000ffff057224 */ /* 0x000fe200078e0002 */
[----:B------:R-:W-:Y:S01]  /*df80*/  ISETP.GT.AND P0, PT, R52, -0x8, !P0 ;  /* 0xfffffff83400780c */ /* 0x000fe20004704270 */
[----:B----4-:R-:W-:-:S12]  /*df90*/  @!P4 BRA `(.L_x_976) ;  /* 0x00000034008cc947 */ /* 0x010fd80003800000 */
[C---:B------:R-:W-:Y:S01]  /*dfa0*/  IMAD.SHL.U32 R22, R8.reuse, 0x2, RZ ;  /* 0x0000000208167824 */ /* 0x040fe200078e00ff */
[----:B------:R-:W-:Y:S01]  /*dfb0*/  SHF.L.U64.HI R58, R8, 0x1, R58 ;  /* 0x00000001083a7819 */ /* 0x000fe2000001023a */
[----:B------:R-:W-:Y:S03]  /*dfc0*/  BSSY B2, `(.L_x_977) ;  /* 0x00000d8000027945 */ /* 0x000fe60003800000 */
[-C--:B------:R-:W-:Y:S02]  /*dfd0*/  IADD3 R20, P2, R44, R22.reuse, RZ ;  /* 0x000000162c147210 */ /* 0x080fe40007f5e0ff */
[----:B------:R-:W-:-:S03]  /*dfe0*/  IADD3 R22, P1, R42, R22, RZ ;  /* 0x000000162a167210 */ /* 0x000fc60007f3e0ff */
[--C-:B------:R-:W-:Y:S02]  /*dff0*/  IMAD.X R21, R45, 0x1, R58.reuse, P2 ;  /* 0x000000012d157824 */ /* 0x100fe400010e063a */
[----:B------:R-:W-:Y:S01]  /*e000*/  IMAD.X R23, R43, 0x1, R58, P1 ;  /* 0x000000012b177824 */ /* 0x000fe200008e063a */
[----:B------:R-:W-:Y:S05]  /*e010*/  @!P0 BRA `(.L_x_978) ;  /* 0x0000000c00488947 */ /* 0x000fea0003800000 */
[----:B------:R-:W-:Y:S01]  /*e020*/  ISETP.GE.AND P0, PT, R14, R6, PT ;  /* 0x000000060e00720c */ /* 0x000fe20003f06270 */
[----:B------:R-:W-:-:S12]  /*e030*/  BSSY B1, `(.L_x_979) ;  /* 0x0000033000017945 */ /* 0x000fd80003800000 */
[----:B------:R1:W-:Y:S01]  /*e040*/  @P0 STS.128 [R243], RZ ;  /* 0x000000fff3000388 */ /* 0x0003e20000000c00 */
[----:B------:R-:W-:Y:S05]  /*e050*/  @P0 BRA `(.L_x_980) ;  /* 0x0000000000c00947 */ /* 0x000fea0003800000 */
[----:B------:R2:W5:Y:S01]  /*e060*/  LD.E.128 R24, desc[UR6][R46.64] ;  /* 0x000000062e187980 */ /* 0x000562000c101d00 */
[----:B------:R-:W-:Y:S01]  /*e070*/  ISETP.GE.AND P0, PT, R14, R0, PT ;  /* 0x000000000e00720c */ /* 0x000fe20003f06270 */
[----:B------:R-:W-:-:S12]  /*e080*/  BSSY B0, `(.L_x_981) ;  /* 0x000002c000007945 */ /* 0x000fd80003800000 */
[----:B------:R-:W-:Y:S05]  /*e090*/  @P0 BRA `(.L_x_982) ;  /* 0x0000000000a80947 */ /* 0x000fea0003800000 */
[----:B------:R-:W3:Y:S04]  /*e0a0*/  LD.E.64 R2, desc[UR6][R22.64] ;  /* 0x0000000616027980 */ /* 0x000ee8000c101b00 */
[----:B------:R-:W4:Y:S01]  /*e0b0*/  LD.E.64 R4, desc[UR6][R20.64] ;  /* 0x0000000614047980 */ /* 0x000f22000c101b00 */
[C---:B-----5:R-:W-:Y:S01]  /*e0c0*/  IMAD.U32 R33, R27.reuse, 0x10000, RZ ;  /* 0x000100001b217824 */ /* 0x060fe200078e00ff */
[----:B------:R-:W-:Y:S02]  /*e0d0*/  LOP3.LUT R32, R27, 0xffff0000, RZ, 0xc0, !PT ;  /* 0xffff00001b207812 */ /* 0x000fe400078ec0ff */
[----:B------:R-:W-:Y:S02]  /*e0e0*/  LOP3.LUT R8, R25, 0xffff0000, RZ, 0xc0, !PT ;  /* 0xffff000019087812 */ /* 0x000fe400078ec0ff */
[----:B------:R-:W-:-:S02]  /*e0f0*/  SHF.L.U32 R34, R26, 0x10, RZ ;  /* 0x000000101a227819 */ /* 0x000fc400000006ff */
[----:B------:R-:W-:Y:S02]  /*e100*/  LOP3.LUT R38, R26, 0xffff0000, RZ, 0xc0, !PT ;  /* 0xffff00001a267812 */ /* 0x000fe400078ec0ff */
[----:B------:R-:W-:Y:S02]  /*e110*/  SHF.L.U32 R28, R25, 0x10, RZ ;  /* 0x00000010191c7819 */ /* 0x000fe400000006ff */
[C---:B------:R-:W-:Y:S02]  /*e120*/  LOP3.LUT R35, R24.reuse, 0xffff0000, RZ, 0xc0, !PT ;  /* 0xffff000018237812 */ /* 0x040fe400078ec0ff */
[----:B------:R-:W-:Y:S02]  /*e130*/  SHF.L.U32 R25, R24, 0x10, RZ ;  /* 0x0000001018197819 */ /* 0x000fe400000006ff */
[C---:B---3--:R-:W-:Y:S01]  /*e140*/  LOP3.LUT R27, R3.reuse, 0xffff0000, RZ, 0xc0, !PT ;  /* 0xffff0000031b7812 */ /* 0x048fe200078ec0ff */
[----:B------:R-:W-:Y:S01]  /*e150*/  IMAD.U32 R3, R3, 0x10000, RZ ;  /* 0x0001000003037824 */ /* 0x000fe200078e00ff */
[C---:B------:R-:W-:Y:S01]  /*e160*/  LOP3.LUT R29, R2.reuse, 0xffff0000, RZ, 0xc0, !PT ;  /* 0xffff0000021d7812 */ /* 0x040fe200078ec0ff */
[----:B------:R-:W-:Y:S01]  /*e170*/  IMAD.U32 R2, R2, 0x10000, RZ ;  /* 0x0001000002027824 */ /* 0x000fe200078e00ff */
[C---:B----4-:R-:W-:Y:S01]  /*e180*/  LOP3.LUT R30, R5.reuse, 0xffff0000, RZ, 0xc0, !PT ;  /* 0xffff0000051e7812 */ /* 0x050fe200078ec0ff */
[----:B------:R-:W-:Y:S01]  /*e190*/  FMUL.FTZ R26, R32, R27 ;  /* 0x0000001b201a7220 */ /* 0x000fe20000410000 */
[----:B------:R-:W-:Y:S01]  /*e1a0*/  LOP3.LUT R31, R4, 0xffff0000, RZ, 0xc0, !PT ;  /* 0xffff0000041f7812 */ /* 0x000fe200078ec0ff */
[----:B------:R-:W-:Y:S01]  /*e1b0*/  FMUL.FTZ R24, R8, R29 ;  /* 0x0000001d08187220 */ /* 0x000fe20000410000 */
[----:B------:R-:W-:Y:S01]  /*e1c0*/  SHF.L.U32 R4, R4, 0x10, RZ ;  /* 0x0000001004047819 */ /* 0x000fe200000006ff */
[----:B------:R-:W-:Y:S01]  /*e1d0*/  FMUL.FTZ R32, R32, R30 ;  /* 0x0000001e20207220 */ /* 0x000fe20000410000 */
[----:B------:R-:W-:Y:S01]  /*e1e0*/  SHF.L.U32 R5, R5, 0x10, RZ ;  /* 0x0000001005057819 */ /* 0x000fe200000006ff */
[-C--:B------:R-:W-:Y:S01]  /*e1f0*/  FMUL.FTZ R8, R8, R31.reuse ;  /* 0x0000001f08087220 */ /* 0x080fe20000410000 */
[C---:B------:R-:W-:Y:S01]  /*e200*/  FFMA.FTZ R24, R28.reuse, R31, -R24 ;  /* 0x0000001f1c187223 */ /* 0x040fe20000010818 */
[----:B------:R-:W-:Y:S01]  /*e210*/  FFMA.FTZ R32, R33, R27, R32 ;  /* 0x0000001b21207223 */ /* 0x000fe20000010020 */
[C---:B------:R-:W-:Y:S01]  /*e220*/  FMUL.FTZ R27, R35.reuse, R2 ;  /* 0x00000002231b7220 */ /* 0x040fe20000410000 */
[-C--:B------:R-:W-:Y:S01]  /*e230*/  FMUL.FTZ R35, R35, R4.reuse ;  /* 0x0000000423237220 */ /* 0x080fe20000410000 */
[----:B------:R-:W-:Y:S01]  /*e240*/  FFMA.FTZ R8, R28, R29, R8 ;  /* 0x0000001d1c087223 */ /* 0x000fe20000010008 */
[C---:B------:R-:W-:Y:S01]  /*e250*/  FMUL.FTZ R28, R38.reuse, R3 ;  /* 0x00000003261c7220 */ /* 0x040fe20000410000 */
[-C--:B------:R-:W-:Y:S01]  /*e260*/  FMUL.FTZ R38, R38, R5.reuse ;  /* 0x0000000526267220 */ /* 0x080fe20000410000 */
[C---:B------:R-:W-:Y:S01]  /*e270*/  FFMA.FTZ R27, R25.reuse, R4, -R27 ;  /* 0x00000004191b7223 */ /* 0x040fe2000001081b */
[----:B------:R-:W-:Y:S01]  /*e280*/  FFMA.FTZ R35, R25, R2, R35 ;  /* 0x0000000219237223 */ /* 0x000fe20000010023 */
[----:B------:R-:W-:Y:S01]  /*e290*/  FFMA.FTZ R26, R33, R30, -R26 ;  /* 0x0000001e211a7223 */ /* 0x000fe2000001081a */
[C---:B------:R-:W-:Y:S01]  /*e2a0*/  FFMA.FTZ R28, R34.reuse, R5, -R28 ;  /* 0x00000005221c7223 */ /* 0x040fe2000001081c */
[----:B------:R-:W-:Y:S01]  /*e2b0*/  FFMA.FTZ R38, R34, R3, R38 ;  /* 0x0000000322267223 */ /* 0x000fe20000010026 */
[----:B------:R-:W-:-:S02]  /*e2c0*/  F2FP.BF16.F32.PACK_AB R24, R8, R24 ;  /* 0x000000180818723e */ /* 0x000fc400000010ff */
[----:B------:R-:W-:Y:S02]  /*e2d0*/  F2FP.BF16.F32.PACK_AB R27, R35, R27 ;  /* 0x0000001b231b723e */ /* 0x000fe400000010ff */
[----:B------:R-:W-:Y:S02]  /*e2e0*/  F2FP.BF16.F32.PACK_AB R26, R32, R26 ;  /* 0x0000001a201a723e */ /* 0x000fe400000010ff */
[----:B------:R-:W-:Y:S02]  /*e2f0*/  F2FP.BF16.F32.PACK_AB R28, R38, R28 ;  /* 0x0000001c261c723e */ /* 0x000fe400000010ff */
[----:B------:R-:W-:Y:S01]  /*e300*/  MOV R25, R24 ;  /* 0x0000001800197202 */ /* 0x000fe20000000f00 */
[----:B------:R-:W-:Y:S01]  /*e310*/  IMAD.MOV.U32 R24, RZ, RZ, R27 ;  /* 0x000000ffff187224 */ /* 0x000fe200078e001b */
[----:B------:R-:W-:Y:S02]  /*e320*/  MOV R27, R26 ;  /* 0x0000001a001b7202 */ /* 0x000fe40000000f00 */
[----:B------:R-:W-:-:S02]  /*e330*/  MOV R26, R28 ;  /* 0x0000001c001a7202 */ /* 0x000fc40000000f00 */
.L_x_982:
[----:B------:R-:W-:Y:S05]  /*e340*/  BSYNC B0 ;  /* 0x0000000000007941 */ /* 0x000fea0003800000 */
.L_x_981:
[----:B-----5:R3:W-:Y:S02]  /*e350*/  STS.128 [R243], R24 ;  /* 0x00000018f3007388 */ /* 0x0207e40000000c00 */
.L_x_980:
[----:B------:R-:W-:Y:S05]  /*e360*/  BSYNC B1 ;  /* 0x0000000000017941 */ /* 0x000fea0003800000 */
.L_x_979:
[----:B------:R-:W-:Y:S01]  /*e370*/  ISETP.GE.AND P0, PT, R11, R6, PT ;  /* 0x000000060b00720c */ /* 0x000fe20003f06270 */
[----:B------:R-:W-:-:S12]  /*e380*/  BSSY B1, `(.L_x_983) ;  /* 0x0000033000017945 */ /* 0x000fd80003800000 */
[----:B------:R4:W-:Y:S01]  /*e390*/  @P0 STS.128 [R243+0x2000], RZ ;  /* 0x002000fff3000388 */ /* 0x0009e20000000c00 */
[----:B------:R-:W-:Y:S05]  /*e3a0*/  @P0 BRA `(.L_x_984) ;  /* 0x0000000000c00947 */ /* 0x000fea0003800000 */
[----:B---3--:R3:W5:Y:S01]  /*e3b0*/  LD.E.128 R24, desc[UR6][R46.64+0x80] ;  /* 0x000080062e187980 */ /* 0x008762000c101d00 */
[----:B------:R-:W-:Y:S01]  /*e3c0*/  ISETP.GE.AND P0, PT, R11, R0, PT ;  /* 0x000000000b00720c */ /* 0x000fe20003f06270 */
[----:B------:R-:W-:-:S12]  /*e3d0*/  BSSY B0, `(.L_x_985) ;  /* 0x000002c000007945 */ /* 0x000fd80003800000 */
[----:B------:R-:W-:Y:S05]  /*e3e0*/  @P0 BRA `(.L_x_986) ;  /* 0x0000000000a80947 */ /* 0x000fea0003800000 */
[----:B------:R-:W2:Y:S04]  /*e3f0*/  LD.E.64 R2, desc[UR6][R22.64+0x40] ;  /* 0x0000400616027980 */ /* 0x000ea8000c101b00 */
        /* <DEDUP_REMOVED lines=9> */
[C---:B--2---:R-:W-:Y:S01]  /*e490*/  LOP3.LUT R27, R3.reuse, 0xffff0000, RZ, 0xc0, !PT ;  /* 0xffff0000031b7812 */ /* 0x044fe200078ec0ff */
        /* <DEDUP_REMOVED lines=31> */
.L_x_986:
[----:B------:R-:W-:Y:S05]  /*e690*/  BSYNC B0 ;  /* 0x0000000000007941 */ /* 0x000fea0003800000 */
.L_x_985:
[----:B-----5:R1:W-:Y:S02]  /*e6a0*/  STS.128 [R243+0x2000], R24 ;  /* 0x00200018f3007388 */ /* 0x0203e40000000c00 */
.L_x_984:
[----:B------:R-:W-:Y:S05]  /*e6b0*/  BSYNC B1 ;  /* 0x0000000000017941 */ /* 0x000fea0003800000 */
.L_x_983:
[----:B------:R-:W-:Y:S01]  /*e6c0*/  ISETP.GE.AND P0, PT, R10, R6, PT ;  /* 0x000000060a00720c */ /* 0x000fe20003f06270 */
[----:B------:R-:W-:-:S12]  /*e6d0*/  BSSY B1, `(.L_x_987) ;  /* 0x0000033000017945 */ /* 0x000fd80003800000 */
[----:B------:R1:W-:Y:S01]  /*e6e0*/  @P0 STS.128 [R243+0x4000], RZ ;  /* 0x004000fff3000388 */ /* 0x0003e20000000c00 */
[----:B------:R-:W-:Y:S05]  /*e6f0*/  @P0 BRA `(.L_x_988) ;  /* 0x0000000000c00947 */ /* 0x000fea0003800000 */
[----:B-1-3--:R1:W5:Y:S01]  /*e700*/  LD.E.128 R24, desc[UR6][R46.64+0x100] ;  /* 0x000100062e187980 */ /* 0x00a362000c101d00 */
[----:B------:R-:W-:Y:S01]  /*e710*/  ISETP.GE.AND P0, PT, R10, R0, PT ;  /* 0x000000000a00720c */ /* 0x000fe20003f06270 */
[----:B------:R-:W-:-:S12]  /*e720*/  BSSY B0, `(.L_x_989) ;  /* 0x000002c000007945 */ /* 0x000fd80003800000 */
[----:B------:R-:W-:Y:S05]  /*e730*/  @P0 BRA `(.L_x_990) ;  /* 0x0000000000a80947 */ /* 0x000fea0003800000 */
[----:B------:R-:W3:Y:S04]  /*e740*/  LD.E.64 R2, desc[UR6][R22.64+0x80] ;  /* 0x0000800616027980 */ /* 0x000ee8000c101b00 */
[----:B------:R-:W2:Y:S01]  /*e750*/  LD.E.64 R4, desc[UR6][R20.64+0x80] ;  /* 0x0000800614047980 */ /* 0x000ea2000c101b00 */
        /* <DEDUP_REMOVED lines=12> */
[C---:B--2---:R-:W-:Y:S01]  /*e820*/  LOP3.LUT R30, R5.reuse, 0xffff0000, RZ, 0xc0, !PT ;  /* 0xffff0000051e7812 */ /* 0x044fe200078ec0ff */
        /* <DEDUP_REMOVED lines=27> */
.L_x_990:
[----:B------:R-:W-:Y:S05]  /*e9e0*/  BSYNC B0 ;  /* 0x0000000000007941 */ /* 0x000fea0003800000 */
.L_x_989:
[----:B-----5:R3:W-:Y:S02]  /*e9f0*/  STS.128 [R243+0x4000], R24 ;  /* 0x00400018f3007388 */ /* 0x0207e40000000c00 */
.L_x_988:
[----:B------:R-:W-:Y:S05]  /*ea00*/  BSYNC B1 ;  /* 0x0000000000017941 */ /* 0x000fea0003800000 */
.L_x_987:
[----:B------:R-:W-:-:S13]  /*ea10*/  ISETP.GE.AND P0, PT, R9, R6, PT ;  /* 0x000000060900720c */ /* 0x000fda0003f06270 */
        /* <DEDUP_REMOVED lines=48> */
.L_x_992:
[----:B------:R-:W-:Y:S05]  /*ed20*/  BSYNC B0 ;  /* 0x0000000000007941 */ /* 0x000fea0003800000 */
.L_x_991:
[----:B-----5:R3:W-:Y:S02]  /*ed30*/  STS.128 [R243+0x6000], R24 ;  /* 0x00600018f3007388 */ /* 0x0207e40000000c00 */
.L_x_978:
[----:B------:R-:W-:Y:S05]  /*ed40*/  BSYNC B2 ;  /* 0x0000000000027941 */ /* 0x000fea0003800000 */
.L_x_977:
[----:B------:R-:W-:Y:S01]  /*ed50*/  VIADD R8, R168, 0x10 ;  /* 0x00000010a8087836 */ /* 0x000fe20000000000 */
[----:B------:R-:W-:Y:S04]  /*ed60*/  BSSY B2, `(.L_x_993) ;  /* 0x00000d6000027945 */ /* 0x000fe80003800000 */
[----:B------:R-:W-:-:S04]  /*ed70*/  ISETP.GE.AND P0, PT, R8, R7, PT ;  /* 0x000000070800720c */ /* 0x000fc80003f06270 */
[----:B------:R-:W-:-:S13]  /*ed80*/  ISETP.LT.OR P0, PT, R52, -0x87, P0 ;  /* 0xffffff793400780c */ /* 0x000fda0000701670 */
[----:B------:R-:W-:Y:S05]  /*ed90*/  @P0 BRA `(.L_x_994) ;  /* 0x0000000c00480947 */ /* 0x000fea0003800000 */
        /* <DEDUP_REMOVED lines=12> */
[C---:B------:R-:W-:Y:S02]  /*ee60*/  SHF.L.U32 R28, R25.reuse, 0x10, RZ ;  /* 0x00000010191c7819 */ /* 0x040fe400000006ff */
[----:B------:R-:W-:-:S02]  /*ee70*/  LOP3.LUT R25, R25, 0xffff0000, RZ, 0xc0, !PT ;  /* 0xffff000019197812 */ /* 0x000fc400078ec0ff */
[C---:B------:R-:W-:Y:S02]  /*ee80*/  SHF.L.U32 R35, R26.reuse, 0x10, RZ ;  /* 0x000000101a237819 */ /* 0x040fe400000006ff */
[----:B------:R-:W-:Y:S02]  /*ee90*/  LOP3.LUT R42, R26, 0xffff0000, RZ, 0xc0, !PT ;  /* 0xffff00001a2a7812 */ /* 0x000fe400078ec0ff */
[C---:B------:R-:W-:Y:S02]  /*eea0*/  LOP3.LUT R38, R24.reuse, 0xffff0000, RZ, 0xc0, !PT ;  /* 0xffff000018267812 */ /* 0x040fe400078ec0ff */
[----:B------:R-:W-:Y:S02]  /*eeb0*/  SHF.L.U32 R29, R24, 0x10, RZ ;  /* 0x00000010181d7819 */ /* 0x000fe400000006ff */
[C---:B---3--:R-:W-:Y:S01]  /*eec0*/  LOP3.LUT R27, R3.reuse, 0xffff0000, RZ, 0xc0, !PT ;  /* 0xffff0000031b7812 */ /* 0x048fe200078ec0ff */
[----:B------:R-:W-:Y:S01]  /*eed0*/  IMAD.U32 R3, R3, 0x10000, RZ ;  /* 0x0001000003037824 */ /* 0x000fe200078e00ff */
[C---:B------:R-:W-:Y:S01]  /*eee0*/  LOP3.LUT R30, R2.reuse, 0xffff0000, RZ, 0xc0, !PT ;  /* 0xffff0000021e7812 */ /* 0x040fe200078ec0ff */
[----:B------:R-:W-:Y:S01]  /*eef0*/  IMAD.U32 R2, R2, 0x10000, RZ ;  /* 0x0001000002027824 */ /* 0x000fe200078e00ff */
[----:B--2---:R-:W-:Y:S01]  /*ef00*/  LOP3.LUT R31, R5, 0xffff0000, RZ, 0xc0, !PT ;  /* 0xffff0000051f7812 */ /* 0x004fe200078ec0ff */
[----:B------:R-:W-:Y:S01]  /*ef10*/  FMUL.FTZ R26, R33, R27 ;  /* 0x0000001b211a7220 */ /* 0x000fe20000410000 */
[C---:B------:R-:W-:Y:S01]  /*ef20*/  LOP3.LUT R32, R4.reuse, 0xffff0000, RZ, 0xc0, !PT ;  /* 0xffff000004207812 */ /* 0x040fe200078ec0ff */
[----:B------:R-:W-:Y:S01]  /*ef30*/  FMUL.FTZ R24, R25, R30 ;  /* 0x0000001e19187220 */ /* 0x000fe20000410000 */
[----:B------:R-:W-:Y:S01]  /*ef40*/  SHF.L.U32 R4, R4, 0x10, RZ ;  /* 0x0000001004047819 */ /* 0x000fe200000006ff */
[----:B------:R-:W-:Y:S01]  /*ef50*/  FMUL.FTZ R33, R33, R31 ;  /* 0x0000001f21217220 */ /* 0x000fe20000410000 */
[----:B------:R-:W-:Y:S01]  /*ef60*/  SHF.L.U32 R5, R5, 0x10, RZ ;  /* 0x0000001005057819 */ /* 0x000fe200000006ff */
[-C--:B------:R-:W-:Y:S01]  /*ef70*/  FMUL.FTZ R25, R25, R32.reuse ;  /* 0x0000002019197220 */ /* 0x080fe20000410000 */
[----:B------:R-:W-:Y:S01]  /*ef80*/  FFMA.FTZ R24, R28, R32, -R24 ;  /* 0x000000201c187223 */ /* 0x000fe20000010818 */
[----:B------:R-:W-:Y:S01]  /*ef90*/  FFMA.FTZ R33, R34, R27, R33 ;  /* 0x0000001b22217223 */ /* 0x000fe20000010021 */
[C---:B------:R-:W-:Y:S01]  /*efa0*/  FMUL.FTZ R27, R38.reuse, R2 ;  /* 0x00000002261b7220 */ /* 0x040fe20000410000 */
[----:B------:R-:W-:Y:S01]  /*efb0*/  FMUL.FTZ R38, R38, R4 ;  /* 0x0000000426267220 */ /* 0x000fe20000410000 */
[----:B------:R-:W-:Y:S01]  /*efc0*/  FFMA.FTZ R25, R28, R30, R25 ;  /* 0x0000001e1c197223 */ /* 0x000fe20000010019 */
[C---:B------:R-:W-:Y:S01]  /*efd0*/  FMUL.FTZ R28, R42.reuse, R3 ;  /* 0x000000032a1c7220 */ /* 0x040fe20000410000 */
[----:B------:R-:W-:Y:S01]  /*efe0*/  FMUL.FTZ R42, R42, R5 ;  /* 0x000000052a2a7220 */ /* 0x000fe20000410000 */
        /* <DEDUP_REMOVED lines=13> */
.L_x_998:
[----:B------:R-:W-:Y:S05]  /*f0c0*/  BSYNC B0 ;  /* 0x0000000000007941 */ /* 0x000fea0003800000 */
.L_x_997:
[----:B-----5:R3:W-:Y:S02]  /*f0d0*/  STS.128 [R243+0x800], R24 ;  /* 0x00080018f3007388 */ /* 0x0207e40000000c00 */
.L_x_996:
[----:B------:R-:W-:Y:S05]  /*f0e0*/  BSYNC B1 ;  /* 0x0000000000017941 */ /* 0x000fea0003800000 */
.L_x_995:
        /* <DEDUP_REMOVED lines=50> */
.L_x_1002:
[----:B------:R-:W-:Y:S05]  /*f410*/  BSYNC B0 ;  /* 0x0000000000007941 */ /* 0x000fea0003800000 */
.L_x_1001:
[----:B-----5:R3:W-:Y:S02]  /*f420*/  STS.128 [R243+0x2800], R24 ;  /* 0x00280018f3007388 */ /* 0x0207e40000000c00 */
.L_x_1000:
[----:B------:R-:W-:Y:S05]  /*f430*/  BSYNC B1 ;  /* 0x0000000000017941 */ /* 0x000fea0003800000 */
.L_x_999:
        /* <DEDUP_REMOVED lines=50> */
.L_x_1006:
[----:B------:R-:W-:Y:S05]  /*f760*/  BSYNC B0 ;  /* 0x0000000000007941 */ /* 0x000fea0003800000 */
.L_x_1005:
[----:B-----5:R3:W-:Y:S02]  /*f770*/  STS.128 [R243+0x4800], R24 ;  /* 0x00480018f3007388 */ /* 0x0207e40000000c00 */
.L_x_1004:
[----:B------:R-:W-:Y:S05]  /*f780*/  BSYNC B1 ;  /* 0x0000000000017941 */ /* 0x000fea0003800000 */
.L_x_1003:
        /* <DEDUP_REMOVED lines=14> */
[----:B-1----:R-:W-:Y:S02]  /*f870*/  LOP3.LUT R37, R26, 0xffff0000, RZ, 0xc0, !PT ;  /* 0xffff00001a257812 */ /* 0x002fe400078ec0ff */
        /* <DEDUP_REMOVED lines=34> */
.L_x_1008:
[----:B------:R-:W-:Y:S05]  /*faa0*/  BSYNC B0 ;  /* 0x0000000000007941 */ /* 0x000fea0003800000 */
.L_x_1007:
[----:B-----5:R3:W-:Y:S02]  /*fab0*/  STS.128 [R243+0x6800], R24 ;  /* 0x00680018f3007388 */ /* 0x0207e40000000c00 */
.L_x_994:
[----:B------:R-:W-:Y:S05]  /*fac0*/  BSYNC B2 ;  /* 0x0000000000027941 */ /* 0x000fea0003800000 */
.L_x_993:
[----:B-1----:R-:W-:Y:S01]  /*fad0*/  VIADD R36, R168, 0x20 ;  /* 0x00000020a8247836 */ /* 0x002fe20000000000 */
        /* <DEDUP_REMOVED lines=22> */
[C---:B--2---:R-:W-:Y:S01]  /*fc40*/  LOP3.LUT R27, R3.reuse, 0xffff0000, RZ, 0xc0, !PT ;  /* 0xffff0000031b7812 */ /* 0x044fe200078ec0ff */
[----:B------:R-:W-:Y:S01]  /*fc50*/  IMAD.U32 R3, R3, 0x10000, RZ ;  /* 0x0001000003037824 */ /* 0x000fe200078e00ff */
[C---:B------:R-:W-:Y:S01]  /*fc60*/  LOP3.LUT R30, R2.reuse, 0xffff0000, RZ, 0xc0, !PT ;  /* 0xffff0000021e7812 */ /* 0x040fe200078ec0ff */
[----:B------:R-:W-:Y:S01]  /*fc70*/  IMAD.U32 R2, R2, 0x10000, RZ ;  /* 0x0001000002027824 */ /* 0x000fe200078e00ff */
[----:B----4-:R-:W-:Y:S01]  /*fc80*/  LOP3.LUT R31, R5, 0xffff0000, RZ, 0xc0, !PT ;  /* 0xffff0000051f7812 */ /* 0x010fe200078ec0ff */
        /* <DEDUP_REMOVED lines=27> */
.L_x_1014:
[----:B------:R-:W-:Y:S05]  /*fe40*/  BSYNC B0 ;  /* 0x0000000000007941 */ /* 0x000fea0003800000 */
.L_x_1013:
[----:B-----5:R1:W-:Y:S02]  /*fe50*/  STS.128 [R243+0x1000], R24 ;  /* 0x00100018f3007388 */ /* 0x0203e40000000c00 */
.L_x_1012:
[----:B------:R-:W-:Y:S05]  /*fe60*/  BSYNC B1 ;  /* 0x0000000000017941 */ /* 0x000fea0003800000 */
.L_x_1011:
        /* <DEDUP_REMOVED lines=50> */
.L_x_1018:
[----:B------:R-:W-:Y:S05]  /*10190*/  BSYNC B0 ;  /* 0x0000000000007941 */ /* 0x000fea0003800000 */
.L_x_1017:
[----:B-----5:R3:W-:Y:S02]  /*101a0*/  STS.128 [R243+0x3000], R24 ;  /* 0x00300018f3007388 */ /* 0x0207e40000000c00 */
.L_x_1016:
[----:B------:R-:W-:Y:S05]  /*101b0*/  BSYNC B1 ;  /* 0x0000000000017941 */ /* 0x000fea0003800000 */
.L_x_1015:
        /* <DEDUP_REMOVED lines=50> */
.L_x_1022:
[----:B------:R-:W-:Y:S05]  /*104e0*/  BSYNC B0 ;  /* 0x0000000000007941 */ /* 0x000fea0003800000 */
.L_x_1021:
[----:B-----5:R3:W-:Y:S02]  /*104f0*/  STS.128 [R243+0x5000], R24 ;  /* 0x00500018f3007388 */ /* 0x0207e40000000c00 */
.L_x_1020:
[----:B------:R-:W-:Y:S05]  /*10500*/  BSYNC B1 ;  /* 0x0000000000017941 */ /* 0x000fea0003800000 */
.L_x_1019:
        /* <DEDUP_REMOVED lines=9> */
[C---:B-----5:R-:W-:Y:S01]  /*105a0*/  SHF.L.U32 R32, R27.reuse, 0x10, RZ ;  /* 0x000000101b207819 */ /* 0x060fe200000006ff */
[C---:B------:R-:W-:Y:S01]  /*105b0*/  IMAD.U32 R33, R26.reuse, 0x10000, RZ ;  /* 0x000100001a217824 */ /* 0x040fe200078e00ff */
[----:B------:R-:W-:Y:S02]  /*105c0*/  LOP3.LUT R31, R27, 0xffff0000, RZ, 0xc0, !PT ;  /* 0xffff00001b1f7812 */ /* 0x000fe400078ec0ff */
[----:B------:R-:W-:Y:S02]  /*105d0*/  LOP3.LUT R35, R26, 0xffff0000, RZ, 0xc0, !PT ;  /* 0xffff00001a237812 */ /* 0x000fe400078ec0ff */
[----:B-1----:R-:W-:-:S02]  /*105e0*/  LOP3.LUT R16, R25, 0xffff0000, RZ, 0xc0, !PT ;  /* 0xffff000019107812 */ /* 0x002fc400078ec0ff */
[----:B------:R-:W-:Y:S01]  /*105f0*/  SHF.L.U32 R17, R25, 0x10, RZ ;  /* 0x0000001019117819 */ /* 0x000fe200000006ff */
[C---:B------:R-:W-:Y:S01]  /*10600*/  IMAD.U32 R25, R24.reuse, 0x10000, RZ ;  /* 0x0001000018197824 */ /* 0x040fe200078e00ff */
[----:B------:R-:W-:Y:S02]  /*10610*/  LOP3.LUT R34, R24, 0xffff0000, RZ, 0xc0, !PT ;  /* 0xffff000018227812 */ /* 0x000fe400078ec0ff */
[C---:B---3--:R-:W-:Y:S02]  /*10620*/  LOP3.LUT R27, R3.reuse, 0xffff0000, RZ, 0xc0, !PT ;  /* 0xffff0000031b7812 */ /* 0x048fe400078ec0ff */
[----:B------:R-:W-:Y:S02]  /*10630*/  SHF.L.U32 R3, R3, 0x10, RZ ;  /* 0x0000001003037819 */ /* 0x000fe400000006ff */
[----:B--2---:R-:W-:Y:S01]  /*10640*/  LOP3.LUT R29, R5, 0xffff0000, RZ, 0xc0, !PT ;  /* 0xffff0000051d7812 */ /* 0x004fe200078ec0ff */
[----:B------:R-:W-:Y:S01]  /*10650*/  FMUL.FTZ R26, R31, R27 ;  /* 0x0000001b1f1a7220 */ /* 0x000fe20000410000 */
[----:B------:R-:W-:Y:S01]  /*10660*/  LOP3.LUT R28, R2, 0xffff0000, RZ, 0xc0, !PT ;  /* 0xffff0000021c7812 */ /* 0x000fe200078ec0ff */
[----:B------:R-:W-:Y:S01]  /*10670*/  IMAD.U32 R5, R5, 0x10000, RZ ;  /* 0x0001000005057824 */ /* 0x000fe200078e00ff */
[----:B------:R-:W-:Y:S01]  /*10680*/  LOP3.LUT R30, R4, 0xffff0000, RZ, 0xc0, !PT ;  /* 0xffff0000041e7812 */ /* 0x000fe200078ec0ff */
[-C--:B------:R-:W-:Y:S01]  /*10690*/  FMUL.FTZ R31, R31, R29.reuse ;  /* 0x0000001d1f1f7220 */ /* 0x080fe20000410000 */
[----:B------:R-:W-:Y:S01]  /*106a0*/  SHF.L.U32 R2, R2, 0x10, RZ ;  /* 0x0000001002027819 */ /* 0x000fe200000006ff */
[----:B------:R-:W-:Y:S01]  /*106b0*/  FMUL.FTZ R24, R16, R28 ;  /* 0x0000001c10187220 */ /* 0x000fe20000410000 */
[C---:B------:R-:W-:Y:S01]  /*106c0*/  FFMA.FTZ R26, R32.reuse, R29, -R26 ;  /* 0x0000001d201a7223 */ /* 0x040fe2000001081a */
[----:B------:R-:W-:Y:S01]  /*106d0*/  FFMA.FTZ R31, R32, R27, R31 ;  /* 0x0000001b201f7223 */ /* 0x000fe2000001001f */
[C---:B------:R-:W-:Y:S01]  /*106e0*/  FMUL.FTZ R27, R35.reuse, R3 ;  /* 0x00000003231b7220 */ /* 0x040fe20000410000 */
[----:B------:R-:W-:Y:S01]  /*106f0*/  FMUL.FTZ R35, R35, R5 ;  /* 0x0000000523237220 */ /* 0x000fe20000410000 */
[----:B------:R-:W-:Y:S01]  /*10700*/  FMUL.FTZ R16, R16, R30 ;  /* 0x0000001e10107220 */ /* 0x000fe20000410000 */
[----:B------:R-:W-:-:S02]  /*10710*/  IMAD.U32 R4, R4, 0x10000, RZ ;  /* 0x0001000004047824 */ /* 0x000fc400078e00ff */
[C---:B------:R-:W-:Y:S01]  /*10720*/  FFMA.FTZ R27, R33.reuse, R5, -R27 ;  /* 0x00000005211b7223 */ /* 0x040fe2000001081b */
[----:B------:R-:W-:Y:S01]  /*10730*/  FFMA.FTZ R35, R33, R3, R35 ;  /* 0x0000000321237223 */ /* 0x000fe20000010023 */
[C---:B------:R-:W-:Y:S01]  /*10740*/  FFMA.FTZ R24, R17.reuse, R30, -R24 ;  /* 0x0000001e11187223 */ /* 0x040fe20000010818 */
[----:B------:R-:W-:Y:S01]  /*10750*/  FFMA.FTZ R16, R17, R28, R16 ;  /* 0x0000001c11107223 */ /* 0x000fe20000010010 */
[C---:B------:R-:W-:Y:S01]  /*10760*/  FMUL.FTZ R17, R34.reuse, R2 ;  /* 0x0000000222117220 */ /* 0x040fe20000410000 */
[----:B------:R-:W-:Y:S01]  /*10770*/  FMUL.FTZ R34, R34, R4 ;  /* 0x0000000422227220 */ /* 0x000fe20000410000 */
[----:B------:R-:W-:Y:S02]  /*10780*/  F2FP.BF16.F32.PACK_AB R26, R31, R26 ;  /* 0x0000001a1f1a723e */ /* 0x000fe400000010ff */
[----:B------:R-:W-:Y:S01]  /*10790*/  F2FP.BF16.F32.PACK_AB R27, R35, R27 ;  /* 0x0000001b231b723e */ /* 0x000fe200000010ff */
[C---:B------:R-:W-:Y:S01]  /*107a0*/  FFMA.FTZ R17, R25.reuse, R4, -R17 ;  /* 0x0000000419117223 */ /* 0x040fe20000010811 */
[----:B------:R-:W-:Y:S01]  /*107b0*/  FFMA.FTZ R34, R25, R2, R34 ;  /* 0x0000000219227223 */ /* 0x000fe20000010022 */
[----:B------:R-:W-:-:S02]  /*107c0*/  F2FP.BF16.F32.PACK_AB R24, R16, R24 ;  /* 0x000000181018723e */ /* 0x000fc400000010ff */
[-C--:B------:R-:W-:Y:S02]  /*107d0*/  LOP3.LUT R27, R27, R26.reuse, RZ, 0x3c, !PT ;  /* 0x0000001a1b1b7212 */ /* 0x080fe400078e3cff */
[----:B------:R-:W-:Y:S02]  /*107e0*/  F2FP.BF16.F32.PACK_AB R17, R34, R17 ;  /* 0x000000112211723e */ /* 0x000fe400000010ff */
[C---:B------:R-:W-:Y:S02]  /*107f0*/  LOP3.LUT R26, R27.reuse, R26, RZ, 0x3c, !PT ;  /* 0x0000001a1b1a7212 */ /* 0x040fe400078e3cff */
[----:B------:R-:W-:Y:S02]  /*10800*/  MOV R25, R24 ;  /* 0x0000001800197202 */ /* 0x000fe40000000f00 */
[----:B------:R-:W-:Y:S02]  /*10810*/  MOV R24, R17 ;  /* 0x0000001100187202 */ /* 0x000fe40000000f00 */
[----:B------:R-:W-:-:S02]  /*10820*/  LOP3.LUT R27, R27, R26, RZ, 0x3c, !PT ;  /* 0x0000001a1b1b7212 */ /* 0x000fc400078e3cff */
.L_x_1024:
[----:B------:R-:W-:Y:S05]  /*10830*/  BSYNC B0 ;  /* 0x0000000000007941 */ /* 0x000fea0003800000 */
.L_x_1023:
[----:B-----5:R3:W-:Y:S02]  /*10840*/  STS.128 [R243+0x7000], R24 ;  /* 0x00700018f3007388 */ /* 0x0207e40000000c00 */
.L_x_1010:
[----:B------:R-:W-:Y:S05]  /*10850*/  BSYNC B2 ;  /* 0x0000000000027941 */ /* 0x000fea0003800000 */
.L_x_1009:
[----:B-1-3--:R-:W-:-:S05]  /*10860*/  VIADD R16, R168, 0x30 ;  /* 0x00000030a8107836 */ /* 0x00afca0000000000 */
[----:B------:R-:W-:-:S04]  /*10870*/  ISETP.GE.AND P0, PT, R16, R7, PT ;  /* 0x000000071000720c */ /* 0x000fc80003f06270 */
[----:B------:R-:W-:-:S13]  /*10880*/  ISETP.LT.OR P0, PT, R52, -0x187, P0 ;  /* 0xfffffe793400780c */ /* 0x000fda0000701670 */
[----:B------:R-:W-:Y:S05]  /*10890*/  @P0 BRA `(.L_x_1025) ;  /* 0x0000007400540947 */ /* 0x000fea0003800000 */
[----:B------:R-:W-:Y:S01]  /*108a0*/  ISETP.GE.AND P0, PT, R14, R6, PT ;  /* 0x000000060e00720c */ /* 0x000fe20003f06270 */
[----:B------:R-:W-:-:S12]  /*108b0*/  BSSY B1, `(.L_x_1026) ;  /* 0x0000033000017945 */ /* 0x000fd80003800000 */
[----:B------:R1:W-:Y:S01]  /*108c0*/  @P0 STS.128 [R243+0x1800], RZ ;  /* 0x001800fff3000388 */ /* 0x0003e20000000c00 */
[----:B------:R-:W-:Y:S05]  /*108d0*/  @P0 BRA `(.L_x_1027) ;  /* 0x0000000000c00947 */ /* 0x000fea0003800000 */
[----:B------:R3:W5:Y:S01]  /*108e0*/  LD.E.128 R24, desc[UR6][R12.64] ;  /* 0x000000060c187980 */ /* 0x000762000c101d00 */
[----:B------:R-:W-:Y:S01]  /*108f0*/  ISETP.GE.AND P0, PT, R14, R0, PT ;  /* 0x000000000e00720c */ /* 0x000fe20003f06270 */
[----:B------:R-:W-:-:S12]  /*10900*/  BSSY B0, `(.L_x_1028) ;  /* 0x000002c000007945 */ /* 0x000fd80003800000 */
[----:B------:R-:W-:Y:S05]  /*10910*/  @P0 BRA `(.L_x_1029) ;  /* 0x0000000000a80947 */ /* 0x000fea0003800000 */
[----:B------:R-:W2:Y:S04]  /*10920*/  LD.E.64 R2, desc[UR6][R22.64] ;  /* 0x0000000616027980 */ /* 0x000ea8000c101b00 */
[----:B------:R-:W4:Y:S01]  /*10930*/  LD.E.64 R4, desc[UR6][R20.64] ;  /* 0x0000000614047980 */ /* 0x000f22000c101b00 */
[----:B-----5:R-:W-:Y:S01]  /*10940*/  SHF.L.U32 R14, R25, 0x10, RZ ;  /* 0x00000010190e7819 */ /* 0x020fe200000006ff */
[----:B------:R-:W-:Y:S01]  /*10950*/  IMAD.U32 R30, R27, 0x10000, RZ ;  /* 0x000100001b1e7824 */ /* 0x000fe200078e00ff */
[----:B------:R-:W-:Y:S02]  /*10960*/  LOP3.LUT R7, R25, 0xffff0000, RZ, 0xc0, !PT ;  /* 0xffff000019077812 */ /* 0x000fe400078ec0ff */
[C---:B------:R-:W-:Y:S02]  /*10970*/  SHF.L.U32 R15, R24.reuse, 0x10, RZ ;  /* 0x00000010180f7819 */ /* 0x040fe400000006ff */
[----:B------:R-:W-:-:S02]  /*10980*/  LOP3.LUT R32, R24, 0xffff0000, RZ, 0xc0, !PT ;  /* 0xffff000018207812 */ /* 0x000fc400078ec0ff */
[----:B------:R-:W-:Y:S02]  /*10990*/  LOP3.LUT R29, R27, 0xffff0000, RZ, 0xc0, !PT ;  /* 0xffff00001b1d7812 */ /* 0x000fe400078ec0ff */
[C---:B------:R-:W-:Y:S02]  /*109a0*/  SHF.L.U32 R31, R26.reuse, 0x10, RZ ;  /* 0x000000101a1f7819 */ /* 0x040fe400000006ff */
[----:B------:R-:W-:Y:S02]  /*109b0*/  LOP3.LUT R33, R26, 0xffff0000, RZ, 0xc0, !PT ;  /* 0xffff00001a217812 */ /* 0x000fe400078ec0ff */
        /* <DEDUP_REMOVED lines=9> */
[-C--:B------:R-:W-:Y:S01]  /*10a50*/  FMUL.FTZ R7, R7, R28.reuse ;  /* 0x0000001c07077220 */ /* 0x080fe20000410000 */
[----:B------:R-:W-:Y:S01]  /*10a60*/  SHF.L.U32 R5, R5, 0x10, RZ ;  /* 0x0000001005057819 */ /* 0x000fe200000006ff */
[----:B------:R-:W-:Y:S01]  /*10a70*/  FMUL.FTZ R29, R29, R27 ;  /* 0x0000001b1d1d7220 */ /* 0x000fe20000410000 */
[C---:B------:R-:W-:Y:S01]  /*10a80*/  FFMA.FTZ R17, R14.reuse, R28, -R17 ;  /* 0x0000001c0e117223 */ /* 0x040fe20000010811 */
[----:B------:R-:W-:Y:S01]  /*10a90*/  FFMA.FTZ R7, R14, R25, R7 ;  /* 0x000000190e077223 */ /* 0x000fe20000010007 */
[----:B------:R-:W-:Y:S01]  /*10aa0*/  FMUL.FTZ R14, R32, R2 ;  /* 0x00000002200e7220 */ /* 0x000fe20000410000 */
[----:B------:R-:W-:Y:S01]  /*10ab0*/  FFMA.FTZ R29, R30, R24, R29 ;  /* 0x000000181e1d7223 */ /* 0x000fe2000001001d */
[C---:B------:R-:W-:Y:S01]  /*10ac0*/  FMUL.FTZ R24, R33.reuse, R3 ;  /* 0x0000000321187220 */ /* 0x040fe20000410000 */
[-C--:B------:R-:W-:Y:S01]  /*10ad0*/  FMUL.FTZ R32, R32, R4.reuse ;  /* 0x0000000420207220 */ /* 0x080fe20000410000 */
[----:B------:R-:W-:Y:S01]  /*10ae0*/  FMUL.FTZ R33, R33, R5 ;  /* 0x0000000521217220 */ /* 0x000fe20000410000 */
[----:B------:R-:W-:Y:S01]  /*10af0*/  FFMA.FTZ R26, R30, R27, -R26 ;  /* 0x0000001b1e1a7223 */ /* 0x000fe2000001081a */
[C---:B------:R-:W-:Y:S01]  /*10b00*/  FFMA.FTZ R14, R15.reuse, R4, -R14 ;  /* 0x000000040f0e7223 */ /* 0x040fe2000001080e */
[----:B------:R-:W-:Y:S01]  /*10b10*/  FFMA.FTZ R32, R15, R2, R32 ;  /* 0x000000020f207223 */ /* 0x000fe20000010020 */
[C---:B------:R-:W-:Y:S01]  /*10b20*/  FFMA.FTZ R24, R31.reuse, R5, -R24 ;  /* 0x000000051f187223 */ /* 0x040fe20000010818 */
[----:B------:R-:W-:Y:S01]  /*10b30*/  FFMA.FTZ R33, R31, R3, R33 ;  /* 0x000000031f217223 */ /* 0x000fe20000010021 */
[----:B------:R-:W-:-:S02]  /*10b40*/  F2FP.BF16.F32.PACK_AB R7, R7, R17 ;  /* 0x000000110707723e */ /* 0x000fc400000010ff */
[----:B------:R-:W-:Y:S02]  /*10b50*/  F2FP.BF16.F32.PACK_AB R26, R29, R26 ;  /* 0x0000001a1d1a723e */ /* 0x000fe400000010ff */
[----:B------:R-:W-:Y:S01]  /*10b60*/  F2FP.BF16.F32.PACK_AB R14, R32, R14 ;  /* 0x0000000e200e723e */ /* 0x000fe200000010ff */
[----:B------:R-:W-:Y:S01]  /*10b70*/  IMAD.MOV.U32 R25, RZ, RZ, R7 ;  /* 0x000000ffff197224 */ /* 0x000fe200078e0007 */
[----:B------:R-:W-:Y:S02]  /*10b80*/  F2FP.BF16.F32.PACK_AB R33, R33, R24 ;  /* 0x000000182121723e */ /* 0x000fe400000010ff */
[----:B------:R-:W-:Y:S02]  /*10b90*/  MOV R27, R26 ;  /* 0x0000001a001b7202 */ /* 0x000fe40000000f00 */
[----:B------:R-:W-:Y:S02]  /*10ba0*/  MOV R24, R14 ;  /* 0x0000000e00187202 */ /* 0x000fe40000000f00 */
[----:B------:R-:W-:-:S02]  /*10bb0*/  MOV R26, R33 ;  /* 0x00000021001a7202 */ /* 0x000fc40000000f00 */
.L_x_1029:
[----:B------:R-:W-:Y:S05]  /*10bc0*/  BSYNC B0 ;  /* 0x0000000000007941 */ /* 0x000fea0003800000 */
.L_x_1028:
[----:B-----5:R1:W-:Y:S02]  /*10bd0*/  STS.128 [R243+0x1800], R24 ;  /* 0x00180018f3007388 */ /* 0x0203e40000000c00 */
.L_x_1027:
[----:B------:R-:W-:Y:S05]  /*10be0*/  BSYNC B1 ;  /* 0x0000000000017941 */ /* 0x000fea0003800000 */
.L_x_1026:
[----:B------:R-:W-:Y:S01]  /*10bf0*/  ISETP.GE.AND P0, PT, R11, R6, PT ;  /* 0x000000060b00720c */ /* 0x000fe20003f06270 */
[----:B------:R-:W-:-:S12]  /*10c00*/  BSSY B1, `(.L_x_1030) ;  /* 0x0000033000017945 */ /* 0x000fd80003800000 */
[----:B------:R1:W-:Y:S01]  /*10c10*/  @P0 STS.128 [R243+0x3800], RZ ;  /* 0x003800fff3000388 */ /* 0x0003e20000000c00 */
[----:B------:R-:W-:Y:S05]  /*10c20*/  @P0 BRA `(.L_x_1031) ;  /* 0x0000000000c00947 */ /* 0x000fea0003800000 */
[----:B-1----:R1:W5:Y:S01]  /*10c30*/  LD.E.128 R24, desc[UR6][R12.64+0x80] ;  /* 0x000080060c187980 */ /* 0x002362000c101d00 */
[----:B------:R-:W-:Y:S01]  /*10c40*/  ISETP.GE.AND P0, PT, R11, R0, PT ;  /* 0x000000000b00720c */ /* 0x000fe20003f06270 */
[----:B------:R-:W-:-:S12]  /*10c50*/  BSSY B0, `(.L_x_1032) ;  /* 0x000002c000007945 */ /* 0x000fd80003800000 */
[----:B------:R-:W-:Y:S05]  /*10c60*/  @P0 BRA `(.L_x_1033) ;  /* 0x0000000000a80947 */ /* 0x000fea0003800000 */
[----:B------:R-:W2:Y:S04]  /*10c70*/  LD.E.64 R2, desc[UR6][R22.64+0x40] ;  /* 0x0000400616027980 */ /* 0x000ea8000c101b00 */
[----:B------:R-:W3:Y:S01]  /*10c80*/  LD.E.64 R4, desc[UR6][R20.64+0x40] ;  /* 0x0000400614047980 */ /* 0x000ee2000c101b00 */
[C---:B-----5:R-:W-:Y:S01]  /*10c90*/  SHF.L.U32 R14, R24.reuse, 0x10, RZ ;  /* 0x00000010180e7819 */ /* 0x060fe200000006ff */
        /* <DEDUP_REMOVED lines=11> */
[----:B---3--:R-:W-:Y:S01]  /*10d50*/  LOP3.LUT R27, R4, 0xffff0000, RZ, 0xc0, !PT ;  /* 0xffff0000041b7812 */ /* 0x008fe200078ec0ff */
[-C--:B------:R-:W-:Y:S01]  /*10d60*/  FMUL.FTZ R15, R7, R24.reuse ;  /* 0x00000018070f7220 */ /* 0x080fe20000410000 */
[----:B------:R-:W-:Y:S01]  /*10d70*/  LOP3.LUT R25, R5, 0xffff0000, RZ, 0xc0, !PT ;  /* 0xffff000005197812 */ /* 0x000fe200078ec0ff */
[----:B------:R-:W-:Y:S01]  /*10d80*/  FMUL.FTZ R26, R28, R17 ;  /* 0x000000111c1a7220 */ /* 0x000fe20000410000 */
[----:B------:R-:W-:Y:S01]  /*10d90*/  SHF.L.U32 R4, R4, 0x10, RZ ;  /* 0x0000001004047819 */ /* 0x000fe200000006ff */
[----:B------:R-:W-:Y:S01]  /*10da0*/  FMUL.FTZ R7, R7, R27 ;  /* 0x0000001b07077220 */ /* 0x000fe20000410000 */
        /* <DEDUP_REMOVED lines=22> */
.L_x_1033:
[----:B------:R-:W-:Y:S05]  /*10f10*/  BSYNC B0 ;  /* 0x0000000000007941 */ /* 0x000fea0003800000 */
.L_x_1032:
[----:B-----5:R1:W-:Y:S02]  /*10f20*/  STS.128 [R243+0x3800], R24 ;  /* 0x00380018f3007388 */ /* 0x0203e40000000c00 */
.L_x_1031:
[----:B------:R-:W-:Y:S05]  /*10f30*/  BSYNC B1 ;  /* 0x0000000000017941 */ /* 0x000fea0003800000 */
.L_x_1030:
        /* <DEDUP_REMOVED lines=10> */
[----:B-----5:R-:W-:Y:S01]  /*10fe0*/  IMAD.U32 R28, R27, 0x10000, RZ ;  /* 0x000100001b1c7824 */ /* 0x020fe200078e00ff */
[C---:B------:R-:W-:Y:S02]  /*10ff0*/  SHF.L.U32 R10, R25.reuse, 0x10, RZ ;  /* 0x00000010190a7819 */ /* 0x040fe400000006ff */
[----:B------:R-:W-:Y:S02]  /*11000*/  LOP3.LUT R7, R25, 0xffff0000, RZ, 0xc0, !PT ;  /* 0xffff000019077812 */ /* 0x000fe400078ec0ff */
[----:B------:R-:W-:-:S02]  /*11010*/  SHF.L.U32 R11, R24, 0x10, RZ ;  /* 0x00000010180b7819 */ /* 0x000fc400000006ff */
[----:B------:R-:W-:Y:S02]  /*11020*/  LOP3.LUT R30, R24, 0xffff0000, RZ, 0xc0, !PT ;  /* 0xffff0000181e7812 */ /* 0x000fe400078ec0ff */
[----:B------:R-:W-:Y:S02]  /*11030*/  LOP3.LUT R27, R27, 0xffff0000, RZ, 0xc0, !PT ;  /* 0xffff00001b1b7812 */ /* 0x000fe400078ec0ff */
[C---:B------:R-:W-:Y:S02]  /*11040*/  SHF.L.U32 R29, R26.reuse, 0x10, RZ ;  /* 0x000000101a1d7819 */ /* 0x040fe400000006ff */
[----:B------:R-:W-:Y:S02]  /*11050*/  LOP3.LUT R31, R26, 0xffff0000, RZ, 0xc0, !PT ;  /* 0xffff00001a1f7812 */ /* 0x000fe400078ec0ff */
[C---:B--2---:R-:W-:Y:S01]  /*11060*/  LOP3.LUT R17, R2.reuse, 0xffff0000, RZ, 0xc0, !PT ;  /* 0xffff000002117812 */ /* 0x044fe200078ec0ff */
[----:B------:R-:W-:Y:S01]  /*11070*/  IMAD.U32 R2, R2, 0x10000, RZ ;  /* 0x0001000002027824 */ /* 0x000fe200078e00ff */
[C---:B------:R-:W-:Y:S01]  /*11080*/  LOP3.LUT R15, R3.reuse, 0xffff0000, RZ, 0xc0, !PT ;  /* 0xffff0000030f7812 */ /* 0x040fe200078ec0ff */
[----:B------:R-:W-:Y:S01]  /*11090*/  IMAD.U32 R3, R3, 0x10000, RZ ;  /* 0x0001000003037824 */ /* 0x000fe200078e00ff */
[C---:B---3--:R-:W-:Y:S01]  /*110a0*/  LOP3.LUT R25, R4.reuse, 0xffff0000, RZ, 0xc0, !PT ;  /* 0xffff000004197812 */ /* 0x048fe200078ec0ff */
        /* <DEDUP_REMOVED lines=12> */
[----:B------:R-:W-:Y:S01]  /*11170*/  FMUL.FTZ R30, R30, R4 ;  /* 0x000000041e1e7220 */ /* 0x000fe20000410000 */
[-C--:B------:R-:W-:Y:S01]  /*11180*/  FMUL.FTZ R31, R31, R5.reuse ;  /* 0x000000051f1f7220 */ /* 0x080fe20000410000 */
        /* <DEDUP_REMOVED lines=13> */
.L_x_1037:
[----:B------:R-:W-:Y:S05]  /*11260*/  BSYNC B0 ;  /* 0x0000000000007941 */ /* 0x000fea0003800000 */
.L_x_1036:
[----:B-----5:R1:W-:Y:S02]  /*11270*/  STS.128 [R243+0x5800], R24 ;  /* 0x00580018f3007388 */ /* 0x0203e40000000c00 */
.L_x_1035:
[----:B------:R-:W-:Y:S05]  /*11280*/  BSYNC B1 ;  /* 0x0000000000017941 */ /* 0x000fea0003800000 */
.L_x_1034:
[----:B------:R-:W-:-:S13]  /*11290*/  ISETP.GE.AND P0, PT, R9, R6, PT ;  /* 0x000000060900720c */ /* 0x000fda0003f06270 */
[----:B------:R1:W-:Y:S01]  /*112a0*/  @P0 STS.128 [R243+0x7800], RZ ;  /* 0x007800fff3000388 */ /* 0x0003e20000000c00 */
[----:B------:R-:W-:Y:S05]  /*112b0*/  @P0 BRA `(.L_x_1025) ;  /* 0x0000006800cc0947 */ /* 0x000fea0003800000 */
[----:B-1-3--:R-:W5:Y:S01]  /*112c0*/  LD.E.128 R12, desc[UR6][R12.64+0x180] ;  /* 0x000180060c0c7980 */ /* 0x00af62000c101d00 */
[----:B------:R-:W-:Y:S01]  /*112d0*/  ISETP.GE.AND P0, PT, R9, R0, PT ;  /* 0x000000000900720c */ /* 0x000fe20003f06270 */
[----:B------:R-:W-:-:S12]  /*112e0*/  BSSY B0, `(.L_x_1038) ;  /* 0x000002c000007945 */ /* 0x000fd80003800000 */
[----:B------:R-:W-:Y:S05]  /*112f0*/  @P0 BRA `(.L_x_1039) ;  /* 0x0000000000a80947 */ /* 0x000fea0003800000 */
[----:B------:R1:W3:Y:S04]  /*11300*/  LD.E.64 R2, desc[UR6][R22.64+0xc0] ;  /* 0x0000c00616027980 */ /* 0x0002e8000c101b00 */
[----:B------:R2:W4:Y:S01]  /*11310*/  LD.E.64 R4, desc[UR6][R20.64+0xc0] ;  /* 0x0000c00614047980 */ /* 0x000522000c101b00 */
[----:B-----5:R-:W-:Y:S01]  /*11320*/  IMAD.U32 R17, R15, 0x10000, RZ ;  /* 0x000100000f117824 */ /* 0x020fe200078e00ff */
[C---:B------:R-:W-:Y:S02]  /*11330*/  SHF.L.U32 R6, R13.reuse, 0x10, RZ ;  /* 0x000000100d067819 */ /* 0x040fe400000006ff */
[----:B------:R-:W-:Y:S02]  /*11340*/  LOP3.LUT R0, R13, 0xffff0000, RZ, 0xc0, !PT ;  /* 0xffff00000d007812 */ /* 0x000fe400078ec0ff */
[----:B------:R-:W-:-:S02]  /*11350*/  SHF.L.U32 R7, R12, 0x10, RZ ;  /* 0x000000100c077819 */ /* 0x000fc400000006ff */
[----:B------:R-:W-:Y:S02]  /*11360*/  LOP3.LUT R15, R15, 0xffff0000, RZ, 0xc0, !PT ;  /* 0xffff00000f0f7812 */ /* 0x000fe400078ec0ff */
[----:B-1----:R-:W-:Y:S02]  /*11370*/  LOP3.LUT R22, R14, 0xffff0000, RZ, 0xc0, !PT ;  /* 0xffff00000e167812 */ /* 0x002fe400078ec0ff */
[----:B--2---:R-:W-:Y:S02]  /*11380*/  LOP3.LUT R21, R12, 0xffff0000, RZ, 0xc0, !PT ;  /* 0xffff00000c157812 */ /* 0x004fe400078ec0ff */
[----:B------:R-:W-:Y:S02]  /*11390*/  SHF.L.U32 R20, R14, 0x10, RZ ;  /* 0x000000100e147819 */ /* 0x000fe400000006ff */
[C---:B---3--:R-:W-:Y:S01]  /*113a0*/  LOP3.LUT R11, R2.reuse, 0xffff0000, RZ, 0xc0, !PT ;  /* 0xffff0000020b7812 */ /* 0x048fe200078ec0ff */
[----:B------:R-:W-:Y:S01]  /*113b0*/  IMAD.U32 R2, R2, 0x10000, RZ ;  /* 0x0001000002027824 */ /* 0x000fe200078e00ff */
[C---:B------:R-:W-:Y:S01]  /*113c0*/  LOP3.LUT R10, R3.reuse, 0xffff0000, RZ, 0xc0, !PT ;  /* 0xffff0000030a7812 */ /* 0x040fe200078ec0ff */
[----:B------:R-:W-:Y:S01]  /*113d0*/  IMAD.U32 R3, R3, 0x10000, RZ ;  /* 0x0001000003037824 */ /* 0x000fe200078e00ff */
[----:B----4-:R-:W-:Y:S01]  /*113e0*/  LOP3.LUT R13, R4, 0xffff0000, RZ, 0xc0, !PT ;  /* 0xffff0000040d7812 */ /* 0x010fe200078ec0ff */
        /* <DEDUP_REMOVED lines=27> */
.L_x_1039:
[----:B------:R-:W-:Y:S05]  /*115a0*/  BSYNC B0 ;  /* 0x0000000000007941 */ /* 0x000fea0003800000 */
.L_x_1038:
[----:B-----5:R1:W-:Y:S01]  /*115b0*/  STS.128 [R243+0x7800], R12 ;  /* 0x0078000cf3007388 */ /* 0x0203e20000000c00 */
[----:B------:R-:W-:Y:S05]  /*115c0*/  BRA `(.L_x_1025) ;  /* 0x0000006800087947 */ /* 0x000fea0003800000 */
.L_x_976:
[----:B------:R-:W-:Y:S04]  /*115d0*/  BSSY B2, `(.L_x_1040) ;  /* 0x0000178000027945 */ /* 0x000fe80003800000 */
        /* <DEDUP_REMOVED lines=9> */
[----:B------:R-:W-:Y:S01]  /*11670*/  ISETP.GE.AND P0, PT, R14, R5, PT ;  /* 0x000000050e00720c */ /* 0x000fe20003f06270 */
[----:B------:R-:W-:Y:S02]  /*11680*/  IMAD.MOV.U32 R8, RZ, RZ, RZ ;  /* 0x000000ffff087224 */ /* 0x000fe400078e00ff */
[----:B------:R-:W-:-:S10]  /*11690*/  IMAD.MOV.U32 R20, RZ, RZ, R5 ;  /* 0x000000ffff147224 */ /* 0x000fd400078e0005 */
[----:B------:R-:W-:Y:S01]  /*116a0*/  @P0 IADD3 R8, -R2, RZ, RZ ;  /* 0x000000ff02080210 */ /* 0x000fe20007ffe1ff */
[----:B------:R-:W-:-:S03]  /*116b0*/  @P0 IMAD.MOV R20, RZ, RZ, -R2 ;  /* 0x000000ffff140224 */ /* 0x000fc600078e0a02 */
[----:B------:R-:W-:Y:S01]  /*116c0*/  IADD3 R24, P1, R8, R3, RZ ;  /* 0x0000000308187210 */ /* 0x000fe20007f3e0ff */
[----:B------:R-:W-:-:S03]  /*116d0*/  IMAD.WIDE R20, R20, 0x2, R46 ;  /* 0x0000000214147825 */ /* 0x000fc600078e022e */
[----:B------:R-:W-:Y:S02]  /*116e0*/  LEA.HI.X.SX32 R8, R8, R4, 0x1, P1 ;  /* 0x0000000408087211 */ /* 0x000fe400008f0eff */
[C---:B------:R-:W-:Y:S01]  /*116f0*/  LEA R26, P1, R24.reuse, R42, 0x1 ;  /* 0x0000002a181a7211 */ /* 0x040fe200078208ff */
[----:B------:R-:W3:Y:S03]  /*11700*/  LD.E.128 R20, desc[UR6][R20.64] ;  /* 0x0000000614147980 */ /* 0x000ee6000c101d00 */
[----:B------:R-:W-:Y:S01]  /*11710*/  LEA.HI.X R27, R24, R43, R8, 0x1, P1 ;  /* 0x0000002b181b7211 */ /* 0x000fe200008f0c08 */
[----:B------:R-:W-:Y:S01]  /*11720*/  IMAD.MOV.U32 R8, RZ, RZ, RZ ;  /* 0x000000ffff087224 */ /* 0x000fe200078e00ff */
[----:B------:R-:W-:-:S04]  /*11730*/  @P0 IADD3 R8, -R2, RZ, RZ ;  /* 0x000000ff02080210 */ /* 0x000fc80007ffe1ff */
[C---:B------:R-:W-:Y:S01]  /*11740*/  IADD3 R28, P1, R8.reuse, R3, RZ ;  /* 0x00000003081c7210 */ /* 0x040fe20007f3e0ff */
[----:B------:R-:W4:Y:S03]  /*11750*/  LD.E.128 R24, desc[UR6][R26.64] ;  /* 0x000000061a187980 */ /* 0x000f26000c101d00 */
[----:B------:R-:W-:Y:S02]  /*11760*/  LEA.HI.X.SX32 R8, R8, R4, 0x1, P1 ;  /* 0x0000000408087211 */ /* 0x000fe400008f0eff */
[----:B------:R-:W-:-:S04]  /*11770*/  LEA R30, P1, R28, R44, 0x1 ;  /* 0x0000002c1c1e7211 */ /* 0x000fc800078208ff */
[----:B------:R-:W-:-:S06]  /*11780*/  LEA.HI.X R31, R28, R45, R8, 0x1, P1 ;  /* 0x0000002d1c1f7211 */ /* 0x000fcc00008f0c08 */
[----:B------:R-:W2:Y:S01]  /*11790*/  LD.E.128 R28, desc[UR6][R30.64] ;  /* 0x000000061e1c7980 */ /* 0x000ea2000c101d00 */
[C---:B-----5:R-:W-:Y:S01]  /*117a0*/  LOP3.LUT R8, R33.reuse, 0xffff0000, RZ, 0xc0, !PT ;  /* 0xffff000021087812 */ /* 0x060fe200078ec0ff */
[----:B------:R-:W-:Y:S01]  /*117b0*/  IMAD.U32 R38, R32, 0x10000, RZ ;  /* 0x0001000020267824 */ /* 0x000fe200078e00ff */
[----:B------:R-:W-:Y:S01]  /*117c0*/  SHF.L.U32 R57, R33, 0x10, RZ ;  /* 0x0000001021397819 */ /* 0x000fe200000006ff */
[----:B------:R-:W-:Y:S01]  /*117d0*/  IMAD.U32 R56, R34, 0x10000, RZ ;  /* 0x0001000022387824 */ /* 0x000fe200078e00ff */
[C---:B------:R-:W-:Y:S02]  /*117e0*/  LOP3.LUT R33, R35.reuse, 0xffff0000, RZ, 0xc0, !PT ;  /* 0xffff000023217812 */ /* 0x040fe400078ec0ff */
[----:B------:R-:W-:Y:S02]  /*117f0*/  SHF.L.U32 R60, R35, 0x10, RZ ;  /* 0x00000010233c7819 */ /* 0x000fe400000006ff */
[----:B------:R-:W-:Y:S02]  /*11800*/  LOP3.LUT R32, R32, 0xffff0000, RZ, 0xc0, !PT ;  /* 0xffff000020207812 */ /* 0x000fe400078ec0ff */
[----:B------:R-:W-:Y:S01]  /*11810*/  LOP3.LUT R34, R34, 0xffff0000, RZ, 0xc0, !PT ;  /* 0xffff000022227812 */ /* 0x000fe200078ec0ff */
[C---:B---3--:R-:W-:Y:S01]  /*11820*/  IMAD.U32 R58, R20.reuse, 0x10000, RZ ;  /* 0x00010000143a7824 */ /* 0x048fe200078e00ff */
[----:B------:R-:W-:Y:S01]  /*11830*/  LOP3.LUT R35, R20, 0xffff0000, RZ, 0xc0, !PT ;  /* 0xffff000014237812 */ /* 0x000fe200078ec0ff */
[----:B------:R-:W-:Y:S01]  /*11840*/  IMAD.U32 R61, R22, 0x10000, RZ ;  /* 0x00010000163d7824 */ /* 0x000fe200078e00ff */
[----:B------:R-:W-:-:S02]  /*11850*/  SHF.L.U32 R20, R21, 0x10, RZ ;  /* 0x0000001015147819 */ /* 0x000fc400000006ff */
[----:B------:R-:W-:Y:S02]  /*11860*/  LOP3.LUT R62, R21, 0xffff0000, RZ, 0xc0, !PT ;  /* 0xffff0000153e7812 */ /* 0x000fe400078ec0ff */
[C---:B------:R-:W-:Y:S02]  /*11870*/  SHF.L.U32 R21, R23.reuse, 0x10, RZ ;  /* 0x0000001017157819 */ /* 0x040fe400000006ff */
[----:B------:R-:W-:Y:S01]  /*11880*/  LOP3.LUT R64, R23, 0xffff0000, RZ, 0xc0, !PT ;  /* 0xffff000017407812 */ /* 0x000fe200078ec0ff */
[----:B----4-:R-:W-:Y:S01]  /*11890*/  IMAD.U32 R63, R24, 0x10000, RZ ;  /* 0x00010000183f7824 */ /* 0x010fe200078e00ff */
[C---:B------:R-:W-:Y:S01]  /*118a0*/  SHF.L.U32 R23, R25.reuse, 0x10, RZ ;  /* 0x0000001019177819 */ /* 0x040fe200000006ff */
[----:B------:R-:W-:Y:S01]  /*118b0*/  IMAD.U32 R65, R26, 0x10000, RZ ;  /* 0x000100001a417824 */ /* 0x000fe200078e00ff */
[----:B------:R-:W-:Y:S01]  /*118c0*/  LOP3.LUT R66, R25, 0xffff0000, RZ, 0xc0, !PT ;  /* 0xffff000019427812 */ /* 0x000fe200078ec0ff */
[----:B------:R-:W-:Y:S01]  /*118d0*/  @!P0 FADD.FTZ R63, -R63, -RZ ;  /* 0x800000ff3f3f8221 */ /* 0x000fe20000010100 */
        /* <DEDUP_REMOVED lines=13> */
[----:B------:R-:W-:Y:S01]  /*119b0*/  FMUL.FTZ R21, R21, R25 ;  /* 0x0000001915157220 */ /* 0x000fe20000410000 */
[----:B------:R-:W-:Y:S01]  /*119c0*/  FMUL.FTZ R20, R20, R23 ;  /* 0x0000001714147220 */ /* 0x000fe20000410000 */
[----:B------:R-:W-:Y:S01]  /*119d0*/  FMUL.FTZ R64, R64, R27 ;  /* 0x0000001b40407220 */ /* 0x000fe20000410000 */
[C---:B--2---:R-:W-:Y:S01]  /*119e0*/  IMAD.U32 R25, R28.reuse, 0x10000, RZ ;  /* 0x000100001c197824 */ /* 0x044fe200078e00ff */
[----:B------:R-:W-:Y:S01]  /*119f0*/  LOP3.LUT R24, R28, 0xffff0000, RZ, 0xc0, !PT ;  /* 0xffff00001c187812 */ /* 0x000fe200078ec0ff */
[----:B------:R-:W-:Y:S01]  /*11a00*/  FMUL.FTZ R22, R22, R26 ;  /* 0x0000001a16167220 */ /* 0x000fe20000410000 */
[----:B------:R-:W-:Y:S01]  /*11a10*/  SHF.L.U32 R23, R29, 0x10, RZ ;  /* 0x000000101d177819 */ /* 0x000fe200000006ff */
[C---:B------:R-:W-:Y:S01]  /*11a20*/  IMAD.U32 R28, R30.reuse, 0x10000, RZ ;  /* 0x000100001e1c7824 */ /* 0x040fe200078e00ff */
[----:B------:R-:W-:Y:S01]  /*11a30*/  LOP3.LUT R27, R30, 0xffff0000, RZ, 0xc0, !PT ;  /* 0xffff00001e1b7812 */ /* 0x000fe200078ec0ff */
[----:B------:R-:W-:Y:S01]  /*11a40*/  FMUL.FTZ R58, R58, R63 ;  /* 0x0000003f3a3a7220 */ /* 0x000fe20000410000 */
[----:B------:R-:W-:Y:S01]  /*11a50*/  FMUL.FTZ R61, R61, R65 ;  /* 0x000000413d3d7220 */ /* 0x000fe20000410000 */
[----:B------:R-:W-:Y:S01]  /*11a60*/  LOP3.LUT R29, R29, 0xffff0000, RZ, 0xc0, !PT ;  /* 0xffff00001d1d7812 */ /* 0x000fe200078ec0ff */
[----:B------:R-:W-:Y:S01]  /*11a70*/  FMUL.FTZ R62, R62, R66 ;  /* 0x000000423e3e7220 */ /* 0x000fe20000410000 */
[C---:B------:R-:W-:Y:S01]  /*11a80*/  SHF.L.U32 R26, R31.reuse, 0x10, RZ ;  /* 0x000000101f1a7819 */ /* 0x040fe200000006ff */
[----:B------:R-:W-:Y:S01]  /*11a90*/  FFMA.FTZ R25, R38, R25, R58 ;  /* 0x0000001926197223 */ /* 0x000fe2000001003a */
[----:B------:R-:W-:Y:S01]  /*11aa0*/  LOP3.LUT R30, R31, 0xffff0000, RZ, 0xc0, !PT ;  /* 0xffff00001f1e7812 */ /* 0x000fe200078ec0ff */
[----:B------:R-:W-:Y:S01]  /*11ab0*/  FFMA.FTZ R24, R32, R24, R35 ;  /* 0x0000001820187223 */ /* 0x000fe20000010023 */
[----:B------:R-:W-:Y:S01]  /*11ac0*/  FFMA.FTZ R28, R56, R28, R61 ;  /* 0x0000001c381c7223 */ /* 0x000fe2000001003d */
[----:B------:R-:W-:Y:S01]  /*11ad0*/  FFMA.FTZ R22, R34, R27, R22 ;  /* 0x0000001b22167223 */ /* 0x000fe20000010016 */
[----:B------:R-:W-:Y:S01]  /*11ae0*/  FFMA.FTZ R20, R57, R23, R20 ;  /* 0x0000001739147223 */ /* 0x000fe20000010014 */
[----:B------:R-:W-:Y:S01]  /*11af0*/  FFMA.FTZ R8, R8, R29, R62 ;  /* 0x0000001d08087223 */ /* 0x000fe2000001003e */
[----:B------:R-:W-:Y:S01]  /*11b00*/  FFMA.FTZ R21, R60, R26, R21 ;  /* 0x0000001a3c157223 */ /* 0x000fe20000010015 */
[----:B------:R-:W-:Y:S01]  /*11b10*/  FFMA.FTZ R30, R33, R30, R64 ;  /* 0x0000001e211e7223 */ /* 0x000fe20000010040 */
[----:B------:R-:W-:-:S02]  /*11b20*/  F2FP.BF16.F32.PACK_AB R24, R24, R25 ;  /* 0x000000191818723e */ /* 0x000fc400000010ff */
[----:B------:R-:W-:Y:S02]  /*11b30*/  F2FP.BF16.F32.PACK_AB R22, R22, R28 ;  /* 0x0000001c1616723e */ /* 0x000fe400000010ff */
[----:B------:R-:W-:Y:S01]  /*11b40*/  F2FP.BF16.F32.PACK_AB R8, R8, R20 ;  /* 0x000000140808723e */ /* 0x000fe200000010ff */
[----:B------:R-:W-:Y:S01]  /*11b50*/  IMAD.MOV.U32 R32, RZ, RZ, R24 ;  /* 0x000000ffff207224 */ /* 0x000fe200078e0018 */
[----:B------:R-:W-:Y:S01]  /*11b60*/  F2FP.BF16.F32.PACK_AB R21, R30, R21 ;  /* 0x000000151e15723e */ /* 0x000fe200000010ff */
[----:B------:R-:W-:Y:S01]  /*11b70*/  IMAD.MOV.U32 R34, RZ, RZ, R22 ;  /* 0x000000ffff227224 */ /* 0x000fe200078e0016 */
[----:B------:R-:W-:Y:S02]  /*11b80*/  MOV R33, R8 ;  /* 0x0000000800217202 */ /* 0x000fe40000000f00 */
[----:B------:R-:W-:Y:S02]  /*11b90*/  MOV R35, R21 ;  /* 0x0000001500237202 */ /* 0x000fe40000000f00 */
.L_x_1045:
[----:B------:R-:W-:Y:S05]  /*11ba0*/  BSYNC B0 ;  /* 0x0000000000007941 */ /* 0x000fea0003800000 */
.L_x_1044:
[----:B-----5:R3:W-:Y:S02]  /*11bb0*/  STS.128 [R243], R32 ;  /* 0x00000020f3007388 */ /* 0x0207e40000000c00 */
.L_x_1043:
[----:B------:R-:W-:Y:S05]  /*11bc0*/  BSYNC B1 ;  /* 0x0000000000017941 */ /* 0x000fea0003800000 */
.L_x_1042:
        /* <DEDUP_REMOVED lines=17> */
[----:B------:R-:W2:Y:S03]  /*11ce0*/  LD.E.128 R20, desc[UR6][R20.64+0x80] ;  /* 0x0000800614147980 */ /* 0x000ea6000c101d00 */
        /* <DEDUP_REMOVED lines=8> */
[----:B------:R-:W3:Y:S01]  /*11d70*/  LD.E.128 R28, desc[UR6][R30.64+0x80] ;  /* 0x000080061e1c7980 */ /* 0x000ee2000c101d00 */
        /* <DEDUP_REMOVED lines=8> */
[C---:B--2---:R-:W-:Y:S01]  /*11e00*/  IMAD.U32 R58, R20.reuse, 0x10000, RZ ;  /* 0x00010000143a7824 */ /* 0x044fe200078e00ff */
        /* <DEDUP_REMOVED lines=27> */
[C---:B---3--:R-:W-:Y:S01]  /*11fc0*/  IMAD.U32 R25, R28.reuse, 0x10000, RZ ;  /* 0x000100001c197824 */ /* 0x048fe200078e00ff */
        /* <DEDUP_REMOVED lines=27> */
.L_x_1049:
[----:B------:R-:W-:Y:S05]  /*12180*/  BSYNC B0 ;  /* 0x0000000000007941 */ /* 0x000fea0003800000 */
.L_x_1048:
[----:B-----5:R1:W-:Y:S02]  /*12190*/  STS.128 [R243+0x2000], R32 ;  /* 0x00200020f3007388 */ /* 0x0203e40000000c00 */
.L_x_1047:
[----:B------:R-:W-:Y:S05]  /*121a0*/  BSYNC B1 ;  /* 0x0000000000017941 */ /* 0x000fea0003800000 */
.L_x_1046:
        /* <DEDUP_REMOVED lines=22> */
[----:B------:R-:W2:Y:S03]  /*12310*/  LD.E.128 R24, desc[UR6][R26.64+0x100] ;  /* 0x000100061a187980 */ /* 0x000ea6000c101d00 */
[----:B------:R-:W-:Y:S02]  /*12320*/  LEA.HI.X.SX32 R8, R8, R4, 0x1, P1 ;  /* 0x0000000408087211 */ /* 0x000fe400008f0eff */
[----:B------:R-:W-:-:S04]  /*12330*/  LEA R30, P1, R28, R44, 0x1 ;  /* 0x0000002c1c1e7211 */ /* 0x000fc800078208ff */
[----:B------:R-:W-:-:S06]  /*12340*/  LEA.HI.X R31, R28, R45, R8, 0x1, P1 ;  /* 0x0000002d1c1f7211 */ /* 0x000fcc00008f0c08 */
[----:B------:R-:W4:Y:S01]  /*12350*/  LD.E.128 R28, desc[UR6][R30.64+0x100] ;  /* 0x000100061e1c7980 */ /* 0x000f22000c101d00 */
        /* <DEDUP_REMOVED lines=15> */
[----:B--2---:R-:W-:Y:S01]  /*12450*/  IMAD.U32 R63, R24, 0x10000, RZ ;  /* 0x00010000183f7824 */ /* 0x004fe200078e00ff */
        /* <DEDUP_REMOVED lines=20> */
[C---:B----4-:R-:W-:Y:S01]  /*125a0*/  IMAD.U32 R25, R28.reuse, 0x10000, RZ ;  /* 0x000100001c197824 */ /* 0x050fe200078e00ff */
        /* <DEDUP_REMOVED lines=27> */
.L_x_1053:
[----:B------:R-:W-:Y:S05]  /*12760*/  BSYNC B0 ;  /* 0x0000000000007941 */ /* 0x000fea0003800000 */
.L_x_1052:
[----:B-----5:R3:W-:Y:S02]  /*12770*/  STS.128 [R243+0x4000], R32 ;  /* 0x00400020f3007388 */ /* 0x0207e40000000c00 */
.L_x_1051:
[----:B------:R-:W-:Y:S05]  /*12780*/  BSYNC B1 ;  /* 0x0000000000017941 */ /* 0x000fea0003800000 */
.L_x_1050:
[----:B------:R-:W-:-:S13]  /*12790*/  ISETP.GE.AND P0, PT, R9, R6, PT ;  /* 0x000000060900720c */ /* 0x000fda0003f06270 */
        /* <DEDUP_REMOVED lines=24> */
[----:B------:R-:W4:Y:S01]  /*12920*/  LD.E.128 R28, desc[UR6][R30.64+0x180] ;  /* 0x000180061e1c7980 */ /* 0x000f22000c101d00 */
[C---:B-----5:R-:W-:Y:S01]  /*12930*/  LOP3.LUT R8, R33.reuse, 0xffff0000, RZ, 0xc0, !PT ;  /* 0xffff000021087812 */ /* 0x060fe200078ec0ff */
[----:B------:R-:W-:Y:S01]  /*12940*/  IMAD.U32 R38, R32, 0x10000, RZ ;  /* 0x0001000020267824 */ /* 0x000fe200078e00ff */
[----:B-12---:R-:W-:Y:S01]  /*12950*/  SHF.L.U32 R47, R33, 0x10, RZ ;  /* 0x00000010212f7819 */ /* 0x006fe200000006ff */
        /* <DEDUP_REMOVED lines=33> */
[C---:B------:R-:W-:Y:S01]  /*12b70*/  IMAD.U32 R25, R28.reuse, 0x10000, RZ ;  /* 0x000100001c197824 */ /* 0x040fe200078e00ff */
[----:B------:R-:W-:Y:S01]  /*12b80*/  LOP3.LUT R24, R28, 0xffff0000, RZ, 0xc0, !PT ;  /* 0xffff00001c187812 */ /* 0x000fe200078ec0ff */
[----:B------:R-:W-:Y:S01]  /*12b90*/  FMUL.FTZ R22, R22, R26 ;  /* 0x0000001a16167220 */ /* 0x000fe20000410000 */
[C---:B------:R-:W-:Y:S01]  /*12ba0*/  SHF.L.U32 R23, R29.reuse, 0x10, RZ ;  /* 0x000000101d177819 */ /* 0x040fe200000006ff */
        /* <DEDUP_REMOVED lines=24> */
.L_x_1055:
[----:B------:R-:W-:Y:S05]  /*12d30*/  BSYNC B0 ;  /* 0x0000000000007941 */ /* 0x000fea0003800000 */
.L_x_1054:
[----:B-----5:R3:W-:Y:S02]  /*12d40*/  STS.128 [R243+0x6000], R32 ;  /* 0x00600020f3007388 */ /* 0x0207e40000000c00 */
.L_x_1041:
[----:B------:R-:W-:Y:S05]  /*12d50*/  BSYNC B2 ;  /* 0x0000000000027941 */ /* 0x000fea0003800000 */
.L_x_1040:
        /* <DEDUP_REMOVED lines=20> */
[----:B------:R-:W-:Y:S01]  /*12ea0*/  LEA.HI.X.SX32 R24, R24, R4, 0x1, P1 ;  /* 0x0000000418187211 */ /* 0x000fe200008f0eff */
[----:B------:R-:W-:Y:S01]  /*12eb0*/  IMAD.MOV.U32 R28, RZ, RZ, RZ ;  /* 0x000000ffff1c7224 */ /* 0x000fe200078e00ff */
[C---:B------:R-:W-:Y:S01]  /*12ec0*/  LEA R26, P1, R25.reuse, R42, 0x1 ;  /* 0x0000002a191a7211 */ /* 0x040fe200078208ff */
[----:B------:R-:W3:Y:S01]  /*12ed0*/  LD.E.128 R20, desc[UR6][R20.64] ;  /* 0x0000000614147980 */ /* 0x000ee2000c101d00 */
[----:B------:R-:W-:Y:S02]  /*12ee0*/  @P0 IADD3 R28, -R2, RZ, RZ ;  /* 0x000000ff021c0210 */ /* 0x000fe40007ffe1ff */
[----:B------:R-:W-:Y:S02]  /*12ef0*/  LEA.HI.X R27, R25, R43, R24, 0x1, P1 ;  /* 0x0000002b191b7211 */ /* 0x000fe400008f0c18 */
[----:B------:R-:W-:-:S04]  /*12f00*/  IADD3 R29, P1, R28, R3, RZ ;  /* 0x000000031c1d7210 */ /* 0x000fc80007f3e0ff */
[----:B------:R-:W4:Y:S01]  /*12f10*/  LD.E.128 R24, desc[UR6][R26.64] ;  /* 0x000000061a187980 */ /* 0x000f22000c101d00 */
[----:B------:R-:W-:Y:S02]  /*12f20*/  LEA.HI.X.SX32 R28, R28, R4, 0x1, P1 ;  /* 0x000000041c1c7211 */ /* 0x000fe400008f0eff */
[----:B------:R-:W-:-:S04]  /*12f30*/  LEA R30, P1, R29, R44, 0x1 ;  /* 0x0000002c1d1e7211 */ /* 0x000fc800078208ff */
[----:B------:R-:W-:-:S06]  /*12f40*/  LEA.HI.X R31, R29, R45, R28, 0x1, P1 ;  /* 0x0000002d1d1f7211 */ /* 0x000fcc00008f0c1c */
[----:B------:R-:W4:Y:S01]  /*12f50*/  LD.E.128 R28, desc[UR6][R30.64] ;  /* 0x000000061e1c7980 */ /* 0x000f22000c101d00 */
[C---:B--2--5:R-:W-:Y:S01]  /*12f60*/  IMAD.U32 R46, R32.reuse, 0x10000, RZ ;  /* 0x00010000202e7824 */ /* 0x064fe200078e00ff */
[----:B------:R-:W-:Y:S01]  /*12f70*/  LOP3.LUT R38, R32, 0xffff0000, RZ, 0xc0, !PT ;  /* 0xffff000020267812 */ /* 0x000fe200078ec0ff */
[----:B------:R-:W-:Y:S01]  /*12f80*/  IMAD.U32 R47, R34, 0x10000, RZ ;  /* 0x00010000222f7824 */ /* 0x000fe200078e00ff */
[C---:B------:R-:W-:Y:S02]  /*12f90*/  LOP3.LUT R32, R33.reuse, 0xffff0000, RZ, 0xc0, !PT ;  /* 0xffff000021207812 */ /* 0x040fe400078ec0ff */
[----:B------:R-:W-:Y:S02]  /*12fa0*/  SHF.L.U32 R56, R33, 0x10, RZ ;  /* 0x0000001021387819 */ /* 0x000fe400000006ff */
[C---:B------:R-:W-:Y:S02]  /*12fb0*/  LOP3.LUT R33, R35.reuse, 0xffff0000, RZ, 0xc0, !PT ;  /* 0xffff000023217812 */ /* 0x040fe400078ec0ff */
[----:B------:R-:W-:-:S02]  /*12fc0*/  SHF.L.U32 R58, R35, 0x10, RZ ;  /* 0x00000010233a7819 */ /* 0x000fc400000006ff */
[----:B------:R-:W-:Y:S01]  /*12fd0*/  LOP3.LUT R34, R34, 0xffff0000, RZ, 0xc0, !PT ;  /* 0xffff000022227812 */ /* 0x000fe200078ec0ff */
[C---:B---3--:R-:W-:Y:S01]  /*12fe0*/  IMAD.U32 R57, R20.reuse, 0x10000, RZ ;  /* 0x0001000014397824 */ /* 0x048fe200078e00ff */
[----:B------:R-:W-:Y:S01]  /*12ff0*/  LOP3.LUT R35, R20, 0xffff0000, RZ, 0xc0, !PT ;  /* 0xffff000014237812 */ /* 0x000fe200078ec0ff */
[----:B------:R-:W-:Y:S01]  /*13000*/  IMAD.U32 R60, R22, 0x10000, RZ ;  /* 0x00010000163c7824 */ /* 0x000fe200078e00ff */
[C---:B------:R-:W-:Y:S02]  /*13010*/  SHF.L.U32 R20, R21.reuse, 0x10, RZ ;  /* 0x0000001015147819 */ /* 0x040fe400000006ff */
        /* <DEDUP_REMOVED lines=52> */
.L_x_1061:
[----:B------:R-:W-:Y:S05]  /*13360*/  BSYNC B0 ;  /* 0x0000000000007941 */ /* 0x000fea0003800000 */
.L_x_1060:
[----:B-----5:R3:W-:Y:S02]  /*13370*/  STS.128 [R243+0x800], R32 ;  /* 0x00080020f3007388 */ /* 0x0207e40000000c00 */
.L_x_1059:
[----:B------:R-:W-:Y:S05]  /*13380*/  BSYNC B1 ;  /* 0x0000000000017941 */ /* 0x000fea0003800000 */
.L_x_1058:
        /* <DEDUP_REMOVED lines=91> */
.L_x_1065:
[----:B------:R-:W-:Y:S05]  /*13940*/  BSYNC B0 ;  /* 0x0000000000007941 */ /* 0x000fea0003800000 */
.L_x_1064:
[----:B-----5:R3:W-:Y:S02]  /*13950*/  STS.128 [R243+0x2800], R32 ;  /* 0x00280020f3007388 */ /* 0x0207e40000000c00 */
.L_x_1063:
[----:B------:R-:W-:Y:S05]  /*13960*/  BSYNC B1 ;  /* 0x0000000000017941 */ /* 0x000fea0003800000 */
.L_x_1062:
        /* <DEDUP_REMOVED lines=91> */
.L_x_1069:
[----:B------:R-:W-:Y:S05]  /*13f20*/  BSYNC B0 ;  /* 0x0000000000007941 */ /* 0x000fea0003800000 */
.L_x_1068:
[----:B-----5:R3:W-:Y:S02]  /*13f30*/  STS.128 [R243+0x4800], R32 ;  /* 0x00480020f3007388 */ /* 0x0207e40000000c00 */
.L_x_1067:
[----:B------:R-:W-:Y:S05]  /*13f40*/  BSYNC B1 ;  /* 0x0000000000017941 */ /* 0x000fea0003800000 */
.L_x_1066:
        /* <DEDUP_REMOVED lines=16> */
[----:B------:R-:W-:Y:S01]  /*14050*/  LEA R26, P1, R24, R42, 0x1 ;  /* 0x0000002a181a7211 */ /* 0x000fe200078208ff */
        /* <DEDUP_REMOVED lines=9> */
[C---:B-1---5:R-:W-:Y:S01]  /*140f0*/  IMAD.U32 R37, R32.reuse, 0x10000, RZ ;  /* 0x0001000020257824 */ /* 0x062fe200078e00ff */
[----:B------:R-:W-:Y:S01]  /*14100*/  LOP3.LUT R36, R32, 0xffff0000, RZ, 0xc0, !PT ;  /* 0xffff000020247812 */ /* 0x000fe200078ec0ff */
[----:B------:R-:W-:Y:S01]  /*14110*/  IMAD.U32 R38, R34, 0x10000, RZ ;  /* 0x0001000022267824 */ /* 0x000fe200078e00ff */
[C---:B------:R-:W-:Y:S02]  /*14120*/  LOP3.LUT R32, R33.reuse, 0xffff0000, RZ, 0xc0, !PT ;  /* 0xffff000021207812 */ /* 0x040fe400078ec0ff */
[----:B--2---:R-:W-:Y:S02]  /*14130*/  SHF.L.U32 R46, R33, 0x10, RZ ;  /* 0x00000010212e7819 */ /* 0x004fe400000006ff */
        /* <DEDUP_REMOVED lines=41> */
[----:B------:R-:W-:Y:S01]  /*143d0*/  SHF.L.U32 R26, R31, 0x10, RZ ;  /* 0x000000101f1a7819 */ /* 0x000fe200000006ff */
        /* <DEDUP_REMOVED lines=17> */
.L_x_1071:
[----:B------:R-:W-:Y:S05]  /*144f0*/  BSYNC B0 ;  /* 0x0000000000007941 */ /* 0x000fea0003800000 */
.L_x_1070:
[----:B-----5:R3:W-:Y:S02]  /*14500*/  STS.128 [R243+0x6800], R32 ;  /* 0x00680020f3007388 */ /* 0x0207e40000000c00 */
.L_x_1057:
[----:B------:R-:W-:Y:S05]  /*14510*/  BSYNC B2 ;  /* 0x0000000000027941 */ /* 0x000fea0003800000 */
.L_x_1056:
        /* <DEDUP_REMOVED lines=23> */
[----:B------:R-:W4:Y:S01]  /*14690*/  LD.E.128 R20, desc[UR6][R20.64] ;  /* 0x0000000614147980 */ /* 0x000f22000c101d00 */
[----:B------:R-:W-:Y:S02]  /*146a0*/  @P0 IADD3 R28, -R2, RZ, RZ ;  /* 0x000000ff021c0210 */ /* 0x000fe40007ffe1ff */
[----:B------:R-:W-:Y:S02]  /*146b0*/  LEA.HI.X R27, R25, R43, R24, 0x1, P1 ;  /* 0x0000002b191b7211 */ /* 0x000fe400008f0c18 */
[----:B------:R-:W-:-:S04]  /*146c0*/  IADD3 R29, P1, R28, R3, RZ ;  /* 0x000000031c1d7210 */ /* 0x000fc80007f3e0ff */
[----:B------:R-:W3:Y:S01]  /*146d0*/  LD.E.128 R24, desc[UR6][R26.64] ;  /* 0x000000061a187980 */ /* 0x000ee2000c101d00 */
[----:B------:R-:W-:Y:S02]  /*146e0*/  LEA.HI.X.SX32 R28, R28, R4, 0x1, P1 ;  /* 0x000000041c1c7211 */ /* 0x000fe400008f0eff */
[----:B------:R-:W-:-:S04]  /*146f0*/  LEA R30, P1, R29, R44, 0x1 ;  /* 0x0000002c1d1e7211 */ /* 0x000fc800078208ff */
[----:B------:R-:W-:-:S06]  /*14700*/  LEA.HI.X R31, R29, R45, R28, 0x1, P1 ;  /* 0x0000002d1d1f7211 */ /* 0x000fcc00008f0c1c */
[----:B------:R-:W3:Y:S01]  /*14710*/  LD.E.128 R28, desc[UR6][R30.64] ;  /* 0x000000061e1c7980 */ /* 0x000ee2000c101d00 */
[C---:B-----5:R-:W-:Y:S01]  /*14720*/  IMAD.U32 R38, R32.reuse, 0x10000, RZ ;  /* 0x0001000020267824 */ /* 0x060fe200078e00ff */
[----:B------:R-:W-:Y:S01]  /*14730*/  LOP3.LUT R37, R32, 0xffff0000, RZ, 0xc0, !PT ;  /* 0xffff000020257812 */ /* 0x000fe200078ec0ff */
[----:B--2---:R-:W-:Y:S01]  /*14740*/  IMAD.U32 R46, R34, 0x10000, RZ ;  /* 0x00010000222e7824 */ /* 0x004fe200078e00ff */
[C---:B------:R-:W-:Y:S02]  /*14750*/  LOP3.LUT R32, R33.reuse, 0xffff0000, RZ, 0xc0, !PT ;  /* 0xffff000021207812 */ /* 0x040fe400078ec0ff */
[----:B------:R-:W-:Y:S02]  /*14760*/  SHF.L.U32 R47, R33, 0x10, RZ ;  /* 0x00000010212f7819 */ /* 0x000fe400000006ff */
[C---:B------:R-:W-:Y:S02]  /*14770*/  LOP3.LUT R33, R35.reuse, 0xffff0000, RZ, 0xc0, !PT ;  /* 0xffff000023217812 */ /* 0x040fe400078ec0ff */
[----:B------:R-:W-:-:S02]  /*14780*/  SHF.L.U32 R57, R35, 0x10, RZ ;  /* 0x0000001023397819 */ /* 0x000fc400000006ff */
[----:B------:R-:W-:Y:S01]  /*14790*/  LOP3.LUT R34, R34, 0xffff0000, RZ, 0xc0, !PT ;  /* 0xffff000022227812 */ /* 0x000fe200078ec0ff */
[C---:B----4-:R-:W-:Y:S01]  /*147a0*/  IMAD.U32 R56, R20.reuse, 0x10000, RZ ;  /* 0x0001000014387824 */ /* 0x050fe200078e00ff */
[----:B------:R-:W-:Y:S01]  /*147b0*/  LOP3.LUT R35, R20, 0xffff0000, RZ, 0xc0, !PT ;  /* 0xffff000014237812 */ /* 0x000fe200078ec0ff */
[----:B------:R-:W-:Y:S01]  /*147c0*/  IMAD.U32 R58, R22, 0x10000, RZ ;  /* 0x00010000163a7824 */ /* 0x000fe200078e00ff */
[C---:B------:R-:W-:Y:S02]  /*147d0*/  SHF.L.U32 R20, R21.reuse, 0x10, RZ ;  /* 0x0000001015147819 */ /* 0x040fe400000006ff */
[----:B------:R-:W-:Y:S02]  /*147e0*/  LOP3.LUT R60, R21, 0xffff0000, RZ, 0xc0, !PT ;  /* 0xffff0000153c7812 */ /* 0x000fe400078ec0ff */
[C---:B------:R-:W-:Y:S02]  /*147f0*/  SHF.L.U32 R21, R23.reuse, 0x10, RZ ;  /* 0x0000001017157819 */ /* 0x040fe400000006ff */
[----:B------:R-:W-:Y:S01]  /*14800*/  LOP3.LUT R62, R23, 0xffff0000, RZ, 0xc0, !PT ;  /* 0xffff0000173e7812 */ /* 0x000fe200078ec0ff */
[----:B---3--:R-:W-:Y:S01]  /*14810*/  IMAD.U32 R61, R24, 0x10000, RZ ;  /* 0x00010000183d7824 */ /* 0x008fe200078e00ff */
        /* <DEDUP_REMOVED lines=48> */
.L_x_1077:
[----:B------:R-:W-:Y:S05]  /*14b20*/  BSYNC B0 ;  /* 0x0000000000007941 */ /* 0x000fea0003800000 */
.L_x_1076:
[----:B-----5:R1:W-:Y:S02]  /*14b30*/  STS.128 [R243+0x1000], R32 ;  /* 0x00100020f3007388 */ /* 0x0203e40000000c00 */
.L_x_1075:
[----:B------:R-:W-:Y:S05]  /*14b40*/  BSYNC B1 ;  /* 0x0000000000017941 */ /* 0x000fea0003800000 */
.L_x_1074:
        /* <DEDUP_REMOVED lines=91> */
.L_x_1081:
[----:B------:R-:W-:Y:S05]  /*15100*/  BSYNC B0 ;  /* 0x0000000000007941 */ /* 0x000fea0003800000 */
.L_x_1080:
[----:B-----5:R3:W-:Y:S02]  /*15110*/  STS.128 [R243+0x3000], R32 ;  /* 0x00300020f3007388 */ /* 0x0207e40000000c00 */
.L_x_1079:
[----:B------:R-:W-:Y:S05]  /*15120*/  BSYNC B1 ;  /* 0x0000000000017941 */ /* 0x000fea0003800000 */
.L_x_1078:
        /* <DEDUP_REMOVED lines=91> */
.L_x_1085:
[----:B------:R-:W-:Y:S05]  /*156e0*/  BSYNC B0 ;  /* 0x0000000000007941 */ /* 0x000fea0003800000 */
.L_x_1084:
[----:B-----5:R3:W-:Y:S02]  /*156f0*/  STS.128 [R243+0x5000], R32 ;  /* 0x00500020f3007388 */ /* 0x0207e40000000c00 */
.L_x_1083:
[----:B------:R-:W-:Y:S05]  /*15700*/  BSYNC B1 ;  /* 0x0000000000017941 */ /* 0x000fea0003800000 */
.L_x_1082:
[----:B------:R-:W-:-:S13]  /*15710*/  ISETP.GE.AND P0, PT, R9, R6, PT ;  /* 0x000000060900720c */ /* 0x000fda0003f06270 */
[----:B------:R1:W-:Y:S01]  /*15720*/  @P0 STS.128 [R243+0x7000], RZ ;  /* 0x007000fff3000388 */ /* 0x0003e20000000c00 */
        /* <DEDUP_REMOVED lines=12> */
[----:B-1-3--:R-:W-:Y:S02]  /*157f0*/  LEA.HI.X.SX32 R16, R24, R4, 0x1, P1 ;  /* 0x0000000418107211 */ /* 0x00afe400008f0eff */
        /* <DEDUP_REMOVED lines=13> */
[----:B--2---:R-:W-:Y:S01]  /*158d0*/  SHF.L.U32 R46, R21, 0x10, RZ ;  /* 0x00000010152e7819 */ /* 0x004fe200000006ff */
[----:B------:R-:W-:Y:S01]  /*158e0*/  IMAD.U32 R38, R22, 0x10000, RZ ;  /* 0x0001000016267824 */ /* 0x000fe200078e00ff */
[----:B------:R-:W-:Y:S02]  /*158f0*/  LOP3.LUT R17, R20, 0xffff0000, RZ, 0xc0, !PT ;  /* 0xffff000014117812 */ /* 0x000fe400078ec0ff */
[----:B------:R-:W-:Y:S02]  /*15900*/  LOP3.LUT R21, R22, 0xffff0000, RZ, 0xc0, !PT ;  /* 0xffff000016157812 */ /* 0x000fe400078ec0ff */
[C---:B------:R-:W-:Y:S02]  /*15910*/  LOP3.LUT R20, R23.reuse, 0xffff0000, RZ, 0xc0, !PT ;  /* 0xffff000017147812 */ /* 0x040fe400078ec0ff */
[----:B------:R-:W-:-:S02]  /*15920*/  SHF.L.U32 R56, R23, 0x10, RZ ;  /* 0x0000001017387819 */ /* 0x000fc400000006ff */
[C---:B---3--:R-:W-:Y:S01]  /*15930*/  SHF.L.U32 R22, R25.reuse, 0x10, RZ ;  /* 0x0000001019167819 */ /* 0x048fe200000006ff */
[----:B------:R-:W-:Y:S01]  /*15940*/  IMAD.U32 R47, R24, 0x10000, RZ ;  /* 0x00010000182f7824 */ /* 0x000fe200078e00ff */
[----:B------:R-:W-:Y:S01]  /*15950*/  LOP3.LUT R58, R25, 0xffff0000, RZ, 0xc0, !PT ;  /* 0xffff0000193a7812 */ /* 0x000fe200078ec0ff */
[----:B------:R-:W-:Y:S01]  /*15960*/  IMAD.U32 R57, R26, 0x10000, RZ ;  /* 0x000100001a397824 */ /* 0x000fe200078e00ff */
[----:B------:R-:W-:Y:S02]  /*15970*/  LOP3.LUT R23, R24, 0xffff0000, RZ, 0xc0, !PT ;  /* 0xffff000018177812 */ /* 0x000fe400078ec0ff */
        /* <DEDUP_REMOVED lines=24> */
[C---:B------:R-:W-:Y:S01]  /*15b00*/  IMAD.U32 R28, R32.reuse, 0x10000, RZ ;  /* 0x00010000201c7824 */ /* 0x040fe200078e00ff */
[----:B------:R-:W-:Y:S01]  /*15b10*/  LOP3.LUT R27, R32, 0xffff0000, RZ, 0xc0, !PT ;  /* 0xffff0000201b7812 */ /* 0x000fe200078ec0ff */
[C---:B------:R-:W-:Y:S01]  /*15b20*/  IMAD.U32 R31, R34.reuse, 0x10000, RZ ;  /* 0x00010000221f7824 */ /* 0x040fe200078e00ff */
[----:B------:R-:W-:Y:S01]  /*15b30*/  LOP3.LUT R30, R34, 0xffff0000, RZ, 0xc0, !PT ;  /* 0xffff0000221e7812 */ /* 0x000fe200078ec0ff */
[----:B------:R-:W-:Y:S01]  /*15b40*/  FMUL.FTZ R47, R47, R60 ;  /* 0x0000003c2f2f7220 */ /* 0x000fe20000410000 */
[----:B------:R-:W-:Y:S01]  /*15b50*/  FMUL.FTZ R57, R57, R62 ;  /* 0x0000003e39397220 */ /* 0x000fe20000410000 */
[C---:B------:R-:W-:Y:S01]  /*15b60*/  SHF.L.U32 R26, R33.reuse, 0x10, RZ ;  /* 0x00000010211a7819 */ /* 0x040fe200000006ff */
[----:B------:R-:W-:Y:S01]  /*15b70*/  FMUL.FTZ R58, R58, R63 ;  /* 0x0000003f3a3a7220 */ /* 0x000fe20000410000 */
[----:B------:R-:W-:Y:S01]  /*15b80*/  LOP3.LUT R32, R33, 0xffff0000, RZ, 0xc0, !PT ;  /* 0xffff000021207812 */ /* 0x000fe200078ec0ff */
[----:B------:R-:W-:Y:S01]  /*15b90*/  FFMA.FTZ R28, R37, R28, R47 ;  /* 0x0000001c251c7223 */ /* 0x000fe2000001002f */
        /* <DEDUP_REMOVED lines=11> */
[----:B------:R-:W-:Y:S02]  /*15c50*/  F2FP.BF16.F32.PACK_AB R16, R16, R22 ;  /* 0x000000161010723e */ /* 0x000fe400000010ff */
[----:B------:R-:W-:Y:S01]  /*15c60*/  F2FP.BF16.F32.PACK_AB R24, R20, R24 ;  /* 0x000000181418723e */ /* 0x000fe200000010ff */
[----:B------:R-:W-:Y:S01]  /*15c70*/  IMAD.MOV.U32 R20, RZ, RZ, R17 ;  /* 0x000000ffff147224 */ /* 0x000fe200078e0011 */
[----:B------:R-:W-:Y:S01]  /*15c80*/  MOV R21, R16 ;  /* 0x0000001000157202 */ /* 0x000fe20000000f00 */
[----:B------:R-:W-:Y:S01]  /*15c90*/  IMAD.MOV.U32 R22, RZ, RZ, R31 ;  /* 0x000000ffff167224 */ /* 0x000fe200078e001f */
[----:B------:R-:W-:Y:S02]  /*15ca0*/  MOV R23, R24 ;  /* 0x0000001800177202 */ /* 0x000fe40000000f00 */
.L_x_1087:
[----:B------:R-:W-:Y:S05]  /*15cb0*/  BSYNC B0 ;  /* 0x0000000000007941 */ /* 0x000fea0003800000 */
.L_x_1086:
[----:B-----5:R1:W-:Y:S02]  /*15cc0*/  STS.128 [R243+0x7000], R20 ;  /* 0x00700014f3007388 */ /* 0x0203e40000000c00 */
.L_x_1073:
[----:B------:R-:W-:Y:S05]  /*15cd0*/  BSYNC B2 ;  /* 0x0000000000027941 */ /* 0x000fea0003800000 */
.L_x_1072:
        /* <DEDUP_REMOVED lines=21> */
[----:B------:R-:W4:Y:S03]  /*15e30*/  LD.E.128 R24, desc[UR6][R24.64] ;  /* 0x0000000618187980 */ /* 0x000f26000c101d00 */
[----:B------:R-:W-:Y:S02]  /*15e40*/  LEA.HI.X R29, R14, R43, R7, 0x1, P1 ;  /* 0x0000002b0e1d7211 */ /* 0x000fe400008f0c07 */
[----:B------:R-:W-:Y:S01]  /*15e50*/  MOV R7, RZ ;  /* 0x000000ff00077202 */ /* 0x000fe20000000f00 */
[----:B------:R-:W-:-:S03]  /*15e60*/  @P0 IMAD.MOV R7, RZ, RZ, -R2 ;  /* 0x000000ffff070224 */ /* 0x000fc600078e0a02 */
[----:B------:R-:W3:Y:S02]  /*15e70*/  LD.E.128 R28, desc[UR6][R28.64] ;  /* 0x000000061c1c7980 */ /* 0x000ee4000c101d00 */
[----:B------:R-:W-:-:S04]  /*15e80*/  IADD3 R14, P1, R7, R3, RZ ;  /* 0x00000003070e7210 */ /* 0x000fc80007f3e0ff */
[----:B------:R-:W-:Y:S02]  /*15e90*/  LEA.HI.X.SX32 R7, R7, R4, 0x1, P1 ;  /* 0x0000000407077211 */ /* 0x000fe400008f0eff */
[----:B------:R-:W-:-:S04]  /*15ea0*/  LEA R32, P1, R14, R44, 0x1 ;  /* 0x0000002c0e207211 */ /* 0x000fc800078208ff */
[----:B------:R-:W-:-:S06]  /*15eb0*/  LEA.HI.X R33, R14, R45, R7, 0x1, P1 ;  /* 0x0000002d0e217211 */ /* 0x000fcc00008f0c07 */
[----:B------:R-:W3:Y:S01]  /*15ec0*/  LD.E.128 R32, desc[UR6][R32.64] ;  /* 0x0000000620207980 */ /* 0x000ee2000c101d00 */
[C---:B-----5:R-:W-:Y:S01]  /*15ed0*/  SHF.L.U32 R15, R20.reuse, 0x10, RZ ;  /* 0x00000010140f7819 */ /* 0x060fe200000006ff */
[----:B------:R-:W-:Y:S01]  /*15ee0*/  IMAD.U32 R37, R21, 0x10000, RZ ;  /* 0x0001000015257824 */ /* 0x000fe200078e00ff */
[----:B------:R-:W-:Y:S01]  /*15ef0*/  LOP3.LUT R14, R20, 0xffff0000, RZ, 0xc0, !PT ;  /* 0xffff0000140e7812 */ /* 0x000fe200078ec0ff */
[----:B--2---:R-:W-:Y:S01]  /*15f00*/  IMAD.U32 R46, R23, 0x10000, RZ ;  /* 0x00010000172e7824 */ /* 0x004fe200078e00ff */
[----:B------:R-:W-:Y:S02]  /*15f10*/  LOP3.LUT R7, R21, 0xffff0000, RZ, 0xc0, !PT ;  /* 0xffff000015077812 */ /* 0x000fe400078ec0ff */
[C---:B------:R-:W-:Y:S02]  /*15f20*/  SHF.L.U32 R21, R22.reuse, 0x10, RZ ;  /* 0x0000001016157819 */ /* 0x040fe400000006ff */
[----:B------:R-:W-:Y:S02]  /*15f30*/  LOP3.LUT R20, R22, 0xffff0000, RZ, 0xc0, !PT ;  /* 0xffff000016147812 */ /* 0x000fe400078ec0ff */
[----:B------:R-:W-:Y:S01]  /*15f40*/  LOP3.LUT R17, R23, 0xffff0000, RZ, 0xc0, !PT ;  /* 0xffff000017117812 */ /* 0x000fe200078ec0ff */
[C---:B----4-:R-:W-:Y:S01]  /*15f50*/  IMAD.U32 R22, R25.reuse, 0x10000, RZ ;  /* 0x0001000019167824 */ /* 0x050fe200078e00ff */
[----:B------:R-:W-:-:S02]  /*15f60*/  LOP3.LUT R56, R25, 0xffff0000, RZ, 0xc0, !PT ;  /* 0xffff000019387812 */ /* 0x000fc400078ec0ff */
[C---:B------:R-:W-:Y:S02]  /*15f70*/  SHF.L.U32 R38, R24.reuse, 0x10, RZ ;  /* 0x0000001018267819 */ /* 0x040fe400000006ff */
[----:B------:R-:W-:Y:S01]  /*15f80*/  LOP3.LUT R23, R24, 0xffff0000, RZ, 0xc0, !PT ;  /* 0xffff000018177812 */ /* 0x000fe200078ec0ff */
[----:B------:R-:W-:Y:S01]  /*15f90*/  IMAD.U32 R24, R27, 0x10000, RZ ;  /* 0x000100001b187824 */ /* 0x000fe200078e00ff */
[C---:B------:R-:W-:Y:S02]  /*15fa0*/  SHF.L.U32 R47, R26.reuse, 0x10, RZ ;  /* 0x000000101a2f7819 */ /* 0x040fe400000006ff */
[----:B------:R-:W-:Y:S01]  /*15fb0*/  LOP3.LUT R25, R26, 0xffff0000, RZ, 0xc0, !PT ;  /* 0xffff00001a197812 */ /* 0x000fe200078ec0ff */
[----:B---3--:R-:W-:Y:S01]  /*15fc0*/  IMAD.U32 R26, R29, 0x10000, RZ ;  /* 0x000100001d1a7824 */ /* 0x008fe200078e00ff */
[----:B------:R-:W-:Y:S02]  /*15fd0*/  LOP3.LUT R58, R27, 0xffff0000, RZ, 0xc0, !PT ;  /* 0xffff00001b3a7812 */ /* 0x000fe400078ec0ff */
[----:B------:R-:W-:Y:S01]  /*15fe0*/  LOP3.LUT R61, R29, 0xffff0000, RZ, 0xc0, !PT ;  /* 0xffff00001d3d7812 */ /* 0x000fe200078ec0ff */
[----:B------:R-:W-:Y:S01]  /*15ff0*/  @!P0 FADD.FTZ R26, -R26, -RZ ;  /* 0x800000ff1a1a8221 */ /* 0x000fe20000010100 */
[----:B------:R-:W-:-:S02]  /*16000*/  SHF.L.U32 R57, R28, 0x10, RZ ;  /* 0x000000101c397819 */ /* 0x000fc400000006ff */
[----:B------:R-:W-:Y:S01]  /*16010*/  LOP3.LUT R27, R28, 0xffff0000, RZ, 0xc0, !PT ;  /* 0xffff00001c1b7812 */ /* 0x000fe200078ec0ff */
[----:B------:R-:W-:Y:S01]  /*16020*/  IMAD.U32 R28, R31, 0x10000, RZ ;  /* 0x000100001f1c7824 */ /* 0x000fe200078e00ff */
[C---:B------:R-:W-:Y:S01]  /*16030*/  SHF.L.U32 R60, R30.reuse, 0x10, RZ ;  /* 0x000000101e3c7819 */ /* 0x040fe200000006ff */
        /* <DEDUP_REMOVED lines=10> */
[----:B------:R-:W-:Y:S01]  /*160e0*/  SHF.L.U32 R28, R32, 0x10, RZ ;  /* 0x00000010201c7819 */ /* 0x000fe200000006ff */
[----:B------:R-:W-:Y:S01]  /*160f0*/  FMUL.FTZ R22, R22, R26 ;  /* 0x0000001a16167220 */ /* 0x000fe20000410000 */
[----:B------:R-:W-:Y:S01]  /*16100*/  FMUL.FTZ R58, R58, R30 ;  /* 0x0000001e3a3a7220 */ /* 0x000fe20000410000 */
[----:B------:R-:W-:Y:S01]  /*16110*/  LOP3.LUT R27, R32, 0xffff0000, RZ, 0xc0, !PT ;  /* 0xffff0000201b7812 */ /* 0x000fe200078ec0ff */
[----:B------:R-:W-:Y:S01]  /*16120*/  FMUL.FTZ R56, R56, R61 ;  /* 0x0000003d38387220 */ /* 0x000fe20000410000 */
[----:B------:R-:W-:Y:S01]  /*16130*/  LOP3.LUT R32, R33, 0xffff0000, RZ, 0xc0, !PT ;  /* 0xffff000021207812 */ /* 0x000fe200078ec0ff */
[----:B------:R-:W-:Y:S01]  /*16140*/  @!P0 FADD.FTZ R60, -R60, -RZ ;  /* 0x800000ff3c3c8221 */ /* 0x000fe20000010100 */
[C---:B------:R-:W-:Y:S01]  /*16150*/  SHF.L.U32 R31, R34.reuse, 0x10, RZ ;  /* 0x00000010221f7819 */ /* 0x040fe200000006ff */
[----:B------:R-:W-:Y:S01]  /*16160*/  FMUL.FTZ R25, R25, R29 ;  /* 0x0000001d19197220 */ /* 0x000fe20000410000 */
[----:B------:R-:W-:Y:S01]  /*16170*/  LOP3.LUT R30, R34, 0xffff0000, RZ, 0xc0, !PT ;  /* 0xffff0000221e7812 */ /* 0x000fe200078ec0ff */
[----:B------:R-:W-:Y:S01]  /*16180*/  IMAD.U32 R26, R33, 0x10000, RZ ;  /* 0x00010000211a7824 */ /* 0x000fe200078e00ff */
[C---:B------:R-:W-:Y:S01]  /*16190*/  LOP3.LUT R34, R35.reuse, 0xffff0000, RZ, 0xc0, !PT ;  /* 0xffff000023227812 */ /* 0x040fe200078ec0ff */
[----:B------:R-:W-:Y:S01]  /*161a0*/  FMUL.FTZ R38, R38, R57 ;  /* 0x0000003926267220 */ /* 0x000fe20000410000 */
[----:B------:R-:W-:-:S02]  /*161b0*/  IMAD.U32 R29, R35, 0x10000, RZ ;  /* 0x00010000231d7824 */ /* 0x000fc400078e00ff */
[----:B------:R-:W-:Y:S01]  /*161c0*/  FMUL.FTZ R47, R47, R60 ;  /* 0x0000003c2f2f7220 */ /* 0x000fe20000410000 */
[----:B------:R-:W-:Y:S01]  /*161d0*/  FFMA.FTZ R22, R37, R26, R22 ;  /* 0x0000001a25167223 */ /* 0x000fe20000010016 */
[----:B------:R-:W-:Y:S01]  /*161e0*/  FFMA.FTZ R7, R7, R32, R56 ;  /* 0x0000002007077223 */ /* 0x000fe20000010038 */
[----:B------:R-:W-:Y:S01]  /*161f0*/  FFMA.FTZ R15, R15, R28, R38 ;  /* 0x0000001c0f0f7223 */ /* 0x000fe20000010026 */
[----:B------:R-:W-:Y:S01]  /*16200*/  FFMA.FTZ R14, R14, R27, R23 ;  /* 0x0000001b0e0e7223 */ /* 0x000fe20000010017 */
[----:B------:R-:W-:Y:S01]  /*16210*/  FFMA.FTZ R24, R46, R29, R24 ;  /* 0x0000001d2e187223 */ /* 0x000fe20000010018 */
[----:B------:R-:W-:Y:S01]  /*16220*/  FFMA.FTZ R17, R17, R34, R58 ;  /* 0x0000002211117223 */ /* 0x000fe2000001003a */
[----:B------:R-:W-:Y:S01]  /*16230*/  FFMA.FTZ R21, R21, R31, R47 ;  /* 0x0000001f15157223 */ /* 0x000fe2000001002f */
[----:B------:R-:W-:Y:S01]  /*16240*/  FFMA.FTZ R20, R20, R30, R25 ;  /* 0x0000001e14147223 */ /* 0x000fe20000010019 */
[----:B------:R-:W-:Y:S02]  /*16250*/  F2FP.BF16.F32.PACK_AB R7, R7, R22 ;  /* 0x000000160707723e */ /* 0x000fe400000010ff */
[----:B------:R-:W-:-:S02]  /*16260*/  F2FP.BF16.F32.PACK_AB R14, R14, R15 ;  /* 0x0000000f0e0e723e */ /* 0x000fc400000010ff */
[----:B------:R-:W-:Y:S02]  /*16270*/  F2FP.BF16.F32.PACK_AB R17, R17, R24 ;  /* 0x000000181111723e */ /* 0x000fe400000010ff */
[----:B------:R-:W-:Y:S01]  /*16280*/  F2FP.BF16.F32.PACK_AB R22, R20, R21 ;  /* 0x000000151416723e */ /* 0x000fe200000010ff */
[----:B------:R-:W-:Y:S01]  /*16290*/  IMAD.MOV.U32 R21, RZ, RZ, R7 ;  /* 0x000000ffff157224 */ /* 0x000fe200078e0007 */
[----:B------:R-:W-:Y:S02]  /*162a0*/  MOV R20, R14 ;  /* 0x0000000e00147202 */ /* 0x000fe40000000f00 */
[----:B------:R-:W-:Y:S02]  /*162b0*/  MOV R23, R17 ;  /* 0x0000001100177202 */ /* 0x000fe40000000f00 */
.L_x_1091:
[----:B------:R-:W-:Y:S05]  /*162c0*/  BSYNC B0 ;  /* 0x0000000000007941 */ /* 0x000fea0003800000 */
.L_x_1090:
[----:B-----5:R1:W-:Y:S02]  /*162d0*/  STS.128 [R243+0x1800], R20 ;  /* 0x00180014f3007388 */ /* 0x0203e40000000c00 */
.L_x_1089:
[----:B------:R-:W-:Y:S05]  /*162e0*/  BSYNC B1 ;  /* 0x0000000000017941 */ /* 0x000fea0003800000 */
.L_x_1088:
        /* <DEDUP_REMOVED lines=26> */
[----:B------:R-:W4:Y:S01]  /*16490*/  LD.E.128 R32, desc[UR6][R32.64+0x80] ;  /* 0x0000800620207980 */ /* 0x000f22000c101d00 */
[C---:B-----5:R-:W-:Y:S01]  /*164a0*/  SHF.L.U32 R14, R20.reuse, 0x10, RZ ;  /* 0x00000010140e7819 */ /* 0x060fe200000006ff */
[C---:B------:R-:W-:Y:S01]  /*164b0*/  IMAD.U32 R38, R23.reuse, 0x10000, RZ ;  /* 0x0001000017267824 */ /* 0x040fe200078e00ff */
[----:B------:R-:W-:Y:S02]  /*164c0*/  LOP3.LUT R11, R20, 0xffff0000, RZ, 0xc0, !PT ;  /* 0xffff0000140b7812 */ /* 0x000fe400078ec0ff */
[C---:B------:R-:W-:Y:S02]  /*164d0*/  SHF.L.U32 R20, R22.reuse, 0x10, RZ ;  /* 0x0000001016147819 */ /* 0x040fe400000006ff */
[----:B------:R-:W-:Y:S02]  /*164e0*/  LOP3.LUT R17, R22, 0xffff0000, RZ, 0xc0, !PT ;  /* 0xffff000016117812 */ /* 0x000fe400078ec0ff */
[----:B------:R-:W-:Y:S02]  /*164f0*/  LOP3.LUT R15, R23, 0xffff0000, RZ, 0xc0, !PT ;  /* 0xffff0000170f7812 */ /* 0x000fe400078ec0ff */
[C---:B------:R-:W-:Y:S01]  /*16500*/  LOP3.LUT R7, R21.reuse, 0xffff0000, RZ, 0xc0, !PT ;  /* 0xffff000015077812 */ /* 0x040fe200078ec0ff */
[----:B------:R-:W-:-:S02]  /*16510*/  IMAD.U32 R21, R21, 0x10000, RZ ;  /* 0x0001000015157824 */ /* 0x000fc400078e00ff */
[C---:B--2---:R-:W-:Y:S01]  /*16520*/  IMAD.U32 R22, R25.reuse, 0x10000, RZ ;  /* 0x0001000019167824 */ /* 0x044fe200078e00ff */
[----:B------:R-:W-:Y:S02]  /*16530*/  LOP3.LUT R47, R25, 0xffff0000, RZ, 0xc0, !PT ;  /* 0xffff0000192f7812 */ /* 0x000fe400078ec0ff */
[C---:B------:R-:W-:Y:S02]  /*16540*/  SHF.L.U32 R46, R26.reuse, 0x10, RZ ;  /* 0x000000101a2e7819 */ /* 0x040fe400000006ff */
[----:B------:R-:W-:Y:S02]  /*16550*/  LOP3.LUT R25, R26, 0xffff0000, RZ, 0xc0, !PT ;  /* 0xffff00001a197812 */ /* 0x000fe400078ec0ff */
[C---:B------:R-:W-:Y:S01]  /*16560*/  SHF.L.U32 R37, R24.reuse, 0x10, RZ ;  /* 0x0000001018257819 */ /* 0x040fe200000006ff */
[C---:B---3--:R-:W-:Y:S01]  /*16570*/  IMAD.U32 R26, R29.reuse, 0x10000, RZ ;  /* 0x000100001d1a7824 */ /* 0x048fe200078e00ff */
[----:B------:R-:W-:Y:S02]  /*16580*/  LOP3.LUT R60, R29, 0xffff0000, RZ, 0xc0, !PT ;  /* 0xffff00001d3c7812 */ /* 0x000fe400078ec0ff */
[----:B------:R-:W-:Y:S01]  /*16590*/  LOP3.LUT R23, R24, 0xffff0000, RZ, 0xc0, !PT ;  /* 0xffff000018177812 */ /* 0x000fe200078ec0ff */
[C---:B------:R-:W-:Y:S01]  /*165a0*/  IMAD.U32 R24, R27.reuse, 0x10000, RZ ;  /* 0x000100001b187824 */ /* 0x040fe200078e00ff */
        /* <DEDUP_REMOVED lines=8> */
[----:B------:R-:W-:Y:S01]  /*16630*/  SHF.L.U32 R56, R28, 0x10, RZ ;  /* 0x000000101c387819 */ /* 0x000fe200000006ff */
[----:B------:R-:W-:Y:S01]  /*16640*/  FMUL.FTZ R46, R46, R58 ;  /* 0x0000003a2e2e7220 */ /* 0x000fe20000410000 */
[----:B------:R-:W-:Y:S01]  /*16650*/  LOP3.LUT R27, R28, 0xffff0000, RZ, 0xc0, !PT ;  /* 0xffff00001c1b7812 */ /* 0x000fe200078ec0ff */
[----:B------:R-:W-:-:S02]  /*16660*/  IMAD.U32 R28, R31, 0x10000, RZ ;  /* 0x000100001f1c7824 */ /* 0x000fc400078e00ff */
[----:B------:R-:W-:Y:S01]  /*16670*/  @!P0 FADD.FTZ R30, -R30, -RZ ;  /* 0x800000ff1e1e8221 */ /* 0x000fe20000010100 */
[----:B------:R-:W-:Y:S01]  /*16680*/  @!P0 FADD.FTZ R56, -R56, -RZ ;  /* 0x800000ff38388221 */ /* 0x000fe20000010100 */
[----:B----4-:R-:W-:Y:S01]  /*16690*/  SHF.L.U32 R31, R34, 0x10, RZ ;  /* 0x00000010221f7819 */ /* 0x010fe200000006ff */
[----:B------:R-:W-:Y:S01]  /*166a0*/  @!P0 FADD.FTZ R27, -R27, -RZ ;  /* 0x800000ff1b1b8221 */ /* 0x000fe20000010100 */
[----:B------:R-:W-:Y:S01]  /*166b0*/  @!P0 FADD.FTZ R28, -R28, -RZ ;  /* 0x800000ff1c1c8221 */ /* 0x000fe20000010100 */
[----:B------:R-:W-:Y:S01]  /*166c0*/  FMUL.FTZ R57, R57, R30 ;  /* 0x0000001e39397220 */ /* 0x000fe20000410000 */
[----:B------:R-:W-:Y:S01]  /*166d0*/  LOP3.LUT R30, R34, 0xffff0000, RZ, 0xc0, !PT ;  /* 0xffff0000221e7812 */ /* 0x000fe200078ec0ff */
[----:B------:R-:W-:Y:S01]  /*166e0*/  FMUL.FTZ R23, R23, R27 ;  /* 0x0000001b17177220 */ /* 0x000fe20000410000 */
[----:B------:R-:W-:Y:S01]  /*166f0*/  FMUL.FTZ R24, R24, R28 ;  /* 0x0000001c18187220 */ /* 0x000fe20000410000 */
[----:B------:R-:W-:Y:S01]  /*16700*/  FMUL.FTZ R25, R25, R29 ;  /* 0x0000001d19197220 */ /* 0x000fe20000410000 */
[C---:B------:R-:W-:Y:S01]  /*16710*/  SHF.L.U32 R28, R32.reuse, 0x10, RZ ;  /* 0x00000010201c7819 */ /* 0x040fe200000006ff */
[----:B------:R-:W-:Y:S01]  /*16720*/  FMUL.FTZ R37, R37, R56 ;  /* 0x0000003825257220 */ /* 0x000fe20000410000 */
[----:B------:R-:W-:Y:S01]  /*16730*/  LOP3.LUT R27, R32, 0xffff0000, RZ, 0xc0, !PT ;  /* 0xffff0000201b7812 */ /* 0x000fe200078ec0ff */
[C---:B------:R-:W-:Y:S01]  /*16740*/  IMAD.U32 R29, R35.reuse, 0x10000, RZ ;  /* 0x00010000231d7824 */ /* 0x040fe200078e00ff */
[----:B------:R-:W-:Y:S01]  /*16750*/  LOP3.LUT R34, R35, 0xffff0000, RZ, 0xc0, !PT ;  /* 0xffff000023227812 */ /* 0x000fe200078ec0ff */
[----:B------:R-:W-:Y:S01]  /*16760*/  FMUL.FTZ R22, R22, R26 ;  /* 0x0000001a16167220 */ /* 0x000fe20000410000 */
[----:B------:R-:W-:Y:S01]  /*16770*/  LOP3.LUT R32, R33, 0xffff0000, RZ, 0xc0, !PT ;  /* 0xffff000021207812 */ /* 0x000fe200078ec0ff */
[----:B------:R-:W-:Y:S01]  /*16780*/  FFMA.FTZ R20, R20, R31, R46 ;  /* 0x0000001f14147223 */ /* 0x000fe2000001002e */
[----:B------:R-:W-:Y:S01]  /*16790*/  FFMA.FTZ R17, R17, R30, R25 ;  /* 0x0000001e11117223 */ /* 0x000fe20000010019 */
[----:B------:R-:W-:Y:S01]  /*167a0*/  FMUL.FTZ R47, R47, R60 ;  /* 0x0000003c2f2f7220 */ /* 0x000fe20000410000 */
[----:B------:R-:W-:-:S02]  /*167b0*/  IMAD.U32 R26, R33, 0x10000, RZ ;  /* 0x00010000211a7824 */ /* 0x000fc400078e00ff */
[----:B------:R-:W-:Y:S01]  /*167c0*/  FFMA.FTZ R14, R14, R28, R37 ;  /* 0x0000001c0e0e7223 */ /* 0x000fe20000010025 */
[----:B------:R-:W-:Y:S01]  /*167d0*/  FFMA.FTZ R11, R11, R27, R23 ;  /* 0x0000001b0b0b7223 */ /* 0x000fe20000010017 */
[----:B------:R-:W-:Y:S01]  /*167e0*/  FFMA.FTZ R24, R38, R29, R24 ;  /* 0x0000001d26187223 */ /* 0x000fe20000010018 */
[----:B------:R-:W-:Y:S01]  /*167f0*/  FFMA.FTZ R15, R15, R34, R57 ;  /* 0x000000220f0f7223 */ /* 0x000fe20000010039 */
[----:B------:R-:W-:Y:S01]  /*16800*/  FFMA.FTZ R21, R21, R26, R22 ;  /* 0x0000001a15157223 */ /* 0x000fe20000010016 */
[----:B------:R-:W-:Y:S01]  /*16810*/  FFMA.FTZ R7, R7, R32, R47 ;  /* 0x0000002007077223 */ /* 0x000fe2000001002f */
[----:B------:R-:W-:Y:S02]  /*16820*/  F2FP.BF16.F32.PACK_AB R17, R17, R20 ;  /* 0x000000141111723e */ /* 0x000fe400000010ff */
[----:B------:R-:W-:Y:S02]  /*16830*/  F2FP.BF16.F32.PACK_AB R11, R11, R14 ;  /* 0x0000000e0b0b723e */ /* 0x000fe400000010ff */
[----:B------:R-:W-:Y:S01]  /*16840*/  F2FP.BF16.F32.PACK_AB R15, R15, R24 ;  /* 0x000000180f0f723e */ /* 0x000fe200000010ff */
[----:B------:R-:W-:Y:S01]  /*16850*/  IMAD.MOV.U32 R22, RZ, RZ, R17 ;  /* 0x000000ffff167224 */ /* 0x000fe200078e0011 */
[----:B------:R-:W-:-:S02]  /*16860*/  F2FP.BF16.F32.PACK_AB R21, R7, R21 ;  /* 0x000000150715723e */ /* 0x000fc400000010ff */
[----:B------:R-:W-:Y:S02]  /*16870*/  MOV R20, R11 ;  /* 0x0000000b00147202 */ /* 0x000fe40000000f00 */
[----:B------:R-:W-:Y:S02]  /*16880*/  MOV R23, R15 ;  /* 0x0000000f00177202 */ /* 0x000fe40000000f00 */
.L_x_1095:
[----:B------:R-:W-:Y:S05]  /*16890*/  BSYNC B0 ;  /* 0x0000000000007941 */ /* 0x000fea0003800000 */
.L_x_1094:
[----:B-----5:R1:W-:Y:S02]  /*168a0*/  STS.128 [R243+0x3800], R20 ;  /* 0x00380014f3007388 */ /* 0x0203e40000000c00 */
.L_x_1093:
[----:B------:R-:W-:Y:S05]  /*168b0*/  BSYNC B1 ;  /* 0x0000000000017941 */ /* 0x000fea0003800000 */
.L_x_1092:
        /* <DEDUP_REMOVED lines=22> */
[----:B------:R-:W3:Y:S03]  /*16a20*/  LD.E.128 R28, desc[UR6][R28.64+0x100] ;  /* 0x000100061c1c7980 */ /* 0x000ee6000c101d00 */
[----:B------:R-:W-:Y:S02]  /*16a30*/  LEA.HI.X.SX32 R7, R7, R4, 0x1, P1 ;  /* 0x0000000407077211 */ /* 0x000fe400008f0eff */
[----:B------:R-:W-:-:S04]  /*16a40*/  LEA R32, P1, R10, R44, 0x1 ;  /* 0x0000002c0a207211 */ /* 0x000fc800078208ff */
[----:B------:R-:W-:-:S06]  /*16a50*/  LEA.HI.X R33, R10, R45, R7, 0x1, P1 ;  /* 0x0000002d0a217211 */ /* 0x000fcc00008f0c07 */
[----:B------:R-:W4:Y:S01]  /*16a60*/  LD.E.128 R32, desc[UR6][R32.64+0x100] ;  /* 0x0001000620207980 */ /* 0x000f22000c101d00 */
[C---:B-----5:R-:W-:Y:S01]  /*16a70*/  IMAD.U32 R11, R20.reuse, 0x10000, RZ ;  /* 0x00010000140b7824 */ /* 0x060fe200078e00ff */
[----:B------:R-:W-:Y:S01]  /*16a80*/  LOP3.LUT R10, R20, 0xffff0000, RZ, 0xc0, !PT ;  /* 0xffff0000140a7812 */ /* 0x000fe200078ec0ff */
[C---:B------:R-:W-:Y:S01]  /*16a90*/  IMAD.U32 R17, R22.reuse, 0x10000, RZ ;  /* 0x0001000016117824 */ /* 0x040fe200078e00ff */
[----:B------:R-:W-:Y:S02]  /*16aa0*/  LOP3.LUT R15, R22, 0xffff0000, RZ, 0xc0, !PT ;  /* 0xffff0000160f7812 */ /* 0x000fe400078ec0ff */
[C---:B------:R-:W-:Y:S02]  /*16ab0*/  LOP3.LUT R14, R23.reuse, 0xffff0000, RZ, 0xc0, !PT ;  /* 0xffff0000170e7812 */ /* 0x040fe400078ec0ff */
[----:B------:R-:W-:Y:S02]  /*16ac0*/  SHF.L.U32 R37, R23, 0x10, RZ ;  /* 0x0000001017257819 */ /* 0x000fe400000006ff */
[----:B------:R-:W-:-:S02]  /*16ad0*/  LOP3.LUT R7, R21, 0xffff0000, RZ, 0xc0, !PT ;  /* 0xffff000015077812 */ /* 0x000fc400078ec0ff */
[----:B------:R-:W-:Y:S01]  /*16ae0*/  SHF.L.U32 R20, R21, 0x10, RZ ;  /* 0x0000001015147819 */ /* 0x000fe200000006ff */
[C---:B--2---:R-:W-:Y:S01]  /*16af0*/  IMAD.U32 R23, R24.reuse, 0x10000, RZ ;  /* 0x0001000018177824 */ /* 0x044fe200078e00ff */
[----:B------:R-:W-:Y:S01]  /*16b00*/  LOP3.LUT R22, R24, 0xffff0000, RZ, 0xc0, !PT ;  /* 0xffff000018167812 */ /* 0x000fe200078ec0ff */
[----:B------:R-:W-:Y:S01]  /*16b10*/  IMAD.U32 R38, R26, 0x10000, RZ ;  /* 0x000100001a267824 */ /* 0x000fe200078e00ff */
[C---:B------:R-:W-:Y:S02]  /*16b20*/  SHF.L.U32 R21, R25.reuse, 0x10, RZ ;  /* 0x0000001019157819 */ /* 0x040fe400000006ff */
[----:B------:R-:W-:Y:S02]  /*16b30*/  LOP3.LUT R46, R25, 0xffff0000, RZ, 0xc0, !PT ;  /* 0xffff0000192e7812 */ /* 0x000fe400078ec0ff */
[C---:B------:R-:W-:Y:S02]  /*16b40*/  SHF.L.U32 R24, R27.reuse, 0x10, RZ ;  /* 0x000000101b187819 */ /* 0x040fe400000006ff */
[----:B------:R-:W-:Y:S01]  /*16b50*/  LOP3.LUT R56, R27, 0xffff0000, RZ, 0xc0, !PT ;  /* 0xffff00001b387812 */ /* 0x000fe200078ec0ff */
[----:B---3--:R-:W-:Y:S01]  /*16b60*/  IMAD.U32 R47, R28, 0x10000, RZ ;  /* 0x000100001c2f7824 */ /* 0x008fe200078e00ff */
[----:B------:R-:W-:Y:S01]  /*16b70*/  LOP3.LUT R25, R26, 0xffff0000, RZ, 0xc0, !PT ;  /* 0xffff00001a197812 */ /* 0x000fe200078ec0ff */
[----:B------:R-:W-:Y:S01]  /*16b80*/  IMAD.U32 R57, R30, 0x10000, RZ ;  /* 0x000100001e397824 */ /* 0x000fe200078e00ff */
[----:B------:R-:W-:Y:S01]  /*16b90*/  LOP3.LUT R27, R28, 0xffff0000, RZ, 0xc0, !PT ;  /* 0xffff00001c1b7812 */ /* 0x000fe200078ec0ff */
[----:B------:R-:W-:Y:S01]  /*16ba0*/  @!P0 FADD.FTZ R47, -R47, -RZ ;  /* 0x800000ff2f2f8221 */ /* 0x000fe20000010100 */
[----:B------:R-:W-:Y:S01]  /*16bb0*/  SHF.L.U32 R26, R29, 0x10, RZ ;  /* 0x000000101d1a7819 */ /* 0x000fe200000006ff */
        /* <DEDUP_REMOVED lines=9> */
[----:B------:R-:W-:Y:S01]  /*16c50*/  FMUL.FTZ R22, R22, R27 ;  /* 0x0000001b16167220 */ /* 0x000fe20000410000 */
[----:B------:R-:W-:Y:S01]  /*16c60*/  @!P0 FADD.FTZ R29, -R29, -RZ ;  /* 0x800000ff1d1d8221 */ /* 0x000fe20000010100 */
[----:B------:R-:W-:Y:S01]  /*16c70*/  FMUL.FTZ R21, R21, R26 ;  /* 0x0000001a15157220 */ /* 0x000fe20000410000 */
[----:B------:R-:W-:Y:S01]  /*16c80*/  @!P0 FADD.FTZ R30, -R30, -RZ ;  /* 0x800000ff1e1e8221 */ /* 0x000fe20000010100 */
[----:B------:R-:W-:Y:S01]  /*16c90*/  FMUL.FTZ R24, R24, R28 ;  /* 0x0000001c18187220 */ /* 0x000fe20000410000 */
[C---:B----4-:R-:W-:Y:S01]  /*16ca0*/  IMAD.U32 R28, R32.reuse, 0x10000, RZ ;  /* 0x00010000201c7824 */ /* 0x050fe200078e00ff */
[----:B------:R-:W-:Y:S01]  /*16cb0*/  LOP3.LUT R27, R32, 0xffff0000, RZ, 0xc0, !PT ;  /* 0xffff0000201b7812 */ /* 0x000fe200078ec0ff */
[----:B------:R-:W-:Y:S01]  /*16cc0*/  FMUL.FTZ R56, R56, R30 ;  /* 0x0000001e38387220 */ /* 0x000fe20000410000 */
[C---:B------:R-:W-:Y:S01]  /*16cd0*/  SHF.L.U32 R26, R33.reuse, 0x10, RZ ;  /* 0x00000010211a7819 */ /* 0x040fe200000006ff */
[----:B------:R-:W-:Y:S01]  /*16ce0*/  FMUL.FTZ R46, R46, R58 ;  /* 0x0000003a2e2e7220 */ /* 0x000fe20000410000 */
[----:B------:R-:W-:Y:S01]  /*16cf0*/  LOP3.LUT R32, R33, 0xffff0000, RZ, 0xc0, !PT ;  /* 0xffff000021207812 */ /* 0x000fe200078ec0ff */
[----:B------:R-:W-:Y:S01]  /*16d00*/  FMUL.FTZ R25, R25, R29 ;  /* 0x0000001d19197220 */ /* 0x000fe20000410000 */
[C---:B------:R-:W-:Y:S01]  /*16d10*/  IMAD.U32 R31, R34.reuse, 0x10000, RZ ;  /* 0x00010000221f7824 */ /* 0x040fe200078e00ff */
[----:B------:R-:W-:Y:S01]  /*16d20*/  LOP3.LUT R30, R34, 0xffff0000, RZ, 0xc0, !PT ;  /* 0xffff0000221e7812 */ /* 0x000fe200078ec0ff */
[----:B------:R-:W-:Y:S01]  /*16d30*/  FMUL.FTZ R38, R38, R57 ;  /* 0x0000003926267220 */ /* 0x000fe20000410000 */
[----:B------:R-:W-:Y:S01]  /*16d40*/  SHF.L.U32 R29, R35, 0x10, RZ ;  /* 0x00000010231d7819 */ /* 0x000fe200000006ff */
[----:B------:R-:W-:Y:S01]  /*16d50*/  FMUL.FTZ R23, R23, R47 ;  /* 0x0000002f17177220 */ /* 0x000fe20000410000 */
        /* <DEDUP_REMOVED lines=17> */
.L_x_1099:
[----:B------:R-:W-:Y:S05]  /*16e70*/  BSYNC B0 ;  /* 0x0000000000007941 */ /* 0x000fea0003800000 */
.L_x_1098:
[----:B-----5:R1:W-:Y:S02]  /*16e80*/  STS.128 [R243+0x5800], R20 ;  /* 0x00580014f3007388 */ /* 0x0203e40000000c00 */
.L_x_1097:
[----:B------:R-:W-:Y:S05]  /*16e90*/  BSYNC B1 ;  /* 0x0000000000017941 */ /* 0x000fea0003800000 */
.L_x_1096:
[----:B------:R-:W-:-:S13]  /*16ea0*/  ISETP.GE.AND P0, PT, R9, R6, PT ;  /* 0x000000060900720c */ /* 0x000fda0003f06270 */
[----:B------:R1:W-:Y:S01]  /*16eb0*/  @P0 STS.128 [R243+0x7800], RZ ;  /* 0x007800fff3000388 */ /* 0x0003e20000000c00 */
[----:B------:R-:W-:Y:S05]  /*16ec0*/  @P0 BRA `(.L_x_1025) ;  /* 0x0000000c00c80947 */ /* 0x000fea0003800000 */
[----:B-1----:R1:W5:Y:S01]  /*16ed0*/  LD.E.128 R20, desc[UR6][R12.64+0x180] ;  /* 0x000180060c147980 */ /* 0x002362000c101d00 */
[----:B------:R-:W-:Y:S01]  /*16ee0*/  ISETP.GE.AND P0, PT, R9, R0, PT ;  /* 0x000000000900720c */ /* 0x000fe20003f06270 */
[----:B------:R-:W-:Y:S01]  /*16ef0*/  BSSY B0, `(.L_x_1100) ;  /* 0x0000058000007945 */ /* 0x000fe20003800000 */
[----:B------:R-:W-:-:S05]  /*16f00*/  IADD3 R6, P1, R12, 0x180, RZ ;  /* 0x000001800c067810 */ /* 0x000fca0007f3e0ff */
[----:B------:R-:W-:-:S06]  /*16f10*/  IMAD.X R7, RZ, RZ, R13, P1 ;  /* 0x000000ffff077224 */ /* 0x000fcc00008e060d */
[----:B------:R-:W-:Y:S05]  /*16f20*/  @P0 BRA `(.L_x_1101) ;  /* 0x0000000400500947 */ /* 0x000fea0003800000 */
[----:B------:R-:W-:Y:S01]  /*16f30*/  ISETP.GE.AND P0, PT, R9, R5, PT ;  /* 0x000000050900720c */ /* 0x000fe20003f06270 */
[----:B------:R-:W-:Y:S01]  /*16f40*/  IMAD.MOV.U32 R10, RZ, RZ, RZ ;  /* 0x000000ffff0a7224 */ /* 0x000fe200078e00ff */
[----:B------:R-:W-:-:S05]  /*16f50*/  IADD3 R3, P1, R3, 0xc0, RZ ;  /* 0x000000c003037810 */ /* 0x000fca0007f3e0ff */
[----:B------:R-:W-:-:S06]  /*16f60*/  IMAD.X R0, RZ, RZ, R4, P1 ;  /* 0x000000ffff007224 */ /* 0x000fcc00008e0604 */
[----:B------:R-:W-:Y:S01]  /*16f70*/  @P0 IMAD.MOV R10, RZ, RZ, -R2 ;  /* 0x000000ffff0a0224 */ /* 0x000fe200078e0a02 */
[----:B------:R-:W-:-:S04]  /*16f80*/  @P0 IADD3 R5, -R2, RZ, RZ ;  /* 0x000000ff02050210 */ /* 0x000fc80007ffe1ff */
[----:B------:R-:W-:Y:S01]  /*16f90*/  IADD3 R9, P1, R10, R3, RZ ;  /* 0x000000030a097210 */ /* 0x000fe20007f3e0ff */
[----:B------:R-:W-:-:S03]  /*16fa0*/  IMAD.WIDE R6, R5, 0x2, R6 ;  /* 0x0000000205067825 */ /* 0x000fc600078e0206 */
[----:B------:R-:W-:Y:S02]  /*16fb0*/  LEA.HI.X.SX32 R10, R10, R0, 0x1, P1 ;  /* 0x000000000a0a7211 */ /* 0x000fe400008f0eff */
[C---:B-1-3--:R-:W-:Y:S01]  /*16fc0*/  LEA R12, P1, R9.reuse, R42, 0x1 ;  /* 0x0000002a090c7211 */ /* 0x04afe200078208ff */
        /* <DEDUP_REMOVED lines=10> */
[C---:B-----5:R-:W-:Y:S01]  /*17070*/  IMAD.U32 R3, R20.reuse, 0x10000, RZ ;  /* 0x0001000014037824 */ /* 0x060fe200078e00ff */
[----:B------:R-:W-:Y:S01]  /*17080*/  LOP3.LUT R2, R20, 0xffff0000, RZ, 0xc0, !PT ;  /* 0xffff000014027812 */ /* 0x000fe200078ec0ff */
[C---:B------:R-:W-:Y:S01]  /*17090*/  IMAD.U32 R11, R22.reuse, 0x10000, RZ ;  /* 0x00010000160b7824 */ /* 0x040fe200078e00ff */
[C---:B------:R-:W-:Y:S02]  /*170a0*/  LOP3.LUT R0, R21.reuse, 0xffff0000, RZ, 0xc0, !PT ;  /* 0xffff000015007812 */ /* 0x040fe400078ec0ff */
[----:B------:R-:W-:Y:S02]  /*170b0*/  SHF.L.U32 R20, R21, 0x10, RZ ;  /* 0x0000001015147819 */ /* 0x000fe400000006ff */
[----:B------:R-:W-:Y:S02]  /*170c0*/  LOP3.LUT R10, R22, 0xffff0000, RZ, 0xc0, !PT ;  /* 0xffff0000160a7812 */ /* 0x000fe400078ec0ff */
[----:B------:R-:W-:-:S02]  /*170d0*/  LOP3.LUT R9, R23, 0xffff0000, RZ, 0xc0, !PT ;  /* 0xffff000017097812 */ /* 0x000fc400078ec0ff */
[----:B------:R-:W-:Y:S01]  /*170e0*/  SHF.L.U32 R22, R23, 0x10, RZ ;  /* 0x0000001017167819 */ /* 0x000fe200000006ff */
[C---:B---3--:R-:W-:Y:S01]  /*170f0*/  IMAD.U32 R21, R4.reuse, 0x10000, RZ ;  /* 0x0001000004157824 */ /* 0x048fe200078e00ff */
[----:B------:R-:W-:Y:S01]  /*17100*/  LOP3.LUT R17, R4, 0xffff0000, RZ, 0xc0, !PT ;  /* 0xffff000004117812 */ /* 0x000fe200078ec0ff */
[----:B------:R-:W-:Y:S01]  /*17110*/  IMAD.U32 R23, R6, 0x10000, RZ ;  /* 0x0001000006177824 */ /* 0x000fe200078e00ff */
[C---:B------:R-:W-:Y:S02]  /*17120*/  SHF.L.U32 R4, R5.reuse, 0x10, RZ ;  /* 0x0000001005047819 */ /* 0x040fe400000006ff */
        /* <DEDUP_REMOVED lines=52> */
.L_x_1101:
[----:B------:R-:W-:Y:S05]  /*17470*/  BSYNC B0 ;  /* 0x0000000000007941 */ /* 0x000fea0003800000 */
.L_x_1100:
[----:B-----5:R1:W-:Y:S01]  /*17480*/  STS.128 [R243+0x7800], R20 ;  /* 0x00780014f3007388 */ /* 0x0203e20000000c00 */
[----:B------:R-:W-:Y:S05]  /*17490*/  BRA `(.L_x_1025) ;  /* 0x0000000800547947 */ /* 0x000fea0003800000 */
.L_x_975:
[----:B------:R-:W-:Y:S01]  /*174a0*/  IMAD.IADD R61, R241, 0x1, -R61 ;  /* 0x00000001f13d7824 */ /* 0x000fe200078e0a3d */
[----:B------:R-:W-:Y:S01]  /*174b0*/  BSSY B0, `(.L_x_1102) ;  /* 0x0000029000007945 */ /* 0x000fe20003800000 */
[----:B------:R-:W-:Y:S01]  /*174c0*/  VIADD R8, R168, 0x10 ;  /* 0x00000010a8087836 */ /* 0x000fe20000000000 */
[-C--:B------:R-:W-:Y:S01]  /*174d0*/  ISETP.GE.AND P2, PT, R10, R60.reuse, PT ;  /* 0x0000003c0a00720c */ /* 0x080fe20003f46270 */
[C---:B------:R-:W-:Y:S01]  /*174e0*/  VIADD R36, R168.reuse, 0x20 ;  /* 0x00000020a8247836 */ /* 0x040fe20000000000 */
[CC--:B------:R-:W-:Y:S01]  /*174f0*/  ISETP.GE.AND P4, PT, R168.reuse, R61.reuse, PT ;  /* 0x0000003da800720c */ /* 0x0c0fe20003f86270 */
[----:B------:R-:W-:Y:S01]  /*17500*/  VIADD R16, R168, 0x30 ;  /* 0x00000030a8107836 */ /* 0x000fe20000000000 */
[-C--:B------:R-:W-:Y:S02]  /*17510*/  ISETP.GE.AND P3, PT, R8, R61.reuse, PT ;  /* 0x0000003d0800720c */ /* 0x080fe40003f66270 */
[----:B------:R-:W-:Y:S02]  /*17520*/  ISETP.GE.AND P5, PT, R36, R61, PT ;  /* 0x0000003d2400720c */ /* 0x000fe40003fa6270 */
[----:B------:R-:W-:-:S02]  /*17530*/  ISETP.GE.AND P1, PT, R9, R60, PT ;  /* 0x0000003c0900720c */ /* 0x000fc40003f26270 */
[----:B------:R-:W-:-:S05]  /*17540*/  ISETP.GE.AND P0, PT, R11, R60, PT ;  /* 0x0000003c0b00720c */ /* 0x000fca0003f06270 */
[----:B------:R-:W-:Y:S08]  /*17550*/  @P4 BRA `(.L_x_1103) ;  /* 0x0000000000784947 */ /* 0x000ff00003800000 */
[----:B------:R-:W-:-:S13]  /*17560*/  ISETP.GE.AND P6, PT, R14, R60, PT ;  /* 0x0000003c0e00720c */ /* 0x000fda0003fc6270 */
[CC--:B-----5:R-:W-:Y:S01]  /*17570*/  @!P6 LEA R10, P4, R172.reuse, R178.reuse, 0x1 ;  /* 0x000000b2ac0ae211 */ /* 0x0e0fe200078808ff */
[----:B------:R1:W-:Y:S03]  /*17580*/  @P6 STS.128 [R243], RZ ;  /* 0x000000fff3006388 */ /* 0x0003e60000000c00 */
[C---:B------:R-:W-:Y:S02]  /*17590*/  @!P6 LEA.HI.X R11, R172.reuse, R179, R175, 0x1, P4 ;  /* 0x000000b3ac0be211 */ /* 0x040fe400020f0caf */
[----:B---34-:R-:W-:-:S03]  /*175a0*/  @!P0 LEA R6, P4, R172, R178, 0x1 ;  /* 0x000000b2ac068211 */ /* 0x018fc600078808ff */
[----:B------:R-:W-:Y:S01]  /*175b0*/  @!PT LDS RZ, [RZ] ;  /* 0x00000000fffff984 */ /* 0x000fe20000000800 */
[----:B------:R-:W-:Y:S01]  /*175c0*/  @!PT LDS RZ, [RZ] ;  /* 0x00000000fffff984 */ /* 0x000fe20000000800 */
[----:B------:R-:W-:Y:S01]  /*175d0*/  @!PT LDS RZ, [RZ] ;  /* 0x00000000fffff984 */ /* 0x000fe20000000800 */
[----:B------:R1:W-:Y:S01]  /*175e0*/  @!P6 LDGSTS.E.BYPASS.LTC128B.128 [R243], desc[UR6][R10.64] ;  /* 0x000000000af3efae */ /* 0x0003e2000b901d46 */
[CCC-:B------:R-:W-:Y:S02]  /*175f0*/  @!P0 LEA.HI.X R7, R172.reuse, R179.reuse, R175.reuse, 0x1, P4 ;  /* 0x000000b3ac078211 */ /* 0x1c0fe400020f0caf */
[C---:B------:R-:W-:Y:S01]  /*17600*/  @!P2 LEA R4, P4, R172.reuse, R178, 0x1 ;  /* 0x000000b2ac04a211 */ /* 0x040fe200078808ff */
[----:B------:R1:W-:Y:S03]  /*17610*/  @P0 STS.128 [R243+0x2000], RZ ;  /* 0x002000fff3000388 */ /* 0x0003e60000000c00 */
[----:B------:R-:W-:Y:S01]  /*17620*/  @!P2 LEA.HI.X R5, R172, R179, R175, 0x1, P4 ;  /* 0x000000b3ac05a211 */ /* 0x000fe200020f0caf */
        /* <DEDUP_REMOVED lines=11> */
[----:B-1----:R-:W-:-:S04]  /*176e0*/  LEA R4, P4, R172, R178, 0x1 ;  /* 0x000000b2ac047211 */ /* 0x002fc800078808ff */
[----:B------:R-:W-:-:S05]  /*176f0*/  LEA.HI.X R5, R172, R179, R175, 0x1, P4 ;  /* 0x000000b3ac057211 */ /* 0x000fca00020f0caf */
[----:B------:R-:W-:Y:S01]  /*17700*/  @!PT LDS RZ, [RZ] ;  /* 0x00000000fffff984 */ /* 0x000fe20000000800 */
[----:B------:R-:W-:Y:S01]  /*17710*/  @!PT LDS RZ, [RZ] ;  /* 0x00000000fffff984 */ /* 0x000fe20000000800 */
[----:B------:R-:W-:Y:S01]  /*17720*/  @!PT LDS RZ, [RZ] ;  /* 0x00000000fffff984 */ /* 0x000fe20000000800 */
[----:B------:R2:W-:Y:S04]  /*17730*/  LDGSTS.E.BYPASS.LTC128B.128 [R243+0x6000], desc[UR6][R4.64+0x180] ;  /* 0x0600018004f37fae */ /* 0x0005e8000b901d46 */
.L_x_1103:
[----:B------:R-:W-:Y:S05]  /*17740*/  BSYNC B0 ;  /* 0x0000000000007941 */ /* 0x000fea0003800000 */
.L_x_1102:
[----:B------:R-:W-:Y:S01]  /*17750*/  BSSY B0, `(.L_x_1104) ;  /* 0x0000023000007945 */ /* 0x000fe20003800000 */
[----:B------:R-:W-:-:S03]  /*17760*/  ISETP.GE.AND P6, PT, R16, R61, PT ;  /* 0x0000003d1000720c */ /* 0x000fc60003fc6270 */
[----:B------:R-:W-:Y:S10]  /*17770*/  @P3 BRA `(.L_x_1105) ;  /* 0x0000000000803947 */ /* 0x000ff40003800000 */
[----:B------:R-:W-:Y:S02]  /*17780*/  ISETP.GE.AND P4, PT, R14, R60, PT ;  /* 0x0000003c0e00720c */ /* 0x000fe40003f86270 */
[----:B------:R-:W-:-:S05]  /*17790*/  IADD3 R2, P3, R2, R172, RZ ;  /* 0x000000ac02027210 */ /* 0x000fca0007f7e0ff */
[----:B------:R-:W-:-:S06]  /*177a0*/  IMAD.X R3, R3, 0x1, R175, P3 ;  /* 0x0000000103037824 */ /* 0x000fcc00018e06af */
[CC--:B-1---5:R-:W-:Y:S01]  /*177b0*/  @!P4 LEA R10, P3, R2.reuse, R178.reuse, 0x1 ;  /* 0x000000b2020ac211 */ /* 0x0e2fe200078608ff */
[----:B------:R1:W-:Y:S03]  /*177c0*/  @P4 STS.128 [R243+0x800], RZ ;  /* 0x000800fff3004388 */ /* 0x0003e60000000c00 */
[C---:B------:R-:W-:Y:S02]  /*177d0*/  @!P4 LEA.HI.X R11, R2.reuse, R179, R3, 0x1, P3 ;  /* 0x000000b3020bc211 */ /* 0x040fe400018f0c03 */
[----:B---34-:R-:W-:-:S03]  /*177e0*/  @!P0 LEA R6, P3, R2, R178, 0x1 ;  /* 0x000000b202068211 */ /* 0x018fc600078608ff */
[----:B------:R-:W-:Y:S01]  /*177f0*/  @!PT LDS RZ, [RZ] ;  /* 0x00000000fffff984 */ /* 0x000fe20000000800 */
[----:B------:R-:W-:Y:S01]  /*17800*/  @!PT LDS RZ, [RZ] ;  /* 0x00000000fffff984 */ /* 0x000fe20000000800 */
[----:B------:R-:W-:Y:S01]  /*17810*/  @!PT LDS RZ, [RZ] ;  /* 0x00000000fffff984 */ /* 0x000fe20000000800 */
[----:B------:R1:W-:Y:S01]  /*17820*/  @!P4 LDGSTS.E.BYPASS.LTC128B.128 [R243+0x800], desc[UR6][R10.64] ;  /* 0x008000000af3cfae */ /* 0x0003e2000b901d46 */
[CCC-:B------:R-:W-:Y:S02]  /*17830*/  @!P0 LEA.HI.X R7, R2.reuse, R179.reuse, R3.reuse, 0x1, P3 ;  /* 0x000000b302078211 */ /* 0x1c0fe400018f0c03 */
[C---:B--2---:R-:W-:Y:S01]  /*17840*/  @!P2 LEA R4, P3, R2.reuse, R178, 0x1 ;  /* 0x000000b20204a211 */ /* 0x044fe200078608ff */
        /* <DEDUP_REMOVED lines=19> */
.L_x_1105:
[----:B------:R-:W-:Y:S05]  /*17980*/  BSYNC B0 ;  /* 0x0000000000007941 */ /* 0x000fea0003800000 */
.L_x_1104:
[----:B------:R-:W-:Y:S04]  /*17990*/  BSSY B0, `(.L_x_1106) ;  /* 0x0000022000007945 */ /* 0x000fe80003800000 */
[----:B------:R-:W-:Y:S05]  /*179a0*/  @P5 BRA `(.L_x_1107) ;  /* 0x0000000000805947 */ /* 0x000fea0003800000 */
[----:B------:R-:W-:Y:S02]  /*179b0*/  ISETP.GE.AND P5, PT, R14, R60, PT ;  /* 0x0000003c0e00720c */ /* 0x000fe40003fa6270 */
[----:B------:R-:W-:-:S04]  /*179c0*/  LEA R2, P3, R176, R172, 0x5 ;  /* 0x000000acb0027211 */ /* 0x000fc800078628ff */
[----:B------:R-:W-:Y:S02]  /*179d0*/  LEA.HI.X R0, R176, R175, R177, 0x5, P3 ;  /* 0x000000afb0007211 */ /* 0x000fe400018f2cb1 */
[----:B-1-345:R-:W-:-:S04]  /*179e0*/  @!P0 LEA R6, P4, R2, R178, 0x1 ;  /* 0x000000b202068211 */ /* 0x03afc800078808ff */
[C---:B------:R-:W-:Y:S01]  /*179f0*/  @!P0 LEA.HI.X R7, R2.reuse, R179, R0, 0x1, P4 ;  /* 0x000000b302078211 */ /* 0x040fe200020f0c00 */
[----:B------:R1:W-:Y:S01]  /*17a00*/  @P5 STS.128 [R243+0x1000], RZ ;  /* 0x001000fff3005388 */ /* 0x0003e20000000c00 */
[----:B------:R-:W-:-:S04]  /*17a10*/  @!P5 LEA R10, P3, R2, R178, 0x1 ;  /* 0x000000b2020ad211 */ /* 0x000fc800078608ff */
[C---:B------:R-:W-:Y:S02]  /*17a20*/  @!P5 LEA.HI.X R11, R2.reuse, R179, R0, 0x1, P3 ;  /* 0x000000b3020bd211 */ /* 0x040fe400018f0c00 */
[----:B--2---:R-:W-:-:S03]  /*17a30*/  @!P2 LEA R4, P3, R2, R178, 0x1 ;  /* 0x000000b20204a211 */ /* 0x004fc600078608ff */
        /* <DEDUP_REMOVED lines=23> */
.L_x_1107:
[----:B------:R-:W-:Y:S05]  /*17bb0*/  BSYNC B0 ;  /* 0x0000000000007941 */ /* 0x000fea0003800000 */
.L_x_1106:
[----:B------:R-:W-:Y:S05]  /*17bc0*/  @P6 BRA `(.L_x_1025) ;  /* 0x0000000000886947 */ /* 0x000fea0003800000 */
[----:B------:R-:W-:Y:S01]  /*17bd0*/  ISETP.GE.AND P5, PT, R14, R60, PT ;  /* 0x0000003c0e00720c */ /* 0x000fe20003fa6270 */
[----:B------:R-:W-:Y:S02]  /*17be0*/  IMAD.MOV.U32 R173, RZ, RZ, R175 ;  /* 0x000000ffffad7224 */ /* 0x000fe400078e00af */
[----:B------:R-:W-:Y:S02]  /*17bf0*/  IMAD R0, R177, 0x30, RZ ;  /* 0x00000030b1007824 */ /* 0x000fe400078e02ff */
[----:B------:R-:W-:-:S04]  /*17c00*/  IMAD.WIDE.U32 R176, R176, 0x30, R172 ;  /* 0x00000030b0b07825 */ /* 0x000fc800078e00ac */
[----:B------:R-:W-:Y:S01]  /*17c10*/  IMAD.IADD R0, R0, 0x1, R177 ;  /* 0x0000000100007824 */ /* 0x000fe200078e02b1 */
[CC--:B-12345:R-:W-:Y:S02]  /*17c20*/  @!P0 LEA R4, P4, R176.reuse, R178.reuse, 0x1 ;  /* 0x000000b2b0048211 */ /* 0x0fefe400078808ff */
[CC--:B------:R-:W-:Y:S01]  /*17c30*/  @!P2 LEA R2, P3, R176.reuse, R178.reuse, 0x1 ;  /* 0x000000b2b002a211 */ /* 0x0c0fe200078608ff */
[----:B------:R1:W-:Y:S01]  /*17c40*/  @P5 STS.128 [R243+0x1800], RZ ;  /* 0x001800fff3005388 */ /* 0x0003e20000000c00 */
[C---:B------:R-:W-:Y:S02]  /*17c50*/  @!P5 LEA R6, P6, R176.reuse, R178, 0x1 ;  /* 0x000000b2b006d211 */ /* 0x040fe400078c08ff */
[CCC-:B------:R-:W-:Y:S02]  /*17c60*/  @!P0 LEA.HI.X R5, R176.reuse, R179.reuse, R0.reuse, 0x1, P4 ;  /* 0x000000b3b0058211 */ /* 0x1c0fe400020f0c00 */
[CCC-:B------:R-:W-:Y:S02]  /*17c70*/  @!P5 LEA.HI.X R7, R176.reuse, R179.reuse, R0.reuse, 0x1, P6 ;  /* 0x000000b3b007d211 */ /* 0x1c0fe400030f0c00 */
[----:B------:R-:W-:-:S03]  /*17c80*/  @!P2 LEA.HI.X R3, R176, R179, R0, 0x1, P3 ;  /* 0x000000b3b003a211 */ /* 0x000fc600018f0c00 */
        /* <DEDUP_REMOVED lines=22> */
.L_x_1025:
[----:B------:R-:W-:Y:S05]  /*17df0*/  BSYNC B3 ;  /* 0x0000000000037941 */ /* 0x000fea0003800000 */
.L_x_974:
[----:B-1----:R-:W-:Y:S01]  /*17e00*/  LEA R2, R165, 0xffffffc0, 0x6 ;  /* 0xffffffc0a5027811 */ /* 0x002fe200078e30ff */
[----:B------:R-:W-:Y:S01]  /*17e10*/  BSSY B0, `(.L_x_1108) ;  /* 0x0000027000007945 */ /* 0x000fe20003800000 */
[----:B------:R-:W-:-:S03]  /*17e20*/  LOP3.LUT R246, R59, 0xff, RZ, 0xc0, !PT ;  /* 0x000000ff3bf67812 */ /* 0x000fc600078ec0ff */
[----:B------:R-:W-:-:S05]  /*17e30*/  IMAD.IADD R0, R53, 0x1, -R2 ;  /* 0x0000000135007824 */ /* 0x000fca00078e0a02 */
[-C--:B------:R-:W-:Y:S02]  /*17e40*/  ISETP.GE.AND P1, PT, R168, R0.reuse, PT ;  /* 0x00000000a800720c */ /* 0x080fe40003f26270 */
[-C--:B------:R-:W-:Y:S02]  /*17e50*/  ISETP.GE.AND P5, PT, R8, R0.reuse, PT ;  /* 0x000000000800720c */ /* 0x080fe40003fa6270 */
[-C--:B------:R-:W-:Y:S02]  /*17e60*/  ISETP.GE.AND P4, PT, R36, R0.reuse, PT ;  /* 0x000000002400720c */ /* 0x080fe40003f86270 */
[----:B------:R-:W-:-:S07]  /*17e70*/  ISETP.GE.AND P0, PT, R16, R0, PT ;  /* 0x000000001000720c */ /* 0x000fce0003f06270 */
[----:B------:R-:W-:Y:S06]  /*17e80*/  @P1 BRA `(.L_x_1109) ;  /* 0x00000000007c1947 */ /* 0x000fec0003800000 */
[C---:B------:R-:W-:Y:S02]  /*17e90*/  LOP3.LUT R3, R246.reuse, 0x1, RZ, 0xc0, !PT ;  /* 0x00000001f6037812 */ /* 0x040fe400078ec0ff */
[----:B------:R-:W-:Y:S02]  /*17ea0*/  R2P PR, R246, 0xe ;  /* 0x0000000ef6007804 */ /* 0x000fe40000000000 */
[----:B------:R-:W-:-:S11]  /*17eb0*/  ISETP.NE.U32.AND P6, PT, R3, 0x1, PT ;  /* 0x000000010300780c */ /* 0x000fd60003fc5070 */
[----:B------:R-:W-:Y:S01]  /*17ec0*/  @P1 IMAD.MOV.U32 R10, RZ, RZ, R236 ;  /* 0x000000ffff0a1224 */ /* 0x000fe200078e00ec */
[-C--:B---34-:R-:W-:Y:S01]  /*17ed0*/  @P2 MOV R6, R236.reuse ;  /* 0x000000ec00062202 */ /* 0x098fe20000000f00 */
[--C-:B--2---:R-:W-:Y:S01]  /*17ee0*/  @!P6 IMAD.MOV.U32 R5, RZ, RZ, R235.reuse ;  /* 0x000000ffff05e224 */ /* 0x104fe200078e00eb */
[-C--:B------:R-:W-:Y:S01]  /*17ef0*/  @!P6 MOV R4, R236.reuse ;  /* 0x000000ec0004e202 */ /* 0x080fe20000000f00 */
[--C-:B------:R-:W-:Y:S02]  /*17f00*/  @P1 IMAD.MOV.U32 R11, RZ, RZ, R235.reuse ;  /* 0x000000ffff0b1224 */ /* 0x100fe400078e00eb */
[--C-:B------:R-:W-:Y:S02]  /*17f10*/  @P2 IMAD.MOV.U32 R7, RZ, RZ, R235.reuse ;  /* 0x000000ffff072224 */ /* 0x100fe400078e00eb */
        /* <DEDUP_REMOVED lines=8> */
[----:B------:R2:W-:Y:S04]  /*17fa0*/  @P1 LDGSTS.E.BYPASS.LTC128B.128 [R243+0xa000], desc[UR6][R10.64+0x80] ;  /* 0x0a0000800af31fae */ /* 0x0005e8000b901d46 */
[----:B------:R2:W-:Y:S04]  /*17fb0*/  @!P1 STS.128 [R243+0xa000], RZ ;  /* 0x00a000fff3009388 */ /* 0x0005e80000000c00 */
[----:B------:R-:W-:Y:S01]  /*17fc0*/  @!PT LDS RZ, [RZ] ;  /* 0x00000000fffff984 */ /* 0x000fe20000000800 */
[----:B------:R-:W-:Y:S01]  /*17fd0*/  @!PT LDS RZ, [RZ] ;  /* 0x00000000fffff984 */ /* 0x000fe20000000800 */
[----:B------:R-:W-:Y:S01]  /*17fe0*/  @!PT LDS RZ, [RZ] ;  /* 0x00000000fffff984 */ /* 0x000fe20000000800 */
[----:B------:R2:W-:Y:S04]  /*17ff0*/  @P2 LDGSTS.E.BYPASS.LTC128B.128 [R243+0xc000], desc[UR6][R6.64+0x100] ;  /* 0x0c00010006f32fae */ /* 0x0005e8000b901d46 */
[----:B------:R2:W-:Y:S01]  /*18000*/  @!P2 STS.128 [R243+0xc000], RZ ;  /* 0x00c000fff300a388 */ /* 0x0005e20000000c00 */
[----:B-1----:R-:W-:Y:S01]  /*18010*/  @P3 MOV R4, R236 ;  /* 0x000000ec00043202 */ /* 0x002fe20000000f00 */
[----:B------:R-:W-:-:S05]  /*18020*/  @P3 IMAD.MOV.U32 R5, RZ, RZ, R235 ;  /* 0x000000ffff053224 */ /* 0x000fca00078e00eb */
[----:B------:R-:W-:Y:S01]  /*18030*/  @!PT LDS RZ, [RZ] ;  /* 0x00000000fffff984 */ /* 0x000fe20000000800 */
[----:B------:R-:W-:Y:S01]  /*18040*/  @!PT LDS RZ, [RZ] ;  /* 0x00000000fffff984 */ /* 0x000fe20000000800 */
[----:B------:R-:W-:Y:S01]  /*18050*/  @!PT LDS RZ, [RZ] ;  /* 0x00000000fffff984 */ /* 0x000fe20000000800 */
[----:B------:R2:W-:Y:S04]  /*18060*/  @P3 LDGSTS.E.BYPASS.LTC128B.128 [R243+0xe000], desc[UR6][R4.64+0x180] ;  /* 0x0e00018004f33fae */ /* 0x0005e8000b901d46 */
[----:B------:R2:W-:Y:S02]  /*18070*/  @!P3 STS.128 [R243+0xe000], RZ ;  /* 0x00e000fff300b388 */ /* 0x0005e40000000c00 */
.L_x_1109:
[----:B------:R-:W-:Y:S05]  /*18080*/  BSYNC B0 ;  /* 0x0000000000007941 */ /* 0x000fea0003800000 */
.L_x_1108:
[----:B------:R-:W-:Y:S04]  /*18090*/  BSSY B0, `(.L_x_1110) ;  /* 0x0000025000007945 */ /* 0x000fe80003800000 */
[----:B------:R-:W-:Y:S05]  /*180a0*/  @P5 BRA `(.L_x_1111) ;  /* 0x00000000008c5947 */ /* 0x000fea0003800000 */
[C---:B------:R-:W-:Y:S02]  /*180b0*/  LOP3.LUT R3, R246.reuse, 0x1, RZ, 0xc0, !PT ;  /* 0x00000001f6037812 */ /* 0x040fe400078ec0ff */
[C---:B------:R-:W-:Y:S02]  /*180c0*/  LOP3.LUT P5, RZ, R246.reuse, 0x2, RZ, 0xc0, !PT ;  /* 0x00000002f6ff7812 */ /* 0x040fe400078ac0ff */
[----:B------:R-:W-:Y:S02]  /*180d0*/  ISETP.NE.U32.AND P6, PT, R3, 0x1, PT ;  /* 0x000000010300780c */ /* 0x000fe40003fc5070 */
[----:B------:R-:W-:Y:S02]  /*180e0*/  LOP3.LUT P3, RZ, R246, 0x4, RZ, 0xc0, !PT ;  /* 0x00000004f6ff7812 */ /* 0x000fe4000786c0ff */
[----:B--234-:R-:W-:-:S05]  /*180f0*/  IADD3 R4, P1, R233, R158, RZ ;  /* 0x0000009ee9047210 */ /* 0x01cfca0007f3e0ff */
[----:B------:R-:W-:Y:S02]  /*18100*/  IMAD.X R3, R234, 0x1, R157, P1 ;  /* 0x00000001ea037824 */ /* 0x000fe400008e069d */
[C---:B------:R-:W-:Y:S02]  /*18110*/  @P5 LEA R12, P1, R4.reuse, R160, 0x1 ;  /* 0x000000a0040c5211 */ /* 0x040fe400078208ff */
[C---:B------:R-:W-:Y:S02]  /*18120*/  @!P6 LEA R14, P2, R233.reuse, R236, 0x1 ;  /* 0x000000ece90ee211 */ /* 0x040fe400078408ff */
[----:B------:R-:W-:Y:S02]  /*18130*/  @P5 LEA.HI.X R13, R4, R161, R3, 0x1, P1 ;  /* 0x000000a1040d5211 */ /* 0x000fe400008f0c03 */
[----:B------:R-:W-:Y:S02]  /*18140*/  @!P6 LEA.HI.X R15, R233, R235, R234, 0x1, P2 ;  /* 0x000000ebe90fe211 */ /* 0x000fe400010f0cea */
[----:B------:R-:W-:-:S02]  /*18150*/  LOP3.LUT P2, RZ, R246, 0x8, RZ, 0xc0, !PT ;  /* 0x00000008f6ff7812 */ /* 0x000fc4000784c0ff */
[CC--:B------:R-:W-:Y:S01]  /*18160*/  @P3 LEA R10, P1, R4.reuse, R160.reuse, 0x1 ;  /* 0x000000a0040a3211 */ /* 0x0c0fe200078208ff */
[----:B------:R-:W-:Y:S01]  /*18170*/  @!PT LDS RZ, [RZ] ;  /* 0x00000000fffff984 */ /* 0x000fe20000000800 */
[----:B------:R-:W-:Y:S01]  /*18180*/  @!PT LDS RZ, [RZ] ;  /* 0x00000000fffff984 */ /* 0x000fe20000000800 */
[----:B------:R-:W-:Y:S01]  /*18190*/  @!PT LDS RZ, [RZ] ;  /* 0x00000000fffff984 */ /* 0x000fe20000000800 */
[----:B------:R1:W-:Y:S03]  /*181a0*/  @!P6 LDGSTS.E.BYPASS.LTC128B.128 [R243+0x8800], desc[UR6][R14.64] ;  /* 0x088000000ef3efae */ /* 0x0003e6000b901d46 */
[C---:B------:R-:W-:Y:S01]  /*181b0*/  @P3 LEA.HI.X R11, R4.reuse, R161, R3, 0x1, P1 ;  /* 0x000000a1040b3211 */ /* 0x040fe200008f0c03 */
[----:B------:R1:W-:Y:S04]  /*181c0*/  @P6 STS.128 [R243+0x8800], RZ ;  /* 0x008800fff3006388 */ /* 0x0003e80000000c00 */
[----:B------:R-:W-:Y:S01]  /*181d0*/  @!PT LDS RZ, [RZ] ;  /* 0x00000000fffff984 */ /* 0x000fe20000000800 */
[----:B------:R-:W-:Y:S01]  /*181e0*/  @!PT LDS RZ, [RZ] ;  /* 0x00000000fffff984 */ /* 0x000fe20000000800 */
[----:B------:R-:W-:Y:S01]  /*181f0*/  @!PT LDS RZ, [RZ] ;  /* 0x00000000fffff984 */ /* 0x000fe20000000800 */
[----:B------:R1:W-:Y:S02]  /*18200*/  @P5 LDGSTS.E.BYPASS.LTC128B.128 [R243+0xa800], desc[UR6][R12.64+0x80] ;  /* 0x0a8000800cf35fae */ /* 0x0003e4000b901d46 */
[----:B------:R-:W-:-:S02]  /*18210*/  @P2 LEA R6, P1, R4, R160, 0x1 ;  /* 0x000000a004062211 */ /* 0x000fc400078208ff */
[----:B------:R1:W-:Y:S02]  /*18220*/  @!P5 STS.128 [R243+0xa800], RZ ;  /* 0x00a800fff300d388 */ /* 0x0003e40000000c00 */
[----:B------:R-:W-:Y:S02]  /*18230*/  @P2 LEA.HI.X R7, R4, R161, R3, 0x1, P1 ;  /* 0x000000a104072211 */ /* 0x000fe400008f0c03 */
        /* <DEDUP_REMOVED lines=9> */
[----:B------:R1:W-:Y:S02]  /*182d0*/  @!P2 STS.128 [R243+0xe800], RZ ;  /* 0x00e800fff300a388 */ /* 0x0003e40000000c00 */
.L_x_1111:
[----:B------:R-:W-:Y:S05]  /*182e0*/  BSYNC B0 ;  /* 0x0000000000007941 */ /* 0x000fea0003800000 */
.L_x_1110:
[----:B------:R-:W-:Y:S04]  /*182f0*/  BSSY B0, `(.L_x_1112) ;  /* 0x0000027000007945 */ /* 0x000fe80003800000 */
[----:B------:R-:W-:Y:S05]  /*18300*/  @P4 BRA `(.L_x_1113) ;  /* 0x0000000000944947 */ /* 0x000fea0003800000 */
[C---:B------:R-:W-:Y:S02]  /*18310*/  LOP3.LUT R3, R246.reuse, 0x1, RZ, 0xc0, !PT ;  /* 0x00000001f6037812 */ /* 0x040fe400078ec0ff */
[----:B------:R-:W-:Y:S02]  /*18320*/  LOP3.LUT P5, RZ, R246, 0x2, RZ, 0xc0, !PT ;  /* 0x00000002f6ff7812 */ /* 0x000fe400078ac0ff */
[----:B------:R-:W-:Y:S01]  /*18330*/  ISETP.NE.U32.AND P6, PT, R3, 0x1, PT ;  /* 0x000000010300780c */ /* 0x000fe20003fc5070 */
[----:B------:R-:W-:Y:S01]  /*18340*/  IMAD.SHL.U32 R3, R48, 0x20, RZ ;  /* 0x0000002030037824 */ /* 0x000fe200078e00ff */
[C---:B------:R-:W-:Y:S02]  /*18350*/  LOP3.LUT P4, RZ, R246.reuse, 0x4, RZ, 0xc0, !PT ;  /* 0x00000004f6ff7812 */ /* 0x040fe4000788c0ff */
[----:B------:R-:W-:Y:S02]  /*18360*/  LOP3.LUT P2, RZ, R246, 0x8, RZ, 0xc0, !PT ;  /* 0x00000008f6ff7812 */ /* 0x000fe4000784c0ff */
[----:B--234-:R-:W-:-:S02]  /*18370*/  SHF.L.U64.HI R4, R48, 0x5, R49 ;  /* 0x0000000530047819 */ /* 0x01cfc40000010231 */
[----:B------:R-:W-:-:S05]  /*18380*/  LEA R5, P1, R48, R158, 0x5 ;  /* 0x0000009e30057211 */ /* 0x000fca00078228ff */
[----:B-1----:R-:W-:-:S04]  /*18390*/  @!P6 LEA R6, P3, R3, R236, 0x1 ;  /* 0x000000ec0306e211 */ /* 0x002fc800078608ff */
[----:B------:R-:W-:Y:S02]  /*183a0*/  @!P6 LEA.HI.X R7, R3, R235, R4, 0x1, P3 ;  /* 0x000000eb0307e211 */ /* 0x000fe400018f0c04 */
[----:B------:R-:W-:Y:S02]  /*183b0*/  LEA.HI.X R3, R48, R157, R49, 0x5, P1 ;  /* 0x0000009d30037211 */ /* 0x000fe400008f2c31 */
[CC--:B------:R-:W-:Y:S01]  /*183c0*/  @P5 LEA R12, P1, R5.reuse, R160.reuse, 0x1 ;  /* 0x000000a0050c5211 */ /* 0x0c0fe200078208ff */
[----:B------:R-:W-:Y:S01]  /*183d0*/  @!PT LDS RZ, [RZ] ;  /* 0x00000000fffff984 */ /* 0x000fe20000000800 */
[----:B------:R-:W-:Y:S01]  /*183e0*/  @!PT LDS RZ, [RZ] ;  /* 0x00000000fffff984 */ /* 0x000fe20000000800 */
[----:B------:R-:W-:Y:S01]  /*183f0*/  @!PT LDS RZ, [RZ] ;  /* 0x00000000fffff984 */ /* 0x000fe20000000800 */
[----:B------:R1:W-:Y:S01]  /*18400*/  @!P6 LDGSTS.E.BYPASS.LTC128B.128 [R243+0x9000], desc[UR6][R6.64] ;  /* 0x0900000006f3efae */ /* 0x0003e2000b901d46 */
[CC--:B------:R-:W-:Y:S02]  /*18410*/  @P4 LEA R10, P3, R5.reuse, R160.reuse, 0x1 ;  /* 0x000000a0050a4211 */ /* 0x0c0fe400078608ff */
[C---:B------:R-:W-:Y:S01]  /*18420*/  @P5 LEA.HI.X R13, R5.reuse, R161, R3, 0x1, P1 ;  /* 0x000000a1050d5211 */ /* 0x040fe200008f0c03 */
[----:B------:R1:W-:Y:S01]  /*18430*/  @P6 STS.128 [R243+0x9000], RZ ;  /* 0x009000fff3006388 */ /* 0x0003e20000000c00 */
[----:B------:R-:W-:-:S02]  /*18440*/  @P2 LEA R4, P1, R5, R160, 0x1 ;  /* 0x000000a005042211 */ /* 0x000fc400078208ff */
[CCC-:B------:R-:W-:Y:S01]  /*18450*/  @P4 LEA.HI.X R11, R5.reuse, R161.reuse, R3.reuse, 0x1, P3 ;  /* 0x000000a1050b4211 */ /* 0x1c0fe200018f0c03 */
[----:B------:R-:W-:Y:S01]  /*18460*/  @!PT LDS RZ, [RZ] ;  /* 0x00000000fffff984 */ /* 0x000fe20000000800 */
[----:B------:R-:W-:Y:S01]  /*18470*/  @!PT LDS RZ, [RZ] ;  /* 0x00000000fffff984 */ /* 0x000fe20000000800 */
[----:B------:R-:W-:Y:S01]  /*18480*/  @!PT LDS RZ, [RZ] ;  /* 0x00000000fffff984 */ /* 0x000fe20000000800 */
[----:B------:R1:W-:Y:S01]  /*18490*/  @P5 LDGSTS.E.BYPASS.LTC128B.128 [R243+0xb000], desc[UR6][R12.64+0x80] ;  /* 0x0b0000800cf35fae */ /* 0x0003e2000b901d46 */
[----:B------:R-:W-:-:S03]  /*184a0*/  @P2 LEA.HI.X R5, R5, R161, R3, 0x1, P1 ;  /* 0x000000a105052211 */ /* 0x000fc600008f0c03 */
[----:B------:R1:W-:Y:S04]  /*184b0*/  @!P5 STS.128 [R243+0xb000], RZ ;  /* 0x00b000fff300d388 */ /* 0x0003e80000000c00 */
        /* <DEDUP_REMOVED lines=10> */
.L_x_1113:
[----:B------:R-:W-:Y:S05]  /*18560*/  BSYNC B0 ;  /* 0x0000000000007941 */ /* 0x000fea0003800000 */
.L_x_1112:
[----:B------:R-:W-:Y:S04]  /*18570*/  BSSY B0, `(.L_x_1114) ;  /* 0x000002c000007945 */ /* 0x000fe80003800000 */
[----:B------:R-:W-:Y:S05]  /*18580*/  @P0 BRA `(.L_x_1115) ;  /* 0x0000000000a80947 */ /* 0x000fea0003800000 */
[C---:B------:R-:W-:Y:S01]  /*18590*/  LOP3.LUT R3, R246.reuse, 0x1, RZ, 0xc0, !PT ;  /* 0x00000001f6037812 */ /* 0x040fe200078ec0ff */
[----:B------:R-:W-:Y:S01]  /*185a0*/  IMAD.MOV.U32 R156, RZ, RZ, R158 ;  /* 0x000000ffff9c7224 */ /* 0x000fe200078e009e */
[C---:B------:R-:W-:Y:S02]  /*185b0*/  LOP3.LUT P2, RZ, R246.reuse, 0x2, RZ, 0xc0, !PT ;  /* 0x00000002f6ff7812 */ /* 0x040fe4000784c0ff */
[----:B------:R-:W-:Y:S01]  /*185c0*/  ISETP.NE.U32.AND P3, PT, R3, 0x1, PT ;  /* 0x000000010300780c */ /* 0x000fe20003f65070 */
[----:B------:R-:W-:Y:S01]  /*185d0*/  IMAD R3, R49, 0x30, RZ ;  /* 0x0000003031037824 */ /* 0x000fe200078e02ff */
[----:B------:R-:W-:Y:S01]  /*185e0*/  LOP3.LUT P1, RZ, R246, 0x4, RZ, 0xc0, !PT ;  /* 0x00000004f6ff7812 */ /* 0x000fe2000782c0ff */
[----:B-1234-:R-:W-:-:S04]  /*185f0*/  IMAD.WIDE.U32 R4, R48, 0x30, R156 ;  /* 0x0000003030047825 */ /* 0x01efc800078e009c */
[----:B------:R-:W-:-:S04]  /*18600*/  IMAD.IADD R3, R5, 0x1, R3 ;  /* 0x0000000105037824 */ /* 0x000fc800078e0203 */
[CC--:B------:R-:W-:Y:S02]  /*18610*/  @P2 LEA R12, P4, R4.reuse, R160.reuse, 0x1 ;  /* 0x000000a0040c2211 */ /* 0x0c0fe400078808ff */
[----:B------:R-:W-:Y:S02]  /*18620*/  @!P3 IMAD.MOV.U32 R6, RZ, RZ, R236 ;  /* 0x000000ffff06b224 */ /* 0x000fe400078e00ec */
[----:B------:R-:W-:Y:S01]  /*18630*/  @!P3 IMAD.MOV.U32 R7, RZ, RZ, R235 ;  /* 0x000000ffff07b224 */ /* 0x000fe200078e00eb */
[C---:B------:R-:W-:Y:S01]  /*18640*/  @P1 LEA R10, P0, R4.reuse, R160, 0x1 ;  /* 0x000000a0040a1211 */ /* 0x040fe200078008ff */
[----:B------:R-:W-:Y:S01]  /*18650*/  @!P3 IMAD R49, R49, 0x60, RZ ;  /* 0x000000603131b824 */ /* 0x000fe200078e02ff */
[-C--:B------:R-:W-:Y:S01]  /*18660*/  @P2 LEA.HI.X R13, R4, R161.reuse, R3, 0x1, P4 ;  /* 0x000000a1040d2211 */ /* 0x080fe200020f0c03 */
[----:B------:R-:W-:Y:S01]  /*18670*/  @!P3 IMAD.WIDE.U32 R6, R48, 0x60, R6 ;  /* 0x000000603006b825 */ /* 0x000fe200078e0006 */
[----:B------:R-:W-:Y:S02]  /*18680*/  @P1 LEA.HI.X R11, R4, R161, R3, 0x1, P0 ;  /* 0x000000a1040b1211 */ /* 0x000fe400000f0c03 */
[----:B------:R-:W-:Y:S01]  /*18690*/  LOP3.LUT P0, RZ, R246, 0x8, RZ, 0xc0, !PT ;  /* 0x00000008f6ff7812 */ /* 0x000fe2000780c0ff */
[----:B------:R-:W-:-:S05]  /*186a0*/  @!P3 IMAD.IADD R7, R49, 0x1, R7 ;  /* 0x000000013107b824 */ /* 0x000fca00078e0207 */
        /* <DEDUP_REMOVED lines=15> */
[----:B------:R-:W-:Y:S05]  /*187a0*/  @!P0 BRA `(.L_x_1116) ;  /* 0x00000000001c8947 */ /* 0x000fea0003800000 */
[----:B-1----:R-:W-:-:S04]  /*187b0*/  LEA R6, P0, R4, R160, 0x1 ;  /* 0x000000a004067211 */ /* 0x002fc800078008ff */
[----:B------:R-:W-:-:S05]  /*187c0*/  LEA.HI.X R7, R4, R161, R3, 0x1, P0 ;  /* 0x000000a104077211 */ /* 0x000fca00000f0c03 */
[----:B------:R-:W-:Y:S01]  /*187d0*/  @!PT LDS RZ, [RZ] ;  /* 0x00000000fffff984 */ /* 0x000fe20000000800 */
[----:B------:R-:W-:Y:S01]  /*187e0*/  @!PT LDS RZ, [RZ] ;  /* 0x00000000fffff984 */ /* 0x000fe20000000800 */
[----:B------:R-:W-:Y:S01]  /*187f0*/  @!PT LDS RZ, [RZ] ;  /* 0x00000000fffff984 */ /* 0x000fe20000000800 */
[----:B------:R1:W-:Y:S01]  /*18800*/  LDGSTS.E.BYPASS.LTC128B.128 [R243+0xf800], desc[UR6][R6.64+0x180] ;  /* 0x0f80018006f37fae */ /* 0x0003e2000b901d46 */
[----:B------:R-:W-:Y:S05]  /*18810*/  BRA `(.L_x_1115) ;  /* 0x0000000000047947 */ /* 0x000fea0003800000 */
.L_x_1116:
[----:B------:R2:W-:Y:S02]  /*18820*/  STS.128 [R243+0xf800], RZ ;  /* 0x00f800fff3007388 */ /* 0x0005e40000000c00 */
.L_x_1115:
[----:B------:R-:W-:Y:S05]  /*18830*/  BSYNC B0 ;  /* 0x0000000000007941 */ /* 0x000fea0003800000 */
.L_x_1114:
[----:B------:R-:W0:Y:S01]  /*18840*/  LDGDEPBAR ;  /* 0x00000000000079af */ /* 0x000e220000000000 */
[-C--:B------:R-:W-:Y:S01]  /*18850*/  ISETP.GE.AND P1, PT, R168, R0.reuse, PT ;  /* 0x00000000a800720c */ /* 0x080fe20003f26270 */
[----:B------:R-:W-:Y:S01]  /*18860*/  BSSY B0, `(.L_x_1117) ;  /* 0x000002a000007945 */ /* 0x000fe20003800000 */
[-C--:B------:R-:W-:Y:S02]  /*18870*/  ISETP.GE.AND P6, PT, R8, R0.reuse, PT ;  /* 0x000000000800720c */ /* 0x080fe40003fc6270 */
[-C--:B------:R-:W-:Y:S02]  /*18880*/  ISETP.GE.AND P4, PT, R36, R0.reuse, PT ;  /* 0x000000002400720c */ /* 0x080fe40003f86270 */
[----:B------:R-:W-:Y:S01]  /*18890*/  ISETP.GE.AND P0, PT, R16, R0, PT ;  /* 0x000000001000720c */ /* 0x000fe20003f06270 */
[----:B------:R-:W-:-:S04]  /*188a0*/  DEPBAR.LE SB0, 0x0 ;  /* 0x000080000000791a */ /* 0x000fc80000000000 */
[----:B------:R-:W-:Y:S06]  /*188b0*/  BAR.SYNC.DEFER_BLOCKING 0x0 ;  /* 0x0000000000007b1d */ /* 0x000fec0000010000 */
[----:B------:R1:W-:Y:S04]  /*188c0*/  @P1 STS.128 [R243+0x10000], RZ ;  /* 0x010000fff3001388 */ /* 0x0003e80000000c00 */
[----:B------:R1:W-:Y:S04]  /*188d0*/  @P1 STS.128 [R243+0x12000], RZ ;  /* 0x012000fff3001388 */ /* 0x0003e80000000c00 */
[----:B------:R1:W-:Y:S04]  /*188e0*/  @P1 STS.128 [R243+0x14000], RZ ;  /* 0x014000fff3001388 */ /* 0x0003e80000000c00 */
[----:B------:R1:W-:Y:S01]  /*188f0*/  @P1 STS.128 [R243+0x16000], RZ ;  /* 0x016000fff3001388 */ /* 0x0003e20000000c00 */
[----:B------:R-:W-:Y:S05]  /*18900*/  @P1 BRA `(.L_x_1118) ;  /* 0x00000000007c1947 */ /* 0x000fea0003800000 */
[C---:B------:R-:W-:Y:S02]  /*18910*/  LOP3.LUT R0, R246.reuse, 0x1, RZ, 0xc0, !PT ;  /* 0x00000001f6007812 */ /* 0x040fe400078ec0ff */
[----:B------:R-:W-:Y:S02]  /*18920*/  R2P PR, R246, 0xe ;  /* 0x0000000ef6007804 */ /* 0x000fe40000000000 */
[----:B------:R-:W-:-:S11]  /*18930*/  ISETP.NE.U32.AND P5, PT, R0, 0x1, PT ;  /* 0x000000010000780c */ /* 0x000fd60003fa5070 */
[----:B------:R-:W-:Y:S01]  /*18940*/  @P1 IMAD.MOV.U32 R8, RZ, RZ, R189 ;  /* 0x000000ffff081224 */ /* 0x000fe200078e00bd */
[-C--:B-1234-:R-:W-:Y:S01]  /*18950*/  @P2 MOV R6, R189.reuse ;  /* 0x000000bd00062202 */ /* 0x09efe20000000f00 */
[--C-:B------:R-:W-:Y:S01]  /*18960*/  @!P5 IMAD.MOV.U32 R5, RZ, RZ, R188.reuse ;  /* 0x000000ffff05d224 */ /* 0x100fe200078e00bc */
        /* <DEDUP_REMOVED lines=25> */
.L_x_1118:
[----:B------:R-:W-:Y:S05]  /*18b00*/  BSYNC B0 ;  /* 0x0000000000007941 */ /* 0x000fea0003800000 */
.L_x_1117:
[----:B------:R1:W-:Y:S01]  /*18b10*/  @P6 STS.128 [R243+0x10800], RZ ;  /* 0x010800fff3006388 */ /* 0x0003e20000000c00 */
[----:B------:R-:W-:Y:S03]  /*18b20*/  BSSY B0, `(.L_x_1119) ;  /* 0x0000028000007945 */ /* 0x000fe60003800000 */
[----:B------:R1:W-:Y:S04]  /*18b30*/  @P6 STS.128 [R243+0x12800], RZ ;  /* 0x012800fff3006388 */ /* 0x0003e80000000c00 */
[----:B------:R1:W-:Y:S04]  /*18b40*/  @P6 STS.128 [R243+0x14800], RZ ;  /* 0x014800fff3006388 */ /* 0x0003e80000000c00 */
[----:B------:R1:W-:Y:S01]  /*18b50*/  @P6 STS.128 [R243+0x16800], RZ ;  /* 0x016800fff3006388 */ /* 0x0003e20000000c00 */
[----:B------:R-:W-:Y:S05]  /*18b60*/  @P6 BRA `(.L_x_1120) ;  /* 0x00000000008c6947 */ /* 0x000fea0003800000 */
[C---:B------:R-:W-:Y:S02]  /*18b70*/  LOP3.LUT R0, R246.reuse, 0x1, RZ, 0xc0, !PT ;  /* 0x00000001f6007812 */ /* 0x040fe400078ec0ff */
[----:B------:R-:W-:Y:S02]  /*18b80*/  LOP3.LUT P5, RZ, R246, 0x2, RZ, 0xc0, !PT ;  /* 0x00000002f6ff7812 */ /* 0x000fe400078ac0ff */
[----:B------:R-:W-:Y:S02]  /*18b90*/  ISETP.NE.U32.AND P6, PT, R0, 0x1, PT ;  /* 0x000000010000780c */ /* 0x000fe40003fc5070 */
[----:B------:R-:W-:Y:S02]  /*18ba0*/  LOP3.LUT P3, RZ, R246, 0x4, RZ, 0xc0, !PT ;  /* 0x00000004f6ff7812 */ /* 0x000fe4000786c0ff */
[----:B------:R-:W-:-:S05]  /*18bb0*/  IADD3 R3, P1, R231, R162, RZ ;  /* 0x000000a2e7037210 */ /* 0x000fca0007f3e0ff */
[----:B------:R-:W-:Y:S02]  /*18bc0*/  IMAD.X R0, R232, 0x1, R167, P1 ;  /* 0x00000001e8007824 */ /* 0x000fe400008e06a7 */
[----:B--2---:R-:W-:Y:S02]  /*18bd0*/  @P5 LEA R8, P1, R3, R170, 0x1 ;  /* 0x000000aa03085211 */ /* 0x004fe400078208ff */
[----:B-1----:R-:W-:Y:S02]  /*18be0*/  @!P6 LEA R10, P2, R231, R189, 0x1 ;  /* 0x000000bde70ae211 */ /* 0x002fe400078408ff */
[----:B------:R-:W-:Y:S02]  /*18bf0*/  @P5 LEA.HI.X R9, R3, R171, R0, 0x1, P1 ;  /* 0x000000ab03095211 */ /* 0x000fe400008f0c00 */
[----:B------:R-:W-:Y:S02]  /*18c00*/  @!P6 LEA.HI.X R11, R231, R188, R232, 0x1, P2 ;  /* 0x000000bce70be211 */ /* 0x000fe400010f0ce8 */
[----:B------:R-:W-:-:S02]  /*18c10*/  LOP3.LUT P2, RZ, R246, 0x8, RZ, 0xc0, !PT ;  /* 0x00000008f6ff7812 */ /* 0x000fc4000784c0ff */
[CC--:B---34-:R-:W-:Y:S01]  /*18c20*/  @P3 LEA R6, P1, R3.reuse, R170.reuse, 0x1 ;  /* 0x000000aa03063211 */ /* 0x0d8fe200078208ff */
        /* <DEDUP_REMOVED lines=23> */
.L_x_1120:
[----:B------:R-:W-:Y:S05]  /*18da0*/  BSYNC B0 ;  /* 0x0000000000007941 */ /* 0x000fea0003800000 */
.L_x_1119:
        /* <DEDUP_REMOVED lines=8> */
[----:B------:R-:W-:Y:S01]  /*18e30*/  ISETP.NE.U32.AND P6, PT, R0, 0x1, PT ;  /* 0x000000010000780c */ /* 0x000fe20003fc5070 */
[----:B------:R-:W-:Y:S01]  /*18e40*/  IMAD.SHL.U32 R0, R50, 0x20, RZ ;  /* 0x0000002032007824 */ /* 0x000fe200078e00ff */
[C---:B------:R-:W-:Y:S02]  /*18e50*/  LOP3.LUT P4, RZ, R246.reuse, 0x4, RZ, 0xc0, !PT ;  /* 0x00000004f6ff7812 */ /* 0x040fe4000788c0ff */
[----:B------:R-:W-:Y:S02]  /*18e60*/  LOP3.LUT P2, RZ, R246, 0x8, RZ, 0xc0, !PT ;  /* 0x00000008f6ff7812 */ /* 0x000fe4000784c0ff */
[----:B------:R-:W-:-:S02]  /*18e70*/  SHF.L.U64.HI R3, R50, 0x5, R51 ;  /* 0x0000000532037819 */ /* 0x000fc40000010233 */
[----:B-1234-:R-:W-:-:S05]  /*18e80*/  LEA R4, P1, R50, R162, 0x5 ;  /* 0x000000a232047211 */ /* 0x01efca00078228ff */
[----:B------:R-:W-:-:S04]  /*18e90*/  @!P6 LEA R6, P3, R0, R189, 0x1 ;  /* 0x000000bd0006e211 */ /* 0x000fc800078608ff */
        /* <DEDUP_REMOVED lines=28> */
.L_x_1122:
[----:B------:R-:W-:Y:S05]  /*19060*/  BSYNC B0 ;  /* 0x0000000000007941 */ /* 0x000fea0003800000 */
.L_x_1121:
[----:B------:R1:W-:Y:S01]  /*19070*/  @P0 STS.128 [R243+0x11800], RZ ;  /* 0x011800fff3000388 */ /* 0x0003e20000000c00 */
[----:B------:R-:W-:Y:S01]  /*19080*/  SHF.R.S32.HI R0, RZ, 0x1f, R52 ;  /* 0x0000001fff007819 */ /* 0x000fe20000011434 */
[----:B------:R-:W-:Y:S02]  /*19090*/  BSSY B0, `(.L_x_1123) ;  /* 0x0000031000007945 */ /* 0x000fe40003800000 */
[----:B------:R1:W-:Y:S01]  /*190a0*/  @P0 STS.128 [R243+0x13800], RZ ;  /* 0x013800fff3000388 */ /* 0x0003e20000000c00 */
[----:B------:R-:W-:-:S03]  /*190b0*/  LEA.HI R0, R0, R52, RZ, 0x5 ;  /* 0x0000003400007211 */ /* 0x000fc600078f28ff */
[----:B------:R1:W-:Y:S01]  /*190c0*/  @P0 STS.128 [R243+0x15800], RZ ;  /* 0x015800fff3000388 */ /* 0x0003e20000000c00 */
[----:B------:R-:W-:-:S03]  /*190d0*/  SHF.R.S32.HI R226, RZ, 0x5, R0 ;  /* 0x00000005ffe27819 */ /* 0x000fc60000011400 */
[----:B------:R1:W-:Y:S01]  /*190e0*/  @P0 STS.128 [R243+0x17800], RZ ;  /* 0x017800fff3000388 */ /* 0x0003e20000000c00 */
[----:B------:R-:W-:Y:S05]  /*190f0*/  @P0 BRA `(.L_x_1124) ;  /* 0x0000000000a80947 */ /* 0x000fea0003800000 */
[C---:B------:R-:W-:Y:S01]  /*19100*/  LOP3.LUT R0, R246.reuse, 0x1, RZ, 0xc0, !PT ;  /* 0x00000001f6007812 */ /* 0x040fe200078ec0ff */
[----:B------:R-:W-:Y:S01]  /*19110*/  IMAD.MOV.U32 R166, RZ, RZ, R162 ;  /* 0x000000ffffa67224 */ /* 0x000fe200078e00a2 */
[----:B------:R-:W-:Y:S02]  /*19120*/  LOP3.LUT P2, RZ, R246, 0x2, RZ, 0xc0, !PT ;  /* 0x00000002f6ff7812 */ /* 0x000fe4000784c0ff */
[----:B------:R-:W-:Y:S01]  /*19130*/  ISETP.NE.U32.AND P3, PT, R0, 0x1, PT ;  /* 0x000000010000780c */ /* 0x000fe20003f65070 */
[----:B------:R-:W-:Y:S01]  /*19140*/  IMAD R0, R51, 0x30, RZ ;  /* 0x0000003033007824 */ /* 0x000fe200078e02ff */
[----:B------:R-:W-:Y:S01]  /*19150*/  LOP3.LUT P1, RZ, R246, 0x4, RZ, 0xc0, !PT ;  /* 0x00000004f6ff7812 */ /* 0x000fe2000782c0ff */
[----:B------:R-:W-:-:S04]  /*19160*/  IMAD.WIDE.U32 R166, R50, 0x30, R166 ;  /* 0x0000003032a67825 */ /* 0x000fc800078e00a6 */
[----:B------:R-:W-:-:S04]  /*19170*/  IMAD.IADD R0, R167, 0x1, R0 ;  /* 0x00000001a7007824 */ /* 0x000fc800078e0200 */
[CC--:B-12---:R-:W-:Y:S02]  /*19180*/  @P2 LEA R8, P4, R166.reuse, R170.reuse, 0x1 ;  /* 0x000000aaa6082211 */ /* 0x0c6fe400078808ff */
[----:B---34-:R-:W-:Y:S02]  /*19190*/  @!P3 IMAD.MOV.U32 R4, RZ, RZ, R189 ;  /* 0x000000ffff04b224 */ /* 0x018fe400078e00bd */
        /* <DEDUP_REMOVED lines=31> */
.L_x_1125:
[----:B------:R2:W-:Y:S02]  /*19390*/  STS.128 [R243+0x17800], RZ ;  /* 0x017800fff3007388 */ /* 0x0005e40000000c00 */
.L_x_1124:
[----:B------:R-:W-:Y:S05]  /*193a0*/  BSYNC B0 ;  /* 0x0000000000007941 */ /* 0x000fea0003800000 */
.L_x_1123:
[C---:B------:R-:W-:Y:S01]  /*193b0*/  IMAD.SHL.U32 R0, R54.reuse, 0x40, RZ ;  /* 0x0000004036007824 */ /* 0x040fe200078e00ff */
[----:B------:R-:W-:Y:S01]  /*193c0*/  R2P PR, R54, 0x6 ;  /* 0x0000000636007804 */ /* 0x000fe20000000000 */
[----:B------:R-:W-:Y:S01]  /*193d0*/  IMAD.SHL.U32 R168, R168, 0x8, RZ ;  /* 0x00000008a8a87824 */ /* 0x000fe200078e00ff */
[----:B------:R-:W0:Y:S01]  /*193e0*/  LDGDEPBAR ;  /* 0x00000000000079af */ /* 0x000e220000000000 */
[----:B------:R-:W-:Y:S01]  /*193f0*/  IMAD R226, R226, 0x400, R41 ;  /* 0x00000400e2e27824 */ /* 0x000fe200078e0229 */
[----:B------:R-:W-:Y:S01]  /*19400*/  LOP3.LUT R0, R0, 0x1c0, RZ, 0xc0, !PT ;  /* 0x000001c000007812 */ /* 0x000fe200078ec0ff */
[----:B------:R-:W-:Y:S01]  /*19410*/  IMAD.SHL.U32 R52, R52, 0x2, RZ ;  /* 0x0000000234347824 */ /* 0x000fe200078e00ff */
[----:B------:R-:W-:Y:S02]  /*19420*/  BSSY B1, `(.L_x_1126) ;  /* 0x00001fb000017945 */ /* 0x000fe40003800000 */
[----:B------:R-:W-:Y:S02]  /*19430*/  LOP3.LUT R168, R0, 0x8, R168, 0xf8, !PT ;  /* 0x0000000800a87812 */ /* 0x000fe400078ef8a8 */
[----:B------:R-:W-:-:S02]  /*19440*/  SHF.R.U32.HI R225, RZ, 0x3, R0 ;  /* 0x00000003ffe17819 */ /* 0x000fc40000011600 */
[----:B------:R-:W-:Y:S02]  /*19450*/  LEA R226, R226, UR4, 0x1 ;  /* 0x00000004e2e27c11 */ /* 0x000fe4000f8e08ff */
[----:B------:R-:W-:Y:S02]  /*19460*/  LOP3.LUT R225, R168, R225, RZ, 0x3c, !PT ;  /* 0x000000e1a8e17212 */ /* 0x000fe400078e3cff */
[----:B------:R-:W-:Y:S01]  /*19470*/  LOP3.LUT R3, R52, 0x6, RZ, 0xc0, !PT ;  /* 0x0000000634037812 */ /* 0x000fe200078ec0ff */
[----:B------:R-:W-:Y:S01]  /*19480*/  LDSM.16.M88.4 R28, [R226] ;  /* 0x00000000e21c783b */ /* 0x000fe20000000200 */
[--C-:B------:R-:W-:Y:S02]  /*19490*/  IMAD R224, R40, 0x2, R226.reuse ;  /* 0x0000000228e07824 */ /* 0x100fe400078e02e2 */
[----:B------:R-:W-:Y:S01]  /*194a0*/  IMAD R225, R55, 0x200, R225 ;  /* 0x0000020037e17824 */ /* 0x000fe200078e02e1 */
[----:B------:R-:W-:Y:S01]  /*194b0*/  LDSM.16.M88.4 R88, [R226+0x2000] ;  /* 0x00200000e258783b */ /* 0x000fe20000000200 */
[----:B------:R-:W-:-:S02]  /*194c0*/  IMAD R222, R39, 0x2, R226 ;  /* 0x0000000227de7824 */ /* 0x000fc400078e02e2 */
[----:B------:R-:W-:Y:S01]  /*194d0*/  IMAD R221, R39, 0x2, R224 ;  /* 0x0000000227dd7824 */ /* 0x000fe200078e02e0 */
[----:B------:R-:W-:Y:S01]  /*194e0*/  LEA R225, R225, UR4, 0x1 ;  /* 0x00000004e1e17c11 */ /* 0x000fe2000f8e08ff */
[----:B-12---:R-:W-:Y:S01]  /*194f0*/  LDSM.16.M88.4 R8, [R224] ;  /* 0x00000000e008783b */ /* 0x006fe20000000200 */
[----:B------:R-:W-:-:S03]  /*19500*/  IMAD R3, R165, 0x40, R3 ;  /* 0x00000040a5037824 */ /* 0x000fc600078e0203 */
[----:B---345:R-:W1:Y:S01]  /*19510*/  LDSM.16.M88.4 R20, [R225+0x8000] ;  /* 0x00800000e114783b */ /* 0x038e620000000200 */
[C---:B------:R-:W-:Y:S02]  /*19520*/  VIADD R0, R225.reuse, 0x8000 ;  /* 0x00008000e1007836 */ /* 0x040fe40000000000 */
[----:B------:R-:W-:Y:S01]  /*19530*/  VIADD R223, R225, 0x8020 ;  /* 0x00008020e1df7836 */ /* 0x000fe20000000000 */
[----:B------:R-:W2:Y:S01]  /*19540*/  LDSM.16.M88.4 R76, [R225+0x8800] ;  /* 0x00880000e14c783b */ /* 0x000ea20000000200 */
[----:B------:R-:W-:Y:S02]  /*19550*/  @P1 VIADD R223, R0, 0xffffffe0 ;  /* 0xffffffe000df1836 */ /* 0x000fe40000000000 */
[----:B------:R-:W-:Y:S01]  /*19560*/  IMAD.MOV.U32 R0, RZ, RZ, 0x40 ;  /* 0x00000040ff007424 */ /* 0x000fe200078e00ff */
[----:B------:R-:W3:Y:S01]  /*19570*/  LDSM.16.M88.4 R68, [R225+0x9000] ;  /* 0x00900000e144783b */ /* 0x000ee20000000200 */
[C---:B------:R-:W-:Y:S02]  /*19580*/  VIADD R16, R3.reuse, 0xffffffc1 ;  /* 0xffffffc103107836 */ /* 0x040fe40000000000 */
[----:B------:R-:W-:Y:S01]  /*19590*/  VIADD R17, R3, 0xffffffc0 ;  /* 0xffffffc003117836 */ /* 0x000fe20000000000 */
[----:B------:R-:W4:Y:S01]  /*195a0*/  LDSM.16.M88.4 R44, [R225+0x9800] ;  /* 0x00980000e12c783b */ /* 0x000f220000000200 */
[----:B------:R-:W-:Y:S01]  /*195b0*/  SEL R0, R0, 0xffffffc0, !P2 ;  /* 0xffffffc000007807 */ /* 0x000fe20005000000 */
[----:B------:R-:W-:Y:S01]  /*195c0*/  VIADD R219, R223, 0x800 ;  /* 0x00000800dfdb7836 */ /* 0x000fe20000000000 */
[-C--:B------:R-:W-:Y:S01]  /*195d0*/  ISETP.GE.AND P0, PT, R16, R53.reuse, PT ;  /* 0x000000351000720c */ /* 0x080fe20003f06270 */
[----:B------:R-:W4:Y:S01]  /*195e0*/  LDSM.16.M88.4 R4, [R223] ;  /* 0x00000000df04783b */ /* 0x000f220000000200 */
[----:B------:R-:W-:Y:S01]  /*195f0*/  VIADD R16, R3, 0xffffffc9 ;  /* 0xffffffc903107836 */ /* 0x000fe20000000000 */
[-C--:B------:R-:W-:Y:S01]  /*19600*/  ISETP.GE.AND P1, PT, R17, R53.reuse, PT ;  /* 0x000000351100720c */ /* 0x080fe20003f26270 */
[----:B------:R-:W-:Y:S01]  /*19610*/  IMAD.IADD R220, R225, 0x1, R0 ;  /* 0x00000001e1dc7824 */ /* 0x000fe200078e0200 */
[----:B------:R-:W4:Y:S01]  /*19620*/  LDSM.16.M88.4 R56, [R223+0x800] ;  /* 0x00080000df38783b */ /* 0x000f220000000200 */
[----:B------:R-:W-:Y:S01]  /*19630*/  IMAD.IADD R216, R0, 0x1, R223 ;  /* 0x0000000100d87824 */ /* 0x000fe200078e02df */
[----:B------:R-:W-:Y:S01]  /*19640*/  ISETP.GE.AND P5, PT, R16, R53, PT ;  /* 0x000000351000720c */ /* 0x000fe20003fa6270 */
[----:B------:R-:W-:Y:S01]  /*19650*/  VIADD R0, R3, 0xffffffc8 ;  /* 0xffffffc803007836 */ /* 0x000fe20000000000 */
[----:B------:R-:W4:Y:S01]  /*19660*/  LDSM.16.M88.4 R32, [R223+0x1000] ;  /* 0x00100000df20783b */ /* 0x000f220000000200 */
[----:B------:R-:W-:-:S02]  /*19670*/  VIADD R218, R223, 0x1000 ;  /* 0x00001000dfda7836 */ /* 0x000fc40000000000 */
[----:B------:R-:W-:Y:S01]  /*19680*/  VIADD R217, R223, 0x1800 ;  /* 0x00001800dfd97836 */ /* 0x000fe20000000000 */
[----:B------:R-:W4:Y:S01]  /*19690*/  LDSM.16.M88.4 R48, [R223+0x1800] ;  /* 0x00180000df30783b */ /* 0x000f220000000200 */
[-C--:B------:R-:W-:Y:S01]  /*196a0*/  ISETP.GE.AND P6, PT, R0, R53.reuse, PT ;  /* 0x000000350000720c */ /* 0x080fe20003fc6270 */
[----:B------:R-:W-:Y:S02]  /*196b0*/  VIADD R0, R3, 0xffffffd0 ;  /* 0xffffffd003007836 */ /* 0x000fe40000000000 */
[----:B------:R-:W-:Y:S01]  /*196c0*/  LDSM.16.M88.4 R60, [R222] ;  /* 0x00000000de3c783b */ /* 0x000fe20000000200 */
[----:B------:R-:W-:Y:S02]  /*196d0*/  VIADD R215, R223, 0x2000 ;  /* 0x00002000dfd77836 */ /* 0x000fe40000000000 */
[----:B------:R-:W-:Y:S01]  /*196e0*/  ISETP.GE.AND P4, PT, R0, R53, PT ;  /* 0x000000350000720c */ /* 0x000fe20003f86270 */
[----:B------:R-:W-:Y:S01]  /*196f0*/  LDSM.16.M88.4 R84, [R220+0x9000] ;  /* 0x00900000dc54783b */ /* 0x000fe20000000200 */
[----:B------:R-:W-:-:S02]  /*19700*/  VIADD R0, R3, 0xffffffd8 ;  /* 0xffffffd803007836 */ /* 0x000fc40000000000 */
[----:B------:R-:W-:Y:S01]  /*19710*/  VIADD R214, R223, 0x2800 ;  /* 0x00002800dfd67836 */ /* 0x000fe20000000000 */
[C---:B-1----:R-:W-:Y:S01]  /*19720*/  HMMA.16816.F32.BF16 R24, R28.reuse, R20, RZ ;  /* 0x000000141c18723c */ /* 0x042fe200000418ff */
[----:B------:R-:W-:Y:S01]  /*19730*/  LDSM.16.M88.4 R80, [R220+0x9800] ;  /* 0x00980000dc50783b */ /* 0x000fe20000000200 */
[----:B------:R-:W-:Y:S01]  /*19740*/  ISETP.GE.AND P2, PT, R0, R53, PT ;  /* 0x000000350000720c */ /* 0x000fe20003f46270 */
[----:B------:R-:W-:Y:S02]  /*19750*/  VIADD R0, R3, 0xffffffe1 ;  /* 0xffffffe103007836 */ /* 0x000fe40000000000 */
[----:B------:R-:W-:Y:S01]  /*19760*/  LDSM.16.M88.4 R92, [R225+0xb800] ;  /* 0x00b80000e15c783b */ /* 0x000fe20000000200 */
[----:B------:R-:W-:Y:S01]  /*19770*/  HMMA.16816.F32.BF16 R20, R28, R22, RZ ;  /* 0x000000161c14723c */ /* 0x000fe200000418ff */
[C---:B------:R-:W-:Y:S02]  /*19780*/  VIADD R213, R223.reuse, 0x3000 ;  /* 0x00003000dfd57836 */ /* 0x040fe40000000000 */
[----:B------:R-:W-:-:S02]  /*19790*/  VIADD R212, R223, 0x3800 ;  /* 0x00003800dfd47836 */ /* 0x000fc40000000000 */
[C---:B------:R-:W-:Y:S01]  /*197a0*/  VIADD R211, R223.reuse, 0x4000 ;  /* 0x00004000dfd37836 */ /* 0x040fe20000000000 */
[C---:B--2---:R-:W-:Y:S01]  /*197b0*/  HMMA.16816.F32.BF16 R12, R28.reuse, R76, RZ ;  /* 0x0000004c1c0c723c */ /* 0x044fe200000418ff */
[C---:B------:R-:W-:Y:S02]  /*197c0*/  VIADD R210, R223.reuse, 0x4800 ;  /* 0x00004800dfd27836 */ /* 0x040fe40000000000 */
[C---:B------:R-:W-:Y:S02]  /*197d0*/  VIADD R209, R223.reuse, 0x5000 ;  /* 0x00005000dfd17836 */ /* 0x040fe40000000000 */
[C---:B------:R-:W-:Y:S01]  /*197e0*/  VIADD R208, R223.reuse, 0x5800 ;  /* 0x00005800dfd07836 */ /* 0x040fe20000000000 */
[----:B------:R-:W-:Y:S01]  /*197f0*/  HMMA.16816.F32.BF16 R76, R28, R78, RZ ;  /* 0x0000004e1c4c723c */ /* 0x000fe200000418ff */
[C---:B------:R-:W-:Y:S02]  /*19800*/  VIADD R207, R223.reuse, 0x6000 ;  /* 0x00006000dfcf7836 */ /* 0x040fe40000000000 */
[----:B------:R-:W-:-:S02]  /*19810*/  VIADD R206, R223, 0x6800 ;  /* 0x00006800dfce7836 */ /* 0x000fc40000000000 */
[C---:B------:R-:W-:Y:S01]  /*19820*/  VIADD R205, R223.reuse, 0x7000 ;  /* 0x00007000dfcd7836 */ /* 0x040fe20000000000 */
[----:B---3--:R-:W-:Y:S01]  /*19830*/  HMMA.16816.F32.BF16 R72, R28, R68, RZ ;  /* 0x000000441c48723c */ /* 0x008fe200000418ff */
[----:B------:R-:W-:-:S05]  /*19840*/  VIADD R204, R223, 0x7800 ;  /* 0x00007800dfcc7836 */ /* 0x000fca0000000000 */
[C---:B------:R-:W-:Y:S06]  /*19850*/  HMMA.16816.F32.BF16 R68, R28.reuse, R70, RZ ;  /* 0x000000461c44723c */ /* 0x040fec00000418ff */
[C---:B----4-:R-:W-:Y:S06]  /*19860*/  HMMA.16816.F32.BF16 R64, R28.reuse, R44, RZ ;  /* 0x0000002c1c40723c */ /* 0x050fec00000418ff */
[----:B------:R-:W-:Y:S01]  /*19870*/  HMMA.16816.F32.BF16 R28, R28, R46, RZ ;  /* 0x0000002e1c1c723c */ /* 0x000fe200000418ff */
[----:B------:R-:W1:Y:S05]  /*19880*/  LDSM.16.M88.4 R44, [R220+0x8000] ;  /* 0x00800000dc2c783b */ /* 0x000e6a0000000200 */
[C---:B------:R-:W-:Y:S06]  /*19890*/  HMMA.16816.F32.BF16 R24, R8.reuse, R4, R24 ;  /* 0x000000040818723c */ /* 0x040fec0000041818 */
[C---:B------:R-:W-:Y:S01]  /*198a0*/  HMMA.16816.F32.BF16 R20, R8.reuse, R6, R20 ;  /* 0x000000060814723c */ /* 0x040fe20000041814 */
[----:B------:R-:W2:Y:S05]  /*198b0*/  LDSM.16.M88.4 R4, [R220+0x8800] ;  /* 0x00880000dc04783b */ /* 0x000eaa0000000200 */
[C---:B------:R-:W-:Y:S06]  /*198c0*/  HMMA.16816.F32.BF16 R12, R8.reuse, R56, R12 ;  /* 0x00000038080c723c */ /* 0x040fec000004180c */
[C---:B------:R-:W-:Y:S01]  /*198d0*/  HMMA.16816.F32.BF16 R76, R8.reuse, R58, R76 ;  /* 0x0000003a084c723c */ /* 0x040fe2000004184c */
[----:B------:R-:W-:Y:S05]  /*198e0*/  LDSM.16.M88.4 R56, [R216] ;  /* 0x00000000d838783b */ /* 0x000fea0000000200 */
[C---:B------:R-:W-:Y:S06]  /*198f0*/  HMMA.16816.F32.BF16 R72, R8.reuse, R32, R72 ;  /* 0x000000200848723c */ /* 0x040fec0000041848 */
[C---:B------:R-:W-:Y:S01]  /*19900*/  HMMA.16816.F32.BF16 R68, R8.reuse, R34, R68 ;  /* 0x000000220844723c */ /* 0x040fe20000041844 */
[----:B------:R-:W3:Y:S05]  /*19910*/  LDSM.16.M88.4 R32, [R221] ;  /* 0x00000000dd20783b */ /* 0x000eea0000000200 */
[C---:B------:R-:W-:Y:S06]  /*19920*/  HMMA.16816.F32.BF16 R64, R8.reuse, R48, R64 ;  /* 0x000000300840723c */ /* 0x040fec0000041840 */
[----:B------:R-:W-:Y:S01]  /*19930*/  HMMA.16816.F32.BF16 R28, R8, R50, R28 ;  /* 0x00000032081c723c */ /* 0x000fe2000004181c */
[----:B------:R-:W4:Y:S04]  /*19940*/  LDSM.16.M88.4 R8, [R216+0x800] ;  /* 0x00080000d808783b */ /* 0x000f280000000200 */
[----:B------:R-:W4:Y:S01]  /*19950*/  LDSM.16.M88.4 R48, [R216+0x1000] ;  /* 0x00100000d830783b */ /* 0x000f220000000200 */
[C---:B-1----:R-:W-:Y:S06]  /*19960*/  HMMA.16816.F32.BF16 R24, R60.reuse, R44, R24 ;  /* 0x0000002c3c18723c */ /* 0x042fec0000041818 */
[C---:B------:R-:W-:Y:S01]  /*19970*/  HMMA.16816.F32.BF16 R20, R60.reuse, R46, R20 ;  /* 0x0000002e3c14723c */ /* 0x040fe20000041814 */
[----:B------:R-:W1:Y:S05]  /*19980*/  LDSM.16.M88.4 R44, [R216+0x1800] ;  /* 0x00180000d82c783b */ /* 0x000e6a0000000200 */
[C---:B--2---:R-:W-:Y:S06]  /*19990*/  HMMA.16816.F32.BF16 R12, R60.reuse, R4, R12 ;  /* 0x000000043c0c723c */ /* 0x044fec000004180c */
[C---:B------:R-:W-:Y:S01]  /*199a0*/  HMMA.16816.F32.BF16 R76, R60.reuse, R6, R76 ;  /* 0x000000063c4c723c */ /* 0x040fe2000004184c */
[----:B------:R-:W2:Y:S05]  /*199b0*/  LDSM.16.M88.4 R4, [R225+0xa000] ;  /* 0x00a00000e104783b */ /* 0x000eaa0000000200 */
[C---:B------:R-:W-:Y:S06]  /*199c0*/  HMMA.16816.F32.BF16 R72, R60.reuse, R84, R72 ;  /* 0x000000543c48723c */ /* 0x040fec0000041848 */
[C---:B------:R-:W-:Y:S01]  /*199d0*/  HMMA.16816.F32.BF16 R68, R60.reuse, R86, R68 ;  /* 0x000000563c44723c */ /* 0x040fe20000041844 */
[----:B------:R-:W-:Y:S05]  /*199e0*/  LDSM.16.M88.4 R84, [R223+0x3800] ;  /* 0x00380000df54783b */ /* 0x000fea0000000200 */
[C---:B------:R-:W-:Y:S06]  /*199f0*/  HMMA.16816.F32.BF16 R64, R60.reuse, R80, R64 ;  /* 0x000000503c40723c */ /* 0x040fec0000041840 */
[----:B------:R-:W-:Y:S01]  /*19a00*/  HMMA.16816.F32.BF16 R60, R60, R82, R28 ;  /* 0x000000523c3c723c */ /* 0x000fe2000004181c */
[----:B------:R-:W2:Y:S04]  /*19a10*/  LDSM.16.M88.4 R28, [R225+0xa800] ;  /* 0x00a80000e11c783b */ /* 0x000ea80000000200 */
[----:B------:R-:W-:Y:S01]  /*19a20*/  LDSM.16.M88.4 R80, [R224+0x2000] ;  /* 0x00200000e050783b */ /* 0x000fe20000000200 */
        /* <DEDUP_REMOVED lines=9> */
[C---:B-1----:R-:W-:Y:S06]  /*19ac0*/  HMMA.16816.F32.BF16 R64, R32.reuse, R44, R64 ;  /* 0x0000002c2040723c */ /* 0x042fec0000041840 */
[----:B------:R-:W-:Y:S01]  /*19ad0*/  HMMA.16816.F32.BF16 R60, R32, R46, R60 ;  /* 0x0000002e203c723c */ /* 0x000fe2000004183c */
[----:B------:R-:W1:Y:S04]  /*19ae0*/  LDSM.16.M88.4 R32, [R223+0x2800] ;  /* 0x00280000df20783b */ /* 0x000e680000000200 */
[----:B------:R-:W-:Y:S01]  /*19af0*/  LDSM.16.M88.4 R44, [R220+0xa800] ;  /* 0x00a80000dc2c783b */ /* 0x000fe20000000200 */
[C---:B--2---:R-:W-:Y:S06]  /*19b00*/  HMMA.16816.F32.BF16 R24, R88.reuse, R4, R24 ;  /* 0x000000045818723c */ /* 0x044fec0000041818 */
[C---:B------:R-:W-:Y:S01]  /*19b10*/  HMMA.16816.F32.BF16 R20, R88.reuse, R6, R20 ;  /* 0x000000065814723c */ /* 0x040fe20000041814 */
[----:B------:R-:W2:Y:S05]  /*19b20*/  LDSM.16.M88.4 R4, [R223+0x3000] ;  /* 0x00300000df04783b */ /* 0x000eaa0000000200 */
[C---:B------:R-:W-:Y:S06]  /*19b30*/  HMMA.16816.F32.BF16 R12, R88.reuse, R28, R12 ;  /* 0x0000001c580c723c */ /* 0x040fec000004180c */
[C---:B------:R-:W-:Y:S01]  /*19b40*/  HMMA.16816.F32.BF16 R76, R88.reuse, R30, R76 ;  /* 0x0000001e584c723c */ /* 0x040fe2000004184c */
[----:B------:R-:W4:Y:S05]  /*19b50*/  LDSM.16.M88.4 R28, [R222+0x2000] ;  /* 0x00200000de1c783b */ /* 0x000f2a0000000200 */
[C---:B---3--:R-:W-:Y:S06]  /*19b60*/  HMMA.16816.F32.BF16 R72, R88.reuse, R8, R72 ;  /* 0x000000085848723c */ /* 0x048fec0000041848 */
[C---:B------:R-:W-:Y:S01]  /*19b70*/  HMMA.16816.F32.BF16 R68, R88.reuse, R10, R68 ;  /* 0x0000000a5844723c */ /* 0x040fe20000041844 */
[----:B------:R-:W3:Y:S05]  /*19b80*/  LDSM.16.M88.4 R8, [R220+0xb000] ;  /* 0x00b00000dc08783b */ /* 0x000eea0000000200 */
[C---:B------:R-:W-:Y:S06]  /*19b90*/  HMMA.16816.F32.BF16 R64, R88.reuse, R92, R64 ;  /* 0x0000005c5840723c */ /* 0x040fec0000041840 */
[----:B------:R-:W-:Y:S01]  /*19ba0*/  HMMA.16816.F32.BF16 R60, R88, R94, R60 ;  /* 0x0000005e583c723c */ /* 0x000fe2000004183c */
[----:B------:R-:W-:Y:S04]  /*19bb0*/  LDSM.16.M88.4 R92, [R216+0x2800] ;  /* 0x00280000d85c783b */ /* 0x000fe80000000200 */
[----:B------:R-:W-:Y:S01]  /*19bc0*/  LDSM.16.M88.4 R88, [R224+0x4000] ;  /* 0x00400000e058783b */ /* 0x000fe20000000200 */
[C---:B------:R-:W-:Y:S06]  /*19bd0*/  HMMA.16816.F32.BF16 R24, R80.reuse, R56, R24 ;  /* 0x000000385018723c */ /* 0x040fec0000041818 */
[C---:B------:R-:W-:Y:S01]  /*19be0*/  HMMA.16816.F32.BF16 R20, R80.reuse, R58, R20 ;  /* 0x0000003a5014723c */ /* 0x040fe20000041814 */
[----:B------:R-:W-:Y:S05]  /*19bf0*/  LDSM.16.M88.4 R56, [R221+0x2000] ;  /* 0x00200000dd38783b */ /* 0x000fea0000000200 */
[C---:B-1----:R-:W-:Y:S06]  /*19c00*/  HMMA.16816.F32.BF16 R12, R80.reuse, R32, R12 ;  /* 0x00000020500c723c */ /* 0x042fec000004180c */
[C---:B------:R-:W-:Y:S01]  /*19c10*/  HMMA.16816.F32.BF16 R76, R80.reuse, R34, R76 ;  /* 0x00000022504c723c */ /* 0x040fe2000004184c */
[----:B------:R-:W1:Y:S05]  /*19c20*/  LDSM.16.M88.4 R32, [R220+0xb800] ;  /* 0x00b80000dc20783b */ /* 0x000e6a0000000200 */
[C---:B--2---:R-:W-:Y:S06]  /*19c30*/  HMMA.16816.F32.BF16 R72, R80.reuse, R4, R72 ;  /* 0x000000045048723c */ /* 0x044fec0000041848 */
[C---:B------:R-:W-:Y:S01]  /*19c40*/  HMMA.16816.F32.BF16 R68, R80.reuse, R6, R68 ;  /* 0x000000065044723c */ /* 0x040fe20000041844 */
[----:B------:R-:W2:Y:S05]  /*19c50*/  LDSM.16.M88.4 R4, [R216+0x2000] ;  /* 0x00200000d804783b */ /* 0x000eaa0000000200 */
[C---:B------:R-:W-:Y:S06]  /*19c60*/  HMMA.16816.F32.BF16 R64, R80.reuse, R84, R64 ;  /* 0x000000545040723c */ /* 0x040fec0000041840 */
[----:B------:R-:W-:Y:S01]  /*19c70*/  HMMA.16816.F32.BF16 R60, R80, R86, R60 ;  /* 0x00000056503c723c */ /* 0x000fe2000004183c */
[----:B------:R-:W2:Y:S04]  /*19c80*/  LDSM.16.M88.4 R84, [R216+0x3000] ;  /* 0x00300000d854783b */ /* 0x000ea80000000200 */
[----:B------:R-:W2:Y:S01]  /*19c90*/  LDSM.16.M88.4 R80, [R216+0x3800] ;  /* 0x00380000d850783b */ /* 0x000ea20000000200 */
[C---:B----4-:R-:W-:Y:S06]  /*19ca0*/  HMMA.16816.F32.BF16 R24, R28.reuse, R48, R24 ;  /* 0x000000301c18723c */ /* 0x050fec0000041818 */
[C---:B------:R-:W-:Y:S01]  /*19cb0*/  HMMA.16816.F32.BF16 R20, R28.reuse, R50, R20 ;  /* 0x000000321c14723c */ /* 0x040fe20000041814 */
[----:B------:R-:W-:Y:S05]  /*19cc0*/  LDSM.16.M88.4 R48, [R225+0xc000] ;  /* 0x00c00000e130783b */ /* 0x000fea0000000200 */
[C---:B------:R-:W-:Y:S06]  /*19cd0*/  HMMA.16816.F32.BF16 R12, R28.reuse, R44, R12 ;  /* 0x0000002c1c0c723c */ /* 0x040fec000004180c */
[C---:B------:R-:W-:Y:S01]  /*19ce0*/  HMMA.16816.F32.BF16 R76, R28.reuse, R46, R76 ;  /* 0x0000002e1c4c723c */ /* 0x040fe2000004184c */
[----:B------:R-:W-:Y:S05]  /*19cf0*/  LDSM.16.M88.4 R44, [R225+0xc800] ;  /* 0x00c80000e12c783b */ /* 0x000fea0000000200 */
[C---:B---3--:R-:W-:Y:S06]  /*19d00*/  HMMA.16816.F32.BF16 R72, R28.reuse, R8, R72 ;  /* 0x000000081c48723c */ /* 0x048fec0000041848 */
[C---:B------:R-:W-:Y:S01]  /*19d10*/  HMMA.16816.F32.BF16 R68, R28.reuse, R10, R68 ;  /* 0x0000000a1c44723c */ /* 0x040fe20000041844 */
[----:B------:R-:W3:Y:S05]  /*19d20*/  LDSM.16.M88.4 R8, [R226+0x4000] ;  /* 0x00400000e208783b */ /* 0x000eea0000000200 */
[C---:B-1----:R-:W-:Y:S06]  /*19d30*/  HMMA.16816.F32.BF16 R64, R28.reuse, R32, R64 ;  /* 0x000000201c40723c */ /* 0x042fec0000041840 */
[----:B------:R-:W-:Y:S01]  /*19d40*/  HMMA.16816.F32.BF16 R60, R28, R34, R60 ;  /* 0x000000221c3c723c */ /* 0x000fe2000004183c */
[----:B------:R-:W1:Y:S04]  /*19d50*/  LDSM.16.M88.4 R32, [R225+0xd000] ;  /* 0x00d00000e120783b */ /* 0x000e680000000200 */
[----:B------:R-:W4:Y:S01]  /*19d60*/  LDSM.16.M88.4 R28, [R225+0xd800] ;  /* 0x00d80000e11c783b */ /* 0x000f220000000200 */
[C---:B--2---:R-:W-:Y:S06]  /*19d70*/  HMMA.16816.F32.BF16 R24, R56.reuse, R4, R24 ;  /* 0x000000043818723c */ /* 0x044fec0000041818 */
[C---:B------:R-:W-:Y:S01]  /*19d80*/  HMMA.16816.F32.BF16 R20, R56.reuse, R6, R20 ;  /* 0x000000063814723c */ /* 0x040fe20000041814 */
[----:B------:R-:W2:Y:S05]  /*19d90*/  LDSM.16.M88.4 R4, [R223+0x4000] ;  /* 0x00400000df04783b */ /* 0x000eaa0000000200 */
[C---:B------:R-:W-:Y:S06]  /*19da0*/  HMMA.16816.F32.BF16 R12, R56.reuse, R92, R12 ;  /* 0x0000005c380c723c */ /* 0x040fec000004180c */
[C---:B------:R-:W-:Y:S01]  /*19db0*/  HMMA.16816.F32.BF16 R76, R56.reuse, R94, R76 ;  /* 0x0000005e384c723c */ /* 0x040fe2000004184c */
[----:B------:R-:W2:Y:S05]  /*19dc0*/  LDSM.16.M88.4 R92, [R223+0x4800] ;  /* 0x00480000df5c783b */ /* 0x000eaa0000000200 */
[C---:B------:R-:W-:Y:S06]  /*19dd0*/  HMMA.16816.F32.BF16 R72, R56.reuse, R84, R72 ;  /* 0x000000543848723c */ /* 0x040fec0000041848 */
[C---:B------:R-:W-:Y:S06]  /*19de0*/  HMMA.16816.F32.BF16 R64, R56.reuse, R80, R64 ;  /* 0x000000503840723c */ /* 0x040fec0000041840 */
[C---:B------:R-:W-:Y:S01]  /*19df0*/  HMMA.16816.F32.BF16 R68, R56.reuse, R86, R68 ;  /* 0x000000563844723c */ /* 0x040fe20000041844 */
[----:B------:R-:W2:Y:S05]  /*19e00*/  LDSM.16.M88.4 R84, [R223+0x5000] ;  /* 0x00500000df54783b */ /* 0x000eaa0000000200 */
[----:B------:R-:W-:Y:S01]  /*19e10*/  HMMA.16816.F32.BF16 R60, R56, R82, R60 ;  /* 0x00000052383c723c */ /* 0x000fe2000004183c */
[----:B------:R-:W2:Y:S04]  /*19e20*/  LDSM.16.M88.4 R80, [R223+0x5800] ;  /* 0x00580000df50783b */ /* 0x000ea80000000200 */
[----:B------:R-:W-:Y:S01]  /*19e30*/  LDSM.16.M88.4 R56, [R222+0x4000] ;  /* 0x00400000de38783b */ /* 0x000fe20000000200 */
[C---:B---3--:R-:W-:Y:S06]  /*19e40*/  HMMA.16816.F32.BF16 R24, R8.reuse, R48, R24 ;  /* 0x000000300818723c */ /* 0x048fec0000041818 */
[C---:B------:R-:W-:Y:S01]  /*19e50*/  HMMA.16816.F32.BF16 R20, R8.reuse, R50, R20 ;  /* 0x000000320814723c */ /* 0x040fe20000041814 */
[----:B------:R-:W3:Y:S05]  /*19e60*/  LDSM.16.M88.4 R48, [R220+0xc000] ;  /* 0x00c00000dc30783b */ /* 0x000eea0000000200 */
[C---:B------:R-:W-:Y:S06]  /*19e70*/  HMMA.16816.F32.BF16 R12, R8.reuse, R44, R12 ;  /* 0x0000002c080c723c */ /* 0x040fec000004180c */
[C---:B------:R-:W-:Y:S01]  /*19e80*/  HMMA.16816.F32.BF16 R76, R8.reuse, R46, R76 ;  /* 0x0000002e084c723c */ /* 0x040fe2000004184c */
[----:B------:R-:W3:Y:S05]  /*19e90*/  LDSM.16.M88.4 R44, [R220+0xc800] ;  /* 0x00c80000dc2c783b */ /* 0x000eea0000000200 */
[C---:B-1----:R-:W-:Y:S06]  /*19ea0*/  HMMA.16816.F32.BF16 R72, R8.reuse, R32, R72 ;  /* 0x000000200848723c */ /* 0x042fec0000041848 */
[C---:B----4-:R-:W-:Y:S06]  /*19eb0*/  HMMA.16816.F32.BF16 R64, R8.reuse, R28, R64 ;  /* 0x0000001c0840723c */ /* 0x050fec0000041840 */
[C---:B------:R-:W-:Y:S01]  /*19ec0*/  HMMA.16816.F32.BF16 R68, R8.reuse, R34, R68 ;  /* 0x000000220844723c */ /* 0x040fe20000041844 */
[----:B------:R-:W1:Y:S05]  /*19ed0*/  LDSM.16.M88.4 R32, [R220+0xd000] ;  /* 0x00d00000dc20783b */ /* 0x000e6a0000000200 */
[----:B------:R-:W-:Y:S01]  /*19ee0*/  HMMA.16816.F32.BF16 R60, R8, R30, R60 ;  /* 0x0000001e083c723c */ /* 0x000fe2000004183c */
[----:B------:R-:W4:Y:S04]  /*19ef0*/  LDSM.16.M88.4 R28, [R220+0xd800] ;  /* 0x00d80000dc1c783b */ /* 0x000f280000000200 */
[----:B------:R-:W-:Y:S01]  /*19f00*/  LDSM.16.M88.4 R8, [R221+0x4000] ;  /* 0x00400000dd08783b */ /* 0x000fe20000000200 */
[C---:B--2---:R-:W-:Y:S06]  /*19f10*/  HMMA.16816.F32.BF16 R24, R88.reuse, R4, R24 ;  /* 0x000000045818723c */ /* 0x044fec0000041818 */
[C---:B------:R-:W-:Y:S01]  /*19f20*/  HMMA.16816.F32.BF16 R20, R88.reuse, R6, R20 ;  /* 0x000000065814723c */ /* 0x040fe20000041814 */
[----:B------:R-:W2:Y:S05]  /*19f30*/  LDSM.16.M88.4 R4, [R216+0x4000] ;  /* 0x00400000d804783b */ /* 0x000eaa0000000200 */
[C---:B------:R-:W-:Y:S06]  /*19f40*/  HMMA.16816.F32.BF16 R12, R88.reuse, R92, R12 ;  /* 0x0000005c580c723c */ /* 0x040fec000004180c */
[C---:B------:R-:W-:Y:S06]  /*19f50*/  HMMA.16816.F32.BF16 R76, R88.reuse, R94, R76 ;  /* 0x0000005e584c723c */ /* 0x040fec000004184c */
[C---:B------:R-:W-:Y:S06]  /*19f60*/  HMMA.16816.F32.BF16 R72, R88.reuse, R84, R72 ;  /* 0x000000545848723c */ /* 0x040fec0000041848 */
[C---:B------:R-:W-:Y:S06]  /*19f70*/  HMMA.16816.F32.BF16 R64, R88.reuse, R80, R64 ;  /* 0x000000505840723c */ /* 0x040fec0000041840 */
[C---:B------:R-:W-:Y:S01]  /*19f80*/  HMMA.16816.F32.BF16 R68, R88.reuse, R86, R68 ;  /* 0x000000565844723c */ /* 0x040fe20000041844 */
[----:B------:R-:W-:Y:S05]  /*19f90*/  LDSM.16.M88.4 R84, [R216+0x5000] ;  /* 0x00500000d854783b */ /* 0x000fea0000000200 */
[----:B------:R-:W-:Y:S01]  /*19fa0*/  HMMA.16816.F32.BF16 R80, R88, R82, R60 ;  /* 0x000000525850723c */ /* 0x000fe2000004183c */
[----:B------:R-:W2:Y:S05]  /*19fb0*/  LDSM.16.M88.4 R60, [R216+0x4800] ;  /* 0x00480000d83c783b */ /* 0x000eaa0000000200 */
[C---:B---3--:R-:W-:Y:S06]  /*19fc0*/  HMMA.16816.F32.BF16 R24, R56.reuse, R48, R24 ;  /* 0x000000303818723c */ /* 0x048fec0000041818 */
[C---:B------:R-:W-:Y:S01]  /*19fd0*/  HMMA.16816.F32.BF16 R20, R56.reuse, R50, R20 ;  /* 0x000000323814723c */ /* 0x040fe20000041814 */
[----:B------:R-:W-:Y:S05]  /*19fe0*/  LDSM.16.M88.4 R48, [R225+0xf000] ;  /* 0x00f00000e130783b */ /* 0x000fea0000000200 */
[C---:B------:R-:W-:Y:S06]  /*19ff0*/  HMMA.16816.F32.BF16 R12, R56.reuse, R44, R12 ;  /* 0x0000002c380c723c */ /* 0x040fec000004180c */
[C---:B------:R-:W-:Y:S01]  /*1a000*/  HMMA.16816.F32.BF16 R76, R56.reuse, R46, R76 ;  /* 0x0000002e384c723c */ /* 0x040fe2000004184c */
[----:B------:R-:W3:Y:S05]  /*1a010*/  LDSM.16.M88.4 R44, [R216+0x5800] ;  /* 0x00580000d82c783b */ /* 0x000eea0000000200 */
[C---:B-1----:R-:W-:Y:S06]  /*1a020*/  HMMA.16816.F32.BF16 R72, R56.reuse, R32, R72 ;  /* 0x000000203848723c */ /* 0x042fec0000041848 */
[C---:B------:R-:W-:Y:S01]  /*1a030*/  HMMA.16816.F32.BF16 R68, R56.reuse, R34, R68 ;  /* 0x000000223844723c */ /* 0x040fe20000041844 */
[----:B------:R-:W-:Y:S05]  /*1a040*/  LDSM.16.M88.4 R32, [R226+0x6000] ;  /* 0x00600000e220783b */ /* 0x000fea0000000200 */
[----:B----4-:R-:W-:Y:S06]  /*1a050*/  HMMA.16816.F32.BF16 R64, R56, R28, R64 ;  /* 0x0000001c3840723c */ /* 0x010fec0000041840 */
[C---:B--2---:R-:W-:Y:S06]  /*1a060*/  HMMA.16816.F32.BF16 R24, R8.reuse, R4, R24 ;  /* 0x000000040818723c */ /* 0x044fec0000041818 */
[----:B------:R-:W-:Y:S01]  /*1a070*/  HMMA.16816.F32.BF16 R20, R8, R6, R20 ;  /* 0x000000060814723c */ /* 0x000fe20000041814 */
[----:B------:R-:W1:Y:S05]  /*1a080*/  LDSM.16.M88.4 R4, [R225+0xe800] ;  /* 0x00e80000e104783b */ /* 0x000e6a0000000200 */
[----:B------:R-:W-:Y:S01]  /*1a090*/  HMMA.16816.F32.BF16 R80, R56, R30, R80 ;  /* 0x0000001e3850723c */ /* 0x000fe20000041850 */
[----:B------:R-:W2:Y:S04]  /*1a0a0*/  LDSM.16.M88.4 R28, [R225+0xe000] ;  /* 0x00e00000e11c783b */ /* 0x000ea80000000200 */
[----:B------:R-:W4:Y:S01]  /*1a0b0*/  LDSM.16.M88.4 R56, [R225+0xf800] ;  /* 0x00f80000e138783b */ /* 0x000f220000000200 */
[C---:B------:R-:W-:Y:S06]  /*1a0c0*/  HMMA.16816.F32.BF16 R12, R8.reuse, R60, R12 ;  /* 0x0000003c080c723c */ /* 0x040fec000004180c */
[C---:B------:R-:W-:Y:S01]  /*1a0d0*/  HMMA.16816.F32.BF16 R76, R8.reuse, R62, R76 ;  /* 0x0000003e084c723c */ /* 0x040fe2000004184c */
[----:B------:R-:W-:Y:S05]  /*1a0e0*/  LDSM.16.M88.4 R60, [R223+0x6000] ;  /* 0x00600000df3c783b */ /* 0x000fea0000000200 */
[C---:B------:R-:W-:Y:S06]  /*1a0f0*/  HMMA.16816.F32.BF16 R72, R8.reuse, R84, R72 ;  /* 0x000000540848723c */ /* 0x040fec0000041848 */
[C---:B------:R-:W-:Y:S01]  /*1a100*/  HMMA.16816.F32.BF16 R84, R8.reuse, R86, R68 ;  /* 0x000000560854723c */ /* 0x040fe20000041844 */
[----:B------:R-:W-:Y:S05]  /*1a110*/  LDSM.16.M88.4 R68, [R224+0x6000] ;  /* 0x00600000e044783b */ /* 0x000fea0000000200 */
[C---:B---3--:R-:W-:Y:S01]  /*1a120*/  HMMA.16816.F32.BF16 R88, R8.reuse, R44, R64 ;  /* 0x0000002c0858723c */ /* 0x048fe20000041840 */
[----:B------:R-:W3:Y:S05]  /*1a130*/  LDSM.16.M88.4 R64, [R223+0x6800] ;  /* 0x00680000df40783b */ /* 0x000eea0000000200 */
[----:B------:R-:W-:Y:S01]  /*1a140*/  HMMA.16816.F32.BF16 R80, R8, R46, R80 ;  /* 0x0000002e0850723c */ /* 0x000fe20000041850 */
[----:B------:R-:W3:Y:S04]  /*1a150*/  LDSM.16.M88.4 R8, [R223+0x7000] ;  /* 0x00700000df08783b */ /* 0x000ee80000000200 */
[----:B------:R-:W3:Y:S01]  /*1a160*/  LDSM.16.M88.4 R44, [R223+0x7800] ;  /* 0x00780000df2c783b */ /* 0x000ee20000000200 */
[C---:B-1----:R-:W-:Y:S06]  /*1a170*/  HMMA.16816.F32.BF16 R12, R32.reuse, R4, R12 ;  /* 0x00000004200c723c */ /* 0x042fec000004180c */
[C---:B------:R-:W-:Y:S01]  /*1a180*/  HMMA.16816.F32.BF16 R76, R32.reuse, R6, R76 ;  /* 0x00000006204c723c */ /* 0x040fe2000004184c */
[----:B------:R-:W-:Y:S05]  /*1a190*/  LDSM.16.M88.4 R4, [R220+0xe000] ;  /* 0x00e00000dc04783b */ /* 0x000fea0000000200 */
[C---:B--2---:R-:W-:Y:S06]  /*1a1a0*/  HMMA.16816.F32.BF16 R24, R32.reuse, R28, R24 ;  /* 0x0000001c2018723c */ /* 0x044fec0000041818 */
[C---:B------:R-:W-:Y:S01]  /*1a1b0*/  HMMA.16816.F32.BF16 R20, R32.reuse, R30, R20 ;  /* 0x0000001e2014723c */ /* 0x040fe20000041814 */
[----:B------:R-:W1:Y:S05]  /*1a1c0*/  LDSM.16.M88.4 R28, [R222+0x6000] ;  /* 0x00600000de1c783b */ /* 0x000e6a0000000200 */
[C---:B------:R-:W-:Y:S06]  /*1a1d0*/  HMMA.16816.F32.BF16 R72, R32.reuse, R48, R72 ;  /* 0x000000302048723c */ /* 0x040fec0000041848 */
[C---:B------:R-:W-:Y:S01]  /*1a1e0*/  HMMA.16816.F32.BF16 R84, R32.reuse, R50, R84 ;  /* 0x000000322054723c */ /* 0x040fe20000041854 */
[----:B------:R-:W2:Y:S05]  /*1a1f0*/  LDSM.16.M88.4 R48, [R220+0xe800] ;  /* 0x00e80000dc30783b */ /* 0x000eaa0000000200 */
[C---:B----4-:R-:W-:Y:S06]  /*1a200*/  HMMA.16816.F32.BF16 R88, R32.reuse, R56, R88 ;  /* 0x000000382058723c */ /* 0x050fec0000041858 */
[----:B------:R-:W-:Y:S01]  /*1a210*/  HMMA.16816.F32.BF16 R80, R32, R58, R80 ;  /* 0x0000003a2050723c */ /* 0x000fe20000041850 */
[----:B------:R-:W4:Y:S04]  /*1a220*/  LDSM.16.M88.4 R32, [R220+0xf000] ;  /* 0x00f00000dc20783b */ /* 0x000f280000000200 */
[----:B------:R-:W-:Y:S01]  /*1a230*/  LDSM.16.M88.4 R56, [R216+0x6000] ;  /* 0x00600000d838783b */ /* 0x000fe20000000200 */
[C---:B---3--:R-:W-:Y:S06]  /*1a240*/  HMMA.16816.F32.BF16 R12, R68.reuse, R64, R12 ;  /* 0x00000040440c723c */ /* 0x048fec000004180c */
[C---:B------:R-:W-:Y:S01]  /*1a250*/  HMMA.16816.F32.BF16 R76, R68.reuse, R66, R76 ;  /* 0x00000042444c723c */ /* 0x040fe2000004184c */
[----:B------:R-:W3:Y:S05]  /*1a260*/  LDSM.16.M88.4 R64, [R220+0xf800] ;  /* 0x00f80000dc40783b */ /* 0x000eea0000000200 */
[C---:B------:R-:W-:Y:S06]  /*1a270*/  HMMA.16816.F32.BF16 R24, R68.reuse, R60, R24 ;  /* 0x0000003c4418723c */ /* 0x040fec0000041818 */
[C---:B------:R-:W-:Y:S01]  /*1a280*/  HMMA.16816.F32.BF16 R20, R68.reuse, R62, R20 ;  /* 0x0000003e4414723c */ /* 0x040fe20000041814 */
[----:B------:R-:W3:Y:S05]  /*1a290*/  LDSM.16.M88.4 R60, [R221+0x6000] ;  /* 0x00600000dd3c783b */ /* 0x000eea0000000200 */
[C---:B------:R-:W-:Y:S06]  /*1a2a0*/  HMMA.16816.F32.BF16 R72, R68.reuse, R8, R72 ;  /* 0x000000084448723c */ /* 0x040fec0000041848 */
[C---:B------:R-:W-:Y:S01]  /*1a2b0*/  HMMA.16816.F32.BF16 R84, R68.reuse, R10, R84 ;  /* 0x0000000a4454723c */ /* 0x040fe20000041854 */
[----:B------:R-:W3:Y:S05]  /*1a2c0*/  LDSM.16.M88.4 R8, [R216+0x6800] ;  /* 0x00680000d808783b */ /* 0x000eea0000000200 */
[C---:B------:R-:W-:Y:S06]  /*1a2d0*/  HMMA.16816.F32.BF16 R88, R68.reuse, R44, R88 ;  /* 0x0000002c4458723c */ /* 0x040fec0000041858 */
[----:B------:R-:W-:Y:S06]  /*1a2e0*/  HMMA.16816.F32.BF16 R80, R68, R46, R80 ;  /* 0x0000002e4450723c */ /* 0x000fec0000041850 */
[C---:B-1----:R-:W-:Y:S06]  /*1a2f0*/  HMMA.16816.F32.BF16 R24, R28.reuse, R4, R24 ;  /* 0x000000041c18723c */ /* 0x042fec0000041818 */
[C---:B------:R-:W-:Y:S01]  /*1a300*/  HMMA.16816.F32.BF16 R20, R28.reuse, R6, R20 ;  /* 0x000000061c14723c */ /* 0x040fe20000041814 */
[----:B------:R-:W1:Y:S05]  /*1a310*/  LDSM.16.M88.4 R4, [R216+0x7000] ;  /* 0x00700000d804783b */ /* 0x000e6a0000000200 */
[C---:B--2---:R-:W-:Y:S06]  /*1a320*/  HMMA.16816.F32.BF16 R12, R28.reuse, R48, R12 ;  /* 0x000000301c0c723c */ /* 0x044fec000004180c */
[C---:B------:R-:W-:Y:S06]  /*1a330*/  HMMA.16816.F32.BF16 R76, R28.reuse, R50, R76 ;  /* 0x000000321c4c723c */ /* 0x040fec000004184c */
[C---:B----4-:R-:W-:Y:S06]  /*1a340*/  HMMA.16816.F32.BF16 R72, R28.reuse, R32, R72 ;  /* 0x000000201c48723c */ /* 0x050fec0000041848 */
[C---:B------:R-:W-:Y:S06]  /*1a350*/  HMMA.16816.F32.BF16 R84, R28.reuse, R34, R84 ;  /* 0x000000221c54723c */ /* 0x040fec0000041854 */
[C---:B---3--:R-:W-:Y:S06]  /*1a360*/  HMMA.16816.F32.BF16 R88, R28.reuse, R64, R88 ;  /* 0x000000401c58723c */ /* 0x048fec0000041858 */
[----:B------:R-:W-:Y:S01]  /*1a370*/  HMMA.16816.F32.BF16 R80, R28, R66, R80 ;  /* 0x000000421c50723c */ /* 0x000fe20000041850 */
[----:B------:R-:W2:Y:S01]  /*1a380*/  LDSM.16.M88.4 R28, [R216+0x7800] ;  /* 0x00780000d81c783b */ /* 0x000ea20000000200 */
[----:B------:R-:W-:-:S04]  /*1a390*/  DEPBAR.LE SB0, 0x0 ;  /* 0x000080000000791a */ /* 0x000fc80000000000 */
[C---:B------:R-:W-:Y:S06]  /*1a3a0*/  HMMA.16816.F32.BF16 R24, R60.reuse, R56, R24 ;  /* 0x000000383c18723c */ /* 0x040fec0000041818 */
[C---:B------:R-:W-:Y:S06]  /*1a3b0*/  HMMA.16816.F32.BF16 R20, R60.reuse, R58, R20 ;  /* 0x0000003a3c14723c */ /* 0x040fec0000041814 */
[C---:B------:R-:W-:Y:S06]  /*1a3c0*/  HMMA.16816.F32.BF16 R12, R60.reuse, R8, R12 ;  /* 0x000000083c0c723c */ /* 0x040fec000004180c */
[----:B-1----:R-:W-:Y:S01]  /*1a3d0*/  HMMA.16816.F32.BF16 R84, R60, R6, R84 ;  /* 0x000000063c54723c */ /* 0x002fe20000041854 */
[----:B------:R-:W-:-:S05]  /*1a3e0*/  VIADD R8, R3, 0xffffffd1 ;  /* 0xffffffd103087836 */ /* 0x000fca0000000000 */
[C---:B------:R-:W-:Y:S01]  /*1a3f0*/  HMMA.16816.F32.BF16 R76, R60.reuse, R10, R76 ;  /* 0x0000000a3c4c723c */ /* 0x040fe2000004184c */
[----:B------:R-:W-:Y:S01]  /*1a400*/  FSEL R27, R27, -INF , !P0 ;  /* 0xff8000001b1b7808 */ /* 0x000fe20004000000 */
[----:B------:R-:W-:Y:S01]  /*1a410*/  VIADD R6, R3, 0xfffffff1 ;  /* 0xfffffff103067836 */ /* 0x000fe20000000000 */
[----:B------:R-:W-:Y:S02]  /*1a420*/  FSEL R25, R25, -INF , !P0 ;  /* 0xff80000019197808 */ /* 0x000fe40004000000 */
[-C--:B------:R-:W-:Y:S01]  /*1a430*/  ISETP.GE.AND P3, PT, R8, R53.reuse, PT ;  /* 0x000000350800720c */ /* 0x080fe20003f66270 */
[C---:B------:R-:W-:Y:S01]  /*1a440*/  HMMA.16816.F32.BF16 R72, R60.reuse, R4, R72 ;  /* 0x000000043c48723c */ /* 0x040fe20000041848 */
[----:B------:R-:W-:Y:S01]  /*1a450*/  FSEL R22, R22, -INF , !P6 ;  /* 0xff80000016167808 */ /* 0x000fe20007000000 */
[C---:B------:R-:W-:Y:S01]  /*1a460*/  VIADD R8, R3.reuse, 0xffffffd9 ;  /* 0xffffffd903087836 */ /* 0x040fe20000000000 */
[----:B------:R-:W-:Y:S02]  /*1a470*/  FSEL R20, R20, -INF , !P6 ;  /* 0xff80000014147808 */ /* 0x000fe40007000000 */
[----:B------:R-:W-:Y:S01]  /*1a480*/  ISETP.GE.AND P6, PT, R0, R53, PT ;  /* 0x000000350000720c */ /* 0x000fe20003fc6270 */
[C---:B------:R-:W-:Y:S01]  /*1a490*/  VIADD R0, R3.reuse, 0xffffffe9 ;  /* 0xffffffe903007836 */ /* 0x040fe20000000000 */
[----:B--2---:R-:W-:Y:S01]  /*1a4a0*/  HMMA.16816.F32.BF16 R88, R60, R28, R88 ;  /* 0x0000001c3c58723c */ /* 0x004fe20000041858 */
[----:B------:R-:W-:Y:S01]  /*1a4b0*/  VIADD R4, R3, 0xffffffe0 ;  /* 0xffffffe003047836 */ /* 0x000fe20000000000 */
[----:B------:R-:W-:-:S02]  /*1a4c0*/  FSEL R23, R23, -INF , !P5 ;  /* 0xff80000017177808 */ /* 0x000fc40006800000 */
[----:B------:R-:W-:Y:S02]  /*1a4d0*/  FSEL R21, R21, -INF , !P5 ;  /* 0xff80000015157808 */ /* 0x000fe40006800000 */
[-C--:B------:R-:W-:Y:S01]  /*1a4e0*/  ISETP.GE.AND P0, PT, R4, R53.reuse, PT ;  /* 0x000000350400720c */ /* 0x080fe20003f06270 */
[C---:B------:R-:W-:Y:S01]  /*1a4f0*/  VIADD R4, R3.reuse, 0xffffffe8 ;  /* 0xffffffe803047836 */ /* 0x040fe20000000000 */
[----:B------:R-:W-:Y:S01]  /*1a500*/  HMMA.16816.F32.BF16 R80, R60, R30, R80 ;  /* 0x0000001e3c50723c */ /* 0x000fe20000041850 */
[----:B------:R-:W-:Y:S02]  /*1a510*/  FSEL R14, R14, -INF , !P4 ;  /* 0xff8000000e0e7808 */ /* 0x000fe40006000000 */
[----:B------:R-:W-:Y:S02]  /*1a520*/  FSEL R5, R12, -INF , !P4 ;  /* 0xff8000000c057808 */ /* 0x000fe40006000000 */
[-C--:B------:R-:W-:Y:S02]  /*1a530*/  ISETP.GE.AND P5, PT, R4, R53.reuse, PT ;  /* 0x000000350400720c */ /* 0x080fe40003fa6270 */
[----:B------:R-:W-:Y:S01]  /*1a540*/  ISETP.GE.AND P4, PT, R0, R53, PT ;  /* 0x000000350000720c */ /* 0x000fe20003f86270 */
[----:B------:R-:W-:Y:S01]  /*1a550*/  VIADD R0, R3, 0xfffffff0 ;  /* 0xfffffff003007836 */ /* 0x000fe20000000000 */
[----:B------:R-:W-:-:S02]  /*1a560*/  FSEL R26, R26, -INF , !P1 ;  /* 0xff8000001a1a7808 */ /* 0x000fc40004800000 */
[----:B------:R-:W-:Y:S02]  /*1a570*/  FSEL R24, R24, -INF , !P1 ;  /* 0xff80000018187808 */ /* 0x000fe40004800000 */
[----:B------:R-:W-:Y:S02]  /*1a580*/  FSEL R29, R86, -INF , !P5 ;  /* 0xff800000561d7808 */ /* 0x000fe40006800000 */
[----:B------:R-:W-:Y:S02]  /*1a590*/  FSEL R182, R84, -INF , !P5 ;  /* 0xff80000054b67808 */ /* 0x000fe40006800000 */
[----:B------:R-:W-:Y:S02]  /*1a5a0*/  ISETP.GE.AND P1, PT, R8, R53, PT ;  /* 0x000000350800720c */ /* 0x000fe40003f26270 */
[----:B------:R-:W-:Y:S02]  /*1a5b0*/  ISETP.GE.AND P5, PT, R165, 0x2, PT ;  /* 0x00000002a500780c */ /* 0x000fe40003fa6270 */
[----:B------:R-:W-:-:S02]  /*1a5c0*/  FSEL R8, R15, -INF , !P3 ;  /* 0xff8000000f087808 */ /* 0x000fc40005800000 */
[----:B------:R-:W-:Y:S02]  /*1a5d0*/  FSEL R13, R13, -INF , !P3 ;  /* 0xff8000000d0d7808 */ /* 0x000fe40005800000 */
[-C--:B------:R-:W-:Y:S02]  /*1a5e0*/  ISETP.GE.AND P3, PT, R0, R53.reuse, PT ;  /* 0x000000350000720c */ /* 0x080fe40003f66270 */
[----:B------:R-:W-:Y:S02]  /*1a5f0*/  FSEL R0, R78, -INF , !P2 ;  /* 0xff8000004e007808 */ /* 0x000fe40005000000 */
[----:B------:R-:W-:Y:S02]  /*1a600*/  FSEL R4, R76, -INF , !P2 ;  /* 0xff8000004c047808 */ /* 0x000fe40005000000 */
[----:B------:R-:W-:Y:S01]  /*1a610*/  ISETP.GE.AND P2, PT, R6, R53, PT ;  /* 0x000000350600720c */ /* 0x000fe20003f46270 */
[----:B------:R-:W-:Y:S01]  /*1a620*/  VIADD R6, R3, 0xfffffff8 ;  /* 0xfffffff803067836 */ /* 0x000fe20000000000 */
[----:B------:R-:W-:Y:S01]  /*1a630*/  FSEL R12, R79, -INF , !P1 ;  /* 0xff8000004f0c7808 */ /* 0x000fe20004800000 */
[----:B------:R-:W-:Y:S01]  /*1a640*/  VIADD R3, R3, 0xfffffff9 ;  /* 0xfffffff903037836 */ /* 0x000fe20000000000 */
[----:B------:R-:W-:-:S02]  /*1a650*/  FSEL R9, R77, -INF , !P1 ;  /* 0xff8000004d097808 */ /* 0x000fc40004800000 */
[----:B------:R-:W-:Y:S02]  /*1a660*/  FSEL R31, R74, -INF , !P0 ;  /* 0xff8000004a1f7808 */ /* 0x000fe40004000000 */
[----:B------:R-:W-:Y:S02]  /*1a670*/  FSEL R180, R72, -INF , !P0 ;  /* 0xff80000048b47808 */ /* 0x000fe40004000000 */
[-C--:B------:R-:W-:Y:S02]  /*1a680*/  ISETP.GE.AND P1, PT, R6, R53.reuse, PT ;  /* 0x000000350600720c */ /* 0x080fe40003f26270 */
[----:B------:R-:W-:Y:S02]  /*1a690*/  ISETP.GE.AND P0, PT, R3, R53, PT ;  /* 0x000000350300720c */ /* 0x000fe40003f06270 */
[----:B------:R-:W-:Y:S02]  /*1a6a0*/  FSEL R30, R75, -INF , !P6 ;  /* 0xff8000004b1e7808 */ /* 0x000fe40007000000 */
        /* <DEDUP_REMOVED lines=9> */
[----:B------:R-:W-:Y:S02]  /*1a740*/  FSEL R32, R83, -INF , !P0 ;  /* 0xff80000053207808 */ /* 0x000fe40004000000 */
[----:B------:R-:W-:Y:S01]  /*1a750*/  FSEL R192, R81, -INF , !P0 ;  /* 0xff80000051c07808 */ /* 0x000fe20004000000 */
[----:B------:R-:W-:Y:S06]  /*1a760*/  BAR.SYNC.DEFER_BLOCKING 0x0 ;  /* 0x0000000000007b1d */ /* 0x000fec0000010000 */
[----:B------:R-:W-:Y:S05]  /*1a770*/  @!P5 BRA `(.L_x_1127) ;  /* 0x0000000c0014d947 */ /* 0x000fea0003800000 */
[----:B------:R-:W-:Y:S01]  /*1a780*/  ISETP.NE.U32.AND P0, PT, R244, RZ, PT ;  /* 0x000000fff400720c */ /* 0x000fe20003f05070 */
[----:B------:R-:W-:Y:S03]  /*1a790*/  BSSY B0, `(.L_x_1128) ;  /* 0x0000044000007945 */ /* 0x000fe60003800000 */
[----:B------:R-:W-:-:S13]  /*1a7a0*/  ISETP.NE.AND.EX P0, PT, R245, RZ, PT, P0 ;  /* 0x000000fff500720c */ /* 0x000fda0003f05300 */
[----:B------:R-:W-:Y:S05]  /*1a7b0*/  @!P0 BRA `(.L_x_1129) ;  /* 0x0000000000f88947 */ /* 0x000fea0003800000 */
[----:B------:R-:W2:Y:S01]  /*1a7c0*/  LD.E R17, desc[UR6][R18.64+0x170] ;  /* 0x0001700612117980 */ /* 0x000ea2000c101900 */
[C---:B------:R-:W-:Y:S02]  /*1a7d0*/  IADD3 R15, R2.reuse, -0x40, RZ ;  /* 0xffffffc0020f7810 */ /* 0x040fe40007ffe0ff */
[----:B------:R-:W-:Y:S02]  /*1a7e0*/  IABS R7, R2 ;  /* 0x0000000200077213 */ /* 0x000fe40000000000 */
[----:B------:R-:W-:Y:S02]  /*1a7f0*/  IABS R3, R15 ;  /* 0x0000000f00037213 */ /* 0x000fe40000000000 */
[-C--:B--2---:R-:W-:Y:S02]  /*1a800*/  IABS R10, R17.reuse ;  /* 0x00000011000a7213 */ /* 0x084fe40000000000 */
[-C--:B------:R-:W-:Y:S02]  /*1a810*/  IABS R6, R17.reuse ;  /* 0x0000001100067213 */ /* 0x080fe40000000000 */
[----:B------:R-:W1:Y:S01]  /*1a820*/  I2F.RP R36, R10 ;  /* 0x0000000a00247306 */ /* 0x000e620000209400 */
[----:B------:R-:W-:-:S02]  /*1a830*/  LOP3.LUT R2, R2, R17, RZ, 0x3c, !PT ;  /* 0x0000001102027212 */ /* 0x000fc400078e3cff */
[----:B------:R-:W-:Y:S02]  /*1a840*/  IADD3 R6, RZ, -R6, RZ ;  /* 0x80000006ff067210 */ /* 0x000fe40007ffe0ff */
[-C--:B------:R-:W-:Y:S02]  /*1a850*/  LOP3.LUT R15, R15, R17.reuse, RZ, 0x3c, !PT ;  /* 0x000000110f0f7212 */ /* 0x080fe400078e3cff */
[----:B------:R-:W-:Y:S02]  /*1a860*/  ISETP.GE.AND P2, PT, R2, RZ, PT ;  /* 0x000000ff0200720c */ /* 0x000fe40003f46270 */
[----:B------:R-:W-:Y:S02]  /*1a870*/  ISETP.GE.AND P0, PT, R15, RZ, PT ;  /* 0x000000ff0f00720c */ /* 0x000fe40003f06270 */
[----:B------:R-:W-:Y:S01]  /*1a880*/  LOP3.LUT R2, RZ, R17, RZ, 0x33, !PT ;  /* 0x00000011ff027212 */ /* 0x000fe200078e33ff */
[----:B-1----:R-:W1:Y:S02]  /*1a890*/  MUFU.RCP R36, R36 ;  /* 0x0000002400247308 */ /* 0x002e640000001000 */
[----:B-1----:R-:W-:-:S06]  /*1a8a0*/  VIADD R36, R36, 0xffffffe ;  /* 0x0ffffffe24247836 */ /* 0x002fcc0000000000 */
[----:B------:R-:W1:Y:S02]  /*1a8b0*/  F2I.FTZ.U32.TRUNC.NTZ R37, R36 ;  /* 0x0000002400257305 */ /* 0x000e64000021f000 */
[----:B-1----:R-:W-:Y:S02]  /*1a8c0*/  IMAD.MOV R11, RZ, RZ, -R37 ;  /* 0x000000ffff0b7224 */ /* 0x002fe400078e0a25 */
[----:B------:R-:W-:Y:S02]  /*1a8d0*/  IMAD.MOV.U32 R36, RZ, RZ, RZ ;  /* 0x000000ffff247224 */ /* 0x000fe400078e00ff */
[----:B------:R-:W-:-:S04]  /*1a8e0*/  IMAD R11, R11, R10, RZ ;  /* 0x0000000a0b0b7224 */ /* 0x000fc800078e02ff */
[----:B------:R-:W-:-:S06]  /*1a8f0*/  IMAD.HI.U32 R11, R37, R11, R36 ;  /* 0x0000000b250b7227 */ /* 0x000fcc00078e0024 */
[----:B------:R-:W-:-:S04]  /*1a900*/  IMAD.HI.U32 R16, R11, R7, RZ ;  /* 0x000000070b107227 */ /* 0x000fc800078e00ff */
[----:B------:R-:W-:-:S04]  /*1a910*/  IMAD.HI.U32 R11, R11, R3, RZ ;  /* 0x000000030b0b7227 */ /* 0x000fc800078e00ff */
[-C--:B------:R-:W-:Y:S02]  /*1a920*/  IMAD R7, R16, R6.reuse, R7 ;  /* 0x0000000610077224 */ /* 0x080fe400078e0207 */
[----:B------:R-:W-:-:S03]  /*1a930*/  IMAD R3, R11, R6, R3 ;  /* 0x000000060b037224 */ /* 0x000fc600078e0203 */
[C---:B------:R-:W-:Y:S02]  /*1a940*/  ISETP.GT.U32.AND P3, PT, R10.reuse, R7, PT ;  /* 0x000000070a00720c */ /* 0x040fe40003f64070 */
[----:B------:R-:W-:-:S11]  /*1a950*/  ISETP.GT.U32.AND P1, PT, R10, R3, PT ;  /* 0x000000030a00720c */ /* 0x000fd60003f24070 */
[----:B------:R-:W-:Y:S02]  /*1a960*/  @!P3 IMAD.IADD R7, R7, 0x1, -R10 ;  /* 0x000000010707b824 */ /* 0x000fe400078e0a0a */
[-C--:B------:R-:W-:Y:S01]  /*1a970*/  @!P1 IADD3 R3, R3, -R10.reuse, RZ ;  /* 0x8000000a03039210 */ /* 0x080fe20007ffe0ff */
[----:B------:R-:W-:Y:S01]  /*1a980*/  @!P3 VIADD R16, R16, 0x1 ;  /* 0x000000011010b836 */ /* 0x000fe20000000000 */
[----:B------:R-:W-:Y:S02]  /*1a990*/  @!P1 IADD3 R11, R11, 0x1, RZ ;  /* 0x000000010b0b9810 */ /* 0x000fe40007ffe0ff */
[-C--:B------:R-:W-:Y:S02]  /*1a9a0*/  ISETP.GE.U32.AND P6, PT, R7, R10.reuse, PT ;  /* 0x0000000a0700720c */ /* 0x080fe40003fc6070 */
[----:B------:R-:W-:Y:S02]  /*1a9b0*/  ISETP.GE.U32.AND P4, PT, R3, R10, PT ;  /* 0x0000000a0300720c */ /* 0x000fe40003f86070 */
[----:B------:R-:W-:-:S09]  /*1a9c0*/  ISETP.NE.AND P1, PT, R17, RZ, PT ;  /* 0x000000ff1100720c */ /* 0x000fd20003f25270 */
[----:B------:R-:W-:Y:S02]  /*1a9d0*/  @P6 VIADD R16, R16, 0x1 ;  /* 0x0000000110106836 */ /* 0x000fe40000000000 */
[----:B------:R-:W-:Y:S02]  /*1a9e0*/  @P4 IADD3 R11, R11, 0x1, RZ ;  /* 0x000000010b0b4810 */ /* 0x000fe40007ffe0ff */
[----:B------:R-:W-:Y:S02]  /*1a9f0*/  IMAD.MOV.U32 R6, RZ, RZ, R16 ;  /* 0x000000ffff067224 */ /* 0x000fe400078e0010 */
[----:B------:R-:W-:Y:S02]  /*1aa00*/  MOV R7, R11 ;  /* 0x0000000b00077202 */ /* 0x000fe40000000f00 */
[----:B------:R-:W-:Y:S01]  /*1aa10*/  @!P2 IMAD.MOV R6, RZ, RZ, -R6 ;  /* 0x000000ffff06a224 */ /* 0x000fe200078e0a06 */
[----:B------:R-:W2:Y:S01]  /*1aa20*/  LD.E.64 R10, desc[UR6][R18.64+0x38] ;  /* 0x00003806120a7980 */ /* 0x000ea2000c101b00 */
[----:B------:R-:W-:-:S03]  /*1aa30*/  @!P0 IADD3 R7, -R7, RZ, RZ ;  /* 0x000000ff07078210 */ /* 0x000fc60007ffe1ff */
[C---:B------:R-:W-:Y:S02]  /*1aa40*/  SEL R6, R2.reuse, R6, !P1 ;  /* 0x0000000602067207 */ /* 0x040fe40004800000 */
[----:B------:R-:W-:-:S03]  /*1aa50*/  SEL R7, R2, R7, !P1 ;  /* 0x0000000702077207 */ /* 0x000fc60004800000 */
[----:B------:R-:W-:-:S04]  /*1aa60*/  IMAD.WIDE R2, R6, 0x4, R244 ;  /* 0x0000000406027825 */ /* 0x000fc800078e02f4 */
[----:B------:R-:W-:Y:S02]  /*1aa70*/  IMAD.WIDE R36, R7, 0x4, R244 ;  /* 0x0000000407247825 */ /* 0x000fe400078e02f4 */
[----:B------:R-:W3:Y:S04]  /*1aa80*/  LD.E R3, desc[UR6][R2.64] ;  /* 0x0000000602037980 */ /* 0x000ee8000c101900 */
[----:B------:R-:W3:Y:S04]  /*1aa90*/  LD.E R2, desc[UR6][R36.64] ;  /* 0x0000000624027980 */ /* 0x000ee8000c101900 */
[----:B------:R-:W4:Y:S01]  /*1aaa0*/  LD.E.64 R36, desc[UR6][R18.64+0x20] ;  /* 0x0000200612247980 */ /* 0x000f22000c101b00 */
[----:B------:R-:W-:-:S04]  /*1aab0*/  IMAD.IADD R6, R6, 0x1, -R7 ;  /* 0x0000000106067824 */ /* 0x000fc800078e0a07 */
[----:B------:R-:W-:-:S05]  /*1aac0*/  IMAD R17, R17, R6, -0x40 ;  /* 0xffffffc011117424 */ /* 0x000fca00078e0206 */
[----:B------:R-:W-:Y:S01]  /*1aad0*/  SHF.R.S32.HI R7, RZ, 0x1f, R17 ;  /* 0x0000001fff077819 */ /* 0x000fe20000011411 */
[-C--:B--2---:R-:W-:Y:S02]  /*1aae0*/  IMAD R6, R11, R17.reuse, RZ ;  /* 0x000000110b067224 */ /* 0x084fe400078e02ff */
[----:B------:R-:W-:-:S04]  /*1aaf0*/  IMAD.WIDE.U32 R16, R10, R17, RZ ;  /* 0x000000110a107225 */ /* 0x000fc800078e00ff */
[----:B------:R-:W-:-:S04]  /*1ab00*/  IMAD R6, R10, R7, R6 ;  /* 0x000000070a067224 */ /* 0x000fc800078e0206 */
[----:B------:R-:W-:Y:S01]  /*1ab10*/  IMAD.IADD R17, R17, 0x1, R6 ;  /* 0x0000000111117824 */ /* 0x000fe200078e0206 */
[----:B---3--:R-:W-:-:S04]  /*1ab20*/  IADD3 R2, -R3, R2, RZ ;  /* 0x0000000203027210 */ /* 0x008fc80007ffe1ff */
[----:B------:R-:W-:Y:S01]  /*1ab30*/  SHF.R.S32.HI R7, RZ, 0x1f, R2 ;  /* 0x0000001fff077819 */ /* 0x000fe20000011402 */
[----:B----4-:R-:W-:Y:S02]  /*1ab40*/  IMAD R3, R37, R2, RZ ;  /* 0x0000000225037224 */ /* 0x010fe400078e02ff */
[----:B------:R-:W-:-:S04]  /*1ab50*/  IMAD.WIDE.U32 R16, R2, R36, R16 ;  /* 0x0000002402107225 */ /* 0x000fc800078e0010 */
[----:B------:R-:W-:-:S05]  /*1ab60*/  IMAD R3, R36, R7, R3 ;  /* 0x0000000724037224 */ /* 0x000fca00078e0203 */
[----:B------:R-:W-:Y:S01]  /*1ab70*/  IADD3 R2, R17, R3, RZ ;  /* 0x0000000311027210 */ /* 0x000fe20007ffe0ff */
[----:B------:R-:W-:Y:S01]  /*1ab80*/  IMAD.MOV.U32 R3, RZ, RZ, R16 ;  /* 0x000000ffff037224 */ /* 0x000fe200078e0010 */
[----:B------:R-:W-:Y:S05]  /*1ab90*/  BRA `(.L_x_1130) ;  /* 0x00000000000c7947 */ /* 0x000fea0003800000 */
.L_x_1129:
[----:B------:R-:W2:Y:S02]  /*1aba0*/  LD.E R3, desc[UR6][R18.64+0x38] ;  /* 0x0000380612037980 */ /* 0x000ea4000c101900 */
[----:B--2---:R-:W-:-:S04]  /*1abb0*/  LEA R3, -R3, RZ, 0x6 ;  /* 0x000000ff03037211 */ /* 0x004fc800078e31ff */
[----:B------:R-:W-:Y:S02]  /*1abc0*/  SHF.R.S32.HI R2, RZ, 0x1f, R3 ;  /* 0x0000001fff027819 */ /* 0x000fe40000011403 */
.L_x_1130:
[----:B------:R-:W-:Y:S05]  /*1abd0*/  BSYNC B0 ;  /* 0x0000000000007941 */ /* 0x000fea0003800000 */
.L_x_1128:
[C---:B------:R-:W-:Y:S02]  /*1abe0*/  LOP3.LUT P3, RZ, R246.reuse, 0x4, RZ, 0xc0, !PT ;  /* 0x00000004f6ff7812 */ /* 0x040fe4000786c0ff */
[C---:B------:R-:W-:Y:S02]  /*1abf0*/  LOP3.LUT P4, RZ, R246.reuse, 0x2, RZ, 0xc0, !PT ;  /* 0x00000002f6ff7812 */ /* 0x040fe4000788c0ff */
[C---:B------:R-:W-:Y:S02]  /*1ac00*/  IADD3 R158, P1, R3.reuse, R158, RZ ;  /* 0x0000009e039e7210 */ /* 0x040fe40007f3e0ff */
[C---:B------:R-:W-:Y:S02]  /*1ac10*/  LOP3.LUT P2, RZ, R246.reuse, 0x8, RZ, 0xc0, !PT ;  /* 0x00000008f6ff7812 */ /* 0x040fe4000784c0ff */
[----:B------:R-:W-:Y:S01]  /*1ac20*/  LOP3.LUT P6, RZ, R246, 0x1, RZ, 0xc0, !PT ;  /* 0x00000001f6ff7812 */ /* 0x000fe200078cc0ff */
[----:B------:R-:W-:Y:S01]  /*1ac30*/  IMAD.X R156, R2, 0x1, R157, P1 ;  /* 0x00000001029c7824 */ /* 0x000fe200008e069d */
[----:B------:R-:W-:-:S03]  /*1ac40*/  LEA R16, P0, R3, R236, 0x1 ;  /* 0x000000ec03107211 */ /* 0x000fc600078008ff */
[CC--:B------:R-:W-:Y:S02]  /*1ac50*/  @P3 LEA R6, P1, R158.reuse, R160.reuse, 0x1 ;  /* 0x000000a09e063211 */ /* 0x0c0fe400078208ff */
[C---:B------:R-:W-:Y:S02]  /*1ac60*/  LEA.HI.X R17, R3.reuse, R235, R2, 0x1, P0 ;  /* 0x000000eb03117211 */ /* 0x040fe400000f0c02 */
[C---:B------:R-:W-:Y:S02]  /*1ac70*/  @P3 LEA.HI.X R7, R158.reuse, R161, R156, 0x1, P1 ;  /* 0x000000a19e073211 */ /* 0x040fe400008f0c9c */
[----:B------:R-:W-:Y:S02]  /*1ac80*/  IADD3 R3, P1, R3, R233, RZ ;  /* 0x000000e903037210 */ /* 0x000fe40007f3e0ff */
[-C--:B------:R-:W-:Y:S01]  /*1ac90*/  @P4 LEA R10, P0, R158, R160.reuse, 0x1 ;  /* 0x000000a09e0a4211 */ /* 0x080fe200078008ff */
[----:B------:R-:W-:Y:S01]  /*1aca0*/  @!PT LDS RZ, [RZ] ;  /* 0x00000000fffff984 */ /* 0x000fe20000000800 */
[----:B------:R-:W-:Y:S01]  /*1acb0*/  @!PT LDS RZ, [RZ] ;  /* 0x00000000fffff984 */ /* 0x000fe20000000800 */
[----:B------:R-:W-:Y:S01]  /*1acc0*/  @!PT LDS RZ, [RZ] ;  /* 0x00000000fffff984 */ /* 0x000fe20000000800 */
[----:B------:R1:W-:Y:S02]  /*1acd0*/  @P6 LDGSTS.E.BYPASS.LTC128B.128 [R243+0x8000], desc[UR6][R16.64] ;  /* 0x0800000010f36fae */ /* 0x0003e4000b901d46 */
[----:B------:R-:W-:Y:S01]  /*1ace0*/  IMAD.X R15, R2, 0x1, R234, P1 ;  /* 0x00000001020f7824 */ /* 0x000fe200008e06ea */
[C---:B------:R-:W-:Y:S01]  /*1acf0*/  @P4 LEA.HI.X R11, R158.reuse, R161, R156, 0x1, P0 ;  /* 0x000000a19e0b4211 */ /* 0x040fe200000f0c9c */
[----:B------:R1:W-:Y:S01]  /*1ad00*/  @!P6 STS.128 [R243+0x8000], RZ ;  /* 0x008000fff300e388 */ /* 0x0003e20000000c00 */
[----:B------:R-:W-:-:S02]  /*1ad10*/  @P2 LEA R36, P0, R158, R160, 0x1 ;  /* 0x000000a09e242211 */ /* 0x000fc400078008ff */
[CC--:B------:R-:W-:Y:S01]  /*1ad20*/  @P6 LEA R48, P1, R3.reuse, R236.reuse, 0x1 ;  /* 0x000000ec03306211 */ /* 0x0c0fe200078208ff */
[----:B------:R-:W-:Y:S01]  /*1ad30*/  @!PT LDS RZ, [RZ] ;  /* 0x00000000fffff984 */ /* 0x000fe20000000800 */
[----:B------:R-:W-:Y:S01]  /*1ad40*/  @!PT LDS RZ, [RZ] ;  /* 0x00000000fffff984 */ /* 0x000fe20000000800 */
[----:B------:R-:W-:Y:S01]  /*1ad50*/  @!PT LDS RZ, [RZ] ;  /* 0x00000000fffff984 */ /* 0x000fe20000000800 */
[----:B------:R1:W-:Y:S01]  /*1ad60*/  @P4 LDGSTS.E.BYPASS.LTC128B.128 [R243+0xa000], desc[UR6][R10.64+0x80] ;  /* 0x0a0000800af34fae */ /* 0x0003e2000b901d46 */
[----:B------:R-:W-:Y:S02]  /*1ad70*/  @P2 LEA.HI.X R37, R158, R161, R156, 0x1, P0 ;  /* 0x000000a19e252211 */ /* 0x000fe400000f0c9c */
[CCC-:B------:R-:W-:Y:S01]  /*1ad80*/  @P6 LEA.HI.X R49, R3.reuse, R235.reuse, R15.reuse, 0x1, P1 ;  /* 0x000000eb03316211 */ /* 0x1c0fe200008f0c0f */
[----:B------:R1:W-:Y:S01]  /*1ad90*/  @!P4 STS.128 [R243+0xa000], RZ ;  /* 0x00a000fff300c388 */ /* 0x0003e20000000c00 */
[CC--:B------:R-:W-:Y:S02]  /*1ada0*/  @P4 LEA R46, P0, R3.reuse, R236.reuse, 0x1 ;  /* 0x000000ec032e4211 */ /* 0x0c0fe400078008ff */
[C---:B------:R-:W-:Y:S01]  /*1adb0*/  @P3 LEA R44, P1, R3.reuse, R236, 0x1 ;  /* 0x000000ec032c3211 */ /* 0x040fe200078208ff */
[----:B------:R-:W-:Y:S01]  /*1adc0*/  @!PT LDS RZ, [RZ] ;  /* 0x00000000fffff984 */ /* 0x000fe20000000800 */
[----:B------:R-:W-:Y:S01]  /*1add0*/  @!PT LDS RZ, [RZ] ;  /* 0x00000000fffff984 */ /* 0x000fe20000000800 */
[----:B------:R-:W-:Y:S01]  /*1ade0*/  @!PT LDS RZ, [RZ] ;  /* 0x00000000fffff984 */ /* 0x000fe20000000800 */
[----:B------:R1:W-:Y:S01]  /*1adf0*/  @P3 LDGSTS.E.BYPASS.LTC128B.128 [R243+0xc000], desc[UR6][R6.64+0x100] ;  /* 0x0c00010006f33fae */ /* 0x0003e2000b901d46 */
[----:B------:R-:W-:-:S02]  /*1ae00*/  @P4 LEA.HI.X R47, R3, R235, R15, 0x1, P0 ;  /* 0x000000eb032f4211 */ /* 0x000fc400000f0c0f */
[C-C-:B------:R-:W-:Y:S01]  /*1ae10*/  @P3 LEA.HI.X R45, R3.reuse, R235, R15.reuse, 0x1, P1 ;  /* 0x000000eb032d3211 */ /* 0x140fe200008f0c0f */
[----:B------:R1:W-:Y:S01]  /*1ae20*/  @!P3 STS.128 [R243+0xc000], RZ ;  /* 0x00c000fff300b388 */ /* 0x0003e20000000c00 */
[CC--:B------:R-:W-:Y:S02]  /*1ae30*/  @P2 LEA R42, P0, R3.reuse, R236.reuse, 0x1 ;  /* 0x000000ec032a2211 */ /* 0x0c0fe400078008ff */
[C---:B------:R-:W-:Y:S01]  /*1ae40*/  IADD3 R2, P1, R3.reuse, R233, RZ ;  /* 0x000000e903027210 */ /* 0x040fe20007f3e0ff */
[----:B------:R-:W-:Y:S01]  /*1ae50*/  @!PT LDS RZ, [RZ] ;  /* 0x00000000fffff984 */ /* 0x000fe20000000800 */
[----:B------:R-:W-:Y:S01]  /*1ae60*/  @!PT LDS RZ, [RZ] ;  /* 0x00000000fffff984 */ /* 0x000fe20000000800 */
[----:B------:R-:W-:Y:S01]  /*1ae70*/  @!PT LDS RZ, [RZ] ;  /* 0x00000000fffff984 */ /* 0x000fe20000000800 */
[----:B------:R1:W-:Y:S01]  /*1ae80*/  @P2 LDGSTS.E.BYPASS.LTC128B.128 [R243+0xe000], desc[UR6][R36.64+0x180] ;  /* 0x0e00018024f32fae */ /* 0x0003e2000b901d46 */
[-C--:B------:R-:W-:Y:S02]  /*1ae90*/  @P2 LEA.HI.X R43, R3, R235.reuse, R15, 0x1, P0 ;  /* 0x000000eb032b2211 */ /* 0x080fe400000f0c0f */
[CC--:B------:R-:W-:Y:S01]  /*1aea0*/  @P4 LEA R54, P0, R2.reuse, R236.reuse, 0x1 ;  /* 0x000000ec02364211 */ /* 0x0c0fe200078008ff */
[----:B------:R-:W-:Y:S01]  /*1aeb0*/  IMAD.X R15, R15, 0x1, R234, P1 ;  /* 0x000000010f0f7824 */ /* 0x000fe200008e06ea */
[CC--:B------:R-:W-:Y:S01]  /*1aec0*/  @P6 LEA R56, P1, R2.reuse, R236.reuse, 0x1 ;  /* 0x000000ec02386211 */ /* 0x0c0fe200078208ff */
[----:B------:R1:W-:Y:S03]  /*1aed0*/  @!P2 STS.128 [R243+0xe000], RZ ;  /* 0x00e000fff300a388 */ /* 0x0003e60000000c00 */
[C---:B------:R-:W-:Y:S01]  /*1aee0*/  @P6 LEA.HI.X R57, R2.reuse, R235, R15, 0x1, P1 ;  /* 0x000000eb02396211 */ /* 0x040fe200008f0c0f */
[----:B------:R-:W-:Y:S01]  /*1aef0*/  @!PT LDS RZ, [RZ] ;  /* 0x00000000fffff984 */ /* 0x000fe20000000800 */
[----:B------:R-:W-:Y:S01]  /*1af00*/  @!PT LDS RZ, [RZ] ;  /* 0x00000000fffff984 */ /* 0x000fe20000000800 */
[----:B------:R-:W-:Y:S01]  /*1af10*/  @!PT LDS RZ, [RZ] ;  /* 0x00000000fffff984 */ /* 0x000fe20000000800 */
[----:B------:R1:W-:Y:S01]  /*1af20*/  @P6 LDGSTS.E.BYPASS.LTC128B.128 [R243+0x8800], desc[UR6][R48.64] ;  /* 0x0880000030f36fae */ /* 0x0003e2000b901d46 */
[----:B------:R-:W-:-:S02]  /*1af30*/  @P3 LEA R52, P1, R2, R236, 0x1 ;  /* 0x000000ec02343211 */ /* 0x000fc400078208ff */
[CCC-:B------:R-:W-:Y:S01]  /*1af40*/  @P4 LEA.HI.X R55, R2.reuse, R235.reuse, R15.reuse, 0x1, P0 ;  /* 0x000000eb02374211 */ /* 0x1c0fe200000f0c0f */
[----:B------:R1:W-:Y:S01]  /*1af50*/  @!P6 STS.128 [R243+0x8800], RZ ;  /* 0x008800fff300e388 */ /* 0x0003e20000000c00 */
[C-C-:B------:R-:W-:Y:S02]  /*1af60*/  @P3 LEA.HI.X R53, R2.reuse, R235, R15.reuse, 0x1, P1 ;  /* 0x000000eb02353211 */ /* 0x140fe400008f0c0f */
[CC--:B------:R-:W-:Y:S01]  /*1af70*/  @P2 LEA R50, P0, R2.reuse, R236.reuse, 0x1 ;  /* 0x000000ec02322211 */ /* 0x0c0fe200078008ff */
[----:B------:R-:W-:Y:S01]  /*1af80*/  @!PT LDS RZ, [RZ] ;  /* 0x00000000fffff984 */ /* 0x000fe20000000800 */
[----:B------:R-:W-:Y:S01]  /*1af90*/  @!PT LDS RZ, [RZ] ;  /* 0x00000000fffff984 */ /* 0x000fe20000000800 */
[----:B------:R-:W-:Y:S01]  /*1afa0*/  @!PT LDS RZ, [RZ] ;  /* 0x00000000fffff984 */ /* 0x000fe20000000800 */
[----:B------:R1:W-:Y:S01]  /*1afb0*/  @P4 LDGSTS.E.BYPASS.LTC128B.128 [R243+0xa800], desc[UR6][R46.64+0x80] ;  /* 0x0a8000802ef34fae */ /* 0x0003e2000b901d46 */
[C---:B------:R-:W-:Y:S02]  /*1afc0*/  IADD3 R3, P1, R2.reuse, R233, RZ ;  /* 0x000000e902037210 */ /* 0x040fe40007f3e0ff */
[-C--:B------:R-:W-:Y:S01]  /*1afd0*/  @P2 LEA.HI.X R51, R2, R235.reuse, R15, 0x1, P0 ;  /* 0x000000eb02332211 */ /* 0x080fe200000f0c0f */
[----:B------:R1:W-:Y:S01]  /*1afe0*/  @!P4 STS.128 [R243+0xa800], RZ ;  /* 0x00a800fff300c388 */ /* 0x0003e20000000c00 */
[-C--:B------:R-:W-:Y:S01]  /*1aff0*/  @P4 LEA R60, P0, R3, R236.reuse, 0x1 ;  /* 0x000000ec033c4211 */ /* 0x080fe200078008ff */
[----:B------:R-:W-:Y:S01]  /*1b000*/  IMAD.X R15, R15, 0x1, R234, P1 ;  /* 0x000000010f0f7824 */ /* 0x000fe200008e06ea */
[CC--:B------:R-:W-:Y:S01]  /*1b010*/  @P6 LEA R62, P1, R3.reuse, R236.reuse, 0x1 ;  /* 0x000000ec033e6211 */ /* 0x0c0fe200078208ff */
[----:B------:R-:W-:Y:S01]  /*1b020*/  @!PT LDS RZ, [RZ] ;  /* 0x00000000fffff984 */ /* 0x000fe20000000800 */
[----:B------:R-:W-:Y:S01]  /*1b030*/  @!PT LDS RZ, [RZ] ;  /* 0x00000000fffff984 */ /* 0x000fe20000000800 */
[----:B------:R-:W-:Y:S01]  /*1b040*/  @!PT LDS RZ, [RZ] ;  /* 0x00000000fffff984 */ /* 0x000fe20000000800 */
[----:B------:R1:W-:Y:S03]  /*1b050*/  @P3 LDGSTS.E.BYPASS.LTC128B.128 [R243+0xc800], desc[UR6][R44.64+0x100] ;  /* 0x0c8001002cf33fae */ /* 0x0003e6000b901d46 */
[C---:B------:R-:W-:Y:S01]  /*1b060*/  @P6 LEA.HI.X R63, R3.reuse, R235, R15, 0x1, P1 ;  /* 0x000000eb033f6211 */ /* 0x040fe200008f0c0f */
[----:B------:R1:W-:Y:S01]  /*1b070*/  @!P3 STS.128 [R243+0xc800], RZ ;  /* 0x00c800fff300b388 */ /* 0x0003e20000000c00 */
[----:B------:R-:W-:-:S02]  /*1b080*/  @P3 LEA R58, P1, R3, R236, 0x1 ;  /* 0x000000ec033a3211 */ /* 0x000fc400078208ff */
[CCC-:B------:R-:W-:Y:S01]  /*1b090*/  @P4 LEA.HI.X R61, R3.reuse, R235.reuse, R15.reuse, 0x1, P0 ;  /* 0x000000eb033d4211 */ /* 0x1c0fe200000f0c0f */
[----:B------:R-:W-:Y:S01]  /*1b0a0*/  @!PT LDS RZ, [RZ] ;  /* 0x00000000fffff984 */ /* 0x000fe20000000800 */
[----:B------:R-:W-:Y:S01]  /*1b0b0*/  @!PT LDS RZ, [RZ] ;  /* 0x00000000fffff984 */ /* 0x000fe20000000800 */
[----:B------:R-:W-:Y:S01]  /*1b0c0*/  @!PT LDS RZ, [RZ] ;  /* 0x00000000fffff984 */ /* 0x000fe20000000800 */
[----:B------:R1:W-:Y:S01]  /*1b0d0*/  @P2 LDGSTS.E.BYPASS.LTC128B.128 [R243+0xe800], desc[UR6][R42.64+0x180] ;  /* 0x0e8001802af32fae */ /* 0x0003e2000b901d46 */
[C---:B------:R-:W-:Y:S01]  /*1b0e0*/  @P2 LEA R2, P0, R3.reuse, R236, 0x1 ;  /* 0x000000ec03022211 */ /* 0x040fe200078008ff */
[----:B------:R-:W-:Y:S01]  /*1b0f0*/  IMAD.MOV.U32 R236, RZ, RZ, R16 ;  /* 0x000000ffffec7224 */ /* 0x000fe200078e0010 */
[CCC-:B------:R-:W-:Y:S01]  /*1b100*/  @P3 LEA.HI.X R59, R3.reuse, R235.reuse, R15.reuse, 0x1, P1 ;  /* 0x000000eb033b3211 */ /* 0x1c0fe200008f0c0f */
[----:B------:R1:W-:Y:S01]  /*1b110*/  @!P2 STS.128 [R243+0xe800], RZ ;  /* 0x00e800fff300a388 */ /* 0x0003e20000000c00 */
[----:B------:R-:W-:Y:S01]  /*1b120*/  @P2 LEA.HI.X R3, R3, R235, R15, 0x1, P0 ;  /* 0x000000eb03032211 */ /* 0x000fe200000f0c0f */
[----:B------:R-:W-:Y:S02]  /*1b130*/  IMAD.MOV.U32 R235, RZ, RZ, R17 ;  /* 0x000000ffffeb7224 */ /* 0x000fe400078e0011 */
        /* <DEDUP_REMOVED lines=40> */
[----:B------:R-:W0:Y:S02]  /*1b3c0*/  LDGDEPBAR ;  /* 0x00000000000079af */ /* 0x000e240000000000 */
.L_x_1127:
[----:B------:R-:W-:Y:S05]  /*1b3d0*/  BSYNC B1 ;  /* 0x0000000000017941 */ /* 0x000fea0003800000 */
.L_x_1126:
[----:B------:R2:W3:Y:S01]  /*1b3e0*/  LD.E R191, desc[UR6][R18.64+0xdc] ;  /* 0x0000dc0612bf7980 */ /* 0x0004e2000c101900 */
[----:B-1----:R-:W-:Y:S02]  /*1b3f0*/  FMNMX.FTZ R7, R24, R25, !PT ;  /* 0x0000001918077209 */ /* 0x002fe40007810000 */
        /* <DEDUP_REMOVED lines=32> */
[----:B------:R-:W4:Y:S01]  /*1b600*/  SHFL.BFLY PT, R2, R3, 0x2, 0x1f ;  /* 0x0c401f0003027f89 */ /* 0x000f2200000e0000 */
[C---:B------:R-:W-:Y:S02]  /*1b610*/  LEA R228, R39.reuse, R230, 0x1 ;  /* 0x000000e627e47211 */ /* 0x040fe400078e08ff */
[----:B------:R-:W-:Y:S01]  /*1b620*/  LEA R227, R39, R229, 0x1 ;  /* 0x000000e527e37211 */ /* 0x000fe200078e08ff */
[----:B------:R-:W-:Y:S04]  /*1b630*/  LDSM.16.MT88.4 R156, [R230+0x10000] ;  /* 0x01000000e69c783b */ /* 0x000fe80000004200 */
[----:B------:R-:W-:Y:S04]  /*1b640*/  LDSM.16.MT88.4 R40, [R229+0x10000] ;  /* 0x01000000e528783b */ /* 0x000fe80000004200 */
[----:B------:R-:W-:Y:S04]  /*1b650*/  LDSM.16.MT88.4 R48, [R228+0x10000] ;  /* 0x01000000e430783b */ /* 0x000fe80000004200 */
[----:B------:R-:W-:Y:S01]  /*1b660*/  LDSM.16.MT88.4 R56, [R227+0x10000] ;  /* 0x01000000e338783b */ /* 0x000fe20000004200 */
[----:B-1----:R-:W-:-:S03]  /*1b670*/  FMNMX.FTZ R6, R7, R6, !PT ;  /* 0x0000000607067209 */ /* 0x002fc60007810000 */
[----:B------:R-:W-:Y:S01]  /*1b680*/  LDSM.16.MT88.4 R64, [R230+0x12000] ;  /* 0x01200000e640783b */ /* 0x000fe20000004200 */
[----:B----4-:R-:W-:-:S03]  /*1b690*/  FMNMX.FTZ R2, R3, R2, !PT ;  /* 0x0000000203027209 */ /* 0x010fc60007810000 */
[----:B------:R-:W1:Y:S04]  /*1b6a0*/  SHFL.BFLY PT, R164, R6, 0x1, 0x1f ;  /* 0x0c201f0006a47f89 */ /* 0x000e6800000e0000 */
[----:B------:R-:W4:Y:S04]  /*1b6b0*/  SHFL.BFLY PT, R3, R2, 0x1, 0x1f ;  /* 0x0c201f0002037f89 */ /* 0x000f2800000e0000 */
[----:B------:R-:W5:Y:S04]  /*1b6c0*/  LDSM.16.MT88.4 R72, [R229+0x12000] ;  /* 0x01200000e548783b */ /* 0x000f680000004200 */
[----:B------:R-:W5:Y:S04]  /*1b6d0*/  LDSM.16.MT88.4 R80, [R228+0x12000] ;  /* 0x01200000e450783b */ /* 0x000f680000004200 */
[----:B------:R-:W-:Y:S04]  /*1b6e0*/  LDSM.16.MT88.4 R96, [R230+0x14000] ;  /* 0x01400000e660783b */ /* 0x000fe80000004200 */
[----:B------:R-:W5:Y:S01]  /*1b6f0*/  LDSM.16.MT88.4 R88, [R227+0x12000] ;  /* 0x01200000e358783b */ /* 0x000f620000004200 */
[----:B-1----:R-:W-:-:S03]  /*1b700*/  FMNMX.FTZ R164, R6, R164, !PT ;  /* 0x000000a406a47209 */ /* 0x002fc60007810000 */
[----:B------:R-:W1:Y:S01]  /*1b710*/  LDSM.16.MT88.4 R104, [R229+0x14000] ;  /* 0x01400000e568783b */ /* 0x000e620000004200 */
[----:B----4-:R-:W-:-:S03]  /*1b720*/  FMNMX.FTZ R3, R2, R3, !PT ;  /* 0x0000000302037209 */ /* 0x010fc60007810000 */
[----:B------:R-:W4:Y:S01]  /*1b730*/  LDSM.16.MT88.4 R112, [R228+0x14000] ;  /* 0x01400000e470783b */ /* 0x000f220000004200 */
[----:B------:R-:W-:-:S03]  /*1b740*/  FSETP.NEU.FTZ.AND P0, PT, R164, -INF , PT ;  /* 0xff800000a400780b */ /* 0x000fc60003f1d000 */
[----:B------:R-:W4:Y:S04]  /*1b750*/  LDSM.16.MT88.4 R120, [R227+0x14000] ;  /* 0x01400000e378783b */ /* 0x000f280000004200 */
[----:B------:R-:W4:Y:S04]  /*1b760*/  LDSM.16.MT88.4 R128, [R230+0x16000] ;  /* 0x01600000e680783b */ /* 0x000f280000004200 */
[----:B------:R-:W4:Y:S04]  /*1b770*/  LDSM.16.MT88.4 R152, [R229+0x16000] ;  /* 0x01600000e598783b */ /* 0x000f280000004200 */
[----:B------:R-:W4:Y:S04]  /*1b780*/  LDSM.16.MT88.4 R148, [R228+0x16000] ;  /* 0x01600000e494783b */ /* 0x000f280000004200 */
[----:B--2---:R-:W-:Y:S01]  /*1b790*/  LDSM.16.MT88.4 R16, [R230+0x10800] ;  /* 0x01080000e610783b */ /* 0x004fe20000004200 */
[C---:B---3--:R-:W-:Y:S01]  /*1b7a0*/  FMUL.FTZ R195, R191.reuse, R164 ;  /* 0x000000a4bfc37220 */ /* 0x048fe20000410000 */
[----:B------:R-:W-:-:S04]  /*1b7b0*/  FMUL.FTZ R190, R191, R3 ;  /* 0x00000003bfbe7220 */ /* 0x000fc80000410000 */
[----:B------:R-:W-:Y:S02]  /*1b7c0*/  FSEL R195, R195, RZ, P0 ;  /* 0x000000ffc3c37208 */ /* 0x000fe40000000000 */
[----:B------:R-:W-:-:S03]  /*1b7d0*/  FSETP.NEU.FTZ.AND P0, PT, R3, -INF , PT ;  /* 0xff8000000300780b */ /* 0x000fc60003f1d000 */
[-CC-:B------:R-:W-:Y:S01]  /*1b7e0*/  FFMA.FTZ R177, R24, R191.reuse, -R195.reuse ;  /* 0x000000bf18b17223 */ /* 0x180fe200000108c3 */
[----:B------:R-:W-:Y:S01]  /*1b7f0*/  FSEL R190, R190, RZ, P0 ;  /* 0x000000ffbebe7208 */ /* 0x000fe20000000000 */
[-CC-:B------:R-:W-:Y:S01]  /*1b800*/  FFMA.FTZ R176, R25, R191.reuse, -R195.reuse ;  /* 0x000000bf19b07223 */ /* 0x180fe200000108c3 */
        /* <DEDUP_REMOVED lines=8> */
[----:B------:R-:W-:Y:S01]  /*1b890*/  MUFU.EX2 R177, R177 ;  /* 0x000000b100b17308 */ /* 0x000fe20000000800 */
[----:B------:R-:W2:Y:S01]  /*1b8a0*/  LDSM.16.MT88.4 R4, [R227+0x16000] ;  /* 0x01600000e304783b */ /* 0x000ea20000004200 */
[-CC-:B------:R-:W-:Y:S01]  /*1b8b0*/  FFMA.FTZ R2, R9, R191.reuse, -R195.reuse ;  /* 0x000000bf09027223 */ /* 0x180fe200000108c3 */
[-CC-:B------:R-:W-:Y:S01]  /*1b8c0*/  FFMA.FTZ R167, R8, R191.reuse, -R190.reuse ;  /* 0x000000bf08a77223 */ /* 0x180fe200000108be */
[-CC-:B------:R-:W-:Y:S01]  /*1b8d0*/  FFMA.FTZ R166, R0, R191.reuse, -R190.reuse ;  /* 0x000000bf00a67223 */ /* 0x180fe200000108be */
[----:B------:R-:W3:Y:S01]  /*1b8e0*/  LDSM.16.MT88.4 R8, [R229+0x10800] ;  /* 0x01080000e508783b */ /* 0x000ee20000004200 */
[-CC-:B------:R-:W-:Y:S01]  /*1b8f0*/  FFMA.FTZ R169, R13, R191.reuse, -R195.reuse ;  /* 0x000000bf0da97223 */ /* 0x180fe200000108c3 */
[-CC-:B------:R-:W-:Y:S01]  /*1b900*/  FFMA.FTZ R170, R14, R191.reuse, -R190.reuse ;  /* 0x000000bf0eaa7223 */ /* 0x180fe200000108be */
[----:B------:R-:W5:Y:S01]  /*1b910*/  MUFU.EX2 R176, R176 ;  /* 0x000000b000b07308 */ /* 0x000f620000000800 */
[-CC-:B------:R-:W-:Y:S01]  /*1b920*/  FFMA.FTZ R0, R12, R191.reuse, -R190.reuse ;  /* 0x000000bf0c007223 */ /* 0x180fe200000108be */
[----:B------:R-:W3:Y:S01]  /*1b930*/  LDSM.16.MT88.4 R20, [R228+0x10800] ;  /* 0x01080000e414783b */ /* 0x000ee20000004200 */
[-CC-:B------:R-:W-:Y:S01]  /*1b940*/  FFMA.FTZ R180, R180, R191.reuse, -R195.reuse ;  /* 0x000000bfb4b47223 */ /* 0x180fe200000108c3 */
[-CC-:B------:R-:W-:Y:S01]  /*1b950*/  FFMA.FTZ R181, R181, R191.reuse, -R195.reuse ;  /* 0x000000bfb5b57223 */ /* 0x180fe200000108c3 */
[-CC-:B------:R-:W-:Y:S01]  /*1b960*/  FFMA.FTZ R182, R182, R191.reuse, -R195.reuse ;  /* 0x000000bfb6b67223 */ /* 0x180fe200000108c3 */
[----:B------:R-:W3:Y:S01]  /*1b970*/  LDSM.16.MT88.4 R12, [R227+0x10800] ;  /* 0x01080000e30c783b */ /* 0x000ee20000004200 */
[-CC-:B------:R-:W-:Y:S01]  /*1b980*/  FFMA.FTZ R183, R183, R191.reuse, -R195.reuse ;  /* 0x000000bfb7b77223 */ /* 0x180fe200000108c3 */
[----:B------:R-:W1:Y:S01]  /*1b990*/  MUFU.EX2 R174, R174 ;  /* 0x000000ae00ae7308 */ /* 0x000e620000000800 */
[-CC-:B------:R-:W-:Y:S01]  /*1b9a0*/  FFMA.FTZ R184, R31, R191.reuse, -R190.reuse ;  /* 0x000000bf1fb87223 */ /* 0x180fe200000108be */
[----:B------:R-:W-:Y:S01]  /*1b9b0*/  LDSM.16.MT88.4 R24, [R230+0x12800] ;  /* 0x01280000e618783b */ /* 0x000fe20000004200 */
[-CC-:B------:R-:W-:Y:S01]  /*1b9c0*/  FFMA.FTZ R185, R30, R191.reuse, -R190.reuse ;  /* 0x000000bf1eb97223 */ /* 0x180fe200000108be */
[-CC-:B------:R-:W-:Y:S01]  /*1b9d0*/  FFMA.FTZ R186, R29, R191.reuse, -R190.reuse ;  /* 0x000000bf1dba7223 */ /* 0x180fe200000108be */
[-CC-:B------:R-:W-:Y:S01]  /*1b9e0*/  FFMA.FTZ R187, R28, R191.reuse, -R190.reuse ;  /* 0x000000bf1cbb7223 */ /* 0x180fe200000108be */
[--C-:B------:R-:W-:Y:S01]  /*1b9f0*/  FFMA.FTZ R196, R196, R191, -R195.reuse ;  /* 0x000000bfc4c47223 */ /* 0x100fe200000108c3 */
[----:B------:R-:W-:Y:S01]  /*1ba00*/  LDSM.16.MT88.4 R28, [R229+0x13000] ;  /* 0x01300000e51c783b */ /* 0x000fe20000004200 */
[----:B------:R-:W4:Y:S01]  /*1ba10*/  MUFU.EX2 R172, R172 ;  /* 0x000000ac00ac7308 */ /* 0x000f220000000800 */
[----:B-----5:R-:W-:Y:S01]  /*1ba20*/  F2FP.BF16.F32.PACK_AB R144, R176, R177 ;  /* 0x000000b1b090723e */ /* 0x020fe200000010ff */
[-CC-:B------:R-:W-:Y:S01]  /*1ba30*/  FFMA.FTZ R194, R194, R191.reuse, -R195.reuse ;  /* 0x000000bfc2c27223 */ /* 0x180fe200000108c3 */
[-CC-:B------:R-:W-:Y:S01]  /*1ba40*/  FFMA.FTZ R193, R193, R191.reuse, -R195.reuse ;  /* 0x000000bfc1c17223 */ /* 0x180fe200000108c3 */
[-C--:B------:R-:W-:Y:S01]  /*1ba50*/  FFMA.FTZ R249, R192, R191.reuse, -R195 ;  /* 0x000000bfc0f97223 */ /* 0x080fe200000108c3 */
[-CC-:B------:R-:W-:Y:S01]  /*1ba60*/  FFMA.FTZ R192, R35, R191.reuse, -R190.reuse ;  /* 0x000000bf23c07223 */ /* 0x180fe200000108be */
[-CC-:B------:R-:W-:Y:S01]  /*1ba70*/  FFMA.FTZ R195, R34, R191.reuse, -R190.reuse ;  /* 0x000000bf22c37223 */ /* 0x180fe200000108be */
[-CC-:B------:R-:W-:Y:S01]  /*1ba80*/  FFMA.FTZ R248, R32, R191.reuse, -R190.reuse ;  /* 0x000000bf20f87223 */ /* 0x180fe200000108be */
[----:B------:R-:W-:Y:S01]  /*1ba90*/  MUFU.EX2 R178, R178 ;  /* 0x000000b200b27308 */ /* 0x000fe20000000800 */
[----:B------:R-:W-:Y:S01]  /*1baa0*/  FFMA.FTZ R33, R33, R191, -R190 ;  /* 0x000000bf21217223 */ /* 0x000fe200000108be */
[----:B------:R-:W-:-:S04]  /*1bab0*/  FADD.FTZ R176, R177, R176 ;  /* 0x000000b0b1b07221 */ /* 0x000fc80000010000 */
[----:B-1----:R-:W-:Y:S02]  /*1bac0*/  FADD.FTZ R176, R174, R176 ;  /* 0x000000b0aeb07221 */ /* 0x002fe40000010000 */
[----:B------:R-:W1:Y:S01]  /*1bad0*/  MUFU.EX2 R179, R179 ;  /* 0x000000b300b37308 */ /* 0x000e620000000800 */
[C---:B----4-:R-:W-:Y:S01]  /*1bae0*/  F2FP.BF16.F32.PACK_AB R146, R172.reuse, R174 ;  /* 0x000000aeac92723e */ /* 0x050fe200000010ff */
[----:B------:R-:W-:-:S06]  /*1baf0*/  FADD.FTZ R176, R172, R176 ;  /* 0x000000b0acb07221 */ /* 0x000fcc0000010000 */
[----:B------:R-:W4:Y:S08]  /*1bb00*/  MUFU.EX2 R175, R175 ;  /* 0x000000af00af7308 */ /* 0x000f300000000800 */
[----:B------:R-:W5:Y:S01]  /*1bb10*/  MUFU.EX2 R173, R173 ;  /* 0x000000ad00ad7308 */ /* 0x000f620000000800 */
[----:B-1----:R-:W-:Y:S01]  /*1bb20*/  F2FP.BF16.F32.PACK_AB R145, R179, R178 ;  /* 0x000000b2b391723e */ /* 0x002fe200000010ff */
[----:B------:R-:W-:-:S06]  /*1bb30*/  FADD.FTZ R178, R178, R179 ;  /* 0x000000b3b2b27221 */ /* 0x000fcc0000010000 */
[----:B------:R-:W1:Y:S01]  /*1bb40*/  MUFU.EX2 R171, R171 ;  /* 0x000000ab00ab7308 */ /* 0x000e620000000800 */
[----:B----4-:R-:W-:-:S07]  /*1bb50*/  FADD.FTZ R178, R175, R178 ;  /* 0x000000b2afb27221 */ /* 0x010fce0000010000 */
[----:B------:R-:W4:Y:S01]  /*1bb60*/  MUFU.EX2 R169, R169 ;  /* 0x000000a900a97308 */ /* 0x000f220000000800 */
[C---:B-----5:R-:W-:Y:S01]  /*1bb70*/  F2FP.BF16.F32.PACK_AB R147, R173.reuse, R175 ;  /* 0x000000afad93723e */ /* 0x060fe200000010ff */
[----:B------:R-:W-:-:S06]  /*1bb80*/  FADD.FTZ R178, R173, R178 ;  /* 0x000000b2adb27221 */ /* 0x000fcc0000010000 */
[----:B------:R-:W-:Y:S01]  /*1bb90*/  HMMA.16816.F32.BF16 R160, R144, R156, RZ ;  /* 0x0000009c90a0723c */ /* 0x000fe200000418ff */
[----:B------:R-:W-:Y:S01]  /*1bba0*/  MUFU.EX2 R168, R168 ;  /* 0x000000a800a87308 */ /* 0x000fe20000000800 */
[----:B-1----:R-:W-:-:S04]  /*1bbb0*/  FADD.FTZ R176, R171, R176 ;  /* 0x000000b0abb07221 */ /* 0x002fc80000010000 */
[C---:B------:R-:W-:Y:S03]  /*1bbc0*/  HMMA.16816.F32.BF16 R36, R144.reuse, R40, RZ ;  /* 0x000000289024723c */ /* 0x040fe600000418ff */
[----:B------:R-:W-:Y:S01]  /*1bbd0*/  MUFU.EX2 R2, R2 ;  /* 0x0000000200027308 */ /* 0x000fe20000000800 */
[----:B----4-:R-:W-:Y:S02]  /*1bbe0*/  FADD.FTZ R176, R169, R176 ;  /* 0x000000b0a9b07221 */ /* 0x010fe40000010000 */
[C---:B------:R-:W-:Y:S05]  /*1bbf0*/  HMMA.16816.F32.BF16 R156, R144.reuse, R158, RZ ;  /* 0x0000009e909c723c */ /* 0x040fea00000418ff */
[----:B------:R-:W1:Y:S01]  /*1bc00*/  MUFU.EX2 R170, R170 ;  /* 0x000000aa00aa7308 */ /* 0x000e620000000800 */
[C---:B------:R-:W-:Y:S06]  /*1bc10*/  HMMA.16816.F32.BF16 R40, R144.reuse, R42, RZ ;  /* 0x0000002a9028723c */ /* 0x040fec00000418ff */
[C---:B------:R-:W-:Y:S01]  /*1bc20*/  HMMA.16816.F32.BF16 R44, R144.reuse, R48, RZ ;  /* 0x00000030902c723c */ /* 0x040fe200000418ff */
[----:B------:R-:W4:Y:S05]  /*1bc30*/  MUFU.EX2 R167, R167 ;  /* 0x000000a700a77308 */ /* 0x000f2a0000000800 */
[----:B------:R-:W-:Y:S03]  /*1bc40*/  HMMA.16816.F32.BF16 R52, R144, R56, RZ ;  /* 0x000000389034723c */ /* 0x000fe600000418ff */
[----:B------:R-:W-:Y:S01]  /*1bc50*/  MUFU.EX2 R166, R166 ;  /* 0x000000a600a67308 */ /* 0x000fe20000000800 */
[----:B-1----:R-:W-:-:S02]  /*1bc60*/  FADD.FTZ R178, R170, R178 ;  /* 0x000000b2aab27221 */ /* 0x002fc40000010000 */
[C---:B------:R-:W-:Y:S05]  /*1bc70*/  HMMA.16816.F32.BF16 R60, R144.reuse, R64, RZ ;  /* 0x00000040903c723c */ /* 0x040fea00000418ff */
[----:B------:R-:W1:Y:S01]  /*1bc80*/  MUFU.EX2 R0, R0 ;  /* 0x0000000000007308 */ /* 0x000e620000000800 */
[----:B------:R-:W-:Y:S01]  /*1bc90*/  HMMA.16816.F32.BF16 R68, R144, R72, RZ ;  /* 0x000000489044723c */ /* 0x000fe200000418ff */
[----:B----4-:R-:W-:-:S05]  /*1bca0*/  FADD.FTZ R178, R167, R178 ;  /* 0x000000b2a7b27221 */ /* 0x010fca0000010000 */
[C---:B------:R-:W-:Y:S01]  /*1bcb0*/  HMMA.16816.F32.BF16 R76, R144.reuse, R80, RZ ;  /* 0x00000050904c723c */ /* 0x040fe200000418ff */
[----:B------:R-:W-:Y:S05]  /*1bcc0*/  MUFU.EX2 R180, R180 ;  /* 0x000000b400b47308 */ /* 0x000fea0000000800 */
[C---:B------:R-:W-:Y:S03]  /*1bcd0*/  HMMA.16816.F32.BF16 R84, R144.reuse, R88, RZ ;  /* 0x000000589054723c */ /* 0x040fe600000418ff */
        /* <DEDUP_REMOVED lines=8> */
[C---:B------:R-:W-:Y:S05]  /*1bd60*/  HMMA.16816.F32.BF16 R124, R144.reuse, R128, RZ ;  /* 0x00000080907c723c */ /* 0x040fea00000418ff */
[----:B------:R-:W5:Y:S01]  /*1bd70*/  MUFU.EX2 R185, R185 ;  /* 0x000000b900b97308 */ /* 0x000f620000000800 */
[C---:B------:R-:W-:Y:S06]  /*1bd80*/  HMMA.16816.F32.BF16 R132, R144.reuse, R152, RZ ;  /* 0x000000989084723c */ /* 0x040fec00000418ff */
[C---:B------:R-:W-:Y:S01]  /*1bd90*/  HMMA.16816.F32.BF16 R136, R144.reuse, R148, RZ ;  /* 0x000000949088723c */ /* 0x040fe200000418ff */
[----:B------:R-:W-:Y:S05]  /*1bda0*/  MUFU.EX2 R186, R186 ;  /* 0x000000ba00ba7308 */ /* 0x000fea0000000800 */
[C---:B------:R-:W-:Y:S03]  /*1bdb0*/  HMMA.16816.F32.BF16 R48, R144.reuse, R50, RZ ;  /* 0x000000329030723c */ /* 0x040fe600000418ff */
[----:B------:R-:W5:Y:S03]  /*1bdc0*/  MUFU.EX2 R187, R187 ;  /* 0x000000bb00bb7308 */ /* 0x000f660000000800 */
[C---:B------:R-:W-:Y:S05]  /*1bdd0*/  HMMA.16816.F32.BF16 R56, R144.reuse, R58, RZ ;  /* 0x0000003a9038723c */ /* 0x040fea00000418ff */
[----:B------:R-:W5:Y:S01]  /*1bde0*/  MUFU.EX2 R196, R196 ;  /* 0x000000c400c47308 */ /* 0x000f620000000800 */
[C---:B------:R-:W-:Y:S06]  /*1bdf0*/  HMMA.16816.F32.BF16 R64, R144.reuse, R66, RZ ;  /* 0x000000429040723c */ /* 0x040fec00000418ff */
[C---:B------:R-:W-:Y:S01]  /*1be00*/  HMMA.16816.F32.BF16 R72, R144.reuse, R74, RZ ;  /* 0x0000004a9048723c */ /* 0x040fe200000418ff */
[----:B------:R-:W-:Y:S05]  /*1be10*/  MUFU.EX2 R194, R194 ;  /* 0x000000c200c27308 */ /* 0x000fea0000000800 */
[C---:B------:R-:W-:Y:S03]  /*1be20*/  HMMA.16816.F32.BF16 R80, R144.reuse, R82, RZ ;  /* 0x000000529050723c */ /* 0x040fe600000418ff */
[----:B------:R-:W-:Y:S03]  /*1be30*/  MUFU.EX2 R193, R193 ;  /* 0x000000c100c17308 */ /* 0x000fe60000000800 */
[C---:B------:R-:W-:Y:S05]  /*1be40*/  HMMA.16816.F32.BF16 R88, R144.reuse, R90, RZ ;  /* 0x0000005a9058723c */ /* 0x040fea00000418ff */
[----:B------:R-:W-:Y:S01]  /*1be50*/  MUFU.EX2 R249, R249 ;  /* 0x000000f900f97308 */ /* 0x000fe20000000800 */
[C---:B------:R-:W-:Y:S06]  /*1be60*/  HMMA.16816.F32.BF16 R96, R144.reuse, R98, RZ ;  /* 0x000000629060723c */ /* 0x040fec00000418ff */
[C---:B------:R-:W-:Y:S01]  /*1be70*/  HMMA.16816.F32.BF16 R104, R144.reuse, R106, RZ ;  /* 0x0000006a9068723c */ /* 0x040fe200000418ff */
[----:B------:R-:W5:Y:S05]  /*1be80*/  MUFU.EX2 R192, R192 ;  /* 0x000000c000c07308 */ /* 0x000f6a0000000800 */
[C---:B------:R-:W-:Y:S03]  /*1be90*/  HMMA.16816.F32.BF16 R112, R144.reuse, R114, RZ ;  /* 0x000000729070723c */ /* 0x040fe600000418ff */
[----:B------:R-:W5:Y:S03]  /*1bea0*/  MUFU.EX2 R195, R195 ;  /* 0x000000c300c37308 */ /* 0x000f660000000800 */
[C---:B------:R-:W-:Y:S05]  /*1beb0*/  HMMA.16816.F32.BF16 R120, R144.reuse, R122, RZ ;  /* 0x0000007a9078723c */ /* 0x040fea00000418ff */
[----:B------:R2:W5:Y:S01]  /*1bec0*/  MUFU.EX2 R190, R33 ;  /* 0x0000002100be7308 */ /* 0x0005620000000800 */
[C---:B------:R-:W-:Y:S06]  /*1bed0*/  HMMA.16816.F32.BF16 R128, R144.reuse, R130, RZ ;  /* 0x000000829080723c */ /* 0x040fec00000418ff */
[C---:B------:R-:W-:Y:S01]  /*1bee0*/  HMMA.16816.F32.BF16 R152, R144.reuse, R154, RZ ;  /* 0x0000009a9098723c */ /* 0x040fe200000418ff */
[----:B------:R-:W5:Y:S05]  /*1bef0*/  MUFU.EX2 R248, R248 ;  /* 0x000000f800f87308 */ /* 0x000f6a0000000800 */
[C---:B------:R-:W-:Y:S01]  /*1bf00*/  HMMA.16816.F32.BF16 R148, R144.reuse, R150, RZ ;  /* 0x000000969094723c */ /* 0x040fe200000418ff */
[----:B--2---:R-:W-:Y:S05]  /*1bf10*/  LDSM.16.MT88.4 R32, [R228+0x11800] ;  /* 0x01180000e420783b */ /* 0x004fea0000004200 */
[C---:B------:R-:W-:Y:S06]  /*1bf20*/  HMMA.16816.F32.BF16 R140, R144.reuse, R4, RZ ;  /* 0x00000004908c723c */ /* 0x040fec00000418ff */
[----:B------:R-:W-:Y:S01]  /*1bf30*/  HMMA.16816.F32.BF16 R144, R144, R6, RZ ;  /* 0x000000069090723c */ /* 0x000fe200000418ff */
[----:B------:R-:W-:-:S02]  /*1bf40*/  F2FP.BF16.F32.PACK_AB R4, R169, R171 ;  /* 0x000000aba904723e */ /* 0x000fc400000010ff */
[----:B------:R-:W-:-:S04]  /*1bf50*/  F2FP.BF16.F32.PACK_AB R5, R167, R170 ;  /* 0x000000aaa705723e */ /* 0x000fc800000010ff */
[----:B------:R-:W-:Y:S01]  /*1bf60*/  F2FP.BF16.F32.PACK_AB R6, R2, R168 ;  /* 0x000000a80206723e */ /* 0x000fe200000010ff */
[----:B------:R-:W-:Y:S01]  /*1bf70*/  FADD.FTZ R168, R168, R176 ;  /* 0x000000b0a8a87221 */ /* 0x000fe20000010000 */
[----:B-1----:R-:W-:Y:S01]  /*1bf80*/  F2FP.BF16.F32.PACK_AB R7, R0, R166 ;  /* 0x000000a60007723e */ /* 0x002fe200000010ff */
[----:B------:R-:W-:Y:S02]  /*1bf90*/  FADD.FTZ R166, R166, R178 ;  /* 0x000000b2a6a67221 */ /* 0x000fe40000010000 */
[----:B------:R-:W-:Y:S02]  /*1bfa0*/  FADD.FTZ R168, R2, R168 ;  /* 0x000000a802a87221 */ /* 0x000fe40000010000 */
[----:B------:R-:W-:Y:S02]  /*1bfb0*/  FADD.FTZ R166, R0, R166 ;  /* 0x000000a600a67221 */ /* 0x000fe40000010000 */
[C---:B------:R-:W-:Y:S06]  /*1bfc0*/  HMMA.16816.F32.BF16 R160, R4.reuse, R16, R160 ;  /* 0x0000001004a0723c */ /* 0x040fec00000418a0 */
[C---:B------:R-:W-:Y:S01]  /*1bfd0*/  HMMA.16816.F32.BF16 R156, R4.reuse, R18, R156 ;  /* 0x00000012049c723c */ /* 0x040fe2000004189c */
[----:B------:R-:W1:Y:S05]  /*1bfe0*/  LDSM.16.MT88.4 R16, [R229+0x12800] ;  /* 0x01280000e510783b */ /* 0x000e6a0000004200 */
[C---:B---3--:R-:W-:Y:S06]  /*1bff0*/  HMMA.16816.F32.BF16 R36, R4.reuse, R8, R36 ;  /* 0x000000080424723c */ /* 0x048fec0000041824 */
[C---:B------:R-:W-:Y:S01]  /*1c000*/  HMMA.16816.F32.BF16 R40, R4.reuse, R10, R40 ;  /* 0x0000000a0428723c */ /* 0x040fe20000041828 */
[----:B------:R-:W2:Y:S05]  /*1c010*/  LDSM.16.MT88.4 R8, [R228+0x12800] ;  /* 0x01280000e408783b */ /* 0x000eaa0000004200 */
[C---:B------:R-:W-:Y:S06]  /*1c020*/  HMMA.16816.F32.BF16 R44, R4.reuse, R20, R44 ;  /* 0x00000014042c723c */ /* 0x040fec000004182c */
[C---:B------:R-:W-:Y:S01]  /*1c030*/  HMMA.16816.F32.BF16 R48, R4.reuse, R22, R48 ;  /* 0x000000160430723c */ /* 0x040fe20000041830 */
[----:B------:R-:W3:Y:S05]  /*1c040*/  LDSM.16.MT88.4 R20, [R227+0x12800] ;  /* 0x01280000e314783b */ /* 0x000eea0000004200 */
[C---:B------:R-:W-:Y:S06]  /*1c050*/  HMMA.16816.F32.BF16 R52, R4.reuse, R12, R52 ;  /* 0x0000000c0434723c */ /* 0x040fec0000041834 */
[C---:B------:R-:W-:Y:S01]  /*1c060*/  HMMA.16816.F32.BF16 R56, R4.reuse, R14, R56 ;  /* 0x0000000e0438723c */ /* 0x040fe20000041838 */
[----:B------:R-:W4:Y:S05]  /*1c070*/  LDSM.16.MT88.4 R12, [R230+0x14800] ;  /* 0x01480000e60c783b */ /* 0x000f2a0000004200 */
[C---:B-1----:R-:W-:Y:S06]  /*1c080*/  HMMA.16816.F32.BF16 R68, R4.reuse, R16, R68 ;  /* 0x000000100444723c */ /* 0x042fec0000041844 */
[C---:B------:R-:W-:Y:S01]  /*1c090*/  HMMA.16816.F32.BF16 R72, R4.reuse, R18, R72 ;  /* 0x000000120448723c */ /* 0x040fe20000041848 */
[----:B------:R-:W1:Y:S05]  /*1c0a0*/  LDSM.16.MT88.4 R16, [R228+0x14800] ;  /* 0x01480000e410783b */ /* 0x000e6a0000004200 */
[C---:B--2---:R-:W-:Y:S06]  /*1c0b0*/  HMMA.16816.F32.BF16 R76, R4.reuse, R8, R76 ;  /* 0x00000008044c723c */ /* 0x044fec000004184c */
[C---:B------:R-:W-:Y:S01]  /*1c0c0*/  HMMA.16816.F32.BF16 R80, R4.reuse, R10, R80 ;  /* 0x0000000a0450723c */ /* 0x040fe20000041850 */
[----:B------:R-:W2:Y:S05]  /*1c0d0*/  LDSM.16.MT88.4 R8, [R227+0x14800] ;  /* 0x01480000e308783b */ /* 0x000eaa0000004200 */
[C---:B------:R-:W-:Y:S06]  /*1c0e0*/  HMMA.16816.F32.BF16 R60, R4.reuse, R24, R60 ;  /* 0x00000018043c723c */ /* 0x040fec000004183c */
[C---:B------:R-:W-:Y:S01]  /*1c0f0*/  HMMA.16816.F32.BF16 R64, R4.reuse, R26, R64 ;  /* 0x0000001a0440723c */ /* 0x040fe20000041840 */
[----:B------:R-:W5:Y:S05]  /*1c100*/  LDSM.16.MT88.4 R24, [R229+0x14800] ;  /* 0x01480000e518783b */ /* 0x000f6a0000004200 */
[C---:B---3--:R-:W-:Y:S06]  /*1c110*/  HMMA.16816.F32.BF16 R84, R4.reuse, R20, R84 ;  /* 0x000000140454723c */ /* 0x048fec0000041854 */
[C---:B------:R-:W-:Y:S01]  /*1c120*/  HMMA.16816.F32.BF16 R88, R4.reuse, R22, R88 ;  /* 0x000000160458723c */ /* 0x040fe20000041858 */
[----:B------:R-:W3:Y:S05]  /*1c130*/  LDSM.16.MT88.4 R20, [R230+0x16800] ;  /* 0x01680000e614783b */ /* 0x000eea0000004200 */
[C---:B----4-:R-:W-:Y:S06]  /*1c140*/  HMMA.16816.F32.BF16 R92, R4.reuse, R12, R92 ;  /* 0x0000000c045c723c */ /* 0x050fec000004185c */
        /* <DEDUP_REMOVED lines=8> */
[C---:B-----5:R-:W-:Y:S06]  /*1c1d0*/  HMMA.16816.F32.BF16 R100, R4.reuse, R24, R100 ;  /* 0x000000180464723c */ /* 0x060fec0000041864 */
[C---:B------:R-:W-:Y:S01]  /*1c1e0*/  HMMA.16816.F32.BF16 R104, R4.reuse, R26, R104 ;  /* 0x0000001a0468723c */ /* 0x040fe20000041868 */
[----:B------:R-:W5:Y:S05]  /*1c1f0*/  LDSM.16.MT88.4 R24, [R230+0x11000] ;  /* 0x01100000e618783b */ /* 0x000f6a0000004200 */
[C---:B---3--:R-:W-:Y:S06]  /*1c200*/  HMMA.16816.F32.BF16 R124, R4.reuse, R20, R124 ;  /* 0x00000014047c723c */ /* 0x048fec000004187c */
[C---:B------:R-:W-:Y:S01]  /*1c210*/  HMMA.16816.F32.BF16 R128, R4.reuse, R22, R128 ;  /* 0x000000160480723c */ /* 0x040fe20000041880 */
[----:B------:R-:W-:Y:S05]  /*1c220*/  LDSM.16.MT88.4 R20, [R228+0x11000] ;  /* 0x01100000e414783b */ /* 0x000fea0000004200 */
[C---:B----4-:R-:W-:Y:S06]  /*1c230*/  HMMA.16816.F32.BF16 R132, R4.reuse, R12, R132 ;  /* 0x0000000c0484723c */ /* 0x050fec0000041884 */
[C---:B------:R-:W-:Y:S01]  /*1c240*/  HMMA.16816.F32.BF16 R152, R4.reuse, R14, R152 ;  /* 0x0000000e0498723c */ /* 0x040fe20000041898 */
[----:B------:R-:W3:Y:S05]  /*1c250*/  LDSM.16.MT88.4 R12, [R229+0x11000] ;  /* 0x01100000e50c783b */ /* 0x000eea0000004200 */
[C---:B-1----:R-:W-:Y:S06]  /*1c260*/  HMMA.16816.F32.BF16 R136, R4.reuse, R16, R136 ;  /* 0x000000100488723c */ /* 0x042fec0000041888 */
[C---:B------:R-:W-:Y:S01]  /*1c270*/  HMMA.16816.F32.BF16 R148, R4.reuse, R18, R148 ;  /* 0x000000120494723c */ /* 0x040fe20000041894 */
[----:B------:R-:W-:Y:S05]  /*1c280*/  LDSM.16.MT88.4 R16, [R227+0x11000] ;  /* 0x01100000e310783b */ /* 0x000fea0000004200 */
[C---:B--2---:R-:W-:Y:S06]  /*1c290*/  HMMA.16816.F32.BF16 R140, R4.reuse, R8, R140 ;  /* 0x00000008048c723c */ /* 0x044fec000004188c */
[----:B------:R-:W-:Y:S01]  /*1c2a0*/  HMMA.16816.F32.BF16 R144, R4, R10, R144 ;  /* 0x0000000a0490723c */ /* 0x000fe20000041890 */
[----:B------:R-:W1:Y:S01]  /*1c2b0*/  LDSM.16.MT88.4 R4, [R230+0x13000] ;  /* 0x01300000e604783b */ /* 0x000e620000004200 */
[----:B------:R-:W-:Y:S01]  /*1c2c0*/  F2FP.BF16.F32.PACK_AB R8, R181, R180 ;  /* 0x000000b4b508723e */ /* 0x000fe200000010ff */
[----:B------:R-:W-:Y:S01]  /*1c2d0*/  FADD.FTZ R180, R180, R168 ;  /* 0x000000a8b4b47221 */ /* 0x000fe20000010000 */
[----:B------:R-:W-:Y:S01]  /*1c2e0*/  F2FP.BF16.F32.PACK_AB R9, R185, R184 ;  /* 0x000000b8b909723e */ /* 0x000fe200000010ff */
[----:B------:R-:W-:-:S02]  /*1c2f0*/  FADD.FTZ R184, R184, R166 ;  /* 0x000000a6b8b87221 */ /* 0x000fc40000010000 */
[----:B------:R-:W-:Y:S01]  /*1c300*/  F2FP.BF16.F32.PACK_AB R10, R183, R182 ;  /* 0x000000b6b70a723e */ /* 0x000fe200000010ff */
[----:B------:R-:W-:Y:S01]  /*1c310*/  FADD.FTZ R180, R181, R180 ;  /* 0x000000b4b5b47221 */ /* 0x000fe20000010000 */
[----:B------:R-:W-:Y:S01]  /*1c320*/  F2FP.BF16.F32.PACK_AB R11, R187, R186 ;  /* 0x000000babb0b723e */ /* 0x000fe200000010ff */
[----:B------:R-:W-:Y:S02]  /*1c330*/  FADD.FTZ R184, R185, R184 ;  /* 0x000000b8b9b87221 */ /* 0x000fe40000010000 */
[----:B------:R-:W-:Y:S02]  /*1c340*/  FADD.FTZ R182, R182, R180 ;  /* 0x000000b4b6b67221 */ /* 0x000fe40000010000 */
[----:B------:R-:W-:Y:S02]  /*1c350*/  FADD.FTZ R186, R186, R184 ;  /* 0x000000b8baba7221 */ /* 0x000fe40000010000 */
[----:B-----5:R-:W-:Y:S01]  /*1c360*/  HMMA.16816.F32.BF16 R160, R8, R24, R160 ;  /* 0x0000001808a0723c */ /* 0x020fe200000418a0 */
[----:B------:R-:W-:Y:S01]  /*1c370*/  FADD.FTZ R182, R183, R182 ;  /* 0x000000b6b7b67221 */ /* 0x000fe20000010000 */
[----:B------:R-:W-:-:S03]  /*1c380*/  FADD.FTZ R186, R187, R186 ;  /* 0x000000babbba7221 */ /* 0x000fc60000010000 */
[----:B------:R-:W-:Y:S01]  /*1c390*/  FADD.FTZ R182, R196, R182 ;  /* 0x000000b6c4b67221 */ /* 0x000fe20000010000 */
[----:B------:R-:W-:Y:S01]  /*1c3a0*/  HMMA.16816.F32.BF16 R156, R8, R26, R156 ;  /* 0x0000001a089c723c */ /* 0x000fe2000004189c */
[----:B------:R-:W-:Y:S01]  /*1c3b0*/  LDSM.16.MT88.4 R24, [R227+0x13000] ;  /* 0x01300000e318783b */ /* 0x000fe20000004200 */
[----:B------:R-:W-:Y:S01]  /*1c3c0*/  FADD.FTZ R186, R192, R186 ;  /* 0x000000bac0ba7221 */ /* 0x000fe20000010000 */
[----:B------:R-:W-:-:S03]  /*1c3d0*/  FADD.FTZ R182, R194, R182 ;  /* 0x000000b6c2b67221 */ /* 0x000fc60000010000 */
[----:B---3--:R-:W-:Y:S01]  /*1c3e0*/  HMMA.16816.F32.BF16 R36, R8, R12, R36 ;  /* 0x0000000c0824723c */ /* 0x008fe20000041824 */
[----:B------:R-:W-:Y:S01]  /*1c3f0*/  FADD.FTZ R186, R195, R186 ;  /* 0x000000bac3ba7221 */ /* 0x000fe20000010000 */
[----:B------:R-:W-:-:S03]  /*1c400*/  FADD.FTZ R182, R193, R182 ;  /* 0x000000b6c1b67221 */ /* 0x000fc60000010000 */
[----:B------:R-:W-:Y:S01]  /*1c410*/  FADD.FTZ R186, R190, R186 ;  /* 0x000000babeba7221 */ /* 0x000fe20000010000 */
[C---:B------:R-:W-:Y:S01]  /*1c420*/  HMMA.16816.F32.BF16 R40, R8.reuse, R14, R40 ;  /* 0x0000000e0828723c */ /* 0x040fe20000041828 */
[----:B------:R-:W2:Y:S05]  /*1c430*/  LDSM.16.MT88.4 R12, [R228+0x13000] ;  /* 0x01300000e40c783b */ /* 0x000eaa0000004200 */
[C---:B------:R-:W-:Y:S06]  /*1c440*/  HMMA.16816.F32.BF16 R44, R8.reuse, R20, R44 ;  /* 0x00000014082c723c */ /* 0x040fec000004182c */
[C---:B------:R-:W-:Y:S01]  /*1c450*/  HMMA.16816.F32.BF16 R48, R8.reuse, R22, R48 ;  /* 0x000000160830723c */ /* 0x040fe20000041830 */
[----:B------:R-:W3:Y:S05]  /*1c460*/  LDSM.16.MT88.4 R20, [R230+0x15000] ;  /* 0x01500000e614783b */ /* 0x000eea0000004200 */
[C---:B-1----:R-:W-:Y:S06]  /*1c470*/  HMMA.16816.F32.BF16 R60, R8.reuse, R4, R60 ;  /* 0x00000004083c723c */ /* 0x042fec000004183c */
[C---:B------:R-:W-:Y:S01]  /*1c480*/  HMMA.16816.F32.BF16 R64, R8.reuse, R6, R64 ;  /* 0x000000060840723c */ /* 0x040fe20000041840 */
[----:B------:R-:W1:Y:S05]  /*1c490*/  LDSM.16.MT88.4 R4, [R228+0x15000] ;  /* 0x01500000e404783b */ /* 0x000e6a0000004200 */
[C---:B------:R-:W-:Y:S06]  /*1c4a0*/  HMMA.16816.F32.BF16 R52, R8.reuse, R16, R52 ;  /* 0x000000100834723c */ /* 0x040fec0000041834 */
[C---:B------:R-:W-:Y:S01]  /*1c4b0*/  HMMA.16816.F32.BF16 R56, R8.reuse, R18, R56 ;  /* 0x000000120838723c */ /* 0x040fe20000041838 */
[----:B------:R-:W4:Y:S05]  /*1c4c0*/  LDSM.16.MT88.4 R16, [R229+0x15000] ;  /* 0x01500000e510783b */ /* 0x000f2a0000004200 */
[C---:B------:R-:W-:Y:S06]  /*1c4d0*/  HMMA.16816.F32.BF16 R68, R8.reuse, R28, R68 ;  /* 0x0000001c0844723c */ /* 0x040fec0000041844 */
[C---:B------:R-:W-:Y:S01]  /*1c4e0*/  HMMA.16816.F32.BF16 R72, R8.reuse, R30, R72 ;  /* 0x0000001e0848723c */ /* 0x040fe20000041848 */
[----:B------:R-:W-:Y:S05]  /*1c4f0*/  LDSM.16.MT88.4 R28, [R230+0x17000] ;  /* 0x01700000e61c783b */ /* 0x000fea0000004200 */
        /* <DEDUP_REMOVED lines=8> */
[----:B------:R-:W-:Y:S05]  /*1c580*/  LDSM.16.MT88.4 R20, [R227+0x17000] ;  /* 0x01700000e314783b */ /* 0x000fea0000004200 */
[C---:B-1----:R-:W-:Y:S06]  /*1c590*/  HMMA.16816.F32.BF16 R108, R8.reuse, R4, R108 ;  /* 0x00000004086c723c */ /* 0x042fec000004186c */
[C---:B------:R-:W-:Y:S01]  /*1c5a0*/  HMMA.16816.F32.BF16 R112, R8.reuse, R6, R112 ;  /* 0x000000060870723c */ /* 0x040fe20000041870 */
[----:B------:R-:W1:Y:S05]  /*1c5b0*/  LDSM.16.MT88.4 R4, [R228+0x17000] ;  /* 0x01700000e404783b */ /* 0x000e6a0000004200 */
[C---:B----4-:R-:W-:Y:S06]  /*1c5c0*/  HMMA.16816.F32.BF16 R100, R8.reuse, R16, R100 ;  /* 0x000000100864723c */ /* 0x050fec0000041864 */
[C---:B------:R-:W-:Y:S01]  /*1c5d0*/  HMMA.16816.F32.BF16 R104, R8.reuse, R18, R104 ;  /* 0x000000120868723c */ /* 0x040fe20000041868 */
[----:B------:R-:W3:Y:S05]  /*1c5e0*/  LDSM.16.MT88.4 R16, [R230+0x11800] ;  /* 0x01180000e610783b */ /* 0x000eea0000004200 */
[C---:B--2---:R-:W-:Y:S06]  /*1c5f0*/  HMMA.16816.F32.BF16 R116, R8.reuse, R12, R116 ;  /* 0x0000000c0874723c */ /* 0x044fec0000041874 */
[C---:B------:R-:W-:Y:S01]  /*1c600*/  HMMA.16816.F32.BF16 R120, R8.reuse, R14, R120 ;  /* 0x0000000e0878723c */ /* 0x040fe20000041878 */
[----:B------:R-:W2:Y:S05]  /*1c610*/  LDSM.16.MT88.4 R12, [R229+0x11800] ;  /* 0x01180000e50c783b */ /* 0x000eaa0000004200 */
[C---:B------:R-:W-:Y:S06]  /*1c620*/  HMMA.16816.F32.BF16 R124, R8.reuse, R28, R124 ;  /* 0x0000001c087c723c */ /* 0x040fec000004187c */
[C---:B------:R-:W-:Y:S01]  /*1c630*/  HMMA.16816.F32.BF16 R128, R8.reuse, R30, R128 ;  /* 0x0000001e0880723c */ /* 0x040fe20000041880 */
[----:B------:R-:W4:Y:S05]  /*1c640*/  LDSM.16.MT88.4 R28, [R227+0x11800] ;  /* 0x01180000e31c783b */ /* 0x000f2a0000004200 */
[C---:B-----5:R-:W-:Y:S06]  /*1c650*/  HMMA.16816.F32.BF16 R132, R8.reuse, R24, R132 ;  /* 0x000000180884723c */ /* 0x060fec0000041884 */
[C---:B------:R-:W-:Y:S01]  /*1c660*/  HMMA.16816.F32.BF16 R152, R8.reuse, R26, R152 ;  /* 0x0000001a0898723c */ /* 0x040fe20000041898 */
[----:B------:R-:W-:Y:S05]  /*1c670*/  LDSM.16.MT88.4 R24, [R230+0x13800] ;  /* 0x01380000e618783b */ /* 0x000fea0000004200 */
[C---:B-1----:R-:W-:Y:S06]  /*1c680*/  HMMA.16816.F32.BF16 R136, R8.reuse, R4, R136 ;  /* 0x000000040888723c */ /* 0x042fec0000041888 */
[----:B------:R-:W-:Y:S01]  /*1c690*/  HMMA.16816.F32.BF16 R148, R8, R6, R148 ;  /* 0x000000060894723c */ /* 0x000fe20000041894 */
[----:B------:R-:W-:-:S02]  /*1c6a0*/  F2FP.BF16.F32.PACK_AB R4, R194, R196 ;  /* 0x000000c4c204723e */ /* 0x000fc400000010ff */
[----:B------:R-:W-:-:S03]  /*1c6b0*/  F2FP.BF16.F32.PACK_AB R5, R195, R192 ;  /* 0x000000c0c305723e */ /* 0x000fc600000010ff */
[C---:B------:R-:W-:Y:S01]  /*1c6c0*/  HMMA.16816.F32.BF16 R140, R8.reuse, R20, R140 ;  /* 0x00000014088c723c */ /* 0x040fe2000004188c */
[C---:B------:R-:W-:Y:S01]  /*1c6d0*/  F2FP.BF16.F32.PACK_AB R6, R249.reuse, R193 ;  /* 0x000000c1f906723e */ /* 0x040fe200000010ff */
[----:B------:R-:W-:Y:S01]  /*1c6e0*/  FADD.FTZ R249, R249, R182 ;  /* 0x000000b6f9f97221 */ /* 0x000fe20000010000 */
[C---:B------:R-:W-:Y:S01]  /*1c6f0*/  F2FP.BF16.F32.PACK_AB R7, R248.reuse, R190 ;  /* 0x000000bef807723e */ /* 0x040fe200000010ff */
[----:B------:R-:W-:Y:S02]  /*1c700*/  FADD.FTZ R248, R248, R186 ;  /* 0x000000baf8f87221 */ /* 0x000fe40000010000 */
[----:B------:R-:W-:Y:S01]  /*1c710*/  HMMA.16816.F32.BF16 R144, R8, R22, R144 ;  /* 0x000000160890723c */ /* 0x000fe20000041890 */
[----:B------:R-:W1:Y:S04]  /*1c720*/  LDSM.16.MT88.4 R8, [R229+0x13800] ;  /* 0x01380000e508783b */ /* 0x000e680000004200 */
[----:B------:R-:W5:Y:S01]  /*1c730*/  LDSM.16.MT88.4 R20, [R228+0x13800] ;  /* 0x01380000e414783b */ /* 0x000f620000004200 */
[C---:B---3--:R-:W-:Y:S06]  /*1c740*/  HMMA.16816.F32.BF16 R160, R4.reuse, R16, R160 ;  /* 0x0000001004a0723c */ /* 0x048fec00000418a0 */
[C---:B------:R-:W-:Y:S01]  /*1c750*/  HMMA.16816.F32.BF16 R156, R4.reuse, R18, R156 ;  /* 0x00000012049c723c */ /* 0x040fe2000004189c */
[----:B------:R-:W3:Y:S05]  /*1c760*/  LDSM.16.MT88.4 R16, [R227+0x13800] ;  /* 0x01380000e310783b */ /* 0x000eea0000004200 */
[C---:B--2---:R-:W-:Y:S06]  /*1c770*/  HMMA.16816.F32.BF16 R36, R4.reuse, R12, R36 ;  /* 0x0000000c0424723c */ /* 0x044fec0000041824 */
[C---:B------:R-:W-:Y:S01]  /*1c780*/  HMMA.16816.F32.BF16 R40, R4.reuse, R14, R40 ;  /* 0x0000000e0428723c */ /* 0x040fe20000041828 */
[----:B------:R-:W2:Y:S05]  /*1c790*/  LDSM.16.MT88.4 R12, [R230+0x15800] ;  /* 0x01580000e60c783b */ /* 0x000eaa0000004200 */
[C---:B----4-:R-:W-:Y:S06]  /*1c7a0*/  HMMA.16816.F32.BF16 R52, R4.reuse, R28, R52 ;  /* 0x0000001c0434723c */ /* 0x050fec0000041834 */
[C---:B------:R-:W-:Y:S01]  /*1c7b0*/  HMMA.16816.F32.BF16 R56, R4.reuse, R30, R56 ;  /* 0x0000001e0438723c */ /* 0x040fe20000041838 */
[----:B------:R-:W-:Y:S05]  /*1c7c0*/  LDSM.16.MT88.4 R28, [R229+0x15800] ;  /* 0x01580000e51c783b */ /* 0x000fea0000004200 */
[C---:B-1----:R-:W-:Y:S06]  /*1c7d0*/  HMMA.16816.F32.BF16 R68, R4.reuse, R8, R68 ;  /* 0x000000080444723c */ /* 0x042fec0000041844 */
[C---:B------:R-:W-:Y:S01]  /*1c7e0*/  HMMA.16816.F32.BF16 R72, R4.reuse, R10, R72 ;  /* 0x0000000a0448723c */ /* 0x040fe20000041848 */
[----:B------:R-:W1:Y:S05]  /*1c7f0*/  LDSM.16.MT88.4 R8, [R228+0x15800] ;  /* 0x01580000e408783b */ /* 0x000e6a0000004200 */
[C---:B------:R-:W-:Y:S06]  /*1c800*/  HMMA.16816.F32.BF16 R60, R4.reuse, R24, R60 ;  /* 0x00000018043c723c */ /* 0x040fec000004183c */
[C---:B------:R-:W-:Y:S01]  /*1c810*/  HMMA.16816.F32.BF16 R64, R4.reuse, R26, R64 ;  /* 0x0000001a0440723c */ /* 0x040fe20000041840 */
[----:B------:R-:W4:Y:S05]  /*1c820*/  LDSM.16.MT88.4 R24, [R227+0x15800] ;  /* 0x01580000e318783b */ /* 0x000f2a0000004200 */
[C---:B-----5:R-:W-:Y:S06]  /*1c830*/  HMMA.16816.F32.BF16 R76, R4.reuse, R20, R76 ;  /* 0x00000014044c723c */ /* 0x060fec000004184c */
[C---:B------:R-:W-:Y:S01]  /*1c840*/  HMMA.16816.F32.BF16 R80, R4.reuse, R22, R80 ;  /* 0x000000160450723c */ /* 0x040fe20000041850 */
[----:B------:R-:W5:Y:S05]  /*1c850*/  LDSM.16.MT88.4 R20, [R230+0x17800] ;  /* 0x01780000e614783b */ /* 0x000f6a0000004200 */
[C---:B---3--:R-:W-:Y:S06]  /*1c860*/  HMMA.16816.F32.BF16 R84, R4.reuse, R16, R84 ;  /* 0x000000100454723c */ /* 0x048fec0000041854 */
[C---:B------:R-:W-:Y:S01]  /*1c870*/  HMMA.16816.F32.BF16 R88, R4.reuse, R18, R88 ;  /* 0x000000120458723c */ /* 0x040fe20000041858 */
[----:B------:R-:W3:Y:S05]  /*1c880*/  LDSM.16.MT88.4 R16, [R229+0x17800] ;  /* 0x01780000e510783b */ /* 0x000eea0000004200 */
[C---:B--2---:R-:W-:Y:S06]  /*1c890*/  HMMA.16816.F32.BF16 R92, R4.reuse, R12, R92 ;  /* 0x0000000c045c723c */ /* 0x044fec000004185c */
[C---:B------:R-:W-:Y:S01]  /*1c8a0*/  HMMA.16816.F32.BF16 R96, R4.reuse, R14, R96 ;  /* 0x0000000e0460723c */ /* 0x040fe20000041860 */
[----:B------:R-:W2:Y:S05]  /*1c8b0*/  LDSM.16.MT88.4 R12, [R228+0x17800] ;  /* 0x01780000e40c783b */ /* 0x000eaa0000004200 */
[C---:B-1----:R-:W-:Y:S06]  /*1c8c0*/  HMMA.16816.F32.BF16 R108, R4.reuse, R8, R108 ;  /* 0x00000008046c723c */ /* 0x042fec000004186c */
[C---:B------:R-:W-:Y:S01]  /*1c8d0*/  HMMA.16816.F32.BF16 R112, R4.reuse, R10, R112 ;  /* 0x0000000a0470723c */ /* 0x040fe20000041870 */
[----:B------:R-:W1:Y:S05]  /*1c8e0*/  LDSM.16.MT88.4 R8, [R227+0x17800] ;  /* 0x01780000e308783b */ /* 0x000e6a0000004200 */
[C---:B------:R-:W-:Y:S06]  /*1c8f0*/  HMMA.16816.F32.BF16 R44, R4.reuse, R32, R44 ;  /* 0x00000020042c723c */ /* 0x040fec000004182c */
[C---:B------:R-:W-:Y:S06]  /*1c900*/  HMMA.16816.F32.BF16 R48, R4.reuse, R34, R48 ;  /* 0x000000220430723c */ /* 0x040fec0000041830 */
[C---:B------:R-:W-:Y:S06]  /*1c910*/  HMMA.16816.F32.BF16 R100, R4.reuse, R28, R100 ;  /* 0x0000001c0464723c */ /* 0x040fec0000041864 */
[C---:B------:R-:W-:Y:S06]  /*1c920*/  HMMA.16816.F32.BF16 R104, R4.reuse, R30, R104 ;  /* 0x0000001e0468723c */ /* 0x040fec0000041868 */
[C---:B----4-:R-:W-:Y:S06]  /*1c930*/  HMMA.16816.F32.BF16 R116, R4.reuse, R24, R116 ;  /* 0x000000180474723c */ /* 0x050fec0000041874 */
[C---:B------:R-:W-:Y:S06]  /*1c940*/  HMMA.16816.F32.BF16 R120, R4.reuse, R26, R120 ;  /* 0x0000001a0478723c */ /* 0x040fec0000041878 */
[C---:B-----5:R-:W-:Y:S06]  /*1c950*/  HMMA.16816.F32.BF16 R124, R4.reuse, R20, R124 ;  /* 0x00000014047c723c */ /* 0x060fec000004187c */
[C---:B------:R-:W-:Y:S06]  /*1c960*/  HMMA.16816.F32.BF16 R128, R4.reuse, R22, R128 ;  /* 0x000000160480723c */ /* 0x040fec0000041880 */
[C---:B---3--:R-:W-:Y:S06]  /*1c970*/  HMMA.16816.F32.BF16 R132, R4.reuse, R16, R132 ;  /* 0x000000100484723c */ /* 0x048fec0000041884 */
[C---:B------:R-:W-:Y:S06]  /*1c980*/  HMMA.16816.F32.BF16 R152, R4.reuse, R18, R152 ;  /* 0x000000120498723c */ /* 0x040fec0000041898 */
[C---:B--2---:R-:W-:Y:S06]  /*1c990*/  HMMA.16816.F32.BF16 R136, R4.reuse, R12, R136 ;  /* 0x0000000c0488723c */ /* 0x044fec0000041888 */
[C---:B------:R-:W-:Y:S06]  /*1c9a0*/  HMMA.16816.F32.BF16 R148, R4.reuse, R14, R148 ;  /* 0x0000000e0494723c */ /* 0x040fec0000041894 */
[C---:B-1----:R-:W-:Y:S06]  /*1c9b0*/  HMMA.16816.F32.BF16 R140, R4.reuse, R8, R140 ;  /* 0x00000008048c723c */ /* 0x042fec000004188c */
[----:B------:R-:W-:Y:S01]  /*1c9c0*/  HMMA.16816.F32.BF16 R144, R4, R10, R144 ;  /* 0x0000000a0490723c */ /* 0x000fe20000041890 */
[----:B------:R-:W-:-:S08]  /*1c9d0*/  NOP ;  /* 0x0000000000007918 */ /* 0x000fd00000000000 */
[----:B------:R-:W-:-:S15]  /*1c9e0*/  @!P5 BRA `(.L_x_1131) ;  /* 0x00000048001cd947 */ /* 0x000fde0003800000 */
[----:B------:R-:W-:Y:S02]  /*1c9f0*/  IADD3 R247, R165, -0x2, RZ ;  /* 0xfffffffea5f77810 */ /* 0x000fe40007ffe0ff */
[----:B------:R-:W-:Y:S02]  /*1ca00*/  MOV R0, R3 ;  /* 0x0000000300007202 */ /* 0x000fe40000000f00 */
[----:B------:R-:W-:-:S07]  /*1ca10*/  MOV R2, R164 ;  /* 0x000000a400027202 */ /* 0x000fce0000000f00 */
.L_x_1140:
[----:B------:R-:W1:Y:S01]  /*1ca20*/  LDC.64 R166, c[0x0][0x198] ;  /* 0x00006600ffa67b82 */ /* 0x000e620000000a00 */
[----:B------:R-:W-:Y:S04]  /*1ca30*/  DEPBAR.LE SB0, 0x0 ;  /* 0x000080000000791a */ /* 0x000fe80000000000 */
[----:B------:R-:W-:Y:S05]  /*1ca40*/  WARPSYNC.ALL ;  /* 0x0000000000007948 */ /* 0x000fea0003800000 */
[----:B------:R-:W2:Y:S08]  /*1ca50*/  LDC.64 R164, c[0x0][0x208] ;  /* 0x00008200ffa47b82 */ /* 0x000eb00000000a00 */
[----:B------:R-:W-:Y:S01]  /*1ca60*/  BAR.SYNC.DEFER_BLOCKING 0x0 ;  /* 0x0000000000007b1d */ /* 0x000fe20000010000 */
[----:B------:R-:W-:Y:S04]  /*1ca70*/  ISETP.NE.U32.AND P0, PT, R244, RZ, PT ;  /* 0x000000fff400720c */ /* 0x000fe80003f05070 */
[----:B------:R-:W-:Y:S01]  /*1ca80*/  ISETP.NE.AND.EX P0, PT, R245, RZ, PT, P0 ;  /* 0x000000fff500720c */ /* 0x000fe20003f05300 */
[----:B------:R-:W-:Y:S11]  /*1ca90*/  BSSY B0, `(.L_x_1132) ;  /* 0x000004f000007945 */ /* 0x000ff60003800000 */
[----:B------:R-:W-:Y:S01]  /*1caa0*/  @!UPT UIADD3 URZ, URZ, URZ, URZ ;  /* 0x0000003f3f3ff290 */ /* 0x000fe2000fffe03f */
[----:B------:R-:W-:Y:S05]  /*1cab0*/  @!P0 BRA `(.L_x_1133) ;  /* 0x0000000400188947 */ /* 0x000fea0003800000 */
[----:B------:R-:W-:Y:S01]  /*1cac0*/  IMAD.SHL.U32 R3, R247, 0x40, RZ ;  /* 0x00000040f7037824 */ /* 0x000fe200078e00ff */
[C---:B--2---:R-:W-:Y:S02]  /*1cad0*/  R2UR UR4, R164.reuse ;  /* 0x00000000a40472ca */ /* 0x044fe400000e0000 */
[----:B------:R-:W-:Y:S01]  /*1cae0*/  R2UR UR5, R165 ;  /* 0x00000000a50572ca */ /* 0x000fe200000e0000 */
[----:B------:R-:W-:Y:S01]  /*1caf0*/  VIADD R11, R3, 0x40 ;  /* 0x00000040030b7836 */ /* 0x000fe20000000000 */
[----:B------:R-:W-:Y:S02]  /*1cb00*/  IABS R4, R3 ;  /* 0x0000000300047213 */ /* 0x000fe40000000000 */
[C---:B------:R-:W-:Y:S02]  /*1cb10*/  R2UR UR10, R164.reuse ;  /* 0x00000000a40a72ca */ /* 0x040fe400000e0000 */
[C---:B------:R-:W-:Y:S02]  /*1cb20*/  R2UR UR11, R165.reuse ;  /* 0x00000000a50b72ca */ /* 0x040fe400000e0000 */
[C---:B------:R-:W-:Y:S02]  /*1cb30*/  R2UR UR12, R164.reuse ;  /* 0x00000000a40c72ca */ /* 0x040fe400000e0000 */
[C---:B------:R-:W-:Y:S02]  /*1cb40*/  R2UR UR13, R165.reuse ;  /* 0x00000000a50d72ca */ /* 0x040fe400000e0000 */
[----:B------:R-:W-:Y:S01]  /*1cb50*/  R2UR UR8, R164 ;  /* 0x00000000a40872ca */ /* 0x000fe200000e0000 */
[----:B-1----:R-:W2:Y:S01]  /*1cb60*/  LD.E R10, desc[UR4][R166.64+0x170] ;  /* 0x00017004a60a7980 */ /* 0x002ea2000c101900 */
[----:B------:R-:W-:Y:S03]  /*1cb70*/  R2UR UR9, R165 ;  /* 0x00000000a50972ca */ /* 0x000fe600000e0000 */
[----:B------:R-:W3:Y:S10]  /*1cb80*/  LD.E.64 R12, desc[UR4][R166.64+0x40] ;  /* 0x00004004a60c7980 */ /* 0x000ef4000c101b00 */
[----:B------:R-:W4:Y:S01]  /*1cb90*/  LD.E.64 R14, desc[UR8][R166.64+0x28] ;  /* 0x00002808a60e7980 */ /* 0x000f22000c101b00 */
[-C--:B--2---:R-:W-:Y:S02]  /*1cba0*/  IABS R7, R10.reuse ;  /* 0x0000000a00077213 */ /* 0x084fe40000000000 */
[-C--:B------:R-:W-:Y:S02]  /*1cbb0*/  IABS R5, R10.reuse ;  /* 0x0000000a00057213 */ /* 0x080fe40000000000 */
[----:B------:R-:W1:Y:S01]  /*1cbc0*/  I2F.RP R8, R7 ;  /* 0x0000000700087306 */ /* 0x000e620000209400 */
[-C--:B------:R-:W-:Y:S02]  /*1cbd0*/  LOP3.LUT R3, R3, R10.reuse, RZ, 0x3c, !PT ;  /* 0x0000000a03037212 */ /* 0x080fe400078e3cff */
[----:B------:R-:W-:Y:S02]  /*1cbe0*/  IMAD.MOV R5, RZ, RZ, -R5 ;  /* 0x000000ffff057224 */ /* 0x000fe400078e0a05 */
[----:B------:R-:W-:Y:S02]  /*1cbf0*/  ISETP.GE.AND P0, PT, R3, RZ, PT ;  /* 0x000000ff0300720c */ /* 0x000fe40003f06270 */
[----:B------:R-:W-:Y:S03]  /*1cc00*/  LOP3.LUT R3, RZ, R10, RZ, 0x33, !PT ;  /* 0x0000000aff037212 */ /* 0x000fe600078e33ff */
[----:B-1----:R-:W1:Y:S02]  /*1cc10*/  MUFU.RCP R8, R8 ;  /* 0x0000000800087308 */ /* 0x002e640000001000 */
[----:B-1----:R-:W-:Y:S08]  /*1cc20*/  VIADD R8, R8, 0xffffffe ;  /* 0x0ffffffe08087836 */ /* 0x002ff00000000000 */
[----:B------:R-:W1:Y:S02]  /*1cc30*/  F2I.FTZ.U32.TRUNC.NTZ R9, R8 ;  /* 0x0000000800097305 */ /* 0x000e64000021f000 */
[--C-:B-1----:R-:W-:Y:S02]  /*1cc40*/  IMAD.MOV R6, RZ, RZ, -R9.reuse ;  /* 0x000000ffff067224 */ /* 0x102fe400078e0a09 */
[----:B------:R-:W-:Y:S02]  /*1cc50*/  IMAD.MOV.U32 R8, RZ, RZ, RZ ;  /* 0x000000ffff087224 */ /* 0x000fe400078e00ff */
[----:B------:R-:W-:Y:S04]  /*1cc60*/  IMAD R6, R6, R7, RZ ;  /* 0x0000000706067224 */ /* 0x000fe800078e02ff */
[----:B------:R-:W-:Y:S01]  /*1cc70*/  IMAD.HI.U32 R9, R9, R6, R8 ;  /* 0x0000000609097227 */ /* 0x000fe200078e0008 */
[----:B------:R-:W-:Y:S02]  /*1cc80*/  IABS R6, R11 ;  /* 0x0000000b00067213 */ /* 0x000fe40000000000 */
[----:B------:R-:W-:Y:S03]  /*1cc90*/  LOP3.LUT R11, R11, R10, RZ, 0x3c, !PT ;  /* 0x0000000a0b0b7212 */ /* 0x000fe600078e3cff */
[C---:B------:R-:W-:Y:S04]  /*1cca0*/  IMAD.HI.U32 R8, R9.reuse, R4, RZ ;  /* 0x0000000409087227 */ /* 0x040fe800078e00ff */
[----:B------:R-:W-:Y:S04]  /*1ccb0*/  IMAD.HI.U32 R9, R9, R6, RZ ;  /* 0x0000000609097227 */ /* 0x000fe800078e00ff */
[-C--:B------:R-:W-:Y:S02]  /*1ccc0*/  IMAD R4, R8, R5.reuse, R4 ;  /* 0x0000000508047224 */ /* 0x080fe400078e0204 */
[----:B------:R-:W-:Y:S03]  /*1ccd0*/  IMAD R6, R9, R5, R6 ;  /* 0x0000000509067224 */ /* 0x000fe600078e0206 */
[C---:B------:R-:W-:Y:S02]  /*1cce0*/  ISETP.GT.U32.AND P1, PT, R7.reuse, R4, PT ;  /* 0x000000040700720c */ /* 0x040fe40003f24070 */
[----:B------:R-:W-:Y:S11]  /*1ccf0*/  ISETP.GT.U32.AND P2, PT, R7, R6, PT ;  /* 0x000000060700720c */ /* 0x000ff60003f44070 */
[--C-:B------:R-:W-:Y:S02]  /*1cd00*/  @!P1 IMAD.IADD R4, R4, 0x1, -R7.reuse ;  /* 0x0000000104049824 */ /* 0x100fe400078e0a07 */
[----:B------:R-:W-:Y:S01]  /*1cd10*/  @!P2 IMAD.IADD R6, R6, 0x1, -R7 ;  /* 0x000000010606a824 */ /* 0x000fe200078e0a07 */
[----:B------:R-:W-:Y:S01]  /*1cd20*/  @!P2 IADD3 R9, R9, 0x1, RZ ;  /* 0x000000010909a810 */ /* 0x000fe20007ffe0ff */
[----:B------:R-:W-:Y:S01]  /*1cd30*/  @!P1 VIADD R8, R8, 0x1 ;  /* 0x0000000108089836 */ /* 0x000fe20000000000 */
[-C--:B------:R-:W-:Y:S02]  /*1cd40*/  ISETP.GE.U32.AND P3, PT, R4, R7.reuse, PT ;  /* 0x000000070400720c */ /* 0x080fe40003f66070 */
[----:B------:R-:W-:Y:S02]  /*1cd50*/  ISETP.GE.U32.AND P4, PT, R6, R7, PT ;  /* 0x000000070600720c */ /* 0x000fe40003f86070 */
[----:B------:R-:W-:Y:S02]  /*1cd60*/  ISETP.GE.AND P1, PT, R11, RZ, PT ;  /* 0x000000ff0b00720c */ /* 0x000fe40003f26270 */
[----:B------:R-:W-:Y:S07]  /*1cd70*/  ISETP.NE.AND P2, PT, R10, RZ, PT ;  /* 0x000000ff0a00720c */ /* 0x000fee0003f45270 */
[----:B------:R-:W-:Y:S02]  /*1cd80*/  @P3 VIADD R8, R8, 0x1 ;  /* 0x0000000108083836 */ /* 0x000fe40000000000 */
[----:B------:R-:W-:Y:S02]  /*1cd90*/  @P4 VIADD R9, R9, 0x1 ;  /* 0x0000000109094836 */ /* 0x000fe40000000000 */
[----:B------:R-:W-:Y:S02]  /*1cda0*/  @!P0 IMAD.MOV R8, RZ, RZ, -R8 ;  /* 0x000000ffff088224 */ /* 0x000fe400078e0a08 */
[----:B------:R-:W-:Y:S03]  /*1cdb0*/  @!P1 IMAD.MOV R9, RZ, RZ, -R9 ;  /* 0x000000ffff099224 */ /* 0x000fe600078e0a09 */
[C---:B------:R-:W-:Y:S02]  /*1cdc0*/  SEL R8, R3.reuse, R8, !P2 ;  /* 0x0000000803087207 */ /* 0x040fe40005000000 */
[----:B------:R-:W-:Y:S02]  /*1cdd0*/  SEL R9, R3, R9, !P2 ;  /* 0x0000000903097207 */ /* 0x000fe40005000000 */
[CC--:B------:R-:W-:Y:S02]  /*1cde0*/  LEA R6, P1, R8.reuse, R244.reuse, 0x2 ;  /* 0x000000f408067211 */ /* 0x0c0fe400078210ff */
[C---:B------:R-:W-:Y:S02]  /*1cdf0*/  LEA R4, P0, R9.reuse, R244, 0x2 ;  /* 0x000000f409047211 */ /* 0x040fe400078010ff */
[-C--:B------:R-:W-:Y:S02]  /*1ce00*/  LEA.HI.X.SX32 R7, R8, R245.reuse, 0x2, P1 ;  /* 0x000000f508077211 */ /* 0x080fe400008f16ff */
[C---:B------:R-:W-:Y:S02]  /*1ce10*/  LEA.HI.X.SX32 R5, R9.reuse, R245, 0x2, P0 ;  /* 0x000000f509057211 */ /* 0x040fe400000f16ff */
[----:B------:R-:W-:Y:S01]  /*1ce20*/  IADD3 R8, R9, -R8, RZ ;  /* 0x8000000809087210 */ /* 0x000fe20007ffe0ff */
[----:B------:R1:W2:Y:S04]  /*1ce30*/  LD.E R3, desc[UR10][R6.64] ;  /* 0x0000000a06037980 */ /* 0x0002a8000c101900 */
[----:B------:R-:W-:Y:S01]  /*1ce40*/  IMAD R10, R10, R8, -0x40 ;  /* 0xffffffc00a0a7424 */ /* 0x000fe200078e0208 */
[----:B------:R3:W2:Y:S04]  /*1ce50*/  LD.E R4, desc[UR12][R4.64] ;  /* 0x0000000c04047980 */ /* 0x0006a8000c101900 */
[----:B-1----:R-:W-:Y:S01]  /*1ce60*/  SHF.R.S32.HI R6, RZ, 0x1f, R10 ;  /* 0x0000001fff067819 */ /* 0x002fe2000001140a */
[-C--:B---3--:R-:W-:Y:S02]  /*1ce70*/  IMAD R5, R13, R10.reuse, RZ ;  /* 0x0000000a0d057224 */ /* 0x088fe400078e02ff */
[C---:B------:R-:W-:Y:S04]  /*1ce80*/  IMAD.WIDE.U32 R10, R12.reuse, R10, RZ ;  /* 0x0000000a0c0a7225 */ /* 0x040fe800078e00ff */
[----:B------:R-:W-:Y:S04]  /*1ce90*/  IMAD R5, R12, R6, R5 ;  /* 0x000000060c057224 */ /* 0x000fe800078e0205 */
[----:B------:R-:W-:Y:S02]  /*1cea0*/  IMAD.IADD R11, R11, 0x1, R5 ;  /* 0x000000010b0b7824 */ /* 0x000fe400078e0205 */
[----:B--2---:R-:W-:Y:S04]  /*1ceb0*/  IMAD.IADD R3, R3, 0x1, -R4 ;  /* 0x0000000103037824 */ /* 0x004fe800078e0a04 */
[----:B----4-:R-:W-:Y:S01]  /*1cec0*/  IMAD R4, R15, R3, RZ ;  /* 0x000000030f047224 */ /* 0x010fe200078e02ff */
[----:B------:R-:W-:Y:S01]  /*1ced0*/  SHF.R.S32.HI R5, RZ, 0x1f, R3 ;  /* 0x0000001fff057819 */ /* 0x000fe20000011403 */
[----:B------:R-:W-:Y:S04]  /*1cee0*/  IMAD.WIDE.U32 R10, R3, R14, R10 ;  /* 0x0000000e030a7225 */ /* 0x000fe800078e000a */
[----:B------:R-:W-:Y:S04]  /*1cef0*/  IMAD R4, R14, R5, R4 ;  /* 0x000000050e047224 */ /* 0x000fe800078e0204 */
[----:B------:R-:W-:Y:S01]  /*1cf00*/  IMAD.IADD R4, R11, 0x1, R4 ;  /* 0x000000010b047824 */ /* 0x000fe200078e0204 */
[----:B------:R-:W-:Y:S05]  /*1cf10*/  BRA `(.L_x_1134) ;  /* 0x0000000000187947 */ /* 0x000fea0003800000 */
.L_x_1133:
[----:B--2---:R-:W-:Y:S02]  /*1cf20*/  R2UR UR4, R164 ;  /* 0x00000000a40472ca */ /* 0x004fe400000e0000 */
[----:B------:R-:W-:Y:S11]  /*1cf30*/  R2UR UR5, R165 ;  /* 0x00000000a50572ca */ /* 0x000ff600000e0000 */
[----:B------:R-:W-:Y:S02]  /*1cf40*/  @!UPT UIADD3 URZ, URZ, URZ, URZ ;  /* 0x0000003f3f3ff290 */ /* 0x000fe4000fffe03f */
[----:B-1----:R-:W2:Y:S02]  /*1cf50*/  LD.E R10, desc[UR4][R166.64+0x40] ;  /* 0x00004004a60a7980 */ /* 0x002ea4000c101900 */
[----:B--2---:R-:W-:Y:S05]  /*1cf60*/  IMAD.U32 R10, R10, -0x40, RZ ;  /* 0xffffffc00a0a7824 */ /* 0x004fea00078e00ff */
[----:B------:R-:W-:Y:S02]  /*1cf70*/  SHF.R.S32.HI R4, RZ, 0x1f, R10 ;  /* 0x0000001fff047819 */ /* 0x000fe4000001140a */
.L_x_1134:
[----:B------:R-:W-:Y:S05]  /*1cf80*/  BSYNC B0 ;  /* 0x0000000000007941 */ /* 0x000fea0003800000 */
.L_x_1132:
[C---:B------:R-:W-:Y:S01]  /*1cf90*/  LOP3.LUT P6, RZ, R246.reuse, 0x1, RZ, 0xc0, !PT ;  /* 0x00000001f6ff7812 */ /* 0x040fe200078cc0ff */
[----:B------:R-:W-:Y:S01]  /*1cfa0*/  BSSY B1, `(.L_x_1135) ;  /* 0x000023b000017945 */ /* 0x000fe20003800000 */
[C---:B------:R-:W-:Y:S02]  /*1cfb0*/  LOP3.LUT P5, RZ, R246.reuse, 0x2, RZ, 0xc0, !PT ;  /* 0x00000002f6ff7812 */ /* 0x040fe400078ac0ff */
[----:B------:R-:W-:Y:S02]  /*1cfc0*/  LOP3.LUT P4, RZ, R246, 0x4, RZ, 0xc0, !PT ;  /* 0x00000004f6ff7812 */ /* 0x000fe4000788c0ff */
[----:B------:R-:W-:Y:S02]  /*1cfd0*/  LEA R250, P1, R10, R189, 0x1 ;  /* 0x000000bd0afa7211 */ /* 0x000fe400078208ff */
[----:B------:R-:W-:Y:S02]  /*1cfe0*/  LOP3.LUT P3, RZ, R246, 0x8, RZ, 0xc0, !PT ;  /* 0x00000008f6ff7812 */ /* 0x000fe4000786c0ff */
[CC--:B------:R-:W-:Y:S02]  /*1cff0*/  LEA.HI.X R251, R10.reuse, R188.reuse, R4, 0x1, P1 ;  /* 0x000000bc0afb7211 */ /* 0x0c0fe400008f0c04 */
[----:B------:R-:W-:Y:S02]  /*1d000*/  IADD3 R3, P0, R10, R231, RZ ;  /* 0x000000e70a037210 */ /* 0x000fe40007f1e0ff */
[----:B------:R-:W-:Y:S02]  /*1d010*/  @P6 R2UR UR4, R164 ;  /* 0x00000000a40462ca */ /* 0x000fe400000e0000 */
[C---:B------:R-:W-:Y:S01]  /*1d020*/  @P6 R2UR UR5, R165.reuse ;  /* 0x00000000a50562ca */ /* 0x040fe200000e0000 */
[----:B------:R-:W-:Y:S01]  /*1d030*/  IMAD.X R4, R4, 0x1, R232, P0 ;  /* 0x0000000104047824 */ /* 0x000fe200000e06e8 */
[C---:B------:R-:W-:Y:S02]  /*1d040*/  @P5 R2UR UR8, R164.reuse ;  /* 0x00000000a40852ca */ /* 0x040fe400000e0000 */
[C---:B------:R-:W-:Y:S02]  /*1d050*/  @P5 R2UR UR9, R165.reuse ;  /* 0x00000000a50952ca */ /* 0x040fe400000e0000 */
[C---:B------:R-:W-:Y:S02]  /*1d060*/  @P3 R2UR UR12, R164.reuse ;  /* 0x00000000a40c32ca */ /* 0x040fe400000e0000 */
[C---:B------:R-:W-:Y:S02]  /*1d070*/  @P3 R2UR UR13, R165.reuse ;  /* 0x00000000a50d32ca */ /* 0x040fe400000e0000 */
[C---:B------:R-:W-:Y:S02]  /*1d080*/  @P6 R2UR UR10, R164.reuse ;  /* 0x00000000a40a62ca */ /* 0x040fe400000e0000 */
[C---:B------:R-:W-:Y:S01]  /*1d090*/  @P6 R2UR UR11, R165.reuse ;  /* 0x00000000a50b62ca */ /* 0x040fe200000e0000 */
[----:B------:R-:W-:Y:S01]  /*1d0a0*/  @!PT LDS RZ, [RZ] ;  /* 0x00000000fffff984 */ /* 0x000fe20000000800 */
[----:B------:R-:W-:Y:S01]  /*1d0b0*/  @!PT LDS RZ, [RZ] ;  /* 0x00000000fffff984 */ /* 0x000fe20000000800 */
[----:B------:R-:W-:Y:S01]  /*1d0c0*/  @!PT LDS RZ, [RZ] ;  /* 0x00000000fffff984 */ /* 0x000fe20000000800 */
[----:B------:R-:W-:Y:S01]  /*1d0d0*/  @P6 LDGSTS.E.BYPASS.LTC128B.128 [R243+0x10000], desc[UR4][R250.64] ;  /* 0x10000000faf36fae */ /* 0x000fe2000b901d44 */
[----:B------:R-:W-:Y:S02]  /*1d0e0*/  @P4 R2UR UR4, R164 ;  /* 0x00000000a40442ca */ /* 0x000fe400000e0000 */
[----:B------:R-:W-:Y:S01]  /*1d0f0*/  @P4 R2UR UR5, R165 ;  /* 0x00000000a50542ca */ /* 0x000fe200000e0000 */
[----:B------:R-:W-:Y:S01]  /*1d100*/  @!P6 STS.128 [R243+0x10000], RZ ;  /* 0x010000fff300e388 */ /* 0x000fe20000000c00 */
[CC--:B------:R-:W-:Y:S02]  /*1d110*/  @P6 LEA R12, P0, R3.reuse, R189.reuse, 0x1 ;  /* 0x000000bd030c6211 */ /* 0x0c0fe400078008ff */
[CC--:B------:R-:W-:Y:S01]  /*1d120*/  @P5 LEA R10, P2, R3.reuse, R189.reuse, 0x1 ;  /* 0x000000bd030a5211 */ /* 0x0c0fe200078408ff */
[----:B------:R-:W-:Y:S01]  /*1d130*/  @!PT LDS RZ, [RZ] ;  /* 0x00000000fffff984 */ /* 0x000fe20000000800 */
[----:B------:R-:W-:Y:S01]  /*1d140*/  @!PT LDS RZ, [RZ] ;  /* 0x00000000fffff984 */ /* 0x000fe20000000800 */
[----:B------:R-:W-:Y:S01]  /*1d150*/  @!PT LDS RZ, [RZ] ;  /* 0x00000000fffff984 */ /* 0x000fe20000000800 */
[----:B------:R-:W-:Y:S01]  /*1d160*/  @P5 LDGSTS.E.BYPASS.LTC128B.128 [R243+0x12000], desc[UR8][R250.64+0x80] ;  /* 0x12000080faf35fae */ /* 0x000fe2000b901d48 */
[CCC-:B------:R-:W-:Y:S02]  /*1d170*/  @P6 LEA.HI.X R13, R3.reuse, R188.reuse, R4.reuse, 0x1, P0 ;  /* 0x000000bc030d6211 */ /* 0x1c0fe400000f0c04 */
[CCC-:B------:R-:W-:Y:S01]  /*1d180*/  @P5 LEA.HI.X R11, R3.reuse, R188.reuse, R4.reuse, 0x1, P2 ;  /* 0x000000bc030b5211 */ /* 0x1c0fe200010f0c04 */
[----:B------:R-:W-:Y:S01]  /*1d190*/  @!P5 STS.128 [R243+0x12000], RZ ;  /* 0x012000fff300d388 */ /* 0x000fe20000000c00 */
[CC--:B------:R-:W-:Y:S02]  /*1d1a0*/  @P4 LEA R8, P1, R3.reuse, R189.reuse, 0x1 ;  /* 0x000000bd03084211 */ /* 0x0c0fe400078208ff */
[C---:B------:R-:W-:Y:S01]  /*1d1b0*/  @P3 LEA R6, P0, R3.reuse, R189, 0x1 ;  /* 0x000000bd03063211 */ /* 0x040fe200078008ff */
[----:B------:R-:W-:Y:S01]  /*1d1c0*/  @!PT LDS RZ, [RZ] ;  /* 0x00000000fffff984 */ /* 0x000fe20000000800 */
[----:B------:R-:W-:Y:S01]  /*1d1d0*/  @!PT LDS RZ, [RZ] ;  /* 0x00000000fffff984 */ /* 0x000fe20000000800 */
[----:B------:R-:W-:Y:S01]  /*1d1e0*/  @!PT LDS RZ, [RZ] ;  /* 0x00000000fffff984 */ /* 0x000fe20000000800 */
[----:B------:R-:W-:Y:S01]  /*1d1f0*/  @P4 LDGSTS.E.BYPASS.LTC128B.128 [R243+0x14000], desc[UR4][R250.64+0x100] ;  /* 0x14000100faf34fae */ /* 0x000fe2000b901d44 */
[CCC-:B------:R-:W-:Y:S02]  /*1d200*/  @P4 LEA.HI.X R9, R3.reuse, R188.reuse, R4.reuse, 0x1, P1 ;  /* 0x000000bc03094211 */ /* 0x1c0fe400008f0c04 */
[C---:B------:R-:W-:Y:S01]  /*1d210*/  IADD3 R5, P2, R3.reuse, R231, RZ ;  /* 0x000000e703057210 */ /* 0x040fe20007f5e0ff */
[----:B------:R-:W-:Y:S01]  /*1d220*/  @!P4 STS.128 [R243+0x14000], RZ ;  /* 0x014000fff300c388 */ /* 0x000fe20000000c00 */
[-C--:B------:R-:W-:Y:S02]  /*1d230*/  @P3 LEA.HI.X R7, R3, R188.reuse, R4, 0x1, P0 ;  /* 0x000000bc03073211 */ /* 0x080fe400000f0c04 */
[CC--:B------:R-:W-:Y:S01]  /*1d240*/  @P6 LEA R20, P0, R5.reuse, R189.reuse, 0x1 ;  /* 0x000000bd05146211 */ /* 0x0c0fe200078008ff */
[----:B------:R-:W-:Y:S01]  /*1d250*/  @!PT LDS RZ, [RZ] ;  /* 0x00000000fffff984 */ /* 0x000fe20000000800 */
[----:B------:R-:W-:Y:S01]  /*1d260*/  @!PT LDS RZ, [RZ] ;  /* 0x00000000fffff984 */ /* 0x000fe20000000800 */
[----:B------:R-:W-:Y:S01]  /*1d270*/  @!PT LDS RZ, [RZ] ;  /* 0x00000000fffff984 */ /* 0x000fe20000000800 */
[----:B------:R-:W-:Y:S01]  /*1d280*/  @P3 LDGSTS.E.BYPASS.LTC128B.128 [R243+0x16000], desc[UR12][R250.64+0x180] ;  /* 0x16000180faf33fae */ /* 0x000fe2000b901d4c */
[----:B------:R-:W-:Y:S01]  /*1d290*/  IMAD.X R4, R4, 0x1, R232, P2 ;  /* 0x0000000104047824 */ /* 0x000fe200010e06e8 */
[CC--:B------:R-:W-:Y:S02]  /*1d2a0*/  @P5 LEA R18, P2, R5.reuse, R189.reuse, 0x1 ;  /* 0x000000bd05125211 */ /* 0x0c0fe400078408ff */
[----:B------:R-:W-:Y:S01]  /*1d2b0*/  @!P3 STS.128 [R243+0x16000], RZ ;  /* 0x016000fff300b388 */ /* 0x000fe20000000c00 */
[CC--:B------:R-:W-:Y:S02]  /*1d2c0*/  @P4 LEA R16, P1, R5.reuse, R189.reuse, 0x1 ;  /* 0x000000bd05104211 */ /* 0x0c0fe400078208ff */
[CCC-:B------:R-:W-:Y:S01]  /*1d2d0*/  @P6 LEA.HI.X R21, R5.reuse, R188.reuse, R4.reuse, 0x1, P0 ;  /* 0x000000bc05156211 */ /* 0x1c0fe200000f0c04 */
[----:B------:R-:W-:Y:S01]  /*1d2e0*/  @!PT LDS RZ, [RZ] ;  /* 0x00000000fffff984 */ /* 0x000fe20000000800 */
[----:B------:R-:W-:Y:S01]  /*1d2f0*/  @!PT LDS RZ, [RZ] ;  /* 0x00000000fffff984 */ /* 0x000fe20000000800 */
[----:B------:R-:W-:Y:S01]  /*1d300*/  @!PT LDS RZ, [RZ] ;  /* 0x00000000fffff984 */ /* 0x000fe20000000800 */
[----:B------:R-:W-:Y:S01]  /*1d310*/  @P6 LDGSTS.E.BYPASS.LTC128B.128 [R243+0x10800], desc[UR10][R12.64] ;  /* 0x108000000cf36fae */ /* 0x000fe2000b901d4a */
[CCC-:B------:R-:W-:Y:S02]  /*1d320*/  @P5 LEA.HI.X R19, R5.reuse, R188.reuse, R4.reuse, 0x1, P2 ;  /* 0x000000bc05135211 */ /* 0x1c0fe400010f0c04 */
[-CC-:B------:R-:W-:Y:S01]  /*1d330*/  @P4 LEA.HI.X R17, R5, R188.reuse, R4.reuse, 0x1, P1 ;  /* 0x000000bc05114211 */ /* 0x180fe200008f0c04 */
[----:B------:R-:W-:Y:S01]  /*1d340*/  @!P6 STS.128 [R243+0x10800], RZ ;  /* 0x010800fff300e388 */ /* 0x000fe20000000c00 */
[----:B------:R-:W-:Y:S02]  /*1d350*/  @P3 R2UR UR14, R164 ;  /* 0x00000000a40e32ca */ /* 0x000fe400000e0000 */
[----:B------:R-:W-:Y:S01]  /*1d360*/  @P3 R2UR UR15, R165 ;  /* 0x00000000a50f32ca */ /* 0x000fe200000e0000 */
[----:B------:R-:W-:Y:S01]  /*1d370*/  @!PT LDS RZ, [RZ] ;  /* 0x00000000fffff984 */ /* 0x000fe20000000800 */
[----:B------:R-:W-:Y:S01]  /*1d380*/  @!PT LDS RZ, [RZ] ;  /* 0x00000000fffff984 */ /* 0x000fe20000000800 */
[----:B------:R-:W-:Y:S01]  /*1d390*/  @!PT LDS RZ, [RZ] ;  /* 0x00000000fffff984 */ /* 0x000fe20000000800 */
[----:B------:R-:W-:Y:S01]  /*1d3a0*/  @P5 LDGSTS.E.BYPASS.LTC128B.128 [R243+0x12800], desc[UR8][R10.64+0x80] ;  /* 0x128000800af35fae */ /* 0x000fe2000b901d48 */
[C---:B------:R-:W-:Y:S02]  /*1d3b0*/  @P3 LEA R14, P0, R5.reuse, R189, 0x1 ;  /* 0x000000bd050e3211 */ /* 0x040fe400078008ff */
[C---:B------:R-:W-:Y:S01]  /*1d3c0*/  IADD3 R3, P2, R5.reuse, R231, RZ ;  /* 0x000000e705037210 */ /* 0x040fe20007f5e0ff */
[----:B------:R-:W-:Y:S01]  /*1d3d0*/  @!P5 STS.128 [R243+0x12800], RZ ;  /* 0x012800fff300d388 */ /* 0x000fe20000000c00 */
[-C--:B------:R-:W-:Y:S02]  /*1d3e0*/  @P3 LEA.HI.X R15, R5, R188.reuse, R4, 0x1, P0 ;  /* 0x000000bc050f3211 */ /* 0x080fe400000f0c04 */
[CC--:B------:R-:W-:Y:S01]  /*1d3f0*/  @P6 LEA R26, P0, R3.reuse, R189.reuse, 0x1 ;  /* 0x000000bd031a6211 */ /* 0x0c0fe200078008ff */
[----:B------:R-:W-:Y:S01]  /*1d400*/  @!PT LDS RZ, [RZ] ;  /* 0x00000000fffff984 */ /* 0x000fe20000000800 */
[----:B------:R-:W-:Y:S01]  /*1d410*/  @!PT LDS RZ, [RZ] ;  /* 0x00000000fffff984 */ /* 0x000fe20000000800 */
[----:B------:R-:W-:Y:S01]  /*1d420*/  @!PT LDS RZ, [RZ] ;  /* 0x00000000fffff984 */ /* 0x000fe20000000800 */
[----:B------:R1:W-:Y:S01]  /*1d430*/  @P4 LDGSTS.E.BYPASS.LTC128B.128 [R243+0x14800], desc[UR4][R8.64+0x100] ;  /* 0x1480010008f34fae */ /* 0x0003e2000b901d44 */
[----:B------:R-:W-:Y:S01]  /*1d440*/  IMAD.X R4, R4, 0x1, R232, P2 ;  /* 0x0000000104047824 */ /* 0x000fe200010e06e8 */
[CC--:B------:R-:W-:Y:S02]  /*1d450*/  @P5 LEA R24, P2, R3.reuse, R189.reuse, 0x1 ;  /* 0x000000bd03185211 */ /* 0x0c0fe400078408ff */
[----:B------:R-:W-:Y:S01]  /*1d460*/  @!P4 STS.128 [R243+0x14800], RZ ;  /* 0x014800fff300c388 */ /* 0x000fe20000000c00 */
[CC--:B------:R-:W-:Y:S02]  /*1d470*/  @P4 LEA R22, P1, R3.reuse, R189.reuse, 0x1 ;  /* 0x000000bd03164211 */ /* 0x0c0fe400078208ff */
[-CC-:B------:R-:W-:Y:S01]  /*1d480*/  @P6 LEA.HI.X R27, R3, R188.reuse, R4.reuse, 0x1, P0 ;  /* 0x000000bc031b6211 */ /* 0x180fe200000f0c04 */
[----:B------:R-:W-:Y:S01]  /*1d490*/  @!PT LDS RZ, [RZ] ;  /* 0x00000000fffff984 */ /* 0x000fe20000000800 */
[----:B------:R-:W-:Y:S01]  /*1d4a0*/  @!PT LDS RZ, [RZ] ;  /* 0x00000000fffff984 */ /* 0x000fe20000000800 */
[----:B------:R-:W-:Y:S01]  /*1d4b0*/  @!PT LDS RZ, [RZ] ;  /* 0x00000000fffff984 */ /* 0x000fe20000000800 */
[----:B------:R-:W-:Y:S01]  /*1d4c0*/  @P3 LDGSTS.E.BYPASS.LTC128B.128 [R243+0x16800], desc[UR12][R6.64+0x180] ;  /* 0x1680018006f33fae */ /* 0x000fe2000b901d4c */
[C---:B------:R-:W-:Y:S02]  /*1d4d0*/  @P6 R2UR UR12, R164.reuse ;  /* 0x00000000a40c62ca */ /* 0x040fe400000e0000 */
[----:B------:R-:W-:Y:S01]  /*1d4e0*/  @P6 R2UR UR13, R165 ;  /* 0x00000000a50d62ca */ /* 0x000fe200000e0000 */
[----:B------:R-:W-:Y:S01]  /*1d4f0*/  @!P3 STS.128 [R243+0x16800], RZ ;  /* 0x016800fff300b388 */ /* 0x000fe20000000c00 */
[CCC-:B------:R-:W-:Y:S02]  /*1d500*/  @P5 LEA.HI.X R25, R3.reuse, R188.reuse, R4.reuse, 0x1, P2 ;  /* 0x000000bc03195211 */ /* 0x1c0fe400010f0c04 */
        /* <DEDUP_REMOVED lines=8> */
[----:B------:R-:W-:Y:S03]  /*1d590*/  @P3 LEA R28, P0, R3, R189, 0x1 ;  /* 0x000000bd031c3211 */ /* 0x000fe600078008ff */
[----:B------:R-:W-:Y:S01]  /*1d5a0*/  @!PT LDS RZ, [RZ] ;  /* 0x00000000fffff984 */ /* 0x000fe20000000800 */
[----:B------:R-:W-:Y:S01]  /*1d5b0*/  @!PT LDS RZ, [RZ] ;  /* 0x00000000fffff984 */ /* 0x000fe20000000800 */
[----:B------:R-:W-:Y:S01]  /*1d5c0*/  @!PT LDS RZ, [RZ] ;  /* 0x00000000fffff984 */ /* 0x000fe20000000800 */
[----:B------:R-:W-:Y:S01]  /*1d5d0*/  @P5 LDGSTS.E.BYPASS.LTC128B.128 [R243+0x13000], desc[UR8][R18.64+0x80] ;  /* 0x1300008012f35fae */ /* 0x000fe2000b901d48 */
[C---:B------:R-:W-:Y:S02]  /*1d5e0*/  @P4 R2UR UR8, R164.reuse ;  /* 0x00000000a40842ca */ /* 0x040fe400000e0000 */
[----:B------:R-:W-:Y:S01]  /*1d5f0*/  @P4 R2UR UR9, R165 ;  /* 0x00000000a50942ca */ /* 0x000fe200000e0000 */
[----:B------:R-:W-:Y:S01]  /*1d600*/  @!P5 STS.128 [R243+0x13000], RZ ;  /* 0x013000fff300d388 */ /* 0x000fe20000000c00 */
[----:B------:R-:W-:Y:S02]  /*1d610*/  @P3 LEA.HI.X R29, R3, R188, R4, 0x1, P0 ;  /* 0x000000bc031d3211 */ /* 0x000fe400000f0c04 */
[----:B------:R-:W-:Y:S01]  /*1d620*/  ISETP.GE.AND P0, PT, R247, 0x1, PT ;  /* 0x00000001f700780c */ /* 0x000fe20003f06270 */
[----:B------:R-:W-:Y:S01]  /*1d630*/  @!PT LDS RZ, [RZ] ;  /* 0x00000000fffff984 */ /* 0x000fe20000000800 */
[----:B------:R-:W-:Y:S01]  /*1d640*/  @!PT LDS RZ, [RZ] ;  /* 0x00000000fffff984 */ /* 0x000fe20000000800 */
[----:B------:R-:W-:Y:S01]  /*1d650*/  @!PT LDS RZ, [RZ] ;  /* 0x00000000fffff984 */ /* 0x000fe20000000800 */
[----:B------:R2:W-:Y:S01]  /*1d660*/  @P4 LDGSTS.E.BYPASS.LTC128B.128 [R243+0x15000], desc[UR4][R16.64+0x100] ;  /* 0x1500010010f34fae */ /* 0x0005e2000b901d44 */
[----:B------:R-:W-:Y:S02]  /*1d670*/  @P3 R2UR UR4, R164 ;  /* 0x00000000a40432ca */ /* 0x000fe400000e0000 */
[----:B------:R-:W-:Y:S01]  /*1d680*/  @P3 R2UR UR5, R165 ;  /* 0x00000000a50532ca */ /* 0x000fe200000e0000 */
[----:B------:R-:W-:Y:S04]  /*1d690*/  @!P4 STS.128 [R243+0x15000], RZ ;  /* 0x015000fff300c388 */ /* 0x000fe80000000c00 */
[----:B------:R-:W-:Y:S01]  /*1d6a0*/  @!PT LDS RZ, [RZ] ;  /* 0x00000000fffff984 */ /* 0x000fe20000000800 */
[----:B------:R-:W-:Y:S01]  /*1d6b0*/  @!PT LDS RZ, [RZ] ;  /* 0x00000000fffff984 */ /* 0x000fe20000000800 */
[----:B------:R-:W-:Y:S01]  /*1d6c0*/  @!PT LDS RZ, [RZ] ;  /* 0x00000000fffff984 */ /* 0x000fe20000000800 */
[----:B------:R-:W-:Y:S04]  /*1d6d0*/  @P3 LDGSTS.E.BYPASS.LTC128B.128 [R243+0x17000], desc[UR14][R14.64+0x180] ;  /* 0x170001800ef33fae */ /* 0x000fe8000b901d4e */
        /* <DEDUP_REMOVED lines=9> */
[----:B------:R3:W-:Y:S04]  /*1d770*/  @P5 LDGSTS.E.BYPASS.LTC128B.128 [R243+0x13800], desc[UR10][R24.64+0x80] ;  /* 0x1380008018f35fae */ /* 0x0007e8000b901d4a */
        /* <DEDUP_REMOVED lines=11> */
[----:B------:R-:W-:Y:S04]  /*1d830*/  LDSM.16.M88.4 R32, [R226] ;  /* 0x00000000e220783b */ /* 0x000fe80000000200 */
[----:B-1----:R-:W1:Y:S04]  /*1d840*/  LDSM.16.M88.4 R8, [R225+0x8000] ;  /* 0x00800000e108783b */ /* 0x002e680000000200 */
[----:B--2---:R-:W2:Y:S04]  /*1d850*/  LDSM.16.M88.4 R16, [R225+0x8800] ;  /* 0x00880000e110783b */ /* 0x004ea80000000200 */
[----:B---3--:R-:W4:Y:S04]  /*1d860*/  LDSM.16.M88.4 R24, [R225+0x9000] ;  /* 0x00900000e118783b */ /* 0x008f280000000200 */
[----:B------:R-:W5:Y:S04]  /*1d870*/  LDSM.16.M88.4 R168, [R225+0x9800] ;  /* 0x00980000e1a8783b */ /* 0x000f680000000200 */
[----:B------:R-:W0:Y:S04]  /*1d880*/  LDGDEPBAR ;  /* 0x00000000000079af */ /* 0x000e280000000000 */
[----:B------:R-:W-:Y:S04]  /*1d890*/  LDSM.16.M88.4 R172, [R224] ;  /* 0x00000000e0ac783b */ /* 0x000fe80000000200 */
[----:B------:R-:W3:Y:S04]  /*1d8a0*/  LDSM.16.M88.4 R176, [R223] ;  /* 0x00000000dfb0783b */ /* 0x000ee80000000200 */
[----:B------:R-:W3:Y:S04]  /*1d8b0*/  LDSM.16.M88.4 R180, [R219] ;  /* 0x00000000dbb4783b */ /* 0x000ee80000000200 */
[----:B------:R-:W3:Y:S04]  /*1d8c0*/  LDSM.16.M88.4 R184, [R218] ;  /* 0x00000000dab8783b */ /* 0x000ee80000000200 */
[----:B------:R-:W3:Y:S01]  /*1d8d0*/  LDSM.16.M88.4 R188, [R217] ;  /* 0x00000000d9bc783b */ /* 0x000ee20000000200 */
[C---:B-1----:R-:W-:Y:S03]  /*1d8e0*/  HMMA.16816.F32.BF16 R4, R32.reuse, R8, RZ ;  /* 0x000000082004723c */ /* 0x042fe600000418ff */
[----:B------:R-:W-:Y:S04]  /*1d8f0*/  LDSM.16.M88.4 R192, [R222] ;  /* 0x00000000dec0783b */ /* 0x000fe80000000200 */
[----:B------:R-:W1:Y:S01]  /*1d900*/  LDSM.16.M88.4 R196, [R220+0x8000] ;  /* 0x00800000dcc4783b */ /* 0x000e620000000200 */
[C---:B------:R-:W-:Y:S03]  /*1d910*/  HMMA.16816.F32.BF16 R8, R32.reuse, R10, RZ ;  /* 0x0000000a2008723c */ /* 0x040fe600000418ff */
[----:B------:R-:W1:Y:S03]  /*1d920*/  LDSM.16.M88.4 R200, [R220+0x8800] ;  /* 0x00880000dcc8783b */ /* 0x000e660000000200 */
[C---:B--2---:R-:W-:Y:S06]  /*1d930*/  HMMA.16816.F32.BF16 R12, R32.reuse, R16, RZ ;  /* 0x00000010200c723c */ /* 0x044fec00000418ff */
[C---:B------:R-:W-:Y:S06]  /*1d940*/  HMMA.16816.F32.BF16 R16, R32.reuse, R18, RZ ;  /* 0x000000122010723c */ /* 0x040fec00000418ff */
[C---:B----4-:R-:W-:Y:S06]  /*1d950*/  HMMA.16816.F32.BF16 R20, R32.reuse, R24, RZ ;  /* 0x000000182014723c */ /* 0x050fec00000418ff */
[C---:B------:R-:W-:Y:S06]  /*1d960*/  HMMA.16816.F32.BF16 R24, R32.reuse, R26, RZ ;  /* 0x0000001a2018723c */ /* 0x040fec00000418ff */
[C---:B-----5:R-:W-:Y:S06]  /*1d970*/  HMMA.16816.F32.BF16 R28, R32.reuse, R168, RZ ;  /* 0x000000a8201c723c */ /* 0x060fec00000418ff */
[----:B------:R-:W-:Y:S01]  /*1d980*/  HMMA.16816.F32.BF16 R32, R32, R170, RZ ;  /* 0x000000aa2020723c */ /* 0x000fe200000418ff */
[----:B------:R-:W2:Y:S05]  /*1d990*/  LDSM.16.M88.4 R168, [R220+0x9000] ;  /* 0x00900000dca8783b */ /* 0x000eaa0000000200 */
[C---:B---3--:R-:W-:Y:S06]  /*1d9a0*/  HMMA.16816.F32.BF16 R4, R172.reuse, R176, R4 ;  /* 0x000000b0ac04723c */ /* 0x048fec0000041804 */
        /* <DEDUP_REMOVED lines=15> */
[C---:B------:R-:W-:Y:S06]  /*1daa0*/  HMMA.16816.F32.BF16 R12, R192.reuse, R200, R12 ;  /* 0x000000c8c00c723c */ /* 0x040fec000004180c */
[C---:B------:R-:W-:Y:S01]  /*1dab0*/  HMMA.16816.F32.BF16 R16, R192.reuse, R202, R16 ;  /* 0x000000cac010723c */ /* 0x040fe20000041810 */
[----:B------:R-:W-:Y:S05]  /*1dac0*/  LDSM.16.M88.4 R200, [R225+0xa000] ;  /* 0x00a00000e1c8783b */ /* 0x000fea0000000200 */
[C---:B--2---:R-:W-:Y:S06]  /*1dad0*/  HMMA.16816.F32.BF16 R20, R192.reuse, R168, R20 ;  /* 0x000000a8c014723c */ /* 0x044fec0000041814 */
[C---:B------:R-:W-:Y:S01]  /*1dae0*/  HMMA.16816.F32.BF16 R24, R192.reuse, R170, R24 ;  /* 0x000000aac018723c */ /* 0x040fe20000041818 */
[----:B------:R-:W1:Y:S05]  /*1daf0*/  LDSM.16.M88.4 R168, [R216+0x1800] ;  /* 0x00180000d8a8783b */ /* 0x000e6a0000000200 */
[C---:B---3--:R-:W-:Y:S06]  /*1db00*/  HMMA.16816.F32.BF16 R28, R192.reuse, R176, R28 ;  /* 0x000000b0c01c723c */ /* 0x048fec000004181c */
[----:B------:R-:W-:Y:S01]  /*1db10*/  HMMA.16816.F32.BF16 R32, R192, R178, R32 ;  /* 0x000000b2c020723c */ /* 0x000fe20000041820 */
[----:B------:R-:W2:Y:S04]  /*1db20*/  LDSM.16.M88.4 R176, [R225+0xa800] ;  /* 0x00a80000e1b0783b */ /* 0x000ea80000000200 */
[----:B------:R-:W3:Y:S01]  /*1db30*/  LDSM.16.M88.4 R192, [R225+0xb000] ;  /* 0x00b00000e1c0783b */ /* 0x000ee20000000200 */
[C---:B----4-:R-:W-:Y:S06]  /*1db40*/  HMMA.16816.F32.BF16 R4, R180.reuse, R184, R4 ;  /* 0x000000b8b404723c */ /* 0x050fec0000041804 */
[C---:B------:R-:W-:Y:S01]  /*1db50*/  HMMA.16816.F32.BF16 R8, R180.reuse, R186, R8 ;  /* 0x000000bab408723c */ /* 0x040fe20000041808 */
[----:B------:R-:W4:Y:S05]  /*1db60*/  LDSM.16.M88.4 R184, [R225+0xb800] ;  /* 0x00b80000e1b8783b */ /* 0x000f2a0000000200 */
[C---:B-----5:R-:W-:Y:S06]  /*1db70*/  HMMA.16816.F32.BF16 R12, R180.reuse, R172, R12 ;  /* 0x000000acb40c723c */ /* 0x060fec000004180c */
[C---:B------:R-:W-:Y:S01]  /*1db80*/  HMMA.16816.F32.BF16 R16, R180.reuse, R174, R16 ;  /* 0x000000aeb410723c */ /* 0x040fe20000041810 */
[----:B------:R-:W-:Y:S05]  /*1db90*/  LDSM.16.M88.4 R172, [R215] ;  /* 0x00000000d7ac783b */ /* 0x000fea0000000200 */
[C---:B------:R-:W-:Y:S06]  /*1dba0*/  HMMA.16816.F32.BF16 R20, R180.reuse, R188, R20 ;  /* 0x000000bcb414723c */ /* 0x040fec0000041814 */
[C---:B------:R-:W-:Y:S01]  /*1dbb0*/  HMMA.16816.F32.BF16 R24, R180.reuse, R190, R24 ;  /* 0x000000beb418723c */ /* 0x040fe20000041818 */
[----:B------:R-:W-:Y:S05]  /*1dbc0*/  LDSM.16.M88.4 R188, [R213] ;  /* 0x00000000d5bc783b */ /* 0x000fea0000000200 */
[C---:B-1----:R-:W-:Y:S06]  /*1dbd0*/  HMMA.16816.F32.BF16 R28, R180.reuse, R168, R28 ;  /* 0x000000a8b41c723c */ /* 0x042fec000004181c */
[----:B------:R-:W-:Y:S01]  /*1dbe0*/  HMMA.16816.F32.BF16 R32, R180, R170, R32 ;  /* 0x000000aab420723c */ /* 0x000fe20000041820 */
[----:B------:R-:W1:Y:S04]  /*1dbf0*/  LDSM.16.M88.4 R168, [R224+0x2000] ;  /* 0x00200000e0a8783b */ /* 0x000e680000000200 */
[----:B------:R-:W5:Y:S01]  /*1dc00*/  LDSM.16.M88.4 R180, [R214] ;  /* 0x00000000d6b4783b */ /* 0x000f620000000200 */
[C---:B------:R-:W-:Y:S06]  /*1dc10*/  HMMA.16816.F32.BF16 R4, R196.reuse, R200, R4 ;  /* 0x000000c8c404723c */ /* 0x040fec0000041804 */
[C---:B------:R-:W-:Y:S01]  /*1dc20*/  HMMA.16816.F32.BF16 R8, R196.reuse, R202, R8 ;  /* 0x000000cac408723c */ /* 0x040fe20000041808 */
[----:B------:R-:W5:Y:S05]  /*1dc30*/  LDSM.16.M88.4 R200, [R212] ;  /* 0x00000000d4c8783b */ /* 0x000f6a0000000200 */
[C---:B--2---:R-:W-:Y:S06]  /*1dc40*/  HMMA.16816.F32.BF16 R12, R196.reuse, R176, R12 ;  /* 0x000000b0c40c723c */ /* 0x044fec000004180c */
        /* <DEDUP_REMOVED lines=11> */
[----:B------:R-:W1:Y:S05]  /*1dd00*/  LDSM.16.M88.4 R172, [R220+0xb800] ;  /* 0x00b80000dcac783b */ /* 0x000e6a0000000200 */
[C---:B-----5:R-:W-:Y:S06]  /*1dd10*/  HMMA.16816.F32.BF16 R12, R168.reuse, R180, R12 ;  /* 0x000000b4a80c723c */ /* 0x060fec000004180c */
[C---:B------:R-:W-:Y:S01]  /*1dd20*/  HMMA.16816.F32.BF16 R16, R168.reuse, R182, R16 ;  /* 0x000000b6a810723c */ /* 0x040fe20000041810 */
[----:B------:R-:W-:Y:S05]  /*1dd30*/  LDSM.16.M88.4 R180, [R221+0x2000] ;  /* 0x00200000ddb4783b */ /* 0x000fea0000000200 */
[C---:B------:R-:W-:Y:S06]  /*1dd40*/  HMMA.16816.F32.BF16 R20, R168.reuse, R188, R20 ;  /* 0x000000bca814723c */ /* 0x040fec0000041814 */
[C---:B------:R-:W-:Y:S01]  /*1dd50*/  HMMA.16816.F32.BF16 R24, R168.reuse, R190, R24 ;  /* 0x000000bea818723c */ /* 0x040fe20000041818 */
[----:B------:R-:W5:Y:S05]  /*1dd60*/  LDSM.16.M88.4 R188, [R216+0x2000] ;  /* 0x00200000d8bc783b */ /* 0x000f6a0000000200 */
[C---:B------:R-:W-:Y:S06]  /*1dd70*/  HMMA.16816.F32.BF16 R28, R168.reuse, R200, R28 ;  /* 0x000000c8a81c723c */ /* 0x040fec000004181c */
[----:B------:R-:W-:Y:S01]  /*1dd80*/  HMMA.16816.F32.BF16 R32, R168, R202, R32 ;  /* 0x000000caa820723c */ /* 0x000fe20000041820 */
[----:B------:R-:W5:Y:S04]  /*1dd90*/  LDSM.16.M88.4 R168, [R216+0x2800] ;  /* 0x00280000d8a8783b */ /* 0x000f680000000200 */
[----:B------:R-:W5:Y:S01]  /*1dda0*/  LDSM.16.M88.4 R200, [R216+0x3000] ;  /* 0x00300000d8c8783b */ /* 0x000f620000000200 */
[C---:B--2---:R-:W-:Y:S06]  /*1ddb0*/  HMMA.16816.F32.BF16 R4, R176.reuse, R192, R4 ;  /* 0x000000c0b004723c */ /* 0x044fec0000041804 */
[C---:B------:R-:W-:Y:S01]  /*1ddc0*/  HMMA.16816.F32.BF16 R8, R176.reuse, R194, R8 ;  /* 0x000000c2b008723c */ /* 0x040fe20000041808 */
[----:B------:R-:W-:Y:S05]  /*1ddd0*/  LDSM.16.M88.4 R192, [R226+0x4000] ;  /* 0x00400000e2c0783b */ /* 0x000fea0000000200 */
[C---:B---3--:R-:W-:Y:S06]  /*1dde0*/  HMMA.16816.F32.BF16 R12, R176.reuse, R184, R12 ;  /* 0x000000b8b00c723c */ /* 0x048fec000004180c */
[C---:B------:R-:W-:Y:S01]  /*1ddf0*/  HMMA.16816.F32.BF16 R16, R176.reuse, R186, R16 ;  /* 0x000000bab010723c */ /* 0x040fe20000041810 */
[----:B------:R-:W2:Y:S05]  /*1de00*/  LDSM.16.M88.4 R184, [R216+0x3800] ;  /* 0x00380000d8b8783b */ /* 0x000eaa0000000200 */
[C---:B----4-:R-:W-:Y:S06]  /*1de10*/  HMMA.16816.F32.BF16 R20, R176.reuse, R196, R20 ;  /* 0x000000c4b014723c */ /* 0x050fec0000041814 */
[C---:B------:R-:W-:Y:S01]  /*1de20*/  HMMA.16816.F32.BF16 R24, R176.reuse, R198, R24 ;  /* 0x000000c6b018723c */ /* 0x040fe20000041818 */
[----:B------:R-:W3:Y:S05]  /*1de30*/  LDSM.16.M88.4 R196, [R225+0xc000] ;  /* 0x00c00000e1c4783b */ /* 0x000eea0000000200 */
[C---:B-1----:R-:W-:Y:S06]  /*1de40*/  HMMA.16816.F32.BF16 R28, R176.reuse, R172, R28 ;  /* 0x000000acb01c723c */ /* 0x042fec000004181c */
[----:B------:R-:W-:Y:S01]  /*1de50*/  HMMA.16816.F32.BF16 R32, R176, R174, R32 ;  /* 0x000000aeb020723c */ /* 0x000fe20000041820 */
[----:B------:R-:W-:Y:S04]  /*1de60*/  LDSM.16.M88.4 R172, [R225+0xd000] ;  /* 0x00d00000e1ac783b */ /* 0x000fe80000000200 */
[----:B------:R-:W-:Y:S01]  /*1de70*/  LDSM.16.M88.4 R176, [R225+0xd800] ;  /* 0x00d80000e1b0783b */ /* 0x000fe20000000200 */
[C---:B-----5:R-:W-:Y:S06]  /*1de80*/  HMMA.16816.F32.BF16 R4, R180.reuse, R188, R4 ;  /* 0x000000bcb404723c */ /* 0x060fec0000041804 */
[C---:B------:R-:W-:Y:S01]  /*1de90*/  HMMA.16816.F32.BF16 R8, R180.reuse, R190, R8 ;  /* 0x000000beb408723c */ /* 0x040fe20000041808 */
[----:B------:R-:W-:Y:S05]  /*1dea0*/  LDSM.16.M88.4 R188, [R224+0x4000] ;  /* 0x00400000e0bc783b */ /* 0x000fea0000000200 */
[C---:B------:R-:W-:Y:S06]  /*1deb0*/  HMMA.16816.F32.BF16 R12, R180.reuse, R168, R12 ;  /* 0x000000a8b40c723c */ /* 0x040fec000004180c */
[C---:B------:R-:W-:Y:S01]  /*1dec0*/  HMMA.16816.F32.BF16 R16, R180.reuse, R170, R16 ;  /* 0x000000aab410723c */ /* 0x040fe20000041810 */
[----:B------:R-:W1:Y:S05]  /*1ded0*/  LDSM.16.M88.4 R168, [R225+0xc800] ;  /* 0x00c80000e1a8783b */ /* 0x000e6a0000000200 */
[C---:B------:R-:W-:Y:S06]  /*1dee0*/  HMMA.16816.F32.BF16 R20, R180.reuse, R200, R20 ;  /* 0x000000c8b414723c */ /* 0x040fec0000041814 */
[C---:B------:R-:W-:Y:S01]  /*1def0*/  HMMA.16816.F32.BF16 R24, R180.reuse, R202, R24 ;  /* 0x000000cab418723c */ /* 0x040fe20000041818 */
[----:B------:R-:W4:Y:S05]  /*1df00*/  LDSM.16.M88.4 R200, [R211] ;  /* 0x00000000d3c8783b */ /* 0x000f2a0000000200 */
[C---:B--2---:R-:W-:Y:S06]  /*1df10*/  HMMA.16816.F32.BF16 R28, R180.reuse, R184, R28 ;  /* 0x000000b8b41c723c */ /* 0x044fec000004181c */
[----:B------:R-:W-:Y:S01]  /*1df20*/  HMMA.16816.F32.BF16 R32, R180, R186, R32 ;  /* 0x000000bab420723c */ /* 0x000fe20000041820 */
[----:B------:R-:W2:Y:S04]  /*1df30*/  LDSM.16.M88.4 R180, [R210] ;  /* 0x00000000d2b4783b */ /* 0x000ea80000000200 */
[----:B------:R-:W5:Y:S01]  /*1df40*/  LDSM.16.M88.4 R184, [R209] ;  /* 0x00000000d1b8783b */ /* 0x000f620000000200 */
[C---:B---3--:R-:W-:Y:S06]  /*1df50*/  HMMA.16816.F32.BF16 R4, R192.reuse, R196, R4 ;  /* 0x000000c4c004723c */ /* 0x048fec0000041804 */
[C---:B------:R-:W-:Y:S01]  /*1df60*/  HMMA.16816.F32.BF16 R8, R192.reuse, R198, R8 ;  /* 0x000000c6c008723c */ /* 0x040fe20000041808 */
[----:B------:R-:W3:Y:S05]  /*1df70*/  LDSM.16.M88.4 R196, [R208] ;  /* 0x00000000d0c4783b */ /* 0x000eea0000000200 */
[C---:B-1----:R-:W-:Y:S06]  /*1df80*/  HMMA.16816.F32.BF16 R12, R192.reuse, R168, R12 ;  /* 0x000000a8c00c723c */ /* 0x042fec000004180c */
[C---:B------:R-:W-:Y:S01]  /*1df90*/  HMMA.16816.F32.BF16 R16, R192.reuse, R170, R16 ;  /* 0x000000aac010723c */ /* 0x040fe20000041810 */
[----:B------:R-:W-:Y:S05]  /*1dfa0*/  LDSM.16.M88.4 R168, [R222+0x4000] ;  /* 0x00400000dea8783b */ /* 0x000fea0000000200 */
[C---:B------:R-:W-:Y:S06]  /*1dfb0*/  HMMA.16816.F32.BF16 R20, R192.reuse, R172, R20 ;  /* 0x000000acc014723c */ /* 0x040fec0000041814 */
[C---:B------:R-:W-:Y:S01]  /*1dfc0*/  HMMA.16816.F32.BF16 R24, R192.reuse, R174, R24 ;  /* 0x000000aec018723c */ /* 0x040fe20000041818 */
[----:B------:R-:W1:Y:S05]  /*1dfd0*/  LDSM.16.M88.4 R172, [R220+0xc000] ;  /* 0x00c00000dcac783b */ /* 0x000e6a0000000200 */
[C---:B------:R-:W-:Y:S06]  /*1dfe0*/  HMMA.16816.F32.BF16 R28, R192.reuse, R176, R28 ;  /* 0x000000b0c01c723c */ /* 0x040fec000004181c */
[----:B------:R-:W-:Y:S01]  /*1dff0*/  HMMA.16816.F32.BF16 R32, R192, R178, R32 ;  /* 0x000000b2c020723c */ /* 0x000fe20000041820 */
[----:B------:R-:W1:Y:S04]  /*1e000*/  LDSM.16.M88.4 R176, [R220+0xc800] ;  /* 0x00c80000dcb0783b */ /* 0x000e680000000200 */
[----:B------:R-:W1:Y:S01]  /*1e010*/  LDSM.16.M88.4 R192, [R220+0xd000] ;  /* 0x00d00000dcc0783b */ /* 0x000e620000000200 */
[C---:B----4-:R-:W-:Y:S06]  /*1e020*/  HMMA.16816.F32.BF16 R4, R188.reuse, R200, R4 ;  /* 0x000000c8bc04723c */ /* 0x050fec0000041804 */
[C---:B------:R-:W-:Y:S01]  /*1e030*/  HMMA.16816.F32.BF16 R8, R188.reuse, R202, R8 ;  /* 0x000000cabc08723c */ /* 0x040fe20000041808 */
[----:B------:R-:W4:Y:S05]  /*1e040*/  LDSM.16.M88.4 R200, [R220+0xd800] ;  /* 0x00d80000dcc8783b */ /* 0x000f2a0000000200 */
[C---:B--2---:R-:W-:Y:S06]  /*1e050*/  HMMA.16816.F32.BF16 R12, R188.reuse, R180, R12 ;  /* 0x000000b4bc0c723c */ /* 0x044fec000004180c */
[C---:B------:R-:W-:Y:S01]  /*1e060*/  HMMA.16816.F32.BF16 R16, R188.reuse, R182, R16 ;  /* 0x000000b6bc10723c */ /* 0x040fe20000041810 */
[----:B------:R-:W-:Y:S05]  /*1e070*/  LDSM.16.M88.4 R180, [R221+0x4000] ;  /* 0x00400000ddb4783b */ /* 0x000fea0000000200 */
[C---:B-----5:R-:W-:Y:S06]  /*1e080*/  HMMA.16816.F32.BF16 R20, R188.reuse, R184, R20 ;  /* 0x000000b8bc14723c */ /* 0x060fec0000041814 */
[C---:B------:R-:W-:Y:S01]  /*1e090*/  HMMA.16816.F32.BF16 R24, R188.reuse, R186, R24 ;  /* 0x000000babc18723c */ /* 0x040fe20000041818 */
[----:B------:R-:W2:Y:S05]  /*1e0a0*/  LDSM.16.M88.4 R184, [R216+0x4000] ;  /* 0x00400000d8b8783b */ /* 0x000eaa0000000200 */
[C---:B---3--:R-:W-:Y:S06]  /*1e0b0*/  HMMA.16816.F32.BF16 R28, R188.reuse, R196, R28 ;  /* 0x000000c4bc1c723c */ /* 0x048fec000004181c */
[----:B------:R-:W-:Y:S01]  /*1e0c0*/  HMMA.16816.F32.BF16 R32, R188, R198, R32 ;  /* 0x000000c6bc20723c */ /* 0x000fe20000041820 */
[----:B------:R-:W3:Y:S04]  /*1e0d0*/  LDSM.16.M88.4 R188, [R216+0x4800] ;  /* 0x00480000d8bc783b */ /* 0x000ee80000000200 */
[----:B------:R-:W5:Y:S01]  /*1e0e0*/  LDSM.16.M88.4 R196, [R216+0x5000] ;  /* 0x00500000d8c4783b */ /* 0x000f620000000200 */
[C---:B-1----:R-:W-:Y:S06]  /*1e0f0*/  HMMA.16816.F32.BF16 R4, R168.reuse, R172, R4 ;  /* 0x000000aca804723c */ /* 0x042fec0000041804 */
[C---:B------:R-:W-:Y:S01]  /*1e100*/  HMMA.16816.F32.BF16 R8, R168.reuse, R174, R8 ;  /* 0x000000aea808723c */ /* 0x040fe20000041808 */
[----:B------:R-:W1:Y:S05]  /*1e110*/  LDSM.16.M88.4 R172, [R216+0x5800] ;  /* 0x00580000d8ac783b */ /* 0x000e6a0000000200 */
[C---:B------:R-:W-:Y:S06]  /*1e120*/  HMMA.16816.F32.BF16 R12, R168.reuse, R176, R12 ;  /* 0x000000b0a80c723c */ /* 0x040fec000004180c */
[C---:B------:R-:W-:Y:S01]  /*1e130*/  HMMA.16816.F32.BF16 R16, R168.reuse, R178, R16 ;  /* 0x000000b2a810723c */ /* 0x040fe20000041810 */
[----:B------:R-:W-:Y:S05]  /*1e140*/  LDSM.16.M88.4 R176, [R226+0x6000] ;  /* 0x00600000e2b0783b */ /* 0x000fea0000000200 */
[C---:B------:R-:W-:Y:S06]  /*1e150*/  HMMA.16816.F32.BF16 R20, R168.reuse, R192, R20 ;  /* 0x000000c0a814723c */ /* 0x040fec0000041814 */
[C---:B------:R-:W-:Y:S01]  /*1e160*/  HMMA.16816.F32.BF16 R24, R168.reuse, R194, R24 ;  /* 0x000000c2a818723c */ /* 0x040fe20000041818 */
[----:B------:R-:W1:Y:S05]  /*1e170*/  LDSM.16.M88.4 R192, [R225+0xe000] ;  /* 0x00e00000e1c0783b */ /* 0x000e6a0000000200 */
[C---:B----4-:R-:W-:Y:S06]  /*1e180*/  HMMA.16816.F32.BF16 R28, R168.reuse, R200, R28 ;  /* 0x000000c8a81c723c */ /* 0x050fec000004181c */
[----:B------:R-:W-:Y:S01]  /*1e190*/  HMMA.16816.F32.BF16 R32, R168, R202, R32 ;  /* 0x000000caa820723c */ /* 0x000fe20000041820 */
[----:B------:R-:W4:Y:S04]  /*1e1a0*/  LDSM.16.M88.4 R168, [R225+0xe800] ;  /* 0x00e80000e1a8783b */ /* 0x000f280000000200 */
[----:B------:R-:W4:Y:S01]  /*1e1b0*/  LDSM.16.M88.4 R200, [R225+0xf000] ;  /* 0x00f00000e1c8783b */ /* 0x000f220000000200 */
[C---:B--2---:R-:W-:Y:S06]  /*1e1c0*/  HMMA.16816.F32.BF16 R4, R180.reuse, R184, R4 ;  /* 0x000000b8b404723c */ /* 0x044fec0000041804 */
[C---:B------:R-:W-:Y:S01]  /*1e1d0*/  HMMA.16816.F32.BF16 R8, R180.reuse, R186, R8 ;  /* 0x000000bab408723c */ /* 0x040fe20000041808 */
[----:B------:R-:W2:Y:S05]  /*1e1e0*/  LDSM.16.M88.4 R184, [R225+0xf800] ;  /* 0x00f80000e1b8783b */ /* 0x000eaa0000000200 */
[C---:B---3--:R-:W-:Y:S06]  /*1e1f0*/  HMMA.16816.F32.BF16 R12, R180.reuse, R188, R12 ;  /* 0x000000bcb40c723c */ /* 0x048fec000004180c */
[C---:B------:R-:W-:Y:S01]  /*1e200*/  HMMA.16816.F32.BF16 R16, R180.reuse, R190, R16 ;  /* 0x000000beb410723c */ /* 0x040fe20000041810 */
[----:B------:R-:W-:Y:S05]  /*1e210*/  LDSM.16.M88.4 R188, [R224+0x6000] ;  /* 0x00600000e0bc783b */ /* 0x000fea0000000200 */
[C---:B-----5:R-:W-:Y:S06]  /*1e220*/  HMMA.16816.F32.BF16 R20, R180.reuse, R196, R20 ;  /* 0x000000c4b414723c */ /* 0x060fec0000041814 */
[C---:B------:R-:W-:Y:S01]  /*1e230*/  HMMA.16816.F32.BF16 R24, R180.reuse, R198, R24 ;  /* 0x000000c6b418723c */ /* 0x040fe20000041818 */
[----:B------:R-:W3:Y:S05]  /*1e240*/  LDSM.16.M88.4 R196, [R207] ;  /* 0x00000000cfc4783b */ /* 0x000eea0000000200 */
[C---:B-1----:R-:W-:Y:S06]  /*1e250*/  HMMA.16816.F32.BF16 R28, R180.reuse, R172, R28 ;  /* 0x000000acb41c723c */ /* 0x042fec000004181c */
[----:B------:R-:W-:Y:S01]  /*1e260*/  HMMA.16816.F32.BF16 R32, R180, R174, R32 ;  /* 0x000000aeb420723c */ /* 0x000fe20000041820 */
[----:B------:R-:W-:Y:S04]  /*1e270*/  LDSM.16.M88.4 R172, [R205] ;  /* 0x00000000cdac783b */ /* 0x000fe80000000200 */
[----:B------:R-:W-:Y:S01]  /*1e280*/  LDSM.16.M88.4 R180, [R204] ;  /* 0x00000000ccb4783b */ /* 0x000fe20000000200 */
[C---:B------:R-:W-:Y:S06]  /*1e290*/  HMMA.16816.F32.BF16 R4, R176.reuse, R192, R4 ;  /* 0x000000c0b004723c */ /* 0x040fec0000041804 */
[C---:B------:R-:W-:Y:S01]  /*1e2a0*/  HMMA.16816.F32.BF16 R8, R176.reuse, R194, R8 ;  /* 0x000000c2b008723c */ /* 0x040fe20000041808 */
[----:B------:R-:W-:Y:S05]  /*1e2b0*/  LDSM.16.M88.4 R192, [R222+0x6000] ;  /* 0x00600000dec0783b */ /* 0x000fea0000000200 */
[C---:B----4-:R-:W-:Y:S06]  /*1e2c0*/  HMMA.16816.F32.BF16 R12, R176.reuse, R168, R12 ;  /* 0x000000a8b00c723c */ /* 0x050fec000004180c */
[C---:B------:R-:W-:Y:S01]  /*1e2d0*/  HMMA.16816.F32.BF16 R16, R176.reuse, R170, R16 ;  /* 0x000000aab010723c */ /* 0x040fe20000041810 */
[----:B------:R-:W1:Y:S05]  /*1e2e0*/  LDSM.16.M88.4 R168, [R206] ;  /* 0x00000000cea8783b */ /* 0x000e6a0000000200 */
[C---:B------:R-:W-:Y:S06]  /*1e2f0*/  HMMA.16816.F32.BF16 R20, R176.reuse, R200, R20 ;  /* 0x000000c8b014723c */ /* 0x040fec0000041814 */
[C---:B------:R-:W-:Y:S01]  /*1e300*/  HMMA.16816.F32.BF16 R24, R176.reuse, R202, R24 ;  /* 0x000000cab018723c */ /* 0x040fe20000041818 */
[----:B------:R-:W4:Y:S05]  /*1e310*/  LDSM.16.M88.4 R200, [R220+0xe000] ;  /* 0x00e00000dcc8783b */ /* 0x000f2a0000000200 */
[C---:B--2---:R-:W-:Y:S06]  /*1e320*/  HMMA.16816.F32.BF16 R28, R176.reuse, R184, R28 ;  /* 0x000000b8b01c723c */ /* 0x044fec000004181c */
[----:B------:R-:W-:Y:S01]  /*1e330*/  HMMA.16816.F32.BF16 R32, R176, R186, R32 ;  /* 0x000000bab020723c */ /* 0x000fe20000041820 */
[----:B------:R-:W2:Y:S04]  /*1e340*/  LDSM.16.M88.4 R176, [R220+0xe800] ;  /* 0x00e80000dcb0783b */ /* 0x000ea80000000200 */
[----:B------:R-:W5:Y:S01]  /*1e350*/  LDSM.16.M88.4 R184, [R220+0xf000] ;  /* 0x00f00000dcb8783b */ /* 0x000f620000000200 */
[C---:B---3--:R-:W-:Y:S06]  /*1e360*/  HMMA.16816.F32.BF16 R4, R188.reuse, R196, R4 ;  /* 0x000000c4bc04723c */ /* 0x048fec0000041804 */
[C---:B------:R-:W-:Y:S01]  /*1e370*/  HMMA.16816.F32.BF16 R8, R188.reuse, R198, R8 ;  /* 0x000000c6bc08723c */ /* 0x040fe20000041808 */
[----:B------:R-:W3:Y:S05]  /*1e380*/  LDSM.16.M88.4 R196, [R220+0xf800] ;  /* 0x00f80000dcc4783b */ /* 0x000eea0000000200 */
        /* <DEDUP_REMOVED lines=12> */
[----:B------:R-:W4:Y:S01]  /*1e450*/  LDSM.16.M88.4 R200, [R216+0x7800] ;  /* 0x00780000d8c8783b */ /* 0x000f220000000200 */
[----:B------:R-:W-:Y:S04]  /*1e460*/  DEPBAR.LE SB0, 0x0 ;  /* 0x000080000000791a */ /* 0x000fe80000000000 */
[C---:B--2---:R-:W-:Y:S01]  /*1e470*/  HMMA.16816.F32.BF16 R12, R192.reuse, R176, R12 ;  /* 0x000000b0c00c723c */ /* 0x044fe2000004180c */
[----:B------:R-:W-:Y:S05]  /*1e480*/  BAR.SYNC.DEFER_BLOCKING 0x0 ;  /* 0x0000000000007b1d */ /* 0x000fea0000010000 */
[C---:B------:R-:W-:Y:S06]  /*1e490*/  HMMA.16816.F32.BF16 R16, R192.reuse, R178, R16 ;  /* 0x000000b2c010723c */ /* 0x040fec0000041810 */
[C---:B-----5:R-:W-:Y:S06]  /*1e4a0*/  HMMA.16816.F32.BF16 R20, R192.reuse, R184, R20 ;  /* 0x000000b8c014723c */ /* 0x060fec0000041814 */
[C---:B------:R-:W-:Y:S06]  /*1e4b0*/  HMMA.16816.F32.BF16 R24, R192.reuse, R186, R24 ;  /* 0x000000bac018723c */ /* 0x040fec0000041818 */
[C---:B---3--:R-:W-:Y:S06]  /*1e4c0*/  HMMA.16816.F32.BF16 R28, R192.reuse, R196, R28 ;  /* 0x000000c4c01c723c */ /* 0x048fec000004181c */
[----:B------:R-:W-:Y:S06]  /*1e4d0*/  HMMA.16816.F32.BF16 R32, R192, R198, R32 ;  /* 0x000000c6c020723c */ /* 0x000fec0000041820 */
[C---:B-1----:R-:W-:Y:S06]  /*1e4e0*/  HMMA.16816.F32.BF16 R4, R168.reuse, R172, R4 ;  /* 0x000000aca804723c */ /* 0x042fec0000041804 */
[C---:B------:R-:W-:Y:S06]  /*1e4f0*/  HMMA.16816.F32.BF16 R8, R168.reuse, R174, R8 ;  /* 0x000000aea808723c */ /* 0x040fec0000041808 */
[C---:B------:R-:W-:Y:S06]  /*1e500*/  HMMA.16816.F32.BF16 R12, R168.reuse, R180, R12 ;  /* 0x000000b4a80c723c */ /* 0x040fec000004180c */
[C---:B------:R-:W-:Y:S06]  /*1e510*/  HMMA.16816.F32.BF16 R16, R168.reuse, R182, R16 ;  /* 0x000000b6a810723c */ /* 0x040fec0000041810 */
[C---:B------:R-:W-:Y:S06]  /*1e520*/  HMMA.16816.F32.BF16 R20, R168.reuse, R188, R20 ;  /* 0x000000bca814723c */ /* 0x040fec0000041814 */
[C---:B------:R-:W-:Y:S05]  /*1e530*/  HMMA.16816.F32.BF16 R24, R168.reuse, R190, R24 ;  /* 0x000000bea818723c */ /* 0x040fea0000041818 */
[----:B------:R-:W-:Y:S01]  /*1e540*/  IMAD.MOV.U32 R189, RZ, RZ, R250 ;  /* 0x000000ffffbd7224 */ /* 0x000fe200078e00fa */
[C---:B----4-:R-:W-:Y:S05]  /*1e550*/  HMMA.16816.F32.BF16 R28, R168.reuse, R200, R28 ;  /* 0x000000c8a81c723c */ /* 0x050fea000004181c */
[----:B------:R-:W-:Y:S01]  /*1e560*/  IMAD.MOV.U32 R188, RZ, RZ, R251 ;  /* 0x000000ffffbc7224 */ /* 0x000fe200078e00fb */
[----:B------:R-:W-:Y:S01]  /*1e570*/  HMMA.16816.F32.BF16 R32, R168, R202, R32 ;  /* 0x000000caa820723c */ /* 0x000fe20000041820 */
[----:B------:R-:W-:Y:S11]  /*1e580*/  @!UPT UIADD3 URZ, URZ, URZ, URZ ;  /* 0x0000003f3f3ff290 */ /* 0x000ff6000fffe03f */
[----:B------:R-:W-:Y:S01]  /*1e590*/  @!UPT UIADD3 URZ, URZ, URZ, URZ ;  /* 0x0000003f3f3ff290 */ /* 0x000fe2000fffe03f */
[----:B------:R-:W-:Y:S11]  /*1e5a0*/  @!P0 BRA `(.L_x_1136) ;  /* 0x0000000c00688947 */ /* 0x000ff60003800000 */
[----:B------:R-:W-:Y:S01]  /*1e5b0*/  ISETP.NE.U32.AND P0, PT, R244, RZ, PT ;  /* 0x000000fff400720c */ /* 0x000fe20003f05070 */
[----:B------:R-:W-:Y:S03]  /*1e5c0*/  BSSY B0, `(.L_x_1137) ;  /* 0x0000051000007945 */ /* 0x000fe60003800000 */
[----:B------:R-:W-:Y:S11]  /*1e5d0*/  ISETP.NE.AND.EX P0, PT, R245, RZ, PT, P0 ;  /* 0x000000fff500720c */ /* 0x000ff60003f05300 */
[----:B------:R-:W-:Y:S02]  /*1e5e0*/  @!UPT UIADD3 URZ, URZ, URZ, URZ ;  /* 0x0000003f3f3ff290 */ /* 0x000fe4000fffe03f */
[----:B------:R-:W-:Y:S05]  /*1e5f0*/  @!P0 BRA `(.L_x_1138) ;  /* 0x00000004001c8947 */ /* 0x000fea0003800000 */
[----:B------:R-:W-:Y:S01]  /*1e600*/  IMAD.SHL.U32 R168, R247, 0x40, RZ ;  /* 0x00000040f7a87824 */ /* 0x000fe200078e00ff */
[----:B------:R-:W-:Y:S02]  /*1e610*/  R2UR UR4, R164 ;  /* 0x00000000a40472ca */ /* 0x000fe400000e0000 */
[C---:B------:R-:W-:Y:S01]  /*1e620*/  R2UR UR5, R165.reuse ;  /* 0x00000000a50572ca */ /* 0x040fe200000e0000 */
[----:B------:R-:W-:Y:S01]  /*1e630*/  VIADD R173, R168, 0xffffffc0 ;  /* 0xffffffc0a8ad7836 */ /* 0x000fe20000000000 */
[----:B------:R-:W-:Y:S02]  /*1e640*/  IABS R3, R168 ;  /* 0x000000a800037213 */ /* 0x000fe40000000000 */
[C---:B------:R-:W-:Y:S02]  /*1e650*/  R2UR UR10, R164.reuse ;  /* 0x00000000a40a72ca */ /* 0x040fe400000e0000 */
[----:B------:R-:W-:Y:S02]  /*1e660*/  IABS R169, R173 ;  /* 0x000000ad00a97213 */ /* 0x000fe40000000000 */
[C---:B------:R-:W-:Y:S02]  /*1e670*/  R2UR UR11, R165.reuse ;  /* 0x00000000a50b72ca */ /* 0x040fe400000e0000 */
[C---:B------:R-:W-:Y:S02]  /*1e680*/  R2UR UR12, R164.reuse ;  /* 0x00000000a40c72ca */ /* 0x040fe400000e0000 */
[C---:B------:R-:W-:Y:S01]  /*1e690*/  R2UR UR13, R165.reuse ;  /* 0x00000000a50d72ca */ /* 0x040fe200000e0000 */
[----:B------:R-:W2:Y:S01]  /*1e6a0*/  LD.E R175, desc[UR4][R166.64+0x170] ;  /* 0x00017004a6af7980 */ /* 0x000ea2000c101900 */
[----:B------:R-:W-:Y:S02]  /*1e6b0*/  R2UR UR8, R164 ;  /* 0x00000000a40872ca */ /* 0x000fe400000e0000 */
[----:B------:R-:W-:Y:S11]  /*1e6c0*/  R2UR UR9, R165 ;  /* 0x00000000a50972ca */ /* 0x000ff600000e0000 */
[----:B------:R-:W-:Y:S02]  /*1e6d0*/  @!UPT UIADD3 URZ, URZ, URZ, URZ ;  /* 0x0000003f3f3ff290 */ /* 0x000fe4000fffe03f */
[----:B------:R-:W3:Y:S01]  /*1e6e0*/  LD.E.64 R178, desc[UR8][R166.64+0x20] ;  /* 0x00002008a6b27980 */ /* 0x000ee2000c101b00 */
[-C--:B--2---:R-:W-:Y:S02]  /*1e6f0*/  IABS R171, R175.reuse ;  /* 0x000000af00ab7213 */ /* 0x084fe40000000000 */
[-C--:B------:R-:W-:Y:S02]  /*1e700*/  IABS R170, R175.reuse ;  /* 0x000000af00aa7213 */ /* 0x080fe40000000000 */
[----:B------:R-:W1:Y:S01]  /*1e710*/  I2F.RP R176, R171 ;  /* 0x000000ab00b07306 */ /* 0x000e620000209400 */
[-C--:B------:R-:W-:Y:S02]  /*1e720*/  LOP3.LUT R168, R168, R175.reuse, RZ, 0x3c, !PT ;  /* 0x000000afa8a87212 */ /* 0x080fe400078e3cff */
[----:B------:R-:W-:Y:S01]  /*1e730*/  IMAD.MOV R170, RZ, RZ, -R170 ;  /* 0x000000ffffaa7224 */ /* 0x000fe200078e0aaa */
[----:B------:R-:W-:Y:S06]  /*1e740*/  LOP3.LUT R173, R173, R175, RZ, 0x3c, !PT ;  /* 0x000000afadad7212 */ /* 0x000fec00078e3cff */
[----:B-1----:R-:W1:Y:S02]  /*1e750*/  MUFU.RCP R176, R176 ;  /* 0x000000b000b07308 */ /* 0x002e640000001000 */
[----:B-1----:R-:W-:Y:S08]  /*1e760*/  VIADD R176, R176, 0xffffffe ;  /* 0x0ffffffeb0b07836 */ /* 0x002ff00000000000 */
[----:B------:R-:W1:Y:S02]  /*1e770*/  F2I.FTZ.U32.TRUNC.NTZ R177, R176 ;  /* 0x000000b000b17305 */ /* 0x000e64000021f000 */
[--C-:B-1----:R-:W-:Y:S02]  /*1e780*/  IMAD.MOV R174, RZ, RZ, -R177.reuse ;  /* 0x000000ffffae7224 */ /* 0x102fe400078e0ab1 */
[----:B------:R-:W-:Y:S02]  /*1e790*/  IMAD.MOV.U32 R176, RZ, RZ, RZ ;  /* 0x000000ffffb07224 */ /* 0x000fe400078e00ff */
[----:B------:R-:W-:Y:S04]  /*1e7a0*/  IMAD R174, R174, R171, RZ ;  /* 0x000000abaeae7224 */ /* 0x000fe800078e02ff */
[----:B------:R-:W-:Y:S02]  /*1e7b0*/  IMAD.HI.U32 R174, R177, R174, R176 ;  /* 0x000000aeb1ae7227 */ /* 0x000fe400078e00b0 */
[----:B------:R-:W2:Y:S04]  /*1e7c0*/  LD.E.64 R176, desc[UR4][R166.64+0x38] ;  /* 0x00003804a6b07980 */ /* 0x000ea8000c101b00 */
[----:B------:R-:W-:Y:S04]  /*1e7d0*/  IMAD.HI.U32 R172, R174, R169, RZ ;  /* 0x000000a9aeac7227 */ /* 0x000fe800078e00ff */
[-C--:B------:R-:W-:Y:S02]  /*1e7e0*/  IMAD R169, R172, R170.reuse, R169 ;  /* 0x000000aaaca97224 */ /* 0x080fe400078e02a9 */
[----:B------:R-:W-:Y:S03]  /*1e7f0*/  IMAD.HI.U32 R174, R174, R3, RZ ;  /* 0x00000003aeae7227 */ /* 0x000fe600078e00ff */
[C---:B------:R-:W-:Y:S01]  /*1e800*/  ISETP.GT.U32.AND P2, PT, R171.reuse, R169, PT ;  /* 0x000000a9ab00720c */ /* 0x040fe20003f44070 */
[----:B------:R-:W-:Y:S05]  /*1e810*/  IMAD R3, R174, R170, R3 ;  /* 0x000000aaae037224 */ /* 0x000fea00078e0203 */
[----:B------:R-:W-:Y:S07]  /*1e820*/  ISETP.GT.U32.AND P0, PT, R171, R3, PT ;  /* 0x00000003ab00720c */ /* 0x000fee0003f04070 */
[--C-:B------:R-:W-:Y:S02]  /*1e830*/  @!P2 IMAD.IADD R169, R169, 0x1, -R171.reuse ;  /* 0x00000001a9a9a824 */ /* 0x100fe400078e0aab */
[----:B------:R-:W-:Y:S03]  /*1e840*/  @!P2 VIADD R172, R172, 0x1 ;  /* 0x00000001acaca836 */ /* 0x000fe60000000000 */
[-C--:B------:R-:W-:Y:S01]  /*1e850*/  ISETP.GE.U32.AND P1, PT, R169, R171.reuse, PT ;  /* 0x000000aba900720c */ /* 0x080fe20003f26070 */
[----:B------:R-:W-:Y:S01]  /*1e860*/  @!P0 IMAD.IADD R3, R3, 0x1, -R171 ;  /* 0x0000000103038824 */ /* 0x000fe200078e0aab */
[----:B------:R-:W-:Y:S02]  /*1e870*/  @!P0 IADD3 R174, R174, 0x1, RZ ;  /* 0x00000001aeae8810 */ /* 0x000fe40007ffe0ff */
[----:B------:R-:W-:Y:S02]  /*1e880*/  ISETP.GE.AND P0, PT, R173, RZ, PT ;  /* 0x000000ffad00720c */ /* 0x000fe40003f06270 */
[----:B------:R-:W-:Y:S02]  /*1e890*/  ISETP.GE.U32.AND P2, PT, R3, R171, PT ;  /* 0x000000ab0300720c */ /* 0x000fe40003f46070 */
[----:B------:R-:W-:Y:S05]  /*1e8a0*/  LOP3.LUT R3, RZ, R175, RZ, 0x33, !PT ;  /* 0x000000afff037212 */ /* 0x000fea00078e33ff */
[----:B------:R-:W-:Y:S01]  /*1e8b0*/  @P1 VIADD R172, R172, 0x1 ;  /* 0x00000001acac1836 */ /* 0x000fe20000000000 */
[----:B------:R-:W-:Y:S03]  /*1e8c0*/  ISETP.GE.AND P1, PT, R168, RZ, PT ;  /* 0x000000ffa800720c */ /* 0x000fe60003f26270 */
[----:B------:R-:W-:Y:S02]  /*1e8d0*/  @!P0 IMAD.MOV R172, RZ, RZ, -R172 ;  /* 0x000000ffffac8224 */ /* 0x000fe400078e0aac */
[----:B------:R-:W-:Y:S01]  /*1e8e0*/  @P2 VIADD R174, R174, 0x1 ;  /* 0x00000001aeae2836 */ /* 0x000fe20000000000 */
[----:B------:R-:W-:Y:S04]  /*1e8f0*/  ISETP.NE.AND P2, PT, R175, RZ, PT ;  /* 0x000000ffaf00720c */ /* 0x000fe80003f45270 */
[C---:B------:R-:W-:Y:S03]  /*1e900*/  SEL R172, R3.reuse, R172, !P2 ;  /* 0x000000ac03ac7207 */ /* 0x040fe60005000000 */
[----:B------:R-:W-:Y:S01]  /*1e910*/  @!P1 IMAD.MOV R174, RZ, RZ, -R174 ;  /* 0x000000ffffae9224 */ /* 0x000fe200078e0aae */
[C---:B------:R-:W-:Y:S04]  /*1e920*/  LEA R170, P1, R172.reuse, R244, 0x2 ;  /* 0x000000f4acaa7211 */ /* 0x040fe800078210ff */
[----:B------:R-:W-:Y:S02]  /*1e930*/  SEL R174, R3, R174, !P2 ;  /* 0x000000ae03ae7207 */ /* 0x000fe40005000000 */
[-C--:B------:R-:W-:Y:S02]  /*1e940*/  LEA.HI.X.SX32 R171, R172, R245.reuse, 0x2, P1 ;  /* 0x000000f5acab7211 */ /* 0x080fe400008f16ff */
[C---:B------:R-:W-:Y:S02]  /*1e950*/  LEA R168, P0, R174.reuse, R244, 0x2 ;  /* 0x000000f4aea87211 */ /* 0x040fe400078010ff */
[C---:B------:R-:W-:Y:S01]  /*1e960*/  IADD3 R172, R174.reuse, -R172, RZ ;  /* 0x800000acaeac7210 */ /* 0x040fe20007ffe0ff */
[----:B------:R1:W4:Y:S01]  /*1e970*/  LD.E R3, desc[UR10][R170.64] ;  /* 0x0000000aaa037980 */ /* 0x000322000c101900 */
[----:B------:R-:W-:Y:S03]  /*1e980*/  LEA.HI.X.SX32 R169, R174, R245, 0x2, P0 ;  /* 0x000000f5aea97211 */ /* 0x000fe600000f16ff */
[----:B------:R-:W-:Y:S02]  /*1e990*/  IMAD R175, R175, R172, -0x40 ;  /* 0xffffffc0afaf7424 */ /* 0x000fe400078e02ac */
[----:B------:R2:W4:Y:S03]  /*1e9a0*/  LD.E R168, desc[UR12][R168.64] ;  /* 0x0000000ca8a87980 */ /* 0x000526000c101900 */
[----:B-1----:R-:W-:Y:S01]  /*1e9b0*/  SHF.R.S32.HI R170, RZ, 0x1f, R175 ;  /* 0x0000001fffaa7819 */ /* 0x002fe200000114af */
[-C--:B--2---:R-:W-:Y:S02]  /*1e9c0*/  IMAD R169, R177, R175.reuse, RZ ;  /* 0x000000afb1a97224 */ /* 0x084fe400078e02ff */
[C---:B------:R-:W-:Y:S04]  /*1e9d0*/  IMAD.WIDE.U32 R172, R176.reuse, R175, RZ ;  /* 0x000000afb0ac7225 */ /* 0x040fe800078e00ff */
[----:B------:R-:W-:Y:S04]  /*1e9e0*/  IMAD R169, R176, R170, R169 ;  /* 0x000000aab0a97224 */ /* 0x000fe800078e02a9 */
[----:B------:R-:W-:Y:S02]  /*1e9f0*/  IMAD.IADD R173, R173, 0x1, R169 ;  /* 0x00000001adad7824 */ /* 0x000fe400078e02a9 */
[----:B----4-:R-:W-:Y:S04]  /*1ea00*/  IMAD.IADD R3, R3, 0x1, -R168 ;  /* 0x0000000103037824 */ /* 0x010fe800078e0aa8 */
[----:B---3--:R-:W-:Y:S01]  /*1ea10*/  IMAD R168, R179, R3, RZ ;  /* 0x00000003b3a87224 */ /* 0x008fe200078e02ff */
[----:B------:R-:W-:Y:S01]  /*1ea20*/  SHF.R.S32.HI R169, RZ, 0x1f, R3 ;  /* 0x0000001fffa97819 */ /* 0x000fe20000011403 */
[----:B------:R-:W-:Y:S04]  /*1ea30*/  IMAD.WIDE.U32 R172, R3, R178, R172 ;  /* 0x000000b203ac7225 */ /* 0x000fe800078e00ac */
[----:B------:R-:W-:Y:S04]  /*1ea40*/  IMAD R168, R178, R169, R168 ;  /* 0x000000a9b2a87224 */ /* 0x000fe800078e02a8 */
[----:B------:R-:W-:Y:S01]  /*1ea50*/  IMAD.IADD R168, R173, 0x1, R168 ;  /* 0x00000001ada87824 */ /* 0x000fe200078e02a8 */
[----:B------:R-:W-:Y:S05]  /*1ea60*/  BRA `(.L_x_1139) ;  /* 0x0000000000187947 */ /* 0x000fea0003800000 */
.L_x_1138:
[----:B------:R-:W-:Y:S02]  /*1ea70*/  R2UR UR4, R164 ;  /* 0x00000000a40472ca */ /* 0x000fe400000e0000 */
[----:B------:R-:W-:Y:S11]  /*1ea80*/  R2UR UR5, R165 ;  /* 0x00000000a50572ca */ /* 0x000ff600000e0000 */
[----:B------:R-:W-:Y:S02]  /*1ea90*/  @!UPT UIADD3 URZ, URZ, URZ, URZ ;  /* 0x0000003f3f3ff290 */ /* 0x000fe4000fffe03f */
[----:B------:R-:W2:Y:S02]  /*1eaa0*/  LD.E R172, desc[UR4][R166.64+0x38] ;  /* 0x00003804a6ac7980 */ /* 0x000ea4000c101900 */
[----:B--2---:R-:W-:Y:S05]  /*1eab0*/  IMAD.U32 R172, R172, -0x40, RZ ;  /* 0xffffffc0acac7824 */ /* 0x004fea00078e00ff */
[----:B------:R-:W-:Y:S02]  /*1eac0*/  SHF.R.S32.HI R168, RZ, 0x1f, R172 ;  /* 0x0000001fffa87819 */ /* 0x000fe400000114ac */
.L_x_1139:
[----:B------:R-:W-:Y:S05]  /*1ead0*/  BSYNC B0 ;  /* 0x0000000000007941 */ /* 0x000fea0003800000 */
.L_x_1137:
[----:B------:R-:W-:Y:S02]  /*1eae0*/  @P6 R2UR UR4, R164 ;  /* 0x00000000a40462ca */ /* 0x000fe400000e0000 */
[C---:B------:R-:W-:Y:S02]  /*1eaf0*/  @P6 R2UR UR5, R165.reuse ;  /* 0x00000000a50562ca */ /* 0x040fe400000e0000 */
[-C--:B------:R-:W-:Y:S02]  /*1eb00*/  LEA R178, P1, R172, R236.reuse, 0x1 ;  /* 0x000000ecacb27211 */ /* 0x080fe400078208ff */
[----:B------:R-:W-:Y:S02]  /*1eb10*/  @P5 R2UR UR8, R164 ;  /* 0x00000000a40852ca */ /* 0x000fe400000e0000 */
[----:B------:R-:W-:Y:S02]  /*1eb20*/  LEA.HI.X R179, R172, R235, R168, 0x1, P1 ;  /* 0x000000ebacb37211 */ /* 0x000fe400008f0ca8 */
[C---:B------:R-:W-:Y:S02]  /*1eb30*/  @P5 R2UR UR9, R165.reuse ;  /* 0x00000000a50952ca */ /* 0x040fe400000e0000 */
[C---:B------:R-:W-:Y:S02]  /*1eb40*/  @P3 R2UR UR12, R164.reuse ;  /* 0x00000000a40c32ca */ /* 0x040fe400000e0000 */
[C---:B------:R-:W-:Y:S01]  /*1eb50*/  @P3 R2UR UR13, R165.reuse ;  /* 0x00000000a50d32ca */ /* 0x040fe200000e0000 */
[----:B------:R-:W-:Y:S01]  /*1eb60*/  @!PT LDS RZ, [RZ] ;  /* 0x00000000fffff984 */ /* 0x000fe20000000800 */
[----:B------:R-:W-:Y:S01]  /*1eb70*/  @!PT LDS RZ, [RZ] ;  /* 0x00000000fffff984 */ /* 0x000fe20000000800 */
[----:B------:R-:W-:Y:S01]  /*1eb80*/  @!PT LDS RZ, [RZ] ;  /* 0x00000000fffff984 */ /* 0x000fe20000000800 */
[----:B------:R1:W-:Y:S01]  /*1eb90*/  @P6 LDGSTS.E.BYPASS.LTC128B.128 [R243+0x8000], desc[UR4][R178.64] ;  /* 0x08000000b2f36fae */ /* 0x0003e2000b901d44 */
[C---:B------:R-:W-:Y:S02]  /*1eba0*/  @P4 R2UR UR4, R164.reuse ;  /* 0x00000000a40442ca */ /* 0x040fe400000e0000 */
[C---:B------:R-:W-:Y:S01]  /*1ebb0*/  @P4 R2UR UR5, R165.reuse ;  /* 0x00000000a50542ca */ /* 0x040fe200000e0000 */
[----:B------:R1:W-:Y:S01]  /*1ebc0*/  @!P6 STS.128 [R243+0x8000], RZ ;  /* 0x008000fff300e388 */ /* 0x0003e20000000c00 */
[C---:B------:R-:W-:Y:S02]  /*1ebd0*/  @P6 R2UR UR10, R164.reuse ;  /* 0x00000000a40a62ca */ /* 0x040fe400000e0000 */
[C---:B------:R-:W-:Y:S01]  /*1ebe0*/  @P6 R2UR UR11, R165.reuse ;  /* 0x00000000a50b62ca */ /* 0x040fe200000e0000 */
[----:B------:R-:W-:Y:S01]  /*1ebf0*/  @!PT LDS RZ, [RZ] ;  /* 0x00000000fffff984 */ /* 0x000fe20000000800 */
[----:B------:R-:W-:Y:S01]  /*1ec00*/  @!PT LDS RZ, [RZ] ;  /* 0x00000000fffff984 */ /* 0x000fe20000000800 */
[----:B------:R-:W-:Y:S01]  /*1ec10*/  @!PT LDS RZ, [RZ] ;  /* 0x00000000fffff984 */ /* 0x000fe20000000800 */
[----:B------:R1:W-:Y:S01]  /*1ec20*/  @P5 LDGSTS.E.BYPASS.LTC128B.128 [R243+0xa000], desc[UR8][R178.64+0x80] ;  /* 0x0a000080b2f35fae */ /* 0x0003e2000b901d48 */
[----:B------:R-:W-:Y:S02]  /*1ec30*/  @P3 R2UR UR14, R164 ;  /* 0x00000000a40e32ca */ /* 0x000fe400000e0000 */
[----:B------:R-:W-:Y:S01]  /*1ec40*/  @P3 R2UR UR15, R165 ;  /* 0x00000000a50f32ca */ /* 0x000fe200000e0000 */
[----:B------:R1:W-:Y:S01]  /*1ec50*/  @!P5 STS.128 [R243+0xa000], RZ ;  /* 0x00a000fff300d388 */ /* 0x0003e20000000c00 */
[----:B------:R-:W-:Y:S03]  /*1ec60*/  IADD3 R3, P0, R172, R233, RZ ;  /* 0x000000e9ac037210 */ /* 0x000fe60007f1e0ff */
[----:B------:R-:W-:Y:S01]  /*1ec70*/  @!PT LDS RZ, [RZ] ;  /* 0x00000000fffff984 */ /* 0x000fe20000000800 */
[----:B------:R-:W-:Y:S01]  /*1ec80*/  @!PT LDS RZ, [RZ] ;  /* 0x00000000fffff984 */ /* 0x000fe20000000800 */
[----:B------:R-:W-:Y:S01]  /*1ec90*/  @!PT LDS RZ, [RZ] ;  /* 0x00000000fffff984 */ /* 0x000fe20000000800 */
[----:B------:R1:W-:Y:S01]  /*1eca0*/  @P4 LDGSTS.E.BYPASS.LTC128B.128 [R243+0xc000], desc[UR4][R178.64+0x100] ;  /* 0x0c000100b2f34fae */ /* 0x0003e2000b901d44 */
[CC--:B------:R-:W-:Y:S01]  /*1ecb0*/  @P5 LEA R174, P2, R3.reuse, R236.reuse, 0x1 ;  /* 0x000000ec03ae5211 */ /* 0x0c0fe200078408ff */
[----:B------:R-:W-:Y:S01]  /*1ecc0*/  IMAD.X R168, R168, 0x1, R234, P0 ;  /* 0x00000001a8a87824 */ /* 0x000fe200000e06ea */
[CC--:B------:R-:W-:Y:S01]  /*1ecd0*/  @P6 LEA R176, P0, R3.reuse, R236.reuse, 0x1 ;  /* 0x000000ec03b06211 */ /* 0x0c0fe200078008ff */
[----:B------:R1:W-:Y:S01]  /*1ece0*/  @!P4 STS.128 [R243+0xc000], RZ ;  /* 0x00c000fff300c388 */ /* 0x0003e20000000c00 */
[CC--:B------:R-:W-:Y:S02]  /*1ecf0*/  @P4 LEA R172, P1, R3.reuse, R236.reuse, 0x1 ;  /* 0x000000ec03ac4211 */ /* 0x0c0fe400078208ff */
[CCC-:B------:R-:W-:Y:S01]  /*1ed00*/  @P6 LEA.HI.X R177, R3.reuse, R235.reuse, R168.reuse, 0x1, P0 ;  /* 0x000000eb03b16211 */ /* 0x1c0fe200000f0ca8 */
[----:B------:R-:W-:Y:S01]  /*1ed10*/  @!PT LDS RZ, [RZ] ;  /* 0x00000000fffff984 */ /* 0x000fe20000000800 */
[----:B------:R-:W-:Y:S01]  /*1ed20*/  @!PT LDS RZ, [RZ] ;  /* 0x00000000fffff984 */ /* 0x000fe20000000800 */
[----:B------:R-:W-:Y:S01]  /*1ed30*/  @!PT LDS RZ, [RZ] ;  /* 0x00000000fffff984 */ /* 0x000fe20000000800 */
[----:B------:R1:W-:Y:S01]  /*1ed40*/  @P3 LDGSTS.E.BYPASS.LTC128B.128 [R243+0xe000], desc[UR12][R178.64+0x180] ;  /* 0x0e000180b2f33fae */ /* 0x0003e2000b901d4c */
[CCC-:B------:R-:W-:Y:S02]  /*1ed50*/  @P5 LEA.HI.X R175, R3.reuse, R235.reuse, R168.reuse, 0x1, P2 ;  /* 0x000000eb03af5211 */ /* 0x1c0fe400010f0ca8 */
        /* <DEDUP_REMOVED lines=10> */
[----:B------:R1:W-:Y:S01]  /*1ee00*/  @!P6 STS.128 [R243+0x8800], RZ ;  /* 0x008800fff300e388 */ /* 0x0003e20000000c00 */
[CC--:B------:R-:W-:Y:S01]  /*1ee10*/  @P4 LEA R182, P1, R169.reuse, R236.reuse, 0x1 ;  /* 0x000000eca9b64211 */ /* 0x0c0fe200078208ff */
[----:B------:R-:W-:Y:S01]  /*1ee20*/  IMAD.X R168, R168, 0x1, R234, P2 ;  /* 0x00000001a8a87824 */ /* 0x000fe200010e06ea */
[CC--:B------:R-:W-:Y:S01]  /*1ee30*/  @P5 LEA R184, P2, R169.reuse, R236.reuse, 0x1 ;  /* 0x000000eca9b85211 */ /* 0x0c0fe200078408ff */
[----:B------:R-:W-:Y:S01]  /*1ee40*/  @!PT LDS RZ, [RZ] ;  /* 0x00000000fffff984 */ /* 0x000fe20000000800 */
[----:B------:R-:W-:Y:S01]  /*1ee50*/  @!PT LDS RZ, [RZ] ;  /* 0x00000000fffff984 */ /* 0x000fe20000000800 */
[----:B------:R-:W-:Y:S01]  /*1ee60*/  @!PT LDS RZ, [RZ] ;  /* 0x00000000fffff984 */ /* 0x000fe20000000800 */
[----:B------:R1:W-:Y:S03]  /*1ee70*/  @P5 LDGSTS.E.BYPASS.LTC128B.128 [R243+0xa800], desc[UR8][R174.64+0x80] ;  /* 0x0a800080aef35fae */ /* 0x0003e6000b901d48 */
[CCC-:B------:R-:W-:Y:S01]  /*1ee80*/  @P6 LEA.HI.X R187, R169.reuse, R235.reuse, R168.reuse, 0x1, P0 ;  /* 0x000000eba9bb6211 */ /* 0x1c0fe200000f0ca8 */
[----:B------:R1:W-:Y:S01]  /*1ee90*/  @!P5 STS.128 [R243+0xa800], RZ ;  /* 0x00a800fff300d388 */ /* 0x0003e20000000c00 */
[CCC-:B------:R-:W-:Y:S02]  /*1eea0*/  @P5 LEA.HI.X R185, R169.reuse, R235.reuse, R168.reuse, 0x1, P2 ;  /* 0x000000eba9b95211 */ /* 0x1c0fe400010f0ca8 */
[C-C-:B------:R-:W-:Y:S01]  /*1eeb0*/  @P4 LEA.HI.X R183, R169.reuse, R235, R168.reuse, 0x1, P1 ;  /* 0x000000eba9b74211 */ /* 0x140fe200008f0ca8 */
[----:B------:R-:W-:Y:S01]  /*1eec0*/  @!PT LDS RZ, [RZ] ;  /* 0x00000000fffff984 */ /* 0x000fe20000000800 */
[----:B------:R-:W-:Y:S01]  /*1eed0*/  @!PT LDS RZ, [RZ] ;  /* 0x00000000fffff984 */ /* 0x000fe20000000800 */
[----:B------:R-:W-:Y:S01]  /*1eee0*/  @!PT LDS RZ, [RZ] ;  /* 0x00000000fffff984 */ /* 0x000fe20000000800 */
[----:B------:R1:W-:Y:S01]  /*1eef0*/  @P4 LDGSTS.E.BYPASS.LTC128B.128 [R243+0xc800], desc[UR4][R172.64+0x100] ;  /* 0x0c800100acf34fae */ /* 0x0003e2000b901d44 */
[CC--:B------:R-:W-:Y:S02]  /*1ef00*/  @P3 LEA R180, P0, R169.reuse, R236.reuse, 0x1 ;  /* 0x000000eca9b43211 */ /* 0x0c0fe400078008ff */
[C---:B------:R-:W-:Y:S01]  /*1ef10*/  IADD3 R3, P2, R169.reuse, R233, RZ ;  /* 0x000000e9a9037210 */ /* 0x040fe20007f5e0ff */
[----:B------:R1:W-:Y:S01]  /*1ef20*/  @!P4 STS.128 [R243+0xc800], RZ ;  /* 0x00c800fff300c388 */ /* 0x0003e20000000c00 */
[-C--:B------:R-:W-:Y:S02]  /*1ef30*/  @P3 LEA.HI.X R181, R169, R235.reuse, R168, 0x1, P0 ;  /* 0x000000eba9b53211 */ /* 0x080fe400000f0ca8 */
[-C--:B------:R-:W-:Y:S01]  /*1ef40*/  @P6 LEA R194, P0, R3, R236.reuse, 0x1 ;  /* 0x000000ec03c26211 */ /* 0x080fe200078008ff */
[----:B------:R-:W-:Y:S01]  /*1ef50*/  @!PT LDS RZ, [RZ] ;  /* 0x00000000fffff984 */ /* 0x000fe20000000800 */
[----:B------:R-:W-:Y:S01]  /*1ef60*/  @!PT LDS RZ, [RZ] ;  /* 0x00000000fffff984 */ /* 0x000fe20000000800 */
[----:B------:R-:W-:Y:S01]  /*1ef70*/  @!PT LDS RZ, [RZ] ;  /* 0x00000000fffff984 */ /* 0x000fe20000000800 */
[----:B------:R1:W-:Y:S01]  /*1ef80*/  @P3 LDGSTS.E.BYPASS.LTC128B.128 [R243+0xe800], desc[UR12][R170.64+0x180] ;  /* 0x0e800180aaf33fae */ /* 0x0003e2000b901d4c */
[----:B------:R-:W-:Y:S01]  /*1ef90*/  @P6 R2UR UR12, R164 ;  /* 0x00000000a40c62ca */ /* 0x000fe200000e0000 */
[----:B------:R-:W-:Y:S01]  /*1efa0*/  IMAD.X R168, R168, 0x1, R234, P2 ;  /* 0x00000001a8a87824 */ /* 0x000fe200010e06ea */
[----:B------:R-:W-:Y:S01]  /*1efb0*/  @P6 R2UR UR13, R165 ;  /* 0x00000000a50d62ca */ /* 0x000fe200000e0000 */
[----:B------:R1:W-:Y:S01]  /*1efc0*/  @!P3 STS.128 [R243+0xe800], RZ ;  /* 0x00e800fff300b388 */ /* 0x0003e20000000c00 */
[CC--:B------:R-:W-:Y:S02]  /*1efd0*/  @P5 LEA R192, P2, R3.reuse, R236.reuse, 0x1 ;  /* 0x000000ec03c05211 */ /* 0x0c0fe400078408ff */
[-CC-:B------:R-:W-:Y:S01]  /*1efe0*/  @P6 LEA.HI.X R195, R3, R235.reuse, R168.reuse, 0x1, P0 ;  /* 0x000000eb03c36211 */ /* 0x180fe200000f0ca8 */
[----:B------:R-:W-:Y:S01]  /*1eff0*/  @!PT LDS RZ, [RZ] ;  /* 0x00000000fffff984 */ /* 0x000fe20000000800 */
[----:B------:R-:W-:Y:S01]  /*1f000*/  @!PT LDS RZ, [RZ] ;  /* 0x00000000fffff984 */ /* 0x000fe20000000800 */
[----:B------:R-:W-:Y:S01]  /*1f010*/  @!PT LDS RZ, [RZ] ;  /* 0x00000000fffff984 */ /* 0x000fe20000000800 */
[----:B------:R1:W-:Y:S01]  /*1f020*/  @P6 LDGSTS.E.BYPASS.LTC128B.128 [R243+0x9000], desc[UR10][R186.64] ;  /* 0x09000000baf36fae */ /* 0x0003e2000b901d4a */
[C---:B------:R-:W-:Y:S02]  /*1f030*/  @P5 R2UR UR10, R164.reuse ;  /* 0x00000000a40a52ca */ /* 0x040fe400000e0000 */
[----:B------:R-:W-:Y:S01]  /*1f040*/  @P5 R2UR UR11, R165 ;  /* 0x00000000a50b52ca */ /* 0x000fe200000e0000 */
[----:B------:R1:W-:Y:S01]  /*1f050*/  @!P6 STS.128 [R243+0x9000], RZ ;  /* 0x009000fff300e388 */ /* 0x0003e20000000c00 */
[CCC-:B------:R-:W-:Y:S02]  /*1f060*/  @P5 LEA.HI.X R193, R3.reuse, R235.reuse, R168.reuse, 0x1, P2 ;  /* 0x000000eb03c15211 */ /* 0x1c0fe400010f0ca8 */
[-C--:B------:R-:W-:Y:S01]  /*1f070*/  @P4 LEA R190, P1, R3, R236.reuse, 0x1 ;  /* 0x000000ec03be4211 */ /* 0x080fe200078208ff */
[----:B------:R-:W-:Y:S01]  /*1f080*/  @!PT LDS RZ, [RZ] ;  /* 0x00000000fffff984 */ /* 0x000fe20000000800 */
[----:B------:R-:W-:Y:S01]  /*1f090*/  @!PT LDS RZ, [RZ] ;  /* 0x00000000fffff984 */ /* 0x000fe20000000800 */
[----:B------:R-:W-:Y:S01]  /*1f0a0*/  @!PT LDS RZ, [RZ] ;  /* 0x00000000fffff984 */ /* 0x000fe20000000800 */
[----:B------:R1:W-:Y:S01]  /*1f0b0*/  @P5 LDGSTS.E.BYPASS.LTC128B.128 [R243+0xb000], desc[UR8][R184.64+0x80] ;  /* 0x0b000080b8f35fae */ /* 0x0003e2000b901d48 */
[C---:B------:R-:W-:Y:S02]  /*1f0c0*/  @P4 R2UR UR8, R164.reuse ;  /* 0x00000000a40842ca */ /* 0x040fe400000e0000 */
[----:B------:R-:W-:Y:S01]  /*1f0d0*/  @P4 R2UR UR9, R165 ;  /* 0x00000000a50942ca */ /* 0x000fe200000e0000 */
[----:B------:R1:W-:Y:S01]  /*1f0e0*/  @!P5 STS.128 [R243+0xb000], RZ ;  /* 0x00b000fff300d388 */ /* 0x0003e20000000c00 */
[CC--:B------:R-:W-:Y:S02]  /*1f0f0*/  @P4 LEA.HI.X R191, R3.reuse, R235.reuse, R168, 0x1, P1 ;  /* 0x000000eb03bf4211 */ /* 0x0c0fe400008f0ca8 */
[----:B------:R-:W-:Y:S01]  /*1f100*/  @P3 LEA R196, P0, R3, R236, 0x1 ;  /* 0x000000ec03c43211 */ /* 0x000fe200078008ff */
[----:B------:R-:W-:Y:S01]  /*1f110*/  @!PT LDS RZ, [RZ] ;  /* 0x00000000fffff984 */ /* 0x000fe20000000800 */
[----:B------:R-:W-:Y:S01]  /*1f120*/  @!PT LDS RZ, [RZ] ;  /* 0x00000000fffff984 */ /* 0x000fe20000000800 */
[----:B------:R-:W-:Y:S01]  /*1f130*/  @!PT LDS RZ, [RZ] ;  /* 0x00000000fffff984 */ /* 0x000fe20000000800 */
[----:B------:R1:W-:Y:S01]  /*1f140*/  @P4 LDGSTS.E.BYPASS.LTC128B.128 [R243+0xd000], desc[UR4][R182.64+0x100] ;  /* 0x0d000100b6f34fae */ /* 0x0003e2000b901d44 */
[----:B------:R-:W-:Y:S01]  /*1f150*/  @P3 R2UR UR4, R164 ;  /* 0x00000000a40432ca */ /* 0x000fe200000e0000 */
[----:B------:R-:W-:Y:S01]  /*1f160*/  IMAD.MOV.U32 R236, RZ, RZ, R178 ;  /* 0x000000ffffec7224 */ /* 0x000fe200078e00b2 */
[----:B------:R-:W-:Y:S01]  /*1f170*/  @P3 R2UR UR5, R165 ;  /* 0x00000000a50532ca */ /* 0x000fe200000e0000 */
        /* <DEDUP_REMOVED lines=29> */
.L_x_1136:
[----:B------:R-:W-:Y:S05]  /*1f350*/  BSYNC B1 ;  /* 0x0000000000017941 */ /* 0x000fea0003800000 */
.L_x_1135:
[----:B------:R-:W-:Y:S01]  /*1f360*/  R2UR UR4, R164 ;  /* 0x00000000a40472ca */ /* 0x000fe200000e0000 */
[----:B-1----:R-:W-:Y:S01]  /*1f370*/  LDSM.16.MT88.4 R168, [R230+0x10000] ;  /* 0x01000000e6a8783b */ /* 0x002fe20000004200 */
[----:B------:R-:W-:Y:S02]  /*1f380*/  R2UR UR5, R165 ;  /* 0x00000000a50572ca */ /* 0x000fe400000e0000 */
[----:B------:R-:W-:Y:S04]  /*1f390*/  FMNMX.FTZ R3, R6, R0, !PT ;  /* 0x0000000006037209 */ /* 0x000fe80007810000 */
[----:B------:R-:W-:Y:S01]  /*1f3a0*/  FMNMX.FTZ R3, R7, R3, !PT ;  /* 0x0000000307037209 */ /* 0x000fe20007810000 */
[----:B------:R-:W-:Y:S03]  /*1f3b0*/  LDSM.16.MT88.4 R172, [R229+0x10000] ;  /* 0x01000000e5ac783b */ /* 0x000fe60000004200 */
[----:B------:R-:W-:Y:S04]  /*1f3c0*/  FMNMX.FTZ R3, R10, R3, !PT ;  /* 0x000000030a037209 */ /* 0x000fe80007810000 */
[----:B------:R-:W-:Y:S01]  /*1f3d0*/  FMNMX.FTZ R3, R11, R3, !PT ;  /* 0x000000030b037209 */ /* 0x000fe20007810000 */
[----:B------:R1:W2:Y:S03]  /*1f3e0*/  LD.E R165, desc[UR4][R166.64+0xdc] ;  /* 0x0000dc04a6a57980 */ /* 0x0002a6000c101900 */
[----:B------:R-:W-:Y:S01]  /*1f3f0*/  FMNMX.FTZ R3, R14, R3, !PT ;  /* 0x000000030e037209 */ /* 0x000fe20007810000 */
[----:B------:R-:W-:Y:S03]  /*1f400*/  LDSM.16.MT88.4 R176, [R228+0x10000] ;  /* 0x01000000e4b0783b */ /* 0x000fe60000004200 */
[----:B------:R-:W-:Y:S04]  /*1f410*/  FMNMX.FTZ R3, R15, R3, !PT ;  /* 0x000000030f037209 */ /* 0x000fe80007810000 */
[----:B------:R-:W-:Y:S01]  /*1f420*/  FMNMX.FTZ R3, R18, R3, !PT ;  /* 0x0000000312037209 */ /* 0x000fe20007810000 */
[----:B------:R-:W-:Y:S03]  /*1f430*/  LDSM.16.MT88.4 R180, [R230+0x12800] ;  /* 0x01280000e6b4783b */ /* 0x000fe60000004200 */
[----:B------:R-:W-:Y:S04]  /*1f440*/  FMNMX.FTZ R3, R19, R3, !PT ;  /* 0x0000000313037209 */ /* 0x000fe80007810000 */
[----:B------:R-:W-:Y:S01]  /*1f450*/  FMNMX.FTZ R3, R22, R3, !PT ;  /* 0x0000000316037209 */ /* 0x000fe20007810000 */
[----:B------:R-:W-:Y:S03]  /*1f460*/  LDSM.16.MT88.4 R184, [R227+0x12800] ;  /* 0x01280000e3b8783b */ /* 0x000fe60000004200 */
[----:B------:R-:W-:Y:S02]  /*1f470*/  FMNMX.FTZ R3, R23, R3, !PT ;  /* 0x0000000317037209 */ /* 0x000fe40007810000 */
[----:B-1----:R-:W-:Y:S02]  /*1f480*/  FMNMX.FTZ R167, R4, R2, !PT ;  /* 0x0000000204a77209 */ /* 0x002fe40007810000 */
        /* <DEDUP_REMOVED lines=11> */
[----:B------:R-:W-:Y:S03]  /*1f540*/  FMNMX.FTZ R167, R16, R167, !PT ;  /* 0x000000a710a77209 */ /* 0x000fe60007810000 */
[----:B------:R-:W1:Y:S01]  /*1f550*/  SHFL.BFLY PT, R166, R3, 0x2, 0x1f ;  /* 0x0c401f0003a67f89 */ /* 0x000e6200000e0000 */
[----:B------:R-:W-:Y:S04]  /*1f560*/  FMNMX.FTZ R167, R17, R167, !PT ;  /* 0x000000a711a77209 */ /* 0x000fe80007810000 */
[----:B------:R-:W-:Y:S04]  /*1f570*/  FMNMX.FTZ R167, R20, R167, !PT ;  /* 0x000000a714a77209 */ /* 0x000fe80007810000 */
[----:B------:R-:W-:Y:S04]  /*1f580*/  FMNMX.FTZ R167, R21, R167, !PT ;  /* 0x000000a715a77209 */ /* 0x000fe80007810000 */
[----:B------:R-:W-:Y:S04]  /*1f590*/  FMNMX.FTZ R167, R24, R167, !PT ;  /* 0x000000a718a77209 */ /* 0x000fe80007810000 */
[----:B------:R-:W-:Y:S04]  /*1f5a0*/  FMNMX.FTZ R167, R25, R167, !PT ;  /* 0x000000a719a77209 */ /* 0x000fe80007810000 */
[----:B------:R-:W-:Y:S04]  /*1f5b0*/  FMNMX.FTZ R167, R28, R167, !PT ;  /* 0x000000a71ca77209 */ /* 0x000fe80007810000 */
[----:B------:R-:W-:Y:S04]  /*1f5c0*/  FMNMX.FTZ R167, R29, R167, !PT ;  /* 0x000000a71da77209 */ /* 0x000fe80007810000 */
[----:B------:R-:W-:Y:S04]  /*1f5d0*/  FMNMX.FTZ R167, R32, R167, !PT ;  /* 0x000000a720a77209 */ /* 0x000fe80007810000 */
[----:B------:R-:W-:Y:S05]  /*1f5e0*/  FMNMX.FTZ R167, R33, R167, !PT ;  /* 0x000000a721a77209 */ /* 0x000fea0007810000 */
[----:B------:R-:W3:Y:S01]  /*1f5f0*/  SHFL.BFLY PT, R164, R167, 0x2, 0x1f ;  /* 0x0c401f00a7a47f89 */ /* 0x000ee200000e0000 */
[----:B-1----:R-:W-:Y:S07]  /*1f600*/  FMNMX.FTZ R166, R3, R166, !PT ;  /* 0x000000a603a67209 */ /* 0x002fee0007810000 */
[----:B------:R-:W1:Y:S01]  /*1f610*/  SHFL.BFLY PT, R3, R166, 0x1, 0x1f ;  /* 0x0c201f00a6037f89 */ /* 0x000e6200000e0000 */
[----:B---3--:R-:W-:Y:S07]  /*1f620*/  FMNMX.FTZ R167, R167, R164, !PT ;  /* 0x000000a4a7a77209 */ /* 0x008fee0007810000 */
[----:B------:R-:W3:Y:S01]  /*1f630*/  SHFL.BFLY PT, R164, R167, 0x1, 0x1f ;  /* 0x0c201f00a7a47f89 */ /* 0x000ee200000e0000 */
[----:B-1----:R-:W-:Y:S05]  /*1f640*/  FMNMX.FTZ R3, R166, R3, !PT ;  /* 0x00000003a6037209 */ /* 0x002fea0007810000 */
[----:B------:R-:W-:Y:S01]  /*1f650*/  FADD.FTZ R0, -R3, R0 ;  /* 0x0000000003007221 */ /* 0x000fe20000010100 */
[----:B---3--:R-:W-:Y:S04]  /*1f660*/  FMNMX.FTZ R164, R167, R164, !PT ;  /* 0x000000a4a7a47209 */ /* 0x008fe80007810000 */
[C---:B------:R-:W-:Y:S01]  /*1f670*/  FSETP.NEU.FTZ.AND P0, PT, R164.reuse, -INF , PT ;  /* 0xff800000a400780b */ /* 0x040fe20003f1d000 */
[----:B------:R-:W-:Y:S01]  /*1f680*/  FADD.FTZ R2, -R164, R2 ;  /* 0x00000002a4027221 */ /* 0x000fe20000010100 */
[C---:B--2---:R-:W-:Y:S01]  /*1f690*/  FMUL.FTZ R197, R165.reuse, R164 ;  /* 0x000000a4a5c57220 */ /* 0x044fe20000410000 */
[C---:B------:R-:W-:Y:S02]  /*1f6a0*/  FMUL.FTZ R196, R165.reuse, R3 ;  /* 0x00000003a5c47220 */ /* 0x040fe40000410000 */
[C---:B------:R-:W-:Y:S01]  /*1f6b0*/  FMUL.FTZ R2, R165.reuse, R2 ;  /* 0x00000002a5027220 */ /* 0x040fe20000410000 */
[----:B------:R-:W-:Y:S01]  /*1f6c0*/  FMUL.FTZ R0, R165, R0 ;  /* 0x00000000a5007220 */ /* 0x000fe20000410000 */
[----:B------:R-:W-:Y:S02]  /*1f6d0*/  FSEL R197, R197, RZ, P0 ;  /* 0x000000ffc5c57208 */ /* 0x000fe40000000000 */
[----:B------:R-:W-:Y:S02]  /*1f6e0*/  FSETP.NEU.FTZ.AND P0, PT, R3, -INF , PT ;  /* 0xff8000000300780b */ /* 0x000fe40003f1d000 */
[----:B------:R-:W1:Y:S01]  /*1f6f0*/  MUFU.EX2 R2, R2 ;  /* 0x0000000200027308 */ /* 0x000e620000000800 */
        /* <DEDUP_REMOVED lines=10> */
[----:B------:R-:W2:Y:S01]  /*1f7a0*/  MUFU.EX2 R0, R0 ;  /* 0x0000000000007308 */ /* 0x000ea20000000800 */
[-CC-:B------:R-:W-:Y:S01]  /*1f7b0*/  FFMA.FTZ R34, R34, R165.reuse, -R196.reuse ;  /* 0x000000a522227223 */ /* 0x180fe200000108c4 */
[-CC-:B------:R-:W-:Y:S01]  /*1f7c0*/  FFMA.FTZ R198, R12, R165.reuse, -R197.reuse ;  /* 0x000000a50cc67223 */ /* 0x180fe200000108c5 */
[-CC-:B------:R-:W-:Y:S01]  /*1f7d0*/  FFMA.FTZ R199, R13, R165.reuse, -R197.reuse ;  /* 0x000000a50dc77223 */ /* 0x180fe200000108c5 */
[--C-:B------:R-:W-:Y:S01]  /*1f7e0*/  FFMA.FTZ R200, R14, R165, -R196.reuse ;  /* 0x000000a50ec87223 */ /* 0x100fe200000108c4 */
[C---:B-1----:R-:W-:Y:S01]  /*1f7f0*/  FMUL.FTZ R4, R2.reuse, R160 ;  /* 0x000000a002047220 */ /* 0x042fe20000410000 */
        /* <DEDUP_REMOVED lines=10> */
[----:B------:R-:W1:Y:S01]  /*1f8a0*/  MUFU.EX2 R166, R166 ;  /* 0x000000a600a67308 */ /* 0x000e620000000800 */
[C---:B--2---:R-:W-:Y:S01]  /*1f8b0*/  FMUL.FTZ R6, R0.reuse, R162 ;  /* 0x000000a200067220 */ /* 0x044fe20000410000 */
[C---:B------:R-:W-:Y:S01]  /*1f8c0*/  FMUL.FTZ R7, R0.reuse, R163 ;  /* 0x000000a300077220 */ /* 0x040fe20000410000 */
[C---:B------:R-:W-:Y:S01]  /*1f8d0*/  FMUL.FTZ R10, R0.reuse, R158 ;  /* 0x0000009e000a7220 */ /* 0x040fe20000410000 */
[C---:B------:R-:W-:Y:S01]  /*1f8e0*/  FMUL.FTZ R11, R0.reuse, R159 ;  /* 0x0000009f000b7220 */ /* 0x040fe20000410000 */
[C---:B------:R-:W-:Y:S01]  /*1f8f0*/  FMUL.FTZ R38, R0.reuse, R38 ;  /* 0x0000002600267220 */ /* 0x040fe20000410000 */
[----:B------:R-:W2:Y:S01]  /*1f900*/  LDSM.16.MT88.4 R156, [R227+0x10000] ;  /* 0x01000000e39c783b */ /* 0x000ea20000004200 */
[C---:B------:R-:W-:Y:S03]  /*1f910*/  FMUL.FTZ R39, R0.reuse, R39 ;  /* 0x0000002700277220 */ /* 0x040fe60000410000 */
[----:B------:R-:W-:Y:S01]  /*1f920*/  MUFU.EX2 R194, R194 ;  /* 0x000000c200c27308 */ /* 0x000fe20000000800 */
[C---:B------:R-:W-:Y:S01]  /*1f930*/  FMUL.FTZ R42, R0.reuse, R42 ;  /* 0x0000002a002a7220 */ /* 0x040fe20000410000 */
[C---:B------:R-:W-:Y:S01]  /*1f940*/  FMUL.FTZ R43, R0.reuse, R43 ;  /* 0x0000002b002b7220 */ /* 0x040fe20000410000 */
[C---:B------:R-:W-:Y:S01]  /*1f950*/  FMUL.FTZ R46, R0.reuse, R46 ;  /* 0x0000002e002e7220 */ /* 0x040fe20000410000 */
[----:B------:R-:W-:Y:S01]  /*1f960*/  FMUL.FTZ R47, R0, R47 ;  /* 0x0000002f002f7220 */ /* 0x000fe20000410000 */
[C---:B------:R-:W-:Y:S01]  /*1f970*/  FMUL.FTZ R48, R2.reuse, R48 ;  /* 0x0000003002307220 */ /* 0x040fe20000410000 */
[----:B------:R-:W-:Y:S01]  /*1f980*/  FMUL.FTZ R49, R2, R49 ;  /* 0x0000003102317220 */ /* 0x000fe20000410000 */
[----:B------:R-:W-:Y:S03]  /*1f990*/  FMUL.FTZ R50, R0, R50 ;  /* 0x0000003200327220 */ /* 0x000fe60000410000 */
[----:B------:R-:W3:Y:S01]  /*1f9a0*/  MUFU.EX2 R167, R167 ;  /* 0x000000a700a77308 */ /* 0x000ee20000000800 */
[----:B-1----:R-:W-:Y:S01]  /*1f9b0*/  F2FP.BF16.F32.PACK_AB R160, R166, R191 ;  /* 0x000000bfa6a0723e */ /* 0x002fe200000010ff */
        /* <DEDUP_REMOVED lines=14> */
[----:B------:R-:W1:Y:S01]  /*1faa0*/  MUFU.EX2 R192, R192 ;  /* 0x000000c000c07308 */ /* 0x000e620000000800 */
        /* <DEDUP_REMOVED lines=15> */
[----:B------:R-:W3:Y:S01]  /*1fba0*/  MUFU.EX2 R195, R195 ;  /* 0x000000c300c37308 */ /* 0x000ee20000000800 */
        /* <DEDUP_REMOVED lines=16> */
[----:B---3--:R-:W-:Y:S01]  /*1fcb0*/  F2FP.BF16.F32.PACK_AB R163, R195, R193 ;  /* 0x000000c1c3a3723e */ /* 0x008fe200000010ff */
[----:B------:R-:W-:Y:S01]  /*1fcc0*/  FMUL.FTZ R89, R2, R89 ;  /* 0x0000005902597220 */ /* 0x000fe20000410000 */
[C---:B------:R-:W-:Y:S01]  /*1fcd0*/  FMUL.FTZ R90, R0.reuse, R90 ;  /* 0x0000005a005a7220 */ /* 0x040fe20000410000 */
[----:B------:R-:W-:Y:S01]  /*1fce0*/  FMUL.FTZ R91, R0, R91 ;  /* 0x0000005b005b7220 */ /* 0x000fe20000410000 */
[C---:B------:R-:W-:Y:S01]  /*1fcf0*/  FMUL.FTZ R92, R2.reuse, R92 ;  /* 0x0000005c025c7220 */ /* 0x040fe20000410000 */
[----:B------:R-:W-:Y:S01]  /*1fd00*/  FMUL.FTZ R93, R2, R93 ;  /* 0x0000005d025d7220 */ /* 0x000fe20000410000 */
[C---:B------:R-:W-:Y:S01]  /*1fd10*/  FMUL.FTZ R94, R0.reuse, R94 ;  /* 0x0000005e005e7220 */ /* 0x040fe20000410000 */
[C---:B------:R-:W-:Y:S01]  /*1fd20*/  HMMA.16816.F32.BF16 R4, R160.reuse, R168, R4 ;  /* 0x000000a8a004723c */ /* 0x040fe20000041804 */
[----:B------:R-:W-:Y:S04]  /*1fd30*/  MUFU.EX2 R198, R198 ;  /* 0x000000c600c67308 */ /* 0x000fe80000000800 */
[----:B------:R-:W-:Y:S01]  /*1fd40*/  FMUL.FTZ R95, R0, R95 ;  /* 0x0000005f005f7220 */ /* 0x000fe20000410000 */
[C---:B------:R-:W-:Y:S01]  /*1fd50*/  HMMA.16816.F32.BF16 R8, R160.reuse, R170, R8 ;  /* 0x000000aaa008723c */ /* 0x040fe20000041808 */
[----:B------:R-:W1:Y:S04]  /*1fd60*/  LDSM.16.MT88.4 R168, [R230+0x12000] ;  /* 0x01200000e6a8783b */ /* 0x000e680000004200 */
[----:B------:R-:W3:Y:S01]  /*1fd70*/  MUFU.EX2 R199, R199 ;  /* 0x000000c700c77308 */ /* 0x000ee20000000800 */
[----:B------:R-:W-:Y:S01]  /*1fd80*/  ISETP.GT.AND P0, PT, R247, RZ, PT ;  /* 0x000000fff700720c */ /* 0x000fe20003f04270 */
[C---:B------:R-:W-:Y:S01]  /*1fd90*/  FMUL.FTZ R96, R2.reuse, R96 ;  /* 0x0000006002607220 */ /* 0x040fe20000410000 */
[C---:B------:R-:W-:Y:S03]  /*1fda0*/  HMMA.16816.F32.BF16 R36, R160.reuse, R172, R36 ;  /* 0x000000aca024723c */ /* 0x040fe60000041824 */
[----:B------:R-:W-:Y:S03]  /*1fdb0*/  FMUL.FTZ R97, R2, R97 ;  /* 0x0000006102617220 */ /* 0x000fe60000410000 */
[C---:B------:R-:W-:Y:S01]  /*1fdc0*/  HMMA.16816.F32.BF16 R40, R160.reuse, R174, R40 ;  /* 0x000000aea028723c */ /* 0x040fe20000041828 */
[----:B------:R-:W4:Y:S01]  /*1fdd0*/  LDSM.16.MT88.4 R172, [R229+0x12000] ;  /* 0x01200000e5ac783b */ /* 0x000f220000004200 */
[----:B------:R-:W-:Y:S03]  /*1fde0*/  MUFU.EX2 R200, R200 ;  /* 0x000000c800c87308 */ /* 0x000fe60000000800 */
[C---:B------:R-:W-:Y:S01]  /*1fdf0*/  FMUL.FTZ R98, R0.reuse, R98 ;  /* 0x0000006200627220 */ /* 0x040fe20000410000 */
[C---:B------:R-:W-:Y:S06]  /*1fe00*/  HMMA.16816.F32.BF16 R44, R160.reuse, R176, R44 ;  /* 0x000000b0a02c723c */ /* 0x040fec000004182c */
[----:B------:R-:W-:Y:S01]  /*1fe10*/  MUFU.EX2 R252, R252 ;  /* 0x000000fc00fc7308 */ /* 0x000fe20000000800 */
[----:B------:R-:W-:Y:S01]  /*1fe20*/  FMUL.FTZ R99, R0, R99 ;  /* 0x0000006300637220 */ /* 0x000fe20000410000 */
[C---:B------:R-:W-:Y:S01]  /*1fe30*/  HMMA.16816.F32.BF16 R48, R160.reuse, R178, R48 ;  /* 0x000000b2a030723c */ /* 0x040fe20000041830 */
[----:B------:R-:W-:Y:S02]  /*1fe40*/  LDSM.16.MT88.4 R176, [R228+0x10800] ;  /* 0x01080000e4b0783b */ /* 0x000fe40000004200 */
[C---:B------:R-:W-:Y:S03]  /*1fe50*/  FMUL.FTZ R100, R2.reuse, R100 ;  /* 0x0000006402647220 */ /* 0x040fe60000410000 */
[C---:B--2---:R-:W-:Y:S05]  /*1fe60*/  HMMA.16816.F32.BF16 R52, R160.reuse, R156, R52 ;  /* 0x0000009ca034723c */ /* 0x044fea0000041834 */
[----:B------:R-:W-:Y:S01]  /*1fe70*/  FMUL.FTZ R101, R2, R101 ;  /* 0x0000006502657220 */ /* 0x000fe20000410000 */
[C---:B------:R-:W-:Y:S01]  /*1fe80*/  HMMA.16816.F32.BF16 R56, R160.reuse, R158, R56 ;  /* 0x0000009ea038723c */ /* 0x040fe20000041838 */
[----:B------:R-:W2:Y:S04]  /*1fe90*/  LDSM.16.MT88.4 R156, [R228+0x12000] ;  /* 0x01200000e49c783b */ /* 0x000ea80000004200 */
[C---:B------:R-:W-:Y:S01]  /*1fea0*/  FMUL.FTZ R102, R0.reuse, R102 ;  /* 0x0000006600667220 */ /* 0x040fe20000410000 */
[C---:B-1----:R-:W-:Y:S05]  /*1feb0*/  HMMA.16816.F32.BF16 R60, R160.reuse, R168, R60 ;  /* 0x000000a8a03c723c */ /* 0x042fea000004183c */
[----:B------:R-:W-:Y:S01]  /*1fec0*/  FMUL.FTZ R103, R0, R103 ;  /* 0x0000006700677220 */ /* 0x000fe20000410000 */
[C---:B------:R-:W-:Y:S01]  /*1fed0*/  HMMA.16816.F32.BF16 R64, R160.reuse, R170, R64 ;  /* 0x000000aaa040723c */ /* 0x040fe20000041840 */
[----:B------:R-:W1:Y:S04]  /*1fee0*/  LDSM.16.MT88.4 R168, [R227+0x12000] ;  /* 0x01200000e3a8783b */ /* 0x000e680000004200 */
[C---:B------:R-:W-:Y:S01]  /*1fef0*/  FMUL.FTZ R104, R2.reuse, R104 ;  /* 0x0000006802687220 */ /* 0x040fe20000410000 */
[C---:B----4-:R-:W-:Y:S05]  /*1ff00*/  HMMA.16816.F32.BF16 R68, R160.reuse, R172, R68 ;  /* 0x000000aca044723c */ /* 0x050fea0000041844 */
[----:B------:R-:W-:Y:S01]  /*1ff10*/  FMUL.FTZ R105, R2, R105 ;  /* 0x0000006902697220 */ /* 0x000fe20000410000 */
[C---:B------:R-:W-:Y:S01]  /*1ff20*/  HMMA.16816.F32.BF16 R72, R160.reuse, R174, R72 ;  /* 0x000000aea048723c */ /* 0x040fe20000041848 */
[----:B------:R-:W4:Y:S04]  /*1ff30*/  LDSM.16.MT88.4 R172, [R230+0x14000] ;  /* 0x01400000e6ac783b */ /* 0x000f280000004200 */
[C---:B------:R-:W-:Y:S01]  /*1ff40*/  FMUL.FTZ R106, R0.reuse, R106 ;  /* 0x0000006a006a7220 */ /* 0x040fe20000410000 */
[----:B------:R-:W-:Y:S01]  /*1ff50*/  FMUL.FTZ R107, R0, R107 ;  /* 0x0000006b006b7220 */ /* 0x000fe20000410000 */
[C---:B------:R-:W-:Y:S01]  /*1ff60*/  FMUL.FTZ R108, R2.reuse, R108 ;  /* 0x0000006c026c7220 */ /* 0x040fe20000410000 */
[----:B------:R-:W-:Y:S03]  /*1ff70*/  FMUL.FTZ R109, R2, R109 ;  /* 0x0000006d026d7220 */ /* 0x000fe60000410000 */
[C---:B------:R-:W-:Y:S01]  /*1ff80*/  FMUL.FTZ R110, R0.reuse, R110 ;  /* 0x0000006e006e7220 */ /* 0x040fe20000410000 */
[----:B------:R-:W-:Y:S01]  /*1ff90*/  FMUL.FTZ R111, R0, R111 ;  /* 0x0000006f006f7220 */ /* 0x000fe20000410000 */
[C---:B------:R-:W-:Y:S01]  /*1ffa0*/  FMUL.FTZ R112, R2.reuse, R112 ;  /* 0x0000007002707220 */ /* 0x040fe20000410000 */
[----:B------:R-:W-:Y:S01]  /*1ffb0*/  FMUL.FTZ R113, R2, R113 ;  /* 0x0000007102717220 */ /* 0x000fe20000410000 */
[C---:B------:R-:W-:Y:S01]  /*1ffc0*/  FMUL.FTZ R114, R0.reuse, R114 ;  /* 0x0000007200727220 */ /* 0x040fe20000410000 */
[----:B------:R-:W-:Y:S01]  /*1ffd0*/  FMUL.FTZ R115, R0, R115 ;  /* 0x0000007300737220 */ /* 0x000fe20000410000 */
[C---:B--2---:R-:W-:Y:S03]  /*1ffe0*/  HMMA.16816.F32.BF16 R76, R160.reuse, R156, R76 ;  /* 0x0000009ca04c723c */ /* 0x044fe6000004184c */
[C---:B------:R-:W-:Y:S01]  /*1fff0*/  FMUL.FTZ R116, R2.reuse, R116 ;  /* 0x0000007402747220 */ /* 0x040fe20000410000 */
[----:B------:R-:W-:Y:S01]  /*20000*/  FMUL.FTZ R117, R2, R117 ;  /* 0x0000007502757220 */ /* 0x000fe20000410000 */
[C---:B------:R-:W-:Y:S01]  /*20010*/  FMUL.FTZ R118, R0.reuse, R118 ;  /* 0x0000007600767220 */ /* 0x040fe20000410000 */
[C---:B------:R-:W-:Y:S01]  /*20020*/  HMMA.16816.F32.BF16 R80, R160.reuse, R158, R80 ;  /* 0x0000009ea050723c */ /* 0x040fe20000041850 */
[----:B------:R-:W2:Y:S04]  /*20030*/  LDSM.16.MT88.4 R156, [R229+0x14000] ;  /* 0x01400000e59c783b */ /* 0x000ea80000004200 */
[----:B------:R-:W-:Y:S01]  /*20040*/  FMUL.FTZ R119, R0, R119 ;  /* 0x0000007700777220 */ /* 0x000fe20000410000 */
[C---:B-1----:R-:W-:Y:S05]  /*20050*/  HMMA.16816.F32.BF16 R84, R160.reuse, R168, R84 ;  /* 0x000000a8a054723c */ /* 0x042fea0000041854 */
[C---:B------:R-:W-:Y:S01]  /*20060*/  FMUL.FTZ R120, R2.reuse, R120 ;  /* 0x0000007802787220 */ /* 0x040fe20000410000 */
[C---:B------:R-:W-:Y:S01]  /*20070*/  HMMA.16816.F32.BF16 R88, R160.reuse, R170, R88 ;  /* 0x000000aaa058723c */ /* 0x040fe20000041858 */
[----:B------:R-:W1:Y:S04]  /*20080*/  LDSM.16.MT88.4 R168, [R228+0x14000] ;  /* 0x01400000e4a8783b */ /* 0x000e680000004200 */
[----:B------:R-:W-:Y:S01]  /*20090*/  FMUL.FTZ R121, R2, R121 ;  /* 0x0000007902797220 */ /* 0x000fe20000410000 */
[C---:B----4-:R-:W-:Y:S05]  /*200a0*/  HMMA.16816.F32.BF16 R92, R160.reuse, R172, R92 ;  /* 0x000000aca05c723c */ /* 0x050fea000004185c */
        /* <DEDUP_REMOVED lines=10> */
[C---:B------:R-:W-:Y:S01]  /*20150*/  FMUL.FTZ R130, R0.reuse, R130 ;  /* 0x0000008200827220 */ /* 0x040fe20000410000 */
[----:B------:R-:W-:Y:S01]  /*20160*/  FMUL.FTZ R131, R0, R131 ;  /* 0x0000008300837220 */ /* 0x000fe20000410000 */
[C---:B------:R-:W-:Y:S01]  /*20170*/  FMUL.FTZ R132, R2.reuse, R132 ;  /* 0x0000008402847220 */ /* 0x040fe20000410000 */
[C---:B--2---:R-:W-:Y:S03]  /*20180*/  HMMA.16816.F32.BF16 R100, R160.reuse, R156, R100 ;  /* 0x0000009ca064723c */ /* 0x044fe60000041864 */
[----:B------:R-:W-:Y:S01]  /*20190*/  FMUL.FTZ R133, R2, R133 ;  /* 0x0000008502857220 */ /* 0x000fe20000410000 */
[C---:B------:R-:W-:Y:S01]  /*201a0*/  FMUL.FTZ R134, R0.reuse, R134 ;  /* 0x0000008600867220 */ /* 0x040fe20000410000 */
[C---:B------:R-:W-:Y:S01]  /*201b0*/  FMUL.FTZ R135, R0.reuse, R135 ;  /* 0x0000008700877220 */ /* 0x040fe20000410000 */
[C---:B------:R-:W-:Y:S01]  /*201c0*/  HMMA.16816.F32.BF16 R104, R160.reuse, R158, R104 ;  /* 0x0000009ea068723c */ /* 0x040fe20000041868 */
[----:B------:R-:W2:Y:S04]  /*201d0*/  LDSM.16.MT88.4 R156, [R230+0x16000] ;  /* 0x01600000e69c783b */ /* 0x000ea80000004200 */
[--C-:B------:R-:W-:Y:S01]  /*201e0*/  FFMA.FTZ R201, R15, R165, -R196.reuse ;  /* 0x000000a50fc97223 */ /* 0x100fe200000108c4 */
[C---:B-1----:R-:W-:Y:S05]  /*201f0*/  HMMA.16816.F32.BF16 R108, R160.reuse, R168, R108 ;  /* 0x000000a8a06c723c */ /* 0x042fea000004186c */
[----:B------:R-:W-:Y:S01]  /*20200*/  FMUL.FTZ R15, R0, R155 ;  /* 0x0000009b000f7220 */ /* 0x000fe20000410000 */
[C---:B------:R-:W-:Y:S01]  /*20210*/  HMMA.16816.F32.BF16 R112, R160.reuse, R170, R112 ;  /* 0x000000aaa070723c */ /* 0x040fe20000041870 */
[----:B------:R-:W1:Y:S01]  /*20220*/  LDSM.16.MT88.4 R168, [R229+0x16000] ;  /* 0x01600000e5a8783b */ /* 0x000e620000004200 */
[----:B------:R-:W5:Y:S03]  /*20230*/  MUFU.EX2 R201, R201 ;  /* 0x000000c900c97308 */ /* 0x000f660000000800 */
[C---:B------:R-:W-:Y:S01]  /*20240*/  FMUL.FTZ R136, R2.reuse, R136 ;  /* 0x0000008802887220 */ /* 0x040fe20000410000 */
[C---:B----4-:R-:W-:Y:S03]  /*20250*/  HMMA.16816.F32.BF16 R116, R160.reuse, R172, R116 ;  /* 0x000000aca074723c */ /* 0x050fe60000041874 */
[----:B------:R-:W-:Y:S02]  /*20260*/  LDSM.16.MT88.4 R152, [R230+0x10800] ;  /* 0x01080000e698783b */ /* 0x000fe40000004200 */
[----:B------:R-:W-:Y:S01]  /*20270*/  FMUL.FTZ R137, R2, R137 ;  /* 0x0000008902897220 */ /* 0x000fe20000410000 */
[C---:B------:R-:W-:Y:S05]  /*20280*/  HMMA.16816.F32.BF16 R120, R160.reuse, R174, R120 ;  /* 0x000000aea078723c */ /* 0x040fea0000041878 */
[----:B------:R-:W4:Y:S01]  /*20290*/  LDSM.16.MT88.4 R172, [R228+0x16000] ;  /* 0x01600000e4ac783b */ /* 0x000f220000004200 */
[C---:B------:R-:W-:Y:S01]  /*202a0*/  FMUL.FTZ R138, R0.reuse, R138 ;  /* 0x0000008a008a7220 */ /* 0x040fe20000410000 */
[----:B------:R-:W-:Y:S01]  /*202b0*/  FMUL.FTZ R139, R0, R139 ;  /* 0x0000008b008b7220 */ /* 0x000fe20000410000 */
[-CC-:B------:R-:W-:Y:S03]  /*202c0*/  FFMA.FTZ R202, R16, R165.reuse, -R197.reuse ;  /* 0x000000a510ca7223 */ /* 0x180fe600000108c5 */
[-C--:B------:R-:W-:Y:S01]  /*202d0*/  FFMA.FTZ R203, R17, R165.reuse, -R197 ;  /* 0x000000a511cb7223 */ /* 0x080fe200000108c5 */
[-CC-:B------:R-:W-:Y:S01]  /*202e0*/  FFMA.FTZ R250, R18, R165.reuse, -R196.reuse ;  /* 0x000000a512fa7223 */ /* 0x180fe200000108c4 */
[----:B------:R-:W-:Y:S01]  /*202f0*/  FFMA.FTZ R251, R19, R165, -R196 ;  /* 0x000000a513fb7223 */ /* 0x000fe200000108c4 */
[C---:B------:R-:W-:Y:S01]  /*20300*/  FMUL.FTZ R16, R2.reuse, R148 ;  /* 0x0000009402107220 */ /* 0x040fe20000410000 */
[----:B---3--:R-:W-:Y:S01]  /*20310*/  F2FP.BF16.F32.PACK_AB R148, R199, R198 ;  /* 0x000000c6c794723e */ /* 0x008fe200000010ff */
[----:B------:R-:W-:Y:S01]  /*20320*/  FMUL.FTZ R17, R2, R149 ;  /* 0x0000009502117220 */ /* 0x000fe20000410000 */
[C---:B--2---:R-:W-:Y:S01]  /*20330*/  HMMA.16816.F32.BF16 R124, R160.reuse, R156, R124 ;  /* 0x0000009ca07c723c */ /* 0x044fe2000004187c */
[----:B------:R-:W-:Y:S02]  /*20340*/  MUFU.EX2 R202, R202 ;  /* 0x000000ca00ca7308 */ /* 0x000fe40000000800 */
[----:B-----5:R-:W-:Y:S01]  /*20350*/  F2FP.BF16.F32.PACK_AB R149, R201, R200 ;  /* 0x000000c8c995723e */ /* 0x020fe200000010ff */
[C---:B------:R-:W-:Y:S01]  /*20360*/  FMUL.FTZ R18, R0.reuse, R150 ;  /* 0x0000009600127220 */ /* 0x040fe20000410000 */
[----:B------:R-:W-:Y:S01]  /*20370*/  FMUL.FTZ R19, R0, R151 ;  /* 0x0000009700137220 */ /* 0x000fe20000410000 */
[C---:B------:R-:W-:Y:S01]  /*20380*/  HMMA.16816.F32.BF16 R128, R160.reuse, R158, R128 ;  /* 0x0000009ea080723c */ /* 0x040fe20000041880 */
[----:B------:R-:W2:Y:S04]  /*20390*/  LDSM.16.MT88.4 R156, [R227+0x16000] ;  /* 0x01600000e39c783b */ /* 0x000ea80000004200 */
[----:B------:R-:W3:Y:S01]  /*203a0*/  MUFU.EX2 R203, R203 ;  /* 0x000000cb00cb7308 */ /* 0x000ee20000000800 */
[C---:B------:R-:W-:Y:S01]  /*203b0*/  FMUL.FTZ R140, R2.reuse, R140 ;  /* 0x0000008c028c7220 */ /* 0x040fe20000410000 */
[C---:B-1----:R-:W-:Y:S08]  /*203c0*/  HMMA.16816.F32.BF16 R132, R160.reuse, R168, R132 ;  /* 0x000000a8a084723c */ /* 0x042ff00000041884 */
[----:B------:R-:W-:Y:S01]  /*203d0*/  MUFU.EX2 R250, R250 ;  /* 0x000000fa00fa7308 */ /* 0x000fe20000000800 */
[C---:B------:R-:W-:Y:S01]  /*203e0*/  HMMA.16816.F32.BF16 R12, R160.reuse, R170, R12 ;  /* 0x000000aaa00c723c */ /* 0x040fe2000004180c */
[----:B------:R-:W1:Y:S02]  /*203f0*/  LDSM.16.MT88.4 R168, [R229+0x10800] ;  /* 0x01080000e5a8783b */ /* 0x000e640000004200 */
[----:B------:R-:W-:Y:S01]  /*20400*/  FMUL.FTZ R141, R2, R141 ;  /* 0x0000008d028d7220 */ /* 0x000fe20000410000 */
[C---:B------:R-:W-:Y:S05]  /*20410*/  FMUL.FTZ R142, R0.reuse, R142 ;  /* 0x0000008e008e7220 */ /* 0x040fea0000410000 */
[----:B------:R-:W5:Y:S02]  /*20420*/  MUFU.EX2 R251, R251 ;  /* 0x000000fb00fb7308 */ /* 0x000f640000000800 */
[----:B---3--:R-:W-:Y:S01]  /*20430*/  F2FP.BF16.F32.PACK_AB R150, R203, R202 ;  /* 0x000000cacb96723e */ /* 0x008fe200000010ff */
[C---:B----4-:R-:W-:Y:S03]  /*20440*/  HMMA.16816.F32.BF16 R136, R160.reuse, R172, R136 ;  /* 0x000000aca088723c */ /* 0x050fe60000041888 */
[----:B------:R-:W-:Y:S01]  /*20450*/  FMUL.FTZ R143, R0, R143 ;  /* 0x0000008f008f7220 */ /* 0x000fe20000410000 */
[C---:B------:R-:W-:Y:S01]  /*20460*/  FMUL.FTZ R144, R2.reuse, R144 ;  /* 0x0000009002907220 */ /* 0x040fe20000410000 */
[----:B------:R-:W-:Y:S01]  /*20470*/  FMUL.FTZ R145, R2, R145 ;  /* 0x0000009102917220 */ /* 0x000fe20000410000 */
[C---:B------:R-:W-:Y:S01]  /*20480*/  HMMA.16816.F32.BF16 R16, R160.reuse, R174, R16 ;  /* 0x000000aea010723c */ /* 0x040fe20000041810 */
[----:B------:R-:W3:Y:S04]  /*20490*/  LDSM.16.MT88.4 R172, [R227+0x10800] ;  /* 0x01080000e3ac783b */ /* 0x000ee80000004200 */
[C---:B------:R-:W-:Y:S01]  /*204a0*/  FMUL.FTZ R146, R0.reuse, R146 ;  /* 0x0000009200927220 */ /* 0x040fe20000410000 */
[----:B------:R-:W-:Y:S01]  /*204b0*/  FMUL.FTZ R147, R0, R147 ;  /* 0x0000009300937220 */ /* 0x000fe20000410000 */
[----:B------:R-:W-:Y:S01]  /*204c0*/  FFMA.FTZ R191, R2, R249, R191 ;  /* 0x000000f902bf7223 */ /* 0x000fe200000100bf */
[----:B-----5:R-:W-:Y:S03]  /*204d0*/  F2FP.BF16.F32.PACK_AB R151, R251, R250 ;  /* 0x000000fafb97723e */ /* 0x020fe600000010ff */
[----:B------:R-:W-:Y:S01]  /*204e0*/  MOV R2, R164 ;  /* 0x000000a400027202 */ /* 0x000fe20000000f00 */
[----:B------:R-:W-:Y:S01]  /*204f0*/  FFMA.FTZ R194, R0, R248, R194 ;  /* 0x000000f800c27223 */ /* 0x000fe200000100c2 */
[C---:B--2---:R-:W-:Y:S03]  /*20500*/  HMMA.16816.F32.BF16 R140, R160.reuse, R156, R140 ;  /* 0x0000009ca08c723c */ /* 0x044fe6000004188c */
[----:B------:R-:W-:Y:S01]  /*20510*/  FADD.FTZ R191, R166, R191 ;  /* 0x000000bfa6bf7221 */ /* 0x000fe20000010000 */
[----:B------:R-:W-:Y:S01]  /*20520*/  FADD.FTZ R194, R167, R194 ;  /* 0x000000c2a7c27221 */ /* 0x000fe20000010000 */
[----:B------:R-:W-:Y:S01]  /*20530*/  IADD3 R0, R247, -0x1, RZ ;  /* 0xfffffffff7007810 */ /* 0x000fe20007ffe0ff */
[----:B------:R-:W-:Y:S01]  /*20540*/  HMMA.16816.F32.BF16 R144, R160, R158, R144 ;  /* 0x0000009ea090723c */ /* 0x000fe20000041890 */
[----:B------:R-:W2:Y:S04]  /*20550*/  LDSM.16.MT88.4 R156, [R229+0x12800] ;  /* 0x01280000e59c783b */ /* 0x000ea80000004200 */
[----:B------:R-:W-:Y:S01]  /*20560*/  FADD.FTZ R191, R190, R191 ;  /* 0x000000bfbebf7221 */ /* 0x000fe20000010000 */
[C---:B------:R-:W-:Y:S03]  /*20570*/  HMMA.16816.F32.BF16 R4, R148.reuse, R152, R4 ;  /* 0x000000989404723c */ /* 0x040fe60000041804 */
[----:B------:R-:W4:Y:S02]  /*20580*/  LDSM.16.MT88.4 R160, [R228+0x12800] ;  /* 0x01280000e4a0783b */ /* 0x000f240000004200 */
[----:B------:R-:W-:Y:S01]  /*20590*/  FADD.FTZ R194, R193, R194 ;  /* 0x000000c2c1c27221 */ /* 0x000fe20000010000 */
[C---:B------:R-:W-:Y:S05]  /*205a0*/  HMMA.16816.F32.BF16 R8, R148.reuse, R154, R8 ;  /* 0x0000009a9408723c */ /* 0x040fea0000041808 */
[----:B------:R-:W5:Y:S01]  /*205b0*/  LDSM.16.MT88.4 R152, [R230+0x14800] ;  /* 0x01480000e698783b */ /* 0x000f620000004200 */
[C---:B-1----:R-:W-:Y:S05]  /*205c0*/  HMMA.16816.F32.BF16 R36, R148.reuse, R168, R36 ;  /* 0x000000a89424723c */ /* 0x042fea0000041824 */
[----:B------:R-:W-:Y:S01]  /*205d0*/  FADD.FTZ R192, R192, R191 ;  /* 0x000000bfc0c07221 */ /* 0x000fe20000010000 */
[C---:B------:R-:W-:Y:S01]  /*205e0*/  HMMA.16816.F32.BF16 R40, R148.reuse, R170, R40 ;  /* 0x000000aa9428723c */ /* 0x040fe20000041828 */
[----:B------:R-:W1:Y:S04]  /*205f0*/  LDSM.16.MT88.4 R168, [R229+0x14800] ;  /* 0x01480000e5a8783b */ /* 0x000e680000004200 */
[----:B------:R-:W-:Y:S01]  /*20600*/  FADD.FTZ R194, R195, R194 ;  /* 0x000000c2c3c27221 */ /* 0x000fe20000010000 */
[C---:B------:R-:W-:Y:S05]  /*20610*/  HMMA.16816.F32.BF16 R44, R148.reuse, R176, R44 ;  /* 0x000000b0942c723c */ /* 0x040fea000004182c */
[----:B------:R-:W-:Y:S01]  /*20620*/  FADD.FTZ R192, R198, R192 ;  /* 0x000000c0c6c07221 */ /* 0x000fe20000010000 */
[C---:B------:R-:W-:Y:S01]  /*20630*/  HMMA.16816.F32.BF16 R48, R148.reuse, R178, R48 ;  /* 0x000000b29430723c */ /* 0x040fe20000041830 */
[----:B------:R-:W-:Y:S04]  /*20640*/  LDSM.16.MT88.4 R176, [R229+0x11000] ;  /* 0x01100000e5b0783b */ /* 0x000fe80000004200 */
[----:B------:R-:W-:Y:S01]  /*20650*/  FADD.FTZ R200, R200, R194 ;  /* 0x000000c2c8c87221 */ /* 0x000fe20000010000 */
[C---:B---3--:R-:W-:Y:S05]  /*20660*/  HMMA.16816.F32.BF16 R52, R148.reuse, R172, R52 ;  /* 0x000000ac9434723c */ /* 0x048fea0000041834 */
[----:B------:R-:W-:Y:S01]  /*20670*/  FADD.FTZ R192, R199, R192 ;  /* 0x000000c0c7c07221 */ /* 0x000fe20000010000 */
[C---:B------:R-:W-:Y:S01]  /*20680*/  HMMA.16816.F32.BF16 R56, R148.reuse, R174, R56 ;  /* 0x000000ae9438723c */ /* 0x040fe20000041838 */
[----:B------:R-:W3:Y:S04]  /*20690*/  LDSM.16.MT88.4 R172, [R228+0x14800] ;  /* 0x01480000e4ac783b */ /* 0x000ee80000004200 */
[----:B------:R-:W-:Y:S01]  /*206a0*/  FADD.FTZ R200, R201, R200 ;  /* 0x000000c8c9c87221 */ /* 0x000fe20000010000 */
[C---:B------:R-:W-:Y:S05]  /*206b0*/  HMMA.16816.F32.BF16 R60, R148.reuse, R180, R60 ;  /* 0x000000b4943c723c */ /* 0x040fea000004183c */
[----:B------:R-:W-:Y:S01]  /*206c0*/  FADD.FTZ R202, R202, R192 ;  /* 0x000000c0caca7221 */ /* 0x000fe20000010000 */
[C---:B------:R-:W-:Y:S05]  /*206d0*/  HMMA.16816.F32.BF16 R64, R148.reuse, R182, R64 ;  /* 0x000000b69440723c */ /* 0x040fea0000041840 */
[-CC-:B------:R-:W-:Y:S01]  /*206e0*/  FFMA.FTZ R180, R20, R165.reuse, -R197.reuse ;  /* 0x000000a514b47223 */ /* 0x180fe200000108c5 */
[C---:B--2---:R-:W-:Y:S05]  /*206f0*/  HMMA.16816.F32.BF16 R68, R148.reuse, R156, R68 ;  /* 0x0000009c9444723c */ /* 0x044fea0000041844 */
[-CC-:B------:R-:W-:Y:S01]  /*20700*/  FFMA.FTZ R181, R21, R165.reuse, -R197.reuse ;  /* 0x000000a515b57223 */ /* 0x180fe200000108c5 */
[C---:B------:R-:W-:Y:S01]  /*20710*/  HMMA.16816.F32.BF16 R72, R148.reuse, R158, R72 ;  /* 0x0000009e9448723c */ /* 0x040fe20000041848 */
[----:B------:R-:W2:Y:S01]  /*20720*/  LDSM.16.MT88.4 R156, [R227+0x14800] ;  /* 0x01480000e39c783b */ /* 0x000ea20000004200 */
[----:B------:R-:W3:Y:S03]  /*20730*/  MUFU.EX2 R180, R180 ;  /* 0x000000b400b47308 */ /* 0x000ee60000000800 */
[-CC-:B------:R-:W-:Y:S01]  /*20740*/  FFMA.FTZ R182, R22, R165.reuse, -R196.reuse ;  /* 0x000000a516b67223 */ /* 0x180fe200000108c4 */
[C---:B----4-:R-:W-:Y:S06]  /*20750*/  HMMA.16816.F32.BF16 R76, R148.reuse, R160, R76 ;  /* 0x000000a0944c723c */ /* 0x050fec000004184c */
[----:B------:R-:W-:Y:S01]  /*20760*/  MUFU.EX2 R181, R181 ;  /* 0x000000b500b57308 */ /* 0x000fe20000000800 */
[-C--:B------:R-:W-:Y:S01]  /*20770*/  FFMA.FTZ R183, R23, R165.reuse, -R196 ;  /* 0x000000a517b77223 */ /* 0x080fe200000108c4 */
[C---:B------:R-:W-:Y:S01]  /*20780*/  HMMA.16816.F32.BF16 R80, R148.reuse, R162, R80 ;  /* 0x000000a29450723c */ /* 0x040fe20000041850 */
[----:B------:R-:W-:Y:S02]  /*20790*/  LDSM.16.MT88.4 R160, [R229+0x16800] ;  /* 0x01680000e5a0783b */ /* 0x000fe40000004200 */
[----:B------:R-:W-:Y:S03]  /*207a0*/  FADD.FTZ R200, R250, R200 ;  /* 0x000000c8fac87221 */ /* 0x000fe60000010000 */
[C---:B------:R-:W-:Y:S02]  /*207b0*/  HMMA.16816.F32.BF16 R84, R148.reuse, R184, R84 ;  /* 0x000000b89454723c */ /* 0x040fe40000041854 */
[----:B------:R-:W4:Y:S01]  /*207c0*/  MUFU.EX2 R182, R182 ;  /* 0x000000b600b67308 */ /* 0x000f220000000800 */
[----:B------:R-:W-:Y:S02]  /*207d0*/  LDSM.16.MT88.4 R20, [R228+0x16800] ;  /* 0x01680000e414783b */ /* 0x000fe40000004200 */
[----:B------:R-:W-:Y:S01]  /*207e0*/  FADD.FTZ R202, R203, R202 ;  /* 0x000000cacbca7221 */ /* 0x000fe20000010000 */
[C---:B------:R-:W-:Y:S06]  /*207f0*/  HMMA.16816.F32.BF16 R88, R148.reuse, R186, R88 ;  /* 0x000000ba9458723c */ /* 0x040fec0000041858 */
[----:B------:R-:W4:Y:S01]  /*20800*/  MUFU.EX2 R183, R183 ;  /* 0x000000b700b77308 */ /* 0x000f220000000800 */
[-CC-:B------:R-:W-:Y:S01]  /*20810*/  FFMA.FTZ R184, R24, R165.reuse, -R197.reuse ;  /* 0x000000a518b87223 */ /* 0x180fe200000108c5 */
[C---:B-----5:R-:W-:Y:S03]  /*20820*/  HMMA.16816.F32.BF16 R92, R148.reuse, R152, R92 ;  /* 0x00000098945c723c */ /* 0x060fe6000004185c */
[-C--:B------:R-:W-:Y:S03]  /*20830*/  FFMA.FTZ R185, R25, R165.reuse, -R197 ;  /* 0x000000a519b97223 */ /* 0x080fe600000108c5 */
[C---:B------:R-:W-:Y:S01]  /*20840*/  HMMA.16816.F32.BF16 R96, R148.reuse, R154, R96 ;  /* 0x0000009a9460723c */ /* 0x040fe20000041860 */
[----:B------:R-:W5:Y:S01]  /*20850*/  LDSM.16.MT88.4 R152, [R230+0x16800] ;  /* 0x01680000e698783b */ /* 0x000f620000004200 */
[----:B------:R-:W-:Y:S03]  /*20860*/  MUFU.EX2 R184, R184 ;  /* 0x000000b800b87308 */ /* 0x000fe60000000800 */
[-CC-:B------:R-:W-:Y:S01]  /*20870*/  FFMA.FTZ R186, R26, R165.reuse, -R196.reuse ;  /* 0x000000a51aba7223 */ /* 0x180fe200000108c4 */
[C---:B-1----:R-:W-:Y:S06]  /*20880*/  HMMA.16816.F32.BF16 R100, R148.reuse, R168, R100 ;  /* 0x000000a89464723c */ /* 0x042fec0000041864 */
[----:B------:R-:W1:Y:S01]  /*20890*/  MUFU.EX2 R185, R185 ;  /* 0x000000b900b97308 */ /* 0x000e620000000800 */
[----:B------:R-:W-:Y:S01]  /*208a0*/  FFMA.FTZ R187, R27, R165, -R196 ;  /* 0x000000a51bbb7223 */ /* 0x000fe200000108c4 */
[C---:B------:R-:W-:Y:S01]  /*208b0*/  HMMA.16816.F32.BF16 R104, R148.reuse, R170, R104 ;  /* 0x000000aa9468723c */ /* 0x040fe20000041868 */
[----:B------:R-:W1:Y:S02]  /*208c0*/  LDSM.16.MT88.4 R168, [R227+0x16800] ;  /* 0x01680000e3a8783b */ /* 0x000e640000004200 */
[----:B------:R-:W-:Y:S03]  /*208d0*/  FADD.FTZ R251, R251, R200 ;  /* 0x000000c8fbfb7221 */ /* 0x000fe60000010000 */
[C---:B---3--:R-:W-:Y:S02]  /*208e0*/  HMMA.16816.F32.BF16 R108, R148.reuse, R172, R108 ;  /* 0x000000ac946c723c */ /* 0x048fe4000004186c */
[----:B------:R-:W-:Y:S01]  /*208f0*/  MUFU.EX2 R186, R186 ;  /* 0x000000ba00ba7308 */ /* 0x000fe20000000800 */
[----:B------:R-:W-:Y:S02]  /*20900*/  LDSM.16.MT88.4 R24, [R227+0x11000] ;  /* 0x01100000e318783b */ /* 0x000fe40000004200 */
[----:B------:R-:W-:Y:S01]  /*20910*/  FADD.FTZ R202, R180, R202 ;  /* 0x000000cab4ca7221 */ /* 0x000fe20000010000 */
[C---:B------:R-:W-:Y:S06]  /*20920*/  HMMA.16816.F32.BF16 R112, R148.reuse, R174, R112 ;  /* 0x000000ae9470723c */ /* 0x040fec0000041870 */
[----:B------:R-:W3:Y:S01]  /*20930*/  MUFU.EX2 R187, R187 ;  /* 0x000000bb00bb7308 */ /* 0x000ee20000000800 */
[----:B------:R-:W3:Y:S01]  /*20940*/  LDSM.16.MT88.4 R172, [R230+0x11000] ;  /* 0x01100000e6ac783b */ /* 0x000ee20000004200 */
[C---:B--2---:R-:W-:Y:S03]  /*20950*/  HMMA.16816.F32.BF16 R116, R148.reuse, R156, R116 ;  /* 0x0000009c9474723c */ /* 0x044fe60000041874 */
[----:B----4-:R-:W-:Y:S03]  /*20960*/  FADD.FTZ R251, R182, R251 ;  /* 0x000000fbb6fb7221 */ /* 0x010fe60000010000 */
[C---:B------:R-:W-:Y:S01]  /*20970*/  HMMA.16816.F32.BF16 R120, R148.reuse, R158, R120 ;  /* 0x0000009e9478723c */ /* 0x040fe20000041878 */
[----:B------:R-:W2:Y:S04]  /*20980*/  LDSM.16.MT88.4 R156, [R228+0x11000] ;  /* 0x01100000e49c783b */ /* 0x000ea80000004200 */
[----:B------:R-:W-:Y:S01]  /*20990*/  FADD.FTZ R251, R183, R251 ;  /* 0x000000fbb7fb7221 */ /* 0x000fe20000010000 */
[C---:B-----5:R-:W-:Y:S05]  /*209a0*/  HMMA.16816.F32.BF16 R124, R148.reuse, R152, R124 ;  /* 0x00000098947c723c */ /* 0x060fea000004187c */
[----:B------:R-:W-:Y:S01]  /*209b0*/  MOV R247, R0 ;  /* 0x0000000000f77202 */ /* 0x000fe20000000f00 */
[C---:B------:R-:W-:Y:S01]  /*209c0*/  HMMA.16816.F32.BF16 R128, R148.reuse, R154, R128 ;  /* 0x0000009a9480723c */ /* 0x040fe20000041880 */
[----:B------:R-:W4:Y:S04]  /*209d0*/  LDSM.16.MT88.4 R152, [R230+0x13000] ;  /* 0x01300000e698783b */ /* 0x000f280000004200 */
[----:B------:R-:W-:Y:S01]  /*209e0*/  MOV R0, R3 ;  /* 0x0000000300007202 */ /* 0x000fe20000000f00 */
[C---:B------:R-:W-:Y:S06]  /*209f0*/  HMMA.16816.F32.BF16 R132, R148.reuse, R160, R132 ;  /* 0x000000a09484723c */ /* 0x040fec0000041884 */
[C---:B------:R-:W-:Y:S01]  /*20a00*/  HMMA.16816.F32.BF16 R12, R148.reuse, R162, R12 ;  /* 0x000000a2940c723c */ /* 0x040fe2000004180c */
[----:B------:R-:W-:Y:S05]  /*20a10*/  LDSM.16.MT88.4 R160, [R228+0x13000] ;  /* 0x01300000e4a0783b */ /* 0x000fea0000004200 */
[C---:B------:R-:W-:Y:S06]  /*20a20*/  HMMA.16816.F32.BF16 R136, R148.reuse, R20, R136 ;  /* 0x000000149488723c */ /* 0x040fec0000041888 */
[C---:B------:R-:W-:Y:S05]  /*20a30*/  HMMA.16816.F32.BF16 R16, R148.reuse, R22, R16 ;  /* 0x000000169410723c */ /* 0x040fea0000041810 */
[----:B------:R-:W-:Y:S01]  /*20a40*/  F2FP.BF16.F32.PACK_AB R20, R181, R180 ;  /* 0x000000b4b514723e */ /* 0x000fe200000010ff */
[C---:B-1----:R-:W-:Y:S05]  /*20a50*/  HMMA.16816.F32.BF16 R140, R148.reuse, R168, R140 ;  /* 0x000000a8948c723c */ /* 0x042fea000004188c */
[----:B------:R-:W-:Y:S01]  /*20a60*/  F2FP.BF16.F32.PACK_AB R21, R183, R182 ;  /* 0x000000b6b715723e */ /* 0x000fe200000010ff */
[----:B------:R-:W-:Y:S01]  /*20a70*/  HMMA.16816.F32.BF16 R144, R148, R170, R144 ;  /* 0x000000aa9490723c */ /* 0x000fe20000041890 */
[----:B------:R-:W1:Y:S04]  /*20a80*/  LDSM.16.MT88.4 R148, [R229+0x13000] ;  /* 0x01300000e594783b */ /* 0x000e680000004200 */
[----:B------:R-:W-:Y:S01]  /*20a90*/  F2FP.BF16.F32.PACK_AB R22, R185, R184 ;  /* 0x000000b8b916723e */ /* 0x000fe200000010ff */
[----:B------:R-:W-:Y:S01]  /*20aa0*/  FADD.FTZ R181, R181, R202 ;  /* 0x000000cab5b57221 */ /* 0x000fe20000010000 */
[C---:B---3--:R-:W-:Y:S01]  /*20ab0*/  F2FP.BF16.F32.PACK_AB R23, R187.reuse, R186 ;  /* 0x000000babb17723e */ /* 0x048fe200000010ff */
[----:B------:R-:W-:Y:S01]  /*20ac0*/  FADD.FTZ R186, R186, R251 ;  /* 0x000000fbbaba7221 */ /* 0x000fe20000010000 */
[----:B------:R-:W3:Y:S02]  /*20ad0*/  LDSM.16.MT88.4 R168, [R227+0x13000] ;  /* 0x01300000e3a8783b */ /* 0x000ee40000004200 */
[----:B------:R-:W-:Y:S01]  /*20ae0*/  FADD.FTZ R181, R184, R181 ;  /* 0x000000b5b8b57221 */ /* 0x000fe20000010000 */
[----:B------:R-:W-:Y:S02]  /*20af0*/  FADD.FTZ R186, R187, R186 ;  /* 0x000000babbba7221 */ /* 0x000fe40000010000 */
[C---:B------:R-:W-:Y:S05]  /*20b00*/  HMMA.16816.F32.BF16 R4, R20.reuse, R172, R4 ;  /* 0x000000ac1404723c */ /* 0x040fea0000041804 */
[----:B------:R-:W-:Y:S01]  /*20b10*/  FADD.FTZ R181, R185, R181 ;  /* 0x000000b5b9b57221 */ /* 0x000fe20000010000 */
[C---:B------:R-:W-:Y:S01]  /*20b20*/  HMMA.16816.F32.BF16 R8, R20.reuse, R174, R8 ;  /* 0x000000ae1408723c */ /* 0x040fe20000041808 */
[----:B------:R-:W-:Y:S05]  /*20b30*/  LDSM.16.MT88.4 R172, [R229+0x15000] ;  /* 0x01500000e5ac783b */ /* 0x000fea0000004200 */
        /* <DEDUP_REMOVED lines=9> */
[C---:B----4-:R-:W-:Y:S06]  /*20bd0*/  HMMA.16816.F32.BF16 R60, R20.reuse, R152, R60 ;  /* 0x00000098143c723c */ /* 0x050fec000004183c */
[C---:B------:R-:W-:Y:S01]  /*20be0*/  HMMA.16816.F32.BF16 R64, R20.reuse, R154, R64 ;  /* 0x0000009a1440723c */ /* 0x040fe20000041840 */
[----:B------:R-:W-:Y:S05]  /*20bf0*/  LDSM.16.MT88.4 R152, [R229+0x17000] ;  /* 0x01700000e598783b */ /* 0x000fea0000004200 */
[C---:B-1----:R-:W-:Y:S06]  /*20c00*/  HMMA.16816.F32.BF16 R68, R20.reuse, R148, R68 ;  /* 0x000000941444723c */ /* 0x042fec0000041844 */
[C---:B------:R-:W-:Y:S01]  /*20c10*/  HMMA.16816.F32.BF16 R72, R20.reuse, R150, R72 ;  /* 0x000000961448723c */ /* 0x040fe20000041848 */
[----:B------:R-:W1:Y:S05]  /*20c20*/  LDSM.16.MT88.4 R148, [R230+0x17000] ;  /* 0x01700000e694783b */ /* 0x000e6a0000004200 */
[C---:B------:R-:W-:Y:S01]  /*20c30*/  HMMA.16816.F32.BF16 R76, R20.reuse, R160, R76 ;  /* 0x000000a0144c723c */ /* 0x040fe2000004184c */
[----:B------:R4:W4:Y:S05]  /*20c40*/  MUFU.EX2 R161, R34 ;  /* 0x0000002200a17308 */ /* 0x00092a0000000800 */
[C---:B------:R-:W-:Y:S06]  /*20c50*/  HMMA.16816.F32.BF16 R80, R20.reuse, R162, R80 ;  /* 0x000000a21450723c */ /* 0x040fec0000041850 */
[C---:B---3--:R-:W-:Y:S06]  /*20c60*/  HMMA.16816.F32.BF16 R84, R20.reuse, R168, R84 ;  /* 0x000000a81454723c */ /* 0x048fec0000041854 */
[C---:B------:R-:W-:Y:S01]  /*20c70*/  HMMA.16816.F32.BF16 R88, R20.reuse, R170, R88 ;  /* 0x000000aa1458723c */ /* 0x040fe20000041858 */
[----:B------:R-:W-:Y:S05]  /*20c80*/  LDSM.16.MT88.4 R168, [R229+0x11800] ;  /* 0x01180000e5a8783b */ /* 0x000fea0000004200 */
[C---:B--2---:R-:W-:Y:S06]  /*20c90*/  HMMA.16816.F32.BF16 R92, R20.reuse, R156, R92 ;  /* 0x0000009c145c723c */ /* 0x044fec000004185c */
[C---:B------:R-:W-:Y:S01]  /*20ca0*/  HMMA.16816.F32.BF16 R96, R20.reuse, R158, R96 ;  /* 0x0000009e1460723c */ /* 0x040fe20000041860 */
[----:B------:R-:W2:Y:S05]  /*20cb0*/  LDSM.16.MT88.4 R156, [R228+0x17000] ;  /* 0x01700000e49c783b */ /* 0x000eaa0000004200 */
[C---:B------:R-:W-:Y:S06]  /*20cc0*/  HMMA.16816.F32.BF16 R100, R20.reuse, R172, R100 ;  /* 0x000000ac1464723c */ /* 0x040fec0000041864 */
[C---:B------:R-:W-:Y:S01]  /*20cd0*/  HMMA.16816.F32.BF16 R104, R20.reuse, R174, R104 ;  /* 0x000000ae1468723c */ /* 0x040fe20000041868 */
[----:B------:R-:W-:Y:S05]  /*20ce0*/  LDSM.16.MT88.4 R172, [R230+0x13800] ;  /* 0x01380000e6ac783b */ /* 0x000fea0000004200 */
[C---:B------:R-:W-:Y:S06]  /*20cf0*/  HMMA.16816.F32.BF16 R108, R20.reuse, R176, R108 ;  /* 0x000000b0146c723c */ /* 0x040fec000004186c */
[C---:B------:R-:W-:Y:S05]  /*20d00*/  HMMA.16816.F32.BF16 R112, R20.reuse, R178, R112 ;  /* 0x000000b21470723c */ /* 0x040fea0000041870 */
[-CC-:B------:R-:W-:Y:S01]  /*20d10*/  FFMA.FTZ R176, R28, R165.reuse, -R197.reuse ;  /* 0x000000a51cb07223 */ /* 0x180fe200000108c5 */
[C---:B-----5:R-:W-:Y:S05]  /*20d20*/  HMMA.16816.F32.BF16 R116, R20.reuse, R24, R116 ;  /* 0x000000181474723c */ /* 0x060fea0000041874 */
[-CC-:B------:R-:W-:Y:S01]  /*20d30*/  FFMA.FTZ R177, R29, R165.reuse, -R197.reuse ;  /* 0x000000a51db17223 */ /* 0x180fe200000108c5 */
[C---:B------:R-:W-:Y:S01]  /*20d40*/  HMMA.16816.F32.BF16 R120, R20.reuse, R26, R120 ;  /* 0x0000001a1478723c */ /* 0x040fe20000041878 */
[----:B------:R-:W3:Y:S01]  /*20d50*/  LDSM.16.MT88.4 R24, [R227+0x17000] ;  /* 0x01700000e318783b */ /* 0x000ee20000004200 */
[----:B------:R-:W-:Y:S03]  /*20d60*/  MUFU.EX2 R176, R176 ;  /* 0x000000b000b07308 */ /* 0x000fe60000000800 */
[-C--:B------:R-:W-:Y:S01]  /*20d70*/  FFMA.FTZ R197, R33, R165.reuse, -R197 ;  /* 0x000000a521c57223 */ /* 0x080fe200000108c5 */
[C---:B-1----:R-:W-:Y:S06]  /*20d80*/  HMMA.16816.F32.BF16 R124, R20.reuse, R148, R124 ;  /* 0x00000094147c723c */ /* 0x042fec000004187c */
[----:B------:R-:W1:Y:S01]  /*20d90*/  MUFU.EX2 R177, R177 ;  /* 0x000000b100b17308 */ /* 0x000e620000000800 */
[-CC-:B------:R-:W-:Y:S01]  /*20da0*/  FFMA.FTZ R178, R30, R165.reuse, -R196.reuse ;  /* 0x000000a51eb27223 */ /* 0x180fe200000108c4 */
[C---:B------:R-:W-:Y:S01]  /*20db0*/  HMMA.16816.F32.BF16 R128, R20.reuse, R150, R128 ;  /* 0x000000961480723c */ /* 0x040fe20000041880 */
[----:B------:R-:W5:Y:S02]  /*20dc0*/  LDSM.16.MT88.4 R148, [R230+0x11800] ;  /* 0x01180000e694783b */ /* 0x000f640000004200 */
[-CC-:B------:R-:W-:Y:S03]  /*20dd0*/  FFMA.FTZ R179, R31, R165.reuse, -R196.reuse ;  /* 0x000000a51fb37223 */ /* 0x180fe600000108c4 */
[C---:B------:R-:W-:Y:S02]  /*20de0*/  HMMA.16816.F32.BF16 R132, R20.reuse, R152, R132 ;  /* 0x000000981484723c */ /* 0x040fe40000041884 */
[----:B------:R-:W-:Y:S03]  /*20df0*/  MUFU.EX2 R178, R178 ;  /* 0x000000b200b27308 */ /* 0x000fe60000000800 */
[----:B------:R-:W-:Y:S01]  /*20e00*/  FFMA.FTZ R196, R35, R165, -R196 ;  /* 0x000000a523c47223 */ /* 0x000fe200000108c4 */
[C---:B------:R-:W-:Y:S01]  /*20e10*/  HMMA.16816.F32.BF16 R12, R20.reuse, R154, R12 ;  /* 0x0000009a140c723c */ /* 0x040fe2000004180c */
[----:B----4-:R-:W4:Y:S05]  /*20e20*/  LDSM.16.MT88.4 R32, [R228+0x11800] ;  /* 0x01180000e420783b */ /* 0x010f2a0000004200 */
[----:B------:R-:W3:Y:S01]  /*20e30*/  MUFU.EX2 R179, R179 ;  /* 0x000000b300b37308 */ /* 0x000ee20000000800 */
[----:B------:R-:W-:Y:S01]  /*20e40*/  MOV R165, R161 ;  /* 0x000000a100a57202 */ /* 0x000fe20000000f00 */
[C---:B--2---:R-:W-:Y:S01]  /*20e50*/  HMMA.16816.F32.BF16 R136, R20.reuse, R156, R136 ;  /* 0x0000009c1488723c */ /* 0x044fe20000041888 */
[----:B------:R-:W2:Y:S07]  /*20e60*/  LDSM.16.MT88.4 R152, [R227+0x11800] ;  /* 0x01180000e398783b */ /* 0x000eae0000004200 */
[----:B------:R-:W5:Y:S01]  /*20e70*/  MUFU.EX2 R197, R197 ;  /* 0x000000c500c57308 */ /* 0x000f620000000800 */
[C---:B------:R-:W-:Y:S03]  /*20e80*/  HMMA.16816.F32.BF16 R16, R20.reuse, R158, R16 ;  /* 0x0000009e1410723c */ /* 0x040fe60000041810 */
[----:B-1----:R-:W-:Y:S03]  /*20e90*/  F2FP.BF16.F32.PACK_AB R28, R177, R176 ;  /* 0x000000b0b11c723e */ /* 0x002fe600000010ff */
[C---:B---3--:R-:W-:Y:S03]  /*20ea0*/  HMMA.16816.F32.BF16 R140, R20.reuse, R24, R140 ;  /* 0x00000018148c723c */ /* 0x048fe6000004188c */
[----:B------:R-:W1:Y:S02]  /*20eb0*/  MUFU.EX2 R196, R196 ;  /* 0x000000c400c47308 */ /* 0x000e640000000800 */
[----:B------:R-:W-:Y:S01]  /*20ec0*/  F2FP.BF16.F32.PACK_AB R29, R179, R178 ;  /* 0x000000b2b31d723e */ /* 0x000fe200000010ff */
[----:B------:R-:W-:Y:S01]  /*20ed0*/  HMMA.16816.F32.BF16 R144, R20, R26, R144 ;  /* 0x0000001a1490723c */ /* 0x000fe20000041890 */
[----:B------:R-:W3:Y:S04]  /*20ee0*/  LDSM.16.MT88.4 R20, [R229+0x13800] ;  /* 0x01380000e514783b */ /* 0x000ee80000004200 */
[----:B-----5:R-:W-:Y:S01]  /*20ef0*/  F2FP.BF16.F32.PACK_AB R30, R197, R252 ;  /* 0x000000fcc51e723e */ /* 0x020fe200000010ff */
[----:B------:R-:W-:Y:S01]  /*20f00*/  FADD.FTZ R176, R176, R181 ;  /* 0x000000b5b0b07221 */ /* 0x000fe20000010000 */
[----:B------:R-:W-:Y:S02]  /*20f10*/  FADD.FTZ R186, R178, R186 ;  /* 0x000000bab2ba7221 */ /* 0x000fe40000010000 */
[----:B------:R-:W-:Y:S02]  /*20f20*/  LDSM.16.MT88.4 R24, [R230+0x15800] ;  /* 0x01580000e618783b */ /* 0x000fe40000004200 */
[----:B------:R-:W-:Y:S01]  /*20f30*/  FADD.FTZ R176, R177, R176 ;  /* 0x000000b0b1b07221 */ /* 0x000fe20000010000 */
[----:B-1----:R-:W-:Y:S01]  /*20f40*/  F2FP.BF16.F32.PACK_AB R31, R196, R165 ;  /* 0x000000a5c41f723e */ /* 0x002fe200000010ff */
[----:B------:R-:W-:Y:S02]  /*20f50*/  FADD.FTZ R186, R179, R186 ;  /* 0x000000bab3ba7221 */ /* 0x000fe40000010000 */
[----:B------:R-:W-:Y:S02]  /*20f60*/  FADD.FTZ R176, R252, R176 ;  /* 0x000000b0fcb07221 */ /* 0x000fe40000010000 */
[----:B------:R-:W-:Y:S02]  /*20f70*/  FADD.FTZ R186, R165, R186 ;  /* 0x000000baa5ba7221 */ /* 0x000fe40000010000 */
[C---:B------:R-:W-:Y:S01]  /*20f80*/  HMMA.16816.F32.BF16 R160, R28.reuse, R148, R4 ;  /* 0x000000941ca0723c */ /* 0x040fe20000041804 */
[----:B------:R-:W1:Y:S04]  /*20f90*/  LDSM.16.MT88.4 R4, [R228+0x13800] ;  /* 0x01380000e404783b */ /* 0x000e680000004200 */
[----:B------:R-:W-:Y:S01]  /*20fa0*/  FADD.FTZ R249, R197, R176 ;  /* 0x000000b0c5f97221 */ /* 0x000fe20000010000 */
[C---:B------:R-:W-:Y:S03]  /*20fb0*/  HMMA.16816.F32.BF16 R156, R28.reuse, R150, R8 ;  /* 0x000000961c9c723c */ /* 0x040fe60000041808 */
[----:B------:R-:W5:Y:S02]  /*20fc0*/  LDSM.16.MT88.4 R8, [R227+0x13800] ;  /* 0x01380000e308783b */ /* 0x000f640000004200 */
[----:B------:R-:W-:Y:S01]  /*20fd0*/  FADD.FTZ R248, R196, R186 ;  /* 0x000000bac4f87221 */ /* 0x000fe20000010000 */
[C---:B------:R-:W-:Y:S05]  /*20fe0*/  HMMA.16816.F32.BF16 R36, R28.reuse, R168, R36 ;  /* 0x000000a81c24723c */ /* 0x040fea0000041824 */
[----:B------:R-:W5:Y:S01]  /*20ff0*/  LDSM.16.MT88.4 R148, [R229+0x15800] ;  /* 0x01580000e594783b */ /* 0x000f620000004200 */
[C---:B------:R-:W-:Y:S06]  /*21000*/  HMMA.16816.F32.BF16 R40, R28.reuse, R170, R40 ;  /* 0x000000aa1c28723c */ /* 0x040fec0000041828 */
[C---:B----4-:R-:W-:Y:S01]  /*21010*/  HMMA.16816.F32.BF16 R44, R28.reuse, R32, R44 ;  /* 0x000000201c2c723c */ /* 0x050fe2000004182c */
[----:B------:R-:W-:Y:S05]  /*21020*/  LDSM.16.MT88.4 R168, [R227+0x15800] ;  /* 0x01580000e3a8783b */ /* 0x000fea0000004200 */
[C---:B------:R-:W-:Y:S03]  /*21030*/  HMMA.16816.F32.BF16 R48, R28.reuse, R34, R48 ;  /* 0x000000221c30723c */ /* 0x040fe60000041830 */
[----:B------:R-:W4:Y:S03]  /*21040*/  LDSM.16.MT88.4 R32, [R228+0x15800] ;  /* 0x01580000e420783b */ /* 0x000f260000004200 */
[C---:B--2---:R-:W-:Y:S06]  /*21050*/  HMMA.16816.F32.BF16 R52, R28.reuse, R152, R52 ;  /* 0x000000981c34723c */ /* 0x044fec0000041834 */
[C---:B------:R-:W-:Y:S01]  /*21060*/  HMMA.16816.F32.BF16 R56, R28.reuse, R154, R56 ;  /* 0x0000009a1c38723c */ /* 0x040fe20000041838 */
[----:B------:R-:W2:Y:S05]  /*21070*/  LDSM.16.MT88.4 R152, [R230+0x17800] ;  /* 0x01780000e698783b */ /* 0x000eaa0000004200 */
[C---:B------:R-:W-:Y:S06]  /*21080*/  HMMA.16816.F32.BF16 R60, R28.reuse, R172, R60 ;  /* 0x000000ac1c3c723c */ /* 0x040fec000004183c */
[C---:B------:R-:W-:Y:S06]  /*21090*/  HMMA.16816.F32.BF16 R64, R28.reuse, R174, R64 ;  /* 0x000000ae1c40723c */ /* 0x040fec0000041840 */
[C---:B---3--:R-:W-:Y:S06]  /*210a0*/  HMMA.16816.F32.BF16 R68, R28.reuse, R20, R68 ;  /* 0x000000141c44723c */ /* 0x048fec0000041844 */
[C---:B------:R-:W-:Y:S06]  /*210b0*/  HMMA.16816.F32.BF16 R72, R28.reuse, R22, R72 ;  /* 0x000000161c48723c */ /* 0x040fec0000041848 */
[C---:B-1----:R-:W-:Y:S06]  /*210c0*/  HMMA.16816.F32.BF16 R76, R28.reuse, R4, R76 ;  /* 0x000000041c4c723c */ /* 0x042fec000004184c */
[C---:B------:R-:W-:Y:S01]  /*210d0*/  HMMA.16816.F32.BF16 R80, R28.reuse, R6, R80 ;  /* 0x000000061c50723c */ /* 0x040fe20000041850 */
[----:B------:R-:W1:Y:S05]  /*210e0*/  LDSM.16.MT88.4 R4, [R229+0x17800] ;  /* 0x01780000e504783b */ /* 0x000e6a0000004200 */
[C---:B-----5:R-:W-:Y:S06]  /*210f0*/  HMMA.16816.F32.BF16 R84, R28.reuse, R8, R84 ;  /* 0x000000081c54723c */ /* 0x060fec0000041854 */
[C---:B------:R-:W-:Y:S01]  /*21100*/  HMMA.16816.F32.BF16 R88, R28.reuse, R10, R88 ;  /* 0x0000000a1c58723c */ /* 0x040fe20000041858 */
[----:B------:R-:W-:Y:S05]  /*21110*/  LDSM.16.MT88.4 R8, [R227+0x17800] ;  /* 0x01780000e308783b */ /* 0x000fea0000004200 */
[C---:B------:R-:W-:Y:S06]  /*21120*/  HMMA.16816.F32.BF16 R92, R28.reuse, R24, R92 ;  /* 0x000000181c5c723c */ /* 0x040fec000004185c */
[C---:B------:R-:W-:Y:S06]  /*21130*/  HMMA.16816.F32.BF16 R96, R28.reuse, R26, R96 ;  /* 0x0000001a1c60723c */ /* 0x040fec0000041860 */
[C---:B------:R-:W-:Y:S06]  /*21140*/  HMMA.16816.F32.BF16 R100, R28.reuse, R148, R100 ;  /* 0x000000941c64723c */ /* 0x040fec0000041864 */
[C---:B------:R-:W-:Y:S01]  /*21150*/  HMMA.16816.F32.BF16 R104, R28.reuse, R150, R104 ;  /* 0x000000961c68723c */ /* 0x040fe20000041868 */
[----:B------:R-:W3:Y:S05]  /*21160*/  LDSM.16.MT88.4 R148, [R228+0x17800] ;  /* 0x01780000e494783b */ /* 0x000eea0000004200 */
[C---:B----4-:R-:W-:Y:S06]  /*21170*/  HMMA.16816.F32.BF16 R108, R28.reuse, R32, R108 ;  /* 0x000000201c6c723c */ /* 0x050fec000004186c */
[C---:B------:R-:W-:Y:S06]  /*21180*/  HMMA.16816.F32.BF16 R112, R28.reuse, R34, R112 ;  /* 0x000000221c70723c */ /* 0x040fec0000041870 */
[C---:B------:R-:W-:Y:S06]  /*21190*/  HMMA.16816.F32.BF16 R116, R28.reuse, R168, R116 ;  /* 0x000000a81c74723c */ /* 0x040fec0000041874 */
[C---:B------:R-:W-:Y:S06]  /*211a0*/  HMMA.16816.F32.BF16 R120, R28.reuse, R170, R120 ;  /* 0x000000aa1c78723c */ /* 0x040fec0000041878 */
[C---:B--2---:R-:W-:Y:S06]  /*211b0*/  HMMA.16816.F32.BF16 R124, R28.reuse, R152, R124 ;  /* 0x000000981c7c723c */ /* 0x044fec000004187c */
[C---:B------:R-:W-:Y:S06]  /*211c0*/  HMMA.16816.F32.BF16 R128, R28.reuse, R154, R128 ;  /* 0x0000009a1c80723c */ /* 0x040fec0000041880 */
[C---:B-1----:R-:W-:Y:S06]  /*211d0*/  HMMA.16816.F32.BF16 R132, R28.reuse, R4, R132 ;  /* 0x000000041c84723c */ /* 0x042fec0000041884 */
[C---:B------:R-:W-:Y:S06]  /*211e0*/  HMMA.16816.F32.BF16 R152, R28.reuse, R6, R12 ;  /* 0x000000061c98723c */ /* 0x040fec000004180c */
[C---:B---3--:R-:W-:Y:S06]  /*211f0*/  HMMA.16816.F32.BF16 R136, R28.reuse, R148, R136 ;  /* 0x000000941c88723c */ /* 0x048fec0000041888 */
[C---:B------:R-:W-:Y:S06]  /*21200*/  HMMA.16816.F32.BF16 R148, R28.reuse, R150, R16 ;  /* 0x000000961c94723c */ /* 0x040fec0000041810 */
[C---:B------:R-:W-:Y:S06]  /*21210*/  HMMA.16816.F32.BF16 R140, R28.reuse, R8, R140 ;  /* 0x000000081c8c723c */ /* 0x040fec000004188c */
[----:B------:R-:W-:Y:S01]  /*21220*/  HMMA.16816.F32.BF16 R144, R28, R10, R144 ;  /* 0x0000000a1c90723c */ /* 0x000fe20000041890 */
[----:B------:R-:W-:Y:S11]  /*21230*/  @!UPT UIADD3 URZ, URZ, URZ, URZ ;  /* 0x0000003f3f3ff290 */ /* 0x000ff6000fffe03f */
[----:B------:R-:W-:Y:S01]  /*21240*/  @!UPT UIADD3 URZ, URZ, URZ, URZ ;  /* 0x0000003f3f3ff290 */ /* 0x000fe2000fffe03f */
[----:B------:R-:W-:Y:S11]  /*21250*/  @P0 BRA `(.L_x_1140) ;  /* 0xffffffb400f00947 */ /* 0x000ff6000383ffff */
.L_x_1131:
[----:B------:R-:W1:Y:S08]  /*21260*/  LDC.64 R8, c[0x0][0x208] ;  /* 0x00008200ff087b82 */ /* 0x000e700000000a00 */
[----:B------:R-:W2:Y:S01]  /*21270*/  LDC.64 R10, c[0x0][0x198] ;  /* 0x00006600ff0a7b82 */ /* 0x000ea20000000a00 */
[----:B-1----:R-:W-:Y:S02]  /*21280*/  R2UR UR4, R8 ;  /* 0x00000000080472ca */ /* 0x002fe400000e0000 */
[----:B------:R-:W-:-:S13]  /*21290*/  R2UR UR5, R9 ;  /* 0x00000000090572ca */ /* 0x000fda00000e0000 */
[----:B--2---:R1:W5:Y:S01]  /*212a0*/  LD.E R5, desc[UR4][R10.64+0xd8] ;  /* 0x0000d8040a057980 */ /* 0x004362000c101900 */
[----:B------:R-:W-:-:S03]  /*212b0*/  UMOV UR4, 0xffffffff ;  /* 0xffffffff00047882 */ /* 0x000fc60000000000 */
[----:B------:R-:W-:Y:S05]  /*212c0*/  BRA.DIV UR4, `(.L_x_1141) ;  /* 0x0000002204e47947 */ /* 0x000fea000b800000 */
[----:B------:R-:W2:Y:S04]  /*212d0*/  SHFL.BFLY PT, R2, R249, 0x2, 0x1f ;  /* 0x0c401f00f9027f89 */ /* 0x000ea800000e0000 */
[----:B------:R-:W3:Y:S01]  /*212e0*/  SHFL.BFLY PT, R0, R248, 0x2, 0x1f ;  /* 0x0c401f00f8007f89 */ /* 0x000ee200000e0000 */
[----:B--2---:R-:W-:Y:S01]  /*212f0*/  FADD.FTZ R249, R2, R249 ;  /* 0x000000f902f97221 */ /* 0x004fe20000010000 */
[----:B---3--:R-:W-:-:S04]  /*21300*/  FADD.FTZ R248, R0, R248 ;  /* 0x000000f800f87221 */ /* 0x008fc80000010000 */
[----:B------:R-:W2:Y:S04]  /*21310*/  SHFL.BFLY PT, R7, R249, 0x1, 0x1f ;  /* 0x0c201f00f9077f89 */ /* 0x000ea800000e0000 */
[----:B------:R3:W4:Y:S01]  /*21320*/  SHFL.BFLY PT, R0, R248, 0x1, 0x1f ;  /* 0x0c201f00f8007f89 */ /* 0x00072200000e0000 */
[----:B--2---:R-:W-:-:S07]  /*21330*/  FADD.FTZ R7, R249, R7 ;  /* 0x00000007f9077221 */ /* 0x004fce0000010000 */
.L_x_1157:
[----:B------:R-:W2:Y:S01]  /*21340*/  S2R R6, SR_TID.X ;  /* 0x0000000000067919 */ /* 0x000ea20000002100 */
[----:B----4-:R-:W-:Y:S01]  /*21350*/  FADD.FTZ R0, R248, R0 ;  /* 0x00000000f8007221 */ /* 0x010fe20000010000 */
[----:B------:R-:W4:Y:S01]  /*21360*/  S2UR UR4, SR_CgaCtaId ;  /* 0x00000000000479c3 */ /* 0x000f220000008800 */
[----:B------:R-:W-:Y:S01]  /*21370*/  FSETP.NE.FTZ.AND P4, PT, R7, RZ, PT ;  /* 0x000000ff0700720b */ /* 0x000fe20003f95000 */
[----:B------:R-:W-:Y:S01]  /*21380*/  UMOV UR5, 0x400 ;  /* 0x0000040000057882 */ /* 0x000fe20000000000 */
[----:B------:R-:W-:Y:S02]  /*21390*/  MOV R2, 0x3f800000 ;  /* 0x3f80000000027802 */ /* 0x000fe40000000f00 */
[----:B------:R-:W-:Y:S02]  /*213a0*/  FSETP.NE.FTZ.AND P3, PT, R0, RZ, PT ;  /* 0x000000ff0000720b */ /* 0x000fe40003f75000 */
[----:B------:R-:W-:Y:S02]  /*213b0*/  MOV R4, 0x3f800000 ;  /* 0x3f80000000047802 */ /* 0x000fe40000000f00 */
[----:B------:R-:W-:-:S02]  /*213c0*/  R2UR UR10, R8 ;  /* 0x00000000080a72ca */ /* 0x000fc400000e0000 */
[----:B------:R-:W-:-:S03]  /*213d0*/  R2UR UR11, R9 ;  /* 0x00000000090b72ca */ /* 0x000fc600000e0000 */
[----:B------:R-:W1:Y:S08]  /*213e0*/  @P4 MUFU.RCP R2, R7 ;  /* 0x0000000700024308 */ /* 0x000e700000001000 */
[----:B------:R-:W3:Y:S01]  /*213f0*/  @P3 MUFU.RCP R4, R0 ;  /* 0x0000000000043308 */ /* 0x000ee20000001000 */
[----:B----4-:R-:W-:Y:S01]  /*21400*/  ULEA UR4, UR4, UR5, 0x18 ;  /* 0x0000000504047291 */ /* 0x010fe2000f8ec03f */
[----:B------:R-:W-:-:S02]  /*21410*/  R2UR UR5, R9 ;  /* 0x00000000090572ca */ /* 0x000fc400000e0000 */
[----:B--2---:R-:W-:Y:S01]  /*21420*/  SHF.R.S32.HI R12, RZ, 0x1f, R6 ;  /* 0x0000001fff0c7819 */ /* 0x004fe20000011406 */
[C---:B-1----:R-:W-:Y:S01]  /*21430*/  FMUL.FTZ R160, R2.reuse, R160 ;  /* 0x000000a002a07220 */ /* 0x042fe20000410000 */
[C---:B------:R-:W-:Y:S01]  /*21440*/  FMUL.FTZ R161, R2.reuse, R161 ;  /* 0x000000a102a17220 */ /* 0x040fe20000410000 */
[----:B------:R-:W-:Y:S01]  /*21450*/  FMUL.FTZ R156, R2, R156 ;  /* 0x0000009c029c7220 */ /* 0x000fe20000410000 */
[----:B------:R-:W-:Y:S01]  /*21460*/  LEA.HI R13, R12, R6, RZ, 0x2 ;  /* 0x000000060c0d7211 */ /* 0x000fe200078f10ff */
[C---:B------:R-:W-:Y:S01]  /*21470*/  FMUL.FTZ R157, R2.reuse, R157 ;  /* 0x0000009d029d7220 */ /* 0x040fe20000410000 */
[C---:B------:R-:W-:Y:S01]  /*21480*/  FMUL.FTZ R36, R2.reuse, R36 ;  /* 0x0000002402247220 */ /* 0x040fe20000410000 */
[----:B------:R-:W-:Y:S01]  /*21490*/  FMUL.FTZ R37, R2, R37 ;  /* 0x0000002502257220 */ /* 0x000fe20000410000 */
[--C-:B------:R-:W-:Y:S01]  /*214a0*/  SHF.R.S32.HI R15, RZ, 0x2, R13.reuse ;  /* 0x00000002ff0f7819 */ /* 0x100fe2000001140d */
[C---:B---3--:R-:W-:Y:S01]  /*214b0*/  FMUL.FTZ R163, R4.reuse, R163 ;  /* 0x000000a304a37220 */ /* 0x048fe20000410000 */
[----:B------:R-:W-:Y:S01]  /*214c0*/  SHF.R.S32.HI R14, RZ, 0x1f, R13 ;  /* 0x0000001fff0e7819 */ /* 0x000fe2000001140d */
[C---:B------:R-:W-:Y:S01]  /*214d0*/  FMUL.FTZ R162, R4.reuse, R162 ;  /* 0x000000a204a27220 */ /* 0x040fe20000410000 */
[----:B------:R-:W-:Y:S01]  /*214e0*/  LOP3.LUT R13, R13, 0x3ffffffc, RZ, 0xc0, !PT ;  /* 0x3ffffffc0d0d7812 */ /* 0x000fe200078ec0ff */
[----:B------:R-:W-:Y:S01]  /*214f0*/  FMUL.FTZ R159, R4, R159 ;  /* 0x0000009f049f7220 */ /* 0x000fe20000410000 */
[----:B------:R-:W-:Y:S01]  /*21500*/  LEA.HI R14, R14, R15, RZ, 0x3 ;  /* 0x0000000f0e0e7211 */ /* 0x000fe200078f18ff */
[C---:B------:R-:W-:Y:S01]  /*21510*/  FMUL.FTZ R158, R4.reuse, R158 ;  /* 0x0000009e049e7220 */ /* 0x040fe20000410000 */
[----:B------:R-:W-:Y:S01]  /*21520*/  IADD3 R13, -R13, R6, RZ ;  /* 0x000000060d0d7210 */ /* 0x000fe20007ffe1ff */
[----:B------:R-:W-:Y:S01]  /*21530*/  FMUL.FTZ R39, R4, R39 ;  /* 0x0000002704277220 */ /* 0x000fe20000410000 */
[----:B------:R-:W-:Y:S01]  /*21540*/  LOP3.LUT R14, R14, 0xfffffff8, RZ, 0xc0, !PT ;  /* 0xfffffff80e0e7812 */ /* 0x000fe200078ec0ff */
[----:B------:R-:W-:Y:S01]  /*21550*/  FMUL.FTZ R38, R4, R38 ;  /* 0x0000002604267220 */ /* 0x000fe20000410000 */
[C---:B------:R-:W-:Y:S01]  /*21560*/  FMUL.FTZ R40, R2.reuse, R40 ;  /* 0x0000002802287220 */ /* 0x040fe20000410000 */
[----:B------:R-:W-:Y:S01]  /*21570*/  FMUL.FTZ R41, R2, R41 ;  /* 0x0000002902297220 */ /* 0x000fe20000410000 */
[----:B------:R-:W-:Y:S01]  /*21580*/  IADD3 R15, R15, -R14, RZ ;  /* 0x8000000e0f0f7210 */ /* 0x000fe20007ffe0ff */
[----:B------:R-:W-:Y:S01]  /*21590*/  FMUL.FTZ R43, R4, R43 ;  /* 0x0000002b042b7220 */ /* 0x000fe20000410000 */
[----:B------:R-:W-:Y:S01]  /*215a0*/  LEA.HI R14, R12, R6, RZ, 0x5 ;  /* 0x000000060c0e7211 */ /* 0x000fe200078f28ff */
[----:B------:R-:W-:Y:S01]  /*215b0*/  FMUL.FTZ R42, R4, R42 ;  /* 0x0000002a042a7220 */ /* 0x000fe20000410000 */
[----:B------:R-:W-:Y:S01]  /*215c0*/  SHF.L.U32 R17, R15, 0x6, RZ ;  /* 0x000000060f117819 */ /* 0x000fe200000006ff */
[C---:B------:R-:W-:Y:S01]  /*215d0*/  FMUL.FTZ R44, R2.reuse, R44 ;  /* 0x0000002c022c7220 */ /* 0x040fe20000410000 */
[----:B------:R-:W-:Y:S01]  /*215e0*/  SHF.R.S32.HI R16, RZ, 0x5, R14 ;  /* 0x00000005ff107819 */ /* 0x000fe2000001140e */
[----:B------:R-:W-:Y:S01]  /*215f0*/  FMUL.FTZ R45, R2, R45 ;  /* 0x0000002d022d7220 */ /* 0x000fe20000410000 */
[----:B------:R-:W-:Y:S01]  /*21600*/  LOP3.LUT R17, R17, 0x1c0, RZ, 0xc0, !PT ;  /* 0x000001c011117812 */ /* 0x000fe200078ec0ff */
[C---:B------:R-:W-:Y:S01]  /*21610*/  FMUL.FTZ R47, R4.reuse, R47 ;  /* 0x0000002f042f7220 */ /* 0x040fe20000410000 */
[----:B------:R-:W-:Y:S01]  /*21620*/  LOP3.LUT R18, R15, 0x1, RZ, 0xc0, !PT ;  /* 0x000000010f127812 */ /* 0x000fe200078ec0ff */
[----:B------:R-:W-:Y:S01]  /*21630*/  FMUL.FTZ R46, R4, R46 ;  /* 0x0000002e042e7220 */ /* 0x000fe20000410000 */
[----:B------:R-:W-:Y:S01]  /*21640*/  LEA R13, R16, R13, 0x9 ;  /* 0x0000000d100d7211 */ /* 0x000fe200078e48ff */
[C---:B------:R-:W-:Y:S01]  /*21650*/  FMUL.FTZ R48, R2.reuse, R48 ;  /* 0x0000003002307220 */ /* 0x040fe20000410000 */
[----:B------:R-:W-:Y:S01]  /*21660*/  LEA.HI R17, R17, R17, RZ, 0x1d ;  /* 0x0000001111117211 */ /* 0x000fe200078fe8ff */
[----:B------:R-:W-:Y:S01]  /*21670*/  FMUL.FTZ R49, R2, R49 ;  /* 0x0000003102317220 */ /* 0x000fe20000410000 */
[----:B------:R-:W-:Y:S01]  /*21680*/  ISETP.NE.U32.AND P0, PT, R18, 0x1, PT ;  /* 0x000000011200780c */ /* 0x000fe20003f05070 */
[C---:B------:R-:W-:Y:S01]  /*21690*/  FMUL.FTZ R51, R4.reuse, R51 ;  /* 0x0000003304337220 */ /* 0x040fe20000410000 */
[----:B------:R-:W-:Y:S01]  /*216a0*/  LEA R13, R13, R17, 0x1 ;  /* 0x000000110d0d7211 */ /* 0x000fe200078e08ff */
[----:B------:R-:W-:Y:S01]  /*216b0*/  FMUL.FTZ R50, R4, R50 ;  /* 0x0000003204327220 */ /* 0x000fe20000410000 */
[----:B------:R-:W-:Y:S01]  /*216c0*/  R2P PR, R15, 0x6 ;  /* 0x000000060f007804 */ /* 0x000fe20000000000 */
[C---:B------:R-:W-:Y:S01]  /*216d0*/  FMUL.FTZ R52, R2.reuse, R52 ;  /* 0x0000003402347220 */ /* 0x040fe20000410000 */
[----:B------:R-:W-:Y:S01]  /*216e0*/  LEA R13, R13, UR4, 0x1 ;  /* 0x000000040d0d7c11 */ /* 0x000fe2000f8e08ff */
[----:B------:R-:W-:Y:S01]  /*216f0*/  FMUL.FTZ R53, R2, R53 ;  /* 0x0000003502357220 */ /* 0x000fe20000410000 */
[----:B------:R-:W-:Y:S01]  /*21700*/  MOV R15, 0x20 ;  /* 0x00000020000f7802 */ /* 0x000fe20000000f00 */
[C---:B------:R-:W-:Y:S01]  /*21710*/  FMUL.FTZ R55, R4.reuse, R55 ;  /* 0x0000003704377220 */ /* 0x040fe20000410000 */
[----:B------:R-:W-:Y:S01]  /*21720*/  MOV R18, 0x40 ;  /* 0x0000004000127802 */ /* 0x000fe20000000f00 */
[----:B------:R-:W-:Y:S01]  /*21730*/  FMUL.FTZ R54, R4, R54 ;  /* 0x0000003604367220 */ /* 0x000fe20000410000 */
[----:B------:R-:W-:Y:S01]  /*21740*/  IADD3 R17, R13, -0x10, RZ ;  /* 0xfffffff00d117810 */ /* 0x000fe20007ffe0ff */
[C---:B------:R-:W-:Y:S01]  /*21750*/  FMUL.FTZ R56, R2.reuse, R56 ;  /* 0x0000003802387220 */ /* 0x040fe20000410000 */
[----:B------:R-:W-:Y:S01]  /*21760*/  SEL R15, R15, 0xffffffe0, !P1 ;  /* 0xffffffe00f0f7807 */ /* 0x000fe20004800000 */
[----:B------:R-:W-:Y:S01]  /*21770*/  FMUL.FTZ R57, R2, R57 ;  /* 0x0000003902397220 */ /* 0x000fe20000410000 */
[----:B------:R-:W-:Y:S01]  /*21780*/  @P0 IADD3 R17, R13, 0x10, RZ ;  /* 0x000000100d110810 */ /* 0x000fe20007ffe0ff */
[C---:B------:R-:W-:Y:S01]  /*21790*/  FMUL.FTZ R59, R4.reuse, R59 ;  /* 0x0000003b043b7220 */ /* 0x040fe20000410000 */
[----:B------:R-:W-:Y:S01]  /*217a0*/  F2FP.BF16.F32.PACK_AB R160, R161, R160 ;  /* 0x000000a0a1a0723e */ /* 0x000fe200000010ff */
[----:B------:R-:W-:Y:S01]  /*217b0*/  FMUL.FTZ R58, R4, R58 ;  /* 0x0000003a043a7220 */ /* 0x000fe20000410000 */
[----:B------:R-:W-:Y:S01]  /*217c0*/  F2FP.BF16.F32.PACK_AB R162, R163, R162 ;  /* 0x000000a2a3a2723e */ /* 0x000fe200000010ff */
[----:B------:R-:W-:Y:S01]  /*217d0*/  FMUL.FTZ R60, R2, R60 ;  /* 0x0000003c023c7220 */ /* 0x000fe20000410000 */
[----:B------:R-:W-:Y:S01]  /*217e0*/  SEL R18, R18, 0xffffffc0, !P2 ;  /* 0xffffffc012127807 */ /* 0x000fe20005000000 */
[----:B------:R-:W-:Y:S01]  /*217f0*/  FMUL.FTZ R61, R2, R61 ;  /* 0x0000003d023d7220 */ /* 0x000fe20000410000 */
[----:B------:R-:W-:Y:S01]  /*21800*/  F2FP.BF16.F32.PACK_AB R156, R157, R156 ;  /* 0x0000009c9d9c723e */ /* 0x000fe200000010ff */
[C---:B------:R-:W-:Y:S01]  /*21810*/  FMUL.FTZ R63, R4.reuse, R63 ;  /* 0x0000003f043f7220 */ /* 0x040fe20000410000 */
[----:B------:R-:W-:Y:S01]  /*21820*/  F2FP.BF16.F32.PACK_AB R158, R159, R158 ;  /* 0x0000009e9f9e723e */ /* 0x000fe200000010ff */
[----:B------:R-:W-:Y:S01]  /*21830*/  FMUL.FTZ R62, R4, R62 ;  /* 0x0000003e043e7220 */ /* 0x000fe20000410000 */
[----:B------:R-:W-:Y:S01]  /*21840*/  F2FP.BF16.F32.PACK_AB R36, R37, R36 ;  /* 0x000000242524723e */ /* 0x000fe200000010ff */
[C---:B------:R-:W-:Y:S01]  /*21850*/  FMUL.FTZ R64, R2.reuse, R64 ;  /* 0x0000004002407220 */ /* 0x040fe20000410000 */
[----:B------:R-:W-:Y:S01]  /*21860*/  F2FP.BF16.F32.PACK_AB R38, R39, R38 ;  /* 0x000000262726723e */ /* 0x000fe200000010ff */
[----:B------:R-:W-:Y:S01]  /*21870*/  FMUL.FTZ R65, R2, R65 ;  /* 0x0000004102417220 */ /* 0x000fe20000410000 */
[----:B------:R-:W-:Y:S01]  /*21880*/  IADD3 R19, R13, R15, RZ ;  /* 0x0000000f0d137210 */ /* 0x000fe20007ffe0ff */
[C---:B------:R-:W-:Y:S01]  /*21890*/  FMUL.FTZ R67, R4.reuse, R67 ;  /* 0x0000004304437220 */ /* 0x040fe20000410000 */
[----:B------:R-:W-:Y:S01]  /*218a0*/  F2FP.BF16.F32.PACK_AB R40, R41, R40 ;  /* 0x000000282928723e */ /* 0x000fe200000010ff */
[----:B------:R-:W-:Y:S01]  /*218b0*/  FMUL.FTZ R66, R4, R66 ;  /* 0x0000004204427220 */ /* 0x000fe20000410000 */
[----:B------:R-:W-:Y:S01]  /*218c0*/  F2FP.BF16.F32.PACK_AB R42, R43, R42 ;  /* 0x0000002a2b2a723e */ /* 0x000fe200000010ff */
[C---:B------:R-:W-:Y:S01]  /*218d0*/  FMUL.FTZ R68, R2.reuse, R68 ;  /* 0x0000004402447220 */ /* 0x040fe20000410000 */
[----:B------:R-:W-:Y:S01]  /*218e0*/  IADD3 R15, R15, R17, RZ ;  /* 0x000000110f0f7210 */ /* 0x000fe20007ffe0ff */
[----:B------:R-:W-:Y:S01]  /*218f0*/  FMUL.FTZ R69, R2, R69 ;  /* 0x0000004502457220 */ /* 0x000fe20000410000 */
[----:B------:R-:W-:Y:S01]  /*21900*/  F2FP.BF16.F32.PACK_AB R44, R45, R44 ;  /* 0x0000002c2d2c723e */ /* 0x000fe200000010ff */
[C---:B------:R-:W-:Y:S01]  /*21910*/  FMUL.FTZ R71, R4.reuse, R71 ;  /* 0x0000004704477220 */ /* 0x040fe20000410000 */
[----:B------:R-:W-:Y:S01]  /*21920*/  F2FP.BF16.F32.PACK_AB R46, R47, R46 ;  /* 0x0000002e2f2e723e */ /* 0x000fe200000010ff */
[----:B------:R-:W-:Y:S01]  /*21930*/  FMUL.FTZ R70, R4, R70 ;  /* 0x0000004604467220 */ /* 0x000fe20000410000 */
[----:B------:R-:W-:Y:S01]  /*21940*/  IADD3 R20, R13, R18, RZ ;  /* 0x000000120d147210 */ /* 0x000fe20007ffe0ff */
[----:B------:R-:W-:Y:S01]  /*21950*/  STS [R13], R160 ;  /* 0x000000a00d007388 */ /* 0x000fe20000000800 */
[----:B------:R-:W-:Y:S01]  /*21960*/  F2FP.BF16.F32.PACK_AB R48, R49, R48 ;  /* 0x000000303130723e */ /* 0x000fe200000010ff */
[----:B------:R-:W-:Y:S01]  /*21970*/  FMUL.FTZ R72, R2, R72 ;  /* 0x0000004802487220 */ /* 0x000fe20000410000 */
[----:B------:R-:W-:Y:S01]  /*21980*/  F2FP.BF16.F32.PACK_AB R50, R51, R50 ;  /* 0x000000323332723e */ /* 0x000fe200000010ff */
[----:B------:R-:W-:Y:S01]  /*21990*/  STS [R13+0x400], R162 ;  /* 0x000400a20d007388 */ /* 0x000fe20000000800 */
[----:B------:R-:W-:Y:S01]  /*219a0*/  IADD3 R21, R18, R17, RZ ;  /* 0x0000001112157210 */ /* 0x000fe20007ffe0ff */
[----:B------:R-:W-:Y:S01]  /*219b0*/  FMUL.FTZ R73, R2, R73 ;  /* 0x0000004902497220 */ /* 0x000fe20000410000 */
[----:B------:R-:W-:Y:S01]  /*219c0*/  F2FP.BF16.F32.PACK_AB R52, R53, R52 ;  /* 0x000000343534723e */ /* 0x000fe200000010ff */
[C---:B------:R-:W-:Y:S01]  /*219d0*/  FMUL.FTZ R75, R4.reuse, R75 ;  /* 0x0000004b044b7220 */ /* 0x040fe20000410000 */
[----:B------:R-:W-:Y:S01]  /*219e0*/  FMUL.FTZ R74, R4, R74 ;  /* 0x0000004a044a7220 */ /* 0x000fe20000410000 */
[----:B------:R-:W-:Y:S01]  /*219f0*/  F2FP.BF16.F32.PACK_AB R54, R55, R54 ;  /* 0x000000363736723e */ /* 0x000fe200000010ff */
[----:B------:R-:W-:Y:S01]  /*21a00*/  STS [R17], R156 ;  /* 0x0000009c11007388 */ /* 0x000fe20000000800 */
[----:B------:R-:W-:Y:S01]  /*21a10*/  IADD3 R22, R19, R18, RZ ;  /* 0x0000001213167210 */ /* 0x000fe20007ffe0ff */
[C---:B------:R-:W-:Y:S01]  /*21a20*/  FMUL.FTZ R76, R2.reuse, R76 ;  /* 0x0000004c024c7220 */ /* 0x040fe20000410000 */
[----:B------:R-:W-:Y:S01]  /*21a30*/  FMUL.FTZ R77, R2, R77 ;  /* 0x0000004d024d7220 */ /* 0x000fe20000410000 */
[----:B------:R-:W-:Y:S01]  /*21a40*/  STS [R17+0x400], R158 ;  /* 0x0004009e11007388 */ /* 0x000fe20000000800 */
        /* <DEDUP_REMOVED lines=14> */
[C---:B------:R-:W-:Y:S01]  /*21b30*/  FMUL.FTZ R84, R2.reuse, R84 ;  /* 0x0000005402547220 */ /* 0x040fe20000410000 */
[----:B------:R-:W-:Y:S01]  /*21b40*/  FMUL.FTZ R85, R2, R85 ;  /* 0x0000005502557220 */ /* 0x000fe20000410000 */
[----:B------:R-:W-:Y:S01]  /*21b50*/  F2FP.BF16.F32.PACK_AB R64, R65, R64 ;  /* 0x000000404140723e */ /* 0x000fe200000010ff */
[----:B------:R-:W-:Y:S01]  /*21b60*/  STS [R15+0x400], R42 ;  /* 0x0004002a0f007388 */ /* 0x000fe20000000800 */
        /* <DEDUP_REMOVED lines=52> */
[----:B------:R-:W-:Y:S01]  /*21eb0*/  ISETP.NE.AND P0, PT, R242, -0x1, PT ;  /* 0xfffffffff200780c */ /* 0x000fe20003f05270 */
[C---:B------:R-:W-:Y:S01]  /*21ec0*/  FMUL.FTZ R112, R2.reuse, R112 ;  /* 0x0000007002707220 */ /* 0x040fe20000410000 */
[----:B------:R-:W-:Y:S01]  /*21ed0*/  FMUL.FTZ R113, R2, R113 ;  /* 0x0000007102717220 */ /* 0x000fe20000410000 */
[----:B------:R-:W-:Y:S01]  /*21ee0*/  STS [R19+0x2400], R70 ;  /* 0x0024004613007388 */ /* 0x000fe20000000800 */
[----:B------:R-:W-:Y:S01]  /*21ef0*/  F2FP.BF16.F32.PACK_AB R92, R93, R92 ;  /* 0x0000005c5d5c723e */ /* 0x000fe200000010ff */
        /* <DEDUP_REMOVED lines=23> */
[----:B------:R1:W-:Y:S01]  /*22070*/  STS [R21+0x2400], R82 ;  /* 0x0024005215007388 */ /* 0x0003e20000000800 */
        /* <DEDUP_REMOVED lines=44> */
[----:B------:R-:W-:Y:S01]  /*22340*/  R2UR UR4, R8 ;  /* 0x00000000080472ca */ /* 0x000fe200000e0000 */
[C---:B------:R-:W-:Y:S01]  /*22350*/  FMUL.FTZ R140, R2.reuse, R140 ;  /* 0x0000008c028c7220 */ /* 0x040fe20000410000 */
[C---:B------:R-:W-:Y:S01]  /*22360*/  FMUL.FTZ R141, R2.reuse, R141 ;  /* 0x0000008d028d7220 */ /* 0x040fe20000410000 */
[----:B------:R-:W-:Y:S01]  /*22370*/  STS [R15+0x4400], R106 ;  /* 0x0044006a0f007388 */ /* 0x000fe20000000800 */
[----:B------:R-:W-:Y:S01]  /*22380*/  FMUL.FTZ R144, R2, R144 ;  /* 0x0000009002907220 */ /* 0x000fe20000410000 */
[----:B------:R-:W-:Y:S01]  /*22390*/  F2FP.BF16.F32.PACK_AB R128, R129, R128 ;  /* 0x000000808180723e */ /* 0x000fe200000010ff */
[C---:B------:R-:W-:Y:S01]  /*223a0*/  FMUL.FTZ R143, R4.reuse, R143 ;  /* 0x0000008f048f7220 */ /* 0x040fe20000410000 */
[C---:B------:R-:W-:Y:S01]  /*223b0*/  FMUL.FTZ R142, R4.reuse, R142 ;  /* 0x0000008e048e7220 */ /* 0x040fe20000410000 */
[----:B------:R-:W-:Y:S01]  /*223c0*/  FMUL.FTZ R147, R4, R147 ;  /* 0x0000009304937220 */ /* 0x000fe20000410000 */
[----:B------:R-:W-:Y:S01]  /*223d0*/  F2FP.BF16.F32.PACK_AB R130, R131, R130 ;  /* 0x000000828382723e */ /* 0x000fe200000010ff */
[----:B------:R-:W-:Y:S01]  /*223e0*/  STS [R20+0x4000], R108 ;  /* 0x0040006c14007388 */ /* 0x000fe20000000800 */
[----:B------:R-:W-:Y:S01]  /*223f0*/  FMUL.FTZ R2, R2, R145 ;  /* 0x0000009102027220 */ /* 0x000fe20000410000 */
[----:B------:R-:W-:Y:S01]  /*22400*/  F2FP.BF16.F32.PACK_AB R132, R133, R132 ;  /* 0x000000848584723e */ /* 0x000fe200000010ff */
[----:B------:R-:W-:Y:S01]  /*22410*/  FMUL.FTZ R4, R4, R146 ;  /* 0x0000009204047220 */ /* 0x000fe20000410000 */
        /* <DEDUP_REMOVED lines=8> */
[----:B------:R-:W-:Y:S01]  /*224a0*/  @!P0 R2UR UR8, R8 ;  /* 0x00000000080882ca */ /* 0x000fe200000e0000 */
[----:B------:R-:W-:Y:S01]  /*224b0*/  STS [R22+0x4000], R116 ;  /* 0x0040007416007388 */ /* 0x000fe20000000800 */
[----:B------:R-:W-:-:S02]  /*224c0*/  @!P0 R2UR UR9, R9 ;  /* 0x00000000090982ca */ /* 0x000fc400000e0000 */
        /* <DEDUP_REMOVED lines=8> */
[----:B------:R-:W-:-:S03]  /*22550*/  F2FP.BF16.F32.PACK_AB R4, R147, R4 ;  /* 0x000000049304723e */ /* 0x000fc600000010ff */
[----:B------:R-:W-:Y:S04]  /*22560*/  STS [R13+0x6000], R124 ;  /* 0x0060007c0d007388 */ /* 0x000fe80000000800 */
[----:B------:R-:W-:Y:S04]  /*22570*/  STS [R13+0x6400], R126 ;  /* 0x0064007e0d007388 */ /* 0x000fe80000000800 */
[----:B------:R-:W-:Y:S04]  /*22580*/  STS [R17+0x6000], R128 ;  /* 0x0060008011007388 */ /* 0x000fe80000000800 */
[----:B------:R2:W-:Y:S04]  /*22590*/  STS [R17+0x6400], R130 ;  /* 0x0064008211007388 */ /* 0x0005e80000000800 */
        /* <DEDUP_REMOVED lines=11> */
[----:B------:R4:W-:Y:S04]  /*22650*/  STS [R18+0x6400], R4 ;  /* 0x0064000412007388 */ /* 0x0009e80000000800 */
[----:B-1----:R-:W4:Y:S01]  /*22660*/  LD.E.64 R82, desc[UR10][R10.64+0x88] ;  /* 0x0000880a0a527980 */ /* 0x002f22000c101b00 */
[----:B--2---:R-:W1:Y:S01]  /*22670*/  @P4 MUFU.LG2 R17, R7 ;  /* 0x0000000700114308 */ /* 0x004e620000000c00 */
[----:B------:R-:W-:Y:S02]  /*22680*/  BSSY B0, `(.L_x_1142) ;  /* 0x0000029000007945 */ /* 0x000fe40003800000 */
[----:B------:R2:W5:Y:S04]  /*22690*/  LD.E.64 R80, desc[UR4][R10.64+0x90] ;  /* 0x000090040a507980 */ /* 0x000568000c101b00 */
[----:B---3--:R-:W3:Y:S04]  /*226a0*/  LD.E.U8 R2, desc[UR4][R10.64+0x1c8] ;  /* 0x0001c8040a027980 */ /* 0x008ee8000c101100 */
[----:B----4-:R-:W4:Y:S01]  /*226b0*/  @!P0 LD.E.64 R18, desc[UR8][R10.64+0x80] ;  /* 0x000080080a128980 */ /* 0x010f22000c101b00 */
[----:B------:R2:W2:Y:S01]  /*226c0*/  @P3 MUFU.LG2 R15, R0 ;  /* 0x00000000000f3308 */ /* 0x0004a20000000c00 */
[----:B-1----:R-:W-:Y:S01]  /*226d0*/  @P4 FMUL.FTZ R17, R17, 0.69314718246459960938 ;  /* 0x3f31721811114820 */ /* 0x002fe20000410000 */
[----:B------:R-:W-:-:S02]  /*226e0*/  MOV R4, 0x7f800000 ;  /* 0x7f80000000047802 */ /* 0x000fc40000000f00 */
[----:B------:R-:W-:Y:S01]  /*226f0*/  MOV R7, 0x7f800000 ;  /* 0x7f80000000077802 */ /* 0x000fe20000000f00 */
[----:B-----5:R-:W-:Y:S01]  /*22700*/  @P4 FFMA.FTZ R4, R5, R164, R17 ;  /* 0x000000a405044223 */ /* 0x020fe20000010011 */
[----:B--2---:R-:W-:Y:S01]  /*22710*/  @!P0 SHF.R.S32.HI R0, RZ, 0x1f, R239 ;  /* 0x0000001fff008819 */ /* 0x004fe200000114ef */
[----:B------:R-:W-:-:S04]  /*22720*/  @P3 FMUL.FTZ R15, R15, 0.69314718246459960938 ;  /* 0x3f3172180f0f3820 */ /* 0x000fc80000410000 */
[----:B------:R-:W-:Y:S01]  /*22730*/  @P3 FFMA.FTZ R7, R5, R3, R15 ;  /* 0x0000000305073223 */ /* 0x000fe2000001000f */
[----:B------:R-:W-:Y:S01]  /*22740*/  @P0 IMAD.WIDE.U32 R20, R82, R242, RZ ;  /* 0x000000f252140225 */ /* 0x000fe200078e00ff */
[----:B---3--:R-:W-:-:S03]  /*22750*/  ISETP.NE.AND P1, PT, R2, RZ, PT ;  /* 0x000000ff0200720c */ /* 0x008fc60003f25270 */
[----:B----4-:R-:W-:-:S04]  /*22760*/  @!P0 IMAD R13, R19, R239, RZ ;  /* 0x000000ef130d8224 */ /* 0x010fc800078e02ff */
[C---:B------:R-:W-:Y:S02]  /*22770*/  @!P0 IMAD R13, R18.reuse, R0, R13 ;  /* 0x00000000120d8224 */ /* 0x040fe400078e020d */
[----:B------:R-:W-:Y:S02]  /*22780*/  @P0 IMAD R0, R83, R242, RZ ;  /* 0x000000f253000224 */ /* 0x000fe400078e02ff */
[----:B------:R-:W-:Y:S01]  /*22790*/  @!P0 IMAD.WIDE.U32 R18, R18, R239, RZ ;  /* 0x000000ef12128225 */ /* 0x000fe200078e00ff */
[----:B------:R-:W-:Y:S02]  /*227a0*/  @P0 MOV R2, R20 ;  /* 0x0000001400020202 */ /* 0x000fe40000000f00 */
[----:B------:R-:W-:Y:S02]  /*227b0*/  @P0 IADD3 R0, R21, R0, RZ ;  /* 0x0000000015000210 */ /* 0x000fe40007ffe0ff */
[----:B------:R-:W-:Y:S02]  /*227c0*/  @!P0 IADD3 R0, R19, R13, RZ ;  /* 0x0000000d13008210 */ /* 0x000fe40007ffe0ff */
[----:B------:R-:W-:Y:S01]  /*227d0*/  @!P0 MOV R2, R18 ;  /* 0x0000001200028202 */ /* 0x000fe20000000f00 */
[----:B------:R-:W-:Y:S06]  /*227e0*/  @!P1 BRA `(.L_x_1143) ;  /* 0x0000000000289947 */ /* 0x000fec0003800000 */
[----:B------:R-:W-:Y:S02]  /*227f0*/  ISETP.NE.AND P0, PT, R242, -0x1, PT ;  /* 0xfffffffff200780c */ /* 0x000fe40003f05270 */
[----:B------:R-:W-:Y:S02]  /*22800*/  R2UR UR8, R8 ;  /* 0x00000000080872ca */ /* 0x000fe400000e0000 */
[----:B------:R-:W-:-:S09]  /*22810*/  R2UR UR9, R9 ;  /* 0x00000000090972ca */ /* 0x000fd200000e0000 */
[----:B------:R-:W-:Y:S02]  /*22820*/  @!P0 R2UR UR4, R8 ;  /* 0x00000000080482ca */ /* 0x000fe400000e0000 */
[----:B------:R-:W-:Y:S02]  /*22830*/  @!P0 R2UR UR5, R9 ;  /* 0x00000000090582ca */ /* 0x000fe400000e0000 */
[----:B------:R-:W2:Y:S11]  /*22840*/  LD.E R5, desc[UR8][R10.64+0xd4] ;  /* 0x0000d4080a057980 */ /* 0x000eb6000c101900 */
[----:B------:R-:W3:Y:S02]  /*22850*/  @!P0 LD.E R3, desc[UR4][R10.64+0xb4] ;  /* 0x0000b4040a038980 */ /* 0x000ee4000c101900 */
[----:B---3--:R-:W-:-:S04]  /*22860*/  @!P0 IMAD R242, R3, R239, RZ ;  /* 0x000000ef03f28224 */ /* 0x008fc800078e02ff */
[----:B--2---:R-:W-:Y:S01]  /*22870*/  IMAD R242, R5, R238, R242 ;  /* 0x000000ee05f27224 */ /* 0x004fe200078e02f2 */
[----:B------:R-:W-:Y:S05]  /*22880*/  BRA `(.L_x_1144) ;  /* 0x0000000000207947 */ /* 0x000fea0003800000 */
.L_x_1143:
[C---:B------:R-:W-:Y:S02]  /*22890*/  R2UR UR8, R8.reuse ;  /* 0x00000000080872ca */ /* 0x040fe400000e0000 */
[C---:B------:R-:W-:Y:S02]  /*228a0*/  R2UR UR9, R9.reuse ;  /* 0x00000000090972ca */ /* 0x040fe400000e0000 */
[----:B------:R-:W-:Y:S02]  /*228b0*/  R2UR UR4, R8 ;  /* 0x00000000080472ca */ /* 0x000fe400000e0000 */
[----:B------:R-:W-:-:S09]  /*228c0*/  R2UR UR5, R9 ;  /* 0x00000000090572ca */ /* 0x000fd200000e0000 */
[----:B------:R-:W2:Y:S04]  /*228d0*/  LD.E R3, desc[UR8][R10.64+0x60] ;  /* 0x000060080a037980 */ /* 0x000ea8000c101900 */
[----:B------:R-:W3:Y:S01]  /*228e0*/  LD.E R242, desc[UR4][R10.64+0xb4] ;  /* 0x0000b4040af27980 */ /* 0x000ee2000c101900 */
[----:B--2---:R-:W-:-:S04]  /*228f0*/  IMAD R3, R3, R239, R238 ;  /* 0x000000ef03037224 */ /* 0x004fc800078e02ee */
[----:B---3--:R-:W-:Y:S02]  /*22900*/  IMAD R242, R242, R3, RZ ;  /* 0x00000003f2f27224 */ /* 0x008fe400078e02ff */
.L_x_1144:
[----:B------:R-:W-:Y:S05]  /*22910*/  BSYNC B0 ;  /* 0x0000000000007941 */ /* 0x000fea0003800000 */
.L_x_1142:
[C---:B------:R-:W-:Y:S02]  /*22920*/  R2UR UR8, R8.reuse ;  /* 0x00000000080872ca */ /* 0x040fe400000e0000 */
[C---:B------:R-:W-:Y:S02]  /*22930*/  R2UR UR9, R9.reuse ;  /* 0x00000000090972ca */ /* 0x040fe400000e0000 */
[----:B------:R-:W-:Y:S02]  /*22940*/  R2UR UR4, R8 ;  /* 0x00000000080472ca */ /* 0x000fe400000e0000 */
[----:B------:R-:W-:Y:S02]  /*22950*/  R2UR UR5, R9 ;  /* 0x00000000090572ca */ /* 0x000fe400000e0000 */
[----:B------:R-:W-:Y:S02]  /*22960*/  LOP3.LUT R13, R14, 0xffffffe0, RZ, 0xc0, !PT ;  /* 0xffffffe00e0d7812 */ /* 0x000fe400078ec0ff */
[----:B------:R-:W-:-:S03]  /*22970*/  SHF.R.S32.HI R5, RZ, 0x1f, R16 ;  /* 0x0000001fff057819 */ /* 0x000fc60000011410 */
[----:B------:R-:W-:Y:S01]  /*22980*/  IMAD.IADD R13, R6, 0x1, -R13 ;  /* 0x00000001060d7824 */ /* 0x000fe200078e0a0d */
[----:B------:R-:W-:Y:S01]  /*22990*/  LEA.HI R5, R5, R16, RZ, 0x2 ;  /* 0x0000001005057211 */ /* 0x000fe200078f10ff */
[----:B------:R1:W5:Y:S03]  /*229a0*/  LD.E.64 R14, desc[UR8][R10.64+0x70] ;  /* 0x000070080a0e7980 */ /* 0x000366000c101b00 */
[----:B------:R-:W-:Y:S01]  /*229b0*/  SHF.R.S32.HI R3, RZ, 0x1f, R13 ;  /* 0x0000001fff037819 */ /* 0x000fe2000001140d */
[----:B------:R1:W5:Y:S01]  /*229c0*/  LD.E.64 R84, desc[UR4][R10.64+0xa0] ;  /* 0x0000a0040a547980 */ /* 0x000362000c101b00 */
[----:B------:R-:W-:Y:S05]  /*229d0*/  WARPSYNC.ALL ;  /* 0x0000000000007948 */ /* 0x000fea0003800000 */
[----:B------:R-:W-:Y:S01]  /*229e0*/  BAR.SYNC.DEFER_BLOCKING 0x0 ;  /* 0x0000000000007b1d */ /* 0x000fe20000010000 */
[----:B------:R-:W-:-:S02]  /*229f0*/  LOP3.LUT R5, R5, 0xffffffc, RZ, 0xc0, !PT ;  /* 0x0ffffffc05057812 */ /* 0x000fc400078ec0ff */
[----:B------:R-:W-:Y:S02]  /*22a00*/  LEA.HI R3, R3, R13, RZ, 0x2 ;  /* 0x0000000d03037211 */ /* 0x000fe400078f10ff */
[----:B------:R-:W-:Y:S01]  /*22a10*/  LOP3.LUT P0, RZ, R13, 0x3, RZ, 0xc0, !PT ;  /* 0x000000030dff7812 */ /* 0x000fe2000780c0ff */
[----:B------:R-:W-:Y:S01]  /*22a20*/  IMAD.IADD R16, R16, 0x1, -R5 ;  /* 0x0000000110107824 */ /* 0x000fe200078e0a05 */
[----:B------:R-:W-:-:S05]  /*22a30*/  SHF.R.S32.HI R3, RZ, 0x2, R3 ;  /* 0x00000002ff037819 */ /* 0x000fca0000011403 */
[----:B------:R-:W-:Y:S01]  /*22a40*/  IMAD R3, R16, 0x10, R3 ;  /* 0x0000001010037824 */ /* 0x000fe200078e0203 */
[----:B------:R1:W2:Y:S04]  /*22a50*/  LDS.128 R72, [R243] ;  /* 0x00000000f3487984 */ /* 0x0002a80000000c00 */
[----:B------:R1:W3:Y:S04]  /*22a60*/  LDS.128 R68, [R243+0x800] ;  /* 0x00080000f3447984 */ /* 0x0002e80000000c00 */
[----:B------:R1:W4:Y:S04]  /*22a70*/  LDS.128 R64, [R243+0x1000] ;  /* 0x00100000f3407984 */ /* 0x0003280000000c00 */
[----:B------:R1:W1:Y:S04]  /*22a80*/  LDS.128 R60, [R243+0x1800] ;  /* 0x00180000f33c7984 */ /* 0x0002680000000c00 */
        /* <DEDUP_REMOVED lines=11> */
[----:B------:R1:W1:Y:S01]  /*22b40*/  LDS.128 R76, [R243+0x7800] ;  /* 0x00780000f34c7984 */ /* 0x0002620000000c00 */
[----:B------:R-:W-:Y:S04]  /*22b50*/  BSSY B0, `(.L_x_1145) ;  /* 0x0000012000007945 */ /* 0x000fe80003800000 */
[----:B--234-:R-:W-:Y:S05]  /*22b60*/  @P0 BRA `(.L_x_1146) ;  /* 0x0000000000400947 */ /* 0x01cfea0003800000 */
[C---:B------:R-:W-:Y:S02]  /*22b70*/  IMAD R5, R240.reuse, -0x40, R241 ;  /* 0xffffffc0f0057824 */ /* 0x040fe400078e02f1 */
[C---:B------:R-:W-:Y:S02]  /*22b80*/  VIADD R13, R3.reuse, 0x8 ;  /* 0x00000008030d7836 */ /* 0x040fe40000000000 */
[----:B------:R-:W-:Y:S01]  /*22b90*/  IMAD R242, R240, 0x40, R242 ;  /* 0x00000040f0f27824 */ /* 0x000fe200078e02f2 */
[-C--:B------:R-:W-:Y:S02]  /*22ba0*/  ISETP.GE.AND P2, PT, R3, R5.reuse, PT ;  /* 0x000000050300720c */ /* 0x080fe40003f46270 */
[----:B------:R-:W-:Y:S02]  /*22bb0*/  ISETP.GE.AND P1, PT, R13, R5, PT ;  /* 0x000000050d00720c */ /* 0x000fe40003f26270 */
[----:B------:R-:W-:Y:S02]  /*22bc0*/  SHF.R.S32.HI R13, RZ, 0x1f, R242 ;  /* 0x0000001fff0d7819 */ /* 0x000fe400000114f2 */
[----:B------:R-:W-:-:S04]  /*22bd0*/  IADD3 R5, P0, R3, R242, RZ ;  /* 0x000000f203057210 */ /* 0x000fc80007f1e0ff */
[----:B------:R-:W-:Y:S02]  /*22be0*/  LEA.HI.X.SX32 R13, R3, R13, 0x1, P0 ;  /* 0x0000000d030d7211 */ /* 0x000fe400000f0eff */
[----:B-----5:R-:W-:Y:S02]  /*22bf0*/  LEA R84, P0, R5, R84, 0x2 ;  /* 0x0000005405547211 */ /* 0x020fe400078010ff */
[C---:B------:R-:W-:Y:S02]  /*22c00*/  @!P2 R2UR UR8, R8.reuse ;  /* 0x000000000808a2ca */ /* 0x040fe400000e0000 */
[C---:B------:R-:W-:Y:S02]  /*22c10*/  @!P2 R2UR UR9, R9.reuse ;  /* 0x000000000909a2ca */ /* 0x040fe400000e0000 */
[----:B------:R-:W-:Y:S02]  /*22c20*/  @!P1 R2UR UR4, R8 ;  /* 0x00000000080492ca */ /* 0x000fe400000e0000 */
[----:B------:R-:W-:-:S02]  /*22c30*/  @!P1 R2UR UR5, R9 ;  /* 0x00000000090592ca */ /* 0x000fc400000e0000 */
[----:B------:R-:W-:-:S07]  /*22c40*/  LEA.HI.X R85, R5, R85, R13, 0x2, P0 ;  /* 0x0000005505557211 */ /* 0x000fce00000f140d */
[----:B------:R2:W-:Y:S04]  /*22c50*/  @!P2 ST.E desc[UR8][R84.64], R4 ;  /* 0x000000045400a985 */ /* 0x0005e8000c101908 */
[----:B------:R2:W-:Y:S02]  /*22c60*/  @!P1 ST.E desc[UR4][R84.64+0x20], R7 ;  /* 0x0000200754009985 */ /* 0x0005e4000c101904 */
.L_x_1146:
[----:B------:R-:W-:Y:S05]  /*22c70*/  BSYNC B0 ;  /* 0x0000000000007941 */ /* 0x000fea0003800000 */
.L_x_1145:
[----:B------:R-:W3:Y:S01]  /*22c80*/  S2R R3, SR_TID.X ;  /* 0x0000000000037919 */ /* 0x000ee20000002100 */
[----:B--2---:R-:W-:Y:S02]  /*22c90*/  LEA.HI R4, R12, R6, RZ, 0x3 ;  /* 0x000000060c047211 */ /* 0x004fe400078f18ff */
[----:B------:R-:W-:Y:S02]  /*22ca0*/  R2UR UR4, R8 ;  /* 0x00000000080472ca */ /* 0x000fe400000e0000 */
[----:B------:R-:W-:Y:S02]  /*22cb0*/  R2UR UR5, R9 ;  /* 0x00000000090572ca */ /* 0x000fe400000e0000 */
[----:B------:R-:W-:-:S05]  /*22cc0*/  LOP3.LUT R4, R4, 0xfffffff8, RZ, 0xc0, !PT ;  /* 0xfffffff804047812 */ /* 0x000fca00078ec0ff */
[----:B------:R-:W-:-:S04]  /*22cd0*/  IMAD.IADD R4, R6, 0x1, -R4 ;  /* 0x0000000106047824 */ /* 0x000fc800078e0a04 */
[----:B-----5:R-:W-:Y:S02]  /*22ce0*/  IMAD.SHL.U32 R84, R4, 0x8, RZ ;  /* 0x0000000804547824 */ /* 0x020fe400078e00ff */
[----:B-1----:R1:W5:Y:S01]  /*22cf0*/  LD.E R10, desc[UR4][R10.64+0xc0] ;  /* 0x0000c0040a0a7980 */ /* 0x002362000c101900 */
[----:B------:R-:W-:Y:S01]  /*22d00*/  SHF.R.S32.HI R5, RZ, 0x1f, R238 ;  /* 0x0000001fff057819 */ /* 0x000fe200000114ee */
[----:B------:R-:W-:Y:S01]  /*22d10*/  IMAD R4, R81, R238, RZ ;  /* 0x000000ee51047224 */ /* 0x000fe200078e02ff */
[----:B------:R-:W-:Y:S01]  /*22d20*/  SHF.R.S32.HI R85, RZ, 0x1f, R84 ;  /* 0x0000001fff557819 */ /* 0x000fe20000011454 */
[----:B------:R-:W-:Y:S02]  /*22d30*/  BSSY B0, `(.L_x_1147) ;  /* 0x0000035000007945 */ /* 0x000fe40003800000 */
[----:B------:R-:W-:Y:S01]  /*22d40*/  IMAD R4, R80, R5, R4 ;  /* 0x0000000550047224 */ /* 0x000fe200078e0204 */
[----:B---3--:R-:W-:-:S04]  /*22d50*/  SHF.R.S32.HI R6, RZ, 0x1f, R3 ;  /* 0x0000001fff067819 */ /* 0x008fc80000011403 */
[----:B------:R-:W-:-:S04]  /*22d60*/  LEA.HI R6, R6, R3, RZ, 0x3 ;  /* 0x0000000306067211 */ /* 0x000fc800078f18ff */
[----:B------:R-:W-:Y:S02]  /*22d70*/  SHF.R.S32.HI R7, RZ, 0x3, R6 ;  /* 0x00000003ff077819 */ /* 0x000fe40000011406 */
[----:B------:R-:W-:Y:S01]  /*22d80*/  LOP3.LUT R6, R6, 0xfffffff8, RZ, 0xc0, !PT ;  /* 0xfffffff806067812 */ /* 0x000fe200078ec0ff */
[----:B-1----:R-:W-:Y:S02]  /*22d90*/  IMAD.SHL.U32 R11, R240, 0x40, RZ ;  /* 0x00000040f00b7824 */ /* 0x002fe400078e00ff */
[----:B------:R-:W-:Y:S02]  /*22da0*/  VIADD R5, R7, 0x10 ;  /* 0x0000001007057836 */ /* 0x000fe40000000000 */
[--C-:B------:R-:W-:Y:S01]  /*22db0*/  IMAD.IADD R241, R241, 0x1, -R11.reuse ;  /* 0x00000001f1f17824 */ /* 0x100fe200078e0a0b */
[----:B------:R-:W-:Y:S01]  /*22dc0*/  SHF.R.S32.HI R12, RZ, 0x1f, R11 ;  /* 0x0000001fff0c7819 */ /* 0x000fe2000001140b */
[----:B------:R-:W-:-:S03]  /*22dd0*/  IMAD.WIDE.U32 R86, R82, R11, R84 ;  /* 0x0000000b52567225 */ /* 0x000fc600078e0054 */
[----:B------:R-:W-:Y:S01]  /*22de0*/  ISETP.GE.AND P0, PT, R5, R241, PT ;  /* 0x000000f10500720c */ /* 0x000fe20003f06270 */
[----:B------:R-:W-:Y:S02]  /*22df0*/  IMAD R11, R83, R11, RZ ;  /* 0x0000000b530b7224 */ /* 0x000fe400078e02ff */
[----:B------:R-:W-:Y:S02]  /*22e00*/  IMAD.IADD R6, R3, 0x1, -R6 ;  /* 0x0000000103067824 */ /* 0x000fe400078e0a06 */
[----:B------:R-:W-:Y:S01]  /*22e10*/  IMAD R11, R82, R12, R11 ;  /* 0x0000000c520b7224 */ /* 0x000fe200078e020b */
[----:B------:R-:W-:Y:S01]  /*22e20*/  IADD3 R12, P1, R2, R86, RZ ;  /* 0x00000056020c7210 */ /* 0x000fe20007f3e0ff */
[C---:B------:R-:W-:Y:S01]  /*22e30*/  VIADD R3, R7.reuse, 0x30 ;  /* 0x0000003007037836 */ /* 0x040fe20000000000 */
[----:B------:R-:W-:Y:S01]  /*22e40*/  IADD3 R2, R7, 0x20, RZ ;  /* 0x0000002007027810 */ /* 0x000fe20007ffe0ff */
[----:B------:R-:W-:Y:S01]  /*22e50*/  IMAD.SHL.U32 R6, R6, 0x8, RZ ;  /* 0x0000000806067824 */ /* 0x000fe200078e00ff */
[----:B------:R-:W-:-:S02]  /*22e60*/  IADD3.X R13, R0, R87, R11, P1, !PT ;  /* 0x00000057000d7210 */ /* 0x000fc40000ffe40b */
[-C--:B------:R-:W-:Y:S02]  /*22e70*/  ISETP.GE.AND P1, PT, R7, R241.reuse, PT ;  /* 0x000000f10700720c */ /* 0x080fe40003f26270 */
[-C--:B------:R-:W-:Y:S01]  /*22e80*/  ISETP.GE.AND P6, PT, R2, R241.reuse, PT ;  /* 0x000000f10200720c */ /* 0x080fe20003fc6270 */
[----:B------:R-:W-:Y:S01]  /*22e90*/  IMAD.WIDE.U32 R80, R80, R238, R12 ;  /* 0x000000ee50507225 */ /* 0x000fe200078e000c */
[----:B------:R-:W-:Y:S02]  /*22ea0*/  ISETP.GE.AND P5, PT, R3, R241, PT ;  /* 0x000000f10300720c */ /* 0x000fe40003fa6270 */
[C---:B------:R-:W-:Y:S01]  /*22eb0*/  IADD3 R0, R6.reuse, 0x80, RZ ;  /* 0x0000008006007810 */ /* 0x040fe20007ffe0ff */
[C---:B------:R-:W-:Y:S01]  /*22ec0*/  VIADD R2, R6.reuse, 0x40 ;  /* 0x0000004006027836 */ /* 0x040fe20000000000 */
[----:B------:R-:W-:Y:S01]  /*22ed0*/  SHF.R.S32.HI R3, RZ, 0x1f, R7 ;  /* 0x0000001fff037819 */ /* 0x000fe20000011407 */
[----:B------:R-:W-:Y:S02]  /*22ee0*/  VIADD R6, R6, 0xc0 ;  /* 0x000000c006067836 */ /* 0x000fe40000000000 */
[----:B------:R-:W-:-:S02]  /*22ef0*/  IMAD.IADD R13, R81, 0x1, R4 ;  /* 0x00000001510d7824 */ /* 0x000fc400078e0204 */
[----:B------:R-:W-:Y:S05]  /*22f00*/  @P1 BRA `(.L_x_1148) ;  /* 0x00000000005c1947 */ /* 0x000fea0003800000 */
[----:B------:R-:W-:Y:S01]  /*22f10*/  IMAD R4, R83, R7, RZ ;  /* 0x0000000753047224 */ /* 0x000fe200078e02ff */
[-C--:B-----5:R-:W-:Y:S01]  /*22f20*/  ISETP.GE.AND P4, PT, R84, R10.reuse, PT ;  /* 0x0000000a5400720c */ /* 0x0a0fe20003f86270 */
[----:B------:R-:W-:Y:S01]  /*22f30*/  IMAD.MOV.U32 R12, RZ, RZ, R80 ;  /* 0x000000ffff0c7224 */ /* 0x000fe200078e0050 */
[-C--:B------:R-:W-:Y:S01]  /*22f40*/  ISETP.GE.AND P3, PT, R2, R10.reuse, PT ;  /* 0x0000000a0200720c */ /* 0x080fe20003f66270 */
[----:B------:R-:W-:Y:S01]  /*22f50*/  IMAD R4, R82, R3, R4 ;  /* 0x0000000352047224 */ /* 0x000fe200078e0204 */
[----:B------:R-:W-:Y:S01]  /*22f60*/  ISETP.GE.AND P2, PT, R0, R10, PT ;  /* 0x0000000a0000720c */ /* 0x000fe20003f46270 */
[----:B------:R-:W-:-:S04]  /*22f70*/  IMAD.WIDE.U32 R86, R7, R82, R12 ;  /* 0x0000005207567225 */ /* 0x000fc800078e000c */
[----:B------:R-:W-:Y:S01]  /*22f80*/  IMAD.IADD R4, R87, 0x1, R4 ;  /* 0x0000000157047824 */ /* 0x000fe200078e0204 */
[----:B------:R-:W-:-:S03]  /*22f90*/  LEA R88, P1, R86, R14, 0x1 ;  /* 0x0000000e56587211 */ /* 0x000fc600078208ff */
[----:B------:R-:W-:Y:S02]  /*22fa0*/  @!P4 R2UR UR12, R8 ;  /* 0x00000000080cc2ca */ /* 0x000fe400000e0000 */
[----:B------:R-:W-:Y:S02]  /*22fb0*/  LEA.HI.X R89, R86, R15, R4, 0x1, P1 ;  /* 0x0000000f56597211 */ /* 0x000fe400008f0c04 */
[----:B------:R-:W-:Y:S02]  /*22fc0*/  ISETP.GE.AND P1, PT, R6, R10, PT ;  /* 0x0000000a0600720c */ /* 0x000fe40003f26270 */
[C---:B------:R-:W-:Y:S02]  /*22fd0*/  @!P4 R2UR UR13, R9.reuse ;  /* 0x00000000090dc2ca */ /* 0x040fe400000e0000 */
[----:B------:R-:W-:Y:S02]  /*22fe0*/  @!P3 R2UR UR10, R8 ;  /* 0x00000000080ab2ca */ /* 0x000fe400000e0000 */
[----:B------:R-:W-:-:S02]  /*22ff0*/  @!P3 R2UR UR11, R9 ;  /* 0x00000000090bb2ca */ /* 0x000fc400000e0000 */
[----:B------:R-:W-:Y:S02]  /*23000*/  @!P2 R2UR UR8, R8 ;  /* 0x000000000808a2ca */ /* 0x000fe400000e0000 */
[----:B------:R-:W-:-:S03]  /*23010*/  @!P2 R2UR UR9, R9 ;  /* 0x000000000909a2ca */ /* 0x000fc600000e0000 */
[----:B------:R-:W-:Y:S02]  /*23020*/  @!P1 R2UR UR4, R8 ;  /* 0x00000000080492ca */ /* 0x000fe400000e0000 */
[----:B------:R-:W-:Y:S01]  /*23030*/  @!P1 R2UR UR5, R9 ;  /* 0x00000000090592ca */ /* 0x000fe200000e0000 */
[----:B------:R1:W-:Y:S04]  /*23040*/  @!P4 ST.E.128 desc[UR12][R88.64], R72 ;  /* 0x000000485800c985 */ /* 0x0003e8000c101d0c */
[----:B------:R1:W-:Y:S04]  /*23050*/  @!P3 ST.E.128 desc[UR10][R88.64+0x80], R56 ;  /* 0x000080385800b985 */ /* 0x0003e8000c101d0a */
[----:B------:R1:W-:Y:S04]  /*23060*/  @!P2 ST.E.128 desc[UR8][R88.64+0x100], R40 ;  /* 0x000100285800a985 */ /* 0x0003e8000c101d08 */
[----:B------:R1:W-:Y:S02]  /*23070*/  @!P1 ST.E.128 desc[UR4][R88.64+0x180], R24 ;  /* 0x0001801858009985 */ /* 0x0003e4000c101d04 */
.L_x_1148:
[----:B------:R-:W-:Y:S05]  /*23080*/  BSYNC B0 ;  /* 0x0000000000007941 */ /* 0x000fea0003800000 */
.L_x_1147:
[----:B------:R-:W-:Y:S04]  /*23090*/  BSSY B0, `(.L_x_1149) ;  /* 0x000001c000007945 */ /* 0x000fe80003800000 */
[----:B------:R-:W-:Y:S05]  /*230a0*/  @P0 BRA `(.L_x_1150) ;  /* 0x0000000000680947 */ /* 0x000fea0003800000 */
[----:B------:R-:W-:Y:S01]  /*230b0*/  IADD3 R5, P3, R7, 0x10, RZ ;  /* 0x0000001007057810 */ /* 0x000fe20007f7e0ff */
[----:B-1----:R-:W-:Y:S01]  /*230c0*/  IMAD.MOV.U32 R24, RZ, RZ, R80 ;  /* 0x000000ffff187224 */ /* 0x002fe200078e0050 */
[-C--:B-----5:R-:W-:Y:S01]  /*230d0*/  ISETP.GE.AND P4, PT, R84, R10.reuse, PT ;  /* 0x0000000a5400720c */ /* 0x0a0fe20003f86270 */
[----:B------:R-:W-:Y:S01]  /*230e0*/  IMAD.MOV.U32 R25, RZ, RZ, R13 ;  /* 0x000000ffff197224 */ /* 0x000fe200078e000d */
[-C--:B------:R-:W-:Y:S01]  /*230f0*/  ISETP.GE.AND P2, PT, R2, R10.reuse, PT ;  /* 0x0000000a0200720c */ /* 0x080fe20003f46270 */
[----:B------:R-:W-:Y:S01]  /*23100*/  IMAD.X R4, RZ, RZ, R3, P3 ;  /* 0x000000ffff047224 */ /* 0x000fe200018e0603 */
[-C--:B------:R-:W-:Y:S01]  /*23110*/  ISETP.GE.AND P1, PT, R0, R10.reuse, PT ;  /* 0x0000000a0000720c */ /* 0x080fe20003f26270 */
[----:B------:R-:W-:Y:S01]  /*23120*/  IMAD.WIDE.U32 R24, R82, R5, R24 ;  /* 0x0000000552187225 */ /* 0x000fe200078e0018 */
[----:B------:R-:W-:-:S03]  /*23130*/  ISETP.GE.AND P0, PT, R6, R10, PT ;  /* 0x0000000a0600720c */ /* 0x000fc60003f06270 */
[----:B------:R-:W-:Y:S01]  /*23140*/  IMAD R4, R4, R82, RZ ;  /* 0x0000005204047224 */ /* 0x000fe200078e02ff */
[----:B------:R-:W-:-:S03]  /*23150*/  LEA R26, P3, R24, R14, 0x1 ;  /* 0x0000000e181a7211 */ /* 0x000fc600078608ff */
[----:B------:R-:W-:Y:S01]  /*23160*/  IMAD R4, R83, R5, R4 ;  /* 0x0000000553047224 */ /* 0x000fe200078e0204 */
[C---:B------:R-:W-:Y:S02]  /*23170*/  @!P4 R2UR UR12, R8.reuse ;  /* 0x00000000080cc2ca */ /* 0x040fe400000e0000 */
[----:B------:R-:W-:Y:S01]  /*23180*/  @!P4 R2UR UR13, R9 ;  /* 0x00000000090dc2ca */ /* 0x000fe200000e0000 */
[----:B------:R-:W-:Y:S01]  /*23190*/  IMAD.IADD R4, R25, 0x1, R4 ;  /* 0x0000000119047824 */ /* 0x000fe200078e0204 */
[C---:B------:R-:W-:Y:S02]  /*231a0*/  @!P2 R2UR UR10, R8.reuse ;  /* 0x00000000080aa2ca */ /* 0x040fe400000e0000 */
[C---:B------:R-:W-:Y:S02]  /*231b0*/  @!P2 R2UR UR11, R9.reuse ;  /* 0x00000000090ba2ca */ /* 0x040fe400000e0000 */
[----:B------:R-:W-:Y:S02]  /*231c0*/  @!P1 R2UR UR8, R8 ;  /* 0x00000000080892ca */ /* 0x000fe400000e0000 */
[----:B------:R-:W-:-:S02]  /*231d0*/  @!P1 R2UR UR9, R9 ;  /* 0x00000000090992ca */ /* 0x000fc400000e0000 */
[----:B------:R-:W-:Y:S02]  /*231e0*/  @!P0 R2UR UR4, R8 ;  /* 0x00000000080482ca */ /* 0x000fe400000e0000 */
[----:B------:R-:W-:Y:S02]  /*231f0*/  @!P0 R2UR UR5, R9 ;  /* 0x00000000090582ca */ /* 0x000fe400000e0000 */
[----:B------:R-:W-:-:S05]  /*23200*/  LEA.HI.X R27, R24, R15, R4, 0x1, P3 ;  /* 0x0000000f181b7211 */ /* 0x000fca00018f0c04 */
[----:B------:R2:W-:Y:S04]  /*23210*/  @!P4 ST.E.128 desc[UR12][R26.64], R68 ;  /* 0x000000441a00c985 */ /* 0x0005e8000c101d0c */
[----:B------:R2:W-:Y:S04]  /*23220*/  @!P2 ST.E.128 desc[UR10][R26.64+0x80], R52 ;  /* 0x000080341a00a985 */ /* 0x0005e8000c101d0a */
[----:B------:R2:W-:Y:S04]  /*23230*/  @!P1 ST.E.128 desc[UR8][R26.64+0x100], R36 ;  /* 0x000100241a009985 */ /* 0x0005e8000c101d08 */
[----:B------:R2:W-:Y:S02]  /*23240*/  @!P0 ST.E.128 desc[UR4][R26.64+0x180], R20 ;  /* 0x000180141a008985 */ /* 0x0005e4000c101d04 */
.L_x_1150:
[----:B------:R-:W-:Y:S05]  /*23250*/  BSYNC B0 ;  /* 0x0000000000007941 */ /* 0x000fea0003800000 */
.L_x_1149:
[----:B------:R-:W-:Y:S04]  /*23260*/  BSSY B0, `(.L_x_1151) ;  /* 0x000001c000007945 */ /* 0x000fe80003800000 */
[----:B------:R-:W-:Y:S05]  /*23270*/  @P6 BRA `(.L_x_1152) ;  /* 0x0000000000686947 */ /* 0x000fea0003800000 */
[----:B------:R-:W-:Y:S01]  /*23280*/  IADD3 R5, P3, R7, 0x20, RZ ;  /* 0x0000002007057810 */ /* 0x000fe20007f7e0ff */
[----:B--2---:R-:W-:Y:S01]  /*23290*/  IMAD.MOV.U32 R20, RZ, RZ, R80 ;  /* 0x000000ffff147224 */ /* 0x004fe200078e0050 */
        /* <DEDUP_REMOVED lines=24> */
.L_x_1152:
[----:B------:R-:W-:Y:S05]  /*23420*/  BSYNC B0 ;  /* 0x0000000000007941 */ /* 0x000fea0003800000 */
.L_x_1151:
[----:B------:R-:W-:Y:S02]  /*23430*/  MOV R4, R237 ;  /* 0x000000ed00047202 */ /* 0x000fe40000000f00 */
[----:B------:R-:W-:-:S04]  /*23440*/  MOV R5, 0x0 ;  /* 0x0000000000057802 */ /* 0x000fc80000000f00 */
[----:B-123-5:R-:W-:Y:S05]  /*23450*/  @P5 RET.REL.NODEC R4 `(_ZN5flash24flash_fwd_splitkv_kernelI23Flash_fwd_kernel_traitsILi256ELi64ELi64ELi4ELb0ELb0EN7cutlass10bfloat16_tE19Flash_kernel_traitsILi256ELi64ELi64ELi4ES3_EELb0ELb0ELb0ELb0ELb0ELb0ELb0ELb1EEEvNS_16Flash_fwd_paramsE) ;  /* 0xfffffdc804e85950 */ /* 0x02efea0003c3ffff */
        /* <DEDUP_REMOVED lines=15> */
[C---:B------:R-:W-:Y:S01]  /*23550*/  @!P2 R2UR UR8, R8.reuse ;  /* 0x000000000808a2ca */ /* 0x040fe200000e0000 */
[----:B------:R-:W-:Y:S01]  /*23560*/  IMAD.MOV.U32 R5, RZ, RZ, 0x0 ;  /* 0x00000000ff057424 */ /* 0x000fe200078e00ff */
[C---:B------:R-:W-:Y:S02]  /*23570*/  @!P2 R2UR UR9, R9.reuse ;  /* 0x000000000909a2ca */ /* 0x040fe400000e0000 */
[----:B------:R-:W-:Y:S02]  /*23580*/  @!P1 R2UR UR4, R8 ;  /* 0x00000000080492ca */ /* 0x000fe400000e0000 */
[----:B------:R-:W-:-:S02]  /*23590*/  @!P1 R2UR UR5, R9 ;  /* 0x00000000090592ca */ /* 0x000fc400000e0000 */
[----:B------:R-:W-:Y:S01]  /*235a0*/  LEA.HI.X R3, R4, R15, R3, 0x1, P4 ;  /* 0x0000000f04037211 */ /* 0x000fe200020f0c03 */
[----:B------:R-:W-:-:S04]  /*235b0*/  IMAD.MOV.U32 R4, RZ, RZ, R237 ;  /* 0x000000ffff047224 */ /* 0x000fc800078e00ed */
[----:B------:R-:W-:Y:S04]  /*235c0*/  @!P3 ST.E.128 desc[UR10][R2.64], R60 ;  /* 0x0000003c0200b985 */ /* 0x000fe8000c101d0a */
[----:B------:R-:W-:Y:S04]  /*235d0*/  @!P2 ST.E.128 desc[UR8][R2.64+0x80], R44 ;  /* 0x0000802c0200a985 */ /* 0x000fe8000c101d08 */
[----:B------:R1:W-:Y:S02]  /*235e0*/  @!P1 ST.E.128 desc[UR4][R2.64+0x100], R28 ;  /* 0x0001001c02009985 */ /* 0x0003e4000c101d04 */
[----:B-1----:R-:W-:Y:S05]  /*235f0*/  @P0 RET.REL.NODEC R4 `(_ZN5flash24flash_fwd_splitkv_kernelI23Flash_fwd_kernel_traitsILi256ELi64ELi64ELi4ELb0ELb0EN7cutlass10bfloat16_tE19Flash_kernel_traitsILi256ELi64ELi64ELi4ES3_EELb0ELb0ELb0ELb0ELb0ELb0ELb0ELb1EEEvNS_16Flash_fwd_paramsE) ;  /* 0xfffffdc804800950 */ /* 0x002fea0003c3ffff */
[----:B------:R-:W-:Y:S02]  /*23600*/  R2UR UR4, R8 ;  /* 0x00000000080472ca */ /* 0x000fe400000e0000 */
[----:B------:R-:W-:-:S13]  /*23610*/  R2UR UR5, R9 ;  /* 0x00000000090572ca */ /* 0x000fda00000e0000 */
[----:B------:R1:W-:Y:S02]  /*23620*/  ST.E.128 desc[UR4][R2.64+0x180], R76 ;  /* 0x0001804c02007985 */ /* 0x0003e4000c101d04 */
[----:B-1----:R-:W-:Y:S02]  /*23630*/  IMAD.MOV.U32 R2, RZ, RZ, R237 ;  /* 0x000000ffff027224 */ /* 0x002fe400078e00ed */
[----:B------:R-:W-:-:S04]  /*23640*/  IMAD.MOV.U32 R3, RZ, RZ, 0x0 ;  /* 0x00000000ff037424 */ /* 0x000fc800078e00ff */
[----:B------:R-:W-:Y:S05]  /*23650*/  RET.REL.NODEC R2 `(_ZN5flash24flash_fwd_splitkv_kernelI23Flash_fwd_kernel_traitsILi256ELi64ELi64ELi4ELb0ELb0EN7cutlass10bfloat16_tE19Flash_kernel_traitsILi256ELi64ELi64ELi4ES3_EELb0ELb0ELb0ELb0ELb0ELb0ELb0ELb1EEEvNS_16Flash_fwd_paramsE) ;  /* 0xfffffdc802687950 */ /* 0x000fea0003c3ffff */
.L_x_1141:
[----:B------:R-:W-:Y:S01]  /*23660*/  MOV R0, 0x1f ;  /* 0x0000001f00007802 */ /* 0x000fe20000000f00 */
[----:B------:R-:W-:Y:S01]  /*23670*/  IMAD.MOV.U32 R2, RZ, RZ, 0x2 ;  /* 0x00000002ff027424 */ /* 0x000fe200078e00ff */
[----:B------:R-:W-:Y:S01]  /*23680*/  MOV R6, R249 ;  /* 0x000000f900067202 */ /* 0x000fe20000000f00 */
[----:B------:R-:W-:-:S07]  /*23690*/  IMAD.MOV.U32 R4, RZ, RZ, -0x1 ;  /* 0xffffffffff047424 */ /* 0x000fce00078e00ff */
[----:B-1---5:R-:W-:Y:S05]  /*236a0*/  WARPSYNC.COLLECTIVE R4, `(.L_x_1153) ;  /* 0x0000000004087348 */ /* 0x022fea0003c00000 */
[----:B------:R2:W3:Y:S02]  /*236b0*/  SHFL.BFLY P0, R0, R6, R2, R0 ;  /* 0x0c00000206007389 */ /* 0x0004e40000000000 */
[----:B-123-5:R-:W-:Y:S01]  /*236c0*/  ENDCOLLECTIVE ;  /* 0x000000000000791b */ /* 0x02efe20003800000 */
.L_x_1153:
[----:B------:R-:W-:Y:S01]  /*236d0*/  MOV R2, R0 ;  /* 0x0000000000027202 */ /* 0x000fe20000000f00 */
[----:B------:R-:W-:-:S04]  /*236e0*/  IMAD.MOV.U32 R0, RZ, RZ, 0x1f ;  /* 0x0000001fff007424 */ /* 0x000fc800078e00ff */
[----:B------:R-:W-:Y:S01]  /*236f0*/  FADD.FTZ R249, R2, R249 ;  /* 0x000000f902f97221 */ /* 0x000fe20000010000 */
[----:B------:R-:W-:-:S03]  /*23700*/  MOV R2, 0x1 ;  /* 0x0000000100027802 */ /* 0x000fc60000000f00 */
[----:B------:R-:W-:-:S07]  /*23710*/  IMAD.MOV.U32 R6, RZ, RZ, R249 ;  /* 0x000000ffff067224 */ /* 0x000fce00078e00f9 */
[----:B------:R-:W-:Y:S05]  /*23720*/  WARPSYNC.COLLECTIVE R4, `(.L_x_1154) ;  /* 0x0000000004087348 */ /* 0x000fea0003c00000 */
[----:B------:R1:W2:Y:S02]  /*23730*/  SHFL.BFLY P0, R0, R6, R2, R0 ;  /* 0x0c00000206007389 */ /* 0x0002a40000000000 */
[----:B-12---:R-:W-:Y:S01]  /*23740*/  ENDCOLLECTIVE ;  /* 0x000000000000791b */ /* 0x006fe20003800000 */
.L_x_1154:
[----:B------:R-:W-:Y:S01]  /*23750*/  MOV R7, R0 ;  /* 0x0000000000077202 */ /* 0x000fe20000000f00 */
[----:B------:R-:W-:Y:S01]  /*23760*/  IMAD.MOV.U32 R6, RZ, RZ, R248 ;  /* 0x000000ffff067224 */ /* 0x000fe200078e00f8 */
[----:B------:R-:W-:Y:S02]  /*23770*/  MOV R0, 0x1f ;  /* 0x0000001f00007802 */ /* 0x000fe40000000f00 */
[----:B------:R-:W-:Y:S01]  /*23780*/  MOV R2, 0x2 ;  /* 0x0000000200027802 */ /* 0x000fe20000000f00 */
[----:B------:R-:W-:-:S07]  /*23790*/  FADD.FTZ R7, R249, R7 ;  /* 0x00000007f9077221 */ /* 0x000fce0000010000 */
[----:B------:R-:W-:Y:S05]  /*237a0*/  WARPSYNC.COLLECTIVE R4, `(.L_x_1155) ;  /* 0x0000000004087348 */ /* 0x000fea0003c00000 */
[----:B------:R1:W2:Y:S02]  /*237b0*/  SHFL.BFLY P0, R0, R6, R2, R0 ;  /* 0x0c00000206007389 */ /* 0x0002a40000000000 */
[----:B-12---:R-:W-:Y:S01]  /*237c0*/  ENDCOLLECTIVE ;  /* 0x000000000000791b */ /* 0x006fe20003800000 */
.L_x_1155:
[----:B------:R-:W-:Y:S01]  /*237d0*/  FADD.FTZ R248, R0, R248 ;  /* 0x000000f800f87221 */ /* 0x000fe20000010000 */
[----:B------:R-:W-:Y:S02]  /*237e0*/  MOV R0, 0x1f ;  /* 0x0000001f00007802 */ /* 0x000fe40000000f00 */
[----:B------:R-:W-:Y:S01]  /*237f0*/  MOV R2, 0x1 ;  /* 0x0000000100027802 */ /* 0x000fe20000000f00 */
[----:B------:R-:W-:-:S07]  /*23800*/  IMAD.MOV.U32 R6, RZ, RZ, R248 ;  /* 0x000000ffff067224 */ /* 0x000fce00078e00f8 */
[----:B------:R-:W-:Y:S05]  /*23810*/  WARPSYNC.COLLECTIVE R4, `(.L_x_1156) ;  /* 0x0000000004087348 */ /* 0x000fea0003c00000 */
[----:B------:R1:W2:Y:S02]  /*23820*/  SHFL.BFLY P0, R0, R6, R2, R0 ;  /* 0x0c00000206007389 */ /* 0x0002a40000000000 */
[----:B-12---:R-:W-:Y:S01]  /*23830*/  ENDCOLLECTIVE ;  /* 0x000000000000791b */ /* 0x006fe20003800000 */
.L_x_1156:
[----:B------:R-:W-:Y:S05]  /*23840*/  BRA `(.L_x_1157) ;  /* 0xffffffd800bc7947 */ /* 0x000fea000383ffff */
.L_x_1158:
        /* <DEDUP_REMOVED lines=11> */
.L_x_9000:


//--------------------- .text._ZN5flash24flash_fwd_splitkv_kernelI23Flash_fwd_kernel_traitsILi256ELi64ELi64ELi4ELb0ELb0EN7cutlass10bfloat16_tE19Flash_kernel_traitsILi256ELi64ELi64ELi4ES3_EELb0ELb0ELb0ELb0ELb0ELb1ELb0ELb1EEEvNS_16Flash_fwd_paramsE --------------------------
	.section	.text._ZN5flash24flash_fwd_splitkv_kernelI23Flash_fwd_kernel_traitsILi256ELi64ELi64ELi4ELb0ELb0EN7cutlass10bfloat16_tE19Flash_kernel_traitsILi256ELi64ELi64ELi4ES3_EELb0ELb0ELb0ELb0ELb0ELb1ELb0ELb1EEEvNS_16Flash_fwd_paramsE,"ax",@progbits
	.align	128
        .global         _ZN5flash24flash_fwd_splitkv_kernelI23Flash_fwd_kernel_traitsILi256ELi64ELi64ELi4ELb0ELb0EN7cutlass10bfloat16_tE19Flash_kernel_traitsILi256ELi64ELi64ELi4ES3_EELb0ELb0ELb0ELb0ELb0ELb1ELb0ELb1EEEvNS_16Flash_fwd_paramsE
        .type           _ZN5flash24flash_fwd_splitkv_kernelI23Flash_fwd_kernel_traitsILi256ELi64ELi64ELi4ELb0ELb0EN7cutlass10bfloat16_tE19Flash_kernel_traitsILi256ELi64ELi64ELi4ES3_EELb0ELb0ELb0ELb0ELb0ELb1ELb0ELb1EEEvNS_16Flash_fwd_paramsE,@function
        .size           _ZN5flash24flash_fwd_splitkv_kernelI23Flash_fwd_kernel_traitsILi256ELi64ELi64ELi4ELb0ELb0EN7cutlass10bfloat16_tE19Flash_kernel_traitsILi256ELi64ELi64ELi4ES3_EELb0ELb0ELb0ELb0ELb0ELb1ELb0ELb1EEEvNS_16Flash_fwd_paramsE,(.L_x_9001 - _ZN5flash24flash_fwd_splitkv_kernelI23Flash_fwd_kernel_traitsILi256ELi64ELi64ELi4ELb0ELb0EN7cutlass10bfloat16_tE19Flash_kernel_traitsILi256ELi64ELi64ELi4ES3_EELb0ELb0ELb0ELb0ELb0ELb1ELb0ELb1EEEvNS_16Flash_fwd_paramsE)
        .other          _ZN5flash24flash_fwd_splitkv_kernelI23Flash_fwd_kernel_traitsILi256ELi64ELi64ELi4ELb0ELb0EN7cutlass10bfloat16_tE19Flash_kernel_traitsILi256ELi64ELi64ELi4ES3_EELb0ELb0ELb0ELb0ELb0ELb1ELb0ELb1EEEvNS_16Flash_fwd_paramsE,@"STO_CUDA_ENTRY STV_DEFAULT"
_ZN5flash24flash_fwd_splitkv_kernelI23Flash_fwd_kernel_traitsILi256ELi64ELi64ELi4ELb0ELb0EN7cutlass10bfloat16_tE19Flash_kernel_traitsILi256ELi64ELi64ELi4ES3_EELb0ELb0ELb0ELb0ELb0ELb1ELb0ELb1EEEvNS_16Flash_fwd_paramsE:
.text._ZN5flash24flash_fwd_splitkv_kernelI23Flash_fwd_kernel_traitsILi256ELi64ELi64ELi4ELb0ELb0EN7cutlass10bfloat16_tE19Flash_kernel_traitsILi256ELi64ELi64ELi4ES3_EELb0ELb0ELb0ELb0ELb0ELb1ELb0ELb1EEEvNS_16Flash_fwd_paramsE:
[----:B------:R-:W-:Y:S01]  /*0000*/  LDC R1, c[0x0][0x28] ;  /* 0x00000a00ff017b82 */ /* 0x000fe20000000800 */
[----:B------:R-:W1:Y:S07]  /*0010*/  S2R R239, SR_CTAID.X ;  /* 0x0000000000ef7919 */ /* 0x000e6e0000002500 */
[----:B------:R-:W2:Y:S01]  /*0020*/  LDC.64 R18, c[0x0][0x198] ;  /* 0x00006600ff127b82 */ /* 0x000ea20000000a00 */
[----:B------:R-:W-:Y:S01]  /*0030*/  BSSY B4, `(.L_x_1159) ;  /* 0x0000005000047945 */ /* 0x000fe20003800000 */
[----:B------:R-:W-:Y:S01]  /*0040*/  MOV R236, 0x80 ;  /* 0x0000008000ec7802 */ /* 0x000fe20000000f00 */
[----:B------:R-:W3:Y:S01]  /*0050*/  S2R R238, SR_CTAID.Y ;  /* 0x0000000000ee7919 */ /* 0x000ee20000002600 */
[----:B------:R-:W4:Y:S05]  /*0060*/  S2R R237, SR_CTAID.Z ;  /* 0x0000000000ed7919 */ /* 0x000f2a0000002700 */
[----:B-1234-:R-:W-:Y:S05]  /*0070*/  CALL.REL.NOINC `($_ZN5flash24flash_fwd_splitkv_kernelI23Flash_fwd_kernel_traitsILi256ELi64ELi64ELi4ELb0ELb0EN7cutlass10bfloat16_tE19Flash_kernel_traitsILi256ELi64ELi64ELi4ES3_EELb0ELb0ELb0ELb0ELb0ELb1ELb0ELb1EEEvNS_16Flash_fwd_paramsE$_ZN5flash30compute_attn_1rowblock_splitkvI23Flash_fwd_kernel_traitsILi256ELi64ELi64ELi4ELb0ELb0EN7cutlass10bfloat16_tE19Flash_kernel_traitsILi256ELi64ELi64ELi4ES3_EELb0ELb0ELb0ELb0ELb0ELb1ELb0ELb1ENS_16Flash_fwd_paramsEEEvRKT8_iiiii) ;  /* 0x0000000000087944 */ /* 0x01efea0003c00000 */
[----:B------:R-:W-:Y:S05]  /*0080*/  BSYNC B4 ;  /* 0x0000000000047941 */ /* 0x000fea0003800000 */
.L_x_1159:
[----:B------:R-:W-:Y:S05]  /*0090*/  EXIT ;  /* 0x000000000000794d */ /* 0x000fea0003800000 */
        .type           $_ZN5flash24flash_fwd_splitkv_kernelI23Flash_fwd_kernel_traitsILi256ELi64ELi64ELi4ELb0ELb0EN7cutlass10bfloat16_tE19Flash_kernel_traitsILi256ELi64ELi64ELi4ES3_EELb0ELb0ELb0ELb0ELb0ELb1ELb0ELb1EEEvNS_16Flash_fwd_paramsE$_ZN5flash30compute_attn_1rowblock_splitkvI23Flash_fwd_kernel_traitsILi256ELi64ELi64ELi4ELb0ELb0EN7cutlass10bfloat16_tE19Flash_kernel_traitsILi256ELi64ELi64ELi4ES3_EELb0ELb0ELb0ELb0ELb0ELb1ELb0ELb1ENS_16Flash_fwd_paramsEEEvRKT8_iiiii,@function
        .size           $_ZN5flash24flash_fwd_splitkv_kernelI23Flash_fwd_kernel_traitsILi256ELi64ELi64ELi4ELb0ELb0EN7cutlass10bfloat16_tE19Flash_kernel_traitsILi256ELi64ELi64ELi4ES3_EELb0ELb0ELb0ELb0ELb0ELb1ELb0ELb1EEEvNS_16Flash_fwd_paramsE$_ZN5flash30compute_attn_1rowblock_splitkvI23Flash_fwd_kernel_traitsILi256ELi64ELi64ELi4ELb0ELb0EN7cutlass10bfloat16_tE19Flash_kernel_traitsILi256ELi64ELi64ELi4ES3_EELb0ELb0ELb0ELb0ELb0ELb1ELb0ELb1ENS_16Flash_fwd_paramsEEEvRKT8_iiiii,(.L_x_9001 - $_ZN5flash24flash_fwd_splitkv_kernelI23Flash_fwd_kernel_traitsILi256ELi64ELi64ELi4ELb0ELb0EN7cutlass10bfloat16_tE19Flash_kernel_traitsILi256ELi64ELi64ELi4ES3_EELb0ELb0ELb0ELb0ELb0ELb1ELb0ELb1EEEvNS_16Flash_fwd_paramsE$_ZN5flash30compute_attn_1rowblock_splitkvI23Flash_fwd_kernel_traitsILi256ELi64ELi64ELi4ELb0ELb0EN7cutlass10bfloat16_tE19Flash_kernel_traitsILi256ELi64ELi64ELi4ES3_EELb0ELb0ELb0ELb0ELb0ELb1ELb0ELb1ENS_16Flash_fwd_paramsEEEvRKT8_iiiii)
$_ZN5flash24flash_fwd_splitkv_kernelI23Flash_fwd_kernel_traitsILi256ELi64ELi64ELi4ELb0ELb0EN7cutlass10bfloat16_tE19Flash_kernel_traitsILi256ELi64ELi64ELi4ES3_EELb0ELb0ELb0ELb0ELb0ELb1ELb0ELb1EEEvNS_16Flash_fwd_paramsE$_ZN5flash30compute_attn_1rowblock_splitkvI23Flash_fwd_kernel_traitsILi256ELi64ELi64ELi4ELb0ELb0EN7cutlass10bfloat16_tE19Flash_kernel_traitsILi256ELi64ELi64ELi4ES3_EELb0ELb0ELb0ELb0ELb0ELb1ELb0ELb1ENS_16Flash_fwd_paramsEEEvRKT8_iiiii:
[----:B------:R-:W-:Y:S02]  /*00a0*/  ULDC.64 UR6, c[0x0][0x208] ;  /* 0x0000820000067ab9 */ /* 0x000fe40000000a00 */
[----:B------:R-:W2:Y:S04]  /*00b0*/  LD.E.64 R6, desc[UR6][R18.64+0xe0] ;  /* 0x0000e00612067980 */ /* 0x000ea8000c101b00 */
[----:B------:R-:W3:Y:S01]  /*00c0*/  LD.E.64 R16, desc[UR6][R18.64+0xf0] ;  /* 0x0000f00612107980 */ /* 0x000ee2000c101b00 */
[----:B------:R-:W-:-:S03]  /*00d0*/  IMAD.MOV.U32 R242, RZ, RZ, -0x1 ;  /* 0xfffffffffff27424 */ /* 0x000fc600078e00ff */
[----:B------:R-:W4:Y:S01]  /*00e0*/  LD.E.64 R4, desc[UR6][R18.64+0xe8] ;  /* 0x0000e80612047980 */ /* 0x000f22000c101b00 */
        /* <DEDUP_REMOVED lines=9> */
[----:B------:R1:W5:Y:S01]  /*0180*/  @P4 LD.E R11, desc[UR6][R16.64] ;  /* 0x00000006100b4980 */ /* 0x000362000c101900 */
[----:B------:R-:W3:Y:S01]  /*0190*/  S2R R57, SR_TID.X ;  /* 0x0000000000397919 */ /* 0x000ee20000002100 */
[----:B------:R-:W-:Y:S01]  /*01a0*/  BSSY B0, `(.L_x_1160) ;  /* 0x000000c000007945 */ /* 0x000fe20003800000 */
[----:B------:R-:W-:Y:S01]  /*01b0*/  IMAD.MOV.U32 R12, RZ, RZ, -0x1 ;  /* 0xffffffffff0c7424 */ /* 0x000fe200078e00ff */
[----:B--2---:R-:W-:-:S06]  /*01c0*/  @P0 IADD3 R240, -R242, R3, RZ ;  /* 0x00000003f2f00210 */ /* 0x004fcc0007ffe1ff */
[----:B------:R1:W5:Y:S01]  /*01d0*/  @!P0 LD.E R240, desc[UR6][R18.64+0xb4] ;  /* 0x0000b40612f08980 */ /* 0x000362000c101900 */
[----:B----4-:R-:W-:-:S04]  /*01e0*/  ISETP.NE.U32.AND P0, PT, R4, RZ, PT ;  /* 0x000000ff0400720c */ /* 0x010fc80003f05070 */
[----:B------:R-:W-:Y:S01]  /*01f0*/  ISETP.NE.AND.EX P0, PT, R5, RZ, PT, P0 ;  /* 0x000000ff0500720c */ /* 0x000fe20003f05300 */
[----:B------:R-:W-:-:S12]  /*0200*/  IMAD.WIDE R4, R238, 0x4, R4 ;  /* 0x00000004ee047825 */ /* 0x000fd800078e0204 */
[----:B---3--:R-:W-:Y:S05]  /*0210*/  @!P0 BRA `(.L_x_1161) ;  /* 0x0000000000108947 */ /* 0x008fea0003800000 */
[----:B------:R-:W2:Y:S02]  /*0220*/  LD.E.U8 R0, desc[UR6][R18.64+0x1b2] ;  /* 0x0001b20612007980 */ /* 0x000ea4000c101100 */
[----:B--2---:R-:W-:-:S13]  /*0230*/  ISETP.NE.AND P1, PT, R0, RZ, PT ;  /* 0x000000ff0000720c */ /* 0x004fda0003f25270 */
[----:B------:R-:W-:Y:S05]  /*0240*/  @!P1 BRA `(.L_x_1161) ;  /* 0x0000000000049947 */ /* 0x000fea0003800000 */
[----:B------:R2:W5:Y:S02]  /*0250*/  LD.E R12, desc[UR6][R4.64] ;  /* 0x00000006040c7980 */ /* 0x000564000c101900 */
.L_x_1161:
[----:B------:R-:W-:Y:S05]  /*0260*/  BSYNC B0 ;  /* 0x0000000000007941 */ /* 0x000fea0003800000 */
.L_x_1160:
[----:B------:R-:W-:Y:S04]  /*0270*/  BSSY B0, `(.L_x_1162) ;  /* 0x0000009000007945 */ /* 0x000fe80003800000 */
[----:B------:R-:W-:Y:S05]  /*0280*/  @!P0 BRA `(.L_x_1163) ;  /* 0x0000000000188947 */ /* 0x000fea0003800000 */
[----:B------:R-:W3:Y:S02]  /*0290*/  LD.E.U8 R0, desc[UR6][R18.64+0x1b2] ;  /* 0x0001b20612007980 */ /* 0x000ee4000c101100 */
[----:B---3--:R-:W-:-:S13]  /*02a0*/  ISETP.NE.AND P0, PT, R0, RZ, PT ;  /* 0x000000ff0000720c */ /* 0x008fda0003f05270 */
[----:B------:R-:W3:Y:S02]  /*02b0*/  @P0 LD.E R3, desc[UR6][R4.64+0x4] ;  /* 0x0000040604030980 */ /* 0x000ee4000c101900 */
[----:B---3-5:R-:W-:-:S06]  /*02c0*/  @P0 IADD3 R74, R3, -R12, RZ ;  /* 0x8000000c034a0210 */ /* 0x028fcc0007ffe0ff */
[----:B------:R4:W5:Y:S01]  /*02d0*/  @!P0 LD.E R74, desc[UR6][R4.64] ;  /* 0x00000006044a8980 */ /* 0x000962000c101900 */
[----:B------:R-:W-:Y:S05]  /*02e0*/  BRA `(.L_x_1164) ;  /* 0x0000000000047947 */ /* 0x000fea0003800000 */
.L_x_1163:
[----:B------:R3:W5:Y:S02]  /*02f0*/  LD.E R74, desc[UR6][R18.64+0xb8] ;  /* 0x0000b806124a7980 */ /* 0x000764000c101900 */
.L_x_1164:
[----:B------:R-:W-:Y:S05]  /*0300*/  BSYNC B0 ;  /* 0x0000000000007941 */ /* 0x000fea0003800000 */
.L_x_1162:
[----:B------:R-:W2:Y:S01]  /*0310*/  LD.E.64 R2, desc[UR6][R18.64+0xf8] ;  /* 0x0000f80612027980 */ /* 0x000ea2000c101b00 */
[----:B------:R-:W-:Y:S01]  /*0320*/  BSSY B1, `(.L_x_1165) ;  /* 0x0000012000017945 */ /* 0x000fe20003800000 */
[----:B-----5:R-:W-:Y:S01]  /*0330*/  IMAD.IADD R74, R74, 0x1, -R11 ;  /* 0x000000014a4a7824 */ /* 0x020fe200078e0a0b */
[----:B--2---:R-:W-:-:S04]  /*0340*/  ISETP.NE.U32.AND P0, PT, R2, RZ, PT ;  /* 0x000000ff0200720c */ /* 0x004fc80003f05070 */
[----:B------:R-:W-:-:S13]  /*0350*/  ISETP.NE.AND.EX P0, PT, R3, RZ, PT, P0 ;  /* 0x000000ff0300720c */ /* 0x000fda0003f05300 */
[----:B------:R-:W-:Y:S05]  /*0360*/  @!P0 BRA `(.L_x_1166) ;  /* 0x0000000000108947 */ /* 0x000fea0003800000 */
[----:B------:R-:W-:-:S05]  /*0370*/  IMAD.WIDE R2, R238, 0x4, R2 ;  /* 0x00000004ee027825 */ /* 0x000fca00078e0202 */
[----:B------:R-:W2:Y:S02]  /*0380*/  LD.E R72, desc[UR6][R2.64] ;  /* 0x0000000602487980 */ /* 0x000ea4000c101900 */
[----:B--2---:R-:W-:Y:S01]  /*0390*/  IADD3 R72, R72, -R11, RZ ;  /* 0x8000000b48487210 */ /* 0x004fe20007ffe0ff */
[----:B------:R-:W-:Y:S05]  /*03a0*/  BRA `(.L_x_1167) ;  /* 0x0000000000247947 */ /* 0x000fea0003800000 */
.L_x_1166:
[----:B------:R-:W2:Y:S01]  /*03b0*/  LD.E.64 R2, desc[UR6][R18.64+0x108] ;  /* 0x0001080612027980 */ /* 0x000ea2000c101b00 */
[----:B------:R-:W-:Y:S01]  /*03c0*/  BSSY B0, `(.L_x_1168) ;  /* 0x0000006000007945 */ /* 0x000fe20003800000 */
[----:B--2---:R-:W-:-:S04]  /*03d0*/  ISETP.NE.U32.AND P0, PT, R2, RZ, PT ;  /* 0x000000ff0200720c */ /* 0x004fc80003f05070 */
[----:B------:R-:W-:Y:S01]  /*03e0*/  ISETP.NE.AND.EX P0, PT, R3, RZ, PT, P0 ;  /* 0x000000ff0300720c */ /* 0x000fe20003f05300 */
[----:B------:R-:W-:-:S12]  /*03f0*/  IMAD.MOV.U32 R3, RZ, RZ, RZ ;  /* 0x000000ffff037224 */ /* 0x000fd800078e00ff */
[----:B------:R-:W-:Y:S05]  /*0400*/  @!P0 BRA `(.L_x_1169) ;  /* 0x0000000000048947 */ /* 0x000fea0003800000 */
[----:B------:R2:W5:Y:S02]  /*0410*/  LD.E R3, desc[UR6][R18.64+0xbc] ;  /* 0x0000bc0612037980 */ /* 0x000564000c101900 */
.L_x_1169:
[----:B------:R-:W-:Y:S05]  /*0420*/  BSYNC B0 ;  /* 0x0000000000007941 */ /* 0x000fea0003800000 */
.L_x_1168:
[----:B-----5:R-:W-:Y:S02]  /*0430*/  IADD3 R72, R74, R3, RZ ;  /* 0x000000034a487210 */ /* 0x020fe40007ffe0ff */
.L_x_1167:
[----:B------:R-:W-:Y:S05]  /*0440*/  BSYNC B1 ;  /* 0x0000000000017941 */ /* 0x000fea0003800000 */
.L_x_1165:
[----:B------:R-:W-:Y:S01]  /*0450*/  IMAD.SHL.U32 R81, R239, 0x40, RZ ;  /* 0x00000040ef517824 */ /* 0x000fe200078e00ff */
[----:B------:R-:W-:Y:S01]  /*0460*/  MOV R2, R236 ;  /* 0x000000ec00027202 */ /* 0x000fe20000000f00 */
[----:B------:R-:W-:-:S03]  /*0470*/  IMAD.MOV.U32 R3, RZ, RZ, 0x0 ;  /* 0x00000000ff037424 */ /* 0x000fc600078e00ff */
[----:B------:R-:W-:-:S13]  /*0480*/  ISETP.GT.AND P0, PT, R240, R81, PT ;  /* 0x00000051f000720c */ /* 0x000fda0003f04270 */
[----:B-1234-:R-:W-:Y:S05]  /*0490*/  @!P0 RET.REL.NODEC R2 `(_ZN5flash24flash_fwd_splitkv_kernelI23Flash_fwd_kernel_traitsILi256ELi64ELi64ELi4ELb0ELb0EN7cutlass10bfloat16_tE19Flash_kernel_traitsILi256ELi64ELi64ELi4ES3_EELb0ELb0ELb0ELb0ELb0ELb1ELb0ELb1EEEvNS_16Flash_fwd_paramsE) ;  /* 0xfffffff802d88950 */ /* 0x01efea0003c3ffff */
        /* <DEDUP_REMOVED lines=15> */
[----:B------:R-:W5:Y:S04]  /*0590*/  LD.E R3, desc[UR6][R18.64+0x60] ;  /* 0x0000600612037980 */ /* 0x000f68000c101900 */
[----:B------:R-:W4:Y:S01]  /*05a0*/  @!P0 LD.E.64 R14, desc[UR6][R18.64+0x80] ;  /* 0x00008006120e8980 */ /* 0x000f22000c101b00 */
[----:B------:R-:W-:-:S03]  /*05b0*/  SHF.R.S32.HI R8, RZ, 0x1f, R57 ;  /* 0x0000001fff087819 */ /* 0x000fc60000011439 */
[----:B------:R-:W5:Y:S01]  /*05c0*/  LD.E R0, desc[UR6][R18.64+0xb4] ;  /* 0x0000b40612007980 */ /* 0x000f62000c101900 */
[----:B------:R-:W-:-:S03]  /*05d0*/  LEA.HI R9, R8, R57, RZ, 0x3 ;  /* 0x0000003908097211 */ /* 0x000fc600078f18ff */
[----:B------:R-:W5:Y:S01]  /*05e0*/  LD.E.64 R4, desc[UR6][R18.64+0xa0] ;  /* 0x0000a00612047980 */ /* 0x000f62000c101b00 */
[----:B------:R-:W-:-:S03]  /*05f0*/  LOP3.LUT R8, R9, 0xfffffff8, RZ, 0xc0, !PT ;  /* 0xfffffff809087812 */ /* 0x000fc600078ec0ff */
[----:B------:R-:W5:Y:S02]  /*0600*/  LD.E R2, desc[UR6][R18.64+0xc0] ;  /* 0x0000c00612027980 */ /* 0x000f64000c101900 */
[----:B------:R-:W-:Y:S02]  /*0610*/  IMAD.IADD R57, R57, 0x1, -R8 ;  /* 0x0000000139397824 */ /* 0x000fe400078e0a08 */
[----:B------:R1:W5:Y:S02]  /*0620*/  LD.E.64 R26, desc[UR6][R18.64+0x70] ;  /* 0x00007006121a7980 */ /* 0x000364000c101b00 */
[----:B------:R-:W-:Y:S01]  /*0630*/  IMAD.SHL.U32 R28, R57, 0x8, RZ ;  /* 0x00000008391c7824 */ /* 0x000fe200078e00ff */
[----:B------:R-:W-:-:S04]  /*0640*/  @!P0 SHF.R.S32.HI R8, RZ, 0x1f, R238 ;  /* 0x0000001fff088819 */ /* 0x000fc800000114ee */
[----:B------:R-:W-:Y:S02]  /*0650*/  SHF.R.S32.HI R29, RZ, 0x1f, R28 ;  /* 0x0000001fff1d7819 */ /* 0x000fe4000001141c */
[----:B------:R-:W-:Y:S02]  /*0660*/  SHF.R.S32.HI R9, RZ, 0x3, R9 ;  /* 0x00000003ff097819 */ /* 0x000fe40000011409 */
[----:B------:R-:W-:Y:S01]  /*0670*/  IADD3 R240, -R81, R240, RZ ;  /* 0x000000f051f07210 */ /* 0x000fe20007ffe1ff */
[----:B------:R-:W-:Y:S01]  /*0680*/  BSSY B0, `(.L_x_1171) ;  /* 0x000002d000007945 */ /* 0x000fe20003800000 */
[----:B------:R-:W-:Y:S01]  /*0690*/  ISETP.NE.AND P3, PT, R57, RZ, PT ;  /* 0x000000ff3900720c */ /* 0x000fe20003f65270 */
[C---:B------:R-:W-:Y:S01]  /*06a0*/  VIADD R25, R28.reuse, 0x40 ;  /* 0x000000401c197836 */ /* 0x040fe20000000000 */
[C---:B------:R-:W-:Y:S01]  /*06b0*/  IADD3 R23, R28.reuse, 0x80, RZ ;  /* 0x000000801c177810 */ /* 0x040fe20007ffe0ff */
[----:B------:R-:W-:Y:S02]  /*06c0*/  VIADD R21, R28, 0xc0 ;  /* 0x000000c01c157836 */ /* 0x000fe40000000000 */
[----:B-1----:R-:W-:-:S05]  /*06d0*/  VIADD R19, R9, 0x10 ;  /* 0x0000001009137836 */ /* 0x002fca0000000000 */
[----:B------:R-:W-:Y:S01]  /*06e0*/  ISETP.GE.AND P1, PT, R19, R240, PT ;  /* 0x000000f01300720c */ /* 0x000fe20003f26270 */
        /* <DEDUP_REMOVED lines=14> */
[----:B------:R-:W-:Y:S01]  /*07d0*/  ISETP.GE.AND P0, PT, R9, R240, PT ;  /* 0x000000f00900720c */ /* 0x000fe20003f06270 */
[----:B---3--:R-:W-:Y:S01]  /*07e0*/  IMAD R33, R31, R237, RZ ;  /* 0x000000ed1f217224 */ /* 0x008fe200078e02ff */
[----:B------:R-:W-:-:S05]  /*07f0*/  SHF.R.S32.HI R8, RZ, 0x1f, R237 ;  /* 0x0000001fff087819 */ /* 0x000fca00000114ed */
[----:B------:R-:W-:Y:S02]  /*0800*/  IMAD R33, R30, R8, R33 ;  /* 0x000000081e217224 */ /* 0x000fe400078e0221 */
[----:B------:R-:W-:Y:S01]  /*0810*/  IMAD.WIDE.U32 R30, R237, R30, R12 ;  /* 0x0000001eed1e7225 */ /* 0x000fe200078e000c */
[----:B------:R-:W-:Y:S02]  /*0820*/  SHF.R.S32.HI R15, RZ, 0x1f, R9 ;  /* 0x0000001fff0f7819 */ /* 0x000fe40000011409 */
[----:B------:R-:W-:Y:S02]  /*0830*/  IADD3 R17, R9, 0x20, RZ ;  /* 0x0000002009117810 */ /* 0x000fe40007ffe0ff */
[----:B------:R-:W-:Y:S01]  /*0840*/  IADD3 R33, R31, R33, RZ ;  /* 0x000000211f217210 */ /* 0x000fe20007ffe0ff */
[----:B------:R-:W-:Y:S06]  /*0850*/  @P0 BRA `(.L_x_1172) ;  /* 0x00000000003c0947 */ /* 0x000fec0003800000 */
[----:B------:R-:W-:Y:S01]  /*0860*/  IMAD R8, R7, R9, RZ ;  /* 0x0000000907087224 */ /* 0x000fe200078e02ff */
[-C--:B-----5:R-:W-:Y:S01]  /*0870*/  ISETP.GE.AND P6, PT, R28, R2.reuse, PT ;  /* 0x000000021c00720c */ /* 0x0a0fe20003fc6270 */
[----:B------:R-:W-:Y:S01]  /*0880*/  IMAD.MOV.U32 R32, RZ, RZ, R30 ;  /* 0x000000ffff207224 */ /* 0x000fe200078e001e */
[-C--:B------:R-:W-:Y:S01]  /*0890*/  ISETP.GE.AND P5, PT, R25, R2.reuse, PT ;  /* 0x000000021900720c */ /* 0x080fe20003fa6270 */
[C---:B------:R-:W-:Y:S01]  /*08a0*/  IMAD R8, R6.reuse, R15, R8 ;  /* 0x0000000f06087224 */ /* 0x040fe200078e0208 */
[-C--:B------:R-:W-:Y:S01]  /*08b0*/  ISETP.GE.AND P4, PT, R23, R2.reuse, PT ;  /* 0x000000021700720c */ /* 0x080fe20003f86270 */
        /* <DEDUP_REMOVED lines=9> */
.L_x_1172:
[----:B------:R-:W-:Y:S05]  /*0950*/  BSYNC B0 ;  /* 0x0000000000007941 */ /* 0x000fea0003800000 */
.L_x_1171:
[----:B------:R-:W-:Y:S01]  /*0960*/  BSSY B0, `(.L_x_1173) ;  /* 0x0000015000007945 */ /* 0x000fe20003800000 */
[----:B------:R-:W-:-:S03]  /*0970*/  ISETP.GE.AND P0, PT, R17, R240, PT ;  /* 0x000000f01100720c */ /* 0x000fc60003f06270 */
[----:B------:R-:W-:Y:S10]  /*0980*/  @P1 BRA `(.L_x_1174) ;  /* 0x0000000000481947 */ /* 0x000ff40003800000 */
[----:B-1----:R-:W-:Y:S01]  /*0990*/  IADD3 R13, P1, R9, 0x10, RZ ;  /* 0x00000010090d7810 */ /* 0x002fe20007f3e0ff */
[----:B------:R-:W-:Y:S01]  /*09a0*/  IMAD.MOV.U32 R34, RZ, RZ, R30 ;  /* 0x000000ffff227224 */ /* 0x000fe200078e001e */
        /* <DEDUP_REMOVED lines=9> */
[----:B------:R-:W-:-:S04]  /*0a40*/  IMAD R11, R7, R13, R11 ;  /* 0x0000000d070b7224 */ /* 0x000fc800078e020b */
[----:B------:R-:W-:-:S05]  /*0a50*/  IMAD.IADD R11, R35, 0x1, R11 ;  /* 0x00000001230b7824 */ /* 0x000fca00078e020b */
[----:B------:R-:W-:-:S05]  /*0a60*/  LEA.HI.X R11, R34, R27, R11, 0x1, P6 ;  /* 0x0000001b220b7211 */ /* 0x000fca00030f0c0b */
[----:B------:R2:W-:Y:S04]  /*0a70*/  @!P5 ST.E.128 desc[UR6][R10.64], RZ ;  /* 0x000000ff0a00d985 */ /* 0x0005e8000c101d06 */
[----:B------:R2:W-:Y:S04]  /*0a80*/  @!P4 ST.E.128 desc[UR6][R10.64+0x80], RZ ;  /* 0x000080ff0a00c985 */ /* 0x0005e8000c101d06 */
[----:B------:R2:W-:Y:S04]  /*0a90*/  @!P2 ST.E.128 desc[UR6][R10.64+0x100], RZ ;  /* 0x000100ff0a00a985 */ /* 0x0005e8000c101d06 */
[----:B------:R2:W-:Y:S02]  /*0aa0*/  @!P1 ST.E.128 desc[UR6][R10.64+0x180], RZ ;  /* 0x000180ff0a009985 */ /* 0x0005e4000c101d06 */
.L_x_1174:
[----:B------:R-:W-:Y:S05]  /*0ab0*/  BSYNC B0 ;  /* 0x0000000000007941 */ /* 0x000fea0003800000 */
.L_x_1173:
[----:B-----5:R-:W-:Y:S01]  /*0ac0*/  IMAD R3, R238, R3, R237 ;  /* 0x00000003ee037224 */ /* 0x020fe200078e02ed */
[----:B------:R-:W-:Y:S01]  /*0ad0*/  BSSY B0, `(.L_x_1175) ;  /* 0x0000016000007945 */ /* 0x000fe20003800000 */
[----:B------:R-:W-:Y:S02]  /*0ae0*/  ISETP.GE.OR P5, PT, R19, R240, P3 ;  /* 0x000000f01300720c */ /* 0x000fe40001fa6670 */
[----:B------:R-:W-:Y:S01]  /*0af0*/  IMAD R0, R0, R3, R81 ;  /* 0x0000000300007224 */ /* 0x000fe200078e0251 */
[----:B------:R-:W-:Y:S10]  /*0b00*/  @P0 BRA `(.L_x_1176) ;  /* 0x0000000000480947 */ /* 0x000ff40003800000 */
[----:B--2---:R-:W-:Y:S01]  /*0b10*/  IADD3 R11, P0, R9, 0x20, RZ ;  /* 0x00000020090b7810 */ /* 0x004fe20007f1e0ff */
[----:B-1----:R-:W-:Y:S01]  /*0b20*/  IMAD.MOV.U32 R12, RZ, RZ, R30 ;  /* 0x000000ffff0c7224 */ /* 0x002fe200078e001e */
        /* <DEDUP_REMOVED lines=16> */
.L_x_1176:
[----:B------:R-:W-:Y:S05]  /*0c30*/  BSYNC B0 ;  /* 0x0000000000007941 */ /* 0x000fea0003800000 */
.L_x_1175:
[C---:B--23--:R-:W-:Y:S01]  /*0c40*/  VIADD R11, R9.reuse, 0x30 ;  /* 0x00000030090b7836 */ /* 0x04cfe20000000000 */
[-C--:B------:R-:W-:Y:S01]  /*0c50*/  ISETP.GE.OR P6, PT, R9, R240.reuse, P3 ;  /* 0x000000f00900720c */ /* 0x080fe20001fc6670 */
[----:B------:R-:W-:Y:S01]  /*0c60*/  BSSY B0, `(.L_x_1177) ;  /* 0x000001e000007945 */ /* 0x000fe20003800000 */
[-C--:B------:R-:W-:Y:S02]  /*0c70*/  ISETP.GE.OR P4, PT, R17, R240.reuse, P3 ;  /* 0x000000f01100720c */ /* 0x080fe40001f86670 */
[CC--:B------:R-:W-:Y:S02]  /*0c80*/  ISETP.GE.AND P1, PT, R11.reuse, R240.reuse, PT ;  /* 0x000000f00b00720c */ /* 0x0c0fe40003f26270 */
[C---:B------:R-:W-:Y:S02]  /*0c90*/  IADD3 R3, P0, R0.reuse, R9, RZ ;  /* 0x0000000900037210 */ /* 0x040fe40007f1e0ff */
[----:B------:R-:W-:Y:S02]  /*0ca0*/  ISETP.GE.OR P3, PT, R11, R240, P3 ;  /* 0x000000f00b00720c */ /* 0x000fe40001f66670 */
[----:B------:R-:W-:-:S02]  /*0cb0*/  LEA.HI.X.SX32 R0, R0, R15, 0x1, P0 ;  /* 0x0000000f00007211 */ /* 0x000fc400000f0eff */
[----:B------:R-:W-:Y:S01]  /*0cc0*/  LEA R10, P0, R3, R4, 0x2 ;  /* 0x00000004030a7211 */ /* 0x000fe200078010ff */
[----:B------:R-:W-:-:S03]  /*0cd0*/  @!P6 IMAD.MOV.U32 R4, RZ, RZ, 0x7f800000 ;  /* 0x7f800000ff04e424 */ /* 0x000fc600078e00ff */
[----:B------:R-:W-:Y:S01]  /*0ce0*/  LEA.HI.X R11, R3, R5, R0, 0x2, P0 ;  /* 0x00000005030b7211 */ /* 0x000fe200000f1400 */
[----:B------:R-:W-:Y:S02]  /*0cf0*/  @!P5 IMAD.MOV.U32 R3, RZ, RZ, 0x7f800000 ;  /* 0x7f800000ff03d424 */ /* 0x000fe400078e00ff */
[----:B------:R-:W-:Y:S01]  /*0d00*/  @!P4 IMAD.MOV.U32 R0, RZ, RZ, 0x7f800000 ;  /* 0x7f800000ff00c424 */ /* 0x000fe200078e00ff */
[----:B------:R-:W-:Y:S06]  /*0d10*/  @P1 BRA `(.L_x_1178) ;  /* 0x0000000000481947 */ /* 0x000fec0003800000 */
[----:B------:R-:W-:Y:S01]  /*0d20*/  IADD3 R9, P0, R9, 0x30, RZ ;  /* 0x0000003009097810 */ /* 0x000fe20007f1e0ff */
[----:B-1----:R-:W-:Y:S01]  /*0d30*/  IMAD.MOV.U32 R12, RZ, RZ, R30 ;  /* 0x000000ffff0c7224 */ /* 0x002fe200078e001e */
[-C--:B------:R-:W-:Y:S01]  /*0d40*/  ISETP.GE.AND P2, PT, R25, R2.reuse, PT ;  /* 0x000000021900720c */ /* 0x080fe20003f46270 */
[----:B------:R-:W-:Y:S02]  /*0d50*/  IMAD.MOV.U32 R13, RZ, RZ, R33 ;  /* 0x000000ffff0d7224 */ /* 0x000fe400078e0021 */
[----:B------:R-:W-:Y:S01]  /*0d60*/  IMAD.X R5, RZ, RZ, R15, P0 ;  /* 0x000000ffff057224 */ /* 0x000fe200000e060f */
[----:B------:R-:W-:Y:S01]  /*0d70*/  ISETP.GE.AND P0, PT, R28, R2, PT ;  /* 0x000000021c00720c */ /* 0x000fe20003f06270 */
[----:B------:R-:W-:-:S04]  /*0d80*/  IMAD.WIDE.U32 R12, R6, R9, R12 ;  /* 0x00000009060c7225 */ /* 0x000fc800078e000c */
[----:B------:R-:W-:Y:S01]  /*0d90*/  IMAD R5, R5, R6, RZ ;  /* 0x0000000605057224 */ /* 0x000fe200078e02ff */
[----:B------:R-:W-:-:S03]  /*0da0*/  LEA R6, P1, R12, R26, 0x1 ;  /* 0x0000001a0c067211 */ /* 0x000fc600078208ff */
[----:B------:R-:W-:-:S04]  /*0db0*/  IMAD R5, R7, R9, R5 ;  /* 0x0000000907057224 */ /* 0x000fc800078e0205 */
        /* <DEDUP_REMOVED lines=8> */
.L_x_1178:
[----:B------:R-:W-:Y:S05]  /*0e40*/  BSYNC B0 ;  /* 0x0000000000007941 */ /* 0x000fea0003800000 */
.L_x_1177:
[----:B------:R-:W-:Y:S01]  /*0e50*/  MOV R237, 0x0 ;  /* 0x0000000000ed7802 */ /* 0x000fe20000000f00 */
[----:B------:R-:W-:Y:S04]  /*0e60*/  @!P6 ST.E desc[UR6][R10.64], R4 ;  /* 0x000000040a00e985 */ /* 0x000fe8000c101906 */
[----:B------:R-:W-:Y:S04]  /*0e70*/  @!P5 ST.E desc[UR6][R10.64+0x40], R3 ;  /* 0x000040030a00d985 */ /* 0x000fe8000c101906 */
[----:B------:R1:W-:Y:S02]  /*0e80*/  @!P4 ST.E desc[UR6][R10.64+0x80], R0 ;  /* 0x000080000a00c985 */ /* 0x0003e4000c101906 */
[----:B-12---:R-:W-:Y:S05]  /*0e90*/  @P3 RET.REL.NODEC R236 `(_ZN5flash24flash_fwd_splitkv_kernelI23Flash_fwd_kernel_traitsILi256ELi64ELi64ELi4ELb0ELb0EN7cutlass10bfloat16_tE19Flash_kernel_traitsILi256ELi64ELi64ELi4ES3_EELb0ELb0ELb0ELb0ELb0ELb1ELb0ELb1EEEvNS_16Flash_fwd_paramsE) ;  /* 0xfffffff0ec583950 */ /* 0x006fea0003c3ffff */
[----:B------:R-:W-:Y:S02]  /*0ea0*/  MOV R3, 0x7f800000 ;  /* 0x7f80000000037802 */ /* 0x000fe40000000f00 */
[----:B------:R-:W-:-:S03]  /*0eb0*/  MOV R237, 0x0 ;  /* 0x0000000000ed7802 */ /* 0x000fc60000000f00 */
[----:B------:R1:W-:Y:S02]  /*0ec0*/  ST.E desc[UR6][R10.64+0xc0], R3 ;  /* 0x0000c0030a007985 */ /* 0x0003e4000c101906 */
[----:B-1----:R-:W-:Y:S05]  /*0ed0*/  RET.REL.NODEC R236 `(_ZN5flash24flash_fwd_splitkv_kernelI23Flash_fwd_kernel_traitsILi256ELi64ELi64ELi4ELb0ELb0EN7cutlass10bfloat16_tE19Flash_kernel_traitsILi256ELi64ELi64ELi4ES3_EELb0ELb0ELb0ELb0ELb0ELb1ELb0ELb1EEEvNS_16Flash_fwd_paramsE) ;  /* 0xfffffff0ec487950 */ /* 0x002fea0003c3ffff */
.L_x_1170:
        /* <DEDUP_REMOVED lines=14> */
[----:B------:R-:W-:-:S04]  /*0fc0*/  @P1 IMAD.WIDE.U32 R2, R4, R238, RZ ;  /* 0x000000ee04021225 */ /* 0x000fc800078e00ff */
[----:B------:R-:W-:Y:S01]  /*0fd0*/  @P1 IMAD R0, R4, R0, R5 ;  /* 0x0000000004001224 */ /* 0x000fe200078e0205 */
[----:B------:R-:W-:-:S03]  /*0fe0*/  @P1 LEA R244, P0, R2, R6, 0x2 ;  /* 0x0000000602f41211 */ /* 0x000fc600078010ff */
[----:B------:R-:W-:-:S05]  /*0ff0*/  @P1 IMAD.IADD R0, R3, 0x1, R0 ;  /* 0x0000000103001824 */ /* 0x000fca00078e0200 */
[----:B------:R-:W-:Y:S02]  /*1000*/  @P1 LEA.HI.X R245, R2, R7, R0, 0x2, P0 ;  /* 0x0000000702f51211 */ /* 0x000fe400000f1400 */
[----:B------:R-:W-:-:S04]  /*1010*/  ISETP.NE.U32.AND P0, PT, R244, RZ, PT ;  /* 0x000000fff400720c */ /* 0x000fc80003f05070 */
[----:B------:R-:W-:-:S13]  /*1020*/  ISETP.NE.AND.EX P0, PT, R245, RZ, PT, P0 ;  /* 0x000000fff500720c */ /* 0x000fda0003f05300 */
[----:B-1----:R-:W-:Y:S05]  /*1030*/  @!P0 BRA `(.L_x_1180) ;  /* 0x0000000400508947 */ /* 0x002fea0003800000 */
[----:B------:R-:W2:Y:S04]  /*1040*/  LD.E R8, desc[UR6][R18.64+0x170] ;  /* 0x0001700612087980 */ /* 0x000ea8000c101900 */
[----:B------:R-:W3:Y:S01]  /*1050*/  LD.E R2, desc[UR6][R18.64+0x68] ;  /* 0x0000680612027980 */ /* 0x000ee2000c101900 */
[----:B------:R-:W-:-:S03]  /*1060*/  LEA R7, R165, 0xffffffc0, 0x6 ;  /* 0xffffffc0a5077811 */ /* 0x000fc600078e30ff */
[----:B------:R-:W4:Y:S04]  /*1070*/  LD.E.64 R14, desc[UR6][R18.64+0x20] ;  /* 0x00002006120e7980 */ /* 0x000f28000c101b00 */
[----:B------:R-:W4:Y:S04]  /*1080*/  LD.E.64 R68, desc[UR6][R18.64+0x38] ;  /* 0x0000380612447980 */ /* 0x000f28000c101b00 */
[----:B------:R-:W4:Y:S04]  /*1090*/  LD.E.64 R20, desc[UR6][R18.64+0x50] ;  /* 0x0000500612147980 */ /* 0x000f28000c101b00 */
[----:B------:R-:W4:Y:S04]  /*10a0*/  LD.E.64 R12, desc[UR6][R18.64+0x28] ;  /* 0x00002806120c7980 */ /* 0x000f28000c101b00 */
[----:B------:R-:W5:Y:S04]  /*10b0*/  LD.E.64 R24, desc[UR6][R18.64+0x58] ;  /* 0x0000580612187980 */ /* 0x000f68000c101b00 */
[----:B------:R-:W5:Y:S01]  /*10c0*/  LD.E.64 R70, desc[UR6][R18.64+0x40] ;  /* 0x0000400612467980 */ /* 0x000f62000c101b00 */
[----:B--2---:R-:W-:-:S04]  /*10d0*/  IABS R4, R8 ;  /* 0x0000000800047213 */ /* 0x004fc80000000000 */
[----:B------:R-:W1:Y:S08]  /*10e0*/  I2F.RP R5, R4 ;  /* 0x0000000400057306 */ /* 0x000e700000209400 */
[----:B-1---5:R-:W1:Y:S02]  /*10f0*/  MUFU.RCP R10, R5 ;  /* 0x00000005000a7308 */ /* 0x022e640000001000 */
[----:B-1----:R-:W-:-:S06]  /*1100*/  VIADD R10, R10, 0xffffffe ;  /* 0x0ffffffe0a0a7836 */ /* 0x002fcc0000000000 */
[----:B------:R-:W1:Y:S01]  /*1110*/  F2I.FTZ.U32.TRUNC.NTZ R11, R10 ;  /* 0x0000000a000b7305 */ /* 0x000e62000021f000 */
[----:B------:R-:W-:Y:S01]  /*1120*/  IABS R0, R8 ;  /* 0x0000000800007213 */ /* 0x000fe20000000000 */
[----:B-1----:R-:W-:Y:S01]  /*1130*/  IMAD.MOV R3, RZ, RZ, -R11 ;  /* 0x000000ffff037224 */ /* 0x002fe200078e0a0b */
[----:B------:R-:W-:-:S03]  /*1140*/  MOV R10, RZ ;  /* 0x000000ff000a7202 */ /* 0x000fc60000000f00 */
[----:B------:R-:W-:Y:S01]  /*1150*/  IMAD R6, R3, R4, RZ ;  /* 0x0000000403067224 */ /* 0x000fe200078e02ff */
[----:B------:R-:W-:-:S03]  /*1160*/  IABS R3, R7 ;  /* 0x0000000700037213 */ /* 0x000fc60000000000 */
[----:B------:R-:W-:-:S04]  /*1170*/  IMAD.HI.U32 R6, R11, R6, R10 ;  /* 0x000000060b067227 */ /* 0x000fc800078e000a */
[----:B------:R-:W-:Y:S02]  /*1180*/  IMAD.MOV R0, RZ, RZ, -R0 ;  /* 0x000000ffff007224 */ /* 0x000fe400078e0a00 */
[----:B------:R-:W-:-:S04]  /*1190*/  IMAD.HI.U32 R9, R6, R3, RZ ;  /* 0x0000000306097227 */ /* 0x000fc800078e00ff */
[----:B------:R-:W-:-:S05]  /*11a0*/  IMAD R3, R9, R0, R3 ;  /* 0x0000000009037224 */ /* 0x000fca00078e0203 */
[----:B------:R-:W-:Y:S02]  /*11b0*/  ISETP.GT.U32.AND P1, PT, R4, R3, PT ;  /* 0x000000030400720c */ /* 0x000fe40003f24070 */
[----:B------:R-:W-:-:S11]  /*11c0*/  LOP3.LUT R0, R7, R8, RZ, 0x3c, !PT ;  /* 0x0000000807007212 */ /* 0x000fd600078e3cff */
[----:B------:R-:W-:-:S04]  /*11d0*/  @!P1 IADD3 R3, R3, -R4, RZ ;  /* 0x8000000403039210 */ /* 0x000fc80007ffe0ff */
[----:B------:R-:W-:Y:S01]  /*11e0*/  ISETP.GE.U32.AND P2, PT, R3, R4, PT ;  /* 0x000000040300720c */ /* 0x000fe20003f46070 */
[----:B------:R-:W-:Y:S01]  /*11f0*/  @!P1 VIADD R9, R9, 0x1 ;  /* 0x0000000109099836 */ /* 0x000fe20000000000 */
[----:B------:R-:W-:Y:S02]  /*1200*/  ISETP.GE.AND P0, PT, R0, RZ, PT ;  /* 0x000000ff0000720c */ /* 0x000fe40003f06270 */
[----:B------:R-:W-:-:S09]  /*1210*/  ISETP.NE.AND P1, PT, R8, RZ, PT ;  /* 0x000000ff0800720c */ /* 0x000fd20003f25270 */
[----:B------:R-:W-:-:S05]  /*1220*/  @P2 IADD3 R9, R9, 0x1, RZ ;  /* 0x0000000109092810 */ /* 0x000fca0007ffe0ff */
        /* <DEDUP_REMOVED lines=18> */
[----:B------:R-:W-:-:S13]  /*1350*/  ISETP.GT.U32.AND P1, PT, R6, R5, PT ;  /* 0x000000050600720c */ /* 0x000fda0003f24070 */
[----:B------:R-:W-:-:S04]  /*1360*/  @!P1 IADD3 R5, R5, -R6, RZ ;  /* 0x8000000605059210 */ /* 0x000fc80007ffe0ff */
[----:B------:R-:W-:Y:S01]  /*1370*/  ISETP.GE.U32.AND P2, PT, R5, R6, PT ;  /* 0x000000060500720c */ /* 0x000fe20003f46070 */
[----:B------:R-:W-:Y:S01]  /*1380*/  IMAD.MOV R6, RZ, RZ, -R9 ;  /* 0x000000ffff067224 */ /* 0x000fe200078e0a09 */
[----:B------:R-:W-:Y:S02]  /*1390*/  LOP3.LUT R5, R237, R2, RZ, 0x3c, !PT ;  /* 0x00000002ed057212 */ /* 0x000fe400078e3cff */
[----:B------:R-:W-:Y:S02]  /*13a0*/  @!P1 IADD3 R3, R3, 0x1, RZ ;  /* 0x0000000103039810 */ /* 0x000fe40007ffe0ff */
[----:B------:R-:W-:Y:S02]  /*13b0*/  ISETP.GE.AND P0, PT, R5, RZ, PT ;  /* 0x000000ff0500720c */ /* 0x000fe40003f06270 */
[----:B------:R-:W-:Y:S01]  /*13c0*/  ISETP.NE.AND P1, PT, R2, RZ, PT ;  /* 0x000000ff0200720c */ /* 0x000fe20003f25270 */
[----:B------:R-:W-:-:S04]  /*13d0*/  IMAD R7, R8, R6, R7 ;  /* 0x0000000608077224 */ /* 0x000fc800078e0207 */
[----:B------:R-:W-:Y:S01]  /*13e0*/  @P2 VIADD R3, R3, 0x1 ;  /* 0x0000000103032836 */ /* 0x000fe20000000000 */
[----:B--2---:R-:W-:Y:S01]  /*13f0*/  SHF.R.S32.HI R9, RZ, 0x1f, R0 ;  /* 0x0000001fff097819 */ /* 0x004fe20000011400 */
[-C--:B----4-:R-:W-:Y:S02]  /*1400*/  IMAD R4, R15, R0.reuse, RZ ;  /* 0x000000000f047224 */ /* 0x090fe400078e02ff */
[----:B------:R-:W-:-:S04]  /*1410*/  IMAD.WIDE.U32 R10, R14, R0, RZ ;  /* 0x000000000e0a7225 */ /* 0x000fc800078e00ff */
[----:B------:R-:W-:Y:S01]  /*1420*/  IMAD R4, R14, R9, R4 ;  /* 0x000000090e047224 */ /* 0x000fe200078e0204 */
[----:B------:R-:W-:-:S04]  /*1430*/  SHF.R.S32.HI R15, RZ, 0x1f, R7 ;  /* 0x0000001fff0f7819 */ /* 0x000fc80000011407 */
[----:B------:R-:W-:Y:S01]  /*1440*/  IADD3 R11, R11, R4, RZ ;  /* 0x000000040b0b7210 */ /* 0x000fe20007ffe0ff */
[----:B------:R-:W-:Y:S02]  /*1450*/  IMAD.MOV.U32 R4, RZ, RZ, R3 ;  /* 0x000000ffff047224 */ /* 0x000fe400078e0003 */
[----:B------:R-:W-:Y:S02]  /*1460*/  IMAD R3, R69, R7, RZ ;  /* 0x0000000745037224 */ /* 0x000fe400078e02ff */
[----:B------:R-:W-:Y:S01]  /*1470*/  IMAD.WIDE.U32 R10, R7, R68, R10 ;  /* 0x00000044070a7225 */ /* 0x000fe200078e000a */
[----:B------:R-:W-:Y:S02]  /*1480*/  @!P0 IADD3 R4, -R4, RZ, RZ ;  /* 0x000000ff04048210 */ /* 0x000fe40007ffe1ff */
[----:B------:R-:W-:Y:S01]  /*1490*/  @!P1 LOP3.LUT R4, RZ, R2, RZ, 0x33, !PT ;  /* 0x00000002ff049212 */ /* 0x000fe200078e33ff */
[----:B------:R-:W-:-:S03]  /*14a0*/  IMAD R3, R68, R15, R3 ;  /* 0x0000000f44037224 */ /* 0x000fc600078e0203 */
[----:B------:R-:W-:Y:S01]  /*14b0*/  SHF.R.S32.HI R5, RZ, 0x1f, R4 ;  /* 0x0000001fff057819 */ /* 0x000fe20000011404 */
[----:B------:R-:W-:Y:S02]  /*14c0*/  IMAD.IADD R11, R11, 0x1, R3 ;  /* 0x000000010b0b7824 */ /* 0x000fe400078e0203 */
[----:B------:R-:W-:Y:S02]  /*14d0*/  IMAD R3, R21, R4, RZ ;  /* 0x0000000415037224 */ /* 0x000fe400078e02ff */
[-C--:B------:R-:W-:Y:S02]  /*14e0*/  IMAD R2, R13, R0.reuse, RZ ;  /* 0x000000000d027224 */ /* 0x080fe400078e02ff */
[----:B------:R-:W-:-:S04]  /*14f0*/  IMAD.WIDE.U32 R22, R12, R0, RZ ;  /* 0x000000000c167225 */ /* 0x000fc800078e00ff */
[----:B------:R-:W-:Y:S02]  /*1500*/  IMAD R3, R20, R5, R3 ;  /* 0x0000000514037224 */ /* 0x000fe400078e0203 */
[----:B------:R-:W-:-:S04]  /*1510*/  IMAD.WIDE.U32 R10, R4, R20, R10 ;  /* 0x00000014040a7225 */ /* 0x000fc800078e000a */
[----:B------:R-:W-:Y:S01]  /*1520*/  IMAD R2, R12, R9, R2 ;  /* 0x000000090c027224 */ /* 0x000fe200078e0202 */
[----:B------:R-:W-:Y:S02]  /*1530*/  MOV R8, R22 ;  /* 0x0000001600087202 */ /* 0x000fe40000000f00 */
[----:B------:R-:W-:Y:S01]  /*1540*/  IADD3 R3, R11, R3, RZ ;  /* 0x000000030b037210 */ /* 0x000fe20007ffe0ff */
[----:B------:R-:W-:Y:S01]  /*1550*/  IMAD.IADD R9, R23, 0x1, R2 ;  /* 0x0000000117097824 */ /* 0x000fe200078e0202 */
[----:B------:R-:W-:Y:S01]  /*1560*/  MOV R0, R10 ;  /* 0x0000000a00007202 */ /* 0x000fe20000000f00 */
[----:B------:R-:W-:Y:S05]  /*1570*/  BRA `(.L_x_1181) ;  /* 0x0000000400387947 */ /* 0x000fea0003800000 */
.L_x_1180:
        /* <DEDUP_REMOVED lines=9> */
[----:B--2---:R-:W-:-:S04]  /*1610*/  IABS R3, R4 ;  /* 0x0000000400037213 */ /* 0x004fc80000000000 */
[----:B------:R-:W2:Y:S08]  /*1620*/  I2F.RP R6, R3 ;  /* 0x0000000300067306 */ /* 0x000eb00000209400 */
[----:B--2---:R-:W2:Y:S02]  /*1630*/  MUFU.RCP R2, R6 ;  /* 0x0000000600027308 */ /* 0x004ea40000001000 */
[----:B--2---:R-:W-:-:S06]  /*1640*/  IADD3 R2, R2, 0xffffffe, RZ ;  /* 0x0ffffffe02027810 */ /* 0x004fcc0007ffe0ff */
[----:B------:R-:W2:Y:S01]  /*1650*/  F2I.FTZ.U32.TRUNC.NTZ R9, R2 ;  /* 0x0000000200097305 */ /* 0x000ea2000021f000 */
[----:B------:R-:W-:Y:S02]  /*1660*/  IABS R7, R4 ;  /* 0x0000000400077213 */ /* 0x000fe40000000000 */
[----:B--2---:R-:W-:-:S05]  /*1670*/  IADD3 R0, RZ, -R9, RZ ;  /* 0x80000009ff007210 */ /* 0x004fca0007ffe0ff */
[----:B------:R-:W-:Y:S01]  /*1680*/  IMAD R5, R0, R3, RZ ;  /* 0x0000000300057224 */ /* 0x000fe200078e02ff */
[----:B------:R-:W-:-:S03]  /*1690*/  IABS R0, R237 ;  /* 0x000000ed00007213 */ /* 0x000fc60000000000 */
[----:B------:R-:W-:Y:S01]  /*16a0*/  IMAD.HI.U32 R5, R9, R5, R8 ;  /* 0x0000000509057227 */ /* 0x000fe200078e0008 */
[----:B------:R-:W-:-:S05]  /*16b0*/  IADD3 R7, RZ, -R7, RZ ;  /* 0x80000007ff077210 */ /* 0x000fca0007ffe0ff */
[----:B------:R-:W-:-:S04]  /*16c0*/  IMAD.HI.U32 R2, R5, R0, RZ ;  /* 0x0000000005027227 */ /* 0x000fc800078e00ff */
[----:B------:R-:W-:Y:S01]  /*16d0*/  IMAD R0, R2, R7, R0 ;  /* 0x0000000702007224 */ /* 0x000fe200078e0200 */
[----:B------:R-:W-:-:S04]  /*16e0*/  @!P3 SHF.R.S32.HI R6, RZ, 0x1f, R11 ;  /* 0x0000001fff06b819 */ /* 0x000fc8000001140b */
[----:B------:R-:W-:Y:S01]  /*16f0*/  ISETP.GT.U32.AND P0, PT, R3, R0, PT ;  /* 0x000000000300720c */ /* 0x000fe20003f04070 */
[-C--:B---3--:R-:W-:Y:S02]  /*1700*/  @!P3 IMAD R5, R69, R11.reuse, RZ ;  /* 0x0000000b4505b224 */ /* 0x088fe400078e02ff */
[----:B------:R-:W-:-:S04]  /*1710*/  @!P3 IMAD.WIDE.U32 R26, R68, R11, RZ ;  /* 0x0000000b441ab225 */ /* 0x000fc800078e00ff */
[----:B------:R-:W-:Y:S01]  /*1720*/  @!P3 IMAD R5, R6, R68, R5 ;  /* 0x000000440605b224 */ /* 0x000fe200078e0205 */
[----:B-----5:R-:W-:Y:S01]  /*1730*/  @!P3 SHF.R.S32.HI R6, RZ, 0x1f, R10 ;  /* 0x0000001fff06b819 */ /* 0x020fe2000001140a */
[----:B------:R-:W-:-:S03]  /*1740*/  @P3 IMAD.IADD R7, R11, 0x1, R12 ;  /* 0x000000010b073824 */ /* 0x000fc600078e020c */
[----:B------:R-:W-:Y:S01]  /*1750*/  @!P3 IADD3 R27, R27, R5, RZ ;  /* 0x000000051b1bb210 */ /* 0x000fe20007ffe0ff */
[----:B----4-:R-:W-:Y:S01]  /*1760*/  @!P3 IMAD R5, R15, R10, RZ ;  /* 0x0000000a0f05b224 */ /* 0x010fe200078e02ff */
[----:B------:R-:W-:Y:S01]  /*1770*/  @!P0 IADD3 R0, R0, -R3, RZ ;  /* 0x8000000300008210 */ /* 0x000fe20007ffe0ff */
[-C--:B------:R-:W-:Y:S02]  /*1780*/  @P3 IMAD R9, R69, R7.reuse, RZ ;  /* 0x0000000745093224 */ /* 0x080fe400078e02ff */
[----:B------:R-:W-:Y:S01]  /*1790*/  @P3 IMAD.WIDE.U32 R28, R68, R7, RZ ;  /* 0x00000007441c3225 */ /* 0x000fe200078e00ff */
[----:B------:R-:W-:Y:S02]  /*17a0*/  ISETP.GE.U32.AND P2, PT, R0, R3, PT ;  /* 0x000000030000720c */ /* 0x000fe40003f46070 */
[----:B------:R-:W-:Y:S01]  /*17b0*/  LOP3.LUT R0, R237, R4, RZ, 0x3c, !PT ;  /* 0x00000004ed007212 */ /* 0x000fe200078e3cff */
[C---:B------:R-:W-:Y:S02]  /*17c0*/  @!P3 IMAD R5, R14.reuse, R6, R5 ;  /* 0x000000060e05b224 */ /* 0x040fe400078e0205 */
[----:B------:R-:W-:Y:S01]  /*17d0*/  @!P3 IMAD.WIDE.U32 R14, R14, R10, R26 ;  /* 0x0000000a0e0eb225 */ /* 0x000fe200078e001a */
[----:B------:R-:W-:-:S02]  /*17e0*/  ISETP.GE.AND P1, PT, R0, RZ, PT ;  /* 0x000000ff0000720c */ /* 0x000fc40003f26270 */
[----:B------:R-:W-:Y:S02]  /*17f0*/  @!P0 IADD3 R2, R2, 0x1, RZ ;  /* 0x0000000102028810 */ /* 0x000fe40007ffe0ff */
[----:B------:R-:W-:Y:S02]  /*1800*/  @P3 IADD3 R9, R29, R9, RZ ;  /* 0x000000091d093210 */ /* 0x000fe40007ffe0ff */
[----:B------:R-:W-:Y:S02]  /*1810*/  ISETP.NE.AND P0, PT, R4, RZ, PT ;  /* 0x000000ff0400720c */ /* 0x000fe40003f05270 */
[----:B------:R-:W-:Y:S01]  /*1820*/  @!P3 IADD3 R9, R15, R5, RZ ;  /* 0x000000050f09b210 */ /* 0x000fe20007ffe0ff */
[-C--:B------:R-:W-:Y:S01]  /*1830*/  @!P3 IMAD R5, R71, R11.reuse, RZ ;  /* 0x0000000b4705b224 */ /* 0x080fe200078e02ff */
[----:B------:R-:W-:Y:S01]  /*1840*/  @!P3 SHF.R.S32.HI R3, RZ, 0x1f, R11 ;  /* 0x0000001fff03b819 */ /* 0x000fe2000001140b */
[----:B------:R-:W-:Y:S01]  /*1850*/  @!P3 IMAD.WIDE.U32 R26, R70, R11, RZ ;  /* 0x0000000b461ab225 */ /* 0x000fe200078e00ff */
[----:B------:R-:W-:-:S03]  /*1860*/  LEA R7, R165, 0xffffffc0, 0x6 ;  /* 0xffffffc0a5077811 */ /* 0x000fc600078e30ff */
[----:B------:R-:W-:Y:S01]  /*1870*/  @!P3 IMAD R3, R3, R70, R5 ;  /* 0x000000460303b224 */ /* 0x000fe200078e0205 */
[----:B------:R-:W-:Y:S01]  /*1880*/  @P2 IADD3 R2, R2, 0x1, RZ ;  /* 0x0000000102022810 */ /* 0x000fe20007ffe0ff */
[----:B------:R-:W-:Y:S01]  /*1890*/  @P3 IMAD.MOV.U32 R8, RZ, RZ, R28 ;  /* 0x000000ffff083224 */ /* 0x000fe200078e001c */
[----:B------:R-:W-:Y:S01]  /*18a0*/  SHF.R.S32.HI R15, RZ, 0x1f, R7 ;  /* 0x0000001fff0f7819 */ /* 0x000fe20000011407 */
[----:B------:R-:W-:Y:S01]  /*18b0*/  @!P3 IMAD.MOV.U32 R8, RZ, RZ, R14 ;  /* 0x000000ffff08b224 */ /* 0x000fe200078e000e */
[----:B------:R-:W-:Y:S01]  /*18c0*/  @!P3 IADD3 R27, R27, R3, RZ ;  /* 0x000000031b1bb210 */ /* 0x000fe20007ffe0ff */
[-C--:B------:R-:W-:Y:S01]  /*18d0*/  IMAD R6, R69, R7.reuse, RZ ;  /* 0x0000000745067224 */ /* 0x080fe200078e02ff */
[----:B------:R-:W-:Y:S01]  /*18e0*/  @!P1 IADD3 R2, -R2, RZ, RZ ;  /* 0x000000ff02029210 */ /* 0x000fe20007ffe1ff */
[----:B------:R-:W-:Y:S01]  /*18f0*/  @!P3 IMAD R0, R23, R10, RZ ;  /* 0x0000000a1700b224 */ /* 0x000fe200078e02ff */
[----:B------:R-:W-:Y:S01]  /*1900*/  @!P3 SHF.R.S32.HI R3, RZ, 0x1f, R10 ;  /* 0x0000001fff03b819 */ /* 0x000fe2000001140a */
[----:B------:R-:W-:Y:S01]  /*1910*/  IMAD R6, R15, R68, R6 ;  /* 0x000000440f067224 */ /* 0x000fe200078e0206 */
[----:B------:R-:W-:Y:S01]  /*1920*/  @!P0 LOP3.LUT R2, RZ, R4, RZ, 0x33, !PT ;  /* 0x00000004ff028212 */ /* 0x000fe200078e33ff */
[----:B------:R-:W-:Y:S01]  /*1930*/  IMAD.WIDE.U32 R8, R68, R7, R8 ;  /* 0x0000000744087225 */ /* 0x000fe200078e0008 */
[----:B------:R-:W-:-:S02]  /*1940*/  @P3 IADD3 R11, R11, R12, RZ ;  /* 0x0000000c0b0b3210 */ /* 0x000fc40007ffe0ff */
[----:B------:R-:W-:Y:S01]  /*1950*/  SHF.R.S32.HI R5, RZ, 0x1f, R2 ;  /* 0x0000001fff057819 */ /* 0x000fe20000011402 */
[----:B------:R-:W-:Y:S02]  /*1960*/  @!P3 IMAD R0, R22, R3, R0 ;  /* 0x000000031600b224 */ /* 0x000fe400078e0200 */
[----:B------:R-:W-:Y:S02]  /*1970*/  IMAD.IADD R13, R9, 0x1, R6 ;  /* 0x00000001090d7824 */ /* 0x000fe400078e0206 */
[----:B------:R-:W-:Y:S02]  /*1980*/  IMAD.MOV.U32 R12, RZ, RZ, R8 ;  /* 0x000000ffff0c7224 */ /* 0x000fe400078e0008 */
[----:B------:R-:W-:Y:S02]  /*1990*/  IMAD R3, R21, R2, RZ ;  /* 0x0000000215037224 */ /* 0x000fe400078e02ff */
[-C--:B------:R-:W-:Y:S02]  /*19a0*/  @P3 IMAD R9, R71, R11.reuse, RZ ;  /* 0x0000000b47093224 */ /* 0x080fe400078e02ff */
[----:B------:R-:W-:-:S04]  /*19b0*/  @P3 IMAD.WIDE.U32 R28, R70, R11, RZ ;  /* 0x0000000b461c3225 */ /* 0x000fc800078e00ff */
[----:B------:R-:W-:Y:S01]  /*19c0*/  @!P3 IMAD.WIDE.U32 R22, R22, R10, R26 ;  /* 0x0000000a1616b225 */ /* 0x000fe200078e001a */
[----:B------:R-:W-:-:S03]  /*19d0*/  @P3 IADD3 R9, R29, R9, RZ ;  /* 0x000000091d093210 */ /* 0x000fc60007ffe0ff */
[----:B------:R-:W-:-:S04]  /*19e0*/  IMAD.WIDE.U32 R12, R20, R2, R12 ;  /* 0x00000002140c7225 */ /* 0x000fc800078e000c */
[----:B------:R-:W-:Y:S01]  /*19f0*/  IMAD R3, R20, R5, R3 ;  /* 0x0000000514037224 */ /* 0x000fe200078e0203 */
[----:B------:R-:W-:Y:S01]  /*1a00*/  @!P3 IADD3 R9, R23, R0, RZ ;  /* 0x000000001709b210 */ /* 0x000fe20007ffe0ff */
[----:B------:R-:W-:Y:S01]  /*1a10*/  @P3 IMAD.MOV.U32 R8, RZ, RZ, R28 ;  /* 0x000000ffff083224 */ /* 0x000fe200078e001c */
[----:B------:R-:W-:Y:S01]  /*1a20*/  @!P3 MOV R8, R22 ;  /* 0x000000160008b202 */ /* 0x000fe20000000f00 */
[----:B------:R-:W-:Y:S01]  /*1a30*/  IMAD.MOV.U32 R0, RZ, RZ, R12 ;  /* 0x000000ffff007224 */ /* 0x000fe200078e000c */
[----:B------:R-:W-:Y:S02]  /*1a40*/  IADD3 R3, R13, R3, RZ ;  /* 0x000000030d037210 */ /* 0x000fe40007ffe0ff */
[----:B-1----:R-:W-:Y:S02]  /*1a50*/  MOV R4, R2 ;  /* 0x0000000200047202 */ /* 0x002fe40000000f00 */
.L_x_1181:
[----:B------:R-:W-:Y:S05]  /*1a60*/  BSYNC B0 ;  /* 0x0000000000007941 */ /* 0x000fea0003800000 */
.L_x_1179:
        /* <DEDUP_REMOVED lines=12> */
[----:B------:R-:W-:Y:S02]  /*1b30*/  LOP3.LUT R14, R186, 0xfffffff8, RZ, 0xc0, !PT ;  /* 0xfffffff8ba0e7812 */ /* 0x000fe400078ec0ff */
[----:B------:R-:W-:Y:S02]  /*1b40*/  SHF.R.S32.HI R6, RZ, 0x4, R13 ;  /* 0x00000004ff067819 */ /* 0x000fe4000001140d */
[----:B------:R-:W-:Y:S01]  /*1b50*/  LOP3.LUT R12, R13, 0xfffffff0, RZ, 0xc0, !PT ;  /* 0xfffffff00d0c7812 */ /* 0x000fe200078ec0ff */
[----:B------:R-:W-:Y:S01]  /*1b60*/  IMAD.IADD R59, R57, 0x1, -R14 ;  /* 0x00000001393b7824 */ /* 0x000fe200078e0a0e */
[----:B------:R-:W-:-:S03]  /*1b70*/  LEA.HI R73, R13, R6, RZ, 0x1 ;  /* 0x000000060d497211 */ /* 0x000fc600078f08ff */
[----:B------:R-:W-:Y:S02]  /*1b80*/  IMAD.IADD R13, R57, 0x1, -R12 ;  /* 0x00000001390d7824 */ /* 0x000fe400078e0a0c */
[----:B------:R-:W-:-:S03]  /*1b90*/  IMAD.SHL.U32 R14, R59, 0x8, RZ ;  /* 0x000000083b0e7824 */ /* 0x000fc600078e00ff */
[----:B------:R-:W-:Y:S02]  /*1ba0*/  SHF.R.S32.HI R12, RZ, 0x1f, R13 ;  /* 0x0000001fff0c7819 */ /* 0x000fe4000001140d */
[----:B------:R-:W-:Y:S02]  /*1bb0*/  IADD3 R26, P1, R14, R8, RZ ;  /* 0x000000080e1a7210 */ /* 0x000fe40007f3e0ff */
[----:B------:R-:W-:Y:S02]  /*1bc0*/  LOP3.LUT R73, R73, 0xfffffffe, RZ, 0xc0, !PT ;  /* 0xfffffffe49497812 */ /* 0x000fe400078ec0ff */
[----:B------:R-:W-:Y:S02]  /*1bd0*/  LEA.HI R8, R12, R13, RZ, 0x3 ;  /* 0x0000000d0c087211 */ /* 0x000fe400078f18ff */
[----:B------:R-:W-:Y:S01]  /*1be0*/  SHF.R.S32.HI R186, RZ, 0x3, R186 ;  /* 0x00000003ffba7819 */ /* 0x000fe200000114ba */
[----:B------:R-:W-:Y:S01]  /*1bf0*/  IMAD.IADD R73, R6, 0x1, -R73 ;  /* 0x0000000106497824 */ /* 0x000fe200078e0a49 */
[----:B------:R-:W-:Y:S01]  /*1c00*/  LOP3.LUT R12, R8, 0xfffffff8, RZ, 0xc0, !PT ;  /* 0xfffffff8080c7812 */ /* 0x000fe200078ec0ff */
[----:B------:R-:W-:Y:S01]  /*1c10*/  IMAD R6, R15, R70, RZ ;  /* 0x000000460f067224 */ /* 0x000fe200078e02ff */
[----:B------:R-:W-:-:S02]  /*1c20*/  SHF.R.S32.HI R15, RZ, 0x1f, R14 ;  /* 0x0000001fff0f7819 */ /* 0x000fc4000001140e */
[----:B------:R-:W-:Y:S01]  /*1c30*/  LEA.HI R2, R2, R57, RZ, 0x6 ;  /* 0x0000003902027211 */ /* 0x000fe200078f30ff */
[----:B-1----:R-:W-:Y:S02]  /*1c40*/  IMAD.SHL.U32 R17, R186, 0x40, RZ ;  /* 0x00000040ba117824 */ /* 0x002fe400078e00ff */
[----:B------:R-:W-:Y:S02]  /*1c50*/  IMAD.IADD R12, R13, 0x1, -R12 ;  /* 0x000000010d0c7824 */ /* 0x000fe400078e0a0c */
[----:B------:R-:W-:Y:S02]  /*1c60*/  IMAD.X R27, R15, 0x1, R9, P1 ;  /* 0x000000010f1b7824 */ /* 0x000fe400008e0609 */
[----:B------:R-:W-:Y:S01]  /*1c70*/  IMAD.SHL.U32 R174, R2, 0x8, RZ ;  /* 0x0000000802ae7824 */ /* 0x000fe200078e00ff */
[----:B------:R-:W-:Y:S01]  /*1c80*/  LOP3.LUT R17, R17, 0x1c0, RZ, 0xc0, !PT ;  /* 0x000001c011117812 */ /* 0x000fe200078ec0ff */
[----:B------:R-:W-:Y:S02]  /*1c90*/  IMAD.SHL.U32 R2, R12, 0x40, RZ ;  /* 0x000000400c027824 */ /* 0x000fe400078e00ff */
[----:B------:R-:W-:-:S02]  /*1ca0*/  IMAD R6, R7, R71, R6 ;  /* 0x0000004707067224 */ /* 0x000fc400078e0206 */
[----:B------:R-:W-:Y:S01]  /*1cb0*/  IMAD.WIDE.U32 R26, R7, R70, R26 ;  /* 0x00000046071a7225 */ /* 0x000fe200078e001a */
[----:B------:R-:W-:Y:S02]  /*1cc0*/  LOP3.LUT R20, R17, 0x38, R14, 0xf8, !PT ;  /* 0x0000003811147812 */ /* 0x000fe400078ef80e */
[----:B------:R-:W-:Y:S01]  /*1cd0*/  LOP3.LUT R2, R2, 0x1c0, RZ, 0xc0, !PT ;  /* 0x000001c002027812 */ /* 0x000fe200078ec0ff */
[----:B------:R-:W-:Y:S01]  /*1ce0*/  IMAD.SHL.U32 R7, R73, 0x8, RZ ;  /* 0x0000000849077824 */ /* 0x000fe200078e00ff */
[----:B------:R-:W-:Y:S02]  /*1cf0*/  SHF.R.U32.HI R17, RZ, 0x3, R17 ;  /* 0x00000003ff117819 */ /* 0x000fe40000011611 */
[----:B------:R-:W-:Y:S02]  /*1d00*/  LOP3.LUT P3, RZ, R12, 0x4, RZ, 0xc0, !PT ;  /* 0x000000040cff7812 */ /* 0x000fe4000786c0ff */
[----:B------:R-:W-:Y:S02]  /*1d10*/  LOP3.LUT R7, R2, 0x8, R7, 0xf8, !PT ;  /* 0x0000000802077812 */ /* 0x000fe400078ef807 */
[----:B------:R-:W-:-:S02]  /*1d20*/  LOP3.LUT R17, R20, R17, RZ, 0x3c, !PT ;  /* 0x0000001114117212 */ /* 0x000fc400078e3cff */
[----:B------:R-:W-:Y:S02]  /*1d30*/  SHF.R.U32.HI R2, RZ, 0x3, R2 ;  /* 0x00000003ff027819 */ /* 0x000fe40000011602 */
[----:B------:R-:W-:Y:S02]  /*1d40*/  LOP3.LUT P2, RZ, R12, 0x2, RZ, 0xc0, !PT ;  /* 0x000000020cff7812 */ /* 0x000fe4000784c0ff */
[----:B------:R-:W-:Y:S01]  /*1d50*/  LOP3.LUT R55, R7, R2, RZ, 0x3c, !PT ;  /* 0x0000000207377212 */ /* 0x000fe200078e3cff */
[----:B------:R-:W-:Y:S01]  /*1d60*/  IMAD.IADD R27, R27, 0x1, R6 ;  /* 0x000000011b1b7824 */ /* 0x000fe200078e0206 */
[----:B------:R-:W-:Y:S02]  /*1d70*/  SHF.R.S32.HI R75, RZ, 0x1f, R238 ;  /* 0x0000001fff4b7819 */ /* 0x000fe400000114ee */
[----:B------:R-:W-:Y:S01]  /*1d80*/  SHF.R.S32.HI R9, RZ, 0x1f, R237 ;  /* 0x0000001fff097819 */ /* 0x000fe200000114ed */
[----:B------:R-:W-:Y:S01]  /*1d90*/  IMAD R182, R25, R4, RZ ;  /* 0x0000000419b67224 */ /* 0x000fe200078e02ff */
[----:B------:R-:W-:-:S03]  /*1da0*/  SHF.R.S32.HI R187, RZ, 0x1f, R186 ;  /* 0x0000001fffbb7819 */ /* 0x000fc600000114ba */
[-C--:B------:R-:W-:Y:S02]  /*1db0*/  IMAD R182, R5, R24.reuse, R182 ;  /* 0x0000001805b67224 */ /* 0x080fe400078e02b6 */
[----:B------:R-:W-:-:S04]  /*1dc0*/  IMAD.WIDE.U32 R24, R4, R24, R26 ;  /* 0x0000001804187225 */ /* 0x000fc800078e001a */
        /* <DEDUP_REMOVED lines=8> */
[----:B------:R-:W-:Y:S02]  /*1e50*/  IMAD.SHL.U32 R8, R8, 0x40, RZ ;  /* 0x0000004008087824 */ /* 0x000fe400078e00ff */
[----:B------:R-:W-:Y:S02]  /*1e60*/  IMAD.MOV.U32 R58, RZ, RZ, 0x10 ;  /* 0x00000010ff3a7424 */ /* 0x000fe400078e00ff */
[----:B------:R-:W-:Y:S02]  /*1e70*/  IMAD.MOV.U32 R56, RZ, RZ, 0x20 ;  /* 0x00000020ff387424 */ /* 0x000fe400078e00ff */
[----:B------:R-:W-:Y:S01]  /*1e80*/  IMAD.IADD R185, R183, 0x1, R185 ;  /* 0x00000001b7b97824 */ /* 0x000fe200078e02b9 */
[----:B------:R-:W-:Y:S01]  /*1e90*/  LOP3.LUT R174, R17, 0xfffffe00, R174, 0xf8, !PT ;  /* 0xfffffe0011ae7812 */ /* 0x000fe200078ef8ae */
[----:B------:R-:W-:Y:S01]  /*1ea0*/  IMAD.SHL.U32 R230, R70, 0x10, RZ ;  /* 0x0000001046e67824 */ /* 0x000fe200078e00ff */
[----:B------:R-:W-:Y:S01]  /*1eb0*/  LOP3.LUT R55, R55, 0xfffffe00, R8, 0xf8, !PT ;  /* 0xfffffe0037377812 */ /* 0x000fe200078ef808 */
[----:B------:R-:W-:Y:S01]  /*1ec0*/  IMAD.SHL.U32 R76, R59, 0x4, RZ ;  /* 0x000000043b4c7824 */ /* 0x000fe200078e00ff */
[----:B------:R-:W-:-:S02]  /*1ed0*/  SHF.L.U64.HI R233, R68, 0x4, R69 ;  /* 0x0000000444e97819 */ /* 0x000fc40000010245 */
[----:B------:R-:W-:Y:S02]  /*1ee0*/  SHF.L.U32 R232, R68, 0x4, RZ ;  /* 0x0000000444e87819 */ /* 0x000fe400000006ff */
[----:B------:R-:W-:Y:S02]  /*1ef0*/  SHF.L.U64.HI R231, R70, 0x4, R71 ;  /* 0x0000000446e77819 */ /* 0x000fe40000010247 */
[----:B------:R-:W-:Y:S02]  /*1f00*/  SEL R58, R58, 0xfffffff0, !P2 ;  /* 0xfffffff03a3a7807 */ /* 0x000fe40005000000 */
[----:B------:R-:W-:Y:S01]  /*1f10*/  SEL R56, R56, 0xffffffe0, !P3 ;  /* 0xffffffe038387807 */ /* 0x000fe20005800000 */
[----:B--2---:R-:W-:-:S04]  /*1f20*/  @P0 IMAD.WIDE.U32 R20, R196, R242, RZ ;  /* 0x000000f2c4140225 */ /* 0x004fc800078e00ff */
[----:B------:R-:W-:Y:S02]  /*1f30*/  @P0 IMAD.MOV.U32 R2, RZ, RZ, R20 ;  /* 0x000000ffff020224 */ /* 0x000fe400078e0014 */
[----:B---3--:R-:W-:-:S04]  /*1f40*/  @!P0 IMAD.WIDE.U32 R12, R22, R238, RZ ;  /* 0x000000ee160c8225 */ /* 0x008fc800078e00ff */
[----:B------:R-:W-:Y:S02]  /*1f50*/  @!P0 IMAD.MOV.U32 R2, RZ, RZ, R12 ;  /* 0x000000ffff028224 */ /* 0x000fe400078e000c */
[----:B------:R-:W-:Y:S02]  /*1f60*/  @!P0 IMAD R6, R23, R238, RZ ;  /* 0x000000ee17068224 */ /* 0x000fe400078e02ff */
[----:B------:R-:W-:Y:S01]  /*1f70*/  @P0 IMAD R7, R197, R242, RZ ;  /* 0x000000f2c5070224 */ /* 0x000fe200078e02ff */
[----:B------:R-:W-:Y:S01]  /*1f80*/  IADD3 R12, P1, R14, R2, RZ ;  /* 0x000000020e0c7210 */ /* 0x000fe20007f3e0ff */
[----:B------:R-:W-:Y:S02]  /*1f90*/  @!P0 IMAD R6, R22, R75, R6 ;  /* 0x0000004b16068224 */ /* 0x000fe400078e0206 */
[----:B------:R-:W-:Y:S02]  /*1fa0*/  IMAD R2, R11, R237, RZ ;  /* 0x000000ed0b027224 */ /* 0x000fe400078e02ff */
[----:B------:R-:W-:-:S02]  /*1fb0*/  VIADD R11, R14, 0x40 ;  /* 0x000000400e0b7836 */ /* 0x000fc40000000000 */
[----:B------:R-:W-:Y:S01]  /*1fc0*/  @P0 IMAD.IADD R7, R21, 0x1, R7 ;  /* 0x0000000115070824 */ /* 0x000fe200078e0207 */
[----:B------:R-:W-:Y:S02]  /*1fd0*/  @!P0 IADD3 R7, R13, R6, RZ ;  /* 0x000000060d078210 */ /* 0x000fe40007ffe0ff */
[----:B----4-:R-:W-:-:S03]  /*1fe0*/  ISETP.GE.AND P0, PT, R11, R79, PT ;  /* 0x0000004f0b00720c */ /* 0x010fc60003f06270 */
[----:B------:R-:W-:Y:S01]  /*1ff0*/  IMAD.X R13, R15, 0x1, R7, P1 ;  /* 0x000000010f0d7824 */ /* 0x000fe200008e0607 */
[----:B------:R-:W-:Y:S02]  /*2000*/  SEL R6, RZ, 0xffffffff, P0 ;  /* 0xffffffffff067807 */ /* 0x000fe40000000000 */
[----:B------:R-:W-:-:S03]  /*2010*/  ISETP.GE.AND P1, PT, R14, R79, PT ;  /* 0x0000004f0e00720c */ /* 0x000fc60003f26270 */
[----:B------:R-:W-:Y:S01]  /*2020*/  IMAD.SHL.U32 R6, R6, 0x2, RZ ;  /* 0x0000000206067824 */ /* 0x000fe200078e00ff */
[----:B------:R-:W-:Y:S01]  /*2030*/  SEL R7, RZ, 0x1, P1 ;  /* 0x00000001ff077807 */ /* 0x000fe20000800000 */
[----:B------:R-:W-:-:S03]  /*2040*/  IMAD R2, R10, R9, R2 ;  /* 0x000000090a027224 */ /* 0x000fc600078e0202 */
[----:B------:R-:W-:Y:S02]  /*2050*/  LOP3.LUT R6, R6, 0x2, R7, 0xe2, !PT ;  /* 0x0000000206067812 */ /* 0x000fe400078ee207 */
[----:B------:R-:W-:Y:S01]  /*2060*/  SHF.R.S32.HI R7, RZ, 0x1f, R74 ;  /* 0x0000001fff077819 */ /* 0x000fe2000001144a */
[----:B------:R-:W-:-:S03]  /*2070*/  VIADD R9, R14, 0xc0 ;  /* 0x000000c00e097836 */ /* 0x000fc60000000000 */
[----:B------:R-:W-:Y:S02]  /*2080*/  LEA.HI R106, R7, R74, RZ, 0x6 ;  /* 0x0000004a076a7211 */ /* 0x000fe400078f30ff */
[----:B------:R-:W-:Y:S02]  /*2090*/  ISETP.GE.AND P0, PT, R9, R79, PT ;  /* 0x0000004f0900720c */ /* 0x000fe40003f06270 */
[----:B------:R-:W-:Y:S02]  /*20a0*/  SHF.R.S32.HI R106, RZ, 0x6, R106 ;  /* 0x00000006ff6a7819 */ /* 0x000fe4000001146a */
[----:B------:R-:W-:Y:S02]  /*20b0*/  SEL R77, RZ, 0x8, P0 ;  /* 0x00000008ff4d7807 */ /* 0x000fe40000000000 */
[----:B------:R-:W-:Y:S02]  /*20c0*/  VIMNMX R106, RZ, R106, !PT ;  /* 0x0000006aff6a7248 */ /* 0x000fe40007fe0100 */
[----:B------:R-:W-:Y:S01]  /*20d0*/  IADD3 R176, P0, R14, R0, RZ ;  /* 0x000000000eb07210 */ /* 0x000fe20007f1e0ff */
[----:B------:R-:W-:Y:S01]  /*20e0*/  @!P4 IMAD.MOV.U32 R16, RZ, RZ, RZ ;  /* 0x000000ffff10c224 */ /* 0x000fe200078e00ff */
[----:B------:R-:W-:Y:S01]  /*20f0*/  ISETP.GT.AND P4, PT, R165, R106, PT ;  /* 0x0000006aa500720c */ /* 0x000fe20003f84270 */
[----:B------:R-:W-:-:S04]  /*2100*/  IMAD.WIDE.U32 R12, R237, R10, R12 ;  /* 0x0000000aed0c7225 */ /* 0x000fc800078e000c */
[----:B------:R-:W-:Y:S02]  /*2110*/  VIADD R10, R14, 0x80 ;  /* 0x000000800e0a7836 */ /* 0x000fe40000000000 */
[----:B------:R-:W-:Y:S02]  /*2120*/  IMAD.X R177, R15, 0x1, R3, P0 ;  /* 0x000000010fb17824 */ /* 0x000fe400000e0603 */
[----:B------:R-:W-:Y:S01]  /*2130*/  IMAD R195, R193, R196, RZ ;  /* 0x000000c4c1c37224 */ /* 0x000fe200078e02ff */
[----:B------:R-:W-:Y:S01]  /*2140*/  ISETP.GE.AND P1, PT, R10, R79, PT ;  /* 0x0000004f0a00720c */ /* 0x000fe20003f26270 */
[----:B------:R-:W-:-:S04]  /*2150*/  IMAD.WIDE.U32 R176, R186, R68, R176 ;  /* 0x00000044bab07225 */ /* 0x000fc800078e00b0 */
[----:B------:R-:W-:Y:S01]  /*2160*/  IMAD.IADD R13, R13, 0x1, R2 ;  /* 0x000000010d0d7824 */ /* 0x000fe200078e0202 */
[----:B------:R-:W-:Y:S01]  /*2170*/  SEL R2, RZ, 0x4, P1 ;  /* 0x00000004ff027807 */ /* 0x000fe20000800000 */
[----:B------:R-:W-:Y:S01]  /*2180*/  IMAD R195, R192, R197, R195 ;  /* 0x000000c5c0c37224 */ /* 0x000fe200078e02c3 */
[----:B------:R-:W-:Y:S01]  /*2190*/  LEA R234, P1, R176, R180, 0x1 ;  /* 0x000000b4b0ea7211 */ /* 0x000fe200078208ff */
[----:B------:R-:W-:Y:S01]  /*21a0*/  IMAD.IADD R179, R177, 0x1, R179 ;  /* 0x00000001b1b37824 */ /* 0x000fe200078e02b3 */
[----:B------:R-:W-:Y:S01]  /*21b0*/  LEA R188, P0, R182, R190, 0x1 ;  /* 0x000000beb6bc7211 */ /* 0x000fe200078008ff */
[----:B------:R-:W-:Y:S01]  /*21c0*/  IMAD.WIDE.U32 R192, R192, R196, R12 ;  /* 0x000000c4c0c07225 */ /* 0x000fe200078e000c */
[----:B------:R-:W-:Y:S02]  /*21d0*/  LOP3.LUT R77, R77, R6, R2, 0xfe, !PT ;  /* 0x000000064d4d7212 */ /* 0x000fe400078efe02 */
[----:B------:R-:W-:Y:S01]  /*21e0*/  LEA.HI.X R235, R176, R181, R179, 0x1, P1 ;  /* 0x000000b5b0eb7211 */ /* 0x000fe200008f0cb3 */
[----:B------:R-:W-:Y:S01]  /*21f0*/  IMAD.IADD R195, R193, 0x1, R195 ;  /* 0x00000001c1c37824 */ /* 0x000fe200078e02c3 */
        /* <DEDUP_REMOVED lines=13> */
[C---:B------:R-:W-:Y:S01]  /*22d0*/  IMAD.SHL.U32 R84, R70.reuse, 0x20, RZ ;  /* 0x0000002046547824 */ /* 0x040fe200078e00ff */
[----:B------:R-:W-:Y:S01]  /*22e0*/  LOP3.LUT R170, R77, 0xffff, RZ, 0xc0, !PT ;  /* 0x0000ffff4daa7812 */ /* 0x000fe200078ec0ff */
[----:B------:R-:W-:Y:S01]  /*22f0*/  IMAD R83, R71, 0x60, RZ ;  /* 0x0000006047537824 */ /* 0x000fe200078e02ff */
[C---:B------:R-:W-:Y:S01]  /*2300*/  SHF.L.U64.HI R85, R70.reuse, 0x5, R71 ;  /* 0x0000000546557819 */ /* 0x040fe20000010247 */
[----:B------:R-:W-:Y:S01]  /*2310*/  IMAD.WIDE.U32 R200, R70, 0x60, RZ ;  /* 0x0000006046c87825 */ /* 0x000fe200078e00ff */
[----:B------:R-:W-:-:S02]  /*2320*/  LOP3.LUT R173, R170, 0x1, RZ, 0xc0, !PT ;  /* 0x00000001aaad7812 */ /* 0x000fc400078ec0ff */
[----:B------:R-:W-:Y:S01]  /*2330*/  LOP3.LUT R172, R170, 0x2, RZ, 0xc0, !PT ;  /* 0x00000002aaac7812 */ /* 0x000fe200078ec0ff */
[----:B------:R-:W-:Y:S01]  /*2340*/  VIADD R82, R186, 0x10 ;  /* 0x00000010ba527836 */ /* 0x000fe20000000000 */
[----:B------:R-:W-:Y:S01]  /*2350*/  LOP3.LUT R171, R170, 0x4, RZ, 0xc0, !PT ;  /* 0x00000004aaab7812 */ /* 0x000fe200078ec0ff */
[----:B------:R-:W-:Y:S01]  /*2360*/  VIADD R78, R186, 0x30 ;  /* 0x00000030ba4e7836 */ /* 0x000fe20000000000 */
[----:B------:R-:W-:Y:S01]  /*2370*/  SHF.L.U64.HI R85, R84, 0x1, R85 ;  /* 0x0000000154557819 */ /* 0x000fe20000010255 */
[----:B------:R-:W-:Y:S01]  /*2380*/  IMAD.SHL.U32 R104, R68, 0x20, RZ ;  /* 0x0000002044687824 */ /* 0x000fe200078e00ff */
[----:B------:R-:W-:Y:S01]  /*2390*/  IADD3 R80, R186, 0x20, RZ ;  /* 0x00000020ba507810 */ /* 0x000fe20007ffe0ff */
[----:B------:R-:W-:Y:S01]  /*23a0*/  IMAD.MOV.U32 R143, RZ, RZ, R235 ;  /* 0x000000ffff8f7224 */ /* 0x000fe200078e00eb */
[----:B------:R-:W-:Y:S01]  /*23b0*/  SHF.L.U64.HI R105, R68, 0x5, R69 ;  /* 0x0000000544697819 */ /* 0x000fe20000010245 */
[----:B------:R-:W-:Y:S01]  /*23c0*/  IMAD.MOV.U32 R144, RZ, RZ, R188 ;  /* 0x000000ffff907224 */ /* 0x000fe200078e00bc */
[----:B------:R-:W-:Y:S01]  /*23d0*/  MOV R142, R234 ;  /* 0x000000ea008e7202 */ /* 0x000fe20000000f00 */
[----:B------:R-:W-:Y:S01]  /*23e0*/  IMAD.MOV.U32 R145, RZ, RZ, R189 ;  /* 0x000000ffff917224 */ /* 0x000fe200078e00bd */
[----:B------:R-:W-:Y:S01]  /*23f0*/  LOP3.LUT R170, R170, 0x8, RZ, 0xc0, !PT ;  /* 0x00000008aaaa7812 */ /* 0x000fe200078ec0ff */
[----:B------:R-:W-:Y:S01]  /*2400*/  IMAD.IADD R83, R201, 0x1, R83 ;  /* 0x00000001c9537824 */ /* 0x000fe200078e0253 */
[----:B------:R-:W-:Y:S01]  /*2410*/  SHF.L.U32 R84, R84, 0x1, RZ ;  /* 0x0000000154547819 */ /* 0x000fe200000006ff */
[----:B--2---:R-:W-:-:S02]  /*2420*/  IMAD R2, R33, R238, RZ ;  /* 0x000000ee21027224 */ /* 0x004fc400078e02ff */
[----:B---3--:R-:W-:Y:S02]  /*2430*/  IMAD R0, R21, R238, RZ ;  /* 0x000000ee15007224 */ /* 0x008fe400078e02ff */
[----:B------:R-:W-:Y:S01]  /*2440*/  IMAD R2, R32, R75, R2 ;  /* 0x0000004b20027224 */ /* 0x000fe200078e0202 */
[----:B------:R-:W-:Y:S01]  /*2450*/  LEA R21, R165, 0xffffffc0, 0x6 ;  /* 0xffffffc0a5157811 */ /* 0x000fe200078e30ff */
[----:B------:R-:W-:-:S04]  /*2460*/  IMAD.WIDE.U32 R32, R238, R32, R14 ;  /* 0x00000020ee207225 */ /* 0x000fc800078e000e */
[----:B------:R-:W-:-:S04]  /*2470*/  IMAD.WIDE.U32 R30, R238, R20, R14 ;  /* 0x00000014ee1e7225 */ /* 0x000fc800078e000e */
[----:B------:R-:W-:Y:S02]  /*2480*/  IMAD R0, R20, R75, R0 ;  /* 0x0000004b14007224 */ /* 0x000fe400078e0200 */
[----:B------:R-:W-:Y:S01]  /*2490*/  IMAD.IADD R33, R33, 0x1, R2 ;  /* 0x0000000121217824 */ /* 0x000fe200078e0202 */
[----:B------:R-:W-:Y:S01]  /*24a0*/  SHF.R.S32.HI R2, RZ, 0x1f, R21 ;  /* 0x0000001fff027819 */ /* 0x000fe20000011415 */
[-C--:B----4-:R-:W-:Y:S02]  /*24b0*/  IMAD R3, R205, R21.reuse, RZ ;  /* 0x00000015cd037224 */ /* 0x090fe400078e02ff */
[----:B------:R-:W-:Y:S02]  /*24c0*/  IMAD.IADD R31, R31, 0x1, R0 ;  /* 0x000000011f1f7824 */ /* 0x000fe400078e0200 */
[----:B------:R-:W-:Y:S02]  /*24d0*/  IMAD R17, R203, R21, RZ ;  /* 0x00000015cb117224 */ /* 0x000fe400078e02ff */
[----:B------:R-:W-:-:S02]  /*24e0*/  IMAD R3, R204, R2, R3 ;  /* 0x00000002cc037224 */ /* 0x000fc400078e0203 */
[----:B------:R-:W-:-:S04]  /*24f0*/  IMAD.WIDE.U32 R30, R204, R21, R30 ;  /* 0x00000015cc1e7225 */ /* 0x000fc800078e001e */
[----:B------:R-:W-:Y:S02]  /*2500*/  IMAD R17, R202, R2, R17 ;  /* 0x00000002ca117224 */ /* 0x000fe400078e0211 */
[----:B------:R-:W-:Y:S01]  /*2510*/  IMAD.WIDE.U32 R32, R21, R202, R32 ;  /* 0x000000ca15207225 */ /* 0x000fe200078e0020 */
[----:B------:R-:W-:-:S03]  /*2520*/  IADD3 R31, R31, R3, RZ ;  /* 0x000000031f1f7210 */ /* 0x000fc60007ffe0ff */
[----:B------:R-:W-:Y:S01]  /*2530*/  IMAD R0, R27, R4, RZ ;  /* 0x000000041b007224 */ /* 0x000fe200078e02ff */
[----:B------:R-:W-:Y:S01]  /*2540*/  IADD3 R3, P0, -R74, R186, RZ ;  /* 0x000000ba4a037210 */ /* 0x000fe20007f1e1ff */
[----:B------:R-:W-:Y:S01]  /*2550*/  IMAD.IADD R33, R33, 0x1, R17 ;  /* 0x0000000121217824 */ /* 0x000fe200078e0211 */
[----:B------:R-:W-:Y:S01]  /*2560*/  SHF.R.S32.HI R17, RZ, 0x1f, R74 ;  /* 0x0000001fff117819 */ /* 0x000fe2000001144a */
[----:B------:R-:W-:Y:S01]  /*2570*/  IMAD R2, R29, R4, RZ ;  /* 0x000000041d027224 */ /* 0x000fe200078e02ff */
[----:B------:R-:W-:Y:S01]  /*2580*/  LEA.HI R167, R8, R8, RZ, 0x1 ;  /* 0x0000000808a77211 */ /* 0x000fe200078f08ff */
[C---:B------:R-:W-:Y:S02]  /*2590*/  IMAD R0, R26.reuse, R5, R0 ;  /* 0x000000051a007224 */ /* 0x040fe400078e0200 */
[----:B------:R-:W-:Y:S01]  /*25a0*/  IMAD.WIDE.U32 R26, R26, R4, R30 ;  /* 0x000000041a1a7225 */ /* 0x000fe200078e001e */
[----:B------:R-:W-:-:S03]  /*25b0*/  SHF.R.S32.HI R167, RZ, 0x1, R167 ;  /* 0x00000001ffa77819 */ /* 0x000fc600000114a7 */
[C---:B------:R-:W-:Y:S02]  /*25c0*/  IMAD R2, R28.reuse, R5, R2 ;  /* 0x000000051c027224 */ /* 0x040fe400078e0202 */
[----:B------:R-:W-:Y:S01]  /*25d0*/  IMAD.WIDE.U32 R28, R28, R4, R32 ;  /* 0x000000041c1c7225 */ /* 0x000fe200078e0020 */
[----:B------:R-:W-:-:S03]  /*25e0*/  IADD3 R27, R27, R0, RZ ;  /* 0x000000001b1b7210 */ /* 0x000fc60007ffe0ff */
[----:B------:R-:W-:Y:S02]  /*25f0*/  IMAD.X R17, R187, 0x1, ~R17, P0 ;  /* 0x00000001bb117824 */ /* 0x000fe400000e0e11 */
[----:B------:R-:W-:Y:S02]  /*2600*/  IMAD.IADD R29, R29, 0x1, R2 ;  /* 0x000000011d1d7824 */ /* 0x000fe400078e0202 */
[C---:B------:R-:W-:Y:S02]  /*2610*/  IMAD R135, R17.reuse, R202, RZ ;  /* 0x000000ca11877224 */ /* 0x040fe400078e02ff */
[----:B------:R-:W-:Y:S02]  /*2620*/  IMAD R137, R17, R204, RZ ;  /* 0x000000cc11897224 */ /* 0x000fe400078e02ff */
[----:B-----5:R-:W-:Y:S02]  /*2630*/  IMAD.IADD R4, R21, 0x1, R16 ;  /* 0x0000000115047824 */ /* 0x020fe400078e0210 */
[----:B------:R-:W-:-:S02]  /*2640*/  IMAD R5, R186, R167, R76 ;  /* 0x000000a7ba057224 */ /* 0x000fc400078e024c */
[-C--:B------:R-:W-:Y:S02]  /*2650*/  IMAD R135, R203, R3.reuse, R135 ;  /* 0x00000003cb877224 */ /* 0x080fe400078e0287 */
[-C--:B------:R-:W-:Y:S02]  /*2660*/  IMAD R137, R205, R3.reuse, R137 ;  /* 0x00000003cd897224 */ /* 0x080fe400078e0289 */
[----:B------:R-:W-:-:S04]  /*2670*/  IMAD.WIDE.U32 R16, R202, R3, R28 ;  /* 0x00000003ca107225 */ /* 0x000fc800078e001c */
[----:B------:R-:W-:-:S04]  /*2680*/  IMAD.WIDE.U32 R20, R204, R3, R26 ;  /* 0x00000003cc147225 */ /* 0x000fc800078e001a */
[----:B------:R-:W-:Y:S02]  /*2690*/  IMAD R4, R167, R4, RZ ;  /* 0x00000004a7047224 */ /* 0x000fe400078e02ff */
[----:B------:R-:W-:Y:S01]  /*26a0*/  IMAD.IADD R3, R76, 0x1, R5 ;  /* 0x000000014c037824 */ /* 0x000fe200078e0205 */
[----:B------:R-:W-:Y:S01]  /*26b0*/  LEA R136, P0, R20, R24, 0x1 ;  /* 0x0000001814887211 */ /* 0x000fe200078008ff */
[----:B------:R-:W-:Y:S01]  /*26c0*/  IMAD.IADD R137, R21, 0x1, R137 ;  /* 0x0000000115897824 */ /* 0x000fe200078e0289 */
[----:B------:R-:W-:Y:S02]  /*26d0*/  SHF.R.S32.HI R2, RZ, 0x1f, R4 ;  /* 0x0000001fff027819 */ /* 0x000fe40000011404 */
[C---:B------:R-:W-:Y:S02]  /*26e0*/  IADD3 R141, P2, R4.reuse, R3, RZ ;  /* 0x00000003048d7210 */ /* 0x040fe40007f5e0ff */
[----:B------:R-:W-:Y:S01]  /*26f0*/  IADD3 R0, P3, R4, R5, RZ ;  /* 0x0000000504007210 */ /* 0x000fe20007f7e0ff */
[----:B------:R-:W-:-:S02]  /*2700*/  IMAD.IADD R135, R17, 0x1, R135 ;  /* 0x0000000111877824 */ /* 0x000fc400078e0287 */
[----:B------:R-:W-:Y:S01]  /*2710*/  IMAD.SHL.U32 R140, R141, 0x2, RZ ;  /* 0x000000028d8c7824 */ /* 0x000fe200078e00ff */
[-C--:B------:R-:W-:Y:S02]  /*2720*/  LEA.HI.X.SX32 R5, R5, R2.reuse, 0x1, P3 ;  /* 0x0000000205057211 */ /* 0x080fe400018f0eff */
[----:B------:R-:W-:Y:S02]  /*2730*/  LEA.HI.X.SX32 R2, R3, R2, 0x1, P2 ;  /* 0x0000000203027211 */ /* 0x000fe400010f0eff */
[----:B------:R-:W-:Y:S02]  /*2740*/  LEA R134, P1, R16, R22, 0x1 ;  /* 0x0000001610867211 */ /* 0x000fe400078208ff */
[----:B------:R-:W-:Y:S02]  /*2750*/  LEA.HI.X R137, R20, R25, R137, 0x1, P0 ;  /* 0x0000001914897211 */ /* 0x000fe400000f0c89 */
[----:B------:R-:W-:Y:S02]  /*2760*/  SHF.L.U32 R20, R0, 0x1, RZ ;  /* 0x0000000100147819 */ /* 0x000fe400000006ff */
[----:B------:R-:W-:-:S02]  /*2770*/  SHF.L.U64.HI R141, R141, 0x1, R2 ;  /* 0x000000018d8d7819 */ /* 0x000fc40000010202 */
[-C--:B------:R-:W-:Y:S02]  /*2780*/  IADD3 R138, P3, R12, R140.reuse, RZ ;  /* 0x0000008c0c8a7210 */ /* 0x080fe40007f7e0ff */
[----:B------:R-:W-:Y:S02]  /*2790*/  LEA.HI.X R135, R16, R23, R135, 0x1, P1 ;  /* 0x0000001710877211 */ /* 0x000fe400008f0c87 */
[----:B------:R-:W-:Y:S02]  /*27a0*/  IADD3 R140, P2, R6, R140, RZ ;  /* 0x0000008c068c7210 */ /* 0x000fe40007f5e0ff */
[----:B------:R-:W-:Y:S02]  /*27b0*/  SHF.L.U64.HI R0, R0, 0x1, R5 ;  /* 0x0000000100007819 */ /* 0x000fe40000010205 */
[-C--:B------:R-:W-:Y:S01]  /*27c0*/  IADD3 R60, P1, R12, R20.reuse, RZ ;  /* 0x000000140c3c7210 */ /* 0x080fe20007f3e0ff */
[--C-:B------:R-:W-:Y:S01]  /*27d0*/  IMAD.X R139, R13, 0x1, R141.reuse, P3 ;  /* 0x000000010d8b7824 */ /* 0x100fe200018e068d */
[----:B------:R-:W-:Y:S01]  /*27e0*/  IADD3 R20, P0, R6, R20, RZ ;  /* 0x0000001406147210 */ /* 0x000fe20007f1e0ff */
[----:B------:R-:W-:Y:S01]  /*27f0*/  IMAD.X R141, R7, 0x1, R141, P2 ;  /* 0x00000001078d7824 */ /* 0x000fe200010e068d */
[----:B------:R-:W-:Y:S01]  /*2800*/  IADD3 R103, P2, R232, 0x40, RZ ;  /* 0x00000040e8677810 */ /* 0x000fe20007f5e0ff */
[----:B------:R-:W-:Y:S01]  /*2810*/  IMAD.X R61, R13, 0x1, R0, P1 ;  /* 0x000000010d3d7824 */ /* 0x000fe200008e0600 */
[----:B------:R-:W-:-:S02]  /*2820*/  IADD3.X R21, R7, R0, RZ, P0, !PT ;  /* 0x0000000007157210 */ /* 0x000fc400007fe4ff */
[C---:B------:R-:W-:Y:S02]  /*2830*/  IADD3 R99, P1, R232.reuse, 0x80, RZ ;  /* 0x00000080e8637810 */ /* 0x040fe40007f3e0ff */
[----:B------:R-:W-:Y:S01]  /*2840*/  IADD3 R93, P0, R232, 0xc0, RZ ;  /* 0x000000c0e85d7810 */ /* 0x000fe20007f1e0ff */
[--C-:B------:R-:W-:Y:S01]  /*2850*/  IMAD.X R102, RZ, RZ, R233.reuse, P2 ;  /* 0x000000ffff667224 */ /* 0x100fe200010e06e9 */
[-C--:B------:R-:W-:Y:S01]  /*2860*/  IADD3 R101, P2, R103, R232.reuse, RZ ;  /* 0x000000e867657210 */ /* 0x080fe20007f5e0ff */
[----:B------:R-:W-:Y:S01]  /*2870*/  IMAD.X R98, RZ, RZ, R233, P1 ;  /* 0x000000ffff627224 */ /* 0x000fe200008e06e9 */
[----:B------:R-:W-:Y:S01]  /*2880*/  IADD3.X R92, RZ, R233, RZ, P0, !PT ;  /* 0x000000e9ff5c7210 */ /* 0x000fe200007fe4ff */
[----:B------:R-:W-:Y:S01]  /*2890*/  IMAD.SHL.U32 R175, R167, 0x10, RZ ;  /* 0x00000010a7af7824 */ /* 0x000fe200078e00ff */
[-C--:B------:R-:W-:Y:S01]  /*28a0*/  IADD3 R97, P1, R99, R232.reuse, RZ ;  /* 0x000000e863617210 */ /* 0x080fe20007f3e0ff */
[C---:B------:R-:W-:Y:S01]  /*28b0*/  IMAD.SHL.U32 R108, R204.reuse, 0x10, RZ ;  /* 0x00000010cc6c7824 */ /* 0x040fe200078e00ff */
[-C--:B------:R-:W-:Y:S01]  /*28c0*/  IADD3 R91, P0, R93, R232.reuse, RZ ;  /* 0x000000e85d5b7210 */ /* 0x080fe20007f1e0ff */
[C---:B------:R-:W-:Y:S01]  /*28d0*/  VIADD R168, R175.reuse, 0x40 ;  /* 0x00000040afa87836 */ /* 0x040fe20000000000 */
[C---:B------:R-:W-:Y:S01]  /*28e0*/  IADD3 R166, R175.reuse, 0x80, RZ ;  /* 0x00000080afa67810 */ /* 0x040fe20007ffe0ff */
[----:B------:R-:W-:Y:S01]  /*28f0*/  VIADD R163, R175, 0xc0 ;  /* 0x000000c0afa37836 */ /* 0x000fe20000000000 */
[----:B------:R-:W-:Y:S01]  /*2900*/  SHF.L.U64.HI R107, R204, 0x4, R205 ;  /* 0x00000004cc6b7819 */ /* 0x000fe200000102cd */
[--C-:B------:R-:W-:Y:S01]  /*2910*/  IMAD.X R100, R102, 0x1, R233.reuse, P2 ;  /* 0x0000000166647824 */ /* 0x100fe200010e06e9 */
[-C--:B------:R-:W-:Y:S01]  /*2920*/  IADD3 R87, P2, R91, R232.reuse, RZ ;  /* 0x000000e85b577210 */ /* 0x080fe20007f5e0ff */
[--C-:B------:R-:W-:Y:S01]  /*2930*/  IMAD.X R96, R98, 0x1, R233.reuse, P1 ;  /* 0x0000000162607824 */ /* 0x100fe200008e06e9 */
[----:B------:R-:W-:Y:S01]  /*2940*/  IADD3 R109, P5, R108, 0x40, RZ ;  /* 0x000000406c6d7810 */ /* 0x000fe20007fbe0ff */
[----:B------:R-:W-:Y:S01]  /*2950*/  IMAD.X R90, R92, 0x1, R233, P0 ;  /* 0x000000015c5a7824 */ /* 0x000fe200000e06e9 */
[-C--:B------:R-:W-:Y:S01]  /*2960*/  IADD3 R95, P4, R101, R232.reuse, RZ ;  /* 0x000000e8655f7210 */ /* 0x080fe20007f9e0ff */
[----:B------:R-:W-:Y:S01]  /*2970*/  IMAD.IADD R164, R175, 0x1, R168 ;  /* 0x00000001afa47824 */ /* 0x000fe200078e02a8 */
[----:B------:R-:W-:Y:S01]  /*2980*/  IADD3 R89, P3, R97, R232, RZ ;  /* 0x000000e861597210 */ /* 0x000fe20007f7e0ff */
[----:B------:R-:W-:Y:S01]  /*2990*/  IMAD.IADD R160, R175, 0x1, R163 ;  /* 0x00000001afa07824 */ /* 0x000fe200078e02a3 */
[----:B------:R-:W-:-:S02]  /*29a0*/  IADD3 R113, P1, R108, 0x80, RZ ;  /* 0x000000806c717810 */ /* 0x000fc40007f3e0ff */
[----:B------:R-:W-:Y:S02]  /*29b0*/  IADD3 R121, P0, R108, 0xc0, RZ ;  /* 0x000000c06c797810 */ /* 0x000fe40007f1e0ff */
[----:B------:R-:W-:Y:S02]  /*29c0*/  SHF.L.U32 R118, R204, 0x5, RZ ;  /* 0x00000005cc767819 */ /* 0x000fe400000006ff */
[----:B------:R-:W-:Y:S01]  /*29d0*/  IADD3 R162, R175, R166, RZ ;  /* 0x000000a6afa27210 */ /* 0x000fe20007ffe0ff */
[----:B------:R-:W-:Y:S01]  /*29e0*/  IMAD.SHL.U32 R130, R202, 0x10, RZ ;  /* 0x00000010ca827824 */ /* 0x000fe200078e00ff */
[----:B------:R-:W-:Y:S01]  /*29f0*/  IADD3.X R88, R96, R233, RZ, P3, !PT ;  /* 0x000000e960587210 */ /* 0x000fe20001ffe4ff */
[----:B------:R-:W-:Y:S01]  /*2a00*/  IMAD.SHL.U32 R132, R202, 0x20, RZ ;  /* 0x00000020ca847824 */ /* 0x000fe200078e00ff */
[----:B------:R-:W-:Y:S01]  /*2a10*/  IADD3.X R122, RZ, R107, RZ, P0, !PT ;  /* 0x0000006bff7a7210 */ /* 0x000fe200007fe4ff */
[----:B------:R-:W-:Y:S01]  /*2a20*/  IMAD.X R86, R90, 0x1, R233, P2 ;  /* 0x000000015a567824 */ /* 0x000fe200010e06e9 */
[C---:B------:R-:W-:Y:S01]  /*2a30*/  SHF.L.U64.HI R129, R202.reuse, 0x4, R203 ;  /* 0x00000004ca817819 */ /* 0x040fe200000102cb */
[----:B------:R-:W-:Y:S01]  /*2a40*/  IMAD.X R110, RZ, RZ, R107, P5 ;  /* 0x000000ffff6e7224 */ /* 0x000fe200028e066b */
[----:B------:R-:W-:Y:S01]  /*2a50*/  SHF.L.U64.HI R131, R202, 0x5, R203 ;  /* 0x00000005ca837819 */ /* 0x000fe200000102cb */
[----:B------:R-:W-:Y:S01]  /*2a60*/  IMAD.SHL.U32 R169, R167, 0x20, RZ ;  /* 0x00000020a7a97824 */ /* 0x000fe200078e00ff */
[----:B------:R-:W-:Y:S01]  /*2a70*/  SHF.L.U64.HI R117, R204, 0x5, R205 ;  /* 0x00000005cc757819 */ /* 0x000fe200000102cd */
[----:B------:R-:W-:Y:S01]  /*2a80*/  IMAD R133, R203, 0x60, RZ ;  /* 0x00000060cb857824 */ /* 0x000fe200078e02ff */
[-C--:B------:R-:W-:Y:S01]  /*2a90*/  IADD3 R112, P5, R109, R108.reuse, RZ ;  /* 0x0000006c6d707210 */ /* 0x080fe20007fbe0ff */
[----:B------:R-:W-:Y:S01]  /*2aa0*/  IMAD.X R94, R100, 0x1, R233, P4 ;  /* 0x00000001645e7824 */ /* 0x000fe200020e06e9 */
[C---:B------:R-:W-:Y:S01]  /*2ab0*/  IADD3 R120, P3, R118.reuse, R109, RZ ;  /* 0x0000006d76787210 */ /* 0x040fe20007f7e0ff */
[----:B------:R-:W-:Y:S01]  /*2ac0*/  IMAD.X R114, RZ, RZ, R107, P1 ;  /* 0x000000ffff727224 */ /* 0x000fe200008e066b */
[----:B------:R-:W-:Y:S01]  /*2ad0*/  IADD3 R124, P2, R121, R108, RZ ;  /* 0x0000006c797c7210 */ /* 0x000fe20007f5e0ff */
[----:B------:R-:W-:Y:S01]  /*2ae0*/  IMAD R167, R167, 0x30, RZ ;  /* 0x00000030a7a77824 */ /* 0x000fe200078e02ff */
[----:B------:R-:W-:Y:S01]  /*2af0*/  IADD3 R128, P0, R121, R118, RZ ;  /* 0x0000007679807210 */ /* 0x000fe20007f1e0ff */
[----:B------:R-:W-:Y:S01]  /*2b00*/  IMAD.IADD R161, R175, 0x1, R164 ;  /* 0x00000001afa17824 */ /* 0x000fe200078e02a4 */
[----:B------:R-:W-:Y:S01]  /*2b10*/  IADD3 R116, P4, R113, R108, RZ ;  /* 0x0000006c71747210 */ /* 0x000fe20007f9e0ff */
[C---:B------:R-:W-:Y:S01]  /*2b20*/  IMAD.IADD R158, R175.reuse, 0x1, R160 ;  /* 0x00000001af9e7824 */ /* 0x040fe200078e02a0 */
[----:B------:R-:W-:Y:S01]  /*2b30*/  IADD3 R126, P1, R118, R113, RZ ;  /* 0x00000071767e7210 */ /* 0x000fe20007f3e0ff */
[----:B------:R-:W-:Y:S01]  /*2b40*/  IMAD.WIDE.U32 R202, R202, 0x60, RZ ;  /* 0x00000060caca7825 */ /* 0x000fe200078e00ff */
[----:B------:R-:W-:-:S02]  /*2b50*/  IADD3 R159, R175, R162, RZ ;  /* 0x000000a2af9f7210 */ /* 0x000fc40007ffe0ff */
[----:B------:R-:W-:Y:S01]  /*2b60*/  SHF.L.U64.HI R129, R130, 0x1, R129 ;  /* 0x0000000182817819 */ /* 0x000fe20000010281 */
[----:B------:R-:W-:Y:S01]  /*2b70*/  IMAD.MOV.U32 R12, RZ, RZ, R165 ;  /* 0x000000ffff0c7224 */ /* 0x000fe200078e00a5 */
[C---:B------:R-:W-:Y:S01]  /*2b80*/  SHF.L.U64.HI R131, R132.reuse, 0x1, R131 ;  /* 0x0000000184837819 */ /* 0x040fe20000010283 */
[----:B------:R-:W-:Y:S01]  /*2b90*/  IMAD.SHL.U32 R132, R132, 0x2, RZ ;  /* 0x0000000284847824 */ /* 0x000fe200078e00ff */
[----:B------:R-:W-:Y:S01]  /*2ba0*/  SHF.L.U32 R130, R130, 0x1, RZ ;  /* 0x0000000182827819 */ /* 0x000fe200000006ff */
[----:B------:R-:W-:Y:S01]  /*2bb0*/  IMAD.IADD R133, R203, 0x1, R133 ;  /* 0x00000001cb857824 */ /* 0x000fe200078e0285 */
[----:B------:R-:W-:Y:S01]  /*2bc0*/  IADD3.X R115, R114, R107, RZ, P4, !PT ;  /* 0x0000006b72737210 */ /* 0x000fe200027fe4ff */
[----:B------:R-:W-:Y:S01]  /*2bd0*/  IMAD.X R111, R110, 0x1, R107, P5 ;  /* 0x000000016e6f7824 */ /* 0x000fe200028e066b */
[C---:B------:R-:W-:Y:S01]  /*2be0*/  IADD3.X R125, R117.reuse, R114, RZ, P1, !PT ;  /* 0x00000072757d7210 */ /* 0x040fe20000ffe4ff */
[----:B------:R-:W-:Y:S01]  /*2bf0*/  IMAD.X R119, R117, 0x1, R110, P3 ;  /* 0x0000000175777824 */ /* 0x000fe200018e066e */
[----:B------:R-:W-:Y:S01]  /*2c00*/  SHF.R.S32.HI R157, RZ, 0x1f, R175 ;  /* 0x0000001fff9d7819 */ /* 0x000fe200000114af */
[C---:B------:R-:W-:Y:S01]  /*2c10*/  IMAD.X R123, R122.reuse, 0x1, R107, P2 ;  /* 0x000000017a7b7824 */ /* 0x040fe200010e066b */
[----:B------:R-:W-:Y:S01]  /*2c20*/  SHF.R.S32.HI R156, RZ, 0x1f, R169 ;  /* 0x0000001fff9c7819 */ /* 0x000fe200000114a9 */
[----:B------:R-:W-:Y:S01]  /*2c30*/  IMAD.X R127, R122, 0x1, R117, P0 ;  /* 0x000000017a7f7824 */ /* 0x000fe200000e0675 */
[----:B------:R-:W-:-:S02]  /*2c40*/  SHF.R.S32.HI R154, RZ, 0x1f, R167 ;  /* 0x0000001fff9a7819 */ /* 0x000fc400000114a7 */
[----:B------:R-:W-:Y:S02]  /*2c50*/  SHF.R.S32.HI R155, RZ, 0x1f, R168 ;  /* 0x0000001fff9b7819 */ /* 0x000fe400000114a8 */
[----:B------:R-:W-:Y:S02]  /*2c60*/  SHF.R.S32.HI R153, RZ, 0x1f, R166 ;  /* 0x0000001fff997819 */ /* 0x000fe400000114a6 */
[----:B------:R-:W-:Y:S02]  /*2c70*/  SHF.R.S32.HI R151, RZ, 0x1f, R163 ;  /* 0x0000001fff977819 */ /* 0x000fe400000114a3 */
[----:B------:R-:W-:Y:S02]  /*2c80*/  SHF.R.S32.HI R152, RZ, 0x1f, R164 ;  /* 0x0000001fff987819 */ /* 0x000fe400000114a4 */
[----:B------:R-:W-:Y:S02]  /*2c90*/  SHF.R.S32.HI R150, RZ, 0x1f, R162 ;  /* 0x0000001fff967819 */ /* 0x000fe400000114a2 */
[----:B------:R-:W-:-:S02]  /*2ca0*/  SHF.R.S32.HI R148, RZ, 0x1f, R160 ;  /* 0x0000001fff947819 */ /* 0x000fc400000114a0 */
[----:B------:R-:W-:Y:S02]  /*2cb0*/  SHF.R.S32.HI R149, RZ, 0x1f, R161 ;  /* 0x0000001fff957819 */ /* 0x000fe400000114a1 */
[----:B------:R-:W-:Y:S02]  /*2cc0*/  SHF.R.S32.HI R147, RZ, 0x1f, R159 ;  /* 0x0000001fff937819 */ /* 0x000fe4000001149f */
[----:B------:R-:W-:-:S07]  /*2cd0*/  SHF.R.S32.HI R146, RZ, 0x1f, R158 ;  /* 0x0000001fff927819 */ /* 0x000fce000001149e */
.L_x_1300:
[----:B------:R-:W-:Y:S01]  /*2ce0*/  IMAD.SHL.U32 R16, R12, 0x40, RZ ;  /* 0x000000400c107824 */ /* 0x000fe200078e00ff */
[----:B------:R-:W-:Y:S03]  /*2cf0*/  BSSY B0, `(.L_x_1183) ;  /* 0x0000016000007945 */ /* 0x000fe60003800000 */
[----:B------:R-:W-:Y:S04]  /*2d00*/  VIADD R13, R16, 0xffffffc0 ;  /* 0xffffffc0100d7836 */ /* 0x000fe80000000000 */
[--C-:B------:R-:W-:Y:S02]  /*2d10*/  IMAD.IADD R209, R72, 0x1, -R13.reuse ;  /* 0x0000000148d17824 */ /* 0x100fe400078e0a0d */
[----:B------:R-:W-:Y:S03]  /*2d20*/  IMAD.IADD R207, R74, 0x1, -R13 ;  /* 0x000000014acf7824 */ /* 0x000fe600078e0a0d */
[-C--:B------:R-:W-:Y:S02]  /*2d30*/  ISETP.GE.AND P3, PT, R186, R209.reuse, PT ;  /* 0x000000d1ba00720c */ /* 0x080fe40003f66270 */
[----:B------:R-:W-:Y:S02]  /*2d40*/  ISETP.GE.AND P0, PT, R82, R209, PT ;  /* 0x000000d15200720c */ /* 0x000fe40003f06270 */
[----:B------:R-:W-:Y:S02]  /*2d50*/  ISETP.GE.AND P3, PT, R186, R207, !P3 ;  /* 0x000000cfba00720c */ /* 0x000fe40005f66270 */
[----:B------:R-:W-:Y:S02]  /*2d60*/  ISETP.GE.AND P4, PT, R80, R209, PT ;  /* 0x000000d15000720c */ /* 0x000fe40003f86270 */
[----:B------:R-:W-:Y:S09]  /*2d70*/  ISETP.GE.AND P0, PT, R82, R207, !P0 ;  /* 0x000000cf5200720c */ /* 0x000ff20004706270 */
[----:B----45:R-:W-:Y:S05]  /*2d80*/  @!P3 BRA `(.L_x_1184) ;  /* 0x000000000030b947 */ /* 0x030fea0003800000 */
[----:B------:R-:W-:Y:S02]  /*2d90*/  ISETP.NE.AND P2, PT, R173, RZ, PT ;  /* 0x000000ffad00720c */ /* 0x000fe40003f45270 */
[----:B------:R-:W-:Y:S11]  /*2da0*/  ISETP.NE.AND P1, PT, R172, RZ, PT ;  /* 0x000000ffac00720c */ /* 0x000ff60003f25270 */
[----:B------:R-:W2:Y:S04]  /*2db0*/  @P2 LD.E.128 R32, desc[UR6][R134.64] ;  /* 0x0000000686202980 */ /* 0x000ea8000c101d00 */
[----:B--2---:R1:W-:Y:S01]  /*2dc0*/  @P2 ST.E.128 desc[UR6][R144.64], R32 ;  /* 0x0000002090002985 */ /* 0x0043e2000c101d06 */
[----:B------:R-:W-:Y:S03]  /*2dd0*/  ISETP.NE.AND P2, PT, R171, RZ, PT ;  /* 0x000000ffab00720c */ /* 0x000fe60003f45270 */
[----:B------:R-:W2:Y:S04]  /*2de0*/  @P1 LD.E.128 R28, desc[UR6][R134.64+0x80] ;  /* 0x00008006861c1980 */ /* 0x000ea8000c101d00 */
[----:B--2---:R1:W-:Y:S01]  /*2df0*/  @P1 ST.E.128 desc[UR6][R144.64+0x80], R28 ;  /* 0x0000801c90001985 */ /* 0x0043e2000c101d06 */
[----:B------:R-:W-:Y:S05]  /*2e00*/  ISETP.NE.AND P1, PT, R170, RZ, PT ;  /* 0x000000ffaa00720c */ /* 0x000fea0003f25270 */
[----:B------:R-:W2:Y:S04]  /*2e10*/  @P2 LD.E.128 R24, desc[UR6][R134.64+0x100] ;  /* 0x0001000686182980 */ /* 0x000ea8000c101d00 */
[----:B--2---:R1:W-:Y:S04]  /*2e20*/  @P2 ST.E.128 desc[UR6][R144.64+0x100], R24 ;  /* 0x0001001890002985 */ /* 0x0043e8000c101d06 */
[----:B------:R-:W2:Y:S04]  /*2e30*/  @P1 LD.E.128 R4, desc[UR6][R134.64+0x180] ;  /* 0x0001800686041980 */ /* 0x000ea8000c101d00 */
[----:B--2---:R1:W-:Y:S02]  /*2e40*/  @P1 ST.E.128 desc[UR6][R144.64+0x180], R4 ;  /* 0x0001800490001985 */ /* 0x0043e4000c101d06 */
.L_x_1184:
[----:B------:R-:W-:Y:S05]  /*2e50*/  BSYNC B0 ;  /* 0x0000000000007941 */ /* 0x000fea0003800000 */
.L_x_1183:
[----:B------:R-:W-:Y:S04]  /*2e60*/  BSSY B0, `(.L_x_1185) ;  /* 0x0000012000007945 */ /* 0x000fe80003800000 */
[----:B------:R-:W-:Y:S05]  /*2e70*/  @!P0 BRA `(.L_x_1186) ;  /* 0x0000000000408947 */ /* 0x000fea0003800000 */
[----:B------:R-:W-:Y:S02]  /*2e80*/  ISETP.NE.AND P1, PT, R173, RZ, PT ;  /* 0x000000ffad00720c */ /* 0x000fe40003f25270 */
[----:B------:R-:W-:Y:S02]  /*2e90*/  IADD3 R22, P0, R134, R130, RZ ;  /* 0x0000008286167210 */ /* 0x000fe40007f1e0ff */
[----:B------:R-:W-:Y:S03]  /*2ea0*/  LEA R2, P2, R230, R144, 0x1 ;  /* 0x00000090e6027211 */ /* 0x000fe600078408ff */
[----:B------:R-:W-:Y:S01]  /*2eb0*/  IMAD.X R23, R135, 0x1, R129, P0 ;  /* 0x0000000187177824 */ /* 0x000fe200000e0681 */
[----:B------:R-:W-:Y:S02]  /*2ec0*/  ISETP.NE.AND P0, PT, R172, RZ, PT ;  /* 0x000000ffac00720c */ /* 0x000fe40003f05270 */
[----:B------:R-:W-:Y:S03]  /*2ed0*/  LEA.HI.X R3, R230, R145, R231, 0x1, P2 ;  /* 0x00000091e6037211 */ /* 0x000fe600010f0ce7 */
[----:B-1----:R-:W2:Y:S04]  /*2ee0*/  @P1 LD.E.128 R32, desc[UR6][R22.64] ;  /* 0x0000000616201980 */ /* 0x002ea8000c101d00 */
[----:B--2---:R2:W-:Y:S01]  /*2ef0*/  @P1 ST.E.128 desc[UR6][R2.64], R32 ;  /* 0x0000002002001985 */ /* 0x0045e2000c101d06 */
[----:B------:R-:W-:Y:S03]  /*2f00*/  ISETP.NE.AND P1, PT, R171, RZ, PT ;  /* 0x000000ffab00720c */ /* 0x000fe60003f25270 */
[----:B------:R-:W3:Y:S04]  /*2f10*/  @P0 LD.E.128 R28, desc[UR6][R22.64+0x80] ;  /* 0x00008006161c0980 */ /* 0x000ee8000c101d00 */
[----:B---3--:R2:W-:Y:S01]  /*2f20*/  @P0 ST.E.128 desc[UR6][R2.64+0x80], R28 ;  /* 0x0000801c02000985 */ /* 0x0085e2000c101d06 */
[----:B------:R-:W-:Y:S05]  /*2f30*/  ISETP.NE.AND P0, PT, R170, RZ, PT ;  /* 0x000000ffaa00720c */ /* 0x000fea0003f05270 */
[----:B------:R-:W3:Y:S04]  /*2f40*/  @P1 LD.E.128 R24, desc[UR6][R22.64+0x100] ;  /* 0x0001000616181980 */ /* 0x000ee8000c101d00 */
[----:B---3--:R2:W-:Y:S04]  /*2f50*/  @P1 ST.E.128 desc[UR6][R2.64+0x100], R24 ;  /* 0x0001001802001985 */ /* 0x0085e8000c101d06 */
[----:B------:R-:W3:Y:S04]  /*2f60*/  @P0 LD.E.128 R4, desc[UR6][R22.64+0x180] ;  /* 0x0001800616040980 */ /* 0x000ee8000c101d00 */
[----:B---3--:R2:W-:Y:S02]  /*2f70*/  @P0 ST.E.128 desc[UR6][R2.64+0x180], R4 ;  /* 0x0001800402000985 */ /* 0x0085e4000c101d06 */
.L_x_1186:
[----:B------:R-:W-:Y:S05]  /*2f80*/  BSYNC B0 ;  /* 0x0000000000007941 */ /* 0x000fea0003800000 */
.L_x_1185:
[----:B------:R-:W-:Y:S01]  /*2f90*/  ISETP.GE.AND P4, PT, R80, R207, !P4 ;  /* 0x000000cf5000720c */ /* 0x000fe20006786270 */
[----:B------:R-:W-:Y:S01]  /*2fa0*/  BSSY B0, `(.L_x_1187) ;  /* 0x0000014000007945 */ /* 0x000fe20003800000 */
[C---:B------:R-:W-:Y:S04]  /*2fb0*/  ISETP.GE.AND P2, PT, R78.reuse, R209, PT ;  /* 0x000000d14e00720c */ /* 0x040fe80003f46270 */
[----:B------:R-:W-:Y:S07]  /*2fc0*/  ISETP.GE.AND P2, PT, R78, R207, !P2 ;  /* 0x000000cf4e00720c */ /* 0x000fee0005746270 */
[----:B------:R-:W-:Y:S06]  /*2fd0*/  @!P4 BRA `(.L_x_1188) ;  /* 0x000000000040c947 */ /* 0x000fec0003800000 */
[----:B------:R-:W-:Y:S02]  /*2fe0*/  ISETP.NE.AND P1, PT, R173, RZ, PT ;  /* 0x000000ffad00720c */ /* 0x000fe40003f25270 */
[----:B------:R-:W-:Y:S02]  /*2ff0*/  IADD3 R22, P0, R134, R132, RZ ;  /* 0x0000008486167210 */ /* 0x000fe40007f1e0ff */
[----:B--2---:R-:W-:Y:S03]  /*3000*/  IADD3 R2, P4, R144, R84, RZ ;  /* 0x0000005490027210 */ /* 0x004fe60007f9e0ff */
[----:B------:R-:W-:Y:S01]  /*3010*/  IMAD.X R23, R135, 0x1, R131, P0 ;  /* 0x0000000187177824 */ /* 0x000fe200000e0683 */
[----:B------:R-:W-:Y:S01]  /*3020*/  ISETP.NE.AND P0, PT, R172, RZ, PT ;  /* 0x000000ffac00720c */ /* 0x000fe20003f05270 */
[----:B------:R-:W-:Y:S04]  /*3030*/  IMAD.X R3, R145, 0x1, R85, P4 ;  /* 0x0000000191037824 */ /* 0x000fe800020e0655 */
[----:B-1----:R-:W2:Y:S04]  /*3040*/  @P1 LD.E.128 R32, desc[UR6][R22.64] ;  /* 0x0000000616201980 */ /* 0x002ea8000c101d00 */
        /* <DEDUP_REMOVED lines=9> */
.L_x_1188:
[----:B------:R-:W-:Y:S05]  /*30e0*/  BSYNC B0 ;  /* 0x0000000000007941 */ /* 0x000fea0003800000 */
.L_x_1187:
[----:B------:R-:W-:Y:S04]  /*30f0*/  BSSY B0, `(.L_x_1189) ;  /* 0x0000012000007945 */ /* 0x000fe80003800000 */
[----:B------:R-:W-:Y:S05]  /*3100*/  @!P2 BRA `(.L_x_1190) ;  /* 0x000000000040a947 */ /* 0x000fea0003800000 */
[----:B------:R-:W-:Y:S02]  /*3110*/  ISETP.NE.AND P1, PT, R173, RZ, PT ;  /* 0x000000ffad00720c */ /* 0x000fe40003f25270 */
[----:B------:R-:W-:Y:S02]  /*3120*/  IADD3 R22, P0, R134, R202, RZ ;  /* 0x000000ca86167210 */ /* 0x000fe40007f1e0ff */
[----:B--23--:R-:W-:Y:S03]  /*3130*/  IADD3 R2, P2, R144, R200, RZ ;  /* 0x000000c890027210 */ /* 0x00cfe60007f5e0ff */
        /* <DEDUP_REMOVED lines=13> */
.L_x_1190:
[----:B------:R-:W-:Y:S05]  /*3210*/  BSYNC B0 ;  /* 0x0000000000007941 */ /* 0x000fea0003800000 */
.L_x_1189:
[----:B------:R-:W5:Y:S01]  /*3220*/  LD.E R17, desc[UR6][R18.64+0xd0] ;  /* 0x0000d00612117980 */ /* 0x000f62000c101900 */
[----:B------:R-:W-:Y:S03]  /*3230*/  BSSY B3, `(.L_x_1191) ;  /* 0x00009f6000037945 */ /* 0x000fe60003800000 */
[----:B--234-:R-:W2:Y:S01]  /*3240*/  LD.E R3, desc[UR6][R18.64+0x130] ;  /* 0x0001300612037980 */ /* 0x01cea2000c101900 */
        /* <DEDUP_REMOVED lines=9> */
[----:B---3--:R-:W-:Y:S05]  /*32e0*/  @!P0 BRA `(.L_x_1193) ;  /* 0x0000003400b08947 */ /* 0x008fea0003800000 */
        /* <DEDUP_REMOVED lines=9> */
[----:B-1----:R-:W2:Y:S11]  /*3380*/  LD.E.128 R24, desc[UR6][R136.64] ;  /* 0x0000000688187980 */ /* 0x002eb6000c101d00 */
[----:B------:R-:W-:Y:S01]  /*3390*/  @!UPT UIADD3 URZ, URZ, URZ, URZ ;  /* 0x0000003f3f3ff290 */ /* 0x000fe2000fffe03f */
[----:B------:R-:W3:Y:S06]  /*33a0*/  @!P0 LD.E.64 R34, desc[UR6][R60.64] ;  /* 0x000000063c228980 */ /* 0x000eec000c101b00 */
[----:B------:R-:W4:Y:S01]  /*33b0*/  @!P0 LD.E.64 R6, desc[UR6][R20.64] ;  /* 0x0000000614068980 */ /* 0x000f22000c101b00 */
[C---:B--2---:R-:W-:Y:S01]  /*33c0*/  @!P0 LOP3.LUT R23, R24.reuse, 0xffff0000, RZ, 0xc0, !PT ;  /* 0xffff000018178812 */ /* 0x044fe200078ec0ff */
[----:B------:R-:W-:Y:S01]  /*33d0*/  @!P0 IMAD.U32 R31, R24, 0x10000, RZ ;  /* 0x00010000181f8824 */ /* 0x000fe200078e00ff */
[C---:B------:R-:W-:Y:S01]  /*33e0*/  @!P0 LOP3.LUT R22, R26.reuse, 0xffff0000, RZ, 0xc0, !PT ;  /* 0xffff00001a168812 */ /* 0x040fe200078ec0ff */
[----:B------:R-:W-:Y:S01]  /*33f0*/  @!P0 IMAD.U32 R30, R26, 0x10000, RZ ;  /* 0x000100001a1e8824 */ /* 0x000fe200078e00ff */
[----:B------:R-:W-:Y:S02]  /*3400*/  @!P0 SHF.L.U32 R32, R27, 0x10, RZ ;  /* 0x000000101b208819 */ /* 0x000fe400000006ff */
[C---:B---3--:R-:W-:Y:S01]  /*3410*/  @!P0 LOP3.LUT R33, R34.reuse, 0xffff0000, RZ, 0xc0, !PT ;  /* 0xffff000022218812 */ /* 0x048fe200078ec0ff */
[----:B------:R-:W-:Y:S01]  /*3420*/  @!P0 IMAD.U32 R29, R34, 0x10000, RZ ;  /* 0x00010000221d8824 */ /* 0x000fe200078e00ff */
[C---:B------:R-:W-:Y:S02]  /*3430*/  @!P0 SHF.L.U32 R28, R35.reuse, 0x10, RZ ;  /* 0x00000010231c8819 */ /* 0x040fe400000006ff */
[----:B------:R-:W-:Y:S01]  /*3440*/  @!P0 LOP3.LUT R35, R35, 0xffff0000, RZ, 0xc0, !PT ;  /* 0xffff000023238812 */ /* 0x000fe200078ec0ff */
[----:B------:R-:W-:Y:S01]  /*3450*/  @!P0 FMUL.FTZ R37, R23, R29 ;  /* 0x0000001d17258220 */ /* 0x000fe20000410000 */
[----:B----4-:R-:W-:Y:S01]  /*3460*/  @!P0 SHF.L.U32 R8, R6, 0x10, RZ ;  /* 0x0000001006088819 */ /* 0x010fe200000006ff */
[----:B------:R-:W-:Y:S01]  /*3470*/  @!P0 FMUL.FTZ R36, R22, R28 ;  /* 0x0000001c16248220 */ /* 0x000fe20000410000 */
[----:B------:R-:W-:Y:S02]  /*3480*/  @!P0 LOP3.LUT R6, R6, 0xffff0000, RZ, 0xc0, !PT ;  /* 0xffff000006068812 */ /* 0x000fe400078ec0ff */
[----:B------:R-:W-:Y:S01]  /*3490*/  @!P0 SHF.L.U32 R5, R7, 0x10, RZ ;  /* 0x0000001007058819 */ /* 0x000fe200000006ff */
[-C--:B------:R-:W-:Y:S01]  /*34a0*/  @!P0 FMUL.FTZ R0, R23, R8.reuse ;  /* 0x0000000817008220 */ /* 0x080fe20000410000 */
[----:B------:R-:W-:Y:S01]  /*34b0*/  @!P0 LOP3.LUT R23, R25, 0xffff0000, RZ, 0xc0, !PT ;  /* 0xffff000019178812 */ /* 0x000fe200078ec0ff */
[----:B------:R-:W-:Y:S01]  /*34c0*/  @!P0 FFMA.FTZ R37, R31, R8, -R37 ;  /* 0x000000081f258223 */ /* 0x000fe20000010825 */
[----:B------:R-:W-:Y:S01]  /*34d0*/  @!P0 LOP3.LUT R7, R7, 0xffff0000, RZ, 0xc0, !PT ;  /* 0xffff000007078812 */ /* 0x000fe200078ec0ff */
[----:B------:R-:W-:Y:S01]  /*34e0*/  @!P0 FFMA.FTZ R0, R29, R31, R0 ;  /* 0x0000001f1d008223 */ /* 0x000fe20000010000 */
[----:B------:R-:W-:Y:S01]  /*34f0*/  @!P0 LOP3.LUT R8, R27, 0xffff0000, RZ, 0xc0, !PT ;  /* 0xffff00001b088812 */ /* 0x000fe200078ec0ff */
[----:B------:R-:W-:Y:S01]  /*3500*/  @!P0 FFMA.FTZ R36, R30, R5, -R36 ;  /* 0x000000051e248223 */ /* 0x000fe20000010824 */
[----:B------:R-:W-:Y:S01]  /*3510*/  @!P0 SHF.L.U32 R29, R25, 0x10, RZ ;  /* 0x00000010191d8819 */ /* 0x000fe200000006ff */
[CC--:B------:R-:W-:Y:S01]  /*3520*/  @!P0 FMUL.FTZ R2, R23.reuse, R6.reuse ;  /* 0x0000000617028220 */ /* 0x0c0fe20000410000 */
[----:B------:R-:W-:Y:S01]  /*3530*/  @!P0 F2FP.BF16.F32.PACK_AB R37, R0, R37 ;  /* 0x000000250025823e */ /* 0x000fe200000010ff */
[----:B------:R-:W-:Y:S01]  /*3540*/  @!P0 FMUL.FTZ R39, R23, R33 ;  /* 0x0000002117278220 */ /* 0x000fe20000410000 */
[----:B------:R-:W-:Y:S01]  /*3550*/  @!P0 FMUL.FTZ R3, R22, R5 ;  /* 0x0000000516038220 */ /* 0x000fe20000410000 */
[C---:B------:R-:W-:Y:S01]  /*3560*/  @!P0 FMUL.FTZ R41, R8.reuse, R35 ;  /* 0x0000002308298220 */ /* 0x040fe20000410000 */
[----:B------:R-:W-:Y:S01]  /*3570*/  @!P0 MOV R24, R37 ;  /* 0x0000002500188202 */ /* 0x000fe20000000f00 */
[----:B------:R-:W-:Y:S01]  /*3580*/  @!P0 FMUL.FTZ R4, R8, R7 ;  /* 0x0000000708048220 */ /* 0x000fe20000410000 */
[----:B------:R-:W-:Y:S01]  /*3590*/  @!P0 FFMA.FTZ R2, R33, R29, R2 ;  /* 0x0000001d21028223 */ /* 0x000fe20000010002 */
[----:B------:R-:W-:Y:S01]  /*35a0*/  @!P0 FFMA.FTZ R39, R29, R6, -R39 ;  /* 0x000000061d278223 */ /* 0x000fe20000010827 */
        /* <DEDUP_REMOVED lines=10> */
.L_x_1197:
[----:B------:R-:W-:Y:S05]  /*3650*/  BSYNC B0 ;  /* 0x0000000000007941 */ /* 0x000fea0003800000 */
.L_x_1196:
[----:B------:R-:W-:Y:S04]  /*3660*/  BSSY B0, `(.L_x_1198) ;  /* 0x0000030000007945 */ /* 0x000fe80003800000 */
[----:B------:R-:W-:Y:S05]  /*3670*/  @P3 BRA `(.L_x_1199) ;  /* 0x0000000000b83947 */ /* 0x000fea0003800000 */
[----:B------:R-:W-:Y:S01]  /*3680*/  ISETP.GE.AND P0, PT, R11, R17, PT ;  /* 0x000000110b00720c */ /* 0x000fe20003f06270 */
[----:B-12---:R-:W2:Y:S11]  /*3690*/  LD.E.128 R24, desc[UR6][R136.64+0x80] ;  /* 0x0000800688187980 */ /* 0x006eb6000c101d00 */
        /* <DEDUP_REMOVED lines=44> */
.L_x_1199:
[----:B------:R-:W-:Y:S05]  /*3960*/  BSYNC B0 ;  /* 0x0000000000007941 */ /* 0x000fea0003800000 */
.L_x_1198:
[----:B------:R-:W-:Y:S04]  /*3970*/  BSSY B0, `(.L_x_1200) ;  /* 0x0000030000007945 */ /* 0x000fe80003800000 */
[----:B------:R-:W-:Y:S05]  /*3980*/  @P2 BRA `(.L_x_1201) ;  /* 0x0000000000b82947 */ /* 0x000fea0003800000 */
[----:B------:R-:W-:Y:S01]  /*3990*/  ISETP.GE.AND P0, PT, R10, R17, PT ;  /* 0x000000110a00720c */ /* 0x000fe20003f06270 */
[----:B-123--:R-:W2:Y:S11]  /*39a0*/  LD.E.128 R24, desc[UR6][R136.64+0x100] ;  /* 0x0001000688187980 */ /* 0x00eeb6000c101d00 */
        /* <DEDUP_REMOVED lines=44> */
.L_x_1201:
[----:B------:R-:W-:Y:S05]  /*3c70*/  BSYNC B0 ;  /* 0x0000000000007941 */ /* 0x000fea0003800000 */
.L_x_1200:
[----:B------:R-:W-:Y:S05]  /*3c80*/  @P1 BRA `(.L_x_1195) ;  /* 0x0000000000b81947 */ /* 0x000fea0003800000 */
[----:B------:R-:W-:Y:S01]  /*3c90*/  ISETP.GE.AND P0, PT, R9, R17, PT ;  /* 0x000000110900720c */ /* 0x000fe20003f06270 */
[----:B-1234-:R-:W2:Y:S11]  /*3ca0*/  LD.E.128 R24, desc[UR6][R136.64+0x180] ;  /* 0x0001800688187980 */ /* 0x01eeb6000c101d00 */
        /* <DEDUP_REMOVED lines=44> */
.L_x_1195:
[----:B------:R-:W-:Y:S05]  /*3f70*/  BSYNC B1 ;  /* 0x0000000000017941 */ /* 0x000fea0003800000 */
.L_x_1194:
[C---:B------:R-:W-:Y:S01]  /*3f80*/  ISETP.GE.AND P0, PT, R82.reuse, R209, PT ;  /* 0x000000d15200720c */ /* 0x040fe20003f06270 */
[----:B------:R-:W-:Y:S03]  /*3f90*/  BSSY B1, `(.L_x_1202) ;  /* 0x00000dc000017945 */ /* 0x000fe60003800000 */
[----:B------:R-:W-:Y:S11]  /*3fa0*/  ISETP.GE.AND P0, PT, R82, R207, !P0 ;  /* 0x000000cf5200720c */ /* 0x000ff60004706270 */
[----:B------:R-:W-:Y:S02]  /*3fb0*/  @!UPT UIADD3 URZ, URZ, URZ, URZ ;  /* 0x0000003f3f3ff290 */ /* 0x000fe4000fffe03f */
[----:B------:R-:W-:Y:S05]  /*3fc0*/  @!P0 BRA `(.L_x_1203) ;  /* 0x0000000c00608947 */ /* 0x000fea0003800000 */
[-C--:B-----5:R-:W-:Y:S01]  /*3fd0*/  ISETP.GE.AND P0, PT, R14, R206.reuse, PT ;  /* 0x000000ce0e00720c */ /* 0x0a0fe20003f06270 */
[C---:B-1----:R-:W-:Y:S01]  /*3fe0*/  IMAD.SHL.U32 R5, R175.reuse, 0x2, RZ ;  /* 0x00000002af057824 */ /* 0x042fe200078e00ff */
[----:B------:R-:W-:Y:S01]  /*3ff0*/  SHF.L.U64.HI R3, R175, 0x1, R157 ;  /* 0x00000001af037819 */ /* 0x000fe2000001029d */
[----:B------:R-:W-:Y:S01]  /*4000*/  BSSY B0, `(.L_x_1204) ;  /* 0x000003a000007945 */ /* 0x000fe20003800000 */
[-C--:B------:R-:W-:Y:S02]  /*4010*/  ISETP.GE.AND P3, PT, R11, R206.reuse, PT ;  /* 0x000000ce0b00720c */ /* 0x080fe40003f66270 */
[-C--:B------:R-:W-:Y:S02]  /*4020*/  IADD3 R22, P5, R20, R5.reuse, RZ ;  /* 0x0000000514167210 */ /* 0x080fe40007fbe0ff */
[----:B------:R-:W-:Y:S02]  /*4030*/  IADD3 R38, P4, R60, R5, RZ ;  /* 0x000000053c267210 */ /* 0x000fe40007f9e0ff */
[-C--:B------:R-:W-:Y:S01]  /*4040*/  ISETP.GE.AND P2, PT, R10, R206.reuse, PT ;  /* 0x000000ce0a00720c */ /* 0x080fe20003f46270 */
[--C-:B------:R-:W-:Y:S01]  /*4050*/  IMAD.X R23, R21, 0x1, R3.reuse, P5 ;  /* 0x0000000115177824 */ /* 0x100fe200028e0603 */
[----:B------:R-:W-:Y:S01]  /*4060*/  ISETP.GE.AND P1, PT, R9, R206, PT ;  /* 0x000000ce0900720c */ /* 0x000fe20003f26270 */
[----:B------:R-:W-:Y:S01]  /*4070*/  IMAD.X R39, R61, 0x1, R3, P4 ;  /* 0x000000013d277824 */ /* 0x000fe200020e0603 */
[----:B------:R-:W-:Y:S11]  /*4080*/  @P0 BRA `(.L_x_1205) ;  /* 0x0000000000c40947 */ /* 0x000ff60003800000 */
[----:B------:R-:W-:Y:S02]  /*4090*/  ISETP.GE.AND P0, PT, R14, R17, PT ;  /* 0x000000110e00720c */ /* 0x000fe40003f06270 */
[C---:B------:R-:W-:Y:S04]  /*40a0*/  LEA R42, P4, R108.reuse, R136, 0x1 ;  /* 0x000000886c2a7211 */ /* 0x040fe800078808ff */
[----:B------:R-:W-:Y:S02]  /*40b0*/  LEA.HI.X R43, R108, R137, R107, 0x1, P4 ;  /* 0x000000896c2b7211 */ /* 0x000fe400020f0c6b */
[C---:B------:R-:W-:Y:S03]  /*40c0*/  LEA R46, P4, R232.reuse, R142, 0x1 ;  /* 0x0000008ee82e7211 */ /* 0x040fe600078808ff */
[----:B--234-:R-:W2:Y:S01]  /*40d0*/  LD.E.128 R24, desc[UR6][R42.64] ;  /* 0x000000062a187980 */ /* 0x01cea2000c101d00 */
[----:B------:R-:W-:Y:S07]  /*40e0*/  LEA.HI.X R47, R232, R143, R233, 0x1, P4 ;  /* 0x0000008fe82f7211 */ /* 0x000fee00020f0ce9 */
[----:B------:R-:W3:Y:S06]  /*40f0*/  @!P0 LD.E.64 R36, desc[UR6][R38.64] ;  /* 0x0000000626248980 */ /* 0x000eec000c101b00 */
[----:B------:R-:W4:Y:S01]  /*4100*/  @!P0 LD.E.64 R6, desc[UR6][R22.64] ;  /* 0x0000000616068980 */ /* 0x000f22000c101b00 */
[C---:B--2---:R-:W-:Y:S01]  /*4110*/  @!P0 LOP3.LUT R29, R24.reuse, 0xffff0000, RZ, 0xc0, !PT ;  /* 0xffff0000181d8812 */ /* 0x044fe200078ec0ff */
[----:B------:R-:W-:Y:S01]  /*4120*/  @!P0 IMAD.U32 R34, R27, 0x10000, RZ ;  /* 0x000100001b228824 */ /* 0x000fe200078e00ff */
[----:B------:R-:W-:Y:S02]  /*4130*/  @!P0 SHF.L.U32 R33, R24, 0x10, RZ ;  /* 0x0000001018218819 */ /* 0x000fe400000006ff */
[C---:B------:R-:W-:Y:S02]  /*4140*/  @!P0 LOP3.LUT R28, R26.reuse, 0xffff0000, RZ, 0xc0, !PT ;  /* 0xffff00001a1c8812 */ /* 0x040fe400078ec0ff */
[----:B------:R-:W-:Y:S02]  /*4150*/  @!P0 SHF.L.U32 R32, R26, 0x10, RZ ;  /* 0x000000101a208819 */ /* 0x000fe400000006ff */
[C---:B---3--:R-:W-:Y:S01]  /*4160*/  @!P0 SHF.L.U32 R31, R36.reuse, 0x10, RZ ;  /* 0x00000010241f8819 */ /* 0x048fe200000006ff */
[C---:B------:R-:W-:Y:S01]  /*4170*/  @!P0 IMAD.U32 R30, R37.reuse, 0x10000, RZ ;  /* 0x00010000251e8824 */ /* 0x040fe200078e00ff */
[----:B------:R-:W-:Y:S02]  /*4180*/  @!P0 LOP3.LUT R35, R36, 0xffff0000, RZ, 0xc0, !PT ;  /* 0xffff000024238812 */ /* 0x000fe400078ec0ff */
[----:B------:R-:W-:Y:S01]  /*4190*/  @!P0 LOP3.LUT R37, R37, 0xffff0000, RZ, 0xc0, !PT ;  /* 0xffff000025258812 */ /* 0x000fe200078ec0ff */
[----:B------:R-:W-:Y:S01]  /*41a0*/  @!P0 FMUL.FTZ R41, R29, R31 ;  /* 0x0000001f1d298220 */ /* 0x000fe20000410000 */
[C---:B----4-:R-:W-:Y:S01]  /*41b0*/  @!P0 IMAD.U32 R8, R6.reuse, 0x10000, RZ ;  /* 0x0001000006088824 */ /* 0x050fe200078e00ff */
[----:B------:R-:W-:Y:S01]  /*41c0*/  @!P0 LOP3.LUT R6, R6, 0xffff0000, RZ, 0xc0, !PT ;  /* 0xffff000006068812 */ /* 0x000fe200078ec0ff */
[C---:B------:R-:W-:Y:S01]  /*41d0*/  @!P0 IMAD.U32 R5, R7.reuse, 0x10000, RZ ;  /* 0x0001000007058824 */ /* 0x040fe200078e00ff */
[----:B------:R-:W-:Y:S01]  /*41e0*/  @!P0 LOP3.LUT R7, R7, 0xffff0000, RZ, 0xc0, !PT ;  /* 0xffff000007078812 */ /* 0x000fe200078ec0ff */
[-C--:B------:R-:W-:Y:S01]  /*41f0*/  @!P0 FMUL.FTZ R0, R29, R8.reuse ;  /* 0x000000081d008220 */ /* 0x080fe20000410000 */
[----:B------:R-:W-:Y:S01]  /*4200*/  @!P0 LOP3.LUT R29, R25, 0xffff0000, RZ, 0xc0, !PT ;  /* 0xffff0000191d8812 */ /* 0x000fe200078ec0ff */
[----:B------:R-:W-:Y:S01]  /*4210*/  @!P0 FFMA.FTZ R41, R33, R8, -R41 ;  /* 0x0000000821298223 */ /* 0x000fe20000010829 */
[----:B------:R-:W-:Y:S01]  /*4220*/  @!P0 LOP3.LUT R8, R27, 0xffff0000, RZ, 0xc0, !PT ;  /* 0xffff00001b088812 */ /* 0x000fe200078ec0ff */
[----:B------:R-:W-:Y:S01]  /*4230*/  @!P0 FFMA.FTZ R0, R31, R33, R0 ;  /* 0x000000211f008223 */ /* 0x000fe20000010000 */
[----:B------:R-:W-:Y:S02]  /*4240*/  @!P0 IMAD.U32 R31, R25, 0x10000, RZ ;  /* 0x00010000191f8824 */ /* 0x000fe400078e00ff */
[C---:B------:R-:W-:Y:S01]  /*4250*/  @!P0 FMUL.FTZ R2, R29.reuse, R6 ;  /* 0x000000061d028220 */ /* 0x040fe20000410000 */
[----:B------:R-:W-:Y:S01]  /*4260*/  @!P0 FMUL.FTZ R43, R29, R35 ;  /* 0x000000231d2b8220 */ /* 0x000fe20000410000 */
[----:B------:R-:W-:Y:S01]  /*4270*/  @!P0 FMUL.FTZ R3, R28, R5 ;  /* 0x000000051c038220 */ /* 0x000fe20000410000 */
[----:B------:R-:W-:Y:S01]  /*4280*/  @!P0 F2FP.BF16.F32.PACK_AB R41, R0, R41 ;  /* 0x000000290029823e */ /* 0x000fe200000010ff */
[----:B------:R-:W-:Y:S01]  /*4290*/  @!P0 FMUL.FTZ R40, R28, R30 ;  /* 0x0000001e1c288220 */ /* 0x000fe20000410000 */
[C---:B------:R-:W-:Y:S01]  /*42a0*/  @!P0 FMUL.FTZ R45, R8.reuse, R37 ;  /* 0x00000025082d8220 */ /* 0x040fe20000410000 */
[----:B------:R-:W-:Y:S01]  /*42b0*/  @!P0 FMUL.FTZ R4, R8, R7 ;  /* 0x0000000708048220 */ /* 0x000fe20000410000 */
[----:B------:R-:W-:Y:S01]  /*42c0*/  @!P0 MOV R24, R41 ;  /* 0x0000002900188202 */ /* 0x000fe20000000f00 */
[----:B------:R-:W-:Y:S01]  /*42d0*/  @!P0 FFMA.FTZ R2, R35, R31, R2 ;  /* 0x0000001f23028223 */ /* 0x000fe20000010002 */
[----:B------:R-:W-:Y:S01]  /*42e0*/  @!P0 FFMA.FTZ R43, R31, R6, -R43 ;  /* 0x000000061f2b8223 */ /* 0x000fe2000001082b */
[----:B------:R-:W-:Y:S01]  /*42f0*/  @!P0 FFMA.FTZ R3, R30, R32, R3 ;  /* 0x000000201e038223 */ /* 0x000fe20000010003 */
[----:B------:R-:W-:Y:S01]  /*4300*/  @!P0 FFMA.FTZ R40, R32, R5, -R40 ;  /* 0x0000000520288223 */ /* 0x000fe20000010828 */
[----:B------:R-:W-:Y:S01]  /*4310*/  @!P0 FFMA.FTZ R45, R34, R7, -R45 ;  /* 0x00000007222d8223 */ /* 0x000fe2000001082d */
[----:B------:R-:W-:Y:S01]  /*4320*/  @!P0 FFMA.FTZ R4, R37, R34, R4 ;  /* 0x0000002225048223 */ /* 0x000fe20000010004 */
[----:B------:R-:W-:Y:S02]  /*4330*/  @!P0 F2FP.BF16.F32.PACK_AB R42, R2, R43 ;  /* 0x0000002b022a823e */ /* 0x000fe400000010ff */
[----:B------:R-:W-:Y:S02]  /*4340*/  @!P0 F2FP.BF16.F32.PACK_AB R40, R3, R40 ;  /* 0x000000280328823e */ /* 0x000fe400000010ff */
[----:B------:R-:W-:Y:S01]  /*4350*/  @!P0 F2FP.BF16.F32.PACK_AB R45, R4, R45 ;  /* 0x0000002d042d823e */ /* 0x000fe200000010ff */
[----:B------:R-:W-:Y:S01]  /*4360*/  @!P0 IMAD.MOV.U32 R25, RZ, RZ, R42 ;  /* 0x000000ffff198224 */ /* 0x000fe200078e002a */
[----:B------:R-:W-:Y:S02]  /*4370*/  @!P0 MOV R26, R40 ;  /* 0x00000028001a8202 */ /* 0x000fe40000000f00 */
[----:B------:R-:W-:Y:S05]  /*4380*/  @!P0 MOV R27, R45 ;  /* 0x0000002d001b8202 */ /* 0x000fea0000000f00 */
[----:B------:R1:W-:Y:S02]  /*4390*/  ST.E.128 desc[UR6][R46.64], R24 ;  /* 0x000000182e007985 */ /* 0x0003e4000c101d06 */
.L_x_1205:
[----:B------:R-:W-:Y:S05]  /*43a0*/  BSYNC B0 ;  /* 0x0000000000007941 */ /* 0x000fea0003800000 */
.L_x_1204:
[----:B------:R-:W-:Y:S04]  /*43b0*/  BSSY B0, `(.L_x_1206) ;  /* 0x0000033000007945 */ /* 0x000fe80003800000 */
[----:B------:R-:W-:Y:S05]  /*43c0*/  @P3 BRA `(.L_x_1207) ;  /* 0x0000000000c43947 */ /* 0x000fea0003800000 */
[----:B------:R-:W-:Y:S02]  /*43d0*/  ISETP.GE.AND P0, PT, R11, R17, PT ;  /* 0x000000110b00720c */ /* 0x000fe40003f06270 */
[C---:B------:R-:W-:Y:S04]  /*43e0*/  LEA R42, P3, R109.reuse, R136, 0x1 ;  /* 0x000000886d2a7211 */ /* 0x040fe800078608ff */
[----:B------:R-:W-:Y:S02]  /*43f0*/  LEA.HI.X R43, R109, R137, R110, 0x1, P3 ;  /* 0x000000896d2b7211 */ /* 0x000fe400018f0c6e */
[C---:B-1----:R-:W-:Y:S03]  /*4400*/  LEA R46, P3, R103.reuse, R142, 0x1 ;  /* 0x0000008e672e7211 */ /* 0x042fe600078608ff */
        /* <DEDUP_REMOVED lines=45> */
.L_x_1207:
[----:B------:R-:W-:Y:S05]  /*46e0*/  BSYNC B0 ;  /* 0x0000000000007941 */ /* 0x000fea0003800000 */
.L_x_1206:
        /* <DEDUP_REMOVED lines=51> */
.L_x_1209:
[----:B------:R-:W-:Y:S05]  /*4a20*/  BSYNC B0 ;  /* 0x0000000000007941 */ /* 0x000fea0003800000 */
.L_x_1208:
[----:B------:R-:W-:Y:S05]  /*4a30*/  @P1 BRA `(.L_x_1203) ;  /* 0x0000000000c41947 */ /* 0x000fea0003800000 */
[----:B------:R-:W-:Y:S02]  /*4a40*/  ISETP.GE.AND P0, PT, R9, R17, PT ;  /* 0x000000110900720c */ /* 0x000fe40003f06270 */
[C---:B------:R-:W-:Y:S04]  /*4a50*/  LEA R42, P1, R121.reuse, R136, 0x1 ;  /* 0x00000088792a7211 */ /* 0x040fe800078208ff */
[----:B------:R-:W-:Y:S05]  /*4a60*/  LEA.HI.X R43, R121, R137, R122, 0x1, P1 ;  /* 0x00000089792b7211 */ /* 0x000fea00008f0c7a */
[----:B-1234-:R1:W2:Y:S08]  /*4a70*/  LD.E.128 R24, desc[UR6][R42.64] ;  /* 0x000000062a187980 */ /* 0x01e2b0000c101d00 */
[----:B------:R-:W3:Y:S06]  /*4a80*/  @!P0 LD.E.64 R38, desc[UR6][R38.64+0xc0] ;  /* 0x0000c00626268980 */ /* 0x000eec000c101b00 */
[----:B------:R4:W5:Y:S01]  /*4a90*/  @!P0 LD.E.64 R6, desc[UR6][R22.64+0xc0] ;  /* 0x0000c00616068980 */ /* 0x000962000c101b00 */
[----:B-1----:R-:W-:Y:S02]  /*4aa0*/  LEA R42, P1, R93, R142, 0x1 ;  /* 0x0000008e5d2a7211 */ /* 0x002fe400078208ff */
[C---:B--2---:R-:W-:Y:S01]  /*4ab0*/  @!P0 LOP3.LUT R29, R24.reuse, 0xffff0000, RZ, 0xc0, !PT ;  /* 0xffff0000181d8812 */ /* 0x044fe200078ec0ff */
[----:B------:R-:W-:Y:S01]  /*4ac0*/  @!P0 IMAD.U32 R32, R27, 0x10000, RZ ;  /* 0x000100001b208824 */ /* 0x000fe200078e00ff */
[----:B------:R-:W-:Y:S02]  /*4ad0*/  @!P0 SHF.L.U32 R33, R24, 0x10, RZ ;  /* 0x0000001018218819 */ /* 0x000fe400000006ff */
[----:B----4-:R-:W-:Y:S02]  /*4ae0*/  @!P0 LOP3.LUT R23, R25, 0xffff0000, RZ, 0xc0, !PT ;  /* 0xffff000019178812 */ /* 0x010fe400078ec0ff */
[----:B------:R-:W-:Y:S02]  /*4af0*/  @!P0 LOP3.LUT R22, R26, 0xffff0000, RZ, 0xc0, !PT ;  /* 0xffff00001a168812 */ /* 0x000fe400078ec0ff */
[C---:B---3--:R-:W-:Y:S01]  /*4b00*/  @!P0 SHF.L.U32 R31, R38.reuse, 0x10, RZ ;  /* 0x00000010261f8819 */ /* 0x048fe200000006ff */
[C---:B------:R-:W-:Y:S01]  /*4b10*/  @!P0 IMAD.U32 R28, R39.reuse, 0x10000, RZ ;  /* 0x00010000271c8824 */ /* 0x040fe200078e00ff */
[----:B------:R-:W-:Y:S02]  /*4b20*/  @!P0 LOP3.LUT R35, R38, 0xffff0000, RZ, 0xc0, !PT ;  /* 0xffff000026238812 */ /* 0x000fe400078ec0ff */
[----:B------:R-:W-:Y:S01]  /*4b30*/  @!P0 LOP3.LUT R37, R39, 0xffff0000, RZ, 0xc0, !PT ;  /* 0xffff000027258812 */ /* 0x000fe200078ec0ff */
[----:B------:R-:W-:Y:S01]  /*4b40*/  @!P0 FMUL.FTZ R41, R29, R31 ;  /* 0x0000001f1d298220 */ /* 0x000fe20000410000 */
[----:B------:R-:W-:Y:S01]  /*4b50*/  @!P0 SHF.L.U32 R30, R26, 0x10, RZ ;  /* 0x000000101a1e8819 */ /* 0x000fe200000006ff */
[C---:B-----5:R-:W-:Y:S01]  /*4b60*/  @!P0 IMAD.U32 R8, R6.reuse, 0x10000, RZ ;  /* 0x0001000006088824 */ /* 0x060fe200078e00ff */
[----:B------:R-:W-:Y:S01]  /*4b70*/  @!P0 LOP3.LUT R6, R6, 0xffff0000, RZ, 0xc0, !PT ;  /* 0xffff000006068812 */ /* 0x000fe200078ec0ff */
[C---:B------:R-:W-:Y:S01]  /*4b80*/  @!P0 IMAD.U32 R5, R7.reuse, 0x10000, RZ ;  /* 0x0001000007058824 */ /* 0x040fe200078e00ff */
[----:B------:R-:W-:Y:S01]  /*4b90*/  @!P0 LOP3.LUT R7, R7, 0xffff0000, RZ, 0xc0, !PT ;  /* 0xffff000007078812 */ /* 0x000fe200078ec0ff */
[-C--:B------:R-:W-:Y:S01]  /*4ba0*/  @!P0 FMUL.FTZ R0, R29, R8.reuse ;  /* 0x000000081d008220 */ /* 0x080fe20000410000 */
[----:B------:R-:W-:Y:S01]  /*4bb0*/  @!P0 FFMA.FTZ R41, R33, R8, -R41 ;  /* 0x0000000821298223 */ /* 0x000fe20000010829 */
[----:B------:R-:W-:Y:S01]  /*4bc0*/  @!P0 LOP3.LUT R8, R27, 0xffff0000, RZ, 0xc0, !PT ;  /* 0xffff00001b088812 */ /* 0x000fe200078ec0ff */
[----:B------:R-:W-:Y:S01]  /*4bd0*/  @!P0 FMUL.FTZ R2, R23, R6 ;  /* 0x0000000617028220 */ /* 0x000fe20000410000 */
[----:B------:R-:W-:Y:S01]  /*4be0*/  @!P0 FFMA.FTZ R0, R31, R33, R0 ;  /* 0x000000211f008223 */ /* 0x000fe20000010000 */
[----:B------:R-:W-:Y:S02]  /*4bf0*/  @!P0 IMAD.U32 R31, R25, 0x10000, RZ ;  /* 0x00010000191f8824 */ /* 0x000fe400078e00ff */
[----:B------:R-:W-:Y:S01]  /*4c00*/  @!P0 FMUL.FTZ R43, R23, R35 ;  /* 0x00000023172b8220 */ /* 0x000fe20000410000 */
[C---:B------:R-:W-:Y:S01]  /*4c10*/  @!P0 FMUL.FTZ R3, R22.reuse, R5 ;  /* 0x0000000516038220 */ /* 0x040fe20000410000 */
[----:B------:R-:W-:Y:S01]  /*4c20*/  @!P0 FMUL.FTZ R34, R22, R28 ;  /* 0x0000001c16228220 */ /* 0x000fe20000410000 */
[----:B------:R-:W-:Y:S01]  /*4c30*/  @!P0 F2FP.BF16.F32.PACK_AB R41, R0, R41 ;  /* 0x000000290029823e */ /* 0x000fe200000010ff */
[C---:B------:R-:W-:Y:S01]  /*4c40*/  @!P0 FMUL.FTZ R45, R8.reuse, R37 ;  /* 0x00000025082d8220 */ /* 0x040fe20000410000 */
[----:B------:R-:W-:Y:S01]  /*4c50*/  @!P0 FMUL.FTZ R4, R8, R7 ;  /* 0x0000000708048220 */ /* 0x000fe20000410000 */
[----:B------:R-:W-:Y:S01]  /*4c60*/  @!P0 FFMA.FTZ R2, R35, R31, R2 ;  /* 0x0000001f23028223 */ /* 0x000fe20000010002 */
[----:B------:R-:W-:Y:S01]  /*4c70*/  @!P0 MOV R24, R41 ;  /* 0x0000002900188202 */ /* 0x000fe20000000f00 */
        /* <DEDUP_REMOVED lines=13> */
.L_x_1203:
[----:B------:R-:W-:Y:S05]  /*4d50*/  BSYNC B1 ;  /* 0x0000000000017941 */ /* 0x000fea0003800000 */
.L_x_1202:
        /* <DEDUP_REMOVED lines=66> */
.L_x_1213:
[----:B------:R-:W-:Y:S05]  /*5180*/  BSYNC B0 ;  /* 0x0000000000007941 */ /* 0x000fea0003800000 */
.L_x_1212:
        /* <DEDUP_REMOVED lines=51> */
.L_x_1215:
[----:B------:R-:W-:Y:S05]  /*54c0*/  BSYNC B0 ;  /* 0x0000000000007941 */ /* 0x000fea0003800000 */
.L_x_1214:
        /* <DEDUP_REMOVED lines=51> */
.L_x_1217:
[----:B------:R-:W-:Y:S05]  /*5800*/  BSYNC B0 ;  /* 0x0000000000007941 */ /* 0x000fea0003800000 */
.L_x_1216:
        /* <DEDUP_REMOVED lines=50> */
.L_x_1211:
[----:B------:R-:W-:Y:S05]  /*5b30*/  BSYNC B1 ;  /* 0x0000000000017941 */ /* 0x000fea0003800000 */
.L_x_1210:
        /* <DEDUP_REMOVED lines=17> */
[----:B------:R-:W-:Y:S01]  /*5c50*/  ISETP.GE.AND P0, PT, R14, R17, PT ;  /* 0x000000110e00720c */ /* 0x000fe20003f06270 */
[----:B------:R-:W-:Y:S04]  /*5c60*/  IMAD.WIDE.U32 R42, R204, 0x60, R136 ;  /* 0x00000060cc2a7825 */ /* 0x000fe800078e0088 */
[----:B------:R-:W-:Y:S02]  /*5c70*/  IMAD R40, R205, 0x60, RZ ;  /* 0x00000060cd287824 */ /* 0x000fe400078e02ff */
[----:B------:R-:W-:Y:S03]  /*5c80*/  IMAD.WIDE.U32 R46, R68, 0x60, R142 ;  /* 0x00000060442e7825 */ /* 0x000fe600078e008e */
[----:B------:R-:W-:Y:S03]  /*5c90*/  IADD3 R43, R43, R40, RZ ;  /* 0x000000282b2b7210 */ /* 0x000fe60007ffe0ff */
[----:B------:R-:W5:Y:S06]  /*5ca0*/  @!P0 LD.E.64 R36, desc[UR6][R38.64] ;  /* 0x0000000626248980 */ /* 0x000f6c000c101b00 */
[----:B--234-:R1:W2:Y:S08]  /*5cb0*/  LD.E.128 R24, desc[UR6][R42.64] ;  /* 0x000000062a187980 */ /* 0x01c2b0000c101d00 */
[----:B------:R-:W3:Y:S01]  /*5cc0*/  @!P0 LD.E.64 R6, desc[UR6][R22.64] ;  /* 0x0000000616068980 */ /* 0x000ee2000c101b00 */
[----:B-1----:R-:W-:Y:S05]  /*5cd0*/  IMAD R42, R69, 0x60, RZ ;  /* 0x00000060452a7824 */ /* 0x002fea00078e02ff */
[----:B------:R-:W-:Y:S02]  /*5ce0*/  IADD3 R47, R47, R42, RZ ;  /* 0x0000002a2f2f7210 */ /* 0x000fe40007ffe0ff */
[C---:B-----5:R-:W-:Y:S01]  /*5cf0*/  @!P0 SHF.L.U32 R30, R37.reuse, 0x10, RZ ;  /* 0x00000010251e8819 */ /* 0x060fe200000006ff */
[C---:B------:R-:W-:Y:S01]  /*5d00*/  @!P0 IMAD.U32 R31, R36.reuse, 0x10000, RZ ;  /* 0x00010000241f8824 */ /* 0x040fe200078e00ff */
[----:B------:R-:W-:Y:S02]  /*5d10*/  @!P0 LOP3.LUT R35, R36, 0xffff0000, RZ, 0xc0, !PT ;  /* 0xffff000024238812 */ /* 0x000fe400078ec0ff */
[----:B------:R-:W-:Y:S02]  /*5d20*/  @!P0 LOP3.LUT R37, R37, 0xffff0000, RZ, 0xc0, !PT ;  /* 0xffff000025258812 */ /* 0x000fe400078ec0ff */
[C---:B--2---:R-:W-:Y:S02]  /*5d30*/  @!P0 LOP3.LUT R29, R24.reuse, 0xffff0000, RZ, 0xc0, !PT ;  /* 0xffff0000181d8812 */ /* 0x044fe400078ec0ff */
[----:B------:R-:W-:Y:S02]  /*5d40*/  @!P0 SHF.L.U32 R33, R24, 0x10, RZ ;  /* 0x0000001018218819 */ /* 0x000fe400000006ff */
[C---:B------:R-:W-:Y:S01]  /*5d50*/  @!P0 LOP3.LUT R28, R26.reuse, 0xffff0000, RZ, 0xc0, !PT ;  /* 0xffff00001a1c8812 */ /* 0x040fe200078ec0ff */
[----:B------:R-:W-:Y:S01]  /*5d60*/  @!P0 FMUL.FTZ R41, R29, R31 ;  /* 0x0000001f1d298220 */ /* 0x000fe20000410000 */
[----:B------:R-:W-:Y:S02]  /*5d70*/  @!P0 SHF.L.U32 R32, R26, 0x10, RZ ;  /* 0x000000101a208819 */ /* 0x000fe400000006ff */
[----:B---3--:R-:W-:Y:S01]  /*5d80*/  @!P0 SHF.L.U32 R8, R6, 0x10, RZ ;  /* 0x0000001006088819 */ /* 0x008fe200000006ff */
        /* <DEDUP_REMOVED lines=9> */
[----:B------:R-:W-:Y:S01]  /*5e20*/  @!P0 IMAD.U32 R31, R25, 0x10000, RZ ;  /* 0x00010000191f8824 */ /* 0x000fe200078e00ff */
[----:B------:R-:W-:Y:S01]  /*5e30*/  @!P0 SHF.L.U32 R34, R27, 0x10, RZ ;  /* 0x000000101b228819 */ /* 0x000fe200000006ff */
[C---:B------:R-:W-:Y:S01]  /*5e40*/  @!P0 FMUL.FTZ R2, R29.reuse, R6 ;  /* 0x000000061d028220 */ /* 0x040fe20000410000 */
[----:B------:R-:W-:Y:S01]  /*5e50*/  @!P0 F2FP.BF16.F32.PACK_AB R41, R0, R41 ;  /* 0x000000290029823e */ /* 0x000fe200000010ff */
[----:B------:R-:W-:Y:S01]  /*5e60*/  @!P0 FMUL.FTZ R3, R28, R5 ;  /* 0x000000051c038220 */ /* 0x000fe20000410000 */
[----:B------:R-:W-:Y:S01]  /*5e70*/  @!P0 FMUL.FTZ R43, R29, R35 ;  /* 0x000000231d2b8220 */ /* 0x000fe20000410000 */
[C---:B------:R-:W-:Y:S01]  /*5e80*/  @!P0 FMUL.FTZ R45, R8.reuse, R37 ;  /* 0x00000025082d8220 */ /* 0x040fe20000410000 */
[----:B------:R-:W-:Y:S01]  /*5e90*/  @!P0 FMUL.FTZ R4, R8, R7 ;  /* 0x0000000708048220 */ /* 0x000fe20000410000 */
[----:B------:R-:W-:Y:S01]  /*5ea0*/  @!P0 FFMA.FTZ R2, R35, R31, R2 ;  /* 0x0000001f23028223 */ /* 0x000fe20000010002 */
[----:B------:R-:W-:Y:S01]  /*5eb0*/  @!P0 FFMA.FTZ R3, R30, R32, R3 ;  /* 0x000000201e038223 */ /* 0x000fe20000010003 */
[----:B------:R-:W-:Y:S01]  /*5ec0*/  @!P0 FFMA.FTZ R43, R31, R6, -R43 ;  /* 0x000000061f2b8223 */ /* 0x000fe2000001082b */
[----:B------:R-:W-:Y:S01]  /*5ed0*/  @!P0 FFMA.FTZ R40, R32, R5, -R40 ;  /* 0x0000000520288223 */ /* 0x000fe20000010828 */
[----:B------:R-:W-:Y:S01]  /*5ee0*/  @!P0 FFMA.FTZ R45, R34, R7, -R45 ;  /* 0x00000007222d8223 */ /* 0x000fe2000001082d */
[----:B------:R-:W-:Y:S01]  /*5ef0*/  @!P0 FFMA.FTZ R4, R37, R34, R4 ;  /* 0x0000002225048223 */ /* 0x000fe20000010004 */
[----:B------:R-:W-:Y:S01]  /*5f00*/  @!P0 IMAD.MOV.U32 R24, RZ, RZ, R41 ;  /* 0x000000ffff188224 */ /* 0x000fe200078e0029 */
[----:B------:R-:W-:Y:S02]  /*5f10*/  @!P0 F2FP.BF16.F32.PACK_AB R44, R2, R43 ;  /* 0x0000002b022c823e */ /* 0x000fe400000010ff */
[----:B------:R-:W-:Y:S02]  /*5f20*/  @!P0 F2FP.BF16.F32.PACK_AB R40, R3, R40 ;  /* 0x000000280328823e */ /* 0x000fe400000010ff */
[----:B------:R-:W-:Y:S02]  /*5f30*/  @!P0 F2FP.BF16.F32.PACK_AB R45, R4, R45 ;  /* 0x0000002d042d823e */ /* 0x000fe400000010ff */
[----:B------:R-:W-:Y:S02]  /*5f40*/  @!P0 MOV R25, R44 ;  /* 0x0000002c00198202 */ /* 0x000fe40000000f00 */
[----:B------:R-:W-:Y:S02]  /*5f50*/  @!P0 MOV R26, R40 ;  /* 0x00000028001a8202 */ /* 0x000fe40000000f00 */
[----:B------:R-:W-:Y:S05]  /*5f60*/  @!P0 MOV R27, R45 ;  /* 0x0000002d001b8202 */ /* 0x000fea0000000f00 */
[----:B------:R1:W-:Y:S02]  /*5f70*/  ST.E.128 desc[UR6][R46.64], R24 ;  /* 0x000000182e007985 */ /* 0x0003e4000c101d06 */
.L_x_1221:
[----:B------:R-:W-:Y:S05]  /*5f80*/  BSYNC B0 ;  /* 0x0000000000007941 */ /* 0x000fea0003800000 */
.L_x_1220:
        /* <DEDUP_REMOVED lines=51> */
.L_x_1223:
[----:B------:R-:W-:Y:S05]  /*62c0*/  BSYNC B0 ;  /* 0x0000000000007941 */ /* 0x000fea0003800000 */
.L_x_1222:
        /* <DEDUP_REMOVED lines=51> */
.L_x_1225:
[----:B------:R-:W-:Y:S05]  /*6600*/  BSYNC B0 ;  /* 0x0000000000007941 */ /* 0x000fea0003800000 */
.L_x_1224:
        /* <DEDUP_REMOVED lines=11> */
[C---:B----4-:R-:W-:Y:S02]  /*66c0*/  @!P0 LOP3.LUT R22, R26.reuse, 0xffff0000, RZ, 0xc0, !PT ;  /* 0xffff00001a168812 */ /* 0x050fe400078ec0ff */
[----:B------:R-:W-:Y:S02]  /*66d0*/  @!P0 SHF.L.U32 R30, R26, 0x10, RZ ;  /* 0x000000101a1e8819 */ /* 0x000fe400000006ff */
[C---:B---3--:R-:W-:Y:S01]  /*66e0*/  @!P0 SHF.L.U32 R29, R38.reuse, 0x10, RZ ;  /* 0x00000010261d8819 */ /* 0x048fe200000006ff */
[C---:B------:R-:W-:Y:S01]  /*66f0*/  @!P0 IMAD.U32 R28, R39.reuse, 0x10000, RZ ;  /* 0x00010000271c8824 */ /* 0x040fe200078e00ff */
[----:B------:R-:W-:Y:S02]  /*6700*/  @!P0 LOP3.LUT R33, R38, 0xffff0000, RZ, 0xc0, !PT ;  /* 0xffff000026218812 */ /* 0x000fe400078ec0ff */
[----:B------:R-:W-:Y:S01]  /*6710*/  @!P0 LOP3.LUT R35, R39, 0xffff0000, RZ, 0xc0, !PT ;  /* 0xffff000027238812 */ /* 0x000fe200078ec0ff */
[----:B------:R-:W-:Y:S01]  /*6720*/  @!P0 FMUL.FTZ R37, R17, R29 ;  /* 0x0000001d11258220 */ /* 0x000fe20000410000 */
[C---:B-----5:R-:W-:Y:S01]  /*6730*/  @!P0 IMAD.U32 R8, R6.reuse, 0x10000, RZ ;  /* 0x0001000006088824 */ /* 0x060fe200078e00ff */
        /* <DEDUP_REMOVED lines=31> */
.L_x_1219:
[----:B------:R-:W-:Y:S05]  /*6930*/  BSYNC B1 ;  /* 0x0000000000017941 */ /* 0x000fea0003800000 */
.L_x_1218:
[----:B------:R-:W2:Y:S02]  /*6940*/  LD.E R3, desc[UR6][R18.64+0xd0] ;  /* 0x0000d00612037980 */ /* 0x000ea4000c101900 */
[----:B--2---:R-:W-:Y:S05]  /*6950*/  IMAD.U32 R3, R3, -0x20, RZ ;  /* 0xffffffe003037824 */ /* 0x004fea00078e00ff */
[C---:B------:R-:W-:Y:S02]  /*6960*/  LEA R20, P1, R3.reuse, R20, 0x1 ;  /* 0x0000001403147211 */ /* 0x040fe400078208ff */
[C---:B------:R-:W-:Y:S02]  /*6970*/  LEA R60, P0, R3.reuse, R60, 0x1 ;  /* 0x0000003c033c7211 */ /* 0x040fe400078008ff */
[C---:B------:R-:W-:Y:S02]  /*6980*/  LEA.HI.X.SX32 R21, R3.reuse, R21, 0x1, P1 ;  /* 0x0000001503157211 */ /* 0x040fe400008f0eff */
[----:B------:R-:W-:Y:S01]  /*6990*/  LEA.HI.X.SX32 R61, R3, R61, 0x1, P0 ;  /* 0x0000003d033d7211 */ /* 0x000fe200000f0eff */
[----:B------:R-:W-:Y:S05]  /*69a0*/  BRA `(.L_x_1226) ;  /* 0x0000006400f87947 */ /* 0x000fea0003800000 */
.L_x_1193:
[----:B------:R-:W-:Y:S04]  /*69b0*/  BSSY B2, `(.L_x_1227) ;  /* 0x0000168000027945 */ /* 0x000fe80003800000 */
[----:B------:R-:W-:Y:S05]  /*69c0*/  @!P3 BRA `(.L_x_1228) ;  /* 0x000000140098b947 */ /* 0x000fea0003800000 */
[----:B-----5:R-:W-:Y:S01]  /*69d0*/  ISETP.GE.AND P0, PT, R14, R206, PT ;  /* 0x000000ce0e00720c */ /* 0x020fe20003f06270 */
[----:B------:R-:W-:Y:S11]  /*69e0*/  BSSY B1, `(.L_x_1229) ;  /* 0x0000058000017945 */ /* 0x000ff60003800000 */
[----:B------:R-:W-:Y:S01]  /*69f0*/  @!UPT UIADD3 URZ, URZ, URZ, URZ ;  /* 0x0000003f3f3ff290 */ /* 0x000fe2000fffe03f */
[----:B------:R-:W-:Y:S05]  /*6a00*/  @P0 BRA `(.L_x_1230) ;  /* 0x0000000400540947 */ /* 0x000fea0003800000 */
[----:B------:R2:W5:Y:S01]  /*6a10*/  LD.E.128 R44, desc[UR6][R136.64] ;  /* 0x00000006882c7980 */ /* 0x000562000c101d00 */
[----:B------:R-:W-:Y:S01]  /*6a20*/  ISETP.GE.AND P0, PT, R14, R17, PT ;  /* 0x000000110e00720c */ /* 0x000fe20003f06270 */
[----:B------:R-:W-:Y:S11]  /*6a30*/  BSSY B0, `(.L_x_1231) ;  /* 0x0000051000007945 */ /* 0x000ff60003800000 */
[----:B------:R-:W-:Y:S01]  /*6a40*/  @!UPT UIADD3 URZ, URZ, URZ, URZ ;  /* 0x0000003f3f3ff290 */ /* 0x000fe2000fffe03f */
[----:B------:R-:W-:Y:S05]  /*6a50*/  @P0 BRA `(.L_x_1232) ;  /* 0x0000000400380947 */ /* 0x000fea0003800000 */
[----:B------:R-:W-:Y:S01]  /*6a60*/  LEA.HI R211, R17, R17, RZ, 0x1 ;  /* 0x0000001111d37211 */ /* 0x000fe200078f08ff */
[----:B------:R-:W-:Y:S01]  /*6a70*/  IMAD.MOV.U32 R213, RZ, RZ, RZ ;  /* 0x000000ffffd57224 */ /* 0x000fe200078e00ff */
[C---:B-----5:R-:W-:Y:S01]  /*6a80*/  LOP3.LUT R41, R44.reuse, 0xffff0000, RZ, 0xc0, !PT ;  /* 0xffff00002c297812 */ /* 0x060fe200078ec0ff */
[----:B------:R-:W-:Y:S01]  /*6a90*/  IMAD.U32 R39, R44, 0x10000, RZ ;  /* 0x000100002c277824 */ /* 0x000fe200078e00ff */
[----:B------:R-:W-:Y:S01]  /*6aa0*/  SHF.R.S32.HI R211, RZ, 0x1, R211 ;  /* 0x00000001ffd37819 */ /* 0x000fe200000114d3 */
[----:B------:R-:W-:Y:S01]  /*6ab0*/  IMAD.U32 R48, R46, 0x10000, RZ ;  /* 0x000100002e307824 */ /* 0x000fe200078e00ff */
[C---:B------:R-:W-:Y:S02]  /*6ac0*/  SHF.L.U32 R44, R45.reuse, 0x10, RZ ;  /* 0x000000102d2c7819 */ /* 0x040fe400000006ff */
[-C--:B------:R-:W-:Y:S02]  /*6ad0*/  ISETP.GE.AND P1, PT, R14, R211.reuse, PT ;  /* 0x000000d30e00720c */ /* 0x080fe40003f26270 */
[----:B------:R-:W-:Y:S02]  /*6ae0*/  MOV R63, R211 ;  /* 0x000000d3003f7202 */ /* 0x000fe40000000f00 */
[----:B------:R-:W-:Y:S02]  /*6af0*/  LOP3.LUT R49, R46, 0xffff0000, RZ, 0xc0, !PT ;  /* 0xffff00002e317812 */ /* 0x000fe400078ec0ff */
[----:B------:R-:W-:Y:S02]  /*6b00*/  LOP3.LUT R45, R45, 0xffff0000, RZ, 0xc0, !PT ;  /* 0xffff00002d2d7812 */ /* 0x000fe400078ec0ff */
[C---:B------:R-:W-:Y:S02]  /*6b10*/  SHF.L.U32 R52, R47.reuse, 0x10, RZ ;  /* 0x000000102f347819 */ /* 0x040fe400000006ff */
[----:B------:R-:W-:Y:S03]  /*6b20*/  LOP3.LUT R53, R47, 0xffff0000, RZ, 0xc0, !PT ;  /* 0xffff00002f357812 */ /* 0x000fe600078ec0ff */
[--C-:B------:R-:W-:Y:S02]  /*6b30*/  @P1 IMAD.MOV R213, RZ, RZ, -R211.reuse ;  /* 0x000000ffffd51224 */ /* 0x100fe400078e0ad3 */
[----:B------:R-:W-:Y:S03]  /*6b40*/  @P1 IMAD.MOV R63, RZ, RZ, -R211 ;  /* 0x000000ffff3f1224 */ /* 0x000fe600078e0ad3 */
[C---:B------:R-:W-:Y:S04]  /*6b50*/  LEA R214, P0, R213.reuse, R138, 0x1 ;  /* 0x0000008ad5d67211 */ /* 0x040fe800078008ff */
[----:B------:R-:W-:Y:S02]  /*6b60*/  LEA.HI.X.SX32 R215, R213, R139, 0x1, P0 ;  /* 0x0000008bd5d77211 */ /* 0x000fe400000f0eff */
[C---:B------:R-:W-:Y:S04]  /*6b70*/  LEA R22, P0, R63.reuse, R136, 0x1 ;  /* 0x000000883f167211 */ /* 0x040fe800078008ff */
[----:B------:R-:W-:Y:S01]  /*6b80*/  LEA.HI.X.SX32 R23, R63, R137, 0x1, P0 ;  /* 0x000000893f177211 */ /* 0x000fe200000f0eff */
[----:B------:R-:W-:Y:S01]  /*6b90*/  IMAD.MOV.U32 R63, RZ, RZ, RZ ;  /* 0x000000ffff3f7224 */ /* 0x000fe200078e00ff */
[----:B------:R-:W-:Y:S01]  /*6ba0*/  @P1 IADD3 R63, -R211, RZ, RZ ;  /* 0x000000ffd33f1210 */ /* 0x000fe20007ffe1ff */
[----:B------:R-:W3:Y:S03]  /*6bb0*/  LD.E.128 R212, desc[UR6][R214.64] ;  /* 0x00000006d6d47980 */ /* 0x000ee6000c101d00 */
[C---:B------:R-:W-:Y:S04]  /*6bc0*/  LEA R42, P0, R63.reuse, R140, 0x1 ;  /* 0x0000008c3f2a7211 */ /* 0x040fe800078008ff */
[----:B------:R-:W-:Y:S01]  /*6bd0*/  LEA.HI.X.SX32 R43, R63, R141, 0x1, P0 ;  /* 0x0000008d3f2b7211 */ /* 0x000fe200000f0eff */
[----:B-1----:R-:W4:Y:S08]  /*6be0*/  LD.E.128 R24, desc[UR6][R22.64] ;  /* 0x0000000616187980 */ /* 0x002f30000c101d00 */
[----:B------:R-:W2:Y:S01]  /*6bf0*/  LD.E.128 R64, desc[UR6][R42.64] ;  /* 0x000000062a407980 */ /* 0x000ea2000c101d00 */
[C---:B---3--:R-:W-:Y:S01]  /*6c00*/  LOP3.LUT R33, R212.reuse, 0xffff0000, RZ, 0xc0, !PT ;  /* 0xffff0000d4217812 */ /* 0x048fe200078ec0ff */
[----:B------:R-:W-:Y:S01]  /*6c10*/  IMAD.U32 R37, R212, 0x10000, RZ ;  /* 0x00010000d4257824 */ /* 0x000fe200078e00ff */
[C---:B------:R-:W-:Y:S01]  /*6c20*/  SHF.L.U32 R31, R213.reuse, 0x10, RZ ;  /* 0x00000010d51f7819 */ /* 0x040fe200000006ff */
[C---:B------:R-:W-:Y:S01]  /*6c30*/  IMAD.U32 R29, R214.reuse, 0x10000, RZ ;  /* 0x00010000d61d7824 */ /* 0x040fe200078e00ff */
[----:B------:R-:W-:Y:S01]  /*6c40*/  LOP3.LUT R30, R213, 0xffff0000, RZ, 0xc0, !PT ;  /* 0xffff0000d51e7812 */ /* 0x000fe200078ec0ff */
[----:B------:R-:W-:Y:S01]  /*6c50*/  @!P1 FADD.FTZ R37, -R37, -RZ ;  /* 0x800000ff25259221 */ /* 0x000fe20000010100 */
[----:B------:R-:W-:Y:S01]  /*6c60*/  LOP3.LUT R28, R214, 0xffff0000, RZ, 0xc0, !PT ;  /* 0xffff0000d61c7812 */ /* 0x000fe200078ec0ff */
[----:B------:R-:W-:Y:S01]  /*6c70*/  @!P1 FADD.FTZ R33, -R33, -RZ ;  /* 0x800000ff21219221 */ /* 0x000fe20000010100 */
[C---:B----4-:R-:W-:Y:S01]  /*6c80*/  LOP3.LUT R36, R24.reuse, 0xffff0000, RZ, 0xc0, !PT ;  /* 0xffff000018247812 */ /* 0x050fe200078ec0ff */
[----:B------:R-:W-:Y:S01]  /*6c90*/  IMAD.U32 R38, R24, 0x10000, RZ ;  /* 0x0001000018267824 */ /* 0x000fe200078e00ff */
[----:B------:R-:W-:Y:S01]  /*6ca0*/  SHF.L.U32 R23, R215, 0x10, RZ ;  /* 0x00000010d7177819 */ /* 0x000fe200000006ff */
[----:B------:R-:W-:Y:S01]  /*6cb0*/  @!P1 FADD.FTZ R31, -R31, -RZ ;  /* 0x800000ff1f1f9221 */ /* 0x000fe20000010100 */
[----:B------:R-:W-:Y:S01]  /*6cc0*/  SHF.L.U32 R34, R25, 0x10, RZ ;  /* 0x0000001019227819 */ /* 0x000fe200000006ff */
[----:B------:R-:W-:Y:S01]  /*6cd0*/  @!P1 FADD.FTZ R30, -R30, -RZ ;  /* 0x800000ff1e1e9221 */ /* 0x000fe20000010100 */
[----:B------:R-:W-:Y:S01]  /*6ce0*/  LOP3.LUT R22, R215, 0xffff0000, RZ, 0xc0, !PT ;  /* 0xffff0000d7167812 */ /* 0x000fe200078ec0ff */
[----:B------:R-:W-:Y:S01]  /*6cf0*/  IMAD.U32 R32, R26, 0x10000, RZ ;  /* 0x000100001a207824 */ /* 0x000fe200078e00ff */
[----:B------:R-:W-:Y:S01]  /*6d00*/  LOP3.LUT R35, R25, 0xffff0000, RZ, 0xc0, !PT ;  /* 0xffff000019237812 */ /* 0x000fe200078ec0ff */
[----:B------:R-:W-:Y:S01]  /*6d10*/  FMUL.FTZ R0, R38, R37 ;  /* 0x0000002526007220 */ /* 0x000fe20000410000 */
[----:B------:R-:W-:Y:S01]  /*6d20*/  LOP3.LUT R25, R26, 0xffff0000, RZ, 0xc0, !PT ;  /* 0xffff00001a197812 */ /* 0x000fe200078ec0ff */
[----:B------:R-:W-:Y:S01]  /*6d30*/  @!P1 FADD.FTZ R29, -R29, -RZ ;  /* 0x800000ff1d1d9221 */ /* 0x000fe20000010100 */
[C---:B--2---:R-:W-:Y:S01]  /*6d40*/  LOP3.LUT R42, R64.reuse, 0xffff0000, RZ, 0xc0, !PT ;  /* 0xffff0000402a7812 */ /* 0x044fe200078ec0ff */
[----:B------:R-:W-:Y:S01]  /*6d50*/  IMAD.U32 R40, R64, 0x10000, RZ ;  /* 0x0001000040287824 */ /* 0x000fe200078e00ff */
[----:B------:R-:W-:Y:S01]  /*6d60*/  SHF.L.U32 R24, R27, 0x10, RZ ;  /* 0x000000101b187819 */ /* 0x000fe200000006ff */
[----:B------:R-:W-:Y:S01]  /*6d70*/  FMUL.FTZ R2, R36, R33 ;  /* 0x0000002124027220 */ /* 0x000fe20000410000 */
[----:B------:R-:W-:Y:S01]  /*6d80*/  SHF.L.U32 R43, R65, 0x10, RZ ;  /* 0x00000010412b7819 */ /* 0x000fe200000006ff */
[----:B------:R-:W-:Y:S01]  /*6d90*/  @!P1 FADD.FTZ R28, -R28, -RZ ;  /* 0x800000ff1c1c9221 */ /* 0x000fe20000010100 */
[----:B------:R-:W-:Y:S01]  /*6da0*/  LOP3.LUT R27, R27, 0xffff0000, RZ, 0xc0, !PT ;  /* 0xffff00001b1b7812 */ /* 0x000fe200078ec0ff */
[----:B------:R-:W-:Y:S01]  /*6db0*/  FMUL.FTZ R3, R34, R31 ;  /* 0x0000001f22037220 */ /* 0x000fe20000410000 */
[----:B------:R-:W-:Y:S01]  /*6dc0*/  LOP3.LUT R46, R65, 0xffff0000, RZ, 0xc0, !PT ;  /* 0xffff0000412e7812 */ /* 0x000fe200078ec0ff */
[----:B------:R-:W-:Y:S01]  /*6dd0*/  @!P1 FADD.FTZ R23, -R23, -RZ ;  /* 0x800000ff17179221 */ /* 0x000fe20000010100 */
[----:B------:R-:W-:Y:S01]  /*6de0*/  FMUL.FTZ R4, R35, R30 ;  /* 0x0000001e23047220 */ /* 0x000fe20000410000 */
[----:B------:R-:W-:Y:S01]  /*6df0*/  LOP3.LUT R50, R66, 0xffff0000, RZ, 0xc0, !PT ;  /* 0xffff000042327812 */ /* 0x000fe200078ec0ff */
[----:B------:R-:W-:Y:S01]  /*6e00*/  @!P1 FADD.FTZ R22, -R22, -RZ ;  /* 0x800000ff16169221 */ /* 0x000fe20000010100 */
[----:B------:R-:W-:Y:S01]  /*6e10*/  FMUL.FTZ R5, R32, R29 ;  /* 0x0000001d20057220 */ /* 0x000fe20000410000 */
[----:B------:R-:W-:Y:S01]  /*6e20*/  SHF.L.U32 R51, R67, 0x10, RZ ;  /* 0x0000001043337819 */ /* 0x000fe200000006ff */
[----:B------:R-:W-:Y:S02]  /*6e30*/  IMAD.U32 R47, R66, 0x10000, RZ ;  /* 0x00010000422f7824 */ /* 0x000fe400078e00ff */
[----:B------:R-:W-:Y:S01]  /*6e40*/  FFMA.FTZ R0, R39, R40, R0 ;  /* 0x0000002827007223 */ /* 0x000fe20000010000 */
[----:B------:R-:W-:Y:S01]  /*6e50*/  FMUL.FTZ R6, R25, R28 ;  /* 0x0000001c19067220 */ /* 0x000fe20000410000 */
[----:B------:R-:W-:Y:S01]  /*6e60*/  LOP3.LUT R54, R67, 0xffff0000, RZ, 0xc0, !PT ;  /* 0xffff000043367812 */ /* 0x000fe200078ec0ff */
[----:B------:R-:W-:Y:S01]  /*6e70*/  FFMA.FTZ R2, R41, R42, R2 ;  /* 0x0000002a29027223 */ /* 0x000fe20000010002 */
[----:B------:R-:W-:Y:S01]  /*6e80*/  FMUL.FTZ R7, R24, R23 ;  /* 0x0000001718077220 */ /* 0x000fe20000410000 */
[----:B------:R-:W-:Y:S01]  /*6e90*/  FFMA.FTZ R3, R44, R43, R3 ;  /* 0x0000002b2c037223 */ /* 0x000fe20000010003 */
[----:B------:R-:W-:Y:S01]  /*6ea0*/  FMUL.FTZ R8, R27, R22 ;  /* 0x000000161b087220 */ /* 0x000fe20000410000 */
        /* <DEDUP_REMOVED lines=9> */
.L_x_1232:
[----:B------:R-:W-:Y:S05]  /*6f40*/  BSYNC B0 ;  /* 0x0000000000007941 */ /* 0x000fea0003800000 */
.L_x_1231:
[----:B-----5:R3:W-:Y:S02]  /*6f50*/  ST.E.128 desc[UR6][R142.64], R44 ;  /* 0x0000002c8e007985 */ /* 0x0207e4000c101d06 */
.L_x_1230:
[----:B------:R-:W-:Y:S05]  /*6f60*/  BSYNC B1 ;  /* 0x0000000000017941 */ /* 0x000fea0003800000 */
.L_x_1229:
[----:B------:R-:W-:Y:S01]  /*6f70*/  ISETP.GE.AND P0, PT, R11, R206, PT ;  /* 0x000000ce0b00720c */ /* 0x000fe20003f06270 */
[----:B------:R-:W-:Y:S11]  /*6f80*/  BSSY B1, `(.L_x_1233) ;  /* 0x0000058000017945 */ /* 0x000ff60003800000 */
[----:B------:R-:W-:Y:S01]  /*6f90*/  @!UPT UIADD3 URZ, URZ, URZ, URZ ;  /* 0x0000003f3f3ff290 */ /* 0x000fe2000fffe03f */
[----:B------:R-:W-:Y:S05]  /*6fa0*/  @P0 BRA `(.L_x_1234) ;  /* 0x0000000400540947 */ /* 0x000fea0003800000 */
[----:B---3--:R3:W5:Y:S01]  /*6fb0*/  LD.E.128 R44, desc[UR6][R136.64+0x80] ;  /* 0x00008006882c7980 */ /* 0x008762000c101d00 */
        /* <DEDUP_REMOVED lines=9> */
[C---:B------:R-:W-:Y:S01]  /*7050*/  IMAD.U32 R48, R46.reuse, 0x10000, RZ ;  /* 0x000100002e307824 */ /* 0x040fe200078e00ff */
[----:B------:R-:W-:Y:S02]  /*7060*/  SHF.L.U32 R44, R45, 0x10, RZ ;  /* 0x000000102d2c7819 */ /* 0x000fe400000006ff */
        /* <DEDUP_REMOVED lines=14> */
[----:B------:R-:W4:Y:S03]  /*7150*/  LD.E.128 R212, desc[UR6][R212.64+0x80] ;  /* 0x00008006d4d47980 */ /* 0x000f26000c101d00 */
[C---:B------:R-:W-:Y:S04]  /*7160*/  LEA R42, P0, R63.reuse, R140, 0x1 ;  /* 0x0000008c3f2a7211 */ /* 0x040fe800078008ff */
[----:B------:R-:W-:Y:S01]  /*7170*/  LEA.HI.X.SX32 R43, R63, R141, 0x1, P0 ;  /* 0x0000008d3f2b7211 */ /* 0x000fe200000f0eff */
[----:B-1----:R-:W2:Y:S08]  /*7180*/  LD.E.128 R24, desc[UR6][R22.64+0x80] ;  /* 0x0000800616187980 */ /* 0x002eb0000c101d00 */
[----:B------:R-:W3:Y:S01]  /*7190*/  LD.E.128 R64, desc[UR6][R42.64+0x80] ;  /* 0x000080062a407980 */ /* 0x000ee2000c101d00 */
[C---:B----4-:R-:W-:Y:S01]  /*71a0*/  LOP3.LUT R33, R212.reuse, 0xffff0000, RZ, 0xc0, !PT ;  /* 0xffff0000d4217812 */ /* 0x050fe200078ec0ff */
[----:B------:R-:W-:Y:S01]  /*71b0*/  IMAD.U32 R37, R212, 0x10000, RZ ;  /* 0x00010000d4257824 */ /* 0x000fe200078e00ff */
[C---:B------:R-:W-:Y:S01]  /*71c0*/  SHF.L.U32 R31, R213.reuse, 0x10, RZ ;  /* 0x00000010d51f7819 */ /* 0x040fe200000006ff */
[C---:B------:R-:W-:Y:S01]  /*71d0*/  IMAD.U32 R29, R214.reuse, 0x10000, RZ ;  /* 0x00010000d61d7824 */ /* 0x040fe200078e00ff */
[----:B------:R-:W-:Y:S01]  /*71e0*/  LOP3.LUT R30, R213, 0xffff0000, RZ, 0xc0, !PT ;  /* 0xffff0000d51e7812 */ /* 0x000fe200078ec0ff */
[----:B------:R-:W-:Y:S01]  /*71f0*/  @!P1 FADD.FTZ R37, -R37, -RZ ;  /* 0x800000ff25259221 */ /* 0x000fe20000010100 */
[----:B------:R-:W-:Y:S01]  /*7200*/  LOP3.LUT R28, R214, 0xffff0000, RZ, 0xc0, !PT ;  /* 0xffff0000d61c7812 */ /* 0x000fe200078ec0ff */
[----:B------:R-:W-:Y:S01]  /*7210*/  @!P1 FADD.FTZ R33, -R33, -RZ ;  /* 0x800000ff21219221 */ /* 0x000fe20000010100 */
[C---:B--2---:R-:W-:Y:S01]  /*7220*/  LOP3.LUT R36, R24.reuse, 0xffff0000, RZ, 0xc0, !PT ;  /* 0xffff000018247812 */ /* 0x044fe200078ec0ff */
        /* <DEDUP_REMOVED lines=11> */
[C---:B---3--:R-:W-:Y:S01]  /*72e0*/  LOP3.LUT R42, R64.reuse, 0xffff0000, RZ, 0xc0, !PT ;  /* 0xffff0000402a7812 */ /* 0x048fe200078ec0ff */
        /* <DEDUP_REMOVED lines=31> */
.L_x_1236:
[----:B------:R-:W-:Y:S05]  /*74e0*/  BSYNC B0 ;  /* 0x0000000000007941 */ /* 0x000fea0003800000 */
.L_x_1235:
[----:B-----5:R4:W-:Y:S02]  /*74f0*/  ST.E.128 desc[UR6][R142.64+0x80], R44 ;  /* 0x0000802c8e007985 */ /* 0x0209e4000c101d06 */
.L_x_1234:
[----:B------:R-:W-:Y:S05]  /*7500*/  BSYNC B1 ;  /* 0x0000000000017941 */ /* 0x000fea0003800000 */
.L_x_1233:
[----:B------:R-:W-:Y:S01]  /*7510*/  ISETP.GE.AND P0, PT, R10, R206, PT ;  /* 0x000000ce0a00720c */ /* 0x000fe20003f06270 */
[----:B------:R-:W-:Y:S11]  /*7520*/  BSSY B1, `(.L_x_1237) ;  /* 0x0000058000017945 */ /* 0x000ff60003800000 */
[----:B------:R-:W-:Y:S01]  /*7530*/  @!UPT UIADD3 URZ, URZ, URZ, URZ ;  /* 0x0000003f3f3ff290 */ /* 0x000fe2000fffe03f */
[----:B------:R-:W-:Y:S05]  /*7540*/  @P0 BRA `(.L_x_1238) ;  /* 0x0000000400540947 */ /* 0x000fea0003800000 */
[----:B---34-:R3:W5:Y:S01]  /*7550*/  LD.E.128 R44, desc[UR6][R136.64+0x100] ;  /* 0x00010006882c7980 */ /* 0x018762000c101d00 */
        /* <DEDUP_REMOVED lines=82> */
.L_x_1240:
[----:B------:R-:W-:Y:S05]  /*7a80*/  BSYNC B0 ;  /* 0x0000000000007941 */ /* 0x000fea0003800000 */
.L_x_1239:
[----:B-----5:R4:W-:Y:S02]  /*7a90*/  ST.E.128 desc[UR6][R142.64+0x100], R44 ;  /* 0x0001002c8e007985 */ /* 0x0209e4000c101d06 */
.L_x_1238:
[----:B------:R-:W-:Y:S05]  /*7aa0*/  BSYNC B1 ;  /* 0x0000000000017941 */ /* 0x000fea0003800000 */
.L_x_1237:
[----:B------:R-:W-:Y:S11]  /*7ab0*/  ISETP.GE.AND P0, PT, R9, R206, PT ;  /* 0x000000ce0900720c */ /* 0x000ff60003f06270 */
[----:B------:R-:W-:Y:S02]  /*7ac0*/  @!UPT UIADD3 URZ, URZ, URZ, URZ ;  /* 0x0000003f3f3ff290 */ /* 0x000fe4000fffe03f */
        /* <DEDUP_REMOVED lines=84> */
.L_x_1242:
[----:B------:R-:W-:Y:S05]  /*8010*/  BSYNC B0 ;  /* 0x0000000000007941 */ /* 0x000fea0003800000 */
.L_x_1241:
[----:B-----5:R4:W-:Y:S02]  /*8020*/  ST.E.128 desc[UR6][R142.64+0x180], R44 ;  /* 0x0001802c8e007985 */ /* 0x0209e4000c101d06 */
.L_x_1228:
[----:B------:R-:W-:Y:S05]  /*8030*/  BSYNC B2 ;  /* 0x0000000000027941 */ /* 0x000fea0003800000 */
.L_x_1227:
        /* <DEDUP_REMOVED lines=9> */
[----:B------:R-:W-:Y:S01]  /*80d0*/  LEA R214, P0, R108, R136, 0x1 ;  /* 0x000000886cd67211 */ /* 0x000fe200078008ff */
[----:B------:R-:W-:Y:S01]  /*80e0*/  BSSY B0, `(.L_x_1247) ;  /* 0x0000059000007945 */ /* 0x000fe20003800000 */
[----:B------:R-:W-:Y:S02]  /*80f0*/  ISETP.GE.AND P1, PT, R14, R17, PT ;  /* 0x000000110e00720c */ /* 0x000fe40003f26270 */
[----:B------:R-:W-:Y:S02]  /*8100*/  LEA.HI.X R215, R108, R137, R107, 0x1, P0 ;  /* 0x000000896cd77211 */ /* 0x000fe400000f0c6b */
[C---:B------:R-:W-:Y:S03]  /*8110*/  LEA R210, P0, R232.reuse, R142, 0x1 ;  /* 0x0000008ee8d27211 */ /* 0x040fe600078008ff */
        /* <DEDUP_REMOVED lines=9> */
[----:B---34-:R-:W-:Y:S02]  /*81b0*/  LOP3.LUT R45, R49, 0xffff0000, RZ, 0xc0, !PT ;  /* 0xffff0000312d7812 */ /* 0x018fe400078ec0ff */
[----:B------:R-:W-:Y:S01]  /*81c0*/  ISETP.GE.AND P1, PT, R14, R217, PT ;  /* 0x000000d90e00720c */ /* 0x000fe20003f26270 */
[--C-:B------:R-:W-:Y:S01]  /*81d0*/  IMAD.MOV.U32 R208, RZ, RZ, R217.reuse ;  /* 0x000000ffffd07224 */ /* 0x100fe200078e00d9 */
[C---:B------:R-:W-:Y:S02]  /*81e0*/  SHF.L.U32 R46, R50.reuse, 0x10, RZ ;  /* 0x00000010322e7819 */ /* 0x040fe400000006ff */
[----:B------:R-:W-:Y:S01]  /*81f0*/  LOP3.LUT R49, R50, 0xffff0000, RZ, 0xc0, !PT ;  /* 0xffff000032317812 */ /* 0x000fe200078ec0ff */
[C---:B------:R-:W-:Y:S01]  /*8200*/  IMAD.U32 R50, R51.reuse, 0x10000, RZ ;  /* 0x0001000033327824 */ /* 0x040fe200078e00ff */
[----:B------:R-:W-:Y:S07]  /*8210*/  LOP3.LUT R53, R51, 0xffff0000, RZ, 0xc0, !PT ;  /* 0xffff000033357812 */ /* 0x000fee00078ec0ff */
[----:B------:R-:W-:Y:S01]  /*8220*/  @P1 IADD3 R208, -R217, RZ, RZ ;  /* 0x000000ffd9d01210 */ /* 0x000fe20007ffe1ff */
[----:B------:R-:W-:Y:S03]  /*8230*/  @P1 IMAD.MOV R54, RZ, RZ, -R217 ;  /* 0x000000ffff361224 */ /* 0x000fe600078e0ad9 */
[C---:B------:R-:W-:Y:S02]  /*8240*/  LEA R22, P0, R208.reuse, R214, 0x1 ;  /* 0x000000d6d0167211 */ /* 0x040fe400078008ff */
[----:B------:R-:W-:Y:S02]  /*8250*/  IADD3 R213, P2, R175, R54, RZ ;  /* 0x00000036afd57210 */ /* 0x000fe40007f5e0ff */
[----:B------:R-:W-:Y:S02]  /*8260*/  LEA.HI.X.SX32 R23, R208, R215, 0x1, P0 ;  /* 0x000000d7d0177211 */ /* 0x000fe400000f0eff */
[----:B------:R-:W-:Y:S02]  /*8270*/  LEA.HI.X.SX32 R54, R54, R157, 0x1, P2 ;  /* 0x0000009d36367211 */ /* 0x000fe400010f0eff */
[C---:B-1----:R-:W-:Y:S01]  /*8280*/  LEA R214, P0, R213.reuse, R138, 0x1 ;  /* 0x0000008ad5d67211 */ /* 0x042fe200078008ff */
[----:B------:R-:W3:Y:S03]  /*8290*/  LD.E.128 R24, desc[UR6][R22.64] ;  /* 0x0000000616187980 */ /* 0x000ee6000c101d00 */
[----:B------:R-:W-:Y:S01]  /*82a0*/  LEA.HI.X R215, R213, R139, R54, 0x1, P0 ;  /* 0x0000008bd5d77211 */ /* 0x000fe200000f0c36 */
[----:B------:R-:W-:Y:S01]  /*82b0*/  IMAD.MOV.U32 R54, RZ, RZ, RZ ;  /* 0x000000ffff367224 */ /* 0x000fe200078e00ff */
[----:B------:R-:W-:Y:S04]  /*82c0*/  @P1 IADD3 R54, -R217, RZ, RZ ;  /* 0x000000ffd9361210 */ /* 0x000fe80007ffe1ff */
[----:B------:R-:W-:Y:S01]  /*82d0*/  IADD3 R217, P0, R175, R54, RZ ;  /* 0x00000036afd97210 */ /* 0x000fe20007f1e0ff */
[----:B------:R-:W4:Y:S03]  /*82e0*/  LD.E.128 R212, desc[UR6][R214.64] ;  /* 0x00000006d6d47980 */ /* 0x000f26000c101d00 */
[----:B------:R-:W-:Y:S02]  /*82f0*/  LEA.HI.X.SX32 R54, R54, R157, 0x1, P0 ;  /* 0x0000009d36367211 */ /* 0x000fe400000f0eff */
[C---:B------:R-:W-:Y:S04]  /*8300*/  LEA R62, P0, R217.reuse, R140, 0x1 ;  /* 0x0000008cd93e7211 */ /* 0x040fe800078008ff */
[----:B------:R-:W-:Y:S05]  /*8310*/  LEA.HI.X R63, R217, R141, R54, 0x1, P0 ;  /* 0x0000008dd93f7211 */ /* 0x000fea00000f0c36 */
[----:B------:R-:W2:Y:S01]  /*8320*/  LD.E.128 R64, desc[UR6][R62.64] ;  /* 0x000000063e407980 */ /* 0x000ea2000c101d00 */
[C---:B---3--:R-:W-:Y:S01]  /*8330*/  LOP3.LUT R31, R24.reuse, 0xffff0000, RZ, 0xc0, !PT ;  /* 0xffff0000181f7812 */ /* 0x048fe200078ec0ff */
[----:B------:R-:W-:Y:S01]  /*8340*/  IMAD.U32 R32, R24, 0x10000, RZ ;  /* 0x0001000018207824 */ /* 0x000fe200078e00ff */
[C---:B------:R-:W-:Y:S01]  /*8350*/  LOP3.LUT R24, R26.reuse, 0xffff0000, RZ, 0xc0, !PT ;  /* 0xffff00001a187812 */ /* 0x040fe200078ec0ff */
[----:B------:R-:W-:Y:S01]  /*8360*/  IMAD.U32 R28, R26, 0x10000, RZ ;  /* 0x000100001a1c7824 */ /* 0x000fe200078e00ff */
[C---:B------:R-:W-:Y:S01]  /*8370*/  LOP3.LUT R26, R27.reuse, 0xffff0000, RZ, 0xc0, !PT ;  /* 0xffff00001b1a7812 */ /* 0x040fe200078ec0ff */
[----:B------:R-:W-:Y:S01]  /*8380*/  IMAD.U32 R22, R27, 0x10000, RZ ;  /* 0x000100001b167824 */ /* 0x000fe200078e00ff */
[C---:B------:R-:W-:Y:S02]  /*8390*/  SHF.L.U32 R29, R25.reuse, 0x10, RZ ;  /* 0x00000010191d7819 */ /* 0x040fe400000006ff */
[----:B------:R-:W-:Y:S02]  /*83a0*/  LOP3.LUT R30, R25, 0xffff0000, RZ, 0xc0, !PT ;  /* 0xffff0000191e7812 */ /* 0x000fe400078ec0ff */
[C---:B----4-:R-:W-:Y:S01]  /*83b0*/  SHF.L.U32 R37, R212.reuse, 0x10, RZ ;  /* 0x00000010d4257819 */ /* 0x050fe200000006ff */
[C---:B------:R-:W-:Y:S01]  /*83c0*/  IMAD.U32 R34, R213.reuse, 0x10000, RZ ;  /* 0x00010000d5227824 */ /* 0x040fe200078e00ff */
[----:B------:R-:W-:Y:S01]  /*83d0*/  LOP3.LUT R36, R212, 0xffff0000, RZ, 0xc0, !PT ;  /* 0xffff0000d4247812 */ /* 0x000fe200078ec0ff */
[C---:B------:R-:W-:Y:S01]  /*83e0*/  IMAD.U32 R33, R214.reuse, 0x10000, RZ ;  /* 0x00010000d6217824 */ /* 0x040fe200078e00ff */
        /* <DEDUP_REMOVED lines=9> */
[----:B------:R-:W-:Y:S01]  /*8480*/  @!P1 FADD.FTZ R33, -R33, -RZ ;  /* 0x800000ff21219221 */ /* 0x000fe20000010100 */
[C---:B--2---:R-:W-:Y:S01]  /*8490*/  LOP3.LUT R40, R64.reuse, 0xffff0000, RZ, 0xc0, !PT ;  /* 0xffff000040287812 */ /* 0x044fe200078ec0ff */
[----:B------:R-:W-:Y:S02]  /*84a0*/  IMAD.U32 R38, R64, 0x10000, RZ ;  /* 0x0001000040267824 */ /* 0x000fe400078e00ff */
[----:B------:R-:W-:Y:S01]  /*84b0*/  FMUL.FTZ R2, R31, R36 ;  /* 0x000000241f027220 */ /* 0x000fe20000410000 */
[----:B------:R-:W-:Y:S01]  /*84c0*/  SHF.L.U32 R43, R65, 0x10, RZ ;  /* 0x00000010412b7819 */ /* 0x000fe200000006ff */
[----:B------:R-:W-:Y:S01]  /*84d0*/  @!P1 FADD.FTZ R27, -R27, -RZ ;  /* 0x800000ff1b1b9221 */ /* 0x000fe20000010100 */
        /* <DEDUP_REMOVED lines=17> */
[----:B------:R-:W-:Y:S01]  /*85f0*/  FFMA.FTZ R5, R46, R47, R5 ;  /* 0x0000002f2e057223 */ /* 0x000fe20000010005 */
[----:B------:R-:W-:Y:S01]  /*8600*/  FFMA.FTZ R6, R49, R48, R6 ;  /* 0x0000003031067223 */ /* 0x000fe20000010006 */
[----:B------:R-:W-:Y:S01]  /*8610*/  F2FP.BF16.F32.PACK_AB R48, R2, R0 ;  /* 0x000000000230723e */ /* 0x000fe200000010ff */
[----:B------:R-:W-:Y:S01]  /*8620*/  FFMA.FTZ R7, R50, R51, R7 ;  /* 0x0000003332077223 */ /* 0x000fe20000010007 */
[----:B------:R-:W-:Y:S01]  /*8630*/  F2FP.BF16.F32.PACK_AB R49, R4, R3 ;  /* 0x000000030431723e */ /* 0x000fe200000010ff */
[----:B------:R-:W-:Y:S01]  /*8640*/  FFMA.FTZ R8, R53, R52, R8 ;  /* 0x0000003435087223 */ /* 0x000fe20000010008 */
[----:B------:R-:W-:Y:S04]  /*8650*/  F2FP.BF16.F32.PACK_AB R50, R6, R5 ;  /* 0x000000050632723e */ /* 0x000fe800000010ff */
[----:B------:R-:W-:Y:S02]  /*8660*/  F2FP.BF16.F32.PACK_AB R51, R8, R7 ;  /* 0x000000070833723e */ /* 0x000fe400000010ff */
.L_x_1248:
[----:B------:R-:W-:Y:S05]  /*8670*/  BSYNC B0 ;  /* 0x0000000000007941 */ /* 0x000fea0003800000 */
.L_x_1247:
[----:B-----5:R1:W-:Y:S02]  /*8680*/  ST.E.128 desc[UR6][R210.64], R48 ;  /* 0x00000030d2007985 */ /* 0x0203e4000c101d06 */
.L_x_1246:
[----:B------:R-:W-:Y:S05]  /*8690*/  BSYNC B1 ;  /* 0x0000000000017941 */ /* 0x000fea0003800000 */
.L_x_1245:
[----:B------:R-:W-:Y:S01]  /*86a0*/  ISETP.GE.AND P0, PT, R11, R206, PT ;  /* 0x000000ce0b00720c */ /* 0x000fe20003f06270 */
[----:B------:R-:W-:Y:S11]  /*86b0*/  BSSY B1, `(.L_x_1249) ;  /* 0x000005f000017945 */ /* 0x000ff60003800000 */
[----:B------:R-:W-:Y:S01]  /*86c0*/  @!UPT UIADD3 URZ, URZ, URZ, URZ ;  /* 0x0000003f3f3ff290 */ /* 0x000fe2000fffe03f */
[----:B------:R-:W-:Y:S05]  /*86d0*/  @P0 BRA `(.L_x_1250) ;  /* 0x0000000400700947 */ /* 0x000fea0003800000 */
[----:B-1----:R-:W-:Y:S01]  /*86e0*/  LEA R214, P0, R109, R136, 0x1 ;  /* 0x000000886dd67211 */ /* 0x002fe200078008ff */
        /* <DEDUP_REMOVED lines=22> */
[----:B------:R-:W-:Y:S02]  /*8850*/  LEA R22, P0, R212, R214, 0x1 ;  /* 0x000000d6d4167211 */ /* 0x000fe400078008ff */
        /* <DEDUP_REMOVED lines=66> */
.L_x_1252:
[----:B------:R-:W-:Y:S05]  /*8c80*/  BSYNC B0 ;  /* 0x0000000000007941 */ /* 0x000fea0003800000 */
.L_x_1251:
[----:B-----5:R1:W-:Y:S02]  /*8c90*/  ST.E.128 desc[UR6][R210.64], R48 ;  /* 0x00000030d2007985 */ /* 0x0203e4000c101d06 */
.L_x_1250:
[----:B------:R-:W-:Y:S05]  /*8ca0*/  BSYNC B1 ;  /* 0x0000000000017941 */ /* 0x000fea0003800000 */
.L_x_1249:
[----:B------:R-:W-:Y:S01]  /*8cb0*/  ISETP.GE.AND P0, PT, R10, R206, PT ;  /* 0x000000ce0a00720c */ /* 0x000fe20003f06270 */
[----:B------:R-:W-:Y:S11]  /*8cc0*/  BSSY B1, `(.L_x_1253) ;  /* 0x000005f000017945 */ /* 0x000ff60003800000 */
[----:B------:R-:W-:Y:S01]  /*8cd0*/  @!UPT UIADD3 URZ, URZ, URZ, URZ ;  /* 0x0000003f3f3ff290 */ /* 0x000fe2000fffe03f */
[----:B------:R-:W-:Y:S05]  /*8ce0*/  @P0 BRA `(.L_x_1254) ;  /* 0x0000000400700947 */ /* 0x000fea0003800000 */
[C---:B-1----:R-:W-:Y:S01]  /*8cf0*/  LEA R214, P0, R113.reuse, R136, 0x1 ;  /* 0x0000008871d67211 */ /* 0x042fe200078008ff */
        /* <DEDUP_REMOVED lines=89> */
.L_x_1256:
[----:B------:R-:W-:Y:S05]  /*9290*/  BSYNC B0 ;  /* 0x0000000000007941 */ /* 0x000fea0003800000 */
.L_x_1255:
[----:B-----5:R1:W-:Y:S02]  /*92a0*/  ST.E.128 desc[UR6][R210.64], R48 ;  /* 0x00000030d2007985 */ /* 0x0203e4000c101d06 */
.L_x_1254:
[----:B------:R-:W-:Y:S05]  /*92b0*/  BSYNC B1 ;  /* 0x0000000000017941 */ /* 0x000fea0003800000 */
.L_x_1253:
[----:B------:R-:W-:Y:S11]  /*92c0*/  ISETP.GE.AND P0, PT, R9, R206, PT ;  /* 0x000000ce0900720c */ /* 0x000ff60003f06270 */
[----:B------:R-:W-:Y:S02]  /*92d0*/  @!UPT UIADD3 URZ, URZ, URZ, URZ ;  /* 0x0000003f3f3ff290 */ /* 0x000fe4000fffe03f */
        /* <DEDUP_REMOVED lines=91> */
.L_x_1258:
[----:B------:R-:W-:Y:S05]  /*9890*/  BSYNC B0 ;  /* 0x0000000000007941 */ /* 0x000fea0003800000 */
.L_x_1257:
[----:B-----5:R1:W-:Y:S02]  /*98a0*/  ST.E.128 desc[UR6][R210.64], R48 ;  /* 0x00000030d2007985 */ /* 0x0203e4000c101d06 */
.L_x_1244:
[----:B------:R-:W-:Y:S05]  /*98b0*/  BSYNC B2 ;  /* 0x0000000000027941 */ /* 0x000fea0003800000 */
.L_x_1243:
        /* <DEDUP_REMOVED lines=99> */
.L_x_1264:
[----:B------:R-:W-:Y:S05]  /*9ef0*/  BSYNC B0 ;  /* 0x0000000000007941 */ /* 0x000fea0003800000 */
.L_x_1263:
[----:B-----5:R1:W-:Y:S02]  /*9f00*/  ST.E.128 desc[UR6][R210.64], R48 ;  /* 0x00000030d2007985 */ /* 0x0203e4000c101d06 */
.L_x_1262:
[----:B------:R-:W-:Y:S05]  /*9f10*/  BSYNC B1 ;  /* 0x0000000000017941 */ /* 0x000fea0003800000 */
.L_x_1261:
[----:B------:R-:W-:Y:S01]  /*9f20*/  ISETP.GE.AND P0, PT, R11, R206, PT ;  /* 0x000000ce0b00720c */ /* 0x000fe20003f06270 */
[----:B------:R-:W-:Y:S11]  /*9f30*/  BSSY B1, `(.L_x_1265) ;  /* 0x000005f000017945 */ /* 0x000ff60003800000 */
[----:B------:R-:W-:Y:S01]  /*9f40*/  @!UPT UIADD3 URZ, URZ, URZ, URZ ;  /* 0x0000003f3f3ff290 */ /* 0x000fe2000fffe03f */
[----:B------:R-:W-:Y:S05]  /*9f50*/  @P0 BRA `(.L_x_1266) ;  /* 0x0000000400700947 */ /* 0x000fea0003800000 */
[C---:B------:R-:W-:Y:S01]  /*9f60*/  LEA R216, P0, R112.reuse, R136, 0x1 ;  /* 0x0000008870d87211 */ /* 0x040fe200078008ff */
[----:B------:R-:W-:Y:S01]  /*9f70*/  BSSY B0, `(.L_x_1267) ;  /* 0x0000059000007945 */ /* 0x000fe20003800000 */
[----:B------:R-:W-:Y:S02]  /*9f80*/  ISETP.GE.AND P1, PT, R11, R17, PT ;  /* 0x000000110b00720c */ /* 0x000fe40003f26270 */
[----:B------:R-:W-:Y:S02]  /*9f90*/  LEA.HI.X R217, R112, R137, R111, 0x1, P0 ;  /* 0x0000008970d97211 */ /* 0x000fe400000f0c6f */
[C---:B-1----:R-:W-:Y:S03]  /*9fa0*/  LEA R210, P0, R101.reuse, R142, 0x1 ;  /* 0x0000008e65d27211 */ /* 0x042fe600078008ff */
[----:B------:R1:W5:Y:S01]  /*9fb0*/  LD.E.128 R48, desc[UR6][R216.64] ;  /* 0x00000006d8307980 */ /* 0x000362000c101d00 */
[----:B------:R-:W-:Y:S05]  /*9fc0*/  LEA.HI.X R211, R101, R143, R100, 0x1, P0 ;  /* 0x0000008f65d37211 */ /* 0x000fea00000f0c64 */
[----:B------:R-:W-:Y:S05]  /*9fd0*/  @P1 BRA `(.L_x_1268) ;  /* 0x0000000400481947 */ /* 0x000fea0003800000 */
[----:B------:R-:W-:Y:S01]  /*9fe0*/  LEA.HI R54, R17, R17, RZ, 0x1 ;  /* 0x0000001111367211 */ /* 0x000fe200078f08ff */
[----:B------:R-:W-:Y:S01]  /*9ff0*/  IMAD.MOV.U32 R215, RZ, RZ, RZ ;  /* 0x000000ffffd77224 */ /* 0x000fe200078e00ff */
[C---:B-----5:R-:W-:Y:S01]  /*a000*/  LOP3.LUT R41, R48.reuse, 0xffff0000, RZ, 0xc0, !PT ;  /* 0xffff000030297812 */ /* 0x060fe200078ec0ff */
[----:B------:R-:W-:Y:S01]  /*a010*/  IMAD.MOV.U32 R219, RZ, RZ, RZ ;  /* 0x000000ffffdb7224 */ /* 0x000fe200078e00ff */
[----:B------:R-:W-:Y:S01]  /*a020*/  SHF.R.S32.HI R54, RZ, 0x1, R54 ;  /* 0x00000001ff367819 */ /* 0x000fe20000011436 */
[----:B------:R-:W-:Y:S01]  /*a030*/  IMAD.U32 R39, R48, 0x10000, RZ ;  /* 0x0001000030277824 */ /* 0x000fe200078e00ff */
[C---:B---34-:R-:W-:Y:S01]  /*a040*/  LOP3.LUT R45, R49.reuse, 0xffff0000, RZ, 0xc0, !PT ;  /* 0xffff0000312d7812 */ /* 0x058fe200078ec0ff */
[----:B------:R-:W-:Y:S01]  /*a050*/  IMAD.U32 R42, R49, 0x10000, RZ ;  /* 0x00010000312a7824 */ /* 0x000fe200078e00ff */
[----:B------:R-:W-:Y:S01]  /*a060*/  ISETP.GE.AND P1, PT, R11, R54, PT ;  /* 0x000000360b00720c */ /* 0x000fe20003f26270 */
[--C-:B------:R-:W-:Y:S01]  /*a070*/  IMAD.MOV.U32 R208, RZ, RZ, R54.reuse ;  /* 0x000000ffffd07224 */ /* 0x100fe200078e0036 */
[C---:B------:R-:W-:Y:S02]  /*a080*/  SHF.L.U32 R46, R50.reuse, 0x10, RZ ;  /* 0x00000010322e7819 */ /* 0x040fe400000006ff */
[----:B------:R-:W-:Y:S01]  /*a090*/  LOP3.LUT R49, R50, 0xffff0000, RZ, 0xc0, !PT ;  /* 0xffff000032317812 */ /* 0x000fe200078ec0ff */
[C---:B------:R-:W-:Y:S01]  /*a0a0*/  IMAD.U32 R50, R51.reuse, 0x10000, RZ ;  /* 0x0001000033327824 */ /* 0x040fe200078e00ff */
[----:B------:R-:W-:Y:S07]  /*a0b0*/  LOP3.LUT R53, R51, 0xffff0000, RZ, 0xc0, !PT ;  /* 0xffff000033357812 */ /* 0x000fee00078ec0ff */
[C---:B------:R-:W-:Y:S01]  /*a0c0*/  @P1 IADD3 R208, -R54.reuse, RZ, RZ ;  /* 0x000000ff36d01210 */ /* 0x040fe20007ffe1ff */
[----:B------:R-:W-:Y:S01]  /*a0d0*/  @P1 IMAD.MOV R215, RZ, RZ, -R54 ;  /* 0x000000ffffd71224 */ /* 0x000fe200078e0a36 */
[----:B------:R-:W-:Y:S02]  /*a0e0*/  @P1 IADD3 R219, -R54, RZ, RZ ;  /* 0x000000ff36db1210 */ /* 0x000fe40007ffe1ff */
[----:B------:R-:W-:Y:S02]  /*a0f0*/  LEA R22, P0, R208, R216, 0x1 ;  /* 0x000000d8d0167211 */ /* 0x000fe400078008ff */
[----:B------:R-:W-:Y:S02]  /*a100*/  IADD3 R213, P2, R164, R215, RZ ;  /* 0x000000d7a4d57210 */ /* 0x000fe40007f5e0ff */
[----:B------:R-:W-:Y:S02]  /*a110*/  LEA.HI.X.SX32 R23, R208, R217, 0x1, P0 ;  /* 0x000000d9d0177211 */ /* 0x000fe400000f0eff */
[----:B------:R-:W-:Y:S02]  /*a120*/  LEA.HI.X.SX32 R208, R215, R152, 0x1, P2 ;  /* 0x00000098d7d07211 */ /* 0x000fe400010f0eff */
[C---:B------:R-:W-:Y:S01]  /*a130*/  LEA R220, P0, R213.reuse, R138, 0x1 ;  /* 0x0000008ad5dc7211 */ /* 0x040fe200078008ff */
[----:B------:R-:W3:Y:S03]  /*a140*/  LD.E.128 R24, desc[UR6][R22.64] ;  /* 0x0000000616187980 */ /* 0x000ee6000c101d00 */
[----:B------:R-:W-:Y:S02]  /*a150*/  LEA.HI.X R221, R213, R139, R208, 0x1, P0 ;  /* 0x0000008bd5dd7211 */ /* 0x000fe400000f0cd0 */
[----:B-1----:R-:W-:Y:S03]  /*a160*/  IADD3 R217, P0, R164, R219, RZ ;  /* 0x000000dba4d97210 */ /* 0x002fe60007f1e0ff */
[----:B------:R-:W4:Y:S01]  /*a170*/  LD.E.128 R212, desc[UR6][R220.64] ;  /* 0x00000006dcd47980 */ /* 0x000f22000c101d00 */
        /* <DEDUP_REMOVED lines=10> */
[----:B------:R-:W-:Y:S02]  /*a220*/  SHF.L.U32 R29, R25, 0x10, RZ ;  /* 0x00000010191d7819 */ /* 0x000fe400000006ff */
[C---:B----4-:R-:W-:Y:S01]  /*a230*/  SHF.L.U32 R37, R212.reuse, 0x10, RZ ;  /* 0x00000010d4257819 */ /* 0x050fe200000006ff */
[C---:B------:R-:W-:Y:S01]  /*a240*/  IMAD.U32 R34, R213.reuse, 0x10000, RZ ;  /* 0x00010000d5227824 */ /* 0x040fe200078e00ff */
        /* <DEDUP_REMOVED lines=11> */
[----:B------:R-:W-:Y:S01]  /*a300*/  FMUL.FTZ R0, R32, R37 ;  /* 0x0000002520007220 */ /* 0x000fe20000410000 */
[C---:B--2---:R-:W-:Y:S01]  /*a310*/  LOP3.LUT R40, R64.reuse, 0xffff0000, RZ, 0xc0, !PT ;  /* 0xffff000040287812 */ /* 0x044fe200078ec0ff */
[----:B------:R-:W-:Y:S01]  /*a320*/  @!P1 FADD.FTZ R33, -R33, -RZ ;  /* 0x800000ff21219221 */ /* 0x000fe20000010100 */
        /* <DEDUP_REMOVED lines=29> */
.L_x_1268:
[----:B------:R-:W-:Y:S05]  /*a500*/  BSYNC B0 ;  /* 0x0000000000007941 */ /* 0x000fea0003800000 */
.L_x_1267:
[----:B-----5:R1:W-:Y:S02]  /*a510*/  ST.E.128 desc[UR6][R210.64], R48 ;  /* 0x00000030d2007985 */ /* 0x0203e4000c101d06 */
.L_x_1266:
[----:B------:R-:W-:Y:S05]  /*a520*/  BSYNC B1 ;  /* 0x0000000000017941 */ /* 0x000fea0003800000 */
.L_x_1265:
[----:B------:R-:W-:Y:S01]  /*a530*/  ISETP.GE.AND P0, PT, R10, R206, PT ;  /* 0x000000ce0a00720c */ /* 0x000fe20003f06270 */
[----:B------:R-:W-:Y:S11]  /*a540*/  BSSY B1, `(.L_x_1269) ;  /* 0x000005f000017945 */ /* 0x000ff60003800000 */
[----:B------:R-:W-:Y:S01]  /*a550*/  @!UPT UIADD3 URZ, URZ, URZ, URZ ;  /* 0x0000003f3f3ff290 */ /* 0x000fe2000fffe03f */
[----:B------:R-:W-:Y:S05]  /*a560*/  @P0 BRA `(.L_x_1270) ;  /* 0x0000000400700947 */ /* 0x000fea0003800000 */
[----:B------:R-:W-:Y:S01]  /*a570*/  LEA R218, P0, R116, R136, 0x1 ;  /* 0x0000008874da7211 */ /* 0x000fe200078008ff */
        /* <DEDUP_REMOVED lines=24> */
[----:B------:R-:W-:Y:S01]  /*a700*/  LEA.HI.X.SX32 R23, R54, R219, 0x1, P0 ;  /* 0x000000db36177211 */ /* 0x000fe200000f0eff */
[----:B-1----:R-:W-:Y:S01]  /*a710*/  IMAD.MOV.U32 R219, RZ, RZ, RZ ;  /* 0x000000ffffdb7224 */ /* 0x002fe200078e00ff */
[----:B------:R-:W-:Y:S02]  /*a720*/  LEA.HI.X.SX32 R54, R215, R150, 0x1, P2 ;  /* 0x00000096d7367211 */ /* 0x000fe400010f0eff */
[----:B------:R-:W-:Y:S01]  /*a730*/  LEA R220, P0, R213, R138, 0x1 ;  /* 0x0000008ad5dc7211 */ /* 0x000fe200078008ff */
[----:B------:R-:W3:Y:S01]  /*a740*/  LD.E.128 R24, desc[UR6][R22.64] ;  /* 0x0000000616187980 */ /* 0x000ee2000c101d00 */
[----:B------:R-:W-:Y:S02]  /*a750*/  @P1 IADD3 R219, -R217, RZ, RZ ;  /* 0x000000ffd9db1210 */ /* 0x000fe40007ffe1ff */
[----:B------:R-:W-:Y:S02]  /*a760*/  LEA.HI.X R221, R213, R139, R54, 0x1, P0 ;  /* 0x0000008bd5dd7211 */ /* 0x000fe400000f0c36 */
[----:B------:R-:W-:Y:S03]  /*a770*/  IADD3 R217, P0, R162, R219, RZ ;  /* 0x000000dba2d97210 */ /* 0x000fe60007f1e0ff */
        /* <DEDUP_REMOVED lines=57> */
.L_x_1272:
[----:B------:R-:W-:Y:S05]  /*ab10*/  BSYNC B0 ;  /* 0x0000000000007941 */ /* 0x000fea0003800000 */
.L_x_1271:
[----:B-----5:R1:W-:Y:S02]  /*ab20*/  ST.E.128 desc[UR6][R210.64], R48 ;  /* 0x00000030d2007985 */ /* 0x0203e4000c101d06 */
.L_x_1270:
[----:B------:R-:W-:Y:S05]  /*ab30*/  BSYNC B1 ;  /* 0x0000000000017941 */ /* 0x000fea0003800000 */
.L_x_1269:
[----:B------:R-:W-:Y:S11]  /*ab40*/  ISETP.GE.AND P0, PT, R9, R206, PT ;  /* 0x000000ce0900720c */ /* 0x000ff60003f06270 */
[----:B------:R-:W-:Y:S02]  /*ab50*/  @!UPT UIADD3 URZ, URZ, URZ, URZ ;  /* 0x0000003f3f3ff290 */ /* 0x000fe4000fffe03f */
        /* <DEDUP_REMOVED lines=91> */
.L_x_1274:
[----:B------:R-:W-:Y:S05]  /*b110*/  BSYNC B0 ;  /* 0x0000000000007941 */ /* 0x000fea0003800000 */
.L_x_1273:
[----:B-----5:R1:W-:Y:S02]  /*b120*/  ST.E.128 desc[UR6][R210.64], R48 ;  /* 0x00000030d2007985 */ /* 0x0203e4000c101d06 */
.L_x_1260:
[----:B------:R-:W-:Y:S05]  /*b130*/  BSYNC B2 ;  /* 0x0000000000027941 */ /* 0x000fea0003800000 */
.L_x_1259:
        /* <DEDUP_REMOVED lines=10> */
[----:B------:R-:W-:Y:S01]  /*b1e0*/  ISETP.GE.AND P0, PT, R14, R17, PT ;  /* 0x000000110e00720c */ /* 0x000fe20003f06270 */
[----:B-1----:R-:W-:Y:S01]  /*b1f0*/  IMAD.WIDE.U32 R210, R204, 0x60, R136 ;  /* 0x00000060ccd27825 */ /* 0x002fe200078e0088 */
[----:B------:R-:W-:Y:S03]  /*b200*/  BSSY B0, `(.L_x_1279) ;  /* 0x0000059000007945 */ /* 0x000fe60003800000 */
[----:B------:R-:W-:Y:S01]  /*b210*/  IMAD R3, R69, 0x60, RZ ;  /* 0x0000006045037824 */ /* 0x000fe200078e02ff */
[----:B------:R-:W-:Y:S01]  /*b220*/  IADD3 R211, R211, R0, RZ ;  /* 0x00000000d3d37210 */ /* 0x000fe20007ffe0ff */
[----:B------:R-:W-:Y:S04]  /*b230*/  IMAD.WIDE.U32 R212, R68, 0x60, R142 ;  /* 0x0000006044d47825 */ /* 0x000fe800078e008e */
[----:B------:R1:W5:Y:S01]  /*b240*/  LD.E.128 R48, desc[UR6][R210.64] ;  /* 0x00000006d2307980 */ /* 0x000362000c101d00 */
        /* <DEDUP_REMOVED lines=84> */
.L_x_1280:
[----:B------:R-:W-:Y:S05]  /*b790*/  BSYNC B0 ;  /* 0x0000000000007941 */ /* 0x000fea0003800000 */
.L_x_1279:
[----:B-----5:R1:W-:Y:S02]  /*b7a0*/  ST.E.128 desc[UR6][R212.64], R48 ;  /* 0x00000030d4007985 */ /* 0x0203e4000c101d06 */
.L_x_1278:
[----:B------:R-:W-:Y:S05]  /*b7b0*/  BSYNC B1 ;  /* 0x0000000000017941 */ /* 0x000fea0003800000 */
.L_x_1277:
        /* <DEDUP_REMOVED lines=33> */
[C---:B-1----:R-:W-:Y:S01]  /*b9d0*/  LEA R210, P0, R207.reuse, R138, 0x1 ;  /* 0x0000008acfd27211 */ /* 0x042fe200078008ff */
[----:B------:R-:W3:Y:S03]  /*b9e0*/  LD.E.128 R24, desc[UR6][R22.64] ;  /* 0x0000000616187980 */ /* 0x000ee6000c101d00 */
[----:B------:R-:W-:Y:S02]  /*b9f0*/  LEA.HI.X R211, R207, R139, R208, 0x1, P0 ;  /* 0x0000008bcfd37211 */ /* 0x000fe400000f0cd0 */
[----:B------:R-:W-:Y:S04]  /*ba00*/  IADD3 R207, P0, R161, R214, RZ ;  /* 0x000000d6a1cf7210 */ /* 0x000fe80007f1e0ff */
[----:B------:R-:W-:Y:S01]  /*ba10*/  LEA.HI.X.SX32 R54, R214, R149, 0x1, P0 ;  /* 0x00000095d6367211 */ /* 0x000fe200000f0eff */
[----:B------:R-:W4:Y:S01]  /*ba20*/  LD.E.128 R208, desc[UR6][R210.64] ;  /* 0x00000006d2d07980 */ /* 0x000f22000c101d00 */
        /* <DEDUP_REMOVED lines=55> */
.L_x_1284:
[----:B------:R-:W-:Y:S05]  /*bda0*/  BSYNC B0 ;  /* 0x0000000000007941 */ /* 0x000fea0003800000 */
.L_x_1283:
[----:B-----5:R1:W-:Y:S02]  /*bdb0*/  ST.E.128 desc[UR6][R212.64], R48 ;  /* 0x00000030d4007985 */ /* 0x0203e4000c101d06 */
.L_x_1282:
[----:B------:R-:W-:Y:S05]  /*bdc0*/  BSYNC B1 ;  /* 0x0000000000017941 */ /* 0x000fea0003800000 */
.L_x_1281:
        /* <DEDUP_REMOVED lines=94> */
.L_x_1288:
[----:B------:R-:W-:Y:S05]  /*c3b0*/  BSYNC B0 ;  /* 0x0000000000007941 */ /* 0x000fea0003800000 */
.L_x_1287:
[----:B-----5:R1:W-:Y:S02]  /*c3c0*/  ST.E.128 desc[UR6][R212.64], R48 ;  /* 0x00000030d4007985 */ /* 0x0203e4000c101d06 */
.L_x_1286:
[----:B------:R-:W-:Y:S05]  /*c3d0*/  BSYNC B1 ;  /* 0x0000000000017941 */ /* 0x000fea0003800000 */
.L_x_1285:
[----:B------:R-:W-:Y:S11]  /*c3e0*/  ISETP.GE.AND P0, PT, R9, R206, PT ;  /* 0x000000ce0900720c */ /* 0x000ff60003f06270 */
[----:B------:R-:W-:Y:S02]  /*c3f0*/  @!UPT UIADD3 URZ, URZ, URZ, URZ ;  /* 0x0000003f3f3ff290 */ /* 0x000fe4000fffe03f */
        /* <DEDUP_REMOVED lines=11> */
[----:B-----5:R-:W-:Y:S01]  /*c4b0*/  LOP3.LUT R33, R24, 0xffff0000, RZ, 0xc0, !PT ;  /* 0xffff000018217812 */ /* 0x020fe200078ec0ff */
[----:B------:R-:W-:Y:S01]  /*c4c0*/  IMAD.MOV.U32 R31, RZ, RZ, RZ ;  /* 0x000000ffff1f7224 */ /* 0x000fe200078e00ff */
        /* <DEDUP_REMOVED lines=9> */
[C---:B------:R-:W-:Y:S01]  /*c560*/  @P1 IADD3 R4, -R0.reuse, RZ, RZ ;  /* 0x000000ff00041210 */ /* 0x040fe20007ffe1ff */
[----:B------:R-:W-:Y:S01]  /*c570*/  @P1 IMAD.MOV R5, RZ, RZ, -R0 ;  /* 0x000000ffff051224 */ /* 0x000fe200078e0a00 */
[----:B------:R-:W-:Y:S02]  /*c580*/  @P1 IADD3 R31, -R0, RZ, RZ ;  /* 0x000000ff001f1210 */ /* 0x000fe40007ffe1ff */
[----:B-1----:R-:W-:Y:S02]  /*c590*/  LEA R2, P0, R4, R2, 0x1 ;  /* 0x0000000204027211 */ /* 0x002fe400078008ff */
[----:B------:R-:W-:Y:S02]  /*c5a0*/  IADD3 R23, P2, R158, R5, RZ ;  /* 0x000000059e177210 */ /* 0x000fe40007f5e0ff */
[----:B------:R-:W-:Y:S02]  /*c5b0*/  LEA.HI.X.SX32 R3, R4, R3, 0x1, P0 ;  /* 0x0000000304037211 */ /* 0x000fe400000f0eff */
[----:B------:R-:W-:Y:S02]  /*c5c0*/  LEA.HI.X.SX32 R8, R5, R146, 0x1, P2 ;  /* 0x0000009205087211 */ /* 0x000fe400010f0eff */
[C---:B---34-:R-:W-:Y:S01]  /*c5d0*/  LEA R44, P0, R23.reuse, R138, 0x1 ;  /* 0x0000008a172c7211 */ /* 0x058fe200078008ff */
[----:B------:R-:W3:Y:S03]  /*c5e0*/  LD.E.128 R4, desc[UR6][R2.64] ;  /* 0x0000000602047980 */ /* 0x000ee6000c101d00 */
[----:B------:R-:W-:Y:S02]  /*c5f0*/  LEA.HI.X R45, R23, R139, R8, 0x1, P0 ;  /* 0x0000008b172d7211 */ /* 0x000fe400000f0c08 */
[----:B------:R-:W-:Y:S04]  /*c600*/  IADD3 R29, P0, R158, R31, RZ ;  /* 0x0000001f9e1d7210 */ /* 0x000fe80007f1e0ff */
[----:B------:R-:W-:Y:S01]  /*c610*/  LEA.HI.X.SX32 R0, R31, R146, 0x1, P0 ;  /* 0x000000921f007211 */ /* 0x000fe200000f0eff */
[----:B------:R-:W4:Y:S01]  /*c620*/  LD.E.128 R44, desc[UR6][R44.64] ;  /* 0x000000062c2c7980 */ /* 0x000f22000c101d00 */
[C---:B------:R-:W-:Y:S01]  /*c630*/  LEA R22, P0, R29.reuse, R140, 0x1 ;  /* 0x0000008c1d167211 */ /* 0x040fe200078008ff */
[----:B------:R-:W-:Y:S03]  /*c640*/  IMAD.U32 R31, R24, 0x10000, RZ ;  /* 0x00010000181f7824 */ /* 0x000fe600078e00ff */
[----:B------:R-:W-:Y:S05]  /*c650*/  LEA.HI.X R23, R29, R141, R0, 0x1, P0 ;  /* 0x0000008d1d177211 */ /* 0x000fea00000f0c00 */
[----:B------:R3:W2:Y:S02]  /*c660*/  LD.E.128 R40, desc[UR6][R22.64] ;  /* 0x0000000616287980 */ /* 0x0006a4000c101d00 */
[C---:B---3--:R-:W-:Y:S01]  /*c670*/  LOP3.LUT R22, R7.reuse, 0xffff0000, RZ, 0xc0, !PT ;  /* 0xffff000007167812 */ /* 0x048fe200078ec0ff */
[----:B------:R-:W-:Y:S01]  /*c680*/  IMAD.U32 R8, R7, 0x10000, RZ ;  /* 0x0001000007087824 */ /* 0x000fe200078e00ff */
[C---:B------:R-:W-:Y:S01]  /*c690*/  LOP3.LUT R2, R4.reuse, 0xffff0000, RZ, 0xc0, !PT ;  /* 0xffff000004027812 */ /* 0x040fe200078ec0ff */
[----:B------:R-:W-:Y:S01]  /*c6a0*/  IMAD.U32 R0, R4, 0x10000, RZ ;  /* 0x0001000004007824 */ /* 0x000fe200078e00ff */
[C---:B------:R-:W-:Y:S02]  /*c6b0*/  SHF.L.U32 R3, R5.reuse, 0x10, RZ ;  /* 0x0000001005037819 */ /* 0x040fe400000006ff */
[----:B------:R-:W-:Y:S01]  /*c6c0*/  LOP3.LUT R4, R5, 0xffff0000, RZ, 0xc0, !PT ;  /* 0xffff000005047812 */ /* 0x000fe200078ec0ff */
[C---:B------:R-:W-:Y:S01]  /*c6d0*/  IMAD.U32 R5, R6.reuse, 0x10000, RZ ;  /* 0x0001000006057824 */ /* 0x040fe200078e00ff */
[----:B------:R-:W-:Y:S02]  /*c6e0*/  LOP3.LUT R6, R6, 0xffff0000, RZ, 0xc0, !PT ;  /* 0xffff000006067812 */ /* 0x000fe400078ec0ff */
[----:B----4-:R-:W-:Y:S01]  /*c6f0*/  SHF.L.U32 R7, R47, 0x10, RZ ;  /* 0x000000102f077819 */ /* 0x010fe200000006ff */
[C---:B------:R-:W-:Y:S01]  /*c700*/  IMAD.U32 R24, R46.reuse, 0x10000, RZ ;  /* 0x000100002e187824 */ /* 0x040fe200078e00ff */
[----:B------:R-:W-:Y:S01]  /*c710*/  LOP3.LUT R23, R46, 0xffff0000, RZ, 0xc0, !PT ;  /* 0xffff00002e177812 */ /* 0x000fe200078ec0ff */
[----:B------:R-:W-:Y:S01]  /*c720*/  IMAD.U32 R26, R45, 0x10000, RZ ;  /* 0x000100002d1a7824 */ /* 0x000fe200078e00ff */
        /* <DEDUP_REMOVED lines=8> */
[----:B------:R-:W-:Y:S01]  /*c7b0*/  @!P1 FADD.FTZ R24, -R24, -RZ ;  /* 0x800000ff18189221 */ /* 0x000fe20000010100 */
[----:B--2---:R-:W-:Y:S01]  /*c7c0*/  LOP3.LUT R34, R43, 0xffff0000, RZ, 0xc0, !PT ;  /* 0xffff00002b227812 */ /* 0x004fe200078ec0ff */
[----:B------:R-:W-:Y:S01]  /*c7d0*/  @!P1 FADD.FTZ R27, -R27, -RZ ;  /* 0x800000ff1b1b9221 */ /* 0x000fe20000010100 */
[----:B------:R-:W-:Y:S01]  /*c7e0*/  @!P1 FADD.FTZ R25, -R25, -RZ ;  /* 0x800000ff19199221 */ /* 0x000fe20000010100 */
[----:B------:R-:W-:Y:S01]  /*c7f0*/  @!P1 FADD.FTZ R26, -R26, -RZ ;  /* 0x800000ff1a1a9221 */ /* 0x000fe20000010100 */
[----:B------:R-:W-:Y:S01]  /*c800*/  FMUL.FTZ R7, R8, R7 ;  /* 0x0000000708077220 */ /* 0x000fe20000410000 */
[----:B------:R-:W-:Y:S01]  /*c810*/  FMUL.FTZ R6, R6, R23 ;  /* 0x0000001706067220 */ /* 0x000fe20000410000 */
[----:B------:R-:W-:Y:S01]  /*c820*/  LOP3.LUT R23, R40, 0xffff0000, RZ, 0xc0, !PT ;  /* 0xffff000028177812 */ /* 0x000fe200078ec0ff */
[----:B------:R-:W-:Y:S01]  /*c830*/  FMUL.FTZ R8, R22, R17 ;  /* 0x0000001116087220 */ /* 0x000fe20000410000 */
[----:B------:R-:W-:Y:S01]  /*c840*/  FMUL.FTZ R0, R0, R29 ;  /* 0x0000001d00007220 */ /* 0x000fe20000410000 */
[----:B------:R-:W-:Y:S01]  /*c850*/  SHF.L.U32 R29, R43, 0x10, RZ ;  /* 0x000000102b1d7819 */ /* 0x000fe200000006ff */
[----:B------:R-:W-:Y:S01]  /*c860*/  FMUL.FTZ R5, R5, R24 ;  /* 0x0000001805057220 */ /* 0x000fe20000410000 */
[C---:B------:R-:W-:Y:S01]  /*c870*/  SHF.L.U32 R24, R41.reuse, 0x10, RZ ;  /* 0x0000001029187819 */ /* 0x040fe200000006ff */
[----:B------:R-:W-:Y:S02]  /*c880*/  IMAD.U32 R22, R40, 0x10000, RZ ;  /* 0x0001000028167824 */ /* 0x000fe400078e00ff */
[----:B------:R-:W-:Y:S01]  /*c890*/  FMUL.FTZ R2, R2, R27 ;  /* 0x0000001b02027220 */ /* 0x000fe20000410000 */
[----:B------:R-:W-:Y:S01]  /*c8a0*/  LOP3.LUT R27, R42, 0xffff0000, RZ, 0xc0, !PT ;  /* 0xffff00002a1b7812 */ /* 0x000fe200078ec0ff */
[----:B------:R-:W-:Y:S01]  /*c8b0*/  FMUL.FTZ R4, R4, R25 ;  /* 0x0000001904047220 */ /* 0x000fe20000410000 */
[----:B------:R-:W-:Y:S01]  /*c8c0*/  LOP3.LUT R25, R41, 0xffff0000, RZ, 0xc0, !PT ;  /* 0xffff000029197812 */ /* 0x000fe200078ec0ff */
[----:B------:R-:W-:Y:S01]  /*c8d0*/  FMUL.FTZ R3, R3, R26 ;  /* 0x0000001a03037220 */ /* 0x000fe20000410000 */
[----:B------:R-:W-:Y:S02]  /*c8e0*/  IMAD.U32 R26, R42, 0x10000, RZ ;  /* 0x000100002a1a7824 */ /* 0x000fe400078e00ff */
[----:B------:R-:W-:Y:S01]  /*c8f0*/  FFMA.FTZ R0, R31, R22, R0 ;  /* 0x000000161f007223 */ /* 0x000fe20000010000 */
[----:B------:R-:W-:Y:S01]  /*c900*/  FFMA.FTZ R2, R33, R23, R2 ;  /* 0x0000001721027223 */ /* 0x000fe20000010002 */
[----:B------:R-:W-:Y:S01]  /*c910*/  FFMA.FTZ R3, R28, R24, R3 ;  /* 0x000000181c037223 */ /* 0x000fe20000010003 */
        /* <DEDUP_REMOVED lines=9> */
.L_x_1290:
[----:B------:R-:W-:Y:S05]  /*c9b0*/  BSYNC B0 ;  /* 0x0000000000007941 */ /* 0x000fea0003800000 */
.L_x_1289:
[----:B-----5:R1:W-:Y:S02]  /*c9c0*/  ST.E.128 desc[UR6][R48.64], R24 ;  /* 0x0000001830007985 */ /* 0x0203e4000c101d06 */
.L_x_1276:
[----:B------:R-:W-:Y:S05]  /*c9d0*/  BSYNC B2 ;  /* 0x0000000000027941 */ /* 0x000fea0003800000 */
.L_x_1275:
[----:B-1----:R-:W2:Y:S02]  /*c9e0*/  LD.E R3, desc[UR6][R18.64+0xd0] ;  /* 0x0000d00612037980 */ /* 0x002ea4000c101900 */
[----:B--2---:R-:W-:Y:S05]  /*c9f0*/  IMAD.U32 R3, R3, -0x20, RZ ;  /* 0xffffffe003037824 */ /* 0x004fea00078e00ff */
[C---:B------:R-:W-:Y:S02]  /*ca00*/  LEA R140, P1, R3.reuse, R140, 0x1 ;  /* 0x0000008c038c7211 */ /* 0x040fe400078208ff */
[C---:B------:R-:W-:Y:S02]  /*ca10*/  LEA R138, P0, R3.reuse, R138, 0x1 ;  /* 0x0000008a038a7211 */ /* 0x040fe400078008ff */
[C---:B------:R-:W-:Y:S02]  /*ca20*/  LEA.HI.X.SX32 R141, R3.reuse, R141, 0x1, P1 ;  /* 0x0000008d038d7211 */ /* 0x040fe400008f0eff */
[----:B------:R-:W-:Y:S01]  /*ca30*/  LEA.HI.X.SX32 R139, R3, R139, 0x1, P0 ;  /* 0x0000008b038b7211 */ /* 0x000fe200000f0eff */
[----:B------:R-:W-:Y:S05]  /*ca40*/  BRA `(.L_x_1226) ;  /* 0x0000000400d07947 */ /* 0x000fea0003800000 */
.L_x_1192:
[-C--:B------:R-:W-:Y:S01]  /*ca50*/  ISETP.GE.AND P2, PT, R82, R209.reuse, PT ;  /* 0x000000d15200720c */ /* 0x080fe20003f46270 */
[----:B------:R-:W-:Y:S01]  /*ca60*/  BSSY B0, `(.L_x_1291) ;  /* 0x0000014000007945 */ /* 0x000fe20003800000 */
[-C--:B------:R-:W-:Y:S02]  /*ca70*/  ISETP.GE.AND P1, PT, R80, R209.reuse, PT ;  /* 0x000000d15000720c */ /* 0x080fe40003f26270 */
        /* <DEDUP_REMOVED lines=8> */
[----:B-1----:R-:W2:Y:S04]  /*cb00*/  @P4 LD.E.128 R4, desc[UR6][R136.64] ;  /* 0x0000000688044980 */ /* 0x002ea8000c101d00 */
[----:B--2---:R1:W-:Y:S01]  /*cb10*/  @P4 ST.E.128 desc[UR6][R142.64], R4 ;  /* 0x000000048e004985 */ /* 0x0043e2000c101d06 */
[----:B------:R-:W-:Y:S03]  /*cb20*/  ISETP.NE.AND P4, PT, R171, RZ, PT ;  /* 0x000000ffab00720c */ /* 0x000fe60003f85270 */
[----:B------:R-:W2:Y:S04]  /*cb30*/  @P3 LD.E.128 R28, desc[UR6][R136.64+0x80] ;  /* 0x00008006881c3980 */ /* 0x000ea8000c101d00 */
[----:B--2---:R2:W-:Y:S01]  /*cb40*/  @P3 ST.E.128 desc[UR6][R142.64+0x80], R28 ;  /* 0x0000801c8e003985 */ /* 0x0045e2000c101d06 */
[----:B------:R-:W-:Y:S05]  /*cb50*/  ISETP.NE.AND P3, PT, R170, RZ, PT ;  /* 0x000000ffaa00720c */ /* 0x000fea0003f65270 */
[----:B------:R-:W3:Y:S04]  /*cb60*/  @P4 LD.E.128 R24, desc[UR6][R136.64+0x100] ;  /* 0x0001000688184980 */ /* 0x000ee8000c101d00 */
[----:B---3--:R2:W-:Y:S04]  /*cb70*/  @P4 ST.E.128 desc[UR6][R142.64+0x100], R24 ;  /* 0x000100188e004985 */ /* 0x0085e8000c101d06 */
[----:B-1----:R-:W3:Y:S04]  /*cb80*/  @P3 LD.E.128 R4, desc[UR6][R136.64+0x180] ;  /* 0x0001800688043980 */ /* 0x002ee8000c101d00 */
[----:B---3--:R2:W-:Y:S02]  /*cb90*/  @P3 ST.E.128 desc[UR6][R142.64+0x180], R4 ;  /* 0x000180048e003985 */ /* 0x0085e4000c101d06 */
.L_x_1292:
[----:B------:R-:W-:Y:S05]  /*cba0*/  BSYNC B0 ;  /* 0x0000000000007941 */ /* 0x000fea0003800000 */
.L_x_1291:
[----:B------:R-:W-:Y:S04]  /*cbb0*/  BSSY B0, `(.L_x_1293) ;  /* 0x000001e000007945 */ /* 0x000fe80003800000 */
[----:B------:R-:W-:Y:S05]  /*cbc0*/  @!P2 BRA `(.L_x_1294) ;  /* 0x000000000070a947 */ /* 0x000fea0003800000 */
[----:B------:R-:W-:Y:S02]  /*cbd0*/  ISETP.NE.AND P5, PT, R173, RZ, PT ;  /* 0x000000ffad00720c */ /* 0x000fe40003fa5270 */
[----:B------:R-:W-:Y:S11]  /*cbe0*/  ISETP.NE.AND P4, PT, R172, RZ, PT ;  /* 0x000000ffac00720c */ /* 0x000ff60003f85270 */
[----:B------:R-:W-:Y:S02]  /*cbf0*/  @P5 LEA R22, P2, R108, R136, 0x1 ;  /* 0x000000886c165211 */ /* 0x000fe400078408ff */
[----:B------:R-:W-:Y:S02]  /*cc00*/  @P5 LEA R2, P3, R232, R142, 0x1 ;  /* 0x0000008ee8025211 */ /* 0x000fe400078608ff */
[----:B------:R-:W-:Y:S02]  /*cc10*/  @P5 LEA.HI.X R23, R108, R137, R107, 0x1, P2 ;  /* 0x000000896c175211 */ /* 0x000fe400010f0c6b */
[C---:B------:R-:W-:Y:S02]  /*cc20*/  @P4 LEA R36, P2, R109.reuse, R136, 0x1 ;  /* 0x000000886d244211 */ /* 0x040fe400078408ff */
[----:B------:R-:W-:Y:S01]  /*cc30*/  @P5 LEA.HI.X R3, R232, R143, R233, 0x1, P3 ;  /* 0x0000008fe8035211 */ /* 0x000fe200018f0ce9 */
[----:B-12---:R-:W2:Y:S01]  /*cc40*/  @P5 LD.E.128 R4, desc[UR6][R22.64] ;  /* 0x0000000616045980 */ /* 0x006ea2000c101d00 */
[----:B------:R-:W-:Y:S02]  /*cc50*/  @P4 LEA.HI.X R37, R109, R137, R110, 0x1, P2 ;  /* 0x000000896d254211 */ /* 0x000fe400010f0c6e */
[C---:B------:R-:W-:Y:S04]  /*cc60*/  @P4 LEA R34, P3, R103.reuse, R142, 0x1 ;  /* 0x0000008e67224211 */ /* 0x040fe800078608ff */
[----:B------:R-:W-:Y:S02]  /*cc70*/  @P4 LEA.HI.X R35, R103, R143, R102, 0x1, P3 ;  /* 0x0000008f67234211 */ /* 0x000fe400018f0c66 */
[----:B------:R-:W-:Y:S01]  /*cc80*/  ISETP.NE.AND P3, PT, R170, RZ, PT ;  /* 0x000000ffaa00720c */ /* 0x000fe20003f65270 */
[----:B--2---:R1:W-:Y:S01]  /*cc90*/  @P5 ST.E.128 desc[UR6][R2.64], R4 ;  /* 0x0000000402005985 */ /* 0x0043e2000c101d06 */
[----:B------:R-:W-:Y:S03]  /*cca0*/  ISETP.NE.AND P5, PT, R171, RZ, PT ;  /* 0x000000ffab00720c */ /* 0x000fe60003fa5270 */
[----:B------:R2:W3:Y:S10]  /*ccb0*/  @P4 LD.E.128 R28, desc[UR6][R36.64] ;  /* 0x00000006241c4980 */ /* 0x0004f4000c101d00 */
[CC--:B------:R-:W-:Y:S04]  /*ccc0*/  @P5 LEA R32, P2, R113.reuse, R136.reuse, 0x1 ;  /* 0x0000008871205211 */ /* 0x0c0fe800078408ff */
[-C--:B------:R-:W-:Y:S02]  /*ccd0*/  @P5 LEA.HI.X R33, R113, R137.reuse, R114, 0x1, P2 ;  /* 0x0000008971215211 */ /* 0x080fe400010f0c72 */
[C---:B-1----:R-:W-:Y:S04]  /*cce0*/  @P3 LEA R2, P2, R121.reuse, R136, 0x1 ;  /* 0x0000008879023211 */ /* 0x042fe800078408ff */
[----:B------:R-:W-:Y:S02]  /*ccf0*/  @P3 LEA.HI.X R3, R121, R137, R122, 0x1, P2 ;  /* 0x0000008979033211 */ /* 0x000fe400010f0c7a */
[CC--:B--2---:R-:W-:Y:S04]  /*cd00*/  @P3 LEA R36, P2, R93.reuse, R142.reuse, 0x1 ;  /* 0x0000008e5d243211 */ /* 0x0c4fe800078408ff */
[-C--:B------:R-:W-:Y:S01]  /*cd10*/  @P3 LEA.HI.X R37, R93, R143.reuse, R92, 0x1, P2 ;  /* 0x0000008f5d253211 */ /* 0x080fe200010f0c5c */
[----:B---3--:R3:W-:Y:S01]  /*cd20*/  @P4 ST.E.128 desc[UR6][R34.64], R28 ;  /* 0x0000001c22004985 */ /* 0x0087e2000c101d06 */
[C---:B------:R-:W-:Y:S03]  /*cd30*/  @P5 LEA R22, P4, R99.reuse, R142, 0x1 ;  /* 0x0000008e63165211 */ /* 0x040fe600078808ff */
[----:B------:R-:W2:Y:S01]  /*cd40*/  @P5 LD.E.128 R24, desc[UR6][R32.64] ;  /* 0x0000000620185980 */ /* 0x000ea2000c101d00 */
[----:B------:R-:W-:Y:S05]  /*cd50*/  @P5 LEA.HI.X R23, R99, R143, R98, 0x1, P4 ;  /* 0x0000008f63175211 */ /* 0x000fea00020f0c62 */
[----:B--2---:R3:W-:Y:S04]  /*cd60*/  @P5 ST.E.128 desc[UR6][R22.64], R24 ;  /* 0x0000001816005985 */ /* 0x0047e8000c101d06 */
[----:B------:R-:W2:Y:S04]  /*cd70*/  @P3 LD.E.128 R4, desc[UR6][R2.64] ;  /* 0x0000000602043980 */ /* 0x000ea8000c101d00 */
[----:B--2---:R3:W-:Y:S02]  /*cd80*/  @P3 ST.E.128 desc[UR6][R36.64], R4 ;  /* 0x0000000424003985 */ /* 0x0047e4000c101d06 */
.L_x_1294:
[----:B------:R-:W-:Y:S05]  /*cd90*/  BSYNC B0 ;  /* 0x0000000000007941 */ /* 0x000fea0003800000 */
.L_x_1293:
[----:B------:R-:W-:Y:S04]  /*cda0*/  BSSY B0, `(.L_x_1295) ;  /* 0x000001e000007945 */ /* 0x000fe80003800000 */
[----:B------:R-:W-:Y:S05]  /*cdb0*/  @!P1 BRA `(.L_x_1296) ;  /* 0x0000000000709947 */ /* 0x000fea0003800000 */
[----:B------:R-:W-:Y:S02]  /*cdc0*/  ISETP.NE.AND P4, PT, R173, RZ, PT ;  /* 0x000000ffad00720c */ /* 0x000fe40003f85270 */
[----:B------:R-:W-:Y:S11]  /*cdd0*/  ISETP.NE.AND P3, PT, R172, RZ, PT ;  /* 0x000000ffac00720c */ /* 0x000ff60003f65270 */
[----:B---3--:R-:W-:Y:S02]  /*cde0*/  @P4 LEA R22, P1, R118, R136, 0x1 ;  /* 0x0000008876164211 */ /* 0x008fe400078208ff */
[----:B------:R-:W-:Y:S02]  /*cdf0*/  @P4 LEA R2, P2, R104, R142, 0x1 ;  /* 0x0000008e68024211 */ /* 0x000fe400078408ff */
[----:B------:R-:W-:Y:S02]  /*ce00*/  @P4 LEA.HI.X R23, R118, R137, R117, 0x1, P1 ;  /* 0x0000008976174211 */ /* 0x000fe400008f0c75 */
[----:B------:R-:W-:Y:S02]  /*ce10*/  @P3 LEA R36, P1, R112, R136, 0x1 ;  /* 0x0000008870243211 */ /* 0x000fe400078208ff */
        /* <DEDUP_REMOVED lines=22> */
.L_x_1296:
[----:B------:R-:W-:Y:S05]  /*cf80*/  BSYNC B0 ;  /* 0x0000000000007941 */ /* 0x000fea0003800000 */
.L_x_1295:
[----:B------:R-:W-:Y:S05]  /*cf90*/  @!P0 BRA `(.L_x_1226) ;  /* 0x00000000007c8947 */ /* 0x000fea0003800000 */
[----:B------:R-:W-:Y:S02]  /*cfa0*/  ISETP.NE.AND P1, PT, R173, RZ, PT ;  /* 0x000000ffad00720c */ /* 0x000fe40003f25270 */
[----:B------:R-:W-:Y:S02]  /*cfb0*/  ISETP.NE.AND P2, PT, R172, RZ, PT ;  /* 0x000000ffac00720c */ /* 0x000fe40003f45270 */
[----:B------:R-:W-:Y:S09]  /*cfc0*/  ISETP.NE.AND P3, PT, R171, RZ, PT ;  /* 0x000000ffab00720c */ /* 0x000ff20003f65270 */
[----:B------:R-:W-:Y:S04]  /*cfd0*/  @P1 IMAD.WIDE.U32 R2, R204, 0x60, R136 ;  /* 0x00000060cc021825 */ /* 0x000fe800078e0088 */
[----:B------:R-:W-:Y:S02]  /*cfe0*/  @P1 IMAD R0, R205, 0x60, RZ ;  /* 0x00000060cd001824 */ /* 0x000fe400078e02ff */
[----:B---34-:R-:W-:Y:S04]  /*cff0*/  @P1 IMAD.WIDE.U32 R22, R68, 0x60, R142 ;  /* 0x0000006044161825 */ /* 0x018fe800078e008e */
[----:B------:R-:W-:Y:S02]  /*d000*/  @P1 IMAD.IADD R3, R3, 0x1, R0 ;  /* 0x0000000103031824 */ /* 0x000fe400078e0200 */
[----:B------:R-:W-:Y:S03]  /*d010*/  @P1 IMAD R0, R69, 0x60, RZ ;  /* 0x0000006045001824 */ /* 0x000fe600078e02ff */
[----:B-12---:R1:W2:Y:S01]  /*d020*/  @P1 LD.E.128 R4, desc[UR6][R2.64] ;  /* 0x0000000602041980 */ /* 0x0062a2000c101d00 */
[----:B------:R-:W-:Y:S01]  /*d030*/  @P1 IMAD.IADD R23, R23, 0x1, R0 ;  /* 0x0000000117171824 */ /* 0x000fe200078e0200 */
[CC--:B-1----:R-:W-:Y:S04]  /*d040*/  @P2 LEA R2, P0, R120.reuse, R136.reuse, 0x1 ;  /* 0x0000008878022211 */ /* 0x0c2fe800078008ff */
[-C--:B------:R-:W-:Y:S02]  /*d050*/  @P2 LEA.HI.X R3, R120, R137.reuse, R119, 0x1, P0 ;  /* 0x0000008978032211 */ /* 0x080fe400000f0c77 */
[C---:B------:R-:W-:Y:S04]  /*d060*/  @P3 LEA R34, P0, R126.reuse, R136, 0x1 ;  /* 0x000000887e223211 */ /* 0x040fe800078008ff */
[----:B------:R-:W-:Y:S01]  /*d070*/  @P3 LEA.HI.X R35, R126, R137, R125, 0x1, P0 ;  /* 0x000000897e233211 */ /* 0x000fe200000f0c7d */
[----:B--2---:R1:W-:Y:S01]  /*d080*/  @P1 ST.E.128 desc[UR6][R22.64], R4 ;  /* 0x0000000416001985 */ /* 0x0043e2000c101d06 */
[C---:B------:R-:W-:Y:S03]  /*d090*/  @P2 LEA R36, P1, R95.reuse, R142, 0x1 ;  /* 0x0000008e5f242211 */ /* 0x040fe600078208ff */
[----:B------:R2:W3:Y:S01]  /*d0a0*/  @P2 LD.E.128 R28, desc[UR6][R2.64] ;  /* 0x00000006021c2980 */ /* 0x0004e2000c101d00 */
[----:B------:R-:W-:Y:S02]  /*d0b0*/  @P2 LEA.HI.X R37, R95, R143, R94, 0x1, P1 ;  /* 0x0000008f5f252211 */ /* 0x000fe400008f0c5e */
[----:B------:R-:W-:Y:S11]  /*d0c0*/  ISETP.NE.AND P1, PT, R170, RZ, PT ;  /* 0x000000ffaa00720c */ /* 0x000ff60003f25270 */
[----:B------:R-:W-:Y:S02]  /*d0d0*/  @!UPT UIADD3 URZ, URZ, URZ, URZ ;  /* 0x0000003f3f3ff290 */ /* 0x000fe4000fffe03f */
        /* <DEDUP_REMOVED lines=11> */
.L_x_1226:
[----:B------:R-:W-:Y:S05]  /*d190*/  BSYNC B3 ;  /* 0x0000000000037941 */ /* 0x000fea0003800000 */
.L_x_1191:
[----:B------:R-:W-:Y:S01]  /*d1a0*/  ISETP.NE.U32.AND P1, PT, R244, RZ, PT ;  /* 0x000000fff400720c */ /* 0x000fe20003f25070 */
[----:B-1----:R-:W2:Y:S01]  /*d1b0*/  LD.E R3, desc[UR6][R18.64+0x128] ;  /* 0x0001280612037980 */ /* 0x002ea2000c101900 */
[----:B------:R-:W-:Y:S02]  /*d1c0*/  BSSY B0, `(.L_x_1297) ;  /* 0x000005f000007945 */ /* 0x000fe40003800000 */
[----:B------:R-:W-:Y:S01]  /*d1d0*/  ISETP.NE.AND.EX P1, PT, R245, RZ, PT, P1 ;  /* 0x000000fff500720c */ /* 0x000fe20003f25310 */
[----:B--2---:R-:W-:Y:S05]  /*d1e0*/  IMAD.U32 R3, R3, -0x40, RZ ;  /* 0xffffffc003037824 */ /* 0x004fea00078e00ff */
[C---:B---3--:R-:W-:Y:S04]  /*d1f0*/  LEA R136, P0, R3.reuse, R136, 0x1 ;  /* 0x0000008803887211 */ /* 0x048fe800078008ff */
[----:B------:R-:W-:Y:S03]  /*d200*/  LEA.HI.X.SX32 R137, R3, R137, 0x1, P0 ;  /* 0x0000008903897211 */ /* 0x000fe600000f0eff */
[----:B------:R-:W-:Y:S06]  /*d210*/  @!P1 BRA `(.L_x_1298) ;  /* 0x0000000400449947 */ /* 0x000fec0003800000 */
[----:B------:R-:W-:Y:S04]  /*d220*/  IADD3 R3, R12, -0x1, RZ ;  /* 0xffffffff0c037810 */ /* 0x000fe80007ffe0ff */
[----:B------:R-:W-:Y:S11]  /*d230*/  ISETP.GT.AND P0, PT, R3, R106, PT ;  /* 0x0000006a0300720c */ /* 0x000ff60003f04270 */
[----:B------:R-:W-:Y:S02]  /*d240*/  @!UPT UIADD3 URZ, URZ, URZ, URZ ;  /* 0x0000003f3f3ff290 */ /* 0x000fe4000fffe03f */
[----:B------:R-:W-:Y:S05]  /*d250*/  @!P0 BRA `(.L_x_1299) ;  /* 0x0000000400548947 */ /* 0x000fea0003800000 */
[----:B----4-:R-:W-:Y:S01]  /*d260*/  IMAD.MOV.U32 R22, RZ, RZ, RZ ;  /* 0x000000ffff167224 */ /* 0x010fe200078e00ff */
[----:B------:R-:W2:Y:S01]  /*d270*/  LD.E R2, desc[UR6][R18.64+0x170] ;  /* 0x0001700612027980 */ /* 0x000ea2000c101900 */
[----:B------:R-:W-:Y:S03]  /*d280*/  IABS R8, R13 ;  /* 0x0000000d00087213 */ /* 0x000fe60000000000 */
[----:B------:R-:W3:Y:S06]  /*d290*/  LD.E.64 R26, desc[UR6][R18.64+0x40] ;  /* 0x00004006121a7980 */ /* 0x000eec000c101b00 */
[----:B------:R-:W4:Y:S01]  /*d2a0*/  LD.E.64 R24, desc[UR6][R18.64+0x20] ;  /* 0x0000200612187980 */ /* 0x000f22000c101b00 */
[-C--:B--2---:R-:W-:Y:S02]  /*d2b0*/  IABS R3, R2.reuse ;  /* 0x0000000200037213 */ /* 0x084fe40000000000 */
[----:B------:R-:W-:Y:S02]  /*d2c0*/  IABS R7, R2 ;  /* 0x0000000200077213 */ /* 0x000fe40000000000 */
[----:B------:R-:W1:Y:S03]  /*d2d0*/  I2F.RP R17, R3 ;  /* 0x0000000300117306 */ /* 0x000e660000209400 */
[----:B------:R-:W-:Y:S07]  /*d2e0*/  IMAD.MOV R7, RZ, RZ, -R7 ;  /* 0x000000ffff077224 */ /* 0x000fee00078e0a07 */
[----:B-1----:R-:W1:Y:S02]  /*d2f0*/  MUFU.RCP R0, R17 ;  /* 0x0000001100007308 */ /* 0x002e640000001000 */
[----:B-1----:R-:W-:Y:S01]  /*d300*/  VIADD R4, R0, 0xffffffe ;  /* 0x0ffffffe00047836 */ /* 0x002fe20000000000 */
[----:B------:R-:W-:Y:S02]  /*d310*/  IADD3 R0, R16, -0x80, RZ ;  /* 0xffffff8010007810 */ /* 0x000fe40007ffe0ff */
[----:B------:R-:W2:Y:S05]  /*d320*/  LD.E.64 R16, desc[UR6][R18.64+0x38] ;  /* 0x0000380612107980 */ /* 0x000eaa000c101b00 */
[----:B------:R-:W1:Y:S01]  /*d330*/  F2I.FTZ.U32.TRUNC.NTZ R23, R4 ;  /* 0x0000000400177305 */ /* 0x000e62000021f000 */
[----:B------:R-:W-:Y:S01]  /*d340*/  IABS R5, R0 ;  /* 0x0000000000057213 */ /* 0x000fe20000000000 */
[--C-:B-1----:R-:W-:Y:S04]  /*d350*/  IMAD.MOV R6, RZ, RZ, -R23.reuse ;  /* 0x000000ffff067224 */ /* 0x102fe800078e0a17 */
[----:B------:R-:W-:Y:S04]  /*d360*/  IMAD R6, R6, R3, RZ ;  /* 0x0000000306067224 */ /* 0x000fe800078e02ff */
[----:B------:R-:W-:Y:S02]  /*d370*/  IMAD.HI.U32 R6, R23, R6, R22 ;  /* 0x0000000617067227 */ /* 0x000fe400078e0016 */
[----:B------:R-:W2:Y:S04]  /*d380*/  LD.E.64 R22, desc[UR6][R18.64+0x28] ;  /* 0x0000280612167980 */ /* 0x000ea8000c101b00 */
[C---:B------:R-:W-:Y:S04]  /*d390*/  IMAD.HI.U32 R4, R6.reuse, R5, RZ ;  /* 0x0000000506047227 */ /* 0x040fe800078e00ff */
[----:B------:R-:W-:Y:S04]  /*d3a0*/  IMAD.HI.U32 R6, R6, R8, RZ ;  /* 0x0000000806067227 */ /* 0x000fe800078e00ff */
[-C--:B------:R-:W-:Y:S02]  /*d3b0*/  IMAD R8, R6, R7.reuse, R8 ;  /* 0x0000000706087224 */ /* 0x080fe400078e0208 */
        /* <DEDUP_REMOVED lines=10> */
[-C--:B------:R-:W-:Y:S02]  /*d460*/  LOP3.LUT R5, R13, R2.reuse, RZ, 0x3c, !PT ;  /* 0x000000020d057212 */ /* 0x080fe400078e3cff */
[CC--:B------:R-:W-:Y:S01]  /*d470*/  LOP3.LUT R3, R0.reuse, R2.reuse, RZ, 0x3c, !PT ;  /* 0x0000000200037212 */ /* 0x0c0fe200078e3cff */
[----:B------:R-:W-:Y:S01]  /*d480*/  IMAD.IADD R0, R0, 0x1, -R13 ;  /* 0x0000000100007824 */ /* 0x000fe200078e0a0d */
[----:B------:R-:W-:Y:S02]  /*d490*/  ISETP.GE.AND P2, PT, R5, RZ, PT ;  /* 0x000000ff0500720c */ /* 0x000fe40003f46270 */
[----:B------:R-:W-:Y:S02]  /*d4a0*/  ISETP.GE.AND P1, PT, R3, RZ, PT ;  /* 0x000000ff0300720c */ /* 0x000fe40003f26270 */
[----:B------:R-:W-:Y:S01]  /*d4b0*/  LOP3.LUT R3, RZ, R2, RZ, 0x33, !PT ;  /* 0x00000002ff037212 */ /* 0x000fe200078e33ff */
[----:B------:R-:W-:Y:S02]  /*d4c0*/  @P4 VIADD R4, R4, 0x1 ;  /* 0x0000000104044836 */ /* 0x000fe40000000000 */
[----:B------:R-:W-:Y:S06]  /*d4d0*/  @P5 VIADD R6, R6, 0x1 ;  /* 0x0000000106065836 */ /* 0x000fec0000000000 */
[----:B------:R-:W-:Y:S02]  /*d4e0*/  @!P2 IMAD.MOV R6, RZ, RZ, -R6 ;  /* 0x000000ffff06a224 */ /* 0x000fe400078e0a06 */
[----:B------:R-:W-:Y:S04]  /*d4f0*/  @!P1 IADD3 R4, -R4, RZ, RZ ;  /* 0x000000ff04049210 */ /* 0x000fe80007ffe1ff */
[C---:B------:R-:W-:Y:S02]  /*d500*/  SEL R4, R3.reuse, R4, !P0 ;  /* 0x0000000403047207 */ /* 0x040fe40004000000 */
[----:B------:R-:W-:Y:S02]  /*d510*/  SEL R3, R3, R6, !P0 ;  /* 0x0000000603037207 */ /* 0x000fe40004000000 */
[CC--:B------:R-:W-:Y:S02]  /*d520*/  LEA R30, P1, R4.reuse, R244.reuse, 0x2 ;  /* 0x000000f4041e7211 */ /* 0x0c0fe400078210ff */
[C---:B------:R-:W-:Y:S02]  /*d530*/  LEA R28, P0, R3.reuse, R244, 0x2 ;  /* 0x000000f4031c7211 */ /* 0x040fe400078010ff */
[-C--:B------:R-:W-:Y:S02]  /*d540*/  LEA.HI.X.SX32 R31, R4, R245.reuse, 0x2, P1 ;  /* 0x000000f5041f7211 */ /* 0x080fe400008f16ff */
[C---:B------:R-:W-:Y:S02]  /*d550*/  LEA.HI.X.SX32 R29, R3.reuse, R245, 0x2, P0 ;  /* 0x000000f5031d7211 */ /* 0x040fe400000f16ff */
[----:B------:R-:W-:Y:S01]  /*d560*/  IADD3 R3, R3, -R4, RZ ;  /* 0x8000000403037210 */ /* 0x000fe20007ffe0ff */
[----:B------:R-:W4:Y:S04]  /*d570*/  LD.E R5, desc[UR6][R30.64] ;  /* 0x000000061e057980 */ /* 0x000f28000c101900 */
[----:B------:R-:W-:Y:S01]  /*d580*/  IMAD R0, R3, R2, R0 ;  /* 0x0000000203007224 */ /* 0x000fe200078e0200 */
[----:B------:R1:W4:Y:S03]  /*d590*/  LD.E R6, desc[UR6][R28.64] ;  /* 0x000000061c067980 */ /* 0x000326000c101900 */
[-C--:B---3--:R-:W-:Y:S01]  /*d5a0*/  IMAD R4, R27, R0.reuse, RZ ;  /* 0x000000001b047224 */ /* 0x088fe200078e02ff */
[----:B------:R-:W-:Y:S01]  /*d5b0*/  SHF.R.S32.HI R3, RZ, 0x1f, R0 ;  /* 0x0000001fff037819 */ /* 0x000fe20000011400 */
[C---:B-1----:R-:W-:Y:S04]  /*d5c0*/  IMAD.WIDE.U32 R28, R26.reuse, R0, RZ ;  /* 0x000000001a1c7225 */ /* 0x042fe800078e00ff */
[----:B----4-:R-:W-:Y:S02]  /*d5d0*/  IMAD.IADD R6, R5, 0x1, -R6 ;  /* 0x0000000105067824 */ /* 0x010fe400078e0a06 */
[----:B------:R-:W-:Y:S02]  /*d5e0*/  IMAD R5, R26, R3, R4 ;  /* 0x000000031a057224 */ /* 0x000fe400078e0204 */
[-C--:B------:R-:W-:Y:S01]  /*d5f0*/  IMAD R4, R25, R6.reuse, RZ ;  /* 0x0000000619047224 */ /* 0x080fe200078e02ff */
[----:B------:R-:W-:Y:S01]  /*d600*/  SHF.R.S32.HI R7, RZ, 0x1f, R6 ;  /* 0x0000001fff077819 */ /* 0x000fe20000011406 */
[C---:B------:R-:W-:Y:S01]  /*d610*/  IMAD.WIDE.U32 R26, R24.reuse, R6, RZ ;  /* 0x00000006181a7225 */ /* 0x040fe200078e00ff */
[----:B------:R-:W-:Y:S03]  /*d620*/  IADD3 R25, R29, R5, RZ ;  /* 0x000000051d197210 */ /* 0x000fe60007ffe0ff */
[-C--:B------:R-:W-:Y:S01]  /*d630*/  IMAD R4, R24, R7.reuse, R4 ;  /* 0x0000000718047224 */ /* 0x080fe200078e0204 */
[----:B------:R-:W-:Y:S03]  /*d640*/  MOV R24, R28 ;  /* 0x0000001c00187202 */ /* 0x000fe60000000f00 */
[----:B------:R-:W-:Y:S02]  /*d650*/  IMAD.IADD R27, R27, 0x1, R4 ;  /* 0x000000011b1b7824 */ /* 0x000fe400078e0204 */
[----:B--2---:R-:W-:Y:S04]  /*d660*/  IMAD.WIDE.U32 R24, R6, R22, R24 ;  /* 0x0000001606187225 */ /* 0x004fe800078e0018 */
[----:B------:R-:W-:Y:S01]  /*d670*/  IMAD R6, R23, R6, RZ ;  /* 0x0000000617067224 */ /* 0x000fe200078e02ff */
[----:B------:R-:W-:Y:S01]  /*d680*/  LEA R144, P1, R24, R144, 0x1 ;  /* 0x0000009018907211 */ /* 0x000fe200078208ff */
[----:B------:R-:W-:Y:S02]  /*d690*/  IMAD R4, R17, R0, RZ ;  /* 0x0000000011047224 */ /* 0x000fe400078e02ff */
        /* <DEDUP_REMOVED lines=9> */
.L_x_1298:
[----:B----4-:R-:W2:Y:S04]  /*d730*/  LD.E R5, desc[UR6][R18.64+0x40] ;  /* 0x0000400612057980 */ /* 0x010ea8000c101900 */
[----:B------:R-:W3:Y:S02]  /*d740*/  LD.E R3, desc[UR6][R18.64+0x38] ;  /* 0x0000380612037980 */ /* 0x000ee4000c101900 */
[----:B---3--:R-:W-:Y:S02]  /*d750*/  IMAD.U32 R3, R3, -0x40, RZ ;  /* 0xffffffc003037824 */ /* 0x008fe400078e00ff */
[----:B--2---:R-:W-:Y:S03]  /*d760*/  IMAD.U32 R5, R5, -0x40, RZ ;  /* 0xffffffc005057824 */ /* 0x004fe600078e00ff */
[----:B------:R-:W-:Y:S02]  /*d770*/  LEA R142, P0, R3, R142, 0x1 ;  /* 0x0000008e038e7211 */ /* 0x000fe400078008ff */
[----:B------:R-:W-:Y:S02]  /*d780*/  LEA R144, P1, R5, R144, 0x1 ;  /* 0x0000009005907211 */ /* 0x000fe400078208ff */
[----:B------:R-:W-:Y:S02]  /*d790*/  LEA.HI.X.SX32 R143, R3, R143, 0x1, P0 ;  /* 0x0000008f038f7211 */ /* 0x000fe400000f0eff */
[----:B------:R-:W-:Y:S09]  /*d7a0*/  LEA.HI.X.SX32 R145, R5, R145, 0x1, P1 ;  /* 0x0000009105917211 */ /* 0x000ff200008f0eff */
.L_x_1299:
[----:B------:R-:W-:Y:S05]  /*d7b0*/  BSYNC B0 ;  /* 0x0000000000007941 */ /* 0x000fea0003800000 */
.L_x_1297:
[----:B------:R-:W-:Y:S04]  /*d7c0*/  IADD3 R12, R12, -0x1, RZ ;  /* 0xffffffff0c0c7810 */ /* 0x000fe80007ffe0ff */
[----:B------:R-:W-:Y:S11]  /*d7d0*/  ISETP.GT.AND P0, PT, R12, R106, PT ;  /* 0x0000006a0c00720c */ /* 0x000ff60003f04270 */
[----:B------:R-:W-:Y:S02]  /*d7e0*/  @!UPT UIADD3 URZ, URZ, URZ, URZ ;  /* 0x0000003f3f3ff290 */ /* 0x000fe4000fffe03f */
[----:B------:R-:W-:Y:S05]  /*d7f0*/  @P0 BRA `(.L_x_1300) ;  /* 0xffffff5400380947 */ /* 0x000fea000383ffff */
.L_x_1182:
[----:B------:R-:W-:Y:S05]  /*d800*/  WARPSYNC.ALL ;  /* 0x0000000000007948 */ /* 0x000fea0003800000 */
[----:B------:R-:W-:Y:S06]  /*d810*/  BAR.SYNC.DEFER_BLOCKING 0x0 ;  /* 0x0000000000007b1d */ /* 0x000fec0000010000 */
[----:B------:R-:W2:Y:S02]  /*d820*/  LD.E R0, desc[UR6][R18.64+0xd0] ;  /* 0x0000d00612007980 */ /* 0x000ea4000c101900 */
[----:B------:R-:W1:Y:S01]  /*d830*/  S2UR UR4, SR_CgaCtaId ;  /* 0x00000000000479c3 */ /* 0x000e620000008800 */
[----:B------:R-:W-:Y:S01]  /*d840*/  UMOV UR5, 0x400 ;  /* 0x0000040000057882 */ /* 0x000fe20000000000 */
[----:B------:R-:W-:Y:S01]  /*d850*/  BSSY B3, `(.L_x_1301) ;  /* 0x00009a4000037945 */ /* 0x000fe20003800000 */
[C---:B----4-:R-:W-:Y:S01]  /*d860*/  SHF.L.U64.HI R5, R196.reuse, 0x4, R197 ;  /* 0x00000004c4057819 */ /* 0x050fe200000102c5 */
[----:B------:R-:W-:Y:S01]  /*d870*/  IMAD.SHL.U32 R3, R196, 0x10, RZ ;  /* 0x00000010c4037824 */ /* 0x000fe200078e00ff */
[----:B-1----:R-:W-:-:S06]  /*d880*/  ULEA UR4, UR4, UR5, 0x18 ;  /* 0x0000000504047291 */ /* 0x002fcc000f8ec03f */
[----:B------:R-:W-:Y:S02]  /*d890*/  LEA R241, R174, UR4, 0x1 ;  /* 0x00000004aef17c11 */ /* 0x000fe4000f8e08ff */
[----:B--2---:R-:W-:-:S13]  /*d8a0*/  ISETP.NE.AND P0, PT, R0, RZ, PT ;  /* 0x000000ff0000720c */ /* 0x004fda0003f05270 */
[----:B------:R-:W-:Y:S05]  /*d8b0*/  @!P0 BRA `(.L_x_1302) ;  /* 0x0000009000208947 */ /* 0x000fea0003800000 */
[----:B------:R-:W2:Y:S01]  /*d8c0*/  LD.E.64 R6, desc[UR6][R18.64+0xf0] ;  /* 0x0000f00612067980 */ /* 0x000ea2000c101b00 */
[----:B------:R-:W-:-:S03]  /*d8d0*/  IMAD.MOV.U32 R13, RZ, RZ, RZ ;  /* 0x000000ffff0d7224 */ /* 0x000fc600078e00ff */
[----:B------:R-:W3:Y:S04]  /*d8e0*/  LD.E.U8 R4, desc[UR6][R18.64+0x1b3] ;  /* 0x0001b30612047980 */ /* 0x000ee8000c101100 */
[----:B------:R-:W5:Y:S04]  /*d8f0*/  LD.E.64 R40, desc[UR6][R18.64+0x148] ;  /* 0x0001480612287980 */ /* 0x000f68000c101b00 */
[----:B------:R-:W5:Y:S01]  /*d900*/  LD.E.64 R38, desc[UR6][R18.64+0x150] ;  /* 0x0001500612267980 */ /* 0x000f62000c101b00 */
[----:B--2---:R-:W-:-:S04]  /*d910*/  ISETP.NE.U32.AND P1, PT, R6, RZ, PT ;  /* 0x000000ff0600720c */ /* 0x004fc80003f25070 */
[----:B------:R-:W-:-:S13]  /*d920*/  ISETP.NE.AND.EX P1, PT, R7, RZ, PT, P1 ;  /* 0x000000ff0700720c */ /* 0x000fda0003f25310 */
[C---:B-----5:R-:W-:Y:S02]  /*d930*/  @P1 LEA R16, P0, R238.reuse, R6, 0x2 ;  /* 0x00000006ee101211 */ /* 0x060fe400078010ff */
[----:B------:R-:W5:Y:S02]  /*d940*/  LD.E R6, desc[UR6][R18.64+0xc0] ;  /* 0x0000c00612067980 */ /* 0x000f64000c101900 */
[----:B------:R-:W-:-:S05]  /*d950*/  @P1 LEA.HI.X R17, R238, R7, R75, 0x2, P0 ;  /* 0x00000007ee111211 */ /* 0x000fca00000f144b */
[----:B------:R1:W2:Y:S01]  /*d960*/  @P1 LD.E R13, desc[UR6][R16.64] ;  /* 0x00000006100d1980 */ /* 0x0002a2000c101900 */
[----:B------:R-:W-:Y:S02]  /*d970*/  IADD3 R7, P1, R3, R192, RZ ;  /* 0x000000c003077210 */ /* 0x000fe40007f3e0ff */
[----:B------:R-:W-:Y:S02]  /*d980*/  LEA.HI R2, R0, R0, RZ, 0x1 ;  /* 0x0000000000027211 */ /* 0x000fe400078f08ff */
[----:B------:R-:W-:Y:S01]  /*d990*/  LEA R3, P0, R196, R192, 0x5 ;  /* 0x000000c0c4037211 */ /* 0x000fe200078028ff */
[----:B------:R-:W-:Y:S01]  /*d9a0*/  IMAD.X R12, R5, 0x1, R195, P1 ;  /* 0x00000001050c7824 */ /* 0x000fe200008e06c3 */
[----:B------:R-:W-:Y:S01]  /*d9b0*/  LEA R42, P2, R192, R198, 0x1 ;  /* 0x000000c6c02a7211 */ /* 0x000fe200078408ff */
[----:B------:R-:W-:Y:S01]  /*d9c0*/  IMAD.MOV.U32 R194, RZ, RZ, R192 ;  /* 0x000000ffffc27224 */ /* 0x000fe200078e00c0 */
[----:B------:R-:W-:Y:S02]  /*d9d0*/  SHF.R.S32.HI R2, RZ, 0x1, R2 ;  /* 0x00000001ff027819 */ /* 0x000fe40000011402 */
[----:B---3--:R-:W-:-:S02]  /*d9e0*/  ISETP.NE.AND P4, PT, R4, RZ, PT ;  /* 0x000000ff0400720c */ /* 0x008fc40003f85270 */
[----:B------:R-:W-:Y:S02]  /*d9f0*/  LEA R36, P1, R7, R198, 0x1 ;  /* 0x000000c607247211 */ /* 0x000fe400078208ff */
[----:B------:R-:W-:Y:S01]  /*da00*/  LEA.HI.X R5, R196, R195, R197, 0x5, P0 ;  /* 0x000000c3c4057211 */ /* 0x000fe200000f2cc5 */
[----:B------:R-:W-:Y:S01]  /*da10*/  IMAD R8, R197, 0x30, RZ ;  /* 0x00000030c5087824 */ /* 0x000fe200078e02ff */
[-CC-:B------:R-:W-:Y:S01]  /*da20*/  LEA.HI.X R43, R192, R199.reuse, R195.reuse, 0x1, P2 ;  /* 0x000000c7c02b7211 */ /* 0x180fe200010f0cc3 */
[----:B------:R-:W-:Y:S01]  /*da30*/  IMAD.WIDE.U32 R194, R196, 0x30, R194 ;  /* 0x00000030c4c27825 */ /* 0x000fe200078e00c2 */
[----:B------:R-:W-:-:S03]  /*da40*/  LEA.HI.X R37, R7, R199, R12, 0x1, P1 ;  /* 0x000000c707257211 */ /* 0x000fc600008f0c0c */
[----:B------:R-:W-:Y:S01]  /*da50*/  IMAD.IADD R7, R240, 0x1, -R81 ;  /* 0x00000001f0077824 */ /* 0x000fe200078e0a51 */
[CC--:B-1----:R-:W-:Y:S02]  /*da60*/  LEA R16, P0, R3.reuse, R198.reuse, 0x1 ;  /* 0x000000c603107211 */ /* 0x0c2fe400078008ff */
[----:B------:R-:W-:Y:S02]  /*da70*/  LEA R12, P1, R194, R198, 0x1 ;  /* 0x000000c6c20c7211 */ /* 0x000fe400078208ff */
[----:B------:R-:W-:Y:S01]  /*da80*/  LEA.HI.X R17, R3, R199, R5, 0x1, P0 ;  /* 0x000000c703117211 */ /* 0x000fe200000f0c05 */
[----:B------:R-:W-:Y:S01]  /*da90*/  IMAD.IADD R5, R195, 0x1, R8 ;  /* 0x00000001c3057824 */ /* 0x000fe200078e0208 */
[----:B------:R-:W-:-:S04]  /*daa0*/  ISETP.GE.AND P0, PT, R186, R7, PT ;  /* 0x00000007ba00720c */ /* 0x000fc80003f06270 */
[----:B------:R-:W-:Y:S01]  /*dab0*/  ISETP.GT.AND P0, PT, R57, -0x8, !P0 ;  /* 0xfffffff83900780c */ /* 0x000fe20004704270 */
[----:B--2---:R-:W-:-:S04]  /*dac0*/  IMAD.IADD R13, R74, 0x1, R13 ;  /* 0x000000014a0d7824 */ /* 0x004fc800078e020d */
[----:B------:R-:W-:-:S05]  /*dad0*/  IMAD R13, R2, R13, RZ ;  /* 0x0000000d020d7224 */ /* 0x000fca00078e02ff */
[----:B------:R-:W-:Y:S02]  /*dae0*/  SHF.R.S32.HI R21, RZ, 0x1f, R13 ;  /* 0x0000001fff157819 */ /* 0x000fe4000001140d */
[-C--:B------:R-:W-:Y:S02]  /*daf0*/  IADD3 R3, P2, R14, R13.reuse, RZ ;  /* 0x0000000d0e037210 */ /* 0x080fe40007f5e0ff */
[----:B------:R-:W-:Y:S02]  /*db00*/  IADD3 R8, P3, R76, R13, RZ ;  /* 0x0000000d4c087210 */ /* 0x000fe40007f7e0ff */
[----:B------:R-:W-:Y:S01]  /*db10*/  LEA.HI.X R13, R194, R199, R5, 0x1, P1 ;  /* 0x000000c7c20d7211 */ /* 0x000fe200008f0c05 */
[----:B------:R-:W-:Y:S01]  /*db20*/  IMAD.X R4, R15, 0x1, R21, P2 ;  /* 0x000000010f047824 */ /* 0x000fe200010e0615 */
[----:B------:R-:W-:Y:S01]  /*db30*/  LEA.HI.X.SX32 R23, R76, R21, 0x1, P3 ;  /* 0x000000154c177211 */ /* 0x000fe200018f0eff */
[----:B------:R-:W-:Y:S01]  /*db40*/  IMAD.MOV.U32 R5, RZ, RZ, R2 ;  /* 0x000000ffff057224 */ /* 0x000fe200078e0002 */
[----:B------:R-:W-:Y:S07]  /*db50*/  @!P4 BRA `(.L_x_1303) ;  /* 0x000000300098c947 */ /* 0x000fee0003800000 */
        /* <DEDUP_REMOVED lines=8> */
[----:B-----5:R-:W-:Y:S01]  /*dbe0*/  ISETP.GE.AND P0, PT, R14, R6, PT ;  /* 0x000000060e00720c */ /* 0x020fe20003f06270 */
        /* <DEDUP_REMOVED lines=9> */
[C---:B-----5:R-:W-:Y:S01]  /*dc80*/  LOP3.LUT R8, R25.reuse, 0xffff0000, RZ, 0xc0, !PT ;  /* 0xffff000019087812 */ /* 0x060fe200078ec0ff */
[----:B------:R-:W-:Y:S01]  /*dc90*/  IMAD.U32 R32, R26, 0x10000, RZ ;  /* 0x000100001a207824 */ /* 0x000fe200078e00ff */
[----:B------:R-:W-:Y:S02]  /*dca0*/  SHF.L.U32 R28, R25, 0x10, RZ ;  /* 0x00000010191c7819 */ /* 0x000fe400000006ff */
[C---:B------:R-:W-:Y:S02]  /*dcb0*/  SHF.L.U32 R25, R24.reuse, 0x10, RZ ;  /* 0x0000001018197819 */ /* 0x040fe400000006ff */
[----:B------:R-:W-:-:S02]  /*dcc0*/  LOP3.LUT R34, R24, 0xffff0000, RZ, 0xc0, !PT ;  /* 0xffff000018227812 */ /* 0x000fc400078ec0ff */
[C---:B------:R-:W-:Y:S02]  /*dcd0*/  SHF.L.U32 R35, R27.reuse, 0x10, RZ ;  /* 0x000000101b237819 */ /* 0x040fe400000006ff */
[----:B------:R-:W-:Y:S02]  /*dce0*/  LOP3.LUT R33, R27, 0xffff0000, RZ, 0xc0, !PT ;  /* 0xffff00001b217812 */ /* 0x000fe400078ec0ff */
[----:B------:R-:W-:Y:S02]  /*dcf0*/  LOP3.LUT R38, R26, 0xffff0000, RZ, 0xc0, !PT ;  /* 0xffff00001a267812 */ /* 0x000fe400078ec0ff */
[----:B---3--:R-:W-:Y:S02]  /*dd00*/  LOP3.LUT R29, R2, 0xffff0000, RZ, 0xc0, !PT ;  /* 0xffff0000021d7812 */ /* 0x008fe400078ec0ff */
[----:B------:R-:W-:Y:S02]  /*dd10*/  LOP3.LUT R24, R3, 0xffff0000, RZ, 0xc0, !PT ;  /* 0xffff000003187812 */ /* 0x000fe400078ec0ff */
[----:B----4-:R-:W-:Y:S01]  /*dd20*/  LOP3.LUT R31, R4, 0xffff0000, RZ, 0xc0, !PT ;  /* 0xffff0000041f7812 */ /* 0x010fe200078ec0ff */
[C---:B------:R-:W-:Y:S01]  /*dd30*/  FMUL.FTZ R27, R8.reuse, R29 ;  /* 0x0000001d081b7220 */ /* 0x040fe20000410000 */
[----:B------:R-:W-:Y:S01]  /*dd40*/  LOP3.LUT R30, R5, 0xffff0000, RZ, 0xc0, !PT ;  /* 0xffff0000051e7812 */ /* 0x000fe200078ec0ff */
[----:B------:R-:W-:Y:S01]  /*dd50*/  FMUL.FTZ R26, R33, R24 ;  /* 0x00000018211a7220 */ /* 0x000fe20000410000 */
[----:B------:R-:W-:Y:S01]  /*dd60*/  SHF.L.U32 R3, R3, 0x10, RZ ;  /* 0x0000001003037819 */ /* 0x000fe200000006ff */
[-C--:B------:R-:W-:Y:S01]  /*dd70*/  FMUL.FTZ R8, R8, R31.reuse ;  /* 0x0000001f08087220 */ /* 0x080fe20000410000 */
[----:B------:R-:W-:Y:S01]  /*dd80*/  FFMA.FTZ R27, R28, R31, -R27 ;  /* 0x0000001f1c1b7223 */ /* 0x000fe2000001081b */
[----:B------:R-:W-:Y:S01]  /*dd90*/  SHF.L.U32 R2, R2, 0x10, RZ ;  /* 0x0000001002027819 */ /* 0x000fe200000006ff */
[----:B------:R-:W-:-:S02]  /*dda0*/  IMAD.U32 R4, R4, 0x10000, RZ ;  /* 0x0001000004047824 */ /* 0x000fc400078e00ff */
[----:B------:R-:W-:Y:S01]  /*ddb0*/  FFMA.FTZ R8, R28, R29, R8 ;  /* 0x0000001d1c087223 */ /* 0x000fe20000010008 */
[-C--:B------:R-:W-:Y:S01]  /*ddc0*/  FMUL.FTZ R28, R33, R30.reuse ;  /* 0x0000001e211c7220 */ /* 0x080fe20000410000 */
[----:B------:R-:W-:Y:S01]  /*ddd0*/  SHF.L.U32 R5, R5, 0x10, RZ ;  /* 0x0000001005057819 */ /* 0x000fe200000006ff */
[C---:B------:R-:W-:Y:S01]  /*dde0*/  FFMA.FTZ R26, R35.reuse, R30, -R26 ;  /* 0x0000001e231a7223 */ /* 0x040fe2000001081a */
[----:B------:R-:W-:Y:S01]  /*ddf0*/  FMUL.FTZ R29, R38, R3 ;  /* 0x00000003261d7220 */ /* 0x000fe20000410000 */
[----:B------:R-:W-:Y:S01]  /*de00*/  FFMA.FTZ R35, R35, R24, R28 ;  /* 0x0000001823237223 */ /* 0x000fe2000001001c */
[C---:B------:R-:W-:Y:S01]  /*de10*/  FMUL.FTZ R24, R34.reuse, R2 ;  /* 0x0000000222187220 */ /* 0x040fe20000410000 */
[-C--:B------:R-:W-:Y:S01]  /*de20*/  FMUL.FTZ R31, R34, R4.reuse ;  /* 0x00000004221f7220 */ /* 0x080fe20000410000 */
[-C--:B------:R-:W-:Y:S01]  /*de30*/  FMUL.FTZ R38, R38, R5.reuse ;  /* 0x0000000526267220 */ /* 0x080fe20000410000 */
[C---:B------:R-:W-:Y:S01]  /*de40*/  FFMA.FTZ R29, R32.reuse, R5, -R29 ;  /* 0x00000005201d7223 */ /* 0x040fe2000001081d */
[C---:B------:R-:W-:Y:S01]  /*de50*/  FFMA.FTZ R24, R25.reuse, R4, -R24 ;  /* 0x0000000419187223 */ /* 0x040fe20000010818 */
[----:B------:R-:W-:Y:S01]  /*de60*/  FFMA.FTZ R31, R25, R2, R31 ;  /* 0x00000002191f7223 */ /* 0x000fe2000001001f */
[----:B------:R-:W-:Y:S01]  /*de70*/  FFMA.FTZ R38, R32, R3, R38 ;  /* 0x0000000320267223 */ /* 0x000fe20000010026 */
[----:B------:R-:W-:-:S02]  /*de80*/  F2FP.BF16.F32.PACK_AB R25, R8, R27 ;  /* 0x0000001b0819723e */ /* 0x000fc400000010ff */
[----:B------:R-:W-:Y:S02]  /*de90*/  F2FP.BF16.F32.PACK_AB R27, R35, R26 ;  /* 0x0000001a231b723e */ /* 0x000fe400000010ff */
[----:B------:R-:W-:Y:S02]  /*dea0*/  F2FP.BF16.F32.PACK_AB R24, R31, R24 ;  /* 0x000000181f18723e */ /* 0x000fe400000010ff */
[----:B------:R-:W-:Y:S02]  /*deb0*/  F2FP.BF16.F32.PACK_AB R26, R38, R29 ;  /* 0x0000001d261a723e */ /* 0x000fe400000010ff */
.L_x_1309:
[----:B------:R-:W-:Y:S05]  /*dec0*/  BSYNC B0 ;  /* 0x0000000000007941 */ /* 0x000fea0003800000 */
.L_x_1308:
[----:B-----5:R3:W-:Y:S02]  /*ded0*/  STS.128 [R241], R24 ;  /* 0x00000018f1007388 */ /* 0x0207e40000000c00 */
.L_x_1307:
[----:B------:R-:W-:Y:S05]  /*dee0*/  BSYNC B1 ;  /* 0x0000000000017941 */ /* 0x000fea0003800000 */
.L_x_1306:
        /* <DEDUP_REMOVED lines=18> */
[----:B--2---:R-:W-:Y:S02]  /*e010*/  LOP3.LUT R29, R2, 0xffff0000, RZ, 0xc0, !PT ;  /* 0xffff0000021d7812 */ /* 0x004fe400078ec0ff */
        /* <DEDUP_REMOVED lines=27> */
.L_x_1313:
[----:B------:R-:W-:Y:S05]  /*e1d0*/  BSYNC B0 ;  /* 0x0000000000007941 */ /* 0x000fea0003800000 */
.L_x_1312:
[----:B-----5:R1:W-:Y:S02]  /*e1e0*/  STS.128 [R241+0x2000], R24 ;  /* 0x00200018f1007388 */ /* 0x0203e40000000c00 */
.L_x_1311:
[----:B------:R-:W-:Y:S05]  /*e1f0*/  BSYNC B1 ;  /* 0x0000000000017941 */ /* 0x000fea0003800000 */
.L_x_1310:
        /* <DEDUP_REMOVED lines=20> */
[----:B--2---:R-:W-:Y:S01]  /*e340*/  LOP3.LUT R31, R4, 0xffff0000, RZ, 0xc0, !PT ;  /* 0xffff0000041f7812 */ /* 0x004fe200078ec0ff */
        /* <DEDUP_REMOVED lines=25> */
.L_x_1317:
[----:B------:R-:W-:Y:S05]  /*e4e0*/  BSYNC B0 ;  /* 0x0000000000007941 */ /* 0x000fea0003800000 */
.L_x_1316:
[----:B-----5:R3:W-:Y:S02]  /*e4f0*/  STS.128 [R241+0x4000], R24 ;  /* 0x00400018f1007388 */ /* 0x0207e40000000c00 */
.L_x_1315:
[----:B------:R-:W-:Y:S05]  /*e500*/  BSYNC B1 ;  /* 0x0000000000017941 */ /* 0x000fea0003800000 */
.L_x_1314:
        /* <DEDUP_REMOVED lines=45> */
.L_x_1319:
[----:B------:R-:W-:Y:S05]  /*e7e0*/  BSYNC B0 ;  /* 0x0000000000007941 */ /* 0x000fea0003800000 */
.L_x_1318:
[----:B-----5:R3:W-:Y:S02]  /*e7f0*/  STS.128 [R241+0x6000], R24 ;  /* 0x00600018f1007388 */ /* 0x0207e40000000c00 */
.L_x_1305:
[----:B------:R-:W-:Y:S05]  /*e800*/  BSYNC B2 ;  /* 0x0000000000027941 */ /* 0x000fea0003800000 */
.L_x_1304:
[----:B------:R-:W-:Y:S01]  /*e810*/  VIADD R8, R186, 0x10 ;  /* 0x00000010ba087836 */ /* 0x000fe20000000000 */
[----:B------:R-:W-:Y:S04]  /*e820*/  BSSY B2, `(.L_x_1320) ;  /* 0x00000c9000027945 */ /* 0x000fe80003800000 */
[----:B------:R-:W-:-:S04]  /*e830*/  ISETP.GE.AND P0, PT, R8, R7, PT ;  /* 0x000000070800720c */ /* 0x000fc80003f06270 */
[----:B------:R-:W-:-:S13]  /*e840*/  ISETP.LT.OR P0, PT, R57, -0x87, P0 ;  /* 0xffffff793900780c */ /* 0x000fda0000701670 */
[----:B------:R-:W-:Y:S05]  /*e850*/  @P0 BRA `(.L_x_1321) ;  /* 0x0000000c00140947 */ /* 0x000fea0003800000 */
[----:B-----5:R-:W-:Y:S01]  /*e860*/  ISETP.GE.AND P0, PT, R14, R6, PT ;  /* 0x000000060e00720c */ /* 0x020fe20003f06270 */
        /* <DEDUP_REMOVED lines=10> */
[----:B------:R-:W-:Y:S01]  /*e910*/  IMAD.U32 R35, R26, 0x10000, RZ ;  /* 0x000100001a237824 */ /* 0x000fe200078e00ff */
[----:B------:R-:W-:Y:S02]  /*e920*/  LOP3.LUT R25, R25, 0xffff0000, RZ, 0xc0, !PT ;  /* 0xffff000019197812 */ /* 0x000fe400078ec0ff */
[C---:B------:R-:W-:Y:S02]  /*e930*/  SHF.L.U32 R29, R24.reuse, 0x10, RZ ;  /* 0x00000010181d7819 */ /* 0x040fe400000006ff */
[----:B------:R-:W-:-:S02]  /*e940*/  LOP3.LUT R38, R24, 0xffff0000, RZ, 0xc0, !PT ;  /* 0xffff000018267812 */ /* 0x000fc400078ec0ff */
[C---:B------:R-:W-:Y:S02]  /*e950*/  SHF.L.U32 R34, R27.reuse, 0x10, RZ ;  /* 0x000000101b227819 */ /* 0x040fe400000006ff */
[----:B------:R-:W-:Y:S02]  /*e960*/  LOP3.LUT R33, R27, 0xffff0000, RZ, 0xc0, !PT ;  /* 0xffff00001b217812 */ /* 0x000fe400078ec0ff */
[----:B------:R-:W-:Y:S02]  /*e970*/  LOP3.LUT R26, R26, 0xffff0000, RZ, 0xc0, !PT ;  /* 0xffff00001a1a7812 */ /* 0x000fe400078ec0ff */
[----:B---3--:R-:W-:Y:S02]  /*e980*/  LOP3.LUT R30, R2, 0xffff0000, RZ, 0xc0, !PT ;  /* 0xffff0000021e7812 */ /* 0x008fe400078ec0ff */
[C---:B------:R-:W-:Y:S01]  /*e990*/  LOP3.LUT R24, R3.reuse, 0xffff0000, RZ, 0xc0, !PT ;  /* 0xffff000003187812 */ /* 0x040fe200078ec0ff */
[----:B------:R-:W-:Y:S01]  /*e9a0*/  IMAD.U32 R3, R3, 0x10000, RZ ;  /* 0x0001000003037824 */ /* 0x000fe200078e00ff */
[----:B--2---:R-:W-:Y:S01]  /*e9b0*/  LOP3.LUT R32, R4, 0xffff0000, RZ, 0xc0, !PT ;  /* 0xffff000004207812 */ /* 0x004fe200078ec0ff */
[----:B------:R-:W-:Y:S01]  /*e9c0*/  FMUL.FTZ R27, R25, R30 ;  /* 0x0000001e191b7220 */ /* 0x000fe20000410000 */
[----:B------:R-:W-:Y:S01]  /*e9d0*/  LOP3.LUT R31, R5, 0xffff0000, RZ, 0xc0, !PT ;  /* 0xffff0000051f7812 */ /* 0x000fe200078ec0ff */
[----:B------:R-:W-:Y:S01]  /*e9e0*/  FMUL.FTZ R39, R33, R24 ;  /* 0x0000001821277220 */ /* 0x000fe20000410000 */
[----:B------:R-:W-:Y:S01]  /*e9f0*/  SHF.L.U32 R2, R2, 0x10, RZ ;  /* 0x0000001002027819 */ /* 0x000fe200000006ff */
[-C--:B------:R-:W-:Y:S01]  /*ea00*/  FMUL.FTZ R25, R25, R32.reuse ;  /* 0x0000002019197220 */ /* 0x080fe20000410000 */
[----:B------:R-:W-:Y:S01]  /*ea10*/  SHF.L.U32 R4, R4, 0x10, RZ ;  /* 0x0000001004047819 */ /* 0x000fe200000006ff */
[C---:B------:R-:W-:Y:S01]  /*ea20*/  FFMA.FTZ R27, R28.reuse, R32, -R27 ;  /* 0x000000201c1b7223 */ /* 0x040fe2000001081b */
[----:B------:R-:W-:Y:S01]  /*ea30*/  SHF.L.U32 R5, R5, 0x10, RZ ;  /* 0x0000001005057819 */ /* 0x000fe200000006ff */
[----:B------:R-:W-:Y:S01]  /*ea40*/  FFMA.FTZ R28, R28, R30, R25 ;  /* 0x0000001e1c1c7223 */ /* 0x000fe20000010019 */
[----:B------:R-:W-:Y:S01]  /*ea50*/  FMUL.FTZ R33, R33, R31 ;  /* 0x0000001f21217220 */ /* 0x000fe20000410000 */
[C---:B------:R-:W-:Y:S01]  /*ea60*/  FMUL.FTZ R30, R38.reuse, R2 ;  /* 0x00000002261e7220 */ /* 0x040fe20000410000 */
[----:B------:R-:W-:Y:S01]  /*ea70*/  FMUL.FTZ R25, R38, R4 ;  /* 0x0000000426197220 */ /* 0x000fe20000410000 */
[C---:B------:R-:W-:Y:S01]  /*ea80*/  FMUL.FTZ R32, R26.reuse, R3 ;  /* 0x000000031a207220 */ /* 0x040fe20000410000 */
[----:B------:R-:W-:Y:S01]  /*ea90*/  FMUL.FTZ R26, R26, R5 ;  /* 0x000000051a1a7220 */ /* 0x000fe20000410000 */
[C---:B------:R-:W-:Y:S01]  /*eaa0*/  FFMA.FTZ R39, R34.reuse, R31, -R39 ;  /* 0x0000001f22277223 */ /* 0x040fe20000010827 */
[----:B------:R-:W-:Y:S01]  /*eab0*/  FFMA.FTZ R24, R34, R24, R33 ;  /* 0x0000001822187223 */ /* 0x000fe20000010021 */
[C---:B------:R-:W-:Y:S01]  /*eac0*/  FFMA.FTZ R30, R29.reuse, R4, -R30 ;  /* 0x000000041d1e7223 */ /* 0x040fe2000001081e */
[----:B------:R-:W-:Y:S01]  /*ead0*/  FFMA.FTZ R25, R29, R2, R25 ;  /* 0x000000021d197223 */ /* 0x000fe20000010019 */
[C---:B------:R-:W-:Y:S01]  /*eae0*/  FFMA.FTZ R32, R35.reuse, R5, -R32 ;  /* 0x0000000523207223 */ /* 0x040fe20000010820 */
[----:B------:R-:W-:Y:S01]  /*eaf0*/  FFMA.FTZ R3, R35, R3, R26 ;  /* 0x0000000323037223 */ /* 0x000fe2000001001a */
[----:B------:R-:W-:-:S02]  /*eb00*/  F2FP.BF16.F32.PACK_AB R28, R28, R27 ;  /* 0x0000001b1c1c723e */ /* 0x000fc400000010ff */
[----:B------:R-:W-:Y:S02]  /*eb10*/  F2FP.BF16.F32.PACK_AB R27, R24, R39 ;  /* 0x00000027181b723e */ /* 0x000fe400000010ff */
[----:B------:R-:W-:Y:S02]  /*eb20*/  F2FP.BF16.F32.PACK_AB R24, R25, R30 ;  /* 0x0000001e1918723e */ /* 0x000fe400000010ff */
[----:B------:R-:W-:Y:S02]  /*eb30*/  F2FP.BF16.F32.PACK_AB R26, R3, R32 ;  /* 0x00000020031a723e */ /* 0x000fe400000010ff */
[----:B------:R-:W-:Y:S02]  /*eb40*/  MOV R25, R28 ;  /* 0x0000001c00197202 */ /* 0x000fe40000000f00 */
.L_x_1325:
[----:B------:R-:W-:Y:S05]  /*eb50*/  BSYNC B0 ;  /* 0x0000000000007941 */ /* 0x000fea0003800000 */
.L_x_1324:
[----:B-----5:R3:W-:Y:S02]  /*eb60*/  STS.128 [R241+0x800], R24 ;  /* 0x00080018f1007388 */ /* 0x0207e40000000c00 */
.L_x_1323:
[----:B------:R-:W-:Y:S05]  /*eb70*/  BSYNC B1 ;  /* 0x0000000000017941 */ /* 0x000fea0003800000 */
.L_x_1322:
        /* <DEDUP_REMOVED lines=47> */
.L_x_1329:
[----:B------:R-:W-:Y:S05]  /*ee70*/  BSYNC B0 ;  /* 0x0000000000007941 */ /* 0x000fea0003800000 */
.L_x_1328:
[----:B-----5:R3:W-:Y:S02]  /*ee80*/  STS.128 [R241+0x2800], R24 ;  /* 0x00280018f1007388 */ /* 0x0207e40000000c00 */
.L_x_1327:
[----:B------:R-:W-:Y:S05]  /*ee90*/  BSYNC B1 ;  /* 0x0000000000017941 */ /* 0x000fea0003800000 */
.L_x_1326:
        /* <DEDUP_REMOVED lines=47> */
.L_x_1333:
[----:B------:R-:W-:Y:S05]  /*f190*/  BSYNC B0 ;  /* 0x0000000000007941 */ /* 0x000fea0003800000 */
.L_x_1332:
[----:B-----5:R3:W-:Y:S02]  /*f1a0*/  STS.128 [R241+0x4800], R24 ;  /* 0x00480018f1007388 */ /* 0x0207e40000000c00 */
.L_x_1331:
[----:B------:R-:W-:Y:S05]  /*f1b0*/  BSYNC B1 ;  /* 0x0000000000017941 */ /* 0x000fea0003800000 */
.L_x_1330:
[----:B------:R-:W-:-:S13]  /*f1c0*/  ISETP.GE.AND P0, PT, R9, R6, PT ;  /* 0x000000060900720c */ /* 0x000fda0003f06270 */
[----:B------:R1:W-:Y:S01]  /*f1d0*/  @P0 STS.128 [R241+0x6800], RZ ;  /* 0x006800fff1000388 */ /* 0x0003e20000000c00 */
[----:B------:R-:W-:Y:S05]  /*f1e0*/  @P0 BRA `(.L_x_1321) ;  /* 0x0000000000b00947 */ /* 0x000fea0003800000 */
[----:B-1----:R-:W5:Y:S01]  /*f1f0*/  LD.E.128 R36, desc[UR6][R36.64+0x180] ;  /* 0x0001800624247980 */ /* 0x002f62000c101d00 */
[----:B------:R-:W-:Y:S01]  /*f200*/  ISETP.GE.AND P0, PT, R9, R0, PT ;  /* 0x000000000900720c */ /* 0x000fe20003f06270 */
[----:B------:R-:W-:-:S12]  /*f210*/  BSSY B0, `(.L_x_1334) ;  /* 0x0000028000007945 */ /* 0x000fd80003800000 */
[----:B------:R-:W-:Y:S05]  /*f220*/  @P0 BRA `(.L_x_1335) ;  /* 0x0000000000980947 */ /* 0x000fea0003800000 */
[----:B------:R-:W2:Y:S04]  /*f230*/  LD.E.64 R2, desc[UR6][R22.64+0xc0] ;  /* 0x0000c00616027980 */ /* 0x000ea8000c101b00 */
[----:B------:R-:W4:Y:S01]  /*f240*/  LD.E.64 R4, desc[UR6][R20.64+0xc0] ;  /* 0x0000c00614047980 */ /* 0x000f22000c101b00 */
[C---:B---3-5:R-:W-:Y:S01]  /*f250*/  LOP3.LUT R24, R37.reuse, 0xffff0000, RZ, 0xc0, !PT ;  /* 0xffff000025187812 */ /* 0x068fe200078ec0ff */
[----:B------:R-:W-:Y:S01]  /*f260*/  IMAD.U32 R34, R38, 0x10000, RZ ;  /* 0x0001000026227824 */ /* 0x000fe200078e00ff */
[----:B------:R-:W-:Y:S02]  /*f270*/  SHF.L.U32 R25, R37, 0x10, RZ ;  /* 0x0000001025197819 */ /* 0x000fe400000006ff */
[C---:B------:R-:W-:Y:S02]  /*f280*/  LOP3.LUT R32, R39.reuse, 0xffff0000, RZ, 0xc0, !PT ;  /* 0xffff000027207812 */ /* 0x040fe400078ec0ff */
[----:B------:R-:W-:-:S02]  /*f290*/  SHF.L.U32 R33, R39, 0x10, RZ ;  /* 0x0000001027217819 */ /* 0x000fc400000006ff */
[----:B------:R-:W-:Y:S02]  /*f2a0*/  LOP3.LUT R39, R38, 0xffff0000, RZ, 0xc0, !PT ;  /* 0xffff000026277812 */ /* 0x000fe400078ec0ff */
[C---:B------:R-:W-:Y:S02]  /*f2b0*/  SHF.L.U32 R26, R36.reuse, 0x10, RZ ;  /* 0x00000010241a7819 */ /* 0x040fe400000006ff */
[----:B------:R-:W-:Y:S02]  /*f2c0*/  LOP3.LUT R36, R36, 0xffff0000, RZ, 0xc0, !PT ;  /* 0xffff000024247812 */ /* 0x000fe400078ec0ff */
[----:B--2---:R-:W-:Y:S02]  /*f2d0*/  LOP3.LUT R29, R2, 0xffff0000, RZ, 0xc0, !PT ;  /* 0xffff0000021d7812 */ /* 0x004fe400078ec0ff */
[----:B------:R-:W-:Y:S02]  /*f2e0*/  LOP3.LUT R27, R3, 0xffff0000, RZ, 0xc0, !PT ;  /* 0xffff0000031b7812 */ /* 0x000fe400078ec0ff */
[----:B----4-:R-:W-:Y:S01]  /*f2f0*/  LOP3.LUT R31, R4, 0xffff0000, RZ, 0xc0, !PT ;  /* 0xffff0000041f7812 */ /* 0x010fe200078ec0ff */
[----:B------:R-:W-:Y:S01]  /*f300*/  FMUL.FTZ R28, R24, R29 ;  /* 0x0000001d181c7220 */ /* 0x000fe20000410000 */
[----:B------:R-:W-:Y:S01]  /*f310*/  LOP3.LUT R30, R5, 0xffff0000, RZ, 0xc0, !PT ;  /* 0xffff0000051e7812 */ /* 0x000fe200078ec0ff */
[----:B------:R-:W-:Y:S01]  /*f320*/  FMUL.FTZ R38, R32, R27 ;  /* 0x0000001b20267220 */ /* 0x000fe20000410000 */
[----:B------:R-:W-:Y:S01]  /*f330*/  SHF.L.U32 R3, R3, 0x10, RZ ;  /* 0x0000001003037819 */ /* 0x000fe200000006ff */
[-C--:B------:R-:W-:Y:S01]  /*f340*/  FMUL.FTZ R24, R24, R31.reuse ;  /* 0x0000001f18187220 */ /* 0x080fe20000410000 */
[----:B------:R-:W-:Y:S01]  /*f350*/  FFMA.FTZ R28, R25, R31, -R28 ;  /* 0x0000001f191c7223 */ /* 0x000fe2000001081c */
[----:B------:R-:W-:Y:S01]  /*f360*/  FMUL.FTZ R32, R32, R30 ;  /* 0x0000001e20207220 */ /* 0x000fe20000410000 */
[----:B------:R-:W-:Y:S01]  /*f370*/  SHF.L.U32 R5, R5, 0x10, RZ ;  /* 0x0000001005057819 */ /* 0x000fe200000006ff */
[----:B------:R-:W-:Y:S01]  /*f380*/  FFMA.FTZ R25, R25, R29, R24 ;  /* 0x0000001d19197223 */ /* 0x000fe20000010018 */
[----:B------:R-:W-:Y:S01]  /*f390*/  SHF.L.U32 R29, R2, 0x10, RZ ;  /* 0x00000010021d7819 */ /* 0x000fe200000006ff */
[----:B------:R-:W-:-:S02]  /*f3a0*/  IMAD.U32 R31, R4, 0x10000, RZ ;  /* 0x00010000041f7824 */ /* 0x000fc400078e00ff */
[C---:B------:R-:W-:Y:S01]  /*f3b0*/  FFMA.FTZ R38, R33.reuse, R30, -R38 ;  /* 0x0000001e21267223 */ /* 0x040fe20000010826 */
[----:B------:R-:W-:Y:S01]  /*f3c0*/  FFMA.FTZ R27, R33, R27, R32 ;  /* 0x0000001b211b7223 */ /* 0x000fe20000010020 */
[C---:B------:R-:W-:Y:S01]  /*f3d0*/  FMUL.FTZ R35, R39.reuse, R3 ;  /* 0x0000000327237220 */ /* 0x040fe20000410000 */
[C---:B------:R-:W-:Y:S01]  /*f3e0*/  FMUL.FTZ R33, R36.reuse, R29 ;  /* 0x0000001d24217220 */ /* 0x040fe20000410000 */
[----:B------:R-:W-:Y:S01]  /*f3f0*/  FMUL.FTZ R36, R36, R31 ;  /* 0x0000001f24247220 */ /* 0x000fe20000410000 */
[-C--:B------:R-:W-:Y:S01]  /*f400*/  FMUL.FTZ R2, R39, R5.reuse ;  /* 0x0000000527027220 */ /* 0x080fe20000410000 */
[----:B------:R-:W-:Y:S01]  /*f410*/  FFMA.FTZ R35, R34, R5, -R35 ;  /* 0x0000000522237223 */ /* 0x000fe20000010823 */
[C---:B------:R-:W-:Y:S01]  /*f420*/  FFMA.FTZ R33, R26.reuse, R31, -R33 ;  /* 0x0000001f1a217223 */ /* 0x040fe20000010821 */
[----:B------:R-:W-:Y:S01]  /*f430*/  FFMA.FTZ R36, R26, R29, R36 ;  /* 0x0000001d1a247223 */ /* 0x000fe20000010024 */
[----:B------:R-:W-:Y:S01]  /*f440*/  FFMA.FTZ R2, R34, R3, R2 ;  /* 0x0000000322027223 */ /* 0x000fe20000010002 */
[----:B------:R-:W-:-:S02]  /*f450*/  F2FP.BF16.F32.PACK_AB R39, R27, R38 ;  /* 0x000000261b27723e */ /* 0x000fc400000010ff */
[----:B------:R-:W-:Y:S02]  /*f460*/  F2FP.BF16.F32.PACK_AB R37, R25, R28 ;  /* 0x0000001c1925723e */ /* 0x000fe400000010ff */
[----:B------:R-:W-:Y:S02]  /*f470*/  F2FP.BF16.F32.PACK_AB R36, R36, R33 ;  /* 0x000000212424723e */ /* 0x000fe400000010ff */
[----:B------:R-:W-:Y:S02]  /*f480*/  F2FP.BF16.F32.PACK_AB R38, R2, R35 ;  /* 0x000000230226723e */ /* 0x000fe400000010ff */
.L_x_1335:
[----:B------:R-:W-:Y:S05]  /*f490*/  BSYNC B0 ;  /* 0x0000000000007941 */ /* 0x000fea0003800000 */
.L_x_1334:
[----:B-----5:R1:W-:Y:S02]  /*f4a0*/  STS.128 [R241+0x6800], R36 ;  /* 0x00680024f1007388 */ /* 0x0203e40000000c00 */
.L_x_1321:
[----:B------:R-:W-:Y:S05]  /*f4b0*/  BSYNC B2 ;  /* 0x0000000000027941 */ /* 0x000fea0003800000 */
.L_x_1320:
[----:B-1----:R-:W-:Y:S01]  /*f4c0*/  VIADD R36, R186, 0x20 ;  /* 0x00000020ba247836 */ /* 0x002fe20000000000 */
        /* <DEDUP_REMOVED lines=22> */
[----:B--2---:R-:W-:Y:S02]  /*f630*/  LOP3.LUT R30, R2, 0xffff0000, RZ, 0xc0, !PT ;  /* 0xffff0000021e7812 */ /* 0x004fe400078ec0ff */
[----:B------:R-:W-:Y:S02]  /*f640*/  LOP3.LUT R24, R3, 0xffff0000, RZ, 0xc0, !PT ;  /* 0xffff000003187812 */ /* 0x000fe400078ec0ff */
[C---:B----4-:R-:W-:Y:S01]  /*f650*/  LOP3.LUT R32, R4.reuse, 0xffff0000, RZ, 0xc0, !PT ;  /* 0xffff000004207812 */ /* 0x050fe200078ec0ff */
[----:B------:R-:W-:Y:S01]  /*f660*/  FMUL.FTZ R27, R25, R30 ;  /* 0x0000001e191b7220 */ /* 0x000fe20000410000 */
[----:B------:R-:W-:Y:S01]  /*f670*/  LOP3.LUT R31, R5, 0xffff0000, RZ, 0xc0, !PT ;  /* 0xffff0000051f7812 */ /* 0x000fe200078ec0ff */
[----:B------:R-:W-:Y:S01]  /*f680*/  IMAD.U32 R4, R4, 0x10000, RZ ;  /* 0x0001000004047824 */ /* 0x000fe200078e00ff */
[----:B------:R-:W-:Y:S01]  /*f690*/  SHF.L.U32 R2, R2, 0x10, RZ ;  /* 0x0000001002027819 */ /* 0x000fe200000006ff */
[-C--:B------:R-:W-:Y:S01]  /*f6a0*/  FMUL.FTZ R25, R25, R32.reuse ;  /* 0x0000002019197220 */ /* 0x080fe20000410000 */
[----:B------:R-:W-:Y:S01]  /*f6b0*/  SHF.L.U32 R3, R3, 0x10, RZ ;  /* 0x0000001003037819 */ /* 0x000fe200000006ff */
[C---:B------:R-:W-:Y:S01]  /*f6c0*/  FFMA.FTZ R27, R28.reuse, R32, -R27 ;  /* 0x000000201c1b7223 */ /* 0x040fe2000001081b */
[----:B------:R-:W-:Y:S01]  /*f6d0*/  SHF.L.U32 R5, R5, 0x10, RZ ;  /* 0x0000001005057819 */ /* 0x000fe200000006ff */
[C---:B------:R-:W-:Y:S01]  /*f6e0*/  FMUL.FTZ R39, R33.reuse, R24 ;  /* 0x0000001821277220 */ /* 0x040fe20000410000 */
[----:B------:R-:W-:Y:S01]  /*f6f0*/  FFMA.FTZ R28, R28, R30, R25 ;  /* 0x0000001e1c1c7223 */ /* 0x000fe20000010019 */
[----:B------:R-:W-:Y:S01]  /*f700*/  FMUL.FTZ R33, R33, R31 ;  /* 0x0000001f21217220 */ /* 0x000fe20000410000 */
[C---:B------:R-:W-:Y:S01]  /*f710*/  FMUL.FTZ R30, R37.reuse, R2 ;  /* 0x00000002251e7220 */ /* 0x040fe20000410000 */
[C---:B------:R-:W-:Y:S01]  /*f720*/  FMUL.FTZ R32, R26.reuse, R3 ;  /* 0x000000031a207220 */ /* 0x040fe20000410000 */
[----:B------:R-:W-:Y:S01]  /*f730*/  FMUL.FTZ R37, R37, R4 ;  /* 0x0000000425257220 */ /* 0x000fe20000410000 */
        /* <DEDUP_REMOVED lines=11> */
.L_x_1341:
[----:B------:R-:W-:Y:S05]  /*f7f0*/  BSYNC B0 ;  /* 0x0000000000007941 */ /* 0x000fea0003800000 */
.L_x_1340:
[----:B-----5:R1:W-:Y:S02]  /*f800*/  STS.128 [R241+0x1000], R24 ;  /* 0x00100018f1007388 */ /* 0x0203e40000000c00 */
.L_x_1339:
[----:B------:R-:W-:Y:S05]  /*f810*/  BSYNC B1 ;  /* 0x0000000000017941 */ /* 0x000fea0003800000 */
.L_x_1338:
        /* <DEDUP_REMOVED lines=19> */
[----:B------:R-:W-:Y:S02]  /*f950*/  LOP3.LUT R24, R3, 0xffff0000, RZ, 0xc0, !PT ;  /* 0xffff000003187812 */ /* 0x000fe400078ec0ff */
[C---:B--2---:R-:W-:Y:S01]  /*f960*/  LOP3.LUT R32, R4.reuse, 0xffff0000, RZ, 0xc0, !PT ;  /* 0xffff000004207812 */ /* 0x044fe200078ec0ff */
        /* <DEDUP_REMOVED lines=25> */
.L_x_1345:
[----:B------:R-:W-:Y:S05]  /*fb00*/  BSYNC B0 ;  /* 0x0000000000007941 */ /* 0x000fea0003800000 */
.L_x_1344:
[----:B-----5:R3:W-:Y:S02]  /*fb10*/  STS.128 [R241+0x3000], R24 ;  /* 0x00300018f1007388 */ /* 0x0207e40000000c00 */
.L_x_1343:
[----:B------:R-:W-:Y:S05]  /*fb20*/  BSYNC B1 ;  /* 0x0000000000017941 */ /* 0x000fea0003800000 */
.L_x_1342:
        /* <DEDUP_REMOVED lines=46> */
.L_x_1349:
[----:B------:R-:W-:Y:S05]  /*fe10*/  BSYNC B0 ;  /* 0x0000000000007941 */ /* 0x000fea0003800000 */
.L_x_1348:
[----:B-----5:R3:W-:Y:S02]  /*fe20*/  STS.128 [R241+0x5000], R24 ;  /* 0x00500018f1007388 */ /* 0x0207e40000000c00 */
.L_x_1347:
[----:B------:R-:W-:Y:S05]  /*fe30*/  BSYNC B1 ;  /* 0x0000000000017941 */ /* 0x000fea0003800000 */
.L_x_1346:
        /* <DEDUP_REMOVED lines=9> */
[C---:B-1---5:R-:W-:Y:S01]  /*fed0*/  LOP3.LUT R16, R25.reuse, 0xffff0000, RZ, 0xc0, !PT ;  /* 0xffff000019107812 */ /* 0x062fe200078ec0ff */
        /* <DEDUP_REMOVED lines=10> */
[----:B------:R-:W-:Y:S01]  /*ff80*/  FMUL.FTZ R24, R16, R28 ;  /* 0x0000001c10187220 */ /* 0x000fe20000410000 */
        /* <DEDUP_REMOVED lines=10> */
[----:B------:R-:W-:Y:S01]  /*10030*/  FFMA.FTZ R37, R32, R29, -R37 ;  /* 0x0000001d20257223 */ /* 0x000fe20000010825 */
[----:B------:R-:W-:Y:S01]  /*10040*/  FMUL.FTZ R28, R26, R3 ;  /* 0x000000031a1c7220 */ /* 0x000fe20000410000 */
[----:B------:R-:W-:Y:S01]  /*10050*/  FFMA.FTZ R32, R32, R27, R17 ;  /* 0x0000001b20207223 */ /* 0x000fe20000010011 */
[C---:B------:R-:W-:Y:S01]  /*10060*/  FMUL.FTZ R16, R34.reuse, R2 ;  /* 0x0000000222107220 */ /* 0x040fe20000410000 */
[-C--:B------:R-:W-:Y:S01]  /*10070*/  FMUL.FTZ R17, R34, R4.reuse ;  /* 0x0000000422117220 */ /* 0x080fe20000410000 */
        /* <DEDUP_REMOVED lines=9> */
.L_x_1351:
[----:B------:R-:W-:Y:S05]  /*10110*/  BSYNC B0 ;  /* 0x0000000000007941 */ /* 0x000fea0003800000 */
.L_x_1350:
[----:B-----5:R3:W-:Y:S02]  /*10120*/  STS.128 [R241+0x7000], R24 ;  /* 0x00700018f1007388 */ /* 0x0207e40000000c00 */
.L_x_1337:
[----:B------:R-:W-:Y:S05]  /*10130*/  BSYNC B2 ;  /* 0x0000000000027941 */ /* 0x000fea0003800000 */
.L_x_1336:
[----:B-1-3--:R-:W-:-:S05]  /*10140*/  VIADD R16, R186, 0x30 ;  /* 0x00000030ba107836 */ /* 0x00afca0000000000 */
[----:B------:R-:W-:-:S04]  /*10150*/  ISETP.GE.AND P0, PT, R16, R7, PT ;  /* 0x000000071000720c */ /* 0x000fc80003f06270 */
[----:B------:R-:W-:-:S13]  /*10160*/  ISETP.LT.OR P0, PT, R57, -0x187, P0 ;  /* 0xfffffe793900780c */ /* 0x000fda0000701670 */
[----:B------:R-:W-:Y:S05]  /*10170*/  @P0 BRA `(.L_x_1352) ;  /* 0x0000007000440947 */ /* 0x000fea0003800000 */
[----:B-----5:R-:W-:Y:S01]  /*10180*/  ISETP.GE.AND P0, PT, R14, R6, PT ;  /* 0x000000060e00720c */ /* 0x020fe20003f06270 */
        /* <DEDUP_REMOVED lines=18> */
[C---:B------:R-:W-:Y:S01]  /*102b0*/  LOP3.LUT R24, R3.reuse, 0xffff0000, RZ, 0xc0, !PT ;  /* 0xffff000003187812 */ /* 0x040fe200078ec0ff */
[----:B------:R-:W-:Y:S01]  /*102c0*/  IMAD.U32 R3, R3, 0x10000, RZ ;  /* 0x0001000003037824 */ /* 0x000fe200078e00ff */
[----:B----4-:R-:W-:Y:S01]  /*102d0*/  LOP3.LUT R28, R4, 0xffff0000, RZ, 0xc0, !PT ;  /* 0xffff0000041c7812 */ /* 0x010fe200078ec0ff */
[----:B------:R-:W-:Y:S01]  /*102e0*/  FMUL.FTZ R17, R7, R25 ;  /* 0x0000001907117220 */ /* 0x000fe20000410000 */
[----:B------:R-:W-:-:S02]  /*102f0*/  LOP3.LUT R27, R5, 0xffff0000, RZ, 0xc0, !PT ;  /* 0xffff0000051b7812 */ /* 0x000fc400078ec0ff */
[----:B------:R-:W-:Y:S01]  /*10300*/  SHF.L.U32 R2, R2, 0x10, RZ ;  /* 0x0000001002027819 */ /* 0x000fe200000006ff */
[----:B------:R-:W-:Y:S01]  /*10310*/  FMUL.FTZ R34, R7, R28 ;  /* 0x0000001c07227220 */ /* 0x000fe20000410000 */
[----:B------:R-:W-:Y:S01]  /*10320*/  SHF.L.U32 R4, R4, 0x10, RZ ;  /* 0x0000001004047819 */ /* 0x000fe200000006ff */
[----:B------:R-:W-:Y:S01]  /*10330*/  FMUL.FTZ R7, R29, R24 ;  /* 0x000000181d077220 */ /* 0x000fe20000410000 */
[----:B------:R-:W-:Y:S01]  /*10340*/  SHF.L.U32 R5, R5, 0x10, RZ ;  /* 0x0000001005057819 */ /* 0x000fe200000006ff */
[C---:B------:R-:W-:Y:S01]  /*10350*/  FFMA.FTZ R17, R14.reuse, R28, -R17 ;  /* 0x0000001c0e117223 */ /* 0x040fe20000010811 */
        /* <DEDUP_REMOVED lines=17> */
.L_x_1356:
[----:B------:R-:W-:Y:S05]  /*10470*/  BSYNC B0 ;  /* 0x0000000000007941 */ /* 0x000fea0003800000 */
.L_x_1355:
[----:B-----5:R1:W-:Y:S02]  /*10480*/  STS.128 [R241+0x1800], R24 ;  /* 0x00180018f1007388 */ /* 0x0203e40000000c00 */
.L_x_1354:
[----:B------:R-:W-:Y:S05]  /*10490*/  BSYNC B1 ;  /* 0x0000000000017941 */ /* 0x000fea0003800000 */
.L_x_1353:
        /* <DEDUP_REMOVED lines=10> */
[C---:B-----5:R-:W-:Y:S02]  /*10540*/  LOP3.LUT R7, R25.reuse, 0xffff0000, RZ, 0xc0, !PT ;  /* 0xffff000019077812 */ /* 0x060fe400078ec0ff */
[C---:B------:R-:W-:Y:S02]  /*10550*/  SHF.L.U32 R14, R24.reuse, 0x10, RZ ;  /* 0x00000010180e7819 */ /* 0x040fe400000006ff */
[----:B------:R-:W-:Y:S02]  /*10560*/  LOP3.LUT R29, R24, 0xffff0000, RZ, 0xc0, !PT ;  /* 0xffff0000181d7812 */ /* 0x000fe400078ec0ff */
[----:B------:R-:W-:Y:S01]  /*10570*/  SHF.L.U32 R11, R25, 0x10, RZ ;  /* 0x00000010190b7819 */ /* 0x000fe200000006ff */
[----:B------:R-:W-:Y:S01]  /*10580*/  IMAD.U32 R25, R26, 0x10000, RZ ;  /* 0x000100001a197824 */ /* 0x000fe200078e00ff */
[----:B------:R-:W-:-:S02]  /*10590*/  LOP3.LUT R32, R27, 0xffff0000, RZ, 0xc0, !PT ;  /* 0xffff00001b207812 */ /* 0x000fc400078ec0ff */
[----:B------:R-:W-:Y:S02]  /*105a0*/  SHF.L.U32 R34, R27, 0x10, RZ ;  /* 0x000000101b227819 */ /* 0x000fe400000006ff */
[----:B------:R-:W-:Y:S02]  /*105b0*/  LOP3.LUT R26, R26, 0xffff0000, RZ, 0xc0, !PT ;  /* 0xffff00001a1a7812 */ /* 0x000fe400078ec0ff */
[----:B--2---:R-:W-:Y:S02]  /*105c0*/  LOP3.LUT R28, R2, 0xffff0000, RZ, 0xc0, !PT ;  /* 0xffff0000021c7812 */ /* 0x004fe400078ec0ff */
[----:B------:R-:W-:Y:S02]  /*105d0*/  LOP3.LUT R15, R3, 0xffff0000, RZ, 0xc0, !PT ;  /* 0xffff0000030f7812 */ /* 0x000fe400078ec0ff */
[----:B---3--:R-:W-:Y:S01]  /*105e0*/  LOP3.LUT R30, R4, 0xffff0000, RZ, 0xc0, !PT ;  /* 0xffff0000041e7812 */ /* 0x008fe200078ec0ff */
        /* <DEDUP_REMOVED lines=25> */
.L_x_1360:
[----:B------:R-:W-:Y:S05]  /*10780*/  BSYNC B0 ;  /* 0x0000000000007941 */ /* 0x000fea0003800000 */
.L_x_1359:
[----:B-----5:R1:W-:Y:S02]  /*10790*/  STS.128 [R241+0x3800], R24 ;  /* 0x00380018f1007388 */ /* 0x0203e40000000c00 */
.L_x_1358:
[----:B------:R-:W-:Y:S05]  /*107a0*/  BSYNC B1 ;  /* 0x0000000000017941 */ /* 0x000fea0003800000 */
.L_x_1357:
        /* <DEDUP_REMOVED lines=11> */
[----:B------:R-:W-:Y:S02]  /*10860*/  SHF.L.U32 R10, R25, 0x10, RZ ;  /* 0x00000010190a7819 */ /* 0x000fe400000006ff */
[----:B------:R-:W-:Y:S02]  /*10870*/  LOP3.LUT R25, R27, 0xffff0000, RZ, 0xc0, !PT ;  /* 0xffff00001b197812 */ /* 0x000fe400078ec0ff */
[----:B------:R-:W-:-:S02]  /*10880*/  SHF.L.U32 R11, R24, 0x10, RZ ;  /* 0x00000010180b7819 */ /* 0x000fc400000006ff */
[----:B------:R-:W-:Y:S02]  /*10890*/  LOP3.LUT R30, R24, 0xffff0000, RZ, 0xc0, !PT ;  /* 0xffff0000181e7812 */ /* 0x000fe400078ec0ff */
[----:B------:R-:W-:Y:S01]  /*108a0*/  SHF.L.U32 R29, R27, 0x10, RZ ;  /* 0x000000101b1d7819 */ /* 0x000fe200000006ff */
[----:B------:R-:W-:Y:S01]  /*108b0*/  IMAD.U32 R27, R26, 0x10000, RZ ;  /* 0x000100001a1b7824 */ /* 0x000fe200078e00ff */
[----:B--2---:R-:W-:Y:S02]  /*108c0*/  LOP3.LUT R17, R2, 0xffff0000, RZ, 0xc0, !PT ;  /* 0xffff000002117812 */ /* 0x004fe400078ec0ff */
[----:B------:R-:W-:Y:S02]  /*108d0*/  LOP3.LUT R14, R3, 0xffff0000, RZ, 0xc0, !PT ;  /* 0xffff0000030e7812 */ /* 0x000fe400078ec0ff */
[C---:B---3--:R-:W-:Y:S01]  /*108e0*/  LOP3.LUT R28, R4.reuse, 0xffff0000, RZ, 0xc0, !PT ;  /* 0xffff0000041c7812 */ /* 0x048fe200078ec0ff */
[-C--:B------:R-:W-:Y:S01]  /*108f0*/  FMUL.FTZ R15, R7, R17.reuse ;  /* 0x00000011070f7220 */ /* 0x080fe20000410000 */
[----:B------:R-:W-:Y:S01]  /*10900*/  LOP3.LUT R24, R5, 0xffff0000, RZ, 0xc0, !PT ;  /* 0xffff000005187812 */ /* 0x000fe200078ec0ff */
[----:B------:R-:W-:Y:S01]  /*10910*/  IMAD.U32 R4, R4, 0x10000, RZ ;  /* 0x0001000004047824 */ /* 0x000fe200078e00ff */
[----:B------:R-:W-:Y:S01]  /*10920*/  SHF.L.U32 R2, R2, 0x10, RZ ;  /* 0x0000001002027819 */ /* 0x000fe200000006ff */
[----:B------:R-:W-:Y:S01]  /*10930*/  FMUL.FTZ R32, R7, R28 ;  /* 0x0000001c07207220 */ /* 0x000fe20000410000 */
[----:B------:R-:W-:Y:S01]  /*10940*/  LOP3.LUT R7, R26, 0xffff0000, RZ, 0xc0, !PT ;  /* 0xffff00001a077812 */ /* 0x000fe200078ec0ff */
[C---:B------:R-:W-:Y:S01]  /*10950*/  FMUL.FTZ R26, R25.reuse, R14 ;  /* 0x0000000e191a7220 */ /* 0x040fe20000410000 */
[C---:B------:R-:W-:Y:S01]  /*10960*/  FFMA.FTZ R15, R10.reuse, R28, -R15 ;  /* 0x0000001c0a0f7223 */ /* 0x040fe2000001080f */
[----:B------:R-:W-:Y:S01]  /*10970*/  FFMA.FTZ R32, R10, R17, R32 ;  /* 0x000000110a207223 */ /* 0x000fe20000010020 */
[-C--:B------:R-:W-:Y:S01]  /*10980*/  FMUL.FTZ R10, R25, R24.reuse ;  /* 0x00000018190a7220 */ /* 0x080fe20000410000 */
[----:B------:R-:W-:Y:S01]  /*10990*/  FFMA.FTZ R26, R29, R24, -R26 ;  /* 0x000000181d1a7223 */ /* 0x000fe2000001081a */
[----:B------:R-:W-:Y:S01]  /*109a0*/  SHF.L.U32 R24, R3, 0x10, RZ ;  /* 0x0000001003187819 */ /* 0x000fe200000006ff */
[C---:B------:R-:W-:Y:S01]  /*109b0*/  FMUL.FTZ R3, R30.reuse, R4 ;  /* 0x000000041e037220 */ /* 0x040fe20000410000 */
[----:B------:R-:W-:Y:S01]  /*109c0*/  SHF.L.U32 R28, R5, 0x10, RZ ;  /* 0x00000010051c7819 */ /* 0x000fe200000006ff */
[----:B------:R-:W-:Y:S01]  /*109d0*/  FFMA.FTZ R29, R29, R14, R10 ;  /* 0x0000000e1d1d7223 */ /* 0x000fe2000001000a */
[----:B------:R-:W-:Y:S01]  /*109e0*/  FMUL.FTZ R10, R30, R2 ;  /* 0x000000021e0a7220 */ /* 0x000fe20000410000 */
[----:B------:R-:W-:Y:S01]  /*109f0*/  FMUL.FTZ R14, R7, R24 ;  /* 0x00000018070e7220 */ /* 0x000fe20000410000 */
[----:B------:R-:W-:Y:S01]  /*10a00*/  FFMA.FTZ R3, R11, R2, R3 ;  /* 0x000000020b037223 */ /* 0x000fe20000010003 */
[----:B------:R-:W-:Y:S01]  /*10a10*/  FMUL.FTZ R7, R7, R28 ;  /* 0x0000001c07077220 */ /* 0x000fe20000410000 */
[----:B------:R-:W-:Y:S01]  /*10a20*/  FFMA.FTZ R10, R11, R4, -R10 ;  /* 0x000000040b0a7223 */ /* 0x000fe2000001080a */
[C---:B------:R-:W-:Y:S01]  /*10a30*/  FFMA.FTZ R14, R27.reuse, R28, -R14 ;  /* 0x0000001c1b0e7223 */ /* 0x040fe2000001080e */
[----:B------:R-:W-:Y:S01]  /*10a40*/  F2FP.BF16.F32.PACK_AB R25, R32, R15 ;  /* 0x0000000f2019723e */ /* 0x000fe200000010ff */
[----:B------:R-:W-:Y:S01]  /*10a50*/  FFMA.FTZ R7, R27, R24, R7 ;  /* 0x000000181b077223 */ /* 0x000fe20000010007 */
[----:B------:R-:W-:-:S02]  /*10a60*/  F2FP.BF16.F32.PACK_AB R27, R29, R26 ;  /* 0x0000001a1d1b723e */ /* 0x000fc400000010ff */
[----:B------:R-:W-:Y:S02]  /*10a70*/  F2FP.BF16.F32.PACK_AB R24, R3, R10 ;  /* 0x0000000a0318723e */ /* 0x000fe400000010ff */
[----:B------:R-:W-:Y:S02]  /*10a80*/  F2FP.BF16.F32.PACK_AB R26, R7, R14 ;  /* 0x0000000e071a723e */ /* 0x000fe400000010ff */
.L_x_1364:
[----:B------:R-:W-:Y:S05]  /*10a90*/  BSYNC B0 ;  /* 0x0000000000007941 */ /* 0x000fea0003800000 */
.L_x_1363:
[----:B-----5:R1:W-:Y:S02]  /*10aa0*/  STS.128 [R241+0x5800], R24 ;  /* 0x00580018f1007388 */ /* 0x0203e40000000c00 */
.L_x_1362:
[----:B------:R-:W-:Y:S05]  /*10ab0*/  BSYNC B1 ;  /* 0x0000000000017941 */ /* 0x000fea0003800000 */
.L_x_1361:
[----:B------:R-:W-:-:S13]  /*10ac0*/  ISETP.GE.AND P0, PT, R9, R6, PT ;  /* 0x000000060900720c */ /* 0x000fda0003f06270 */
[----:B------:R1:W-:Y:S01]  /*10ad0*/  @P0 STS.128 [R241+0x7800], RZ ;  /* 0x007800fff1000388 */ /* 0x0003e20000000c00 */
[----:B------:R-:W-:Y:S05]  /*10ae0*/  @P0 BRA `(.L_x_1352) ;  /* 0x0000006400e80947 */ /* 0x000fea0003800000 */
[----:B-1-3--:R-:W5:Y:S01]  /*10af0*/  LD.E.128 R12, desc[UR6][R12.64+0x180] ;  /* 0x000180060c0c7980 */ /* 0x00af62000c101d00 */
[----:B------:R-:W-:Y:S01]  /*10b00*/  ISETP.GE.AND P0, PT, R9, R0, PT ;  /* 0x000000000900720c */ /* 0x000fe20003f06270 */
[----:B------:R-:W-:-:S12]  /*10b10*/  BSSY B0, `(.L_x_1365) ;  /* 0x0000028000007945 */ /* 0x000fd80003800000 */
[----:B------:R-:W-:Y:S05]  /*10b20*/  @P0 BRA `(.L_x_1366) ;  /* 0x0000000000980947 */ /* 0x000fea0003800000 */
[----:B------:R-:W3:Y:S04]  /*10b30*/  LD.E.64 R2, desc[UR6][R22.64+0xc0] ;  /* 0x0000c00616027980 */ /* 0x000ee8000c101b00 */
[----:B------:R1:W2:Y:S01]  /*10b40*/  LD.E.64 R4, desc[UR6][R20.64+0xc0] ;  /* 0x0000c00614047980 */ /* 0x0002a2000c101b00 */
[C---:B-----5:R-:W-:Y:S01]  /*10b50*/  SHF.L.U32 R6, R13.reuse, 0x10, RZ ;  /* 0x000000100d067819 */ /* 0x060fe200000006ff */
[----:B------:R-:W-:Y:S01]  /*10b60*/  IMAD.U32 R24, R14, 0x10000, RZ ;  /* 0x000100000e187824 */ /* 0x000fe200078e00ff */
[----:B------:R-:W-:Y:S02]  /*10b70*/  LOP3.LUT R0, R13, 0xffff0000, RZ, 0xc0, !PT ;  /* 0xffff00000d007812 */ /* 0x000fe400078ec0ff */
[----:B------:R-:W-:Y:S02]  /*10b80*/  SHF.L.U32 R17, R15, 0x10, RZ ;  /* 0x000000100f117819 */ /* 0x000fe400000006ff */
[----:B------:R-:W-:-:S02]  /*10b90*/  SHF.L.U32 R7, R12, 0x10, RZ ;  /* 0x000000100c077819 */ /* 0x000fc400000006ff */
[----:B------:R-:W-:Y:S02]  /*10ba0*/  LOP3.LUT R25, R12, 0xffff0000, RZ, 0xc0, !PT ;  /* 0xffff00000c197812 */ /* 0x000fe400078ec0ff */
[----:B------:R-:W-:Y:S02]  /*10bb0*/  LOP3.LUT R15, R15, 0xffff0000, RZ, 0xc0, !PT ;  /* 0xffff00000f0f7812 */ /* 0x000fe400078ec0ff */
[----:B-1----:R-:W-:Y:S02]  /*10bc0*/  LOP3.LUT R20, R14, 0xffff0000, RZ, 0xc0, !PT ;  /* 0xffff00000e147812 */ /* 0x002fe400078ec0ff */
        /* <DEDUP_REMOVED lines=15> */
[C---:B------:R-:W-:Y:S01]  /*10cc0*/  FMUL.FTZ R11, R20.reuse, R3 ;  /* 0x00000003140b7220 */ /* 0x040fe20000410000 */
        /* <DEDUP_REMOVED lines=12> */
.L_x_1366:
[----:B------:R-:W-:Y:S05]  /*10d90*/  BSYNC B0 ;  /* 0x0000000000007941 */ /* 0x000fea0003800000 */
.L_x_1365:
[----:B-----5:R1:W-:Y:S01]  /*10da0*/  STS.128 [R241+0x7800], R12 ;  /* 0x0078000cf1007388 */ /* 0x0203e20000000c00 */
[----:B------:R-:W-:Y:S05]  /*10db0*/  BRA `(.L_x_1352) ;  /* 0x0000006400347947 */ /* 0x000fea0003800000 */
.L_x_1303:
[----:B------:R-:W-:Y:S04]  /*10dc0*/  BSSY B2, `(.L_x_1367) ;  /* 0x0000168000027945 */ /* 0x000fe80003800000 */
        /* <DEDUP_REMOVED lines=70> */
[----:B------:R-:W-:Y:S01]  /*11230*/  LOP3.LUT R29, R29, 0xffff0000, RZ, 0xc0, !PT ;  /* 0xffff00001d1d7812 */ /* 0x000fe200078ec0ff */
[----:B------:R-:W-:Y:S01]  /*11240*/  FMUL.FTZ R53, R50, R53 ;  /* 0x0000003532357220 */ /* 0x000fe20000410000 */
[----:B------:R-:W-:Y:S01]  /*11250*/  SHF.L.U32 R26, R31, 0x10, RZ ;  /* 0x000000101f1a7819 */ /* 0x000fe200000006ff */
[----:B------:R-:W-:Y:S01]  /*11260*/  FMUL.FTZ R54, R49, R54 ;  /* 0x0000003631367220 */ /* 0x000fe20000410000 */
[----:B------:R-:W-:Y:S01]  /*11270*/  LOP3.LUT R30, R31, 0xffff0000, RZ, 0xc0, !PT ;  /* 0xffff00001f1e7812 */ /* 0x000fe200078ec0ff */
        /* <DEDUP_REMOVED lines=12> */
[----:B------:R-:W-:Y:S02]  /*11340*/  F2FP.BF16.F32.PACK_AB R34, R25, R28 ;  /* 0x0000001c1922723e */ /* 0x000fe400000010ff */
.L_x_1372:
[----:B------:R-:W-:Y:S05]  /*11350*/  BSYNC B0 ;  /* 0x0000000000007941 */ /* 0x000fea0003800000 */
.L_x_1371:
[----:B-----5:R3:W-:Y:S02]  /*11360*/  STS.128 [R241], R32 ;  /* 0x00000020f1007388 */ /* 0x0207e40000000c00 */
.L_x_1370:
[----:B------:R-:W-:Y:S05]  /*11370*/  BSYNC B1 ;  /* 0x0000000000017941 */ /* 0x000fea0003800000 */
.L_x_1369:
        /* <DEDUP_REMOVED lines=18> */
[----:B------:R-:W2:Y:S01]  /*114a0*/  LD.E.128 R20, desc[UR6][R20.64+0x80] ;  /* 0x0000800614147980 */ /* 0x000ea2000c101d00 */
[----:B------:R-:W-:Y:S02]  /*114b0*/  @P0 IADD3 R29, -R2, RZ, RZ ;  /* 0x000000ff021d0210 */ /* 0x000fe40007ffe1ff */
[----:B------:R-:W-:Y:S02]  /*114c0*/  LEA.HI.X R25, R27, R39, R25, 0x1, P1 ;  /* 0x000000271b197211 */ /* 0x000fe400008f0c19 */
[----:B------:R-:W-:-:S04]  /*114d0*/  IADD3 R31, P1, R29, R3, RZ ;  /* 0x000000031d1f7210 */ /* 0x000fc80007f3e0ff */
[----:B------:R-:W4:Y:S01]  /*114e0*/  LD.E.128 R24, desc[UR6][R24.64+0x80] ;  /* 0x0000800618187980 */ /* 0x000f22000c101d00 */
        /* <DEDUP_REMOVED lines=64> */
.L_x_1376:
[----:B------:R-:W-:Y:S05]  /*118f0*/  BSYNC B0 ;  /* 0x0000000000007941 */ /* 0x000fea0003800000 */
.L_x_1375:
[----:B-----5:R1:W-:Y:S02]  /*11900*/  STS.128 [R241+0x2000], R32 ;  /* 0x00200020f1007388 */ /* 0x0203e40000000c00 */
.L_x_1374:
[----:B------:R-:W-:Y:S05]  /*11910*/  BSYNC B1 ;  /* 0x0000000000017941 */ /* 0x000fea0003800000 */
.L_x_1373:
        /* <DEDUP_REMOVED lines=22> */
[----:B------:R-:W2:Y:S01]  /*11a80*/  LD.E.128 R24, desc[UR6][R24.64+0x100] ;  /* 0x0001000618187980 */ /* 0x000ea2000c101d00 */
        /* <DEDUP_REMOVED lines=64> */
.L_x_1380:
[----:B------:R-:W-:Y:S05]  /*11e90*/  BSYNC B0 ;  /* 0x0000000000007941 */ /* 0x000fea0003800000 */
.L_x_1379:
[----:B-----5:R3:W-:Y:S02]  /*11ea0*/  STS.128 [R241+0x4000], R32 ;  /* 0x00400020f1007388 */ /* 0x0207e40000000c00 */
.L_x_1378:
[----:B------:R-:W-:Y:S05]  /*11eb0*/  BSYNC B1 ;  /* 0x0000000000017941 */ /* 0x000fea0003800000 */
.L_x_1377:
        /* <DEDUP_REMOVED lines=26> */
[C---:B-----5:R-:W-:Y:S01]  /*12060*/  LOP3.LUT R8, R33.reuse, 0xffff0000, RZ, 0xc0, !PT ;  /* 0xffff000021087812 */ /* 0x060fe200078ec0ff */
[----:B-12---:R-:W-:Y:S01]  /*12070*/  IMAD.U32 R42, R32, 0x10000, RZ ;  /* 0x00010000202a7824 */ /* 0x006fe200078e00ff */
        /* <DEDUP_REMOVED lines=58> */
.L_x_1382:
[----:B------:R-:W-:Y:S05]  /*12420*/  BSYNC B0 ;  /* 0x0000000000007941 */ /* 0x000fea0003800000 */
.L_x_1381:
[----:B-----5:R3:W-:Y:S02]  /*12430*/  STS.128 [R241+0x6000], R32 ;  /* 0x00600020f1007388 */ /* 0x0207e40000000c00 */
.L_x_1368:
[----:B------:R-:W-:Y:S05]  /*12440*/  BSYNC B2 ;  /* 0x0000000000027941 */ /* 0x000fea0003800000 */
.L_x_1367:
        /* <DEDUP_REMOVED lines=15> */
[----:B------:R-:W-:Y:S01]  /*12540*/  IMAD.MOV.U32 R21, RZ, RZ, R5 ;  /* 0x000000ffff157224 */ /* 0x000fe200078e0005 */
[----:B------:R-:W-:-:S09]  /*12550*/  MOV R29, RZ ;  /* 0x000000ff001d7202 */ /* 0x000fd20000000f00 */
[----:B------:R-:W-:Y:S01]  /*12560*/  @P0 IADD3 R25, -R2, RZ, RZ ;  /* 0x000000ff02190210 */ /* 0x000fe20007ffe1ff */
[----:B------:R-:W-:-:S03]  /*12570*/  @P0 IMAD.MOV R21, RZ, RZ, -R2 ;  /* 0x000000ffff150224 */ /* 0x000fc600078e0a02 */
[----:B------:R-:W-:Y:S01]  /*12580*/  IADD3 R27, P1, R25, R3, RZ ;  /* 0x00000003191b7210 */ /* 0x000fe20007f3e0ff */
[----:B------:R-:W-:-:S03]  /*12590*/  IMAD.WIDE R20, R21, 0x2, R36 ;  /* 0x0000000215147825 */ /* 0x000fc600078e0224 */
[----:B------:R-:W-:Y:S01]  /*125a0*/  LEA.HI.X.SX32 R25, R25, R4, 0x1, P1 ;  /* 0x0000000419197211 */ /* 0x000fe200008f0eff */
[----:B------:R-:W-:Y:S01]  /*125b0*/  @P0 IMAD.MOV R29, RZ, RZ, -R2 ;  /* 0x000000ffff1d0224 */ /* 0x000fe200078e0a02 */
[C---:B------:R-:W-:Y:S01]  /*125c0*/  LEA R24, P1, R27.reuse, R38, 0x1 ;  /* 0x000000261b187211 */ /* 0x040fe200078208ff */
[----:B------:R-:W3:Y:S03]  /*125d0*/  LD.E.128 R20, desc[UR6][R20.64] ;  /* 0x0000000614147980 */ /* 0x000ee6000c101d00 */
[----:B------:R-:W-:Y:S02]  /*125e0*/  LEA.HI.X R25, R27, R39, R25, 0x1, P1 ;  /* 0x000000271b197211 */ /* 0x000fe400008f0c19 */
[----:B------:R-:W-:-:S04]  /*125f0*/  IADD3 R31, P1, R29, R3, RZ ;  /* 0x000000031d1f7210 */ /* 0x000fc80007f3e0ff */
[----:B------:R-:W4:Y:S01]  /*12600*/  LD.E.128 R24, desc[UR6][R24.64] ;  /* 0x0000000618187980 */ /* 0x000f22000c101d00 */
[----:B------:R-:W-:Y:S02]  /*12610*/  LEA.HI.X.SX32 R29, R29, R4, 0x1, P1 ;  /* 0x000000041d1d7211 */ /* 0x000fe400008f0eff */
[----:B------:R-:W-:-:S04]  /*12620*/  LEA R28, P1, R31, R40, 0x1 ;  /* 0x000000281f1c7211 */ /* 0x000fc800078208ff */
[----:B------:R-:W-:-:S06]  /*12630*/  LEA.HI.X R29, R31, R41, R29, 0x1, P1 ;  /* 0x000000291f1d7211 */ /* 0x000fcc00008f0c1d */
[----:B------:R-:W4:Y:S01]  /*12640*/  LD.E.128 R28, desc[UR6][R28.64] ;  /* 0x000000061c1c7980 */ /* 0x000f22000c101d00 */
[C---:B--2--5:R-:W-:Y:S01]  /*12650*/  SHF.L.U32 R43, R32.reuse, 0x10, RZ ;  /* 0x00000010202b7819 */ /* 0x064fe200000006ff */
[----:B------:R-:W-:Y:S01]  /*12660*/  IMAD.U32 R45, R33, 0x10000, RZ ;  /* 0x00010000212d7824 */ /* 0x000fe200078e00ff */
[----:B------:R-:W-:Y:S01]  /*12670*/  LOP3.LUT R42, R32, 0xffff0000, RZ, 0xc0, !PT ;  /* 0xffff0000202a7812 */ /* 0x000fe200078ec0ff */
[----:B------:R-:W-:Y:S01]  /*12680*/  IMAD.U32 R47, R35, 0x10000, RZ ;  /* 0x00010000232f7824 */ /* 0x000fe200078e00ff */
[----:B------:R-:W-:Y:S02]  /*12690*/  LOP3.LUT R32, R33, 0xffff0000, RZ, 0xc0, !PT ;  /* 0xffff000021207812 */ /* 0x000fe400078ec0ff */
[----:B------:R-:W-:Y:S02]  /*126a0*/  LOP3.LUT R33, R35, 0xffff0000, RZ, 0xc0, !PT ;  /* 0xffff000023217812 */ /* 0x000fe400078ec0ff */
[C---:B------:R-:W-:Y:S02]  /*126b0*/  SHF.L.U32 R44, R34.reuse, 0x10, RZ ;  /* 0x00000010222c7819 */ /* 0x040fe400000006ff */
[----:B------:R-:W-:-:S02]  /*126c0*/  LOP3.LUT R34, R34, 0xffff0000, RZ, 0xc0, !PT ;  /* 0xffff000022227812 */ /* 0x000fc400078ec0ff */
[C---:B---3--:R-:W-:Y:S02]  /*126d0*/  SHF.L.U32 R46, R20.reuse, 0x10, RZ ;  /* 0x00000010142e7819 */ /* 0x048fe400000006ff */
[----:B------:R-:W-:Y:S01]  /*126e0*/  LOP3.LUT R35, R20, 0xffff0000, RZ, 0xc0, !PT ;  /* 0xffff000014237812 */ /* 0x000fe200078ec0ff */
[C---:B------:R-:W-:Y:S01]  /*126f0*/  IMAD.U32 R20, R21.reuse, 0x10000, RZ ;  /* 0x0001000015147824 */ /* 0x040fe200078e00ff */
[----:B------:R-:W-:Y:S01]  /*12700*/  LOP3.LUT R49, R21, 0xffff0000, RZ, 0xc0, !PT ;  /* 0xffff000015317812 */ /* 0x000fe200078ec0ff */
[C---:B------:R-:W-:Y:S01]  /*12710*/  IMAD.U32 R21, R23.reuse, 0x10000, RZ ;  /* 0x0001000017157824 */ /* 0x040fe200078e00ff */
[----:B------:R-:W-:Y:S02]  /*12720*/  LOP3.LUT R50, R23, 0xffff0000, RZ, 0xc0, !PT ;  /* 0xffff000017327812 */ /* 0x000fe400078ec0ff */
[----:B------:R-:W-:Y:S01]  /*12730*/  SHF.L.U32 R48, R22, 0x10, RZ ;  /* 0x0000001016307819 */ /* 0x000fe200000006ff */
[C---:B----4-:R-:W-:Y:S01]  /*12740*/  IMAD.U32 R23, R25.reuse, 0x10000, RZ ;  /* 0x0001000019177824 */ /* 0x050fe200078e00ff */
[----:B------:R-:W-:-:S02]  /*12750*/  LOP3.LUT R52, R25, 0xffff0000, RZ, 0xc0, !PT ;  /* 0xffff000019347812 */ /* 0x000fc400078ec0ff */
[C---:B------:R-:W-:Y:S01]  /*12760*/  SHF.L.U32 R53, R26.reuse, 0x10, RZ ;  /* 0x000000101a357819 */ /* 0x040fe200000006ff */
[----:B------:R-:W-:Y:S01]  /*12770*/  @!P0 FADD.FTZ R23, -R23, -RZ ;  /* 0x800000ff17178221 */ /* 0x000fe20000010100 */
[----:B------:R-:W-:Y:S01]  /*12780*/  LOP3.LUT R25, R26, 0xffff0000, RZ, 0xc0, !PT ;  /* 0xffff00001a197812 */ /* 0x000fe200078ec0ff */
[C---:B------:R-:W-:Y:S01]  /*12790*/  IMAD.U32 R26, R27.reuse, 0x10000, RZ ;  /* 0x000100001b1a7824 */ /* 0x040fe200078e00ff */
        /* <DEDUP_REMOVED lines=10> */
[----:B------:R-:W-:-:S02]  /*12840*/  IMAD.U32 R21, R29, 0x10000, RZ ;  /* 0x000100001d157824 */ /* 0x000fc400078e00ff */
[----:B------:R-:W-:Y:S01]  /*12850*/  FMUL.FTZ R20, R20, R23 ;  /* 0x0000001714147220 */ /* 0x000fe20000410000 */
[----:B------:R-:W-:Y:S01]  /*12860*/  FMUL.FTZ R25, R22, R25 ;  /* 0x0000001916197220 */ /* 0x000fe20000410000 */
[----:B------:R-:W-:Y:S01]  /*12870*/  LOP3.LUT R29, R29, 0xffff0000, RZ, 0xc0, !PT ;  /* 0xffff00001d1d7812 */ /* 0x000fe200078ec0ff */
[----:B------:R-:W-:Y:S01]  /*12880*/  @!P0 FADD.FTZ R51, -R51, -RZ ;  /* 0x800000ff33338221 */ /* 0x000fe20000010100 */
[----:B------:R-:W-:Y:S01]  /*12890*/  FMUL.FTZ R49, R49, R52 ;  /* 0x0000003431317220 */ /* 0x000fe20000410000 */
[----:B------:R-:W-:Y:S01]  /*128a0*/  @!P0 FADD.FTZ R53, -R53, -RZ ;  /* 0x800000ff35358221 */ /* 0x000fe20000010100 */
[----:B------:R-:W-:Y:S01]  /*128b0*/  FMUL.FTZ R50, R50, R27 ;  /* 0x0000001b32327220 */ /* 0x000fe20000410000 */
[C---:B------:R-:W-:Y:S01]  /*128c0*/  SHF.L.U32 R23, R28.reuse, 0x10, RZ ;  /* 0x000000101c177819 */ /* 0x040fe200000006ff */
[----:B------:R-:W-:Y:S01]  /*128d0*/  FMUL.FTZ R35, R35, R24 ;  /* 0x0000001823237220 */ /* 0x000fe20000410000 */
[----:B------:R-:W-:Y:S01]  /*128e0*/  LOP3.LUT R22, R28, 0xffff0000, RZ, 0xc0, !PT ;  /* 0xffff00001c167812 */ /* 0x000fe200078ec0ff */
[C---:B------:R-:W-:Y:S01]  /*128f0*/  IMAD.U32 R24, R31.reuse, 0x10000, RZ ;  /* 0x000100001f187824 */ /* 0x040fe200078e00ff */
[----:B------:R-:W-:Y:S01]  /*12900*/  SHF.L.U32 R28, R30, 0x10, RZ ;  /* 0x000000101e1c7819 */ /* 0x000fe200000006ff */
[----:B------:R-:W-:Y:S01]  /*12910*/  FMUL.FTZ R46, R46, R51 ;  /* 0x000000332e2e7220 */ /* 0x000fe20000410000 */
[----:B------:R-:W-:Y:S01]  /*12920*/  LOP3.LUT R27, R30, 0xffff0000, RZ, 0xc0, !PT ;  /* 0xffff00001e1b7812 */ /* 0x000fe200078ec0ff */
        /* <DEDUP_REMOVED lines=14> */
[----:B------:R-:W-:Y:S02]  /*12a10*/  MOV R33, R20 ;  /* 0x0000001400217202 */ /* 0x000fe40000000f00 */
.L_x_1388:
[----:B------:R-:W-:Y:S05]  /*12a20*/  BSYNC B0 ;  /* 0x0000000000007941 */ /* 0x000fea0003800000 */
.L_x_1387:
[----:B-----5:R3:W-:Y:S02]  /*12a30*/  STS.128 [R241+0x800], R32 ;  /* 0x00080020f1007388 */ /* 0x0207e40000000c00 */
.L_x_1386:
[----:B------:R-:W-:Y:S05]  /*12a40*/  BSYNC B1 ;  /* 0x0000000000017941 */ /* 0x000fea0003800000 */
.L_x_1385:
        /* <DEDUP_REMOVED lines=88> */
.L_x_1392:
[----:B------:R-:W-:Y:S05]  /*12fd0*/  BSYNC B0 ;  /* 0x0000000000007941 */ /* 0x000fea0003800000 */
.L_x_1391:
[----:B-----5:R3:W-:Y:S02]  /*12fe0*/  STS.128 [R241+0x2800], R32 ;  /* 0x00280020f1007388 */ /* 0x0207e40000000c00 */
.L_x_1390:
[----:B------:R-:W-:Y:S05]  /*12ff0*/  BSYNC B1 ;  /* 0x0000000000017941 */ /* 0x000fea0003800000 */
.L_x_1389:
        /* <DEDUP_REMOVED lines=88> */
.L_x_1396:
[----:B------:R-:W-:Y:S05]  /*13580*/  BSYNC B0 ;  /* 0x0000000000007941 */ /* 0x000fea0003800000 */
.L_x_1395:
[----:B-----5:R3:W-:Y:S02]  /*13590*/  STS.128 [R241+0x4800], R32 ;  /* 0x00480020f1007388 */ /* 0x0207e40000000c00 */
.L_x_1394:
[----:B------:R-:W-:Y:S05]  /*135a0*/  BSYNC B1 ;  /* 0x0000000000017941 */ /* 0x000fea0003800000 */
.L_x_1393:
        /* <DEDUP_REMOVED lines=26> */
[C---:B-1---5:R-:W-:Y:S01]  /*13750*/  SHF.L.U32 R37, R32.reuse, 0x10, RZ ;  /* 0x0000001020257819 */ /* 0x062fe200000006ff */
[----:B--2---:R-:W-:Y:S01]  /*13760*/  IMAD.U32 R43, R33, 0x10000, RZ ;  /* 0x00010000212b7824 */ /* 0x004fe200078e00ff */
        /* <DEDUP_REMOVED lines=59> */
.L_x_1398:
[----:B------:R-:W-:Y:S05]  /*13b20*/  BSYNC B0 ;  /* 0x0000000000007941 */ /* 0x000fea0003800000 */
.L_x_1397:
[----:B-----5:R3:W-:Y:S02]  /*13b30*/  STS.128 [R241+0x6800], R32 ;  /* 0x00680020f1007388 */ /* 0x0207e40000000c00 */
.L_x_1384:
[----:B------:R-:W-:Y:S05]  /*13b40*/  BSYNC B2 ;  /* 0x0000000000027941 */ /* 0x000fea0003800000 */
.L_x_1383:
        /* <DEDUP_REMOVED lines=22> */
[----:B------:R-:W-:Y:S01]  /*13cb0*/  IMAD.MOV.U32 R29, RZ, RZ, RZ ;  /* 0x000000ffff1d7224 */ /* 0x000fe200078e00ff */
[----:B------:R-:W-:Y:S01]  /*13cc0*/  @P0 IADD3 R29, -R2, RZ, RZ ;  /* 0x000000ff021d0210 */ /* 0x000fe20007ffe1ff */
[----:B------:R-:W4:Y:S01]  /*13cd0*/  LD.E.128 R20, desc[UR6][R20.64] ;  /* 0x0000000614147980 */ /* 0x000f22000c101d00 */
[----:B------:R-:W-:Y:S02]  /*13ce0*/  LEA.HI.X R25, R27, R39, R25, 0x1, P1 ;  /* 0x000000271b197211 */ /* 0x000fe400008f0c19 */
[----:B------:R-:W-:-:S04]  /*13cf0*/  IADD3 R31, P1, R29, R3, RZ ;  /* 0x000000031d1f7210 */ /* 0x000fc80007f3e0ff */
[----:B------:R-:W3:Y:S01]  /*13d00*/  LD.E.128 R24, desc[UR6][R24.64] ;  /* 0x0000000618187980 */ /* 0x000ee2000c101d00 */
[----:B------:R-:W-:Y:S02]  /*13d10*/  LEA.HI.X.SX32 R29, R29, R4, 0x1, P1 ;  /* 0x000000041d1d7211 */ /* 0x000fe400008f0eff */
[----:B------:R-:W-:-:S04]  /*13d20*/  LEA R28, P1, R31, R40, 0x1 ;  /* 0x000000281f1c7211 */ /* 0x000fc800078208ff */
[----:B------:R-:W-:-:S06]  /*13d30*/  LEA.HI.X R29, R31, R41, R29, 0x1, P1 ;  /* 0x000000291f1d7211 */ /* 0x000fcc00008f0c1d */
[----:B------:R-:W3:Y:S01]  /*13d40*/  LD.E.128 R28, desc[UR6][R28.64] ;  /* 0x000000061c1c7980 */ /* 0x000ee2000c101d00 */
        /* <DEDUP_REMOVED lines=13> */
[C---:B------:R-:W-:Y:S01]  /*13e20*/  SHF.L.U32 R21, R23.reuse, 0x10, RZ ;  /* 0x0000001017157819 */ /* 0x040fe200000006ff */
[----:B---3--:R-:W-:Y:S01]  /*13e30*/  IMAD.U32 R50, R24, 0x10000, RZ ;  /* 0x0001000018327824 */ /* 0x008fe200078e00ff */
        /* <DEDUP_REMOVED lines=17> */
[----:B------:R-:W-:Y:S01]  /*13f50*/  FMUL.FTZ R24, R35, R24 ;  /* 0x0000001823187220 */ /* 0x000fe20000410000 */
[----:B------:R-:W-:Y:S01]  /*13f60*/  FMUL.FTZ R25, R22, R25 ;  /* 0x0000001916197220 */ /* 0x000fe20000410000 */
[----:B------:R-:W-:Y:S01]  /*13f70*/  @!P0 FADD.FTZ R54, -R54, -RZ ;  /* 0x800000ff36368221 */ /* 0x000fe20000010100 */
[----:B------:R-:W-:Y:S01]  /*13f80*/  FMUL.FTZ R21, R21, R26 ;  /* 0x0000001a15157220 */ /* 0x000fe20000410000 */
[C---:B------:R-:W-:Y:S01]  /*13f90*/  IMAD.U32 R26, R28.reuse, 0x10000, RZ ;  /* 0x000100001c1a7824 */ /* 0x040fe200078e00ff */
[----:B------:R-:W-:Y:S01]  /*13fa0*/  LOP3.LUT R22, R28, 0xffff0000, RZ, 0xc0, !PT ;  /* 0xffff00001c167812 */ /* 0x000fe200078ec0ff */
[----:B------:R-:W-:Y:S01]  /*13fb0*/  FMUL.FTZ R51, R48, R51 ;  /* 0x0000003330337220 */ /* 0x000fe20000410000 */
[----:B------:R-:W-:Y:S01]  /*13fc0*/  SHF.L.U32 R20, R29, 0x10, RZ ;  /* 0x000000101d147819 */ /* 0x000fe200000006ff */
[----:B------:R-:W-:Y:S01]  /*13fd0*/  FMUL.FTZ R45, R45, R50 ;  /* 0x000000322d2d7220 */ /* 0x000fe20000410000 */
[----:B------:R-:W-:Y:S01]  /*13fe0*/  LOP3.LUT R35, R29, 0xffff0000, RZ, 0xc0, !PT ;  /* 0xffff00001d237812 */ /* 0x000fe200078ec0ff */
        /* <DEDUP_REMOVED lines=18> */
.L_x_1404:
[----:B------:R-:W-:Y:S05]  /*14110*/  BSYNC B0 ;  /* 0x0000000000007941 */ /* 0x000fea0003800000 */
.L_x_1403:
[----:B-----5:R1:W-:Y:S02]  /*14120*/  STS.128 [R241+0x1000], R32 ;  /* 0x00100020f1007388 */ /* 0x0203e40000000c00 */
.L_x_1402:
[----:B------:R-:W-:Y:S05]  /*14130*/  BSYNC B1 ;  /* 0x0000000000017941 */ /* 0x000fea0003800000 */
.L_x_1401:
        /* <DEDUP_REMOVED lines=19> */
[----:B------:R-:W3:Y:S01]  /*14270*/  LD.E.128 R20, desc[UR6][R20.64+0x80] ;  /* 0x0000800614147980 */ /* 0x000ee2000c101d00 */
        /* <DEDUP_REMOVED lines=20> */
[C---:B------:R-:W-:Y:S01]  /*143c0*/  SHF.L.U32 R21, R23.reuse, 0x10, RZ ;  /* 0x0000001017157819 */ /* 0x040fe200000006ff */
[----:B----4-:R-:W-:Y:S01]  /*143d0*/  IMAD.U32 R50, R24, 0x10000, RZ ;  /* 0x0001000018327824 */ /* 0x010fe200078e00ff */
        /* <DEDUP_REMOVED lines=45> */
.L_x_1408:
[----:B------:R-:W-:Y:S05]  /*146b0*/  BSYNC B0 ;  /* 0x0000000000007941 */ /* 0x000fea0003800000 */
.L_x_1407:
[----:B-----5:R3:W-:Y:S02]  /*146c0*/  STS.128 [R241+0x3000], R32 ;  /* 0x00300020f1007388 */ /* 0x0207e40000000c00 */
.L_x_1406:
[----:B------:R-:W-:Y:S05]  /*146d0*/  BSYNC B1 ;  /* 0x0000000000017941 */ /* 0x000fea0003800000 */
.L_x_1405:
        /* <DEDUP_REMOVED lines=87> */
.L_x_1412:
[----:B------:R-:W-:Y:S05]  /*14c50*/  BSYNC B0 ;  /* 0x0000000000007941 */ /* 0x000fea0003800000 */
.L_x_1411:
[----:B-----5:R3:W-:Y:S02]  /*14c60*/  STS.128 [R241+0x5000], R32 ;  /* 0x00500020f1007388 */ /* 0x0207e40000000c00 */
.L_x_1410:
[----:B------:R-:W-:Y:S05]  /*14c70*/  BSYNC B1 ;  /* 0x0000000000017941 */ /* 0x000fea0003800000 */
.L_x_1409:
        /* <DEDUP_REMOVED lines=14> */
[----:B-1-3--:R-:W-:Y:S01]  /*14d60*/  LEA.HI.X.SX32 R16, R24, R4, 0x1, P1 ;  /* 0x0000000418107211 */ /* 0x00afe200008f0eff */
[----:B------:R-:W-:Y:S01]  /*14d70*/  IMAD.MOV.U32 R17, RZ, RZ, RZ ;  /* 0x000000ffff117224 */ /* 0x000fe200078e00ff */
[C---:B------:R-:W-:Y:S01]  /*14d80*/  LEA R28, P1, R29.reuse, R38, 0x1 ;  /* 0x000000261d1c7211 */ /* 0x040fe200078208ff */
[----:B------:R-:W3:Y:S01]  /*14d90*/  LD.E.128 R24, desc[UR6][R26.64+0x180] ;  /* 0x000180061a187980 */ /* 0x000ee2000c101d00 */
[----:B------:R-:W-:Y:S02]  /*14da0*/  @P0 IADD3 R17, -R2, RZ, RZ ;  /* 0x000000ff02110210 */ /* 0x000fe40007ffe1ff */
[----:B------:R-:W-:Y:S02]  /*14db0*/  LEA.HI.X R29, R29, R39, R16, 0x1, P1 ;  /* 0x000000271d1d7211 */ /* 0x000fe400008f0c10 */
[----:B------:R-:W-:-:S04]  /*14dc0*/  IADD3 R33, P1, R17, R3, RZ ;  /* 0x0000000311217210 */ /* 0x000fc80007f3e0ff */
[----:B------:R-:W-:Y:S01]  /*14dd0*/  LEA.HI.X.SX32 R17, R17, R4, 0x1, P1 ;  /* 0x0000000411117211 */ /* 0x000fe200008f0eff */
[----:B------:R-:W4:Y:S01]  /*14de0*/  LD.E.128 R28, desc[UR6][R28.64+0x180] ;  /* 0x000180061c1c7980 */ /* 0x000f22000c101d00 */
[----:B------:R-:W-:-:S04]  /*14df0*/  LEA R32, P1, R33, R40, 0x1 ;  /* 0x0000002821207211 */ /* 0x000fc800078208ff */
[----:B------:R-:W-:-:S06]  /*14e00*/  LEA.HI.X R33, R33, R41, R17, 0x1, P1 ;  /* 0x0000002921217211 */ /* 0x000fcc00008f0c11 */
[----:B------:R-:W4:Y:S01]  /*14e10*/  LD.E.128 R32, desc[UR6][R32.64+0x180] ;  /* 0x0001800620207980 */ /* 0x000f22000c101d00 */
[C---:B-----5:R-:W-:Y:S01]  /*14e20*/  LOP3.LUT R16, R21.reuse, 0xffff0000, RZ, 0xc0, !PT ;  /* 0xffff000015107812 */ /* 0x060fe200078ec0ff */
[----:B--2---:R-:W-:Y:S01]  /*14e30*/  IMAD.U32 R42, R22, 0x10000, RZ ;  /* 0x00010000162a7824 */ /* 0x004fe200078e00ff */
[----:B------:R-:W-:Y:S01]  /*14e40*/  SHF.L.U32 R43, R21, 0x10, RZ ;  /* 0x00000010152b7819 */ /* 0x000fe200000006ff */
        /* <DEDUP_REMOVED lines=12> */
[C---:B----4-:R-:W-:Y:S01]  /*14f10*/  LOP3.LUT R26, R28.reuse, 0xffff0000, RZ, 0xc0, !PT ;  /* 0xffff00001c1a7812 */ /* 0x050fe200078ec0ff */
[----:B------:R-:W-:Y:S01]  /*14f20*/  IMAD.U32 R49, R28, 0x10000, RZ ;  /* 0x000100001c317824 */ /* 0x000fe200078e00ff */
        /* <DEDUP_REMOVED lines=13> */
[C---:B------:R-:W-:Y:S01]  /*15000*/  SHF.L.U32 R23, R33.reuse, 0x10, RZ ;  /* 0x0000001021177819 */ /* 0x040fe200000006ff */
[----:B------:R-:W-:Y:S01]  /*15010*/  FMUL.FTZ R22, R22, R27 ;  /* 0x0000001b16167220 */ /* 0x000fe20000410000 */
[----:B------:R-:W-:Y:S01]  /*15020*/  LOP3.LUT R33, R33, 0xffff0000, RZ, 0xc0, !PT ;  /* 0xffff000021217812 */ /* 0x000fe200078ec0ff */
[----:B------:R-:W-:Y:S01]  /*15030*/  FMUL.FTZ R47, R47, R50 ;  /* 0x000000322f2f7220 */ /* 0x000fe20000410000 */
[----:B------:R-:W-:Y:S01]  /*15040*/  @!P0 FADD.FTZ R29, -R29, -RZ ;  /* 0x800000ff1d1d8221 */ /* 0x000fe20000010100 */
[----:B------:R-:W-:Y:S01]  /*15050*/  FMUL.FTZ R28, R25, R28 ;  /* 0x0000001c191c7220 */ /* 0x000fe20000410000 */
[C---:B------:R-:W-:Y:S01]  /*15060*/  IMAD.U32 R27, R32.reuse, 0x10000, RZ ;  /* 0x00010000201b7824 */ /* 0x040fe200078e00ff */
[----:B------:R-:W-:Y:S01]  /*15070*/  LOP3.LUT R25, R32, 0xffff0000, RZ, 0xc0, !PT ;  /* 0xffff000020197812 */ /* 0x000fe200078ec0ff */
[----:B------:R-:W-:Y:S01]  /*15080*/  @!P0 FADD.FTZ R49, -R49, -RZ ;  /* 0x800000ff31318221 */ /* 0x000fe20000010100 */
[----:B------:R-:W-:Y:S01]  /*15090*/  LOP3.LUT R30, R34, 0xffff0000, RZ, 0xc0, !PT ;  /* 0xffff0000221e7812 */ /* 0x000fe200078ec0ff */
[----:B------:R-:W-:Y:S01]  /*150a0*/  @!P0 FADD.FTZ R31, -R31, -RZ ;  /* 0x800000ff1f1f8221 */ /* 0x000fe20000010100 */
[----:B------:R-:W-:Y:S01]  /*150b0*/  FMUL.FTZ R51, R46, R51 ;  /* 0x000000332e337220 */ /* 0x000fe20000410000 */
[----:B------:R-:W-:-:S02]  /*150c0*/  IMAD.U32 R32, R34, 0x10000, RZ ;  /* 0x0001000022207824 */ /* 0x000fc400078e00ff */
[----:B------:R-:W-:Y:S01]  /*150d0*/  FMUL.FTZ R24, R24, R29 ;  /* 0x0000001d18187220 */ /* 0x000fe20000410000 */
[----:B------:R-:W-:Y:S01]  /*150e0*/  FFMA.FTZ R22, R43, R23, R22 ;  /* 0x000000172b167223 */ /* 0x000fe20000010016 */
[----:B------:R-:W-:Y:S01]  /*150f0*/  FFMA.FTZ R33, R16, R33, R47 ;  /* 0x0000002110217223 */ /* 0x000fe2000001002f */
[C---:B------:R-:W-:Y:S01]  /*15100*/  SHF.L.U32 R29, R35.reuse, 0x10, RZ ;  /* 0x00000010231d7819 */ /* 0x040fe200000006ff */
[----:B------:R-:W-:Y:S01]  /*15110*/  FMUL.FTZ R44, R44, R49 ;  /* 0x000000312c2c7220 */ /* 0x000fe20000410000 */
[----:B------:R-:W-:Y:S01]  /*15120*/  LOP3.LUT R34, R35, 0xffff0000, RZ, 0xc0, !PT ;  /* 0xffff000023227812 */ /* 0x000fe200078ec0ff */
[----:B------:R-:W-:Y:S01]  /*15130*/  FMUL.FTZ R31, R48, R31 ;  /* 0x0000001f301f7220 */ /* 0x000fe20000410000 */
[----:B------:R-:W-:Y:S01]  /*15140*/  FFMA.FTZ R32, R42, R32, R51 ;  /* 0x000000202a207223 */ /* 0x000fe20000010033 */
[----:B------:R-:W-:Y:S01]  /*15150*/  FFMA.FTZ R21, R21, R30, R28 ;  /* 0x0000001e15157223 */ /* 0x000fe2000001001c */
[----:B------:R-:W-:Y:S01]  /*15160*/  F2FP.BF16.F32.PACK_AB R22, R33, R22 ;  /* 0x000000162116723e */ /* 0x000fe200000010ff */
[----:B------:R-:W-:Y:S01]  /*15170*/  FFMA.FTZ R27, R37, R27, R44 ;  /* 0x0000001b251b7223 */ /* 0x000fe2000001002c */
[----:B------:R-:W-:Y:S01]  /*15180*/  FFMA.FTZ R26, R17, R25, R26 ;  /* 0x00000019111a7223 */ /* 0x000fe2000001001a */
[----:B------:R-:W-:Y:S01]  /*15190*/  FFMA.FTZ R24, R45, R29, R24 ;  /* 0x0000001d2d187223 */ /* 0x000fe20000010018 */
[----:B------:R-:W-:Y:S01]  /*151a0*/  FFMA.FTZ R31, R20, R34, R31 ;  /* 0x00000022141f7223 */ /* 0x000fe2000001001f */
[----:B------:R-:W-:Y:S01]  /*151b0*/  F2FP.BF16.F32.PACK_AB R32, R21, R32 ;  /* 0x000000201520723e */ /* 0x000fe200000010ff */
[----:B------:R-:W-:Y:S01]  /*151c0*/  IMAD.MOV.U32 R21, RZ, RZ, R22 ;  /* 0x000000ffff157224 */ /* 0x000fe200078e0016 */
[----:B------:R-:W-:-:S02]  /*151d0*/  F2FP.BF16.F32.PACK_AB R20, R26, R27 ;  /* 0x0000001b1a14723e */ /* 0x000fc400000010ff */
[----:B------:R-:W-:Y:S02]  /*151e0*/  F2FP.BF16.F32.PACK_AB R23, R31, R24 ;  /* 0x000000181f17723e */ /* 0x000fe400000010ff */
[----:B------:R-:W-:Y:S02]  /*151f0*/  MOV R22, R32 ;  /* 0x0000002000167202 */ /* 0x000fe40000000f00 */
.L_x_1414:
[----:B------:R-:W-:Y:S05]  /*15200*/  BSYNC B0 ;  /* 0x0000000000007941 */ /* 0x000fea0003800000 */
.L_x_1413:
[----:B-----5:R1:W-:Y:S02]  /*15210*/  STS.128 [R241+0x7000], R20 ;  /* 0x00700014f1007388 */ /* 0x0203e40000000c00 */
.L_x_1400:
[----:B------:R-:W-:Y:S05]  /*15220*/  BSYNC B2 ;  /* 0x0000000000027941 */ /* 0x000fea0003800000 */
.L_x_1399:
        /* <DEDUP_REMOVED lines=30> */
[----:B------:R-:W3:Y:S01]  /*15410*/  LD.E.128 R32, desc[UR6][R32.64] ;  /* 0x0000000620207980 */ /* 0x000ee2000c101d00 */
[C---:B-----5:R-:W-:Y:S01]  /*15420*/  IMAD.U32 R15, R20.reuse, 0x10000, RZ ;  /* 0x00010000140f7824 */ /* 0x060fe200078e00ff */
[----:B------:R-:W-:Y:S02]  /*15430*/  LOP3.LUT R14, R20, 0xffff0000, RZ, 0xc0, !PT ;  /* 0xffff0000140e7812 */ /* 0x000fe400078ec0ff */
[C---:B------:R-:W-:Y:S02]  /*15440*/  LOP3.LUT R7, R21.reuse, 0xffff0000, RZ, 0xc0, !PT ;  /* 0xffff000015077812 */ /* 0x040fe400078ec0ff */
[----:B------:R-:W-:Y:S01]  /*15450*/  SHF.L.U32 R37, R21, 0x10, RZ ;  /* 0x0000001015257819 */ /* 0x000fe200000006ff */
[C---:B------:R-:W-:Y:S01]  /*15460*/  IMAD.U32 R21, R22.reuse, 0x10000, RZ ;  /* 0x0001000016157824 */ /* 0x040fe200078e00ff */
[----:B------:R-:W-:Y:S02]  /*15470*/  LOP3.LUT R20, R22, 0xffff0000, RZ, 0xc0, !PT ;  /* 0xffff000016147812 */ /* 0x000fe400078ec0ff */
[----:B------:R-:W-:-:S02]  /*15480*/  LOP3.LUT R17, R23, 0xffff0000, RZ, 0xc0, !PT ;  /* 0xffff000017117812 */ /* 0x000fc400078ec0ff */
[----:B--2---:R-:W-:Y:S02]  /*15490*/  SHF.L.U32 R43, R23, 0x10, RZ ;  /* 0x00000010172b7819 */ /* 0x004fe400000006ff */
[C---:B----4-:R-:W-:Y:S01]  /*154a0*/  SHF.L.U32 R22, R25.reuse, 0x10, RZ ;  /* 0x0000001019167819 */ /* 0x050fe200000006ff */
[----:B------:R-:W-:Y:S01]  /*154b0*/  IMAD.U32 R42, R24, 0x10000, RZ ;  /* 0x00010000182a7824 */ /* 0x000fe200078e00ff */
[----:B------:R-:W-:Y:S01]  /*154c0*/  LOP3.LUT R45, R25, 0xffff0000, RZ, 0xc0, !PT ;  /* 0xffff0000192d7812 */ /* 0x000fe200078ec0ff */
[----:B------:R-:W-:Y:S01]  /*154d0*/  IMAD.U32 R44, R26, 0x10000, RZ ;  /* 0x000100001a2c7824 */ /* 0x000fe200078e00ff */
[----:B------:R-:W-:Y:S02]  /*154e0*/  LOP3.LUT R23, R24, 0xffff0000, RZ, 0xc0, !PT ;  /* 0xffff000018177812 */ /* 0x000fe400078ec0ff */
[----:B------:R-:W-:Y:S02]  /*154f0*/  LOP3.LUT R25, R26, 0xffff0000, RZ, 0xc0, !PT ;  /* 0xffff00001a197812 */ /* 0x000fe400078ec0ff */
[----:B------:R-:W-:-:S02]  /*15500*/  SHF.L.U32 R24, R27, 0x10, RZ ;  /* 0x000000101b187819 */ /* 0x000fc400000006ff */
[----:B------:R-:W-:Y:S01]  /*15510*/  LOP3.LUT R46, R27, 0xffff0000, RZ, 0xc0, !PT ;  /* 0xffff00001b2e7812 */ /* 0x000fe200078ec0ff */
[C---:B---3--:R-:W-:Y:S01]  /*15520*/  IMAD.U32 R47, R28.reuse, 0x10000, RZ ;  /* 0x000100001c2f7824 */ /* 0x048fe200078e00ff */
        /* <DEDUP_REMOVED lines=15> */
[----:B------:R-:W-:Y:S01]  /*15620*/  @!P0 FADD.FTZ R31, -R31, -RZ ;  /* 0x800000ff1f1f8221 */ /* 0x000fe20000010100 */
[----:B------:R-:W-:Y:S01]  /*15630*/  @!P0 FADD.FTZ R29, -R29, -RZ ;  /* 0x800000ff1d1d8221 */ /* 0x000fe20000010100 */
[C---:B------:R-:W-:Y:S01]  /*15640*/  IMAD.U32 R28, R32.reuse, 0x10000, RZ ;  /* 0x00010000201c7824 */ /* 0x040fe200078e00ff */
[----:B------:R-:W-:Y:S01]  /*15650*/  LOP3.LUT R27, R32, 0xffff0000, RZ, 0xc0, !PT ;  /* 0xffff0000201b7812 */ /* 0x000fe200078ec0ff */
[----:B------:R-:W-:Y:S01]  /*15660*/  FMUL.FTZ R42, R42, R47 ;  /* 0x0000002f2a2a7220 */ /* 0x000fe20000410000 */
[----:B------:R-:W-:Y:S01]  /*15670*/  @!P0 FADD.FTZ R49, -R49, -RZ ;  /* 0x800000ff31318221 */ /* 0x000fe20000010100 */
[----:B------:R-:W-:Y:S01]  /*15680*/  SHF.L.U32 R26, R33, 0x10, RZ ;  /* 0x00000010211a7819 */ /* 0x000fe200000006ff */
[----:B------:R-:W-:Y:S01]  /*15690*/  FMUL.FTZ R48, R45, R48 ;  /* 0x000000302d307220 */ /* 0x000fe20000410000 */
[----:B------:R-:W-:Y:S01]  /*156a0*/  LOP3.LUT R32, R33, 0xffff0000, RZ, 0xc0, !PT ;  /* 0xffff000021207812 */ /* 0x000fe200078ec0ff */
[----:B------:R-:W-:Y:S01]  /*156b0*/  FMUL.FTZ R46, R46, R31 ;  /* 0x0000001f2e2e7220 */ /* 0x000fe20000410000 */
[----:B------:R-:W-:Y:S01]  /*156c0*/  FMUL.FTZ R24, R24, R29 ;  /* 0x0000001d18187220 */ /* 0x000fe20000410000 */
[C---:B------:R-:W-:Y:S01]  /*156d0*/  IMAD.U32 R31, R34.reuse, 0x10000, RZ ;  /* 0x00010000221f7824 */ /* 0x040fe200078e00ff */
        /* <DEDUP_REMOVED lines=16> */
[----:B------:R-:W-:Y:S02]  /*157e0*/  F2FP.BF16.F32.PACK_AB R23, R17, R24 ;  /* 0x000000181117723e */ /* 0x000fe400000010ff */
[----:B------:R-:W-:Y:S02]  /*157f0*/  MOV R21, R7 ;  /* 0x0000000700157202 */ /* 0x000fe40000000f00 */
.L_x_1418:
[----:B------:R-:W-:Y:S05]  /*15800*/  BSYNC B0 ;  /* 0x0000000000007941 */ /* 0x000fea0003800000 */
.L_x_1417:
[----:B-----5:R1:W-:Y:S02]  /*15810*/  STS.128 [R241+0x1800], R20 ;  /* 0x00180014f1007388 */ /* 0x0203e40000000c00 */
.L_x_1416:
[----:B------:R-:W-:Y:S05]  /*15820*/  BSYNC B1 ;  /* 0x0000000000017941 */ /* 0x000fea0003800000 */
.L_x_1415:
        /* <DEDUP_REMOVED lines=18> */
[----:B------:R-:W-:Y:S02]  /*15950*/  LEA.HI.X R29, R11, R39, R7, 0x1, P1 ;  /* 0x000000270b1d7211 */ /* 0x000fe400008f0c07 */
[----:B------:R-:W-:Y:S01]  /*15960*/  MOV R7, RZ ;  /* 0x000000ff00077202 */ /* 0x000fe20000000f00 */
[----:B------:R-:W-:-:S03]  /*15970*/  @P0 IMAD.MOV R7, RZ, RZ, -R2 ;  /* 0x000000ffff070224 */ /* 0x000fc600078e0a02 */
[----:B------:R-:W4:Y:S02]  /*15980*/  LD.E.128 R28, desc[UR6][R28.64+0x80] ;  /* 0x000080061c1c7980 */ /* 0x000f24000c101d00 */
[----:B------:R-:W-:-:S04]  /*15990*/  IADD3 R11, P1, R7, R3, RZ ;  /* 0x00000003070b7210 */ /* 0x000fc80007f3e0ff */
[----:B------:R-:W-:Y:S02]  /*159a0*/  LEA.HI.X.SX32 R7, R7, R4, 0x1, P1 ;  /* 0x0000000407077211 */ /* 0x000fe400008f0eff */
[----:B------:R-:W-:-:S04]  /*159b0*/  LEA R32, P1, R11, R40, 0x1 ;  /* 0x000000280b207211 */ /* 0x000fc800078208ff */
[----:B------:R-:W-:-:S06]  /*159c0*/  LEA.HI.X R33, R11, R41, R7, 0x1, P1 ;  /* 0x000000290b217211 */ /* 0x000fcc00008f0c07 */
[----:B------:R-:W4:Y:S01]  /*159d0*/  LD.E.128 R32, desc[UR6][R32.64+0x80] ;  /* 0x0000800620207980 */ /* 0x000f22000c101d00 */
[C---:B-----5:R-:W-:Y:S01]  /*159e0*/  SHF.L.U32 R14, R20.reuse, 0x10, RZ ;  /* 0x00000010140e7819 */ /* 0x060fe200000006ff */
[C---:B--2---:R-:W-:Y:S01]  /*159f0*/  IMAD.U32 R42, R23.reuse, 0x10000, RZ ;  /* 0x00010000172a7824 */ /* 0x044fe200078e00ff */
[----:B------:R-:W-:Y:S02]  /*15a00*/  LOP3.LUT R11, R20, 0xffff0000, RZ, 0xc0, !PT ;  /* 0xffff0000140b7812 */ /* 0x000fe400078ec0ff */
[C---:B------:R-:W-:Y:S02]  /*15a10*/  SHF.L.U32 R20, R22.reuse, 0x10, RZ ;  /* 0x0000001016147819 */ /* 0x040fe400000006ff */
[----:B------:R-:W-:Y:S02]  /*15a20*/  LOP3.LUT R17, R22, 0xffff0000, RZ, 0xc0, !PT ;  /* 0xffff000016117812 */ /* 0x000fe400078ec0ff */
[----:B------:R-:W-:Y:S02]  /*15a30*/  LOP3.LUT R15, R23, 0xffff0000, RZ, 0xc0, !PT ;  /* 0xffff0000170f7812 */ /* 0x000fe400078ec0ff */
[C---:B------:R-:W-:Y:S01]  /*15a40*/  LOP3.LUT R7, R21.reuse, 0xffff0000, RZ, 0xc0, !PT ;  /* 0xffff000015077812 */ /* 0x040fe200078ec0ff */
[----:B------:R-:W-:-:S02]  /*15a50*/  IMAD.U32 R21, R21, 0x10000, RZ ;  /* 0x0001000015157824 */ /* 0x000fc400078e00ff */
[C---:B---3--:R-:W-:Y:S01]  /*15a60*/  IMAD.U32 R22, R25.reuse, 0x10000, RZ ;  /* 0x0001000019167824 */ /* 0x048fe200078e00ff */
[----:B------:R-:W-:Y:S02]  /*15a70*/  LOP3.LUT R44, R25, 0xffff0000, RZ, 0xc0, !PT ;  /* 0xffff0000192c7812 */ /* 0x000fe400078ec0ff */
[C---:B------:R-:W-:Y:S02]  /*15a80*/  SHF.L.U32 R37, R24.reuse, 0x10, RZ ;  /* 0x0000001018257819 */ /* 0x040fe400000006ff */
[----:B------:R-:W-:Y:S01]  /*15a90*/  LOP3.LUT R23, R24, 0xffff0000, RZ, 0xc0, !PT ;  /* 0xffff000018177812 */ /* 0x000fe200078ec0ff */
[C---:B------:R-:W-:Y:S01]  /*15aa0*/  IMAD.U32 R24, R27.reuse, 0x10000, RZ ;  /* 0x000100001b187824 */ /* 0x040fe200078e00ff */
[C---:B------:R-:W-:Y:S02]  /*15ab0*/  SHF.L.U32 R43, R26.reuse, 0x10, RZ ;  /* 0x000000101a2b7819 */ /* 0x040fe400000006ff */
[----:B------:R-:W-:Y:S02]  /*15ac0*/  LOP3.LUT R25, R26, 0xffff0000, RZ, 0xc0, !PT ;  /* 0xffff00001a197812 */ /* 0x000fe400078ec0ff */
[----:B------:R-:W-:Y:S01]  /*15ad0*/  LOP3.LUT R45, R27, 0xffff0000, RZ, 0xc0, !PT ;  /* 0xffff00001b2d7812 */ /* 0x000fe200078ec0ff */
[----:B----4-:R-:W-:Y:S01]  /*15ae0*/  IMAD.U32 R27, R29, 0x10000, RZ ;  /* 0x000100001d1b7824 */ /* 0x010fe200078e00ff */
[----:B------:R-:W-:-:S02]  /*15af0*/  SHF.L.U32 R46, R28, 0x10, RZ ;  /* 0x000000101c2e7819 */ /* 0x000fc400000006ff */
[----:B------:R-:W-:Y:S01]  /*15b00*/  LOP3.LUT R26, R28, 0xffff0000, RZ, 0xc0, !PT ;  /* 0xffff00001c1a7812 */ /* 0x000fe200078ec0ff */
[----:B------:R-:W-:Y:S01]  /*15b10*/  @!P0 FADD.FTZ R27, -R27, -RZ ;  /* 0x800000ff1b1b8221 */ /* 0x000fe20000010100 */
        /* <DEDUP_REMOVED lines=8> */
[----:B------:R-:W-:Y:S01]  /*15ba0*/  @!P0 FADD.FTZ R26, -R26, -RZ ;  /* 0x800000ff1a1a8221 */ /* 0x000fe20000010100 */
[----:B------:R-:W-:Y:S01]  /*15bb0*/  FMUL.FTZ R29, R24, R29 ;  /* 0x0000001d181d7220 */ /* 0x000fe20000410000 */
[----:B------:R-:W-:Y:S01]  /*15bc0*/  @!P0 FADD.FTZ R48, -R48, -RZ ;  /* 0x800000ff30308221 */ /* 0x000fe20000010100 */
[----:B------:R-:W-:Y:S01]  /*15bd0*/  FMUL.FTZ R28, R25, R28 ;  /* 0x0000001c191c7220 */ /* 0x000fe20000410000 */
[C---:B------:R-:W-:Y:S01]  /*15be0*/  SHF.L.U32 R25, R32.reuse, 0x10, RZ ;  /* 0x0000001020197819 */ /* 0x040fe200000006ff */
[----:B------:R-:W-:Y:S01]  /*15bf0*/  @!P0 FADD.FTZ R47, -R47, -RZ ;  /* 0x800000ff2f2f8221 */ /* 0x000fe20000010100 */
[----:B------:R-:W-:Y:S01]  /*15c00*/  LOP3.LUT R24, R32, 0xffff0000, RZ, 0xc0, !PT ;  /* 0xffff000020187812 */ /* 0x000fe200078ec0ff */
[----:B------:R-:W-:Y:S01]  /*15c10*/  FMUL.FTZ R37, R37, R46 ;  /* 0x0000002e25257220 */ /* 0x000fe20000410000 */
[----:B------:R-:W-:Y:S01]  /*15c20*/  FMUL.FTZ R26, R23, R26 ;  /* 0x0000001a171a7220 */ /* 0x000fe20000410000 */
[----:B------:R-:W-:Y:S01]  /*15c30*/  @!P0 FADD.FTZ R30, -R30, -RZ ;  /* 0x800000ff1e1e8221 */ /* 0x000fe20000010100 */
[----:B------:R-:W-:Y:S01]  /*15c40*/  IMAD.U32 R23, R33, 0x10000, RZ ;  /* 0x0001000021177824 */ /* 0x000fe200078e00ff */
[----:B------:R-:W-:Y:S01]  /*15c50*/  SHF.L.U32 R32, R34, 0x10, RZ ;  /* 0x0000001022207819 */ /* 0x000fe200000006ff */
[----:B------:R-:W-:Y:S01]  /*15c60*/  FMUL.FTZ R22, R22, R27 ;  /* 0x0000001b16167220 */ /* 0x000fe20000410000 */
[----:B------:R-:W-:Y:S01]  /*15c70*/  LOP3.LUT R31, R34, 0xffff0000, RZ, 0xc0, !PT ;  /* 0xffff0000221f7812 */ /* 0x000fe200078ec0ff */
[----:B------:R-:W-:Y:S01]  /*15c80*/  FMUL.FTZ R43, R43, R48 ;  /* 0x000000302b2b7220 */ /* 0x000fe20000410000 */
[----:B------:R-:W-:Y:S01]  /*15c90*/  LOP3.LUT R33, R33, 0xffff0000, RZ, 0xc0, !PT ;  /* 0xffff000021217812 */ /* 0x000fe200078ec0ff */
[----:B------:R-:W-:Y:S01]  /*15ca0*/  FMUL.FTZ R44, R44, R47 ;  /* 0x0000002f2c2c7220 */ /* 0x000fe20000410000 */
[----:B------:R-:W-:Y:S01]  /*15cb0*/  LOP3.LUT R34, R35, 0xffff0000, RZ, 0xc0, !PT ;  /* 0xffff000023227812 */ /* 0x000fe200078ec0ff */
        /* <DEDUP_REMOVED lines=13> */
[----:B------:R-:W-:Y:S02]  /*15d90*/  F2FP.BF16.F32.PACK_AB R23, R30, R27 ;  /* 0x0000001b1e17723e */ /* 0x000fe400000010ff */
[----:B------:R-:W-:Y:S02]  /*15da0*/  MOV R20, R14 ;  /* 0x0000000e00147202 */ /* 0x000fe40000000f00 */
.L_x_1422:
[----:B------:R-:W-:Y:S05]  /*15db0*/  BSYNC B0 ;  /* 0x0000000000007941 */ /* 0x000fea0003800000 */
.L_x_1421:
[----:B-----5:R1:W-:Y:S02]  /*15dc0*/  STS.128 [R241+0x3800], R20 ;  /* 0x00380014f1007388 */ /* 0x0203e40000000c00 */
.L_x_1420:
[----:B------:R-:W-:Y:S05]  /*15dd0*/  BSYNC B1 ;  /* 0x0000000000017941 */ /* 0x000fea0003800000 */
.L_x_1419:
        /* <DEDUP_REMOVED lines=62> */
[----:B------:R-:W-:Y:S01]  /*161c0*/  FMUL.FTZ R24, R24, R29 ;  /* 0x0000001d18187220 */ /* 0x000fe20000410000 */
[----:B----4-:R-:W-:-:S02]  /*161d0*/  IMAD.U32 R25, R32, 0x10000, RZ ;  /* 0x0001000020197824 */ /* 0x010fc400078e00ff */
[----:B------:R-:W-:Y:S01]  /*161e0*/  FMUL.FTZ R45, R45, R30 ;  /* 0x0000001e2d2d7220 */ /* 0x000fe20000410000 */
[----:B------:R-:W-:Y:S01]  /*161f0*/  LOP3.LUT R23, R32, 0xffff0000, RZ, 0xc0, !PT ;  /* 0xffff000020177812 */ /* 0x000fe200078ec0ff */
[----:B------:R-:W-:Y:S01]  /*16200*/  FMUL.FTZ R21, R21, R26 ;  /* 0x0000001a15157220 */ /* 0x000fe20000410000 */
[C---:B------:R-:W-:Y:S01]  /*16210*/  SHF.L.U32 R22, R33.reuse, 0x10, RZ ;  /* 0x0000001021167819 */ /* 0x040fe200000006ff */
[C---:B------:R-:W-:Y:S01]  /*16220*/  IMAD.U32 R30, R34.reuse, 0x10000, RZ ;  /* 0x00010000221e7824 */ /* 0x040fe200078e00ff */
[----:B------:R-:W-:Y:S01]  /*16230*/  LOP3.LUT R32, R33, 0xffff0000, RZ, 0xc0, !PT ;  /* 0xffff000021207812 */ /* 0x000fe200078ec0ff */
        /* <DEDUP_REMOVED lines=17> */
.L_x_1426:
[----:B------:R-:W-:Y:S05]  /*16350*/  BSYNC B0 ;  /* 0x0000000000007941 */ /* 0x000fea0003800000 */
.L_x_1425:
[----:B-----5:R1:W-:Y:S02]  /*16360*/  STS.128 [R241+0x5800], R20 ;  /* 0x00580014f1007388 */ /* 0x0203e40000000c00 */
.L_x_1424:
[----:B------:R-:W-:Y:S05]  /*16370*/  BSYNC B1 ;  /* 0x0000000000017941 */ /* 0x000fea0003800000 */
.L_x_1423:
        /* <DEDUP_REMOVED lines=65> */
[----:B------:R-:W-:Y:S01]  /*16790*/  FMUL.FTZ R5, R5, R14 ;  /* 0x0000000e05057220 */ /* 0x000fe20000410000 */
[C---:B----4-:R-:W-:Y:S01]  /*167a0*/  IMAD.U32 R12, R24.reuse, 0x10000, RZ ;  /* 0x00010000180c7824 */ /* 0x050fe200078e00ff */
[----:B------:R-:W-:Y:S01]  /*167b0*/  LOP3.LUT R6, R24, 0xffff0000, RZ, 0xc0, !PT ;  /* 0xffff000018067812 */ /* 0x000fe200078ec0ff */
[C---:B------:R-:W-:Y:S01]  /*167c0*/  IMAD.U32 R21, R26.reuse, 0x10000, RZ ;  /* 0x000100001a157824 */ /* 0x040fe200078e00ff */
[----:B------:R-:W-:Y:S01]  /*167d0*/  LOP3.LUT R15, R26, 0xffff0000, RZ, 0xc0, !PT ;  /* 0xffff00001a0f7812 */ /* 0x000fe200078ec0ff */
[----:B------:R-:W-:Y:S01]  /*167e0*/  FMUL.FTZ R31, R28, R31 ;  /* 0x0000001f1c1f7220 */ /* 0x000fe20000410000 */
[----:B------:R-:W-:Y:S01]  /*167f0*/  SHF.L.U32 R4, R25, 0x10, RZ ;  /* 0x0000001019047819 */ /* 0x000fe200000006ff */
        /* <DEDUP_REMOVED lines=17> */
.L_x_1428:
[----:B------:R-:W-:Y:S05]  /*16910*/  BSYNC B0 ;  /* 0x0000000000007941 */ /* 0x000fea0003800000 */
.L_x_1427:
[----:B-----5:R1:W-:Y:S01]  /*16920*/  STS.128 [R241+0x7800], R20 ;  /* 0x00780014f1007388 */ /* 0x0203e20000000c00 */
[----:B------:R-:W-:Y:S05]  /*16930*/  BRA `(.L_x_1352) ;  /* 0x0000000800547947 */ /* 0x000fea0003800000 */
.L_x_1302:
[----:B------:R-:W-:Y:S01]  /*16940*/  IMAD.IADD R81, R240, 0x1, -R81 ;  /* 0x00000001f0517824 */ /* 0x000fe200078e0a51 */
[----:B------:R-:W-:Y:S01]  /*16950*/  BSSY B0, `(.L_x_1429) ;  /* 0x0000029000007945 */ /* 0x000fe20003800000 */
[----:B------:R-:W-:Y:S01]  /*16960*/  VIADD R8, R186, 0x10 ;  /* 0x00000010ba087836 */ /* 0x000fe20000000000 */
[----:B------:R-:W-:Y:S01]  /*16970*/  ISETP.GE.AND P2, PT, R10, R79, PT ;  /* 0x0000004f0a00720c */ /* 0x000fe20003f46270 */
[C---:B------:R-:W-:Y:S01]  /*16980*/  VIADD R36, R186.reuse, 0x20 ;  /* 0x00000020ba247836 */ /* 0x040fe20000000000 */
[CC--:B------:R-:W-:Y:S01]  /*16990*/  ISETP.GE.AND P4, PT, R186.reuse, R81.reuse, PT ;  /* 0x00000051ba00720c */ /* 0x0c0fe20003f86270 */
[----:B-----5:R-:W-:Y:S01]  /*169a0*/  VIADD R16, R186, 0x30 ;  /* 0x00000030ba107836 */ /* 0x020fe20000000000 */
[-C--:B------:R-:W-:Y:S02]  /*169b0*/  ISETP.GE.AND P3, PT, R8, R81.reuse, PT ;  /* 0x000000510800720c */ /* 0x080fe40003f66270 */
[----:B------:R-:W-:Y:S02]  /*169c0*/  ISETP.GE.AND P5, PT, R36, R81, PT ;  /* 0x000000512400720c */ /* 0x000fe40003fa6270 */
[----:B------:R-:W-:-:S02]  /*169d0*/  ISETP.GE.AND P1, PT, R9, R79, PT ;  /* 0x0000004f0900720c */ /* 0x000fc40003f26270 */
[----:B------:R-:W-:-:S05]  /*169e0*/  ISETP.GE.AND P0, PT, R11, R79, PT ;  /* 0x0000004f0b00720c */ /* 0x000fca0003f06270 */
[----:B------:R-:W-:Y:S08]  /*169f0*/  @P4 BRA `(.L_x_1430) ;  /* 0x0000000000784947 */ /* 0x000ff00003800000 */
[----:B------:R-:W-:-:S13]  /*16a00*/  ISETP.GE.AND P6, PT, R14, R79, PT ;  /* 0x0000004f0e00720c */ /* 0x000fda0003fc6270 */
[CC--:B------:R-:W-:Y:S01]  /*16a10*/  @!P6 LEA R12, P4, R192.reuse, R198.reuse, 0x1 ;  /* 0x000000c6c00ce211 */ /* 0x0c0fe200078808ff */
[----:B------:R1:W-:Y:S03]  /*16a20*/  @P6 STS.128 [R241], RZ ;  /* 0x000000fff1006388 */ /* 0x0003e60000000c00 */
[C---:B------:R-:W-:Y:S02]  /*16a30*/  @!P6 LEA.HI.X R13, R192.reuse, R199, R195, 0x1, P4 ;  /* 0x000000c7c00de211 */ /* 0x040fe400020f0cc3 */
[----:B------:R-:W-:-:S03]  /*16a40*/  @!P0 LEA R10, P4, R192, R198, 0x1 ;  /* 0x000000c6c00a8211 */ /* 0x000fc600078808ff */
        /* <DEDUP_REMOVED lines=25> */
.L_x_1430:
[----:B------:R-:W-:Y:S05]  /*16be0*/  BSYNC B0 ;  /* 0x0000000000007941 */ /* 0x000fea0003800000 */
.L_x_1429:
[----:B------:R-:W-:Y:S01]  /*16bf0*/  BSSY B0, `(.L_x_1431) ;  /* 0x0000023000007945 */ /* 0x000fe20003800000 */
[----:B------:R-:W-:-:S03]  /*16c00*/  ISETP.GE.AND P6, PT, R16, R81, PT ;  /* 0x000000511000720c */ /* 0x000fc60003fc6270 */
[----:B------:R-:W-:Y:S10]  /*16c10*/  @P3 BRA `(.L_x_1432) ;  /* 0x0000000000803947 */ /* 0x000ff40003800000 */
[----:B------:R-:W-:Y:S02]  /*16c20*/  ISETP.GE.AND P4, PT, R14, R79, PT ;  /* 0x0000004f0e00720c */ /* 0x000fe40003f86270 */
[----:B------:R-:W-:-:S05]  /*16c30*/  IADD3 R3, P3, R3, R192, RZ ;  /* 0x000000c003037210 */ /* 0x000fca0007f7e0ff */
[----:B------:R-:W-:-:S06]  /*16c40*/  IMAD.X R5, R5, 0x1, R195, P3 ;  /* 0x0000000105057824 */ /* 0x000fcc00018e06c3 */
[CC--:B-1----:R-:W-:Y:S01]  /*16c50*/  @!P4 LEA R12, P3, R3.reuse, R198.reuse, 0x1 ;  /* 0x000000c6030cc211 */ /* 0x0c2fe200078608ff */
[----:B------:R3:W-:Y:S03]  /*16c60*/  @P4 STS.128 [R241+0x800], RZ ;  /* 0x000800fff1004388 */ /* 0x0007e60000000c00 */
[C---:B------:R-:W-:Y:S02]  /*16c70*/  @!P4 LEA.HI.X R13, R3.reuse, R199, R5, 0x1, P3 ;  /* 0x000000c7030dc211 */ /* 0x040fe400018f0c05 */
[----:B------:R-:W-:-:S03]  /*16c80*/  @!P0 LEA R10, P3, R3, R198, 0x1 ;  /* 0x000000c6030a8211 */ /* 0x000fc600078608ff */
        /* <DEDUP_REMOVED lines=19> */
[----:B------:R-:W-:-:S04]  /*16dc0*/  LEA R2, P3, R3, R198, 0x1 ;  /* 0x000000c603027211 */ /* 0x000fc800078608ff */
[----:B------:R-:W-:-:S05]  /*16dd0*/  LEA.HI.X R3, R3, R199, R5, 0x1, P3 ;  /* 0x000000c703037211 */ /* 0x000fca00018f0c05 */
[----:B------:R-:W-:Y:S01]  /*16de0*/  @!PT LDS RZ, [RZ] ;  /* 0x00000000fffff984 */ /* 0x000fe20000000800 */
[----:B------:R-:W-:Y:S01]  /*16df0*/  @!PT LDS RZ, [RZ] ;  /* 0x00000000fffff984 */ /* 0x000fe20000000800 */
[----:B------:R-:W-:Y:S01]  /*16e00*/  @!PT LDS RZ, [RZ] ;  /* 0x00000000fffff984 */ /* 0x000fe20000000800 */
[----:B------:R4:W-:Y:S04]  /*16e10*/  LDGSTS.E.BYPASS.LTC128B.128 [R241+0x6800], desc[UR6][R2.64+0x180] ;  /* 0x0680018002f17fae */ /* 0x0009e8000b901d46 */
.L_x_1432:
[----:B------:R-:W-:Y:S05]  /*16e20*/  BSYNC B0 ;  /* 0x0000000000007941 */ /* 0x000fea0003800000 */
.L_x_1431:
[----:B------:R-:W-:Y:S04]  /*16e30*/  BSSY B0, `(.L_x_1433) ;  /* 0x0000022000007945 */ /* 0x000fe80003800000 */
[----:B------:R-:W-:Y:S05]  /*16e40*/  @P5 BRA `(.L_x_1434) ;  /* 0x0000000000805947 */ /* 0x000fea0003800000 */
[----:B------:R-:W-:Y:S02]  /*16e50*/  ISETP.GE.AND P5, PT, R14, R79, PT ;  /* 0x0000004f0e00720c */ /* 0x000fe40003fa6270 */
[----:B------:R-:W-:-:S04]  /*16e60*/  LEA R5, P3, R196, R192, 0x5 ;  /* 0x000000c0c4057211 */ /* 0x000fc800078628ff */
[----:B----4-:R-:W-:Y:S02]  /*16e70*/  LEA.HI.X R3, R196, R195, R197, 0x5, P3 ;  /* 0x000000c3c4037211 */ /* 0x010fe400018f2cc5 */
[----:B-1-3--:R-:W-:-:S04]  /*16e80*/  @!P0 LEA R10, P4, R5, R198, 0x1 ;  /* 0x000000c6050a8211 */ /* 0x00afc800078808ff */
        /* <DEDUP_REMOVED lines=28> */
.L_x_1434:
[----:B------:R-:W-:Y:S05]  /*17050*/  BSYNC B0 ;  /* 0x0000000000007941 */ /* 0x000fea0003800000 */
.L_x_1433:
[----:B------:R-:W-:Y:S05]  /*17060*/  @P6 BRA `(.L_x_1352) ;  /* 0x0000000000886947 */ /* 0x000fea0003800000 */
[----:B------:R-:W-:Y:S01]  /*17070*/  ISETP.GE.AND P5, PT, R14, R79, PT ;  /* 0x0000004f0e00720c */ /* 0x000fe20003fa6270 */
[----:B------:R-:W-:Y:S02]  /*17080*/  IMAD.MOV.U32 R193, RZ, RZ, R195 ;  /* 0x000000ffffc17224 */ /* 0x000fe400078e00c3 */
[----:B------:R-:W-:Y:S02]  /*17090*/  IMAD R0, R197, 0x30, RZ ;  /* 0x00000030c5007824 */ /* 0x000fe400078e02ff */
[----:B------:R-:W-:-:S04]  /*170a0*/  IMAD.WIDE.U32 R196, R196, 0x30, R192 ;  /* 0x00000030c4c47825 */ /* 0x000fc800078e00c0 */
[----:B--2-4-:R-:W-:Y:S01]  /*170b0*/  IMAD.IADD R3, R0, 0x1, R197 ;  /* 0x0000000100037824 */ /* 0x014fe200078e02c5 */
[CC--:B-1-3--:R-:W-:Y:S02]  /*170c0*/  @!P0 LEA R6, P4, R196.reuse, R198.reuse, 0x1 ;  /* 0x000000c6c4068211 */ /* 0x0cafe400078808ff */
        /* <DEDUP_REMOVED lines=28> */
.L_x_1352:
[----:B------:R-:W-:Y:S05]  /*17290*/  BSYNC B3 ;  /* 0x0000000000037941 */ /* 0x000fea0003800000 */
.L_x_1301:
[----:B------:R-:W-:Y:S01]  /*172a0*/  LEA R17, R165, 0xffffffc0, 0x6 ;  /* 0xffffffc0a5117811 */ /* 0x000fe200078e30ff */
[----:B------:R-:W-:Y:S01]  /*172b0*/  BSSY B0, `(.L_x_1435) ;  /* 0x0000023000007945 */ /* 0x000fe20003800000 */
[----:B------:R-:W-:-:S03]  /*172c0*/  LOP3.LUT R243, R77, 0xff, RZ, 0xc0, !PT ;  /* 0x000000ff4df37812 */ /* 0x000fc600078ec0ff */
[----:B--2-4-:R-:W-:-:S05]  /*172d0*/  IMAD.IADD R3, R72, 0x1, -R17 ;  /* 0x0000000148037824 */ /* 0x014fca00078e0a11 */
        /* <DEDUP_REMOVED lines=8> */
[----:B-1-3-5:R-:W-:Y:S01]  /*17360*/  @P1 IMAD.MOV.U32 R6, RZ, RZ, R234 ;  /* 0x000000ffff061224 */ /* 0x02afe200078e00ea */
[----:B------:R-:W-:Y:S01]  /*17370*/  @P2 MOV R4, R234 ;  /* 0x000000ea00042202 */ /* 0x000fe20000000f00 */
[--C-:B------:R-:W-:Y:S01]  /*17380*/  @P1 IMAD.MOV.U32 R7, RZ, RZ, R235.reuse ;  /* 0x000000ffff071224 */ /* 0x100fe200078e00eb */
[----:B------:R-:W-:Y:S01]  /*17390*/  @!PT LDS RZ, [RZ] ;  /* 0x00000000fffff984 */ /* 0x000fe20000000800 */
[----:B------:R-:W-:Y:S01]  /*173a0*/  @!PT LDS RZ, [RZ] ;  /* 0x00000000fffff984 */ /* 0x000fe20000000800 */
[----:B------:R-:W-:Y:S01]  /*173b0*/  @!PT LDS RZ, [RZ] ;  /* 0x00000000fffff984 */ /* 0x000fe20000000800 */
[----:B------:R2:W-:Y:S01]  /*173c0*/  @!P6 LDGSTS.E.BYPASS.LTC128B.128 [R241+0x8000], desc[UR6][R234.64] ;  /* 0x08000000eaf1efae */ /* 0x0005e2000b901d46 */
[----:B------:R-:W-:-:S03]  /*173d0*/  @P2 IMAD.MOV.U32 R5, RZ, RZ, R235 ;  /* 0x000000ffff052224 */ /* 0x000fc600078e00eb */
        /* <DEDUP_REMOVED lines=16> */
.L_x_1436:
[----:B------:R-:W-:Y:S05]  /*174e0*/  BSYNC B0 ;  /* 0x0000000000007941 */ /* 0x000fea0003800000 */
.L_x_1435:
[----:B------:R-:W-:Y:S04]  /*174f0*/  BSSY B0, `(.L_x_1437) ;  /* 0x0000025000007945 */ /* 0x000fe80003800000 */
[----:B------:R-:W-:Y:S05]  /*17500*/  @P5 BRA `(.L_x_1438) ;  /* 0x00000000008c5947 */ /* 0x000fea0003800000 */
[C---:B------:R-:W-:Y:S02]  /*17510*/  LOP3.LUT R0, R243.reuse, 0x1, RZ, 0xc0, !PT ;  /* 0x00000001f3007812 */ /* 0x040fe400078ec0ff */
[C---:B------:R-:W-:Y:S02]  /*17520*/  LOP3.LUT P5, RZ, R243.reuse, 0x2, RZ, 0xc0, !PT ;  /* 0x00000002f3ff7812 */ /* 0x040fe400078ac0ff */
[----:B------:R-:W-:Y:S02]  /*17530*/  ISETP.NE.U32.AND P6, PT, R0, 0x1, PT ;  /* 0x000000010000780c */ /* 0x000fe40003fc5070 */
[----:B------:R-:W-:Y:S02]  /*17540*/  LOP3.LUT P3, RZ, R243, 0x4, RZ, 0xc0, !PT ;  /* 0x00000004f3ff7812 */ /* 0x000fe4000786c0ff */
[----:B-123--:R-:W-:-:S05]  /*17550*/  IADD3 R7, P1, R232, R176, RZ ;  /* 0x000000b0e8077210 */ /* 0x00efca0007f3e0ff */
        /* <DEDUP_REMOVED lines=30> */
.L_x_1438:
[----:B------:R-:W-:Y:S05]  /*17740*/  BSYNC B0 ;  /* 0x0000000000007941 */ /* 0x000fea0003800000 */
.L_x_1437:
[----:B------:R-:W-:Y:S04]  /*17750*/  BSSY B0, `(.L_x_1439) ;  /* 0x0000027000007945 */ /* 0x000fe80003800000 */
[----:B------:R-:W-:Y:S05]  /*17760*/  @P4 BRA `(.L_x_1440) ;  /* 0x0000000000944947 */ /* 0x000fea0003800000 */
[C---:B------:R-:W-:Y:S02]  /*17770*/  LOP3.LUT R0, R243.reuse, 0x1, RZ, 0xc0, !PT ;  /* 0x00000001f3007812 */ /* 0x040fe400078ec0ff */
[C---:B------:R-:W-:Y:S02]  /*17780*/  LOP3.LUT P5, RZ, R243.reuse, 0x2, RZ, 0xc0, !PT ;  /* 0x00000002f3ff7812 */ /* 0x040fe400078ac0ff */
[----:B------:R-:W-:Y:S01]  /*17790*/  ISETP.NE.U32.AND P6, PT, R0, 0x1, PT ;  /* 0x000000010000780c */ /* 0x000fe20003fc5070 */
[C---:B------:R-:W-:Y:S01]  /*177a0*/  IMAD.SHL.U32 R0, R68.reuse, 0x20, RZ ;  /* 0x0000002044007824 */ /* 0x040fe200078e00ff */
[C---:B------:R-:W-:Y:S02]  /*177b0*/  LOP3.LUT P4, RZ, R243.reuse, 0x4, RZ, 0xc0, !PT ;  /* 0x00000004f3ff7812 */ /* 0x040fe4000788c0ff */
[----:B------:R-:W-:Y:S02]  /*177c0*/  LOP3.LUT P2, RZ, R243, 0x8, RZ, 0xc0, !PT ;  /* 0x00000008f3ff7812 */ /* 0x000fe4000784c0ff */
[----:B------:R-:W-:-:S02]  /*177d0*/  SHF.L.U64.HI R2, R68, 0x5, R69 ;  /* 0x0000000544027819 */ /* 0x000fc40000010245 */
[----:B-12-4-:R-:W-:-:S05]  /*177e0*/  LEA R5, P1, R68, R176, 0x5 ;  /* 0x000000b044057211 */ /* 0x016fca00078228ff */
[----:B---3-5:R-:W-:-:S04]  /*177f0*/  @!P6 LEA R6, P3, R0, R234, 0x1 ;  /* 0x000000ea0006e211 */ /* 0x028fc800078608ff */
        /* <DEDUP_REMOVED lines=28> */
.L_x_1440:
[----:B------:R-:W-:Y:S05]  /*179c0*/  BSYNC B0 ;  /* 0x0000000000007941 */ /* 0x000fea0003800000 */
.L_x_1439:
[----:B------:R-:W-:Y:S04]  /*179d0*/  BSSY B0, `(.L_x_1441) ;  /* 0x000002a000007945 */ /* 0x000fe80003800000 */
[----:B------:R-:W-:Y:S05]  /*179e0*/  @P0 BRA `(.L_x_1442) ;  /* 0x0000000000a00947 */ /* 0x000fea0003800000 */
[C---:B------:R-:W-:Y:S01]  /*179f0*/  LOP3.LUT R0, R243.reuse, 0x1, RZ, 0xc0, !PT ;  /* 0x00000001f3007812 */ /* 0x040fe200078ec0ff */
[----:B------:R-:W-:Y:S01]  /*17a00*/  IMAD.MOV.U32 R178, RZ, RZ, R176 ;  /* 0x000000ffffb27224 */ /* 0x000fe200078e00b0 */
[----:B------:R-:W-:Y:S02]  /*17a10*/  LOP3.LUT P2, RZ, R243, 0x2, RZ, 0xc0, !PT ;  /* 0x00000002f3ff7812 */ /* 0x000fe4000784c0ff */
[----:B------:R-:W-:Y:S01]  /*17a20*/  ISETP.NE.U32.AND P3, PT, R0, 0x1, PT ;  /* 0x000000010000780c */ /* 0x000fe20003f65070 */
[----:B------:R-:W-:Y:S01]  /*17a30*/  IMAD R0, R69, 0x30, RZ ;  /* 0x0000003045007824 */ /* 0x000fe200078e02ff */
[----:B------:R-:W-:Y:S01]  /*17a40*/  LOP3.LUT P1, RZ, R243, 0x4, RZ, 0xc0, !PT ;  /* 0x00000004f3ff7812 */ /* 0x000fe2000782c0ff */
[----:B-123-5:R-:W-:-:S04]  /*17a50*/  IMAD.WIDE.U32 R6, R68, 0x30, R178 ;  /* 0x0000003044067825 */ /* 0x02efc800078e00b2 */
[----:B----4-:R-:W-:-:S04]  /*17a60*/  IMAD.IADD R5, R7, 0x1, R0 ;  /* 0x0000000107057824 */ /* 0x010fc800078e0200 */
[-C--:B------:R-:W-:Y:S02]  /*17a70*/  @P2 LEA R14, P4, R6, R180.reuse, 0x1 ;  /* 0x000000b4060e2211 */ /* 0x080fe400078808ff */
[----:B------:R-:W-:Y:S02]  /*17a80*/  @!P3 IMAD.WIDE.U32 R10, R68, 0x60, R234 ;  /* 0x00000060440ab825 */ /* 0x000fe400078e00ea */
[C---:B------:R-:W-:Y:S02]  /*17a90*/  @P1 LEA R12, P0, R6.reuse, R180, 0x1 ;  /* 0x000000b4060c1211 */ /* 0x040fe400078008ff */
[----:B------:R-:W-:Y:S01]  /*17aa0*/  @!P3 IMAD R69, R69, 0x60, RZ ;  /* 0x000000604545b824 */ /* 0x000fe200078e02ff */
[CCC-:B------:R-:W-:Y:S02]  /*17ab0*/  @P2 LEA.HI.X R15, R6.reuse, R181.reuse, R5.reuse, 0x1, P4 ;  /* 0x000000b5060f2211 */ /* 0x1c0fe400020f0c05 */
[----:B------:R-:W-:Y:S01]  /*17ac0*/  @P1 LEA.HI.X R13, R6, R181, R5, 0x1, P0 ;  /* 0x000000b5060d1211 */ /* 0x000fe200000f0c05 */
[----:B------:R-:W-:Y:S01]  /*17ad0*/  @!P3 IMAD.IADD R11, R69, 0x1, R11 ;  /* 0x00000001450bb824 */ /* 0x000fe200078e020b */
[----:B------:R-:W-:-:S04]  /*17ae0*/  LOP3.LUT P0, RZ, R243, 0x8, RZ, 0xc0, !PT ;  /* 0x00000008f3ff7812 */ /* 0x000fc8000780c0ff */
        /* <DEDUP_REMOVED lines=16> */
[----:B------:R-:W-:-:S04]  /*17bf0*/  LEA R4, P0, R6, R180, 0x1 ;  /* 0x000000b406047211 */ /* 0x000fc800078008ff */
[----:B------:R-:W-:-:S05]  /*17c00*/  LEA.HI.X R5, R6, R181, R5, 0x1, P0 ;  /* 0x000000b506057211 */ /* 0x000fca00000f0c05 */
[----:B------:R-:W-:Y:S01]  /*17c10*/  @!PT LDS RZ, [RZ] ;  /* 0x00000000fffff984 */ /* 0x000fe20000000800 */
[----:B------:R-:W-:Y:S01]  /*17c20*/  @!PT LDS RZ, [RZ] ;  /* 0x00000000fffff984 */ /* 0x000fe20000000800 */
[----:B------:R-:W-:Y:S01]  /*17c30*/  @!PT LDS RZ, [RZ] ;  /* 0x00000000fffff984 */ /* 0x000fe20000000800 */
[----:B------:R2:W-:Y:S01]  /*17c40*/  LDGSTS.E.BYPASS.LTC128B.128 [R241+0xf800], desc[UR6][R4.64+0x180] ;  /* 0x0f80018004f17fae */ /* 0x0005e2000b901d46 */
[----:B------:R-:W-:Y:S05]  /*17c50*/  BRA `(.L_x_1442) ;  /* 0x0000000000047947 */ /* 0x000fea0003800000 */
.L_x_1443:
[----:B------:R2:W-:Y:S02]  /*17c60*/  STS.128 [R241+0xf800], RZ ;  /* 0x00f800fff1007388 */ /* 0x0005e40000000c00 */
.L_x_1442:
[----:B------:R-:W-:Y:S05]  /*17c70*/  BSYNC B0 ;  /* 0x0000000000007941 */ /* 0x000fea0003800000 */
.L_x_1441:
        /* <DEDUP_REMOVED lines=16> */
[----:B-12-4-:R-:W-:Y:S01]  /*17d80*/  @P1 IMAD.MOV.U32 R4, RZ, RZ, R188 ;  /* 0x000000ffff041224 */ /* 0x016fe200078e00bc */
        /* <DEDUP_REMOVED lines=23> */
.L_x_1445:
[----:B------:R-:W-:Y:S05]  /*17f00*/  BSYNC B0 ;  /* 0x0000000000007941 */ /* 0x000fea0003800000 */
.L_x_1444:
[----:B------:R1:W-:Y:S01]  /*17f10*/  @P6 STS.128 [R241+0x10800], RZ ;  /* 0x010800fff1006388 */ /* 0x0003e20000000c00 */
[----:B------:R-:W-:Y:S03]  /*17f20*/  BSSY B0, `(.L_x_1446) ;  /* 0x0000028000007945 */ /* 0x000fe60003800000 */
[----:B------:R1:W-:Y:S04]  /*17f30*/  @P6 STS.128 [R241+0x12800], RZ ;  /* 0x012800fff1006388 */ /* 0x0003e80000000c00 */
[----:B------:R1:W-:Y:S04]  /*17f40*/  @P6 STS.128 [R241+0x14800], RZ ;  /* 0x014800fff1006388 */ /* 0x0003e80000000c00 */
[----:B------:R1:W-:Y:S01]  /*17f50*/  @P6 STS.128 [R241+0x16800], RZ ;  /* 0x016800fff1006388 */ /* 0x0003e20000000c00 */
[----:B------:R-:W-:Y:S05]  /*17f60*/  @P6 BRA `(.L_x_1447) ;  /* 0x00000000008c6947 */ /* 0x000fea0003800000 */
[C---:B------:R-:W-:Y:S02]  /*17f70*/  LOP3.LUT R0, R243.reuse, 0x1, RZ, 0xc0, !PT ;  /* 0x00000001f3007812 */ /* 0x040fe400078ec0ff */
[C---:B------:R-:W-:Y:S02]  /*17f80*/  LOP3.LUT P5, RZ, R243.reuse, 0x2, RZ, 0xc0, !PT ;  /* 0x00000002f3ff7812 */ /* 0x040fe400078ac0ff */
[----:B------:R-:W-:Y:S02]  /*17f90*/  ISETP.NE.U32.AND P6, PT, R0, 0x1, PT ;  /* 0x000000010000780c */ /* 0x000fe40003fc5070 */
[----:B------:R-:W-:Y:S02]  /*17fa0*/  LOP3.LUT P3, RZ, R243, 0x4, RZ, 0xc0, !PT ;  /* 0x00000004f3ff7812 */ /* 0x000fe4000786c0ff */
[----:B-12-4-:R-:W-:-:S05]  /*17fb0*/  IADD3 R5, P1, R230, R182, RZ ;  /* 0x000000b6e6057210 */ /* 0x016fca0007f3e0ff */
[----:B------:R-:W-:Y:S02]  /*17fc0*/  IMAD.X R3, R231, 0x1, R185, P1 ;  /* 0x00000001e7037824 */ /* 0x000fe400008e06b9 */
[C---:B------:R-:W-:Y:S02]  /*17fd0*/  @P5 LEA R8, P1, R5.reuse, R190, 0x1 ;  /* 0x000000be05085211 */ /* 0x040fe400078208ff */
[C---:B---3--:R-:W-:Y:S02]  /*17fe0*/  @!P6 LEA R10, P2, R230.reuse, R188, 0x1 ;  /* 0x000000bce60ae211 */ /* 0x048fe400078408ff */
[----:B------:R-:W-:Y:S02]  /*17ff0*/  @P5 LEA.HI.X R9, R5, R191, R3, 0x1, P1 ;  /* 0x000000bf05095211 */ /* 0x000fe400008f0c03 */
[----:B------:R-:W-:Y:S02]  /*18000*/  @!P6 LEA.HI.X R11, R230, R189, R231, 0x1, P2 ;  /* 0x000000bde60be211 */ /* 0x000fe400010f0ce7 */
[----:B------:R-:W-:-:S02]  /*18010*/  LOP3.LUT P2, RZ, R243, 0x8, RZ, 0xc0, !PT ;  /* 0x00000008f3ff7812 */ /* 0x000fc4000784c0ff */
[CC--:B-----5:R-:W-:Y:S01]  /*18020*/  @P3 LEA R6, P1, R5.reuse, R190.reuse, 0x1 ;  /* 0x000000be05063211 */ /* 0x0e0fe200078208ff */
        /* <DEDUP_REMOVED lines=23> */
.L_x_1447:
[----:B------:R-:W-:Y:S05]  /*181a0*/  BSYNC B0 ;  /* 0x0000000000007941 */ /* 0x000fea0003800000 */
.L_x_1446:
        /* <DEDUP_REMOVED lines=8> */
[----:B------:R-:W-:Y:S01]  /*18230*/  ISETP.NE.U32.AND P6, PT, R0, 0x1, PT ;  /* 0x000000010000780c */ /* 0x000fe20003fc5070 */
[C---:B------:R-:W-:Y:S01]  /*18240*/  IMAD.SHL.U32 R0, R70.reuse, 0x20, RZ ;  /* 0x0000002046007824 */ /* 0x040fe200078e00ff */
[C---:B------:R-:W-:Y:S02]  /*18250*/  LOP3.LUT P4, RZ, R243.reuse, 0x4, RZ, 0xc0, !PT ;  /* 0x00000004f3ff7812 */ /* 0x040fe4000788c0ff */
[----:B------:R-:W-:Y:S02]  /*18260*/  LOP3.LUT P2, RZ, R243, 0x8, RZ, 0xc0, !PT ;  /* 0x00000008f3ff7812 */ /* 0x000fe4000784c0ff */
[----:B-1----:R-:W-:-:S02]  /*18270*/  SHF.L.U64.HI R2, R70, 0x5, R71 ;  /* 0x0000000546027819 */ /* 0x002fc40000010247 */
[----:B------:R-:W-:-:S05]  /*18280*/  LEA R3, P1, R70, R182, 0x5 ;  /* 0x000000b646037211 */ /* 0x000fca00078228ff */
[----:B--2-4-:R-:W-:-:S04]  /*18290*/  @!P6 LEA R4, P3, R0, R188, 0x1 ;  /* 0x000000bc0004e211 */ /* 0x014fc800078608ff */
[----:B------:R-:W-:Y:S02]  /*182a0*/  @!P6 LEA.HI.X R5, R0, R189, R2, 0x1, P3 ;  /* 0x000000bd0005e211 */ /* 0x000fe400018f0c02 */
[----:B------:R-:W-:Y:S02]  /*182b0*/  LEA.HI.X R0, R70, R185, R71, 0x5, P1 ;  /* 0x000000b946007211 */ /* 0x000fe400008f2c47 */
[CC--:B------:R-:W-:Y:S01]  /*182c0*/  @P5 LEA R8, P1, R3.reuse, R190.reuse, 0x1 ;  /* 0x000000be03085211 */ /* 0x0c0fe200078208ff */
[----:B------:R-:W-:Y:S01]  /*182d0*/  @!PT LDS RZ, [RZ] ;  /* 0x00000000fffff984 */ /* 0x000fe20000000800 */
[----:B------:R-:W-:Y:S01]  /*182e0*/  @!PT LDS RZ, [RZ] ;  /* 0x00000000fffff984 */ /* 0x000fe20000000800 */
[----:B------:R-:W-:Y:S01]  /*182f0*/  @!PT LDS RZ, [RZ] ;  /* 0x00000000fffff984 */ /* 0x000fe20000000800 */
[----:B------:R1:W-:Y:S01]  /*18300*/  @!P6 LDGSTS.E.BYPASS.LTC128B.128 [R241+0x11000], desc[UR6][R4.64] ;  /* 0x1100000004f1efae */ /* 0x0003e2000b901d46 */
[CC--:B---3-5:R-:W-:Y:S02]  /*18310*/  @P4 LEA R6, P3, R3.reuse, R190.reuse, 0x1 ;  /* 0x000000be03064211 */ /* 0x0e8fe400078608ff */
        /* <DEDUP_REMOVED lines=20> */
.L_x_1449:
[----:B------:R-:W-:Y:S05]  /*18460*/  BSYNC B0 ;  /* 0x0000000000007941 */ /* 0x000fea0003800000 */
.L_x_1448:
[----:B------:R2:W-:Y:S01]  /*18470*/  @P0 STS.128 [R241+0x11800], RZ ;  /* 0x011800fff1000388 */ /* 0x0005e20000000c00 */
[----:B------:R-:W-:Y:S01]  /*18480*/  SHF.R.S32.HI R0, RZ, 0x1f, R57 ;  /* 0x0000001fff007819 */ /* 0x000fe20000011439 */
[----:B------:R-:W-:Y:S02]  /*18490*/  BSSY B0, `(.L_x_1450) ;  /* 0x000002f000007945 */ /* 0x000fe40003800000 */
[----:B------:R2:W-:Y:S01]  /*184a0*/  @P0 STS.128 [R241+0x13800], RZ ;  /* 0x013800fff1000388 */ /* 0x0005e20000000c00 */
[----:B------:R-:W-:-:S03]  /*184b0*/  LEA.HI R0, R0, R57, RZ, 0x5 ;  /* 0x0000003900007211 */ /* 0x000fc600078f28ff */
[----:B------:R2:W-:Y:S01]  /*184c0*/  @P0 STS.128 [R241+0x15800], RZ ;  /* 0x015800fff1000388 */ /* 0x0005e20000000c00 */
[----:B-1----:R-:W-:-:S03]  /*184d0*/  SHF.R.S32.HI R2, RZ, 0x5, R0 ;  /* 0x00000005ff027819 */ /* 0x002fc60000011400 */
        /* <DEDUP_REMOVED lines=10> */
[-C--:B------:R-:W-:Y:S02]  /*18580*/  @P2 LEA R8, P4, R184, R190.reuse, 0x1 ;  /* 0x000000beb8082211 */ /* 0x080fe400078808ff */
[----:B--2-4-:R-:W-:Y:S02]  /*18590*/  @!P3 IMAD.WIDE.U32 R4, R70, 0x60, R188 ;  /* 0x000000604604b825 */ /* 0x014fe400078e00bc */
[C---:B---3-5:R-:W-:Y:S02]  /*185a0*/  @P1 LEA R6, P0, R184.reuse, R190, 0x1 ;  /* 0x000000beb8061211 */ /* 0x068fe400078008ff */
        /* <DEDUP_REMOVED lines=28> */
.L_x_1452:
[----:B------:R2:W-:Y:S02]  /*18770*/  STS.128 [R241+0x17800], RZ ;  /* 0x017800fff1007388 */ /* 0x0005e40000000c00 */
.L_x_1451:
[----:B------:R-:W-:Y:S05]  /*18780*/  BSYNC B0 ;  /* 0x0000000000007941 */ /* 0x000fea0003800000 */
.L_x_1450:
[C---:B------:R-:W-:Y:S01]  /*18790*/  IMAD.SHL.U32 R0, R59.reuse, 0x40, RZ ;  /* 0x000000403b007824 */ /* 0x040fe200078e00ff */
[----:B------:R-:W-:Y:S01]  /*187a0*/  R2P PR, R59, 0x6 ;  /* 0x000000063b007804 */ /* 0x000fe20000000000 */
[----:B------:R-:W-:Y:S01]  /*187b0*/  IMAD.SHL.U32 R186, R186, 0x8, RZ ;  /* 0x00000008baba7824 */ /* 0x000fe200078e00ff */
[----:B------:R-:W0:Y:S01]  /*187c0*/  LDGDEPBAR ;  /* 0x00000000000079af */ /* 0x000e220000000000 */
[----:B------:R-:W-:Y:S01]  /*187d0*/  IMAD R225, R2, 0x400, R55 ;  /* 0x0000040002e17824 */ /* 0x000fe200078e0237 */
[----:B------:R-:W-:-:S04]  /*187e0*/  LOP3.LUT R3, R0, 0x1c0, RZ, 0xc0, !PT ;  /* 0x000001c000037812 */ /* 0x000fc800078ec0ff */
[----:B------:R-:W-:Y:S02]  /*187f0*/  LOP3.LUT R186, R3, 0x8, R186, 0xf8, !PT ;  /* 0x0000000803ba7812 */ /* 0x000fe400078ef8ba */
[----:B------:R-:W-:Y:S02]  /*18800*/  SHF.R.U32.HI R3, RZ, 0x3, R3 ;  /* 0x00000003ff037819 */ /* 0x000fe40000011603 */
[----:B------:R-:W-:Y:S02]  /*18810*/  LEA R225, R225, UR4, 0x1 ;  /* 0x00000004e1e17c11 */ /* 0x000fe4000f8e08ff */
[----:B------:R-:W-:Y:S02]  /*18820*/  LOP3.LUT R224, R186, R3, RZ, 0x3c, !PT ;  /* 0x00000003bae07212 */ /* 0x000fe400078e3cff */
[----:B------:R-:W-:Y:S01]  /*18830*/  MOV R3, 0x40 ;  /* 0x0000004000037802 */ /* 0x000fe20000000f00 */
[----:B------:R-:W-:Y:S01]  /*18840*/  LDSM.16.M88.4 R36, [R225] ;  /* 0x00000000e124783b */ /* 0x000fe20000000200 */
[----:B------:R-:W-:-:S02]  /*18850*/  IMAD R223, R58, 0x2, R225 ;  /* 0x000000023adf7824 */ /* 0x000fc400078e02e1 */
[----:B------:R-:W-:Y:S01]  /*18860*/  IMAD R224, R73, 0x200, R224 ;  /* 0x0000020049e07824 */ /* 0x000fe200078e02e0 */
[----:B------:R-:W-:Y:S01]  /*18870*/  SEL R3, R3, 0xffffffc0, !P2 ;  /* 0xffffffc003037807 */ /* 0x000fe20005000000 */
[C---:B------:R-:W-:Y:S01]  /*18880*/  IMAD R221, R56.reuse, 0x2, R225 ;  /* 0x0000000238dd7824 */ /* 0x040fe200078e02e1 */
[----:B---34-:R-:W-:Y:S01]  /*18890*/  LDSM.16.M88.4 R12, [R223] ;  /* 0x00000000df0c783b */ /* 0x018fe20000000200 */
[----:B------:R-:W-:Y:S01]  /*188a0*/  IMAD R220, R56, 0x2, R223 ;  /* 0x0000000238dc7824 */ /* 0x000fe200078e02df */
[----:B------:R-:W-:Y:S02]  /*188b0*/  LEA R224, R224, UR4, 0x1 ;  /* 0x00000004e0e07c11 */ /* 0x000fe4000f8e08ff */
[----:B------:R-:W-:Y:S02]  /*188c0*/  LDSM.16.M88.4 R96, [R221] ;  /* 0x00000000dd60783b */ /* 0x000fe40000000200 */
[C---:B------:R-:W-:Y:S01]  /*188d0*/  IADD3 R0, R224.reuse, 0x8000, RZ ;  /* 0x00008000e0007810 */ /* 0x040fe20007ffe0ff */
[C---:B------:R-:W-:Y:S01]  /*188e0*/  VIADD R222, R224.reuse, 0x8020 ;  /* 0x00008020e0de7836 */ /* 0x040fe20000000000 */
[----:B------:R-:W2:Y:S01]  /*188f0*/  LDSM.16.M88.4 R20, [R224+0x8000] ;  /* 0x00800000e014783b */ /* 0x000ea20000000200 */
[----:B------:R-:W-:-:S02]  /*18900*/  IMAD.IADD R219, R224, 0x1, R3 ;  /* 0x00000001e0db7824 */ /* 0x000fc400078e0203 */
[----:B------:R-:W-:Y:S01]  /*18910*/  @P1 VIADD R222, R0, 0xffffffe0 ;  /* 0xffffffe000de1836 */ /* 0x000fe20000000000 */
[----:B------:R-:W3:Y:S04]  /*18920*/  LDSM.16.M88.4 R44, [R224+0x8800] ;  /* 0x00880000e02c783b */ /* 0x000ee80000000200 */
[----:B------:R-:W4:Y:S01]  /*18930*/  LDSM.16.M88.4 R28, [R222] ;  /* 0x00000000de1c783b */ /* 0x000f220000000200 */
[----:B------:R-:W-:-:S03]  /*18940*/  IADD3 R215, R3, R222, RZ ;  /* 0x000000de03d77210 */ /* 0x000fc60007ffe0ff */
[----:B------:R-:W-:Y:S04]  /*18950*/  LDSM.16.M88.4 R68, [R219+0x8000] ;  /* 0x00800000db44783b */ /* 0x000fe80000000200 */
[----:B------:R-:W4:Y:S04]  /*18960*/  LDSM.16.M88.4 R84, [R224+0x9000] ;  /* 0x00900000e054783b */ /* 0x000f280000000200 */
[----:B------:R-:W4:Y:S04]  /*18970*/  LDSM.16.M88.4 R24, [R224+0x9800] ;  /* 0x00980000e018783b */ /* 0x000f280000000200 */
[----:B------:R-:W4:Y:S04]  /*18980*/  LDSM.16.M88.4 R76, [R222+0x800] ;  /* 0x00080000de4c783b */ /* 0x000f280000000200 */
[----:B-1----:R-:W-:Y:S04]  /*18990*/  LDSM.16.M88.4 R8, [R220] ;  /* 0x00000000dc08783b */ /* 0x002fe80000000200 */
[----:B------:R-:W1:Y:S04]  /*189a0*/  LDSM.16.M88.4 R104, [R215] ;  /* 0x00000000d768783b */ /* 0x000e680000000200 */
[----:B------:R-:W1:Y:S01]  /*189b0*/  LDSM.16.M88.4 R60, [R222+0x1000] ;  /* 0x00100000de3c783b */ /* 0x000e620000000200 */
[C---:B--2--5:R-:W-:Y:S03]  /*189c0*/  HMMA.16816.F32.BF16 R4, R36.reuse, R20, RZ ;  /* 0x000000142404723c */ /* 0x064fe600000418ff */
[----:B------:R-:W2:Y:S04]  /*189d0*/  LDSM.16.M88.4 R48, [R222+0x1800] ;  /* 0x00180000de30783b */ /* 0x000ea80000000200 */
[----:B------:R-:W2:Y:S01]  /*189e0*/  LDSM.16.M88.4 R100, [R219+0x8800] ;  /* 0x00880000db64783b */ /* 0x000ea20000000200 */
[C---:B------:R-:W-:Y:S03]  /*189f0*/  HMMA.16816.F32.BF16 R20, R36.reuse, R22, RZ ;  /* 0x000000162414723c */ /* 0x040fe600000418ff */
[----:B------:R-:W-:Y:S03]  /*18a00*/  LDSM.16.M88.4 R88, [R224+0xa000] ;  /* 0x00a00000e058783b */ /* 0x000fe60000000200 */
[C---:B---3--:R-:W-:Y:S01]  /*18a10*/  HMMA.16816.F32.BF16 R32, R36.reuse, R44, RZ ;  /* 0x0000002c2420723c */ /* 0x048fe200000418ff */
[----:B------:R-:W-:Y:S04]  /*18a20*/  LDSM.16.M88.4 R40, [R219+0x9000] ;  /* 0x00900000db28783b */ /* 0x000fe80000000200 */
[----:B------:R-:W-:Y:S01]  /*18a30*/  LDSM.16.M88.4 R92, [R215+0x800] ;  /* 0x00080000d75c783b */ /* 0x000fe20000000200 */
[----:B------:R-:W-:Y:S03]  /*18a40*/  HMMA.16816.F32.BF16 R44, R36, R46, RZ ;  /* 0x0000002e242c723c */ /* 0x000fe600000418ff */
[----:B------:R-:W3:Y:S03]  /*18a50*/  LD.E R0, desc[UR6][R18.64+0x18c] ;  /* 0x00018c0612007980 */ /* 0x000ee6000c101900 */
[C---:B----4-:R-:W-:Y:S01]  /*18a60*/  HMMA.16816.F32.BF16 R4, R12.reuse, R28, R4 ;  /* 0x0000001c0c04723c */ /* 0x050fe20000041804 */
[----:B------:R-:W-:Y:S04]  /*18a70*/  LDSM.16.M88.4 R112, [R219+0xd000] ;  /* 0x00d00000db70783b */ /* 0x000fe80000000200 */
[----:B------:R-:W-:Y:S01]  /*18a80*/  LDSM.16.M88.4 R108, [R224+0xe800] ;  /* 0x00e80000e06c783b */ /* 0x000fe20000000200 */
[----:B------:R-:W-:Y:S03]  /*18a90*/  HMMA.16816.F32.BF16 R20, R12, R30, R20 ;  /* 0x0000001e0c14723c */ /* 0x000fe60000041814 */
[----:B------:R-:W-:Y:S03]  /*18aa0*/  LDSM.16.M88.4 R28, [R219+0x9800] ;  /* 0x00980000db1c783b */ /* 0x000fe60000000200 */
[C---:B------:R-:W-:Y:S01]  /*18ab0*/  HMMA.16816.F32.BF16 R64, R36.reuse, R84, RZ ;  /* 0x000000542440723c */ /* 0x040fe200000418ff */
[----:B------:R-:W-:Y:S05]  /*18ac0*/  LDSM.16.M88.4 R116, [R222+0x5800] ;  /* 0x00580000de74783b */ /* 0x000fea0000000200 */
[----:B------:R-:W-:Y:S06]  /*18ad0*/  HMMA.16816.F32.BF16 R84, R36, R86, RZ ;  /* 0x000000562454723c */ /* 0x000fec00000418ff */
[----:B------:R-:W-:Y:S06]  /*18ae0*/  HMMA.16816.F32.BF16 R4, R96, R68, R4 ;  /* 0x000000446004723c */ /* 0x000fec0000041804 */
[----:B------:R-:W-:Y:S06]  /*18af0*/  HMMA.16816.F32.BF16 R80, R36, R24, RZ ;  /* 0x000000182450723c */ /* 0x000fec00000418ff */
[----:B------:R-:W-:Y:S01]  /*18b00*/  HMMA.16816.F32.BF16 R20, R96, R70, R20 ;  /* 0x000000466014723c */ /* 0x000fe20000041814 */
[----:B------:R-:W-:Y:S05]  /*18b10*/  LDSM.16.M88.4 R68, [R215+0x1000] ;  /* 0x00100000d744783b */ /* 0x000fea0000000200 */
[----:B------:R-:W-:Y:S01]  /*18b20*/  HMMA.16816.F32.BF16 R36, R36, R26, RZ ;  /* 0x0000001a2424723c */ /* 0x000fe200000418ff */
[----:B------:R-:W4:Y:S05]  /*18b30*/  LDSM.16.M88.4 R24, [R225+0x2000] ;  /* 0x00200000e118783b */ /* 0x000f2a0000000200 */
[C---:B------:R-:W-:Y:S06]  /*18b40*/  HMMA.16816.F32.BF16 R32, R12.reuse, R76, R32 ;  /* 0x0000004c0c20723c */ /* 0x040fec0000041820 */
[----:B------:R-:W-:Y:S01]  /*18b50*/  HMMA.16816.F32.BF16 R44, R12, R78, R44 ;  /* 0x0000004e0c2c723c */ /* 0x000fe2000004182c */
[----:B------:R-:W-:Y:S05]  /*18b60*/  LDSM.16.M88.4 R76, [R224+0xa800] ;  /* 0x00a80000e04c783b */ /* 0x000fea0000000200 */
[----:B-1----:R-:W-:Y:S06]  /*18b70*/  HMMA.16816.F32.BF16 R4, R8, R104, R4 ;  /* 0x000000680804723c */ /* 0x002fec0000041804 */
[C---:B------:R-:W-:Y:S06]  /*18b80*/  HMMA.16816.F32.BF16 R64, R12.reuse, R60, R64 ;  /* 0x0000003c0c40723c */ /* 0x040fec0000041840 */
[C---:B------:R-:W-:Y:S01]  /*18b90*/  HMMA.16816.F32.BF16 R84, R12.reuse, R62, R84 ;  /* 0x0000003e0c54723c */ /* 0x040fe20000041854 */
[----:B------:R-:W-:Y:S05]  /*18ba0*/  LDSM.16.M88.4 R60, [R215+0x1800] ;  /* 0x00180000d73c783b */ /* 0x000fea0000000200 */
[----:B--2---:R-:W-:Y:S06]  /*18bb0*/  HMMA.16816.F32.BF16 R80, R12, R48, R80 ;  /* 0x000000300c50723c */ /* 0x004fec0000041850 */
[----:B------:R-:W-:Y:S01]  /*18bc0*/  HMMA.16816.F32.BF16 R20, R8, R106, R20 ;  /* 0x0000006a0814723c */ /* 0x000fe20000041814 */
[----:B------:R-:W-:Y:S05]  /*18bd0*/  LDSM.16.M88.4 R104, [R222+0x2800] ;  /* 0x00280000de68783b */ /* 0x000fea0000000200 */
[----:B------:R-:W-:Y:S01]  /*18be0*/  HMMA.16816.F32.BF16 R12, R12, R50, R36 ;  /* 0x000000320c0c723c */ /* 0x000fe20000041824 */
[----:B------:R-:W-:Y:S04]  /*18bf0*/  LDSM.16.M88.4 R36, [R223+0x2000] ;  /* 0x00200000df24783b */ /* 0x000fe80000000200 */
[----:B------:R-:W1:Y:S01]  /*18c00*/  LDSM.16.M88.4 R48, [R222+0x2000] ;  /* 0x00200000de30783b */ /* 0x000e620000000200 */
[C---:B------:R-:W-:Y:S06]  /*18c10*/  HMMA.16816.F32.BF16 R32, R96.reuse, R100, R32 ;  /* 0x000000646020723c */ /* 0x040fec0000041820 */
[----:B------:R-:W-:Y:S01]  /*18c20*/  HMMA.16816.F32.BF16 R44, R96, R102, R44 ;  /* 0x00000066602c723c */ /* 0x000fe2000004182c */
[----:B------:R-:W-:Y:S05]  /*18c30*/  LDSM.16.M88.4 R100, [R219+0xa000] ;  /* 0x00a00000db64783b */ /* 0x000fea0000000200 */
[----:B----4-:R-:W-:Y:S06]  /*18c40*/  HMMA.16816.F32.BF16 R4, R24, R88, R4 ;  /* 0x000000581804723c */ /* 0x010fec0000041804 */
[C---:B------:R-:W-:Y:S06]  /*18c50*/  HMMA.16816.F32.BF16 R64, R96.reuse, R40, R64 ;  /* 0x000000286040723c */ /* 0x040fec0000041840 */
[C---:B------:R-:W-:Y:S01]  /*18c60*/  HMMA.16816.F32.BF16 R84, R96.reuse, R42, R84 ;  /* 0x0000002a6054723c */ /* 0x040fe20000041854 */
[----:B------:R-:W-:Y:S05]  /*18c70*/  LDSM.16.M88.4 R40, [R224+0xb000] ;  /* 0x00b00000e028783b */ /* 0x000fea0000000200 */
[----:B------:R-:W-:Y:S06]  /*18c80*/  HMMA.16816.F32.BF16 R80, R96, R28, R80 ;  /* 0x0000001c6050723c */ /* 0x000fec0000041850 */
[----:B------:R-:W-:Y:S01]  /*18c90*/  HMMA.16816.F32.BF16 R20, R24, R90, R20 ;  /* 0x0000005a1814723c */ /* 0x000fe20000041814 */
[----:B------:R-:W-:Y:S05]  /*18ca0*/  LDSM.16.M88.4 R88, [R219+0xa800] ;  /* 0x00a80000db58783b */ /* 0x000fea0000000200 */
[----:B------:R-:W-:Y:S01]  /*18cb0*/  HMMA.16816.F32.BF16 R96, R96, R30, R12 ;  /* 0x0000001e6060723c */ /* 0x000fe2000004180c */
[----:B------:R-:W2:Y:S04]  /*18cc0*/  LDSM.16.M88.4 R12, [R221+0x2000] ;  /* 0x00200000dd0c783b */ /* 0x000ea80000000200 */
[----:B------:R-:W4:Y:S01]  /*18cd0*/  LDSM.16.M88.4 R28, [R224+0xb800] ;  /* 0x00b80000e01c783b */ /* 0x000f220000000200 */
[C---:B------:R-:W-:Y:S06]  /*18ce0*/  HMMA.16816.F32.BF16 R32, R8.reuse, R92, R32 ;  /* 0x0000005c0820723c */ /* 0x040fec0000041820 */
[----:B------:R-:W-:Y:S01]  /*18cf0*/  HMMA.16816.F32.BF16 R44, R8, R94, R44 ;  /* 0x0000005e082c723c */ /* 0x000fe2000004182c */
[----:B------:R-:W-:Y:S05]  /*18d00*/  LDSM.16.M88.4 R92, [R222+0x3000] ;  /* 0x00300000de5c783b */ /* 0x000fea0000000200 */
[C---:B-1----:R-:W-:Y:S06]  /*18d10*/  HMMA.16816.F32.BF16 R4, R36.reuse, R48, R4 ;  /* 0x000000302404723c */ /* 0x042fec0000041804 */
[----:B------:R-:W-:Y:S01]  /*18d20*/  HMMA.16816.F32.BF16 R20, R36, R50, R20 ;  /* 0x000000322414723c */ /* 0x000fe20000041814 */
[----:B------:R-:W-:Y:S05]  /*18d30*/  LDSM.16.M88.4 R48, [R219+0xb000] ;  /* 0x00b00000db30783b */ /* 0x000fea0000000200 */
[C---:B------:R-:W-:Y:S06]  /*18d40*/  HMMA.16816.F32.BF16 R64, R8.reuse, R68, R64 ;  /* 0x000000440840723c */ /* 0x040fec0000041840 */
[C---:B------:R-:W-:Y:S01]  /*18d50*/  HMMA.16816.F32.BF16 R84, R8.reuse, R70, R84 ;  /* 0x000000460854723c */ /* 0x040fe20000041854 */
[----:B------:R-:W-:Y:S05]  /*18d60*/  LDSM.16.M88.4 R68, [R222+0x3800] ;  /* 0x00380000de44783b */ /* 0x000fea0000000200 */
[C---:B------:R-:W-:Y:S06]  /*18d70*/  HMMA.16816.F32.BF16 R80, R8.reuse, R60, R80 ;  /* 0x0000003c0850723c */ /* 0x040fec0000041850 */
[----:B------:R-:W-:Y:S01]  /*18d80*/  HMMA.16816.F32.BF16 R96, R8, R62, R96 ;  /* 0x0000003e0860723c */ /* 0x000fe20000041860 */
[----:B------:R-:W-:Y:S04]  /*18d90*/  LDSM.16.M88.4 R8, [R220+0x2000] ;  /* 0x00200000dc08783b */ /* 0x000fe80000000200 */
[----:B------:R-:W1:Y:S01]  /*18da0*/  LDSM.16.M88.4 R60, [R215+0x2000] ;  /* 0x00200000d73c783b */ /* 0x000e620000000200 */
[C---:B------:R-:W-:Y:S06]  /*18db0*/  HMMA.16816.F32.BF16 R32, R24.reuse, R76, R32 ;  /* 0x0000004c1820723c */ /* 0x040fec0000041820 */
[----:B------:R-:W-:Y:S01]  /*18dc0*/  HMMA.16816.F32.BF16 R44, R24, R78, R44 ;  /* 0x0000004e182c723c */ /* 0x000fe2000004182c */
[----:B------:R-:W-:Y:S05]  /*18dd0*/  LDSM.16.M88.4 R76, [R215+0x2800] ;  /* 0x00280000d74c783b */ /* 0x000fea0000000200 */
[C---:B--2---:R-:W-:Y:S06]  /*18de0*/  HMMA.16816.F32.BF16 R4, R12.reuse, R100, R4 ;  /* 0x000000640c04723c */ /* 0x044fec0000041804 */
[----:B------:R-:W-:Y:S01]  /*18df0*/  HMMA.16816.F32.BF16 R20, R12, R102, R20 ;  /* 0x000000660c14723c */ /* 0x000fe20000041814 */
[----:B------:R-:W-:Y:S05]  /*18e00*/  LDSM.16.M88.4 R100, [R223+0x4000] ;  /* 0x00400000df64783b */ /* 0x000fea0000000200 */
[C---:B------:R-:W-:Y:S06]  /*18e10*/  HMMA.16816.F32.BF16 R64, R24.reuse, R40, R64 ;  /* 0x000000281840723c */ /* 0x040fec0000041840 */
[C---:B------:R-:W-:Y:S01]  /*18e20*/  HMMA.16816.F32.BF16 R84, R24.reuse, R42, R84 ;  /* 0x0000002a1854723c */ /* 0x040fe20000041854 */
[----:B------:R-:W-:Y:S05]  /*18e30*/  LDSM.16.M88.4 R40, [R219+0xb800] ;  /* 0x00b80000db28783b */ /* 0x000fea0000000200 */
[C---:B----4-:R-:W-:Y:S06]  /*18e40*/  HMMA.16816.F32.BF16 R80, R24.reuse, R28, R80 ;  /* 0x0000001c1850723c */ /* 0x050fec0000041850 */
[----:B------:R-:W-:Y:S01]  /*18e50*/  HMMA.16816.F32.BF16 R96, R24, R30, R96 ;  /* 0x0000001e1860723c */ /* 0x000fe20000041860 */
[----:B------:R-:W-:Y:S04]  /*18e60*/  LDSM.16.M88.4 R28, [R225+0x4000] ;  /* 0x00400000e11c783b */ /* 0x000fe80000000200 */
[----:B------:R-:W2:Y:S01]  /*18e70*/  LDSM.16.M88.4 R24, [R224+0xc000] ;  /* 0x00c00000e018783b */ /* 0x000ea20000000200 */
        /* <DEDUP_REMOVED lines=11> */
[----:B------:R-:W1:Y:S04]  /*18f30*/  LDSM.16.M88.4 R36, [R222+0x4000] ;  /* 0x00400000de24783b */ /* 0x000e680000000200 */
[----:B------:R-:W4:Y:S01]  /*18f40*/  LDSM.16.M88.4 R68, [R215+0x3000] ;  /* 0x00300000d744783b */ /* 0x000f220000000200 */
        /* <DEDUP_REMOVED lines=9> */
[C---:B------:R-:W-:Y:S06]  /*18fe0*/  HMMA.16816.F32.BF16 R80, R12.reuse, R40, R80 ;  /* 0x000000280c50723c */ /* 0x040fec0000041850 */
[----:B------:R-:W-:Y:S01]  /*18ff0*/  HMMA.16816.F32.BF16 R96, R12, R42, R96 ;  /* 0x0000002a0c60723c */ /* 0x000fe20000041860 */
[----:B------:R-:W2:Y:S04]  /*19000*/  LDSM.16.M88.4 R12, [R219+0xc000] ;  /* 0x00c00000db0c783b */ /* 0x000ea80000000200 */
[----:B------:R-:W3:Y:S01]  /*19010*/  LDSM.16.M88.4 R40, [R224+0xd000] ;  /* 0x00d00000e028783b */ /* 0x000ee20000000200 */
[C---:B------:R-:W-:Y:S06]  /*19020*/  HMMA.16816.F32.BF16 R32, R8.reuse, R76, R32 ;  /* 0x0000004c0820723c */ /* 0x040fec0000041820 */
[----:B------:R-:W-:Y:S01]  /*19030*/  HMMA.16816.F32.BF16 R44, R8, R78, R44 ;  /* 0x0000004e082c723c */ /* 0x000fe2000004182c */
[----:B------:R-:W-:Y:S05]  /*19040*/  LDSM.16.M88.4 R76, [R220+0x4000] ;  /* 0x00400000dc4c783b */ /* 0x000fea0000000200 */
[C---:B-1----:R-:W-:Y:S06]  /*19050*/  HMMA.16816.F32.BF16 R4, R100.reuse, R36, R4 ;  /* 0x000000246404723c */ /* 0x042fec0000041804 */
[----:B------:R-:W-:Y:S01]  /*19060*/  HMMA.16816.F32.BF16 R20, R100, R38, R20 ;  /* 0x000000266414723c */ /* 0x000fe20000041814 */
[----:B------:R-:W-:Y:S05]  /*19070*/  LDSM.16.M88.4 R36, [R219+0xc800] ;  /* 0x00c80000db24783b */ /* 0x000fea0000000200 */
[C---:B----4-:R-:W-:Y:S06]  /*19080*/  HMMA.16816.F32.BF16 R64, R8.reuse, R68, R64 ;  /* 0x000000440840723c */ /* 0x050fec0000041840 */
[----:B------:R-:W-:Y:S01]  /*19090*/  HMMA.16816.F32.BF16 R84, R8, R70, R84 ;  /* 0x000000460854723c */ /* 0x000fe20000041854 */
[----:B------:R-:W1:Y:S05]  /*190a0*/  LDSM.16.M88.4 R68, [R215+0x4000] ;  /* 0x00400000d744783b */ /* 0x000e6a0000000200 */
[C---:B------:R-:W-:Y:S06]  /*190b0*/  HMMA.16816.F32.BF16 R32, R28.reuse, R60, R32 ;  /* 0x0000003c1c20723c */ /* 0x040fec0000041820 */
[----:B------:R-:W-:Y:S01]  /*190c0*/  HMMA.16816.F32.BF16 R44, R28, R62, R44 ;  /* 0x0000003e1c2c723c */ /* 0x000fe2000004182c */
[----:B------:R-:W-:Y:S05]  /*190d0*/  LDSM.16.M88.4 R60, [R225+0x6000] ;  /* 0x00600000e13c783b */ /* 0x000fea0000000200 */
[C---:B--2---:R-:W-:Y:S06]  /*190e0*/  HMMA.16816.F32.BF16 R4, R92.reuse, R12, R4 ;  /* 0x0000000c5c04723c */ /* 0x044fec0000041804 */
[----:B------:R-:W-:Y:S01]  /*190f0*/  HMMA.16816.F32.BF16 R20, R92, R14, R20 ;  /* 0x0000000e5c14723c */ /* 0x000fe20000041814 */
[----:B------:R-:W2:Y:S05]  /*19100*/  LDSM.16.M88.4 R12, [R222+0x5000] ;  /* 0x00500000de0c783b */ /* 0x000eaa0000000200 */
[C---:B------:R-:W-:Y:S06]  /*19110*/  HMMA.16816.F32.BF16 R80, R8.reuse, R48, R80 ;  /* 0x000000300850723c */ /* 0x040fec0000041850 */
[----:B------:R-:W-:Y:S01]  /*19120*/  HMMA.16816.F32.BF16 R96, R8, R50, R96 ;  /* 0x000000320860723c */ /* 0x000fe20000041860 */
[----:B------:R-:W4:Y:S04]  /*19130*/  LDSM.16.M88.4 R8, [R224+0xe000] ;  /* 0x00e00000e008783b */ /* 0x000f280000000200 */
[----:B------:R-:W4:Y:S01]  /*19140*/  LDSM.16.M88.4 R48, [R215+0x4800] ;  /* 0x00480000d730783b */ /* 0x000f220000000200 */
[----:B---3--:R-:W-:Y:S06]  /*19150*/  HMMA.16816.F32.BF16 R64, R28, R40, R64 ;  /* 0x000000281c40723c */ /* 0x008fec0000041840 */
[C---:B------:R-:W-:Y:S06]  /*19160*/  HMMA.16816.F32.BF16 R32, R100.reuse, R24, R32 ;  /* 0x000000186420723c */ /* 0x040fec0000041820 */
[----:B------:R-:W-:Y:S01]  /*19170*/  HMMA.16816.F32.BF16 R44, R100, R26, R44 ;  /* 0x0000001a642c723c */ /* 0x000fe2000004182c */
[----:B------:R-:W-:Y:S05]  /*19180*/  LDSM.16.M88.4 R24, [R222+0x6000] ;  /* 0x00600000de18783b */ /* 0x000fea0000000200 */
[C---:B-1----:R-:W-:Y:S06]  /*19190*/  HMMA.16816.F32.BF16 R4, R76.reuse, R68, R4 ;  /* 0x000000444c04723c */ /* 0x042fec0000041804 */
[----:B------:R-:W-:Y:S01]  /*191a0*/  HMMA.16816.F32.BF16 R20, R76, R70, R20 ;  /* 0x000000464c14723c */ /* 0x000fe20000041814 */
[----:B------:R-:W-:Y:S05]  /*191b0*/  LDSM.16.M88.4 R68, [R215+0x5000] ;  /* 0x00500000d744783b */ /* 0x000fea0000000200 */
[----:B------:R-:W-:Y:S01]  /*191c0*/  HMMA.16816.F32.BF16 R84, R28, R42, R84 ;  /* 0x0000002a1c54723c */ /* 0x000fe20000041854 */
[----:B------:R-:W1:Y:S05]  /*191d0*/  LDSM.16.M88.4 R40, [R223+0x6000] ;  /* 0x00600000df28783b */ /* 0x000e6a0000000200 */
[----:B--2---:R-:W-:Y:S06]  /*191e0*/  HMMA.16816.F32.BF16 R64, R100, R12, R64 ;  /* 0x0000000c6440723c */ /* 0x004fec0000041840 */
[----:B------:R-:W-:Y:S06]  /*191f0*/  HMMA.16816.F32.BF16 R32, R92, R36, R32 ;  /* 0x000000245c20723c */ /* 0x000fec0000041820 */
[----:B----4-:R-:W-:Y:S06]  /*19200*/  HMMA.16816.F32.BF16 R4, R60, R8, R4 ;  /* 0x000000083c04723c */ /* 0x010fec0000041804 */
[----:B------:R-:W-:Y:S01]  /*19210*/  HMMA.16816.F32.BF16 R44, R92, R38, R44 ;  /* 0x000000265c2c723c */ /* 0x000fe2000004182c */
[----:B------:R-:W-:Y:S05]  /*19220*/  LDSM.16.M88.4 R36, [R222+0x6800] ;  /* 0x00680000de24783b */ /* 0x000fea0000000200 */
[----:B------:R-:W-:Y:S01]  /*19230*/  HMMA.16816.F32.BF16 R20, R60, R10, R20 ;  /* 0x0000000a3c14723c */ /* 0x000fe20000041814 */
[----:B------:R-:W-:Y:S05]  /*19240*/  LDSM.16.M88.4 R8, [R215+0x6000] ;  /* 0x00600000d708783b */ /* 0x000fea0000000200 */
[C---:B------:R-:W-:Y:S06]  /*19250*/  HMMA.16816.F32.BF16 R80, R28.reuse, R88, R80 ;  /* 0x000000581c50723c */ /* 0x040fec0000041850 */
[----:B------:R-:W-:Y:S01]  /*19260*/  HMMA.16816.F32.BF16 R96, R28, R90, R96 ;  /* 0x0000005a1c60723c */ /* 0x000fe20000041860 */
[----:B------:R-:W2:Y:S04]  /*19270*/  LDSM.16.M88.4 R28, [R221+0x6000] ;  /* 0x00600000dd1c783b */ /* 0x000ea80000000200 */
[----:B------:R-:W-:Y:S01]  /*19280*/  LDSM.16.M88.4 R88, [R219+0xd800] ;  /* 0x00d80000db58783b */ /* 0x000fe20000000200 */
[----:B------:R-:W-:Y:S06]  /*19290*/  HMMA.16816.F32.BF16 R64, R92, R112, R64 ;  /* 0x000000705c40723c */ /* 0x000fec0000041840 */
[----:B------:R-:W-:Y:S06]  /*192a0*/  HMMA.16816.F32.BF16 R32, R76, R48, R32 ;  /* 0x000000304c20723c */ /* 0x000fec0000041820 */
[----:B-1----:R-:W-:Y:S06]  /*192b0*/  HMMA.16816.F32.BF16 R4, R40, R24, R4 ;  /* 0x000000182804723c */ /* 0x002fec0000041804 */
[----:B------:R-:W-:Y:S01]  /*192c0*/  HMMA.16816.F32.BF16 R44, R76, R50, R44 ;  /* 0x000000324c2c723c */ /* 0x000fe2000004182c */
[----:B------:R-:W1:Y:S05]  /*192d0*/  LDSM.16.M88.4 R48, [R224+0xf000] ;  /* 0x00f00000e030783b */ /* 0x000e6a0000000200 */
[----:B------:R-:W-:Y:S01]  /*192e0*/  HMMA.16816.F32.BF16 R20, R40, R26, R20 ;  /* 0x0000001a2814723c */ /* 0x000fe20000041814 */
[----:B------:R-:W-:Y:S05]  /*192f0*/  LDSM.16.M88.4 R24, [R219+0xe800] ;  /* 0x00e80000db18783b */ /* 0x000fea0000000200 */
[----:B------:R-:W-:Y:S01]  /*19300*/  HMMA.16816.F32.BF16 R84, R100, R14, R84 ;  /* 0x0000000e6454723c */ /* 0x000fe20000041854 */
[----:B------:R-:W3:Y:S05]  /*19310*/  LDSM.16.M88.4 R12, [R220+0x6000] ;  /* 0x00600000dc0c783b */ /* 0x000eea0000000200 */
[----:B------:R-:W-:Y:S06]  /*19320*/  HMMA.16816.F32.BF16 R64, R76, R68, R64 ;  /* 0x000000444c40723c */ /* 0x000fec0000041840 */
[----:B------:R-:W-:Y:S06]  /*19330*/  HMMA.16816.F32.BF16 R32, R60, R108, R32 ;  /* 0x0000006c3c20723c */ /* 0x000fec0000041820 */
[----:B--2---:R-:W-:Y:S06]  /*19340*/  HMMA.16816.F32.BF16 R4, R28, R104, R4 ;  /* 0x000000681c04723c */ /* 0x004fec0000041804 */
[----:B------:R-:W-:Y:S06]  /*19350*/  HMMA.16816.F32.BF16 R44, R60, R110, R44 ;  /* 0x0000006e3c2c723c */ /* 0x000fec000004182c */
[C---:B------:R-:W-:Y:S06]  /*19360*/  HMMA.16816.F32.BF16 R80, R100.reuse, R116, R80 ;  /* 0x000000746450723c */ /* 0x040fec0000041850 */
[----:B------:R-:W-:Y:S01]  /*19370*/  HMMA.16816.F32.BF16 R96, R100, R118, R96 ;  /* 0x000000766460723c */ /* 0x000fe20000041860 */
[----:B------:R-:W2:Y:S05]  /*19380*/  LDSM.16.M88.4 R100, [R222+0x7000] ;  /* 0x00700000de64783b */ /* 0x000eaa0000000200 */
[----:B------:R-:W-:Y:S06]  /*19390*/  HMMA.16816.F32.BF16 R20, R28, R106, R20 ;  /* 0x0000006a1c14723c */ /* 0x000fec0000041814 */
[----:B------:R-:W-:Y:S06]  /*193a0*/  HMMA.16816.F32.BF16 R84, R92, R114, R84 ;  /* 0x000000725c54723c */ /* 0x000fec0000041854 */
[----:B-1----:R-:W-:Y:S06]  /*193b0*/  HMMA.16816.F32.BF16 R64, R60, R48, R64 ;  /* 0x000000303c40723c */ /* 0x002fec0000041840 */
[----:B------:R-:W-:Y:S06]  /*193c0*/  HMMA.16816.F32.BF16 R32, R40, R36, R32 ;  /* 0x000000242820723c */ /* 0x000fec0000041820 */
[----:B---3--:R-:W-:Y:S06]  /*193d0*/  HMMA.16816.F32.BF16 R4, R12, R8, R4 ;  /* 0x000000080c04723c */ /* 0x008fec0000041804 */
[----:B------:R-:W-:Y:S01]  /*193e0*/  HMMA.16816.F32.BF16 R44, R40, R38, R44 ;  /* 0x00000026282c723c */ /* 0x000fe2000004182c */
[----:B------:R-:W1:Y:S05]  /*193f0*/  LDSM.16.M88.4 R36, [R215+0x5800] ;  /* 0x00580000d724783b */ /* 0x000e6a0000000200 */
[----:B------:R-:W-:Y:S01]  /*19400*/  HMMA.16816.F32.BF16 R20, R12, R10, R20 ;  /* 0x0000000a0c14723c */ /* 0x000fe20000041814 */
[----:B------:R-:W3:Y:S05]  /*19410*/  LDSM.16.M88.4 R8, [R219+0xf000] ;  /* 0x00f00000db08783b */ /* 0x000eea0000000200 */
[C---:B------:R-:W-:Y:S06]  /*19420*/  HMMA.16816.F32.BF16 R80, R92.reuse, R88, R80 ;  /* 0x000000585c50723c */ /* 0x040fec0000041850 */
[----:B------:R-:W-:Y:S01]  /*19430*/  HMMA.16816.F32.BF16 R96, R92, R90, R96 ;  /* 0x0000005a5c60723c */ /* 0x000fe20000041860 */
[----:B------:R-:W4:Y:S05]  /*19440*/  LDSM.16.M88.4 R88, [R215+0x6800] ;  /* 0x00680000d758783b */ /* 0x000f2a0000000200 */
[----:B------:R-:W-:Y:S01]  /*19450*/  HMMA.16816.F32.BF16 R84, R76, R70, R84 ;  /* 0x000000464c54723c */ /* 0x000fe20000041854 */
[-C--:B------:R-:W-:Y:S01]  /*19460*/  FMUL.FTZ R2, R4, R0.reuse ;  /* 0x0000000004027220 */ /* 0x080fe20000410000 */
[-C--:B------:R-:W-:Y:S01]  /*19470*/  FMUL.FTZ R3, R5, R0.reuse ;  /* 0x0000000005037220 */ /* 0x080fe20000410000 */
[-C--:B------:R-:W-:Y:S01]  /*19480*/  FMUL.FTZ R16, R6, R0.reuse ;  /* 0x0000000006107220 */ /* 0x080fe20000410000 */
[----:B------:R-:W-:-:S02]  /*19490*/  FMUL.FTZ R48, R7, R0 ;  /* 0x0000000007307220 */ /* 0x000fc40000410000 */
[----:B--2---:R-:W-:Y:S01]  /*194a0*/  HMMA.16816.F32.BF16 R64, R40, R100, R64 ;  /* 0x000000642840723c */ /* 0x004fe20000041840 */
[----:B------:R-:W2:Y:S05]  /*194b0*/  LDSM.16.M88.4 R4, [R224+0xf800] ;  /* 0x00f80000e004783b */ /* 0x000eaa0000000200 */
[----:B------:R-:W-:Y:S06]  /*194c0*/  HMMA.16816.F32.BF16 R32, R28, R24, R32 ;  /* 0x000000181c20723c */ /* 0x000fec0000041820 */
[----:B-1----:R-:W-:Y:S06]  /*194d0*/  HMMA.16816.F32.BF16 R80, R76, R36, R80 ;  /* 0x000000244c50723c */ /* 0x002fec0000041850 */
[----:B------:R-:W-:Y:S01]  /*194e0*/  HMMA.16816.F32.BF16 R84, R60, R50, R84 ;  /* 0x000000323c54723c */ /* 0x000fe20000041854 */
[----:B------:R-:W-:-:S05]  /*194f0*/  FMUL.FTZ R49, R20, R0 ;  /* 0x0000000014317220 */ /* 0x000fca0000410000 */
[----:B------:R-:W-:Y:S01]  /*19500*/  HMMA.16816.F32.BF16 R96, R76, R38, R96 ;  /* 0x000000264c60723c */ /* 0x000fe20000041860 */
[-C--:B------:R-:W-:Y:S01]  /*19510*/  FMUL.FTZ R50, R21, R0.reuse ;  /* 0x0000000015327220 */ /* 0x080fe20000410000 */
[----:B------:R-:W-:-:S04]  /*19520*/  FMUL.FTZ R36, R22, R0 ;  /* 0x0000000016247220 */ /* 0x000fc80000410000 */
[----:B---3--:R-:W-:Y:S06]  /*19530*/  HMMA.16816.F32.BF16 R64, R28, R8, R64 ;  /* 0x000000081c40723c */ /* 0x008fec0000041840 */
[----:B----4-:R-:W-:Y:S01]  /*19540*/  HMMA.16816.F32.BF16 R32, R12, R88, R32 ;  /* 0x000000580c20723c */ /* 0x010fe20000041820 */
[-C--:B------:R-:W-:Y:S02]  /*19550*/  FMUL.FTZ R8, R23, R0.reuse ;  /* 0x0000000017087220 */ /* 0x080fe40000410000 */
[----:B------:R-:W1:Y:S03]  /*19560*/  LDSM.16.M88.4 R20, [R222+0x7800] ;  /* 0x00780000de14783b */ /* 0x000e660000000200 */
[----:B--2---:R-:W-:Y:S06]  /*19570*/  HMMA.16816.F32.BF16 R80, R60, R4, R80 ;  /* 0x000000043c50723c */ /* 0x004fec0000041850 */
[----:B------:R-:W-:Y:S06]  /*19580*/  HMMA.16816.F32.BF16 R84, R40, R102, R84 ;  /* 0x000000662854723c */ /* 0x000fec0000041854 */
[----:B------:R-:W-:Y:S01]  /*19590*/  HMMA.16816.F32.BF16 R96, R60, R6, R96 ;  /* 0x000000063c60723c */ /* 0x000fe20000041860 */
[----:B------:R-:W-:Y:S05]  /*195a0*/  LDSM.16.M88.4 R4, [R215+0x7800] ;  /* 0x00780000d704783b */ /* 0x000fea0000000200 */
[-C--:B------:R-:W-:Y:S01]  /*195b0*/  FMUL.FTZ R9, R32, R0.reuse ;  /* 0x0000000020097220 */ /* 0x080fe20000410000 */
[-C--:B------:R-:W-:Y:S01]  /*195c0*/  FMUL.FTZ R37, R33, R0.reuse ;  /* 0x0000000021257220 */ /* 0x080fe20000410000 */
[-C--:B------:R-:W-:Y:S01]  /*195d0*/  FMUL.FTZ R51, R34, R0.reuse ;  /* 0x0000000022337220 */ /* 0x080fe20000410000 */
[----:B------:R-:W-:Y:S01]  /*195e0*/  FMUL.FTZ R38, R35, R0 ;  /* 0x0000000023267220 */ /* 0x000fe20000410000 */
[C---:B------:R-:W-:Y:S01]  /*195f0*/  HMMA.16816.F32.BF16 R44, R28.reuse, R26, R44 ;  /* 0x0000001a1c2c723c */ /* 0x040fe2000004182c */
[----:B------:R-:W2:Y:S04]  /*19600*/  LDSM.16.M88.4 R32, [R219+0xf800] ;  /* 0x00f80000db20783b */ /* 0x000ea80000000200 */
[----:B------:R-:W3:Y:S03]  /*19610*/  LDSM.16.M88.4 R24, [R215+0x7000] ;  /* 0x00700000d718783b */ /* 0x000ee60000000200 */
[----:B------:R-:W-:Y:S06]  /*19620*/  HMMA.16816.F32.BF16 R84, R28, R10, R84 ;  /* 0x0000000a1c54723c */ /* 0x000fec0000041854 */
[C---:B-1----:R-:W-:Y:S06]  /*19630*/  HMMA.16816.F32.BF16 R80, R40.reuse, R20, R80 ;  /* 0x000000142850723c */ /* 0x042fec0000041850 */
[----:B------:R-:W-:Y:S01]  /*19640*/  HMMA.16816.F32.BF16 R96, R40, R22, R96 ;  /* 0x000000162860723c */ /* 0x000fe20000041860 */
[----:B------:R-:W-:Y:S01]  /*19650*/  IMAD.SHL.U32 R57, R57, 0x2, RZ ;  /* 0x0000000239397824 */ /* 0x000fe200078e00ff */
[----:B------:R-:W1:Y:S01]  /*19660*/  MUFU.TANH R3, R3 ;  /* 0x0000000300037308 */ /* 0x000e620000002400 */
[----:B------:R-:W-:-:S04]  /*19670*/  DEPBAR.LE SB0, 0x0 ;  /* 0x000080000000791a */ /* 0x000fc80000000000 */
[----:B------:R-:W-:Y:S01]  /*19680*/  HMMA.16816.F32.BF16 R44, R12, R90, R44 ;  /* 0x0000005a0c2c723c */ /* 0x000fe2000004182c */
[----:B------:R-:W-:-:S10]  /*19690*/  LOP3.LUT R22, R57, 0x6, RZ, 0xc0, !PT ;  /* 0x0000000639167812 */ /* 0x000fd400078ec0ff */
[----:B--2---:R-:W-:Y:S06]  /*196a0*/  HMMA.16816.F32.BF16 R80, R28, R32, R80 ;  /* 0x000000201c50723c */ /* 0x004fec0000041850 */
[C---:B---3--:R-:W-:Y:S06]  /*196b0*/  HMMA.16816.F32.BF16 R64, R12.reuse, R24, R64 ;  /* 0x000000180c40723c */ /* 0x048fec0000041840 */
[----:B------:R-:W-:Y:S06]  /*196c0*/  HMMA.16816.F32.BF16 R84, R12, R26, R84 ;  /* 0x0000001a0c54723c */ /* 0x000fec0000041854 */
[----:B------:R-:W-:Y:S01]  /*196d0*/  HMMA.16816.F32.BF16 R24, R28, R34, R96 ;  /* 0x000000221c18723c */ /* 0x000fe20000041860 */
[----:B------:R-:W-:Y:S01]  /*196e0*/  IMAD R22, R165, 0x40, R22 ;  /* 0x00000040a5167824 */ /* 0x000fe200078e0216 */
[----:B------:R-:W-:Y:S03]  /*196f0*/  MUFU.TANH R49, R49 ;  /* 0x0000003100317308 */ /* 0x000fe60000002400 */
[----:B------:R-:W-:-:S05]  /*19700*/  VIADD R11, R22, 0xffffffc0 ;  /* 0xffffffc0160b7836 */ /* 0x000fca0000000000 */
[----:B------:R-:W2:Y:S01]  /*19710*/  MUFU.TANH R36, R36 ;  /* 0x0000002400247308 */ /* 0x000ea20000002400 */
[C---:B------:R-:W-:Y:S02]  /*19720*/  IADD3 R23, R22.reuse, -0x3f, RZ ;  /* 0xffffffc116177810 */ /* 0x040fe40007ffe0ff */
[-C--:B------:R-:W-:Y:S01]  /*19730*/  ISETP.GE.AND P1, PT, R11, R72.reuse, PT ;  /* 0x000000480b00720c */ /* 0x080fe20003f26270 */
[----:B------:R-:W-:Y:S01]  /*19740*/  VIADD R11, R22, 0xffffffc8 ;  /* 0xffffffc8160b7836 */ /* 0x000fe20000000000 */
[----:B------:R-:W-:-:S03]  /*19750*/  ISETP.GE.AND P0, PT, R23, R72, PT ;  /* 0x000000481700720c */ /* 0x000fc60003f06270 */
[----:B------:R-:W-:Y:S01]  /*19760*/  MUFU.TANH R50, R50 ;  /* 0x0000003200327308 */ /* 0x000fe20000002400 */
[C---:B------:R-:W-:Y:S07]  /*19770*/  HMMA.16816.F32.BF16 R80, R12.reuse, R4, R80 ;  /* 0x000000040c50723c */ /* 0x040fee0000041850 */
[----:B------:R-:W3:Y:S01]  /*19780*/  MUFU.TANH R8, R8 ;  /* 0x0000000800087308 */ /* 0x000ee20000002400 */
[----:B------:R-:W-:Y:S01]  /*19790*/  HMMA.16816.F32.BF16 R24, R12, R6, R24 ;  /* 0x000000060c18723c */ /* 0x000fe20000041818 */
[----:B------:R-:W-:Y:S01]  /*197a0*/  ISETP.GE.AND P5, PT, R11, R72, PT ;  /* 0x000000480b00720c */ /* 0x000fe20003fa6270 */
[----:B------:R-:W-:Y:S01]  /*197b0*/  VIADD R5, R22, 0xffffffc9 ;  /* 0xffffffc916057836 */ /* 0x000fe20000000000 */
[----:B-1----:R-:W-:-:S02]  /*197c0*/  FSEL R57, R3, -INF , !P0 ;  /* 0xff80000003397808 */ /* 0x002fc40004000000 */
[----:B------:R-:W-:Y:S02]  /*197d0*/  IADD3 R3, R22, -0x1f, RZ ;  /* 0xffffffe116037810 */ /* 0x000fe40007ffe0ff */
[----:B------:R-:W-:Y:S01]  /*197e0*/  MUFU.TANH R9, R9 ;  /* 0x0000000900097308 */ /* 0x000fe20000002400 */
[-C--:B------:R-:W-:Y:S01]  /*197f0*/  FMUL.FTZ R39, R44, R0.reuse ;  /* 0x000000002c277220 */ /* 0x080fe20000410000 */
[----:B------:R-:W-:Y:S01]  /*19800*/  FMUL.FTZ R20, R46, R0 ;  /* 0x000000002e147220 */ /* 0x000fe20000410000 */
[----:B--2---:R-:W-:-:S05]  /*19810*/  FSEL R41, R36, -INF , !P5 ;  /* 0xff80000024297808 */ /* 0x004fca0006800000 */
[----:B------:R-:W1:Y:S01]  /*19820*/  MUFU.TANH R51, R51 ;  /* 0x0000003300337308 */ /* 0x000e620000002400 */
[----:B------:R-:W-:Y:S02]  /*19830*/  FSEL R49, R49, -INF , !P5 ;  /* 0xff80000031317808 */ /* 0x000fe40006800000 */
[----:B------:R-:W-:Y:S01]  /*19840*/  ISETP.GE.AND P5, PT, R3, R72, PT ;  /* 0x000000480300720c */ /* 0x000fe20003fa6270 */
[----:B------:R-:W-:-:S04]  /*19850*/  VIADD R3, R22, 0xffffffe8 ;  /* 0xffffffe816037836 */ /* 0x000fc80000000000 */
[----:B------:R-:W-:Y:S01]  /*19860*/  MUFU.TANH R2, R2 ;  /* 0x0000000200027308 */ /* 0x000fe20000002400 */
[----:B------:R-:W-:Y:S01]  /*19870*/  ISETP.GE.AND P6, PT, R5, R72, PT ;  /* 0x000000480500720c */ /* 0x000fe20003fc6270 */
[-C--:B------:R-:W-:Y:S01]  /*19880*/  FMUL.FTZ R65, R65, R0.reuse ;  /* 0x0000000041417220 */ /* 0x080fe20000410000 */
[----:B------:R-:W-:-:S05]  /*19890*/  FMUL.FTZ R67, R67, R0 ;  /* 0x0000000043437220 */ /* 0x000fca0000410000 */
[----:B------:R-:W2:Y:S01]  /*198a0*/  MUFU.TANH R16, R16 ;  /* 0x0000001000107308 */ /* 0x000ea20000002400 */
[----:B------:R-:W-:Y:S02]  /*198b0*/  VIADD R5, R22, 0xffffffd0 ;  /* 0xffffffd016057836 */ /* 0x000fe40000000000 */
[-C--:B------:R-:W-:Y:S01]  /*198c0*/  FMUL.FTZ R21, R47, R0.reuse ;  /* 0x000000002f157220 */ /* 0x080fe20000410000 */
[----:B------:R-:W-:-:S04]  /*198d0*/  FMUL.FTZ R10, R45, R0 ;  /* 0x000000002d0a7220 */ /* 0x000fc80000410000 */
[----:B------:R-:W-:Y:S01]  /*198e0*/  MUFU.TANH R37, R37 ;  /* 0x0000002500257308 */ /* 0x000fe20000002400 */
[----:B---3--:R-:W-:Y:S02]  /*198f0*/  FSEL R43, R8, -INF , !P6 ;  /* 0xff800000082b7808 */ /* 0x008fe40007000000 */
[----:B------:R-:W-:-:S05]  /*19900*/  FSEL R59, R50, -INF , !P6 ;  /* 0xff800000323b7808 */ /* 0x000fca0007000000 */
[----:B------:R-:W3:Y:S01]  /*19910*/  MUFU.TANH R38, R38 ;  /* 0x0000002600267308 */ /* 0x000ee20000002400 */
[C---:B------:R-:W-:Y:S02]  /*19920*/  IADD3 R23, R22.reuse, -0x2f, RZ ;  /* 0xffffffd116177810 */ /* 0x040fe40007ffe0ff */
[----:B------:R-:W-:Y:S01]  /*19930*/  ISETP.GE.AND P6, PT, R3, R72, PT ;  /* 0x000000480300720c */ /* 0x000fe20003fc6270 */
[----:B------:R-:W-:-:S04]  /*19940*/  VIADD R3, R22, 0xffffffe9 ;  /* 0xffffffe916037836 */ /* 0x000fc80000000000 */
[----:B------:R-:W4:Y:S01]  /*19950*/  MUFU.TANH R48, R48 ;  /* 0x0000003000307308 */ /* 0x000f220000002400 */
[-C--:B------:R-:W-:Y:S01]  /*19960*/  ISETP.GE.AND P4, PT, R5, R72.reuse, PT ;  /* 0x000000480500720c */ /* 0x080fe20003f86270 */
[----:B------:R-:W-:Y:S01]  /*19970*/  VIADD R5, R22, 0xffffffd9 ;  /* 0xffffffd916057836 */ /* 0x000fe20000000000 */
[----:B------:R-:W-:-:S05]  /*19980*/  ISETP.GE.AND P3, PT, R23, R72, PT ;  /* 0x000000481700720c */ /* 0x000fca0003f66270 */
[----:B------:R-:W-:Y:S01]  /*19990*/  MUFU.TANH R39, R39 ;  /* 0x0000002700277308 */ /* 0x000fe20000002400 */
[----:B------:R-:W-:Y:S01]  /*199a0*/  VIADD R11, R22, 0xffffffd8 ;  /* 0xffffffd8160b7836 */ /* 0x000fe20000000000 */
[----:B-1----:R-:W-:-:S06]  /*199b0*/  FSEL R15, R51, -INF , !P4 ;  /* 0xff800000330f7808 */ /* 0x002fcc0006000000 */
[----:B------:R-:W1:Y:S01]  /*199c0*/  MUFU.TANH R20, R20 ;  /* 0x0000001400147308 */ /* 0x000e620000002400 */
[----:B------:R-:W-:-:S07]  /*199d0*/  FSEL R23, R9, -INF , !P4 ;  /* 0xff80000009177808 */ /* 0x000fce0006000000 */
[----:B------:R-:W-:Y:S01]  /*199e0*/  MUFU.TANH R183, R65 ;  /* 0x0000004100b77308 */ /* 0x000fe20000002400 */
[----:B------:R-:W-:-:S07]  /*199f0*/  ISETP.GE.AND P4, PT, R3, R72, PT ;  /* 0x000000480300720c */ /* 0x000fce0003f86270 */
[----:B------:R-:W1:Y:S01]  /*19a00*/  MUFU.TANH R187, R67 ;  /* 0x0000004300bb7308 */ /* 0x000e620000002400 */
[-C--:B------:R-:W-:Y:S01]  /*19a10*/  FMUL.FTZ R64, R64, R0.reuse ;  /* 0x0000000040407220 */ /* 0x080fe20000410000 */
[----:B------:R-:W-:Y:S01]  /*19a20*/  FMUL.FTZ R66, R66, R0 ;  /* 0x0000000042427220 */ /* 0x000fe20000410000 */
[----:B------:R-:W-:Y:S01]  /*19a30*/  VIADD R3, R22, 0xfffffff0 ;  /* 0xfffffff016037836 */ /* 0x000fe20000000000 */
[----:B--2---:R-:W-:-:S04]  /*19a40*/  FSEL R47, R16, -INF , !P1 ;  /* 0xff800000102f7808 */ /* 0x004fc80004800000 */
[----:B------:R-:W2:Y:S01]  /*19a50*/  MUFU.TANH R21, R21 ;  /* 0x0000001500157308 */ /* 0x000ea20000002400 */
[----:B------:R-:W-:Y:S01]  /*19a60*/  FSEL R53, R2, -INF , !P1 ;  /* 0xff80000002357808 */ /* 0x000fe20004800000 */
[----:B------:R-:W-:Y:S01]  /*19a70*/  FMUL.FTZ R29, R87, R0 ;  /* 0x00000000571d7220 */ /* 0x000fe20000410000 */
[----:B------:R-:W-:-:S05]  /*19a80*/  ISETP.GE.AND P1, PT, R5, R72, PT ;  /* 0x000000480500720c */ /* 0x000fca0003f26270 */
[----:B------:R-:W2:Y:S01]  /*19a90*/  MUFU.TANH R10, R10 ;  /* 0x0000000a000a7308 */ /* 0x000ea20000002400 */
[----:B------:R-:W-:Y:S01]  /*19aa0*/  ISETP.GE.AND P2, PT, R11, R72, PT ;  /* 0x000000480b00720c */ /* 0x000fe20003f46270 */
[----:B------:R-:W-:Y:S02]  /*19ab0*/  VIADD R5, R22, 0xffffffe0 ;  /* 0xffffffe016057836 */ /* 0x000fe40000000000 */
[-C--:B------:R-:W-:Y:S01]  /*19ac0*/  FMUL.FTZ R35, R82, R0.reuse ;  /* 0x0000000052237220 */ /* 0x080fe20000410000 */
[-C--:B------:R-:W-:Y:S01]  /*19ad0*/  FMUL.FTZ R34, R83, R0.reuse ;  /* 0x0000000053227220 */ /* 0x080fe20000410000 */
[----:B---3--:R-:W-:Y:S01]  /*19ae0*/  FSEL R11, R38, -INF , !P3 ;  /* 0xff800000260b7808 */ /* 0x008fe20005800000 */
[-C--:B------:R-:W-:Y:S01]  /*19af0*/  FMUL.FTZ R84, R84, R0.reuse ;  /* 0x0000000054547220 */ /* 0x080fe20000410000 */
[----:B------:R-:W-:Y:S01]  /*19b00*/  FSEL R7, R37, -INF , !P3 ;  /* 0xff80000025077808 */ /* 0x000fe20005800000 */
[----:B------:R-:W-:Y:S01]  /*19b10*/  MUFU.TANH R199, R64 ;  /* 0x0000004000c77308 */ /* 0x000fe20000002400 */
[-C--:B------:R-:W-:Y:S01]  /*19b20*/  FMUL.FTZ R85, R85, R0.reuse ;  /* 0x0000000055557220 */ /* 0x080fe20000410000 */
[-C--:B------:R-:W-:Y:S01]  /*19b30*/  FMUL.FTZ R86, R86, R0.reuse ;  /* 0x0000000056567220 */ /* 0x080fe20000410000 */
[-C--:B------:R-:W-:Y:S01]  /*19b40*/  FMUL.FTZ R80, R80, R0.reuse ;  /* 0x0000000050507220 */ /* 0x080fe20000410000 */
[----:B------:R-:W-:Y:S01]  /*19b50*/  FMUL.FTZ R81, R81, R0 ;  /* 0x0000000051517220 */ /* 0x000fe20000410000 */
[----:B------:R-:W-:Y:S01]  /*19b60*/  ISETP.GE.AND P3, PT, R3, R72, PT ;  /* 0x000000480300720c */ /* 0x000fe20003f66270 */
[-C--:B------:R-:W-:Y:S01]  /*19b70*/  FMUL.FTZ R24, R24, R0.reuse ;  /* 0x0000000018187220 */ /* 0x080fe20000410000 */
[-C--:B------:R-:W-:Y:S01]  /*19b80*/  FMUL.FTZ R25, R25, R0.reuse ;  /* 0x0000000019197220 */ /* 0x080fe20000410000 */
[----:B------:R-:W3:Y:S01]  /*19b90*/  MUFU.TANH R191, R66 ;  /* 0x0000004200bf7308 */ /* 0x000ee20000002400 */
[-C--:B------:R-:W-:Y:S01]  /*19ba0*/  FMUL.FTZ R26, R26, R0.reuse ;  /* 0x000000001a1a7220 */ /* 0x080fe20000410000 */
[----:B------:R-:W-:Y:S01]  /*19bb0*/  FMUL.FTZ R27, R27, R0 ;  /* 0x000000001b1b7220 */ /* 0x000fe20000410000 */
[----:B------:R-:W-:-:S02]  /*19bc0*/  IADD3 R3, R22, -0xf, RZ ;  /* 0xfffffff116037810 */ /* 0x000fc40007ffe0ff */
[----:B----4-:R-:W-:Y:S02]  /*19bd0*/  FSEL R45, R48, -INF , !P0 ;  /* 0xff800000302d7808 */ /* 0x010fe40004000000 */
[-C--:B------:R-:W-:Y:S01]  /*19be0*/  ISETP.GE.AND P0, PT, R5, R72.reuse, PT ;  /* 0x000000480500720c */ /* 0x080fe20003f06270 */
[----:B------:R-:W-:Y:S01]  /*19bf0*/  MUFU.TANH R197, R84 ;  /* 0x0000005400c57308 */ /* 0x000fe20000002400 */
[----:B-1----:R-:W-:Y:S02]  /*19c00*/  FSEL R9, R20, -INF , !P2 ;  /* 0xff80000014097808 */ /* 0x002fe40005000000 */
[----:B------:R-:W-:Y:S02]  /*19c10*/  FSEL R5, R39, -INF , !P2 ;  /* 0xff80000027057808 */ /* 0x000fe40005000000 */
[----:B------:R-:W-:Y:S01]  /*19c20*/  ISETP.GE.AND P2, PT, R3, R72, PT ;  /* 0x000000480300720c */ /* 0x000fe20003f46270 */
[----:B------:R-:W-:Y:S01]  /*19c30*/  VIADD R3, R22, 0xfffffff8 ;  /* 0xfffffff816037836 */ /* 0x000fe20000000000 */
[----:B------:R-:W-:Y:S01]  /*19c40*/  FSEL R187, R187, -INF , !P5 ;  /* 0xff800000bbbb7808 */ /* 0x000fe20006800000 */
[----:B------:R-:W-:Y:S01]  /*19c50*/  MUFU.TANH R185, R85 ;  /* 0x0000005500b97308 */ /* 0x000fe20000002400 */
[----:B------:R-:W-:-:S02]  /*19c60*/  FSEL R183, R183, -INF , !P5 ;  /* 0xff800000b7b77808 */ /* 0x000fc40006800000 */
[----:B------:R-:W-:-:S05]  /*19c70*/  ISETP.GE.AND P5, PT, R165, 0x2, PT ;  /* 0x00000002a500780c */ /* 0x000fca0003fa6270 */
[----:B------:R-:W1:Y:S01]  /*19c80*/  MUFU.TANH R31, R86 ;  /* 0x00000056001f7308 */ /* 0x000e620000002400 */
[----:B--2---:R-:W-:-:S07]  /*19c90*/  FSEL R13, R21, -INF , !P1 ;  /* 0xff800000150d7808 */ /* 0x004fce0004800000 */
[----:B------:R-:W2:Y:S01]  /*19ca0*/  MUFU.TANH R29, R29 ;  /* 0x0000001d001d7308 */ /* 0x000ea20000002400 */
[----:B------:R-:W-:-:S07]  /*19cb0*/  FSEL R21, R10, -INF , !P1 ;  /* 0xff8000000a157808 */ /* 0x000fce0004800000 */
[----:B------:R-:W-:Y:S01]  /*19cc0*/  MUFU.TANH R195, R80 ;  /* 0x0000005000c37308 */ /* 0x000fe20000002400 */
[----:B------:R-:W-:-:S07]  /*19cd0*/  ISETP.GE.AND P1, PT, R3, R72, PT ;  /* 0x000000480300720c */ /* 0x000fce0003f26270 */
[----:B------:R-:W-:Y:S08]  /*19ce0*/  MUFU.TANH R196, R81 ;  /* 0x0000005100c47308 */ /* 0x000ff00000002400 */
[----:B------:R-:W4:Y:S08]  /*19cf0*/  MUFU.TANH R35, R35 ;  /* 0x0000002300237308 */ /* 0x000f300000002400 */
[----:B------:R-:W4:Y:S08]  /*19d00*/  MUFU.TANH R34, R34 ;  /* 0x0000002200227308 */ /* 0x000f300000002400 */
[----:B------:R-:W-:Y:S08]  /*19d10*/  MUFU.TANH R194, R24 ;  /* 0x0000001800c27308 */ /* 0x000ff00000002400 */
[----:B------:R-:W4:Y:S08]  /*19d20*/  MUFU.TANH R33, R26 ;  /* 0x0000001a00217308 */ /* 0x000f300000002400 */
[----:B------:R-:W4:Y:S08]  /*19d30*/  MUFU.TANH R32, R27 ;  /* 0x0000001b00207308 */ /* 0x000f300000002400 */
[----:B------:R-:W4:Y:S01]  /*19d40*/  MUFU.TANH R192, R25 ;  /* 0x0000001900c07308 */ /* 0x000f220000002400 */
[----:B------:R-:W-:Y:S01]  /*19d50*/  VIADD R3, R22, 0xfffffff9 ;  /* 0xfffffff916037836 */ /* 0x000fe20000000000 */
[----:B---3--:R-:W-:-:S02]  /*19d60*/  FSEL R191, R191, -INF , !P0 ;  /* 0xff800000bfbf7808 */ /* 0x008fc40004000000 */
[----:B------:R-:W-:Y:S01]  /*19d70*/  FSEL R199, R199, -INF , !P0 ;  /* 0xff800000c7c77808 */ /* 0x000fe20004000000 */
[----:B------:R-:W-:Y:S01]  /*19d80*/  BSSY B1, `(.L_x_1453) ;  /* 0x00000e2000017945 */ /* 0x000fe20003800000 */
[----:B------:R-:W-:Y:S01]  /*19d90*/  ISETP.GE.AND P0, PT, R3, R72, PT ;  /* 0x000000480300720c */ /* 0x000fe20003f06270 */
[C---:B------:R-:W-:Y:S01]  /*19da0*/  VIADD R218, R222.reuse, 0x800 ;  /* 0x00000800deda7836 */ /* 0x040fe20000000000 */
[C---:B------:R-:W-:Y:S01]  /*19db0*/  IADD3 R217, R222.reuse, 0x1000, RZ ;  /* 0x00001000ded97810 */ /* 0x040fe20007ffe0ff */
[C---:B------:R-:W-:Y:S01]  /*19dc0*/  VIADD R216, R222.reuse, 0x1800 ;  /* 0x00001800ded87836 */ /* 0x040fe20000000000 */
[C---:B------:R-:W-:Y:S01]  /*19dd0*/  IADD3 R212, R222.reuse, 0x3000, RZ ;  /* 0x00003000ded47810 */ /* 0x040fe20007ffe0ff */
[C---:B------:R-:W-:Y:S01]  /*19de0*/  VIADD R214, R222.reuse, 0x2000 ;  /* 0x00002000ded67836 */ /* 0x040fe20000000000 */
[C---:B------:R-:W-:Y:S01]  /*19df0*/  IADD3 R208, R222.reuse, 0x5000, RZ ;  /* 0x00005000ded07810 */ /* 0x040fe20007ffe0ff */
[C---:B------:R-:W-:Y:S01]  /*19e00*/  VIADD R213, R222.reuse, 0x2800 ;  /* 0x00002800ded57836 */ /* 0x040fe20000000000 */
[C---:B------:R-:W-:Y:S01]  /*19e10*/  IADD3 R204, R222.reuse, 0x7000, RZ ;  /* 0x00007000decc7810 */ /* 0x040fe20007ffe0ff */
[C---:B------:R-:W-:Y:S01]  /*19e20*/  VIADD R211, R222.reuse, 0x3800 ;  /* 0x00003800ded37836 */ /* 0x040fe20000000000 */
[----:B-1----:R-:W-:Y:S01]  /*19e30*/  FSEL R31, R31, -INF , !P6 ;  /* 0xff8000001f1f7808 */ /* 0x002fe20007000000 */
[C---:B------:R-:W-:Y:S01]  /*19e40*/  VIADD R210, R222.reuse, 0x4000 ;  /* 0x00004000ded27836 */ /* 0x040fe20000000000 */
[----:B------:R-:W-:Y:S01]  /*19e50*/  FSEL R197, R197, -INF , !P6 ;  /* 0xff800000c5c57808 */ /* 0x000fe20007000000 */
[C---:B------:R-:W-:Y:S01]  /*19e60*/  VIADD R209, R222.reuse, 0x4800 ;  /* 0x00004800ded17836 */ /* 0x040fe20000000000 */
[----:B--2---:R-:W-:Y:S01]  /*19e70*/  FSEL R29, R29, -INF , !P4 ;  /* 0xff8000001d1d7808 */ /* 0x004fe20006000000 */
[C---:B------:R-:W-:Y:S01]  /*19e80*/  VIADD R207, R222.reuse, 0x5800 ;  /* 0x00005800decf7836 */ /* 0x040fe20000000000 */
[----:B------:R-:W-:Y:S01]  /*19e90*/  FSEL R185, R185, -INF , !P4 ;  /* 0xff800000b9b97808 */ /* 0x000fe20006000000 */
[C---:B------:R-:W-:Y:S01]  /*19ea0*/  VIADD R206, R222.reuse, 0x6000 ;  /* 0x00006000dece7836 */ /* 0x040fe20000000000 */
[----:B----4-:R-:W-:Y:S01]  /*19eb0*/  FSEL R35, R35, -INF , !P3 ;  /* 0xff80000023237808 */ /* 0x010fe20005800000 */
[C---:B------:R-:W-:Y:S01]  /*19ec0*/  VIADD R205, R222.reuse, 0x6800 ;  /* 0x00006800decd7836 */ /* 0x040fe20000000000 */
[----:B------:R-:W-:Y:S01]  /*19ed0*/  FSEL R195, R195, -INF , !P3 ;  /* 0xff800000c3c37808 */ /* 0x000fe20005800000 */
[----:B------:R-:W-:Y:S01]  /*19ee0*/  VIADD R168, R222, 0x7800 ;  /* 0x00007800dea87836 */ /* 0x000fe20000000000 */
[----:B------:R-:W-:-:S02]  /*19ef0*/  FSEL R34, R34, -INF , !P2 ;  /* 0xff80000022227808 */ /* 0x000fc40005000000 */
[----:B------:R-:W-:Y:S02]  /*19f00*/  FSEL R196, R196, -INF , !P2 ;  /* 0xff800000c4c47808 */ /* 0x000fe40005000000 */
        /* <DEDUP_REMOVED lines=19> */
[----:B------:R-:W-:Y:S02]  /*1a040*/  LOP3.LUT R8, R8, R12, RZ, 0x3c, !PT ;  /* 0x0000000c08087212 */ /* 0x000fe400078e3cff */
[----:B------:R-:W-:Y:S02]  /*1a050*/  ISETP.GE.AND P2, PT, R17, RZ, PT ;  /* 0x000000ff1100720c */ /* 0x000fe40003f46270 */
[----:B------:R-:W-:Y:S01]  /*1a060*/  ISETP.GE.AND P0, PT, R8, RZ, PT ;  /* 0x000000ff0800720c */ /* 0x000fe20003f06270 */
[----:B-1----:R-:W1:Y:S02]  /*1a070*/  MUFU.RCP R26, R6 ;  /* 0x00000006001a7308 */ /* 0x002e640000001000 */
[----:B-1----:R-:W-:-:S06]  /*1a080*/  VIADD R26, R26, 0xffffffe ;  /* 0x0ffffffe1a1a7836 */ /* 0x002fcc0000000000 */
[----:B------:R-:W1:Y:S02]  /*1a090*/  F2I.FTZ.U32.TRUNC.NTZ R27, R26 ;  /* 0x0000001a001b7305 */ /* 0x000e64000021f000 */
[----:B-1----:R-:W-:Y:S02]  /*1a0a0*/  IMAD.MOV R25, RZ, RZ, -R27 ;  /* 0x000000ffff197224 */ /* 0x002fe400078e0a1b */
[----:B------:R-:W-:Y:S02]  /*1a0b0*/  IMAD.MOV.U32 R26, RZ, RZ, RZ ;  /* 0x000000ffff1a7224 */ /* 0x000fe400078e00ff */
[----:B------:R-:W-:-:S04]  /*1a0c0*/  IMAD R25, R25, R4, RZ ;  /* 0x0000000419197224 */ /* 0x000fc800078e02ff */
[----:B------:R-:W-:Y:S02]  /*1a0d0*/  IMAD.HI.U32 R25, R27, R25, R26 ;  /* 0x000000191b197227 */ /* 0x000fe400078e001a */
[----:B------:R-:W2:Y:S04]  /*1a0e0*/  LD.E.64 R26, desc[UR6][R18.64+0x20] ;  /* 0x00002006121a7980 */ /* 0x000ea8000c101b00 */
        /* <DEDUP_REMOVED lines=11> */
[----:B------:R-:W-:Y:S01]  /*1a1a0*/  ISETP.GE.U32.AND P4, PT, R3, R4, PT ;  /* 0x000000040300720c */ /* 0x000fe20003f86070 */
[----:B------:R-:W3:Y:S01]  /*1a1b0*/  LD.E.64 R24, desc[UR6][R18.64+0x38] ;  /* 0x0000380612187980 */ /* 0x000ee2000c101b00 */
[----:B------:R-:W-:-:S02]  /*1a1c0*/  ISETP.NE.AND P1, PT, R12, RZ, PT ;  /* 0x000000ff0c00720c */ /* 0x000fc40003f25270 */
[----:B------:R-:W-:-:S07]  /*1a1d0*/  LOP3.LUT R3, RZ, R12, RZ, 0x33, !PT ;  /* 0x0000000cff037212 */ /* 0x000fce00078e33ff */
[----:B------:R-:W-:Y:S02]  /*1a1e0*/  @P6 VIADD R10, R10, 0x1 ;  /* 0x000000010a0a6836 */ /* 0x000fe40000000000 */
[----:B------:R-:W-:Y:S02]  /*1a1f0*/  @P4 IADD3 R6, R6, 0x1, RZ ;  /* 0x0000000106064810 */ /* 0x000fe40007ffe0ff */
[----:B------:R-:W-:Y:S02]  /*1a200*/  @!P2 IMAD.MOV R10, RZ, RZ, -R10 ;  /* 0x000000ffff0aa224 */ /* 0x000fe400078e0a0a */
[----:B------:R-:W-:-:S03]  /*1a210*/  @!P0 IADD3 R6, -R6, RZ, RZ ;  /* 0x000000ff06068210 */ /* 0x000fc60007ffe1ff */
[C---:B------:R-:W-:Y:S02]  /*1a220*/  SEL R17, R3.reuse, R10, !P1 ;  /* 0x0000000a03117207 */ /* 0x040fe40004800000 */
[----:B------:R-:W-:-:S03]  /*1a230*/  SEL R2, R3, R6, !P1 ;  /* 0x0000000603027207 */ /* 0x000fc60004800000 */
[----:B------:R-:W-:-:S04]  /*1a240*/  IMAD.WIDE R50, R17, 0x4, R244 ;  /* 0x0000000411327825 */ /* 0x000fc800078e02f4 */
[----:B------:R-:W-:Y:S01]  /*1a250*/  IMAD.WIDE R38, R2, 0x4, R244 ;  /* 0x0000000402267825 */ /* 0x000fe200078e02f4 */
[----:B------:R-:W4:Y:S04]  /*1a260*/  LD.E R3, desc[UR6][R50.64] ;  /* 0x0000000632037980 */ /* 0x000f28000c101900 */
[----:B------:R-:W4:Y:S01]  /*1a270*/  LD.E R0, desc[UR6][R38.64] ;  /* 0x0000000626007980 */ /* 0x000f22000c101900 */
[----:B------:R-:W-:-:S04]  /*1a280*/  IMAD.IADD R17, R17, 0x1, -R2 ;  /* 0x0000000111117824 */ /* 0x000fc800078e0a02 */
[----:B------:R-:W-:-:S05]  /*1a290*/  IMAD R12, R12, R17, -0x40 ;  /* 0xffffffc00c0c7424 */ /* 0x000fca00078e0211 */
[----:B------:R-:W-:Y:S01]  /*1a2a0*/  SHF.R.S32.HI R17, RZ, 0x1f, R12 ;  /* 0x0000001fff117819 */ /* 0x000fe2000001140c */
[-C--:B---3--:R-:W-:Y:S02]  /*1a2b0*/  IMAD R2, R25, R12.reuse, RZ ;  /* 0x0000000c19027224 */ /* 0x088fe400078e02ff */
[----:B------:R-:W-:-:S04]  /*1a2c0*/  IMAD.WIDE.U32 R36, R24, R12, RZ ;  /* 0x0000000c18247225 */ /* 0x000fc800078e00ff */
[----:B------:R-:W-:-:S04]  /*1a2d0*/  IMAD R2, R24, R17, R2 ;  /* 0x0000001118027224 */ /* 0x000fc800078e0202 */
[----:B------:R-:W-:Y:S01]  /*1a2e0*/  IMAD.IADD R37, R37, 0x1, R2 ;  /* 0x0000000125257824 */ /* 0x000fe200078e0202 */
[----:B----4-:R-:W-:-:S04]  /*1a2f0*/  IADD3 R0, -R3, R0, RZ ;  /* 0x0000000003007210 */ /* 0x010fc80007ffe1ff */
[----:B------:R-:W-:Y:S01]  /*1a300*/  SHF.R.S32.HI R4, RZ, 0x1f, R0 ;  /* 0x0000001fff047819 */ /* 0x000fe20000011400 */
[----:B--2---:R-:W-:-:S04]  /*1a310*/  IMAD R3, R27, R0, RZ ;  /* 0x000000001b037224 */ /* 0x004fc800078e02ff */
[----:B------:R-:W-:Y:S02]  /*1a320*/  IMAD R3, R26, R4, R3 ;  /* 0x000000041a037224 */ /* 0x000fe400078e0203 */
[----:B------:R-:W-:-:S05]  /*1a330*/  IMAD.WIDE.U32 R26, R0, R26, R36 ;  /* 0x0000001a001a7225 */ /* 0x000fca00078e0024 */
[----:B------:R-:W-:Y:S01]  /*1a340*/  IADD3 R0, R27, R3, RZ ;  /* 0x000000031b007210 */ /* 0x000fe20007ffe0ff */
[----:B------:R-:W-:Y:S01]  /*1a350*/  IMAD.MOV.U32 R3, RZ, RZ, R26 ;  /* 0x000000ffff037224 */ /* 0x000fe200078e001a */
[----:B------:R-:W-:Y:S05]  /*1a360*/  BRA `(.L_x_1457) ;  /* 0x00000000000c7947 */ /* 0x000fea0003800000 */
.L_x_1456:
[----:B------:R-:W2:Y:S02]  /*1a370*/  LD.E R3, desc[UR6][R18.64+0x38] ;  /* 0x0000380612037980 */ /* 0x000ea4000c101900 */
[----:B--2---:R-:W-:-:S04]  /*1a380*/  LEA R3, -R3, RZ, 0x6 ;  /* 0x000000ff03037211 */ /* 0x004fc800078e31ff */
[----:B------:R-:W-:Y:S02]  /*1a390*/  SHF.R.S32.HI R0, RZ, 0x1f, R3 ;  /* 0x0000001fff007819 */ /* 0x000fe40000011403 */
.L_x_1457:
[----:B------:R-:W-:Y:S05]  /*1a3a0*/  BSYNC B0 ;  /* 0x0000000000007941 */ /* 0x000fea0003800000 */
.L_x_1455:
[----:B------:R-:W-:Y:S02]  /*1a3b0*/  LOP3.LUT P3, RZ, R243, 0x4, RZ, 0xc0, !PT ;  /* 0x00000004f3ff7812 */ /* 0x000fe4000786c0ff */
[----:B------:R-:W-:Y:S02]  /*1a3c0*/  IADD3 R177, P1, R3, R176, RZ ;  /* 0x000000b003b17210 */ /* 0x000fe40007f3e0ff */
[C---:B------:R-:W-:Y:S02]  /*1a3d0*/  LOP3.LUT P6, RZ, R243.reuse, 0x1, RZ, 0xc0, !PT ;  /* 0x00000001f3ff7812 */ /* 0x040fe400078cc0ff */
[----:B------:R-:W-:Y:S01]  /*1a3e0*/  LOP3.LUT P4, RZ, R243, 0x2, RZ, 0xc0, !PT ;  /* 0x00000002f3ff7812 */ /* 0x000fe2000788c0ff */
[----:B------:R-:W-:Y:S01]  /*1a3f0*/  IMAD.X R178, R0, 0x1, R179, P1 ;  /* 0x0000000100b27824 */ /* 0x000fe200008e06b3 */
[----:B------:R-:W-:Y:S02]  /*1a400*/  LEA R36, P0, R3, R234, 0x1 ;  /* 0x000000ea03247211 */ /* 0x000fe400078008ff */
[----:B------:R-:W-:-:S02]  /*1a410*/  LOP3.LUT P2, RZ, R243, 0x8, RZ, 0xc0, !PT ;  /* 0x00000008f3ff7812 */ /* 0x000fc4000784c0ff */
[----:B------:R-:W-:Y:S02]  /*1a420*/  LEA.HI.X R37, R3, R235, R0, 0x1, P0 ;  /* 0x000000eb03257211 */ /* 0x000fe400000f0c00 */
[----:B------:R-:W-:-:S03]  /*1a430*/  @P3 LEA R16, P1, R177, R180, 0x1 ;  /* 0x000000b4b1103211 */ /* 0x000fc600078208ff */
[----:B------:R-:W-:Y:S01]  /*1a440*/  @!PT LDS RZ, [RZ] ;  /* 0x00000000fffff984 */ /* 0x000fe20000000800 */
[----:B------:R-:W-:Y:S01]  /*1a450*/  @!PT LDS RZ, [RZ] ;  /* 0x00000000fffff984 */ /* 0x000fe20000000800 */
[----:B------:R-:W-:Y:S01]  /*1a460*/  @!PT LDS RZ, [RZ] ;  /* 0x00000000fffff984 */ /* 0x000fe20000000800 */
[----:B------:R1:W-:Y:S01]  /*1a470*/  @P6 LDGSTS.E.BYPASS.LTC128B.128 [R241+0x8000], desc[UR6][R36.64] ;  /* 0x0800000024f16fae */ /* 0x0003e2000b901d46 */
[----:B------:R-:W-:Y:S02]  /*1a480*/  @P3 LEA.HI.X R17, R177, R181, R178, 0x1, P1 ;  /* 0x000000b5b1113211 */ /* 0x000fe400008f0cb2 */
[----:B------:R-:W-:Y:S01]  /*1a490*/  IADD3 R3, P1, R3, R232, RZ ;  /* 0x000000e803037210 */ /* 0x000fe20007f3e0ff */
[----:B------:R1:W-:Y:S01]  /*1a4a0*/  @!P6 STS.128 [R241+0x8000], RZ ;  /* 0x008000fff100e388 */ /* 0x0003e20000000c00 */
[----:B------:R-:W-:-:S03]  /*1a4b0*/  @P4 LEA R26, P0, R177, R180, 0x1 ;  /* 0x000000b4b11a4211 */ /* 0x000fc600078008ff */
[----:B------:R-:W-:Y:S01]  /*1a4c0*/  IMAD.X R0, R0, 0x1, R233, P1 ;  /* 0x0000000100007824 */ /* 0x000fe200008e06e9 */
[-C--:B------:R-:W-:Y:S02]  /*1a4d0*/  @P6 LEA R64, P1, R3, R234.reuse, 0x1 ;  /* 0x000000ea03406211 */ /* 0x080fe400078208ff */
[----:B------:R-:W-:Y:S02]  /*1a4e0*/  @P4 LEA.HI.X R27, R177, R181, R178, 0x1, P0 ;  /* 0x000000b5b11b4211 */ /* 0x000fe400000f0cb2 */
[CCC-:B------:R-:W-:Y:S02]  /*1a4f0*/  @P6 LEA.HI.X R65, R3.reuse, R235.reuse, R0.reuse, 0x1, P1 ;  /* 0x000000eb03416211 */ /* 0x1c0fe400008f0c00 */
[----:B------:R-:W-:Y:S01]  /*1a500*/  @P3 LEA R60, P1, R3, R234, 0x1 ;  /* 0x000000ea033c3211 */ /* 0x000fe200078208ff */
[----:B------:R-:W-:Y:S01]  /*1a510*/  @!PT LDS RZ, [RZ] ;  /* 0x00000000fffff984 */ /* 0x000fe20000000800 */
[----:B------:R-:W-:Y:S01]  /*1a520*/  @!PT LDS RZ, [RZ] ;  /* 0x00000000fffff984 */ /* 0x000fe20000000800 */
[----:B------:R-:W-:Y:S01]  /*1a530*/  @!PT LDS RZ, [RZ] ;  /* 0x00000000fffff984 */ /* 0x000fe20000000800 */
[----:B------:R1:W-:Y:S01]  /*1a540*/  @P4 LDGSTS.E.BYPASS.LTC128B.128 [R241+0xa000], desc[UR6][R26.64+0x80] ;  /* 0x0a0000801af14fae */ /* 0x0003e2000b901d46 */
[----:B------:R-:W-:Y:S02]  /*1a550*/  @P2 LEA R38, P0, R177, R180, 0x1 ;  /* 0x000000b4b1262211 */ /* 0x000fe400078008ff */
[----:B------:R-:W-:Y:S01]  /*1a560*/  @P3 LEA.HI.X R61, R3, R235, R0, 0x1, P1 ;  /* 0x000000eb033d3211 */ /* 0x000fe200008f0c00 */
[----:B------:R1:W-:Y:S01]  /*1a570*/  @!P4 STS.128 [R241+0xa000], RZ ;  /* 0x00a000fff100c388 */ /* 0x0003e20000000c00 */
[----:B------:R-:W-:-:S02]  /*1a580*/  @P2 LEA.HI.X R39, R177, R181, R178, 0x1, P0 ;  /* 0x000000b5b1272211 */ /* 0x000fc400000f0cb2 */
[C---:B------:R-:W-:Y:S01]  /*1a590*/  IADD3 R25, P1, R3.reuse, R232, RZ ;  /* 0x000000e803197210 */ /* 0x040fe20007f3e0ff */
[----:B------:R-:W-:Y:S01]  /*1a5a0*/  @!PT LDS RZ, [RZ] ;  /* 0x00000000fffff984 */ /* 0x000fe20000000800 */
[----:B------:R-:W-:Y:S01]  /*1a5b0*/  @!PT LDS RZ, [RZ] ;  /* 0x00000000fffff984 */ /* 0x000fe20000000800 */
[----:B------:R-:W-:Y:S01]  /*1a5c0*/  @!PT LDS RZ, [RZ] ;  /* 0x00000000fffff984 */ /* 0x000fe20000000800 */
[----:B------:R1:W-:Y:S01]  /*1a5d0*/  @P3 LDGSTS.E.BYPASS.LTC128B.128 [R241+0xc000], desc[UR6][R16.64+0x100] ;  /* 0x0c00010010f13fae */ /* 0x0003e2000b901d46 */
[----:B------:R-:W-:-:S03]  /*1a5e0*/  @P4 LEA R62, P0, R3, R234, 0x1 ;  /* 0x000000ea033e4211 */ /* 0x000fc600078008ff */
[----:B------:R-:W-:Y:S01]  /*1a5f0*/  IMAD.X R2, R0, 0x1, R233, P1 ;  /* 0x0000000100027824 */ /* 0x000fe200008e06e9 */
[CCC-:B------:R-:W-:Y:S01]  /*1a600*/  @P4 LEA.HI.X R63, R3.reuse, R235.reuse, R0.reuse, 0x1, P0 ;  /* 0x000000eb033f4211 */ /* 0x1c0fe200000f0c00 */
[----:B------:R1:W-:Y:S01]  /*1a610*/  @!P3 STS.128 [R241+0xc000], RZ ;  /* 0x00c000fff100b388 */ /* 0x0003e20000000c00 */
[-C--:B------:R-:W-:Y:S02]  /*1a620*/  @P2 LEA R50, P0, R3, R234.reuse, 0x1 ;  /* 0x000000ea03322211 */ /* 0x080fe400078008ff */
[-C--:B------:R-:W-:Y:S01]  /*1a630*/  @P6 LEA R70, P1, R25, R234.reuse, 0x1 ;  /* 0x000000ea19466211 */ /* 0x080fe200078208ff */
[----:B------:R-:W-:Y:S01]  /*1a640*/  @!PT LDS RZ, [RZ] ;  /* 0x00000000fffff984 */ /* 0x000fe20000000800 */
[----:B------:R-:W-:Y:S01]  /*1a650*/  @!PT LDS RZ, [RZ] ;  /* 0x00000000fffff984 */ /* 0x000fe20000000800 */
[----:B------:R-:W-:Y:S01]  /*1a660*/  @!PT LDS RZ, [RZ] ;  /* 0x00000000fffff984 */ /* 0x000fe20000000800 */
[----:B------:R1:W-:Y:S01]  /*1a670*/  @P2 LDGSTS.E.BYPASS.LTC128B.128 [R241+0xe000], desc[UR6][R38.64+0x180] ;  /* 0x0e00018026f12fae */ /* 0x0003e2000b901d46 */
[-C--:B------:R-:W-:Y:S02]  /*1a680*/  @P2 LEA.HI.X R51, R3, R235.reuse, R0, 0x1, P0 ;  /* 0x000000eb03332211 */ /* 0x080fe400000f0c00 */
        /* <DEDUP_REMOVED lines=8> */
[CCC-:B------:R-:W-:Y:S02]  /*1a710*/  @P4 LEA.HI.X R69, R25.reuse, R235.reuse, R2.reuse, 0x1, P0 ;  /* 0x000000eb19454211 */ /* 0x1c0fe400000f0c02 */
[CCC-:B------:R-:W-:Y:S01]  /*1a720*/  @P3 LEA.HI.X R67, R25.reuse, R235.reuse, R2.reuse, 0x1, P1 ;  /* 0x000000eb19433211 */ /* 0x1c0fe200008f0c02 */
[----:B------:R1:W-:Y:S01]  /*1a730*/  @!P6 STS.128 [R241+0x8800], RZ ;  /* 0x008800fff100e388 */ /* 0x0003e20000000c00 */
[C---:B------:R-:W-:Y:S02]  /*1a740*/  @P2 LEA R24, P0, R25.reuse, R234, 0x1 ;  /* 0x000000ea19182211 */ /* 0x040fe400078008ff */
[C---:B------:R-:W-:Y:S01]  /*1a750*/  IADD3 R0, P1, R25.reuse, R232, RZ ;  /* 0x000000e819007210 */ /* 0x040fe20007f3e0ff */
[----:B------:R-:W-:Y:S01]  /*1a760*/  @!PT LDS RZ, [RZ] ;  /* 0x00000000fffff984 */ /* 0x000fe20000000800 */
[----:B------:R-:W-:Y:S01]  /*1a770*/  @!PT LDS RZ, [RZ] ;  /* 0x00000000fffff984 */ /* 0x000fe20000000800 */
[----:B------:R-:W-:Y:S01]  /*1a780*/  @!PT LDS RZ, [RZ] ;  /* 0x00000000fffff984 */ /* 0x000fe20000000800 */
[----:B------:R1:W-:Y:S01]  /*1a790*/  @P4 LDGSTS.E.BYPASS.LTC128B.128 [R241+0xa800], desc[UR6][R62.64+0x80] ;  /* 0x0a8000803ef14fae */ /* 0x0003e2000b901d46 */
[----:B------:R-:W-:-:S02]  /*1a7a0*/  @P2 LEA.HI.X R25, R25, R235, R2, 0x1, P0 ;  /* 0x000000eb19192211 */ /* 0x000fc400000f0c02 */
[-C--:B------:R-:W-:Y:S01]  /*1a7b0*/  @P4 LEA R74, P0, R0, R234.reuse, 0x1 ;  /* 0x000000ea004a4211 */ /* 0x080fe200078008ff */
[----:B------:R1:W-:Y:S01]  /*1a7c0*/  @!P4 STS.128 [R241+0xa800], RZ ;  /* 0x00a800fff100c388 */ /* 0x0003e20000000c00 */
[----:B------:R-:W-:Y:S01]  /*1a7d0*/  IMAD.X R2, R2, 0x1, R233, P1 ;  /* 0x0000000102027824 */ /* 0x000fe200008e06e9 */
[CC--:B------:R-:W-:Y:S02]  /*1a7e0*/  @P6 LEA R76, P1, R0.reuse, R234.reuse, 0x1 ;  /* 0x000000ea004c6211 */ /* 0x0c0fe400078208ff */
[----:B------:R-:W-:Y:S01]  /*1a7f0*/  @!PT LDS RZ, [RZ] ;  /* 0x00000000fffff984 */ /* 0x000fe20000000800 */
[----:B------:R-:W-:Y:S01]  /*1a800*/  @!PT LDS RZ, [RZ] ;  /* 0x00000000fffff984 */ /* 0x000fe20000000800 */
[----:B------:R-:W-:Y:S01]  /*1a810*/  @!PT LDS RZ, [RZ] ;  /* 0x00000000fffff984 */ /* 0x000fe20000000800 */
[----:B------:R1:W-:Y:S02]  /*1a820*/  @P3 LDGSTS.E.BYPASS.LTC128B.128 [R241+0xc800], desc[UR6][R60.64+0x100] ;  /* 0x0c8001003cf13fae */ /* 0x0003e4000b901d46 */
[C---:B------:R-:W-:Y:S02]  /*1a830*/  @P6 LEA.HI.X R77, R0.reuse, R235, R2, 0x1, P1 ;  /* 0x000000eb004d6211 */ /* 0x040fe400008f0c02 */
[----:B------:R1:W-:Y:S01]  /*1a840*/  @!P3 STS.128 [R241+0xc800], RZ ;  /* 0x00c800fff100b388 */ /* 0x0003e20000000c00 */
[----:B------:R-:W-:-:S02]  /*1a850*/  @P3 LEA R72, P1, R0, R234, 0x1 ;  /* 0x000000ea00483211 */ /* 0x000fc400078208ff */
[CC--:B------:R-:W-:Y:S01]  /*1a860*/  @P4 LEA.HI.X R75, R0.reuse, R235.reuse, R2, 0x1, P0 ;  /* 0x000000eb004b4211 */ /* 0x0c0fe200000f0c02 */
        /* <DEDUP_REMOVED lines=51> */
.L_x_1454:
[----:B------:R-:W-:Y:S05]  /*1aba0*/  BSYNC B1 ;  /* 0x0000000000017941 */ /* 0x000fea0003800000 */
.L_x_1453:
[----:B------:R2:W3:Y:S01]  /*1abb0*/  LD.E R193, desc[UR6][R18.64+0xdc] ;  /* 0x0000dc0612c17980 */ /* 0x0004e2000c101900 */
        /* <DEDUP_REMOVED lines=23> */
[----:B------:R-:W-:-:S02]  /*1ad30*/  LEA R229, R55, UR4, 0x1 ;  /* 0x0000000437e57c11 */ /* 0x000fc4000f8e08ff */
[----:B------:R-:W-:Y:S02]  /*1ad40*/  FMNMX.FTZ R3, R196, R3, !PT ;  /* 0x00000003c4037209 */ /* 0x000fe40007810000 */
[----:B------:R-:W-:Y:S01]  /*1ad50*/  LEA R228, R58, R229, 0x1 ;  /* 0x000000e53ae47211 */ /* 0x000fe200078e08ff */
[----:B------:R-:W-:Y:S01]  /*1ad60*/  LDSM.16.MT88.4 R156, [R229+0x10000] ;  /* 0x01000000e59c783b */ /* 0x000fe20000004200 */
[----:B------:R-:W-:Y:S02]  /*1ad70*/  FMNMX.FTZ R3, R194, R3, !PT ;  /* 0x00000003c2037209 */ /* 0x000fe40007810000 */
[----:B------:R-:W-:Y:S01]  /*1ad80*/  LEA R227, R56, R229, 0x1 ;  /* 0x000000e538e37211 */ /* 0x000fe200078e08ff */
[----:B------:R-:W-:Y:S01]  /*1ad90*/  LDSM.16.MT88.4 R148, [R228+0x10000] ;  /* 0x01000000e494783b */ /* 0x000fe20000004200 */
[----:B------:R-:W-:Y:S02]  /*1ada0*/  FMNMX.FTZ R2, R192, R3, !PT ;  /* 0x00000003c0027209 */ /* 0x000fe40007810000 */
[----:B------:R-:W-:Y:S01]  /*1adb0*/  FMNMX.FTZ R3, R35, R0, !PT ;  /* 0x0000000023037209 */ /* 0x000fe20007810000 */
[----:B------:R-:W-:Y:S01]  /*1adc0*/  LDSM.16.MT88.4 R140, [R227+0x10000] ;  /* 0x01000000e38c783b */ /* 0x000fe20000004200 */
[----:B------:R-:W-:-:S02]  /*1add0*/  LEA R226, R56, R228, 0x1 ;  /* 0x000000e438e27211 */ /* 0x000fc400078e08ff */
[----:B------:R-:W-:Y:S01]  /*1ade0*/  FMNMX.FTZ R0, R34, R3, !PT ;  /* 0x0000000322007209 */ /* 0x000fe20007810000 */
[----:B-1----:R-:W1:Y:S03]  /*1adf0*/  SHFL.BFLY PT, R17, R2, 0x2, 0x1f ;  /* 0x0c401f0002117f89 */ /* 0x002e6600000e0000 */
[----:B--2---:R-:W-:Y:S01]  /*1ae00*/  FMNMX.FTZ R19, R33, R0, !PT ;  /* 0x0000000021137209 */ /* 0x004fe20007810000 */
[----:B------:R-:W-:Y:S03]  /*1ae10*/  LDSM.16.MT88.4 R132, [R226+0x10000] ;  /* 0x01000000e284783b */ /* 0x000fe60000004200 */
[----:B------:R-:W-:Y:S01]  /*1ae20*/  FMNMX.FTZ R19, R32, R19, !PT ;  /* 0x0000001320137209 */ /* 0x000fe20007810000 */
[----:B------:R-:W-:Y:S04]  /*1ae30*/  LDSM.16.MT88.4 R72, [R229+0x14000] ;  /* 0x01400000e548783b */ /* 0x000fe80000004200 */
[----:B------:R-:W2:Y:S04]  /*1ae40*/  SHFL.BFLY PT, R0, R19, 0x2, 0x1f ;  /* 0x0c401f0013007f89 */ /* 0x000ea800000e0000 */
[----:B------:R-:W-:Y:S04]  /*1ae50*/  LDSM.16.MT88.4 R64, [R226+0x12000] ;  /* 0x01200000e240783b */ /* 0x000fe80000004200 */
[----:B------:R-:W-:Y:S01]  /*1ae60*/  LDSM.16.MT88.4 R80, [R228+0x14000] ;  /* 0x01400000e450783b */ /* 0x000fe20000004200 */
[----:B-1----:R-:W-:-:S03]  /*1ae70*/  FMNMX.FTZ R17, R2, R17, !PT ;  /* 0x0000001102117209 */ /* 0x002fc60007810000 */
[----:B------:R-:W-:Y:S04]  /*1ae80*/  LDSM.16.MT88.4 R88, [R227+0x14000] ;  /* 0x01400000e358783b */ /* 0x000fe80000004200 */
[----:B------:R-:W1:Y:S04]  /*1ae90*/  SHFL.BFLY PT, R164, R17, 0x1, 0x1f ;  /* 0x0c201f0011a47f89 */ /* 0x000e6800000e0000 */
[----:B------:R-:W-:Y:S01]  /*1aea0*/  LDSM.16.MT88.4 R96, [R226+0x14000] ;  /* 0x01400000e260783b */ /* 0x000fe20000004200 */
[----:B--2---:R-:W-:-:S03]  /*1aeb0*/  FMNMX.FTZ R0, R19, R0, !PT ;  /* 0x0000000013007209 */ /* 0x004fc60007810000 */
[----:B------:R-:W-:Y:S04]  /*1aec0*/  LDSM.16.MT88.4 R104, [R229+0x16000] ;  /* 0x01600000e568783b */ /* 0x000fe80000004200 */
[----:B------:R-:W2:Y:S04]  /*1aed0*/  SHFL.BFLY PT, R3, R0, 0x1, 0x1f ;  /* 0x0c201f0000037f89 */ /* 0x000ea800000e0000 */
[----:B------:R-:W-:Y:S04]  /*1aee0*/  LDSM.16.MT88.4 R112, [R228+0x16000] ;  /* 0x01600000e470783b */ /* 0x000fe80000004200 */
[----:B------:R-:W-:Y:S01]  /*1aef0*/  LDSM.16.MT88.4 R120, [R227+0x16000] ;  /* 0x01600000e378783b */ /* 0x000fe20000004200 */
[----:B-1----:R-:W-:-:S03]  /*1af00*/  FMNMX.FTZ R164, R17, R164, !PT ;  /* 0x000000a411a47209 */ /* 0x002fc60007810000 */
[----:B------:R-:W-:Y:S01]  /*1af10*/  LDSM.16.MT88.4 R24, [R229+0x12800] ;  /* 0x01280000e518783b */ /* 0x000fe20000004200 */
[----:B------:R-:W-:-:S03]  /*1af20*/  FSETP.NEU.FTZ.AND P0, PT, R164, -INF , PT ;  /* 0xff800000a400780b */ /* 0x000fc60003f1d000 */
[----:B------:R-:W-:Y:S01]  /*1af30*/  LDSM.16.MT88.4 R16, [R229+0x10800] ;  /* 0x01080000e510783b */ /* 0x000fe20000004200 */
[----:B--2---:R-:W-:Y:S01]  /*1af40*/  FMNMX.FTZ R3, R0, R3, !PT ;  /* 0x0000000300037209 */ /* 0x004fe20007810000 */
[----:B---3--:R-:W-:-:S04]  /*1af50*/  FMUL.FTZ R198, R193, R164 ;  /* 0x000000a4c1c67220 */ /* 0x008fc80000410000 */
[----:B------:R-:W-:Y:S01]  /*1af60*/  FMUL.FTZ R190, R193, R3 ;  /* 0x00000003c1be7220 */ /* 0x000fe20000410000 */
[----:B------:R-:W-:Y:S02]  /*1af70*/  FSEL R198, R198, RZ, P0 ;  /* 0x000000ffc6c67208 */ /* 0x000fe40000000000 */
[----:B------:R-:W-:-:S03]  /*1af80*/  FSETP.NEU.FTZ.AND P0, PT, R3, -INF , PT ;  /* 0xff8000000300780b */ /* 0x000fc60003f1d000 */
[-CC-:B------:R-:W-:Y:S01]  /*1af90*/  FFMA.FTZ R179, R53, R193.reuse, -R198.reuse ;  /* 0x000000c135b37223 */ /* 0x180fe200000108c6 */
[----:B------:R-:W-:Y:S01]  /*1afa0*/  FSEL R190, R190, RZ, P0 ;  /* 0x000000ffbebe7208 */ /* 0x000fe20000000000 */
[-CC-:B------:R-:W-:Y:S01]  /*1afb0*/  FFMA.FTZ R176, R57, R193.reuse, -R198.reuse ;  /* 0x000000c139b07223 */ /* 0x180fe200000108c6 */
[-CC-:B------:R-:W-:Y:S01]  /*1afc0*/  FFMA.FTZ R175, R49, R193.reuse, -R198.reuse ;  /* 0x000000c131af7223 */ /* 0x180fe200000108c6 */
[-C--:B------:R-:W-:Y:S01]  /*1afd0*/  FFMA.FTZ R172, R59, R193.reuse, -R198 ;  /* 0x000000c13bac7223 */ /* 0x080fe200000108c6 */
[----:B------:R-:W-:Y:S01]  /*1afe0*/  LDSM.16.MT88.4 R48, [R228+0x12000] ;  /* 0x01200000e430783b */ /* 0x000fe20000004200 */
[-CC-:B------:R-:W-:Y:S01]  /*1aff0*/  FFMA.FTZ R178, R47, R193.reuse, -R190.reuse ;  /* 0x000000c12fb27223 */ /* 0x180fe200000108be */
[-CC-:B------:R-:W-:Y:S01]  /*1b000*/  FFMA.FTZ R181, R45, R193.reuse, -R190.reuse ;  /* 0x000000c12db57223 */ /* 0x180fe200000108be */
[-CC-:B------:R-:W-:Y:S01]  /*1b010*/  FFMA.FTZ R177, R41, R193.reuse, -R190.reuse ;  /* 0x000000c129b17223 */ /* 0x180fe200000108be */
[-C--:B------:R-:W-:Y:S01]  /*1b020*/  FFMA.FTZ R174, R43, R193.reuse, -R190 ;  /* 0x000000c12bae7223 */ /* 0x080fe200000108be */
[----:B------:R-:W-:Y:S01]  /*1b030*/  LDSM.16.MT88.4 R56, [R227+0x12000] ;  /* 0x01200000e338783b */ /* 0x000fe20000004200 */
[-CC-:B------:R-:W-:Y:S01]  /*1b040*/  FFMA.FTZ R170, R7, R193.reuse, -R198.reuse ;  /* 0x000000c107aa7223 */ /* 0x180fe200000108c6 */
[-C--:B------:R-:W-:Y:S01]  /*1b050*/  FFMA.FTZ R169, R5, R193.reuse, -R198 ;  /* 0x000000c105a97223 */ /* 0x080fe200000108c6 */
[----:B------:R-:W-:Y:S01]  /*1b060*/  MUFU.EX2 R179, R179 ;  /* 0x000000b300b37308 */ /* 0x000fe20000000800 */
[----:B------:R-:W1:Y:S01]  /*1b070*/  LDSM.16.MT88.4 R40, [R229+0x12000] ;  /* 0x01200000e528783b */ /* 0x000e620000004200 */
[-CC-:B------:R-:W-:Y:S01]  /*1b080*/  FFMA.FTZ R166, R11, R193.reuse, -R190.reuse ;  /* 0x000000c10ba67223 */ /* 0x180fe200000108be */
[-C--:B------:R-:W-:Y:S01]  /*1b090*/  FFMA.FTZ R167, R9, R193.reuse, -R190 ;  /* 0x000000c109a77223 */ /* 0x080fe200000108be */
[-CC-:B------:R-:W-:Y:S01]  /*1b0a0*/  FFMA.FTZ R173, R23, R193.reuse, -R198.reuse ;  /* 0x000000c117ad7223 */ /* 0x180fe200000108c6 */
[----:B------:R-:W2:Y:S01]  /*1b0b0*/  LDSM.16.MT88.4 R4, [R226+0x16000] ;  /* 0x01600000e204783b */ /* 0x000ea20000004200 */
[-C--:B------:R-:W-:Y:S01]  /*1b0c0*/  FFMA.FTZ R2, R21, R193.reuse, -R198 ;  /* 0x000000c115027223 */ /* 0x080fe200000108c6 */
[-CC-:B------:R-:W-:Y:S01]  /*1b0d0*/  FFMA.FTZ R171, R15, R193.reuse, -R190.reuse ;  /* 0x000000c10fab7223 */ /* 0x180fe200000108be */
[----:B------:R-:W3:Y:S01]  /*1b0e0*/  MUFU.EX2 R176, R176 ;  /* 0x000000b000b07308 */ /* 0x000ee20000000800 */
[----:B------:R-:W4:Y:S01]  /*1b0f0*/  LDSM.16.MT88.4 R8, [R228+0x10800] ;  /* 0x01080000e408783b */ /* 0x000f220000004200 */
[-CC-:B------:R-:W-:Y:S01]  /*1b100*/  FFMA.FTZ R0, R13, R193.reuse, -R190.reuse ;  /* 0x000000c10d007223 */ /* 0x180fe200000108be */
[-C--:B------:R-:W-:Y:S01]  /*1b110*/  FFMA.FTZ R184, R191, R193.reuse, -R190 ;  /* 0x000000c1bfb87223 */ /* 0x080fe200000108be */
[-CC-:B------:R-:W-:Y:S01]  /*1b120*/  FFMA.FTZ R180, R199, R193.reuse, -R198.reuse ;  /* 0x000000c1c7b47223 */ /* 0x180fe200000108c6 */
[----:B------:R-:W5:Y:S01]  /*1b130*/  LDSM.16.MT88.4 R20, [R227+0x10800] ;  /* 0x01080000e314783b */ /* 0x000f620000004200 */
[-CC-:B------:R-:W-:Y:S01]  /*1b140*/  FFMA.FTZ R183, R183, R193.reuse, -R198.reuse ;  /* 0x000000c1b7b77223 */ /* 0x180fe200000108c6 */
[-CC-:B------:R-:W-:Y:S01]  /*1b150*/  FFMA.FTZ R182, R197, R193.reuse, -R198.reuse ;  /* 0x000000c1c5b67223 */ /* 0x180fe200000108c6 */
[----:B------:R-:W-:Y:S01]  /*1b160*/  MUFU.EX2 R175, R175 ;  /* 0x000000af00af7308 */ /* 0x000fe20000000800 */
[----:B------:R-:W5:Y:S01]  /*1b170*/  LDSM.16.MT88.4 R12, [R226+0x10800] ;  /* 0x01080000e20c783b */ /* 0x000f620000004200 */
[-C--:B------:R-:W-:Y:S01]  /*1b180*/  FFMA.FTZ R185, R185, R193.reuse, -R198 ;  /* 0x000000c1b9b97223 */ /* 0x080fe200000108c6 */
[-CC-:B------:R-:W-:Y:S01]  /*1b190*/  FFMA.FTZ R187, R187, R193.reuse, -R190.reuse ;  /* 0x000000c1bbbb7223 */ /* 0x180fe200000108be */
[-CC-:B------:R-:W-:Y:S01]  /*1b1a0*/  FFMA.FTZ R186, R31, R193.reuse, -R190.reuse ;  /* 0x000000c11fba7223 */ /* 0x180fe200000108be */
[-C--:B------:R-:W-:Y:S01]  /*1b1b0*/  FFMA.FTZ R191, R29, R193.reuse, -R190 ;  /* 0x000000c11dbf7223 */ /* 0x080fe200000108be */
[--C-:B------:R-:W-:Y:S01]  /*1b1c0*/  FFMA.FTZ R249, R192, R193, -R198.reuse ;  /* 0x000000c1c0f97223 */ /* 0x100fe200000108c6 */
[----:B------:R-:W-:Y:S01]  /*1b1d0*/  LDSM.16.MT88.4 R28, [R228+0x13000] ;  /* 0x01300000e41c783b */ /* 0x000fe20000004200 */
[----:B------:R-:W1:Y:S01]  /*1b1e0*/  MUFU.EX2 R172, R172 ;  /* 0x000000ac00ac7308 */ /* 0x000e620000000800 */
[----:B---3--:R-:W-:Y:S01]  /*1b1f0*/  F2FP.BF16.F32.PACK_AB R128, R176, R179 ;  /* 0x000000b3b080723e */ /* 0x008fe200000010ff */
        /* <DEDUP_REMOVED lines=8> */
[----:B------:R-:W-:Y:S01]  /*1b280*/  FADD.FTZ R176, R179, R176 ;  /* 0x000000b0b3b07221 */ /* 0x000fe20000010000 */
[----:B------:R-:W-:Y:S05]  /*1b290*/  LDSM.16.MT88.4 R32, [R227+0x11800] ;  /* 0x01180000e320783b */ /* 0x000fea0000004200 */
[----:B------:R-:W3:Y:S01]  /*1b2a0*/  MUFU.EX2 R181, R181 ;  /* 0x000000b500b57308 */ /* 0x000ee20000000800 */
[----:B-1----:R-:W-:Y:S01]  /*1b2b0*/  F2FP.BF16.F32.PACK_AB R130, R172, R175 ;  /* 0x000000afac82723e */ /* 0x002fe200000010ff */
[----:B------:R-:W-:-:S04]  /*1b2c0*/  FADD.FTZ R175, R175, R176 ;  /* 0x000000b0afaf7221 */ /* 0x000fc80000010000 */
[----:B------:R-:W-:Y:S02]  /*1b2d0*/  FADD.FTZ R172, R172, R175 ;  /* 0x000000afacac7221 */ /* 0x000fe40000010000 */
[----:B------:R-:W-:Y:S08]  /*1b2e0*/  MUFU.EX2 R177, R177 ;  /* 0x000000b100b17308 */ /* 0x000ff00000000800 */
[----:B------:R-:W1:Y:S01]  /*1b2f0*/  MUFU.EX2 R174, R174 ;  /* 0x000000ae00ae7308 */ /* 0x000e620000000800 */
[----:B---3--:R-:W-:Y:S01]  /*1b300*/  F2FP.BF16.F32.PACK_AB R129, R181, R178 ;  /* 0x000000b2b581723e */ /* 0x008fe200000010ff */
[----:B------:R-:W-:-:S06]  /*1b310*/  FADD.FTZ R178, R178, R181 ;  /* 0x000000b5b2b27221 */ /* 0x000fcc0000010000 */
[----:B------:R-:W-:Y:S08]  /*1b320*/  MUFU.EX2 R173, R173 ;  /* 0x000000ad00ad7308 */ /* 0x000ff00000000800 */
[----:B------:R-:W3:Y:S01]  /*1b330*/  MUFU.EX2 R170, R170 ;  /* 0x000000aa00aa7308 */ /* 0x000ee20000000800 */
[----:B-1----:R-:W-:Y:S01]  /*1b340*/  F2FP.BF16.F32.PACK_AB R131, R174, R177 ;  /* 0x000000b1ae83723e */ /* 0x002fe200000010ff */
[----:B------:R-:W-:-:S04]  /*1b350*/  FADD.FTZ R177, R177, R178 ;  /* 0x000000b2b1b17221 */ /* 0x000fc80000010000 */
[----:B------:R-:W-:Y:S02]  /*1b360*/  FADD.FTZ R174, R174, R177 ;  /* 0x000000b1aeae7221 */ /* 0x000fe40000010000 */
        /* <DEDUP_REMOVED lines=8> */
[----:B------:R-:W1:Y:S05]  /*1b3f0*/  MUFU.EX2 R166, R166 ;  /* 0x000000a600a67308 */ /* 0x000e6a0000000800 */
[C---:B------:R-:W-:Y:S03]  /*1b400*/  HMMA.16816.F32.BF16 R136, R128.reuse, R132, RZ ;  /* 0x000000848088723c */ /* 0x040fe600000418ff */
[----:B------:R-:W-:Y:S03]  /*1b410*/  MUFU.EX2 R167, R167 ;  /* 0x000000a700a77308 */ /* 0x000fe60000000800 */
[C---:B------:R-:W-:Y:S05]  /*1b420*/  HMMA.16816.F32.BF16 R36, R128.reuse, R40, RZ ;  /* 0x000000288024723c */ /* 0x040fea00000418ff */
[----:B------:R-:W4:Y:S01]  /*1b430*/  MUFU.EX2 R0, R0 ;  /* 0x0000000000007308 */ /* 0x000f220000000800 */
[C---:B------:R-:W-:Y:S06]  /*1b440*/  HMMA.16816.F32.BF16 R44, R128.reuse, R48, RZ ;  /* 0x00000030802c723c */ /* 0x040fec00000418ff */
[C---:B------:R-:W-:Y:S01]  /*1b450*/  HMMA.16816.F32.BF16 R52, R128.reuse, R56, RZ ;  /* 0x000000388034723c */ /* 0x040fe200000418ff */
[----:B------:R-:W-:Y:S05]  /*1b460*/  MUFU.EX2 R180, R180 ;  /* 0x000000b400b47308 */ /* 0x000fea0000000800 */
[C---:B------:R-:W-:Y:S03]  /*1b470*/  HMMA.16816.F32.BF16 R60, R128.reuse, R64, RZ ;  /* 0x00000040803c723c */ /* 0x040fe600000418ff */
[----:B------:R-:W5:Y:S03]  /*1b480*/  MUFU.EX2 R183, R183 ;  /* 0x000000b700b77308 */ /* 0x000f660000000800 */
        /* <DEDUP_REMOVED lines=18> */
[----:B------:R-:W5:Y:S05]  /*1b5b0*/  MUFU.EX2 R196, R196 ;  /* 0x000000c400c47308 */ /* 0x000f6a0000000800 */
[C---:B------:R-:W-:Y:S03]  /*1b5c0*/  HMMA.16816.F32.BF16 R56, R128.reuse, R58, RZ ;  /* 0x0000003a8038723c */ /* 0x040fe600000418ff */
[----:B------:R-:W-:Y:S03]  /*1b5d0*/  MUFU.EX2 R194, R194 ;  /* 0x000000c200c27308 */ /* 0x000fe60000000800 */
[C---:B------:R-:W-:Y:S05]  /*1b5e0*/  HMMA.16816.F32.BF16 R64, R128.reuse, R66, RZ ;  /* 0x000000428040723c */ /* 0x040fea00000418ff */
[----:B------:R-:W-:Y:S01]  /*1b5f0*/  MUFU.EX2 R249, R249 ;  /* 0x000000f900f97308 */ /* 0x000fe20000000800 */
        /* <DEDUP_REMOVED lines=10> */
[C---:B------:R-:W-:Y:S06]  /*1b6a0*/  HMMA.16816.F32.BF16 R120, R128.reuse, R122, RZ ;  /* 0x0000007a8078723c */ /* 0x040fec00000418ff */
[C---:B--2---:R-:W-:Y:S06]  /*1b6b0*/  HMMA.16816.F32.BF16 R124, R128.reuse, R4, RZ ;  /* 0x00000004807c723c */ /* 0x044fec00000418ff */
[----:B------:R-:W-:Y:S01]  /*1b6c0*/  HMMA.16816.F32.BF16 R128, R128, R6, RZ ;  /* 0x000000068080723c */ /* 0x000fe200000418ff */
[----:B---3--:R-:W-:Y:S01]  /*1b6d0*/  F2FP.BF16.F32.PACK_AB R4, R170, R173 ;  /* 0x000000adaa04723e */ /* 0x008fe200000010ff */
[----:B------:R-:W-:Y:S01]  /*1b6e0*/  FADD.FTZ R173, R173, R172 ;  /* 0x000000acadad7221 */ /* 0x000fe20000010000 */
[----:B-1----:R-:W-:Y:S01]  /*1b6f0*/  F2FP.BF16.F32.PACK_AB R5, R166, R171 ;  /* 0x000000aba605723e */ /* 0x002fe200000010ff */
[----:B------:R-:W-:-:S02]  /*1b700*/  FADD.FTZ R171, R171, R174 ;  /* 0x000000aeabab7221 */ /* 0x000fc40000010000 */
[----:B------:R-:W-:Y:S01]  /*1b710*/  FADD.FTZ R170, R170, R173 ;  /* 0x000000adaaaa7221 */ /* 0x000fe20000010000 */
[----:B------:R-:W-:Y:S01]  /*1b720*/  F2FP.BF16.F32.PACK_AB R6, R2, R169 ;  /* 0x000000a90206723e */ /* 0x000fe200000010ff */
[----:B------:R-:W-:Y:S01]  /*1b730*/  FADD.FTZ R166, R166, R171 ;  /* 0x000000aba6a67221 */ /* 0x000fe20000010000 */
[----:B----4-:R-:W-:Y:S01]  /*1b740*/  F2FP.BF16.F32.PACK_AB R7, R0, R167 ;  /* 0x000000a70007723e */ /* 0x010fe200000010ff */
[----:B------:R-:W-:Y:S02]  /*1b750*/  FADD.FTZ R169, R169, R170 ;  /* 0x000000aaa9a97221 */ /* 0x000fe40000010000 */
[----:B------:R-:W-:Y:S02]  /*1b760*/  FADD.FTZ R167, R167, R166 ;  /* 0x000000a6a7a77221 */ /* 0x000fe40000010000 */
[----:B------:R-:W-:Y:S02]  /*1b770*/  FADD.FTZ R169, R2, R169 ;  /* 0x000000a902a97221 */ /* 0x000fe40000010000 */
[----:B------:R-:W-:Y:S01]  /*1b780*/  HMMA.16816.F32.BF16 R160, R4, R16, R160 ;  /* 0x0000001004a0723c */ /* 0x000fe200000418a0 */
[----:B------:R-:W-:-:S05]  /*1b790*/  FADD.FTZ R167, R0, R167 ;  /* 0x000000a700a77221 */ /* 0x000fca0000010000 */
[C---:B------:R-:W-:Y:S01]  /*1b7a0*/  HMMA.16816.F32.BF16 R156, R4.reuse, R18, R156 ;  /* 0x00000012049c723c */ /* 0x040fe2000004189c */
[----:B------:R-:W1:Y:S05]  /*1b7b0*/  LDSM.16.MT88.4 R16, [R228+0x12800] ;  /* 0x01280000e410783b */ /* 0x000e6a0000004200 */
[C---:B------:R-:W-:Y:S06]  /*1b7c0*/  HMMA.16816.F32.BF16 R152, R4.reuse, R8, R152 ;  /* 0x000000080498723c */ /* 0x040fec0000041898 */
[C---:B------:R-:W-:Y:S01]  /*1b7d0*/  HMMA.16816.F32.BF16 R148, R4.reuse, R10, R148 ;  /* 0x0000000a0494723c */ /* 0x040fe20000041894 */
[----:B------:R-:W2:Y:S05]  /*1b7e0*/  LDSM.16.MT88.4 R8, [R227+0x12800] ;  /* 0x01280000e308783b */ /* 0x000eaa0000004200 */
[C---:B-----5:R-:W-:Y:S06]  /*1b7f0*/  HMMA.16816.F32.BF16 R144, R4.reuse, R20, R144 ;  /* 0x000000140490723c */ /* 0x060fec0000041890 */
        /* <DEDUP_REMOVED lines=53> */
[----:B------:R-:W-:-:S04]  /*1bb50*/  FADD.FTZ R191, R191, R186 ;  /* 0x000000babfbf7221 */ /* 0x000fc80000010000 */
[C---:B------:R-:W-:Y:S01]  /*1bb60*/  HMMA.16816.F32.BF16 R156, R8.reuse, R26, R156 ;  /* 0x0000001a089c723c */ /* 0x040fe2000004189c */
[----:B------:R-:W-:Y:S05]  /*1bb70*/  LDSM.16.MT88.4 R24, [R226+0x13000] ;  /* 0x01300000e218783b */ /* 0x000fea0000004200 */
[C---:B---3--:R-:W-:Y:S06]  /*1bb80*/  HMMA.16816.F32.BF16 R152, R8.reuse, R12, R152 ;  /* 0x0000000c0898723c */ /* 0x048fec0000041898 */
        /* <DEDUP_REMOVED lines=50> */
[----:B------:R-:W1:Y:S01]  /*1beb0*/  LDSM.16.MT88.4 R8, [R228+0x13800] ;  /* 0x01380000e408783b */ /* 0x000e620000004200 */
[----:B------:R-:W-:Y:S01]  /*1bec0*/  FADD.FTZ R194, R194, R195 ;  /* 0x000000c3c2c27221 */ /* 0x000fe20000010000 */
[----:B------:R-:W-:Y:S02]  /*1bed0*/  FADD.FTZ R190, R190, R197 ;  /* 0x000000c5bebe7221 */ /* 0x000fe40000010000 */
[----:B------:R-:W5:Y:S01]  /*1bee0*/  LDSM.16.MT88.4 R20, [R227+0x13800] ;  /* 0x01380000e314783b */ /* 0x000f620000004200 */
[----:B---3--:R-:W-:Y:S01]  /*1bef0*/  HMMA.16816.F32.BF16 R160, R4, R16, R160 ;  /* 0x0000001004a0723c */ /* 0x008fe200000418a0 */
[----:B------:R-:W-:Y:S01]  /*1bf00*/  FADD.FTZ R249, R249, R194 ;  /* 0x000000c2f9f97221 */ /* 0x000fe20000010000 */
[----:B------:R-:W-:-:S04]  /*1bf10*/  FADD.FTZ R247, R247, R190 ;  /* 0x000000bef7f77221 */ /* 0x000fc80000010000 */
        /* <DEDUP_REMOVED lines=45> */
.L_x_1467:
        /* <DEDUP_REMOVED lines=10> */
[C---:B-1----:R-:W-:Y:S02]  /*1c290*/  R2UR UR4, R170.reuse ;  /* 0x00000000aa0472ca */ /* 0x042fe400000e0000 */
[C---:B------:R-:W-:Y:S02]  /*1c2a0*/  R2UR UR5, R171.reuse ;  /* 0x00000000ab0572ca */ /* 0x040fe400000e0000 */
[C---:B------:R-:W-:Y:S02]  /*1c2b0*/  R2UR UR10, R170.reuse ;  /* 0x00000000aa0a72ca */ /* 0x040fe400000e0000 */
[C---:B------:R-:W-:Y:S02]  /*1c2c0*/  R2UR UR11, R171.reuse ;  /* 0x00000000ab0b72ca */ /* 0x040fe400000e0000 */
[C---:B------:R-:W-:Y:S02]  /*1c2d0*/  R2UR UR12, R170.reuse ;  /* 0x00000000aa0c72ca */ /* 0x040fe400000e0000 */
[C---:B------:R-:W-:Y:S02]  /*1c2e0*/  R2UR UR13, R171.reuse ;  /* 0x00000000ab0d72ca */ /* 0x040fe400000e0000 */
[----:B------:R-:W-:Y:S02]  /*1c2f0*/  R2UR UR8, R170 ;  /* 0x00000000aa0872ca */ /* 0x000fe400000e0000 */
[----:B------:R-:W-:Y:S01]  /*1c300*/  R2UR UR9, R171 ;  /* 0x00000000ab0972ca */ /* 0x000fe200000e0000 */
[----:B--2---:R-:W2:Y:S02]  /*1c310*/  LD.E R11, desc[UR4][R2.64+0x170] ;  /* 0x00017004020b7980 */ /* 0x004ea4000c101900 */
[-C--:B--2---:R-:W-:Y:S02]  /*1c320*/  IABS R8, R11.reuse ;  /* 0x0000000b00087213 */ /* 0x084fe40000000000 */
[-C--:B------:R-:W-:Y:S02]  /*1c330*/  IABS R6, R11.reuse ;  /* 0x0000000b00067213 */ /* 0x080fe40000000000 */
[----:B------:R-:W1:Y:S03]  /*1c340*/  I2F.RP R7, R8 ;  /* 0x0000000800077306 */ /* 0x000e660000209400 */
[----:B------:R-:W-:Y:S07]  /*1c350*/  IMAD.MOV R6, RZ, RZ, -R6 ;  /* 0x000000ffff067224 */ /* 0x000fee00078e0a06 */
[----:B-1----:R-:W1:Y:S02]  /*1c360*/  MUFU.RCP R4, R7 ;  /* 0x0000000700047308 */ /* 0x002e640000001000 */
[----:B-1----:R-:W-:Y:S02]  /*1c370*/  VIADD R14, R4, 0xffffffe ;  /* 0x0ffffffe040e7836 */ /* 0x002fe40000000000 */
[----:B------:R-:W-:Y:S06]  /*1c380*/  IMAD.SHL.U32 R4, R246, 0x40, RZ ;  /* 0x00000040f6047824 */ /* 0x000fec00078e00ff */
[----:B------:R-:W1:Y:S01]  /*1c390*/  F2I.FTZ.U32.TRUNC.NTZ R15, R14 ;  /* 0x0000000e000f7305 */ /* 0x000e62000021f000 */
[----:B------:R-:W-:Y:S05]  /*1c3a0*/  VIADD R12, R4, 0x40 ;  /* 0x00000040040c7836 */ /* 0x000fea0000000000 */
[----:B------:R-:W-:Y:S02]  /*1c3b0*/  IABS R7, R12 ;  /* 0x0000000c00077213 */ /* 0x000fe40000000000 */
[-C--:B------:R-:W-:Y:S01]  /*1c3c0*/  LOP3.LUT R12, R12, R11.reuse, RZ, 0x3c, !PT ;  /* 0x0000000b0c0c7212 */ /* 0x080fe200078e3cff */
[--C-:B-1----:R-:W-:Y:S02]  /*1c3d0*/  IMAD.MOV R5, RZ, RZ, -R15.reuse ;  /* 0x000000ffff057224 */ /* 0x102fe400078e0a0f */
[----:B------:R-:W-:Y:S02]  /*1c3e0*/  IMAD.MOV.U32 R14, RZ, RZ, RZ ;  /* 0x000000ffff0e7224 */ /* 0x000fe400078e00ff */
[----:B------:R-:W-:Y:S01]  /*1c3f0*/  IMAD R10, R5, R8, RZ ;  /* 0x00000008050a7224 */ /* 0x000fe200078e02ff */
[----:B------:R-:W-:Y:S02]  /*1c400*/  IABS R5, R4 ;  /* 0x0000000400057213 */ /* 0x000fe40000000000 */
[----:B------:R-:W-:Y:S01]  /*1c410*/  LOP3.LUT R4, R4, R11, RZ, 0x3c, !PT ;  /* 0x0000000b04047212 */ /* 0x000fe200078e3cff */
[----:B------:R-:W-:Y:S02]  /*1c420*/  IMAD.HI.U32 R10, R15, R10, R14 ;  /* 0x0000000a0f0a7227 */ /* 0x000fe400078e000e */
[----:B------:R-:W2:Y:S01]  /*1c430*/  LD.E.64 R14, desc[UR8][R2.64+0x28] ;  /* 0x00002808020e7980 */ /* 0x000ea2000c101b00 */
[----:B------:R-:W-:Y:S03]  /*1c440*/  ISETP.GE.AND P0, PT, R4, RZ, PT ;  /* 0x000000ff0400720c */ /* 0x000fe60003f06270 */
        /* <DEDUP_REMOVED lines=13> */
[----:B------:R-:W3:Y:S01]  /*1c520*/  LD.E.64 R12, desc[UR4][R2.64+0x40] ;  /* 0x00004004020c7980 */ /* 0x000ee2000c101b00 */
[----:B------:R-:W-:Y:S02]  /*1c530*/  ISETP.NE.AND P2, PT, R11, RZ, PT ;  /* 0x000000ff0b00720c */ /* 0x000fe40003f45270 */
[----:B------:R-:W-:Y:S04]  /*1c540*/  LOP3.LUT R7, RZ, R11, RZ, 0x33, !PT ;  /* 0x0000000bff077212 */ /* 0x000fe800078e33ff */
[----:B------:R-:W-:Y:S02]  /*1c550*/  @P3 VIADD R9, R9, 0x1 ;  /* 0x0000000109093836 */ /* 0x000fe40000000000 */
[----:B------:R-:W-:Y:S02]  /*1c560*/  @P4 VIADD R10, R10, 0x1 ;  /* 0x000000010a0a4836 */ /* 0x000fe40000000000 */
[----:B------:R-:W-:Y:S02]  /*1c570*/  @!P0 IMAD.MOV R9, RZ, RZ, -R9 ;  /* 0x000000ffff098224 */ /* 0x000fe400078e0a09 */
[----:B------:R-:W-:Y:S03]  /*1c580*/  @!P1 IMAD.MOV R10, RZ, RZ, -R10 ;  /* 0x000000ffff0a9224 */ /* 0x000fe600078e0a0a */
[C---:B------:R-:W-:Y:S02]  /*1c590*/  SEL R9, R7.reuse, R9, !P2 ;  /* 0x0000000907097207 */ /* 0x040fe40005000000 */
[----:B------:R-:W-:Y:S02]  /*1c5a0*/  SEL R7, R7, R10, !P2 ;  /* 0x0000000a07077207 */ /* 0x000fe40005000000 */
[-C--:B------:R-:W-:Y:S02]  /*1c5b0*/  LEA R18, P1, R9, R244.reuse, 0x2 ;  /* 0x000000f409127211 */ /* 0x080fe400078210ff */
[----:B------:R-:W-:Y:S02]  /*1c5c0*/  LEA R16, P0, R7, R244, 0x2 ;  /* 0x000000f407107211 */ /* 0x000fe400078010ff */
[-C--:B------:R-:W-:Y:S02]  /*1c5d0*/  LEA.HI.X.SX32 R19, R9, R245.reuse, 0x2, P1 ;  /* 0x000000f509137211 */ /* 0x080fe400008f16ff */
[C---:B------:R-:W-:Y:S02]  /*1c5e0*/  LEA.HI.X.SX32 R17, R7.reuse, R245, 0x2, P0 ;  /* 0x000000f507117211 */ /* 0x040fe400000f16ff */
[----:B------:R-:W-:Y:S01]  /*1c5f0*/  IADD3 R6, R7, -R9, RZ ;  /* 0x8000000907067210 */ /* 0x000fe20007ffe0ff */
[----:B------:R-:W4:Y:S04]  /*1c600*/  LD.E R4, desc[UR10][R18.64] ;  /* 0x0000000a12047980 */ /* 0x000f28000c101900 */
[----:B------:R-:W-:Y:S01]  /*1c610*/  IMAD R11, R11, R6, -0x40 ;  /* 0xffffffc00b0b7424 */ /* 0x000fe200078e0206 */
[----:B------:R-:W4:Y:S04]  /*1c620*/  LD.E R5, desc[UR12][R16.64] ;  /* 0x0000000c10057980 */ /* 0x000f28000c101900 */
[----:B------:R-:W-:Y:S01]  /*1c630*/  SHF.R.S32.HI R7, RZ, 0x1f, R11 ;  /* 0x0000001fff077819 */ /* 0x000fe2000001140b */
[-C--:B---3--:R-:W-:Y:S02]  /*1c640*/  IMAD R6, R13, R11.reuse, RZ ;  /* 0x0000000b0d067224 */ /* 0x088fe400078e02ff */
[C---:B------:R-:W-:Y:S04]  /*1c650*/  IMAD.WIDE.U32 R8, R12.reuse, R11, RZ ;  /* 0x0000000b0c087225 */ /* 0x040fe800078e00ff */
[----:B------:R-:W-:Y:S04]  /*1c660*/  IMAD R6, R12, R7, R6 ;  /* 0x000000070c067224 */ /* 0x000fe800078e0206 */
[----:B------:R-:W-:Y:S02]  /*1c670*/  IMAD.IADD R9, R9, 0x1, R6 ;  /* 0x0000000109097824 */ /* 0x000fe400078e0206 */
[----:B----4-:R-:W-:Y:S04]  /*1c680*/  IMAD.IADD R5, R4, 0x1, -R5 ;  /* 0x0000000104057824 */ /* 0x010fe800078e0a05 */
[----:B--2---:R-:W-:Y:S01]  /*1c690*/  IMAD R7, R15, R5, RZ ;  /* 0x000000050f077224 */ /* 0x004fe200078e02ff */
[----:B------:R-:W-:Y:S01]  /*1c6a0*/  SHF.R.S32.HI R4, RZ, 0x1f, R5 ;  /* 0x0000001fff047819 */ /* 0x000fe20000011405 */
[----:B------:R-:W-:Y:S04]  /*1c6b0*/  IMAD.WIDE.U32 R8, R5, R14, R8 ;  /* 0x0000000e05087225 */ /* 0x000fe800078e0008 */
[----:B------:R-:W-:Y:S04]  /*1c6c0*/  IMAD R7, R14, R4, R7 ;  /* 0x000000040e077224 */ /* 0x000fe800078e0207 */
[----:B------:R-:W-:Y:S01]  /*1c6d0*/  IMAD.IADD R6, R9, 0x1, R7 ;  /* 0x0000000109067824 */ /* 0x000fe200078e0207 */
[----:B------:R-:W-:Y:S05]  /*1c6e0*/  BRA `(.L_x_1461) ;  /* 0x0000000000187947 */ /* 0x000fea0003800000 */
.L_x_1460:
[----:B-1----:R-:W-:Y:S02]  /*1c6f0*/  R2UR UR4, R170 ;  /* 0x00000000aa0472ca */ /* 0x002fe400000e0000 */
[----:B------:R-:W-:Y:S11]  /*1c700*/  R2UR UR5, R171 ;  /* 0x00000000ab0572ca */ /* 0x000ff600000e0000 */
[----:B------:R-:W-:Y:S02]  /*1c710*/  @!UPT UIADD3 URZ, URZ, URZ, URZ ;  /* 0x0000003f3f3ff290 */ /* 0x000fe4000fffe03f */
[----:B--2---:R-:W2:Y:S02]  /*1c720*/  LD.E R8, desc[UR4][R2.64+0x40] ;  /* 0x0000400402087980 */ /* 0x004ea4000c101900 */
[----:B--2---:R-:W-:Y:S05]  /*1c730*/  IMAD.U32 R8, R8, -0x40, RZ ;  /* 0xffffffc008087824 */ /* 0x004fea00078e00ff */
[----:B------:R-:W-:Y:S02]  /*1c740*/  SHF.R.S32.HI R6, RZ, 0x1f, R8 ;  /* 0x0000001fff067819 */ /* 0x000fe40000011408 */
.L_x_1461:
[----:B------:R-:W-:Y:S05]  /*1c750*/  BSYNC B0 ;  /* 0x0000000000007941 */ /* 0x000fea0003800000 */
.L_x_1459:
[C---:B------:R-:W-:Y:S01]  /*1c760*/  LOP3.LUT P6, RZ, R243.reuse, 0x1, RZ, 0xc0, !PT ;  /* 0x00000001f3ff7812 */ /* 0x040fe200078cc0ff */
[----:B------:R-:W-:Y:S01]  /*1c770*/  BSSY B1, `(.L_x_1462) ;  /* 0x000027b000017945 */ /* 0x000fe20003800000 */
[C---:B------:R-:W-:Y:S02]  /*1c780*/  LOP3.LUT P5, RZ, R243.reuse, 0x2, RZ, 0xc0, !PT ;  /* 0x00000002f3ff7812 */ /* 0x040fe400078ac0ff */
[C---:B------:R-:W-:Y:S02]  /*1c790*/  LOP3.LUT P4, RZ, R243.reuse, 0x4, RZ, 0xc0, !PT ;  /* 0x00000004f3ff7812 */ /* 0x040fe4000788c0ff */
[C---:B------:R-:W-:Y:S02]  /*1c7a0*/  LEA R250, P1, R8.reuse, R188, 0x1 ;  /* 0x000000bc08fa7211 */ /* 0x040fe400078208ff */
[----:B------:R-:W-:Y:S02]  /*1c7b0*/  LOP3.LUT P3, RZ, R243, 0x8, RZ, 0xc0, !PT ;  /* 0x00000008f3ff7812 */ /* 0x000fe4000786c0ff */
[CC--:B------:R-:W-:Y:S02]  /*1c7c0*/  LEA.HI.X R251, R8.reuse, R189.reuse, R6, 0x1, P1 ;  /* 0x000000bd08fb7211 */ /* 0x0c0fe400008f0c06 */
[----:B------:R-:W-:Y:S02]  /*1c7d0*/  IADD3 R7, P0, R8, R230, RZ ;  /* 0x000000e608077210 */ /* 0x000fe40007f1e0ff */
[----:B------:R-:W-:Y:S02]  /*1c7e0*/  @P6 R2UR UR4, R170 ;  /* 0x00000000aa0462ca */ /* 0x000fe400000e0000 */
[C---:B------:R-:W-:Y:S01]  /*1c7f0*/  @P6 R2UR UR5, R171.reuse ;  /* 0x00000000ab0562ca */ /* 0x040fe200000e0000 */
[--C-:B------:R-:W-:Y:S01]  /*1c800*/  IMAD.X R6, R6, 0x1, R231.reuse, P0 ;  /* 0x0000000106067824 */ /* 0x100fe200000e06e7 */
        /* <DEDUP_REMOVED lines=37> */
[--C-:B------:R-:W-:Y:S01]  /*1ca60*/  IMAD.X R6, R6, 0x1, R231.reuse, P2 ;  /* 0x0000000106067824 */ /* 0x100fe200010e06e7 */
        /* <DEDUP_REMOVED lines=21> */
[-C--:B------:R-:W-:Y:S01]  /*1cbc0*/  @P6 LEA R24, P0, R4, R188.reuse, 0x1 ;  /* 0x000000bc04186211 */ /* 0x080fe200078008ff */
        /* <DEDUP_REMOVED lines=12> */
[----:B------:R1:W-:Y:S01]  /*1cc90*/  @P3 LDGSTS.E.BYPASS.LTC128B.128 [R241+0x16800], desc[UR12][R8.64+0x180] ;  /* 0x1680018008f13fae */ /* 0x0003e2000b901d4c */
[----:B------:R-:W-:Y:S02]  /*1cca0*/  @P6 R2UR UR12, R170 ;  /* 0x00000000aa0c62ca */ /* 0x000fe400000e0000 */
[C---:B------:R-:W-:Y:S01]  /*1ccb0*/  @P6 R2UR UR13, R171.reuse ;  /* 0x00000000ab0d62ca */ /* 0x040fe200000e0000 */
[----:B------:R-:W-:Y:S01]  /*1ccc0*/  @!P3 STS.128 [R241+0x16800], RZ ;  /* 0x016800fff100b388 */ /* 0x000fe20000000c00 */
[CCC-:B------:R-:W-:Y:S02]  /*1ccd0*/  @P5 LEA.HI.X R31, R4.reuse, R189.reuse, R6.reuse, 0x1, P2 ;  /* 0x000000bd041f5211 */ /* 0x1c0fe400010f0c06 */
[-CC-:B------:R-:W-:Y:S01]  /*1cce0*/  @P4 LEA.HI.X R29, R4, R189.reuse, R6.reuse, 0x1, P1 ;  /* 0x000000bd041d4211 */ /* 0x180fe200008f0c06 */
[----:B------:R-:W-:Y:S01]  /*1ccf0*/  @!PT LDS RZ, [RZ] ;  /* 0x00000000fffff984 */ /* 0x000fe20000000800 */
[----:B------:R-:W-:Y:S01]  /*1cd00*/  @!PT LDS RZ, [RZ] ;  /* 0x00000000fffff984 */ /* 0x000fe20000000800 */
[----:B------:R-:W-:Y:S01]  /*1cd10*/  @!PT LDS RZ, [RZ] ;  /* 0x00000000fffff984 */ /* 0x000fe20000000800 */
[----:B------:R-:W-:Y:S01]  /*1cd20*/  @P6 LDGSTS.E.BYPASS.LTC128B.128 [R241+0x11000], desc[UR10][R22.64] ;  /* 0x1100000016f16fae */ /* 0x000fe2000b901d4a */
[----:B------:R-:W-:Y:S02]  /*1cd30*/  @P5 R2UR UR10, R170 ;  /* 0x00000000aa0a52ca */ /* 0x000fe400000e0000 */
[C---:B------:R-:W-:Y:S01]  /*1cd40*/  @P5 R2UR UR11, R171.reuse ;  /* 0x00000000ab0b52ca */ /* 0x040fe200000e0000 */
[----:B------:R-:W-:Y:S01]  /*1cd50*/  @!P6 STS.128 [R241+0x11000], RZ ;  /* 0x011000fff100e388 */ /* 0x000fe20000000c00 */
[----:B------:R-:W-:Y:S03]  /*1cd60*/  @P3 LEA R188, P0, R4, R188, 0x1 ;  /* 0x000000bc04bc3211 */ /* 0x000fe600078008ff */
[----:B------:R-:W-:Y:S01]  /*1cd70*/  @!PT LDS RZ, [RZ] ;  /* 0x00000000fffff984 */ /* 0x000fe20000000800 */
[----:B------:R-:W-:Y:S01]  /*1cd80*/  @!PT LDS RZ, [RZ] ;  /* 0x00000000fffff984 */ /* 0x000fe20000000800 */
[----:B------:R-:W-:Y:S01]  /*1cd90*/  @!PT LDS RZ, [RZ] ;  /* 0x00000000fffff984 */ /* 0x000fe20000000800 */
[----:B------:R-:W-:Y:S01]  /*1cda0*/  @P5 LDGSTS.E.BYPASS.LTC128B.128 [R241+0x13000], desc[UR8][R20.64+0x80] ;  /* 0x1300008014f15fae */ /* 0x000fe2000b901d48 */
[----:B------:R-:W-:Y:S02]  /*1cdb0*/  @P4 R2UR UR8, R170 ;  /* 0x00000000aa0842ca */ /* 0x000fe400000e0000 */
[C---:B------:R-:W-:Y:S01]  /*1cdc0*/  @P4 R2UR UR9, R171.reuse ;  /* 0x00000000ab0942ca */ /* 0x040fe200000e0000 */
[----:B------:R-:W-:Y:S01]  /*1cdd0*/  @!P5 STS.128 [R241+0x13000], RZ ;  /* 0x013000fff100d388 */ /* 0x000fe20000000c00 */
[----:B------:R-:W-:Y:S02]  /*1cde0*/  @P3 LEA.HI.X R189, R4, R189, R6, 0x1, P0 ;  /* 0x000000bd04bd3211 */ /* 0x000fe400000f0c06 */
[----:B------:R-:W-:Y:S01]  /*1cdf0*/  ISETP.GE.AND P0, PT, R246, 0x1, PT ;  /* 0x00000001f600780c */ /* 0x000fe20003f06270 */
[----:B------:R-:W-:Y:S01]  /*1ce00*/  @!PT LDS RZ, [RZ] ;  /* 0x00000000fffff984 */ /* 0x000fe20000000800 */
[----:B------:R-:W-:Y:S01]  /*1ce10*/  @!PT LDS RZ, [RZ] ;  /* 0x00000000fffff984 */ /* 0x000fe20000000800 */
[----:B------:R-:W-:Y:S01]  /*1ce20*/  @!PT LDS RZ, [RZ] ;  /* 0x00000000fffff984 */ /* 0x000fe20000000800 */
[----:B------:R-:W-:Y:S01]  /*1ce30*/  @P4 LDGSTS.E.BYPASS.LTC128B.128 [R241+0x15000], desc[UR4][R18.64+0x100] ;  /* 0x1500010012f14fae */ /* 0x000fe2000b901d44 */
[C---:B------:R-:W-:Y:S02]  /*1ce40*/  @P3 R2UR UR4, R170.reuse ;  /* 0x00000000aa0432ca */ /* 0x040fe400000e0000 */
[C---:B------:R-:W-:Y:S01]  /*1ce50*/  @P3 R2UR UR5, R171.reuse ;  /* 0x00000000ab0532ca */ /* 0x040fe200000e0000 */
        /* <DEDUP_REMOVED lines=24> */
[----:B------:R4:W-:Y:S01]  /*1cfe0*/  @P3 LDGSTS.E.BYPASS.LTC128B.128 [R241+0x17800], desc[UR4][R188.64+0x180] ;  /* 0x17800180bcf13fae */ /* 0x0009e2000b901d44 */
[----:B------:R-:W-:Y:S02]  /*1cff0*/  R2UR UR4, R170 ;  /* 0x00000000aa0472ca */ /* 0x000fe400000e0000 */
[----:B------:R-:W-:Y:S01]  /*1d000*/  R2UR UR5, R171 ;  /* 0x00000000ab0572ca */ /* 0x000fe200000e0000 */
[----:B------:R-:W-:Y:S04]  /*1d010*/  @!P3 STS.128 [R241+0x17800], RZ ;  /* 0x017800fff100b388 */ /* 0x000fe80000000c00 */
[----:B------:R-:W-:Y:S04]  /*1d020*/  LDSM.16.M88.4 R32, [R225] ;  /* 0x00000000e120783b */ /* 0x000fe80000000200 */
[----:B-1----:R-:W1:Y:S04]  /*1d030*/  LDSM.16.M88.4 R8, [R224+0x8000] ;  /* 0x00800000e008783b */ /* 0x002e680000000200 */
[----:B--2---:R-:W2:Y:S04]  /*1d040*/  LDSM.16.M88.4 R16, [R224+0x8800] ;  /* 0x00880000e010783b */ /* 0x004ea80000000200 */
[----:B---3--:R-:W3:Y:S04]  /*1d050*/  LDSM.16.M88.4 R24, [R224+0x9000] ;  /* 0x00900000e018783b */ /* 0x008ee80000000200 */
[----:B------:R-:W5:Y:S04]  /*1d060*/  LDSM.16.M88.4 R164, [R224+0x9800] ;  /* 0x00980000e0a4783b */ /* 0x000f680000000200 */
[----:B------:R-:W0:Y:S04]  /*1d070*/  LDGDEPBAR ;  /* 0x00000000000079af */ /* 0x000e280000000000 */
[----:B------:R-:W-:Y:S04]  /*1d080*/  LDSM.16.M88.4 R172, [R223] ;  /* 0x00000000dfac783b */ /* 0x000fe80000000200 */
[----:B------:R-:W5:Y:S04]  /*1d090*/  LDSM.16.M88.4 R176, [R222] ;  /* 0x00000000deb0783b */ /* 0x000f680000000200 */
[----:B------:R-:W5:Y:S04]  /*1d0a0*/  LDSM.16.M88.4 R180, [R218] ;  /* 0x00000000dab4783b */ /* 0x000f680000000200 */
[----:B------:R-:W5:Y:S04]  /*1d0b0*/  LDSM.16.M88.4 R184, [R217] ;  /* 0x00000000d9b8783b */ /* 0x000f680000000200 */
[----:B----4-:R-:W4:Y:S01]  /*1d0c0*/  LDSM.16.M88.4 R188, [R216] ;  /* 0x00000000d8bc783b */ /* 0x010f220000000200 */
[C---:B-1----:R-:W-:Y:S03]  /*1d0d0*/  HMMA.16816.F32.BF16 R4, R32.reuse, R8, RZ ;  /* 0x000000082004723c */ /* 0x042fe600000418ff */
[----:B------:R-:W-:Y:S04]  /*1d0e0*/  LDSM.16.M88.4 R192, [R221] ;  /* 0x00000000ddc0783b */ /* 0x000fe80000000200 */
[----:B------:R-:W1:Y:S01]  /*1d0f0*/  LDSM.16.M88.4 R196, [R219+0x8000] ;  /* 0x00800000dbc4783b */ /* 0x000e620000000200 */
[C---:B------:R-:W-:Y:S03]  /*1d100*/  HMMA.16816.F32.BF16 R8, R32.reuse, R10, RZ ;  /* 0x0000000a2008723c */ /* 0x040fe600000418ff */
[----:B------:R-:W-:Y:S03]  /*1d110*/  LDSM.16.M88.4 R200, [R215] ;  /* 0x00000000d7c8783b */ /* 0x000fe60000000200 */
[C---:B--2---:R-:W-:Y:S01]  /*1d120*/  HMMA.16816.F32.BF16 R12, R32.reuse, R16, RZ ;  /* 0x00000010200c723c */ /* 0x044fe200000418ff */
[----:B------:R-:W2:Y:S05]  /*1d130*/  LD.E R248, desc[UR4][R2.64+0x18c] ;  /* 0x00018c0402f87980 */ /* 0x000eaa000c101900 */
[C---:B------:R-:W-:Y:S06]  /*1d140*/  HMMA.16816.F32.BF16 R16, R32.reuse, R18, RZ ;  /* 0x000000122010723c */ /* 0x040fec00000418ff */
[C---:B---3--:R-:W-:Y:S06]  /*1d150*/  HMMA.16816.F32.BF16 R20, R32.reuse, R24, RZ ;  /* 0x000000182014723c */ /* 0x048fec00000418ff */
[C---:B------:R-:W-:Y:S06]  /*1d160*/  HMMA.16816.F32.BF16 R24, R32.reuse, R26, RZ ;  /* 0x0000001a2018723c */ /* 0x040fec00000418ff */
[C---:B-----5:R-:W-:Y:S06]  /*1d170*/  HMMA.16816.F32.BF16 R28, R32.reuse, R164, RZ ;  /* 0x000000a4201c723c */ /* 0x060fec00000418ff */
[----:B------:R-:W-:Y:S01]  /*1d180*/  HMMA.16816.F32.BF16 R32, R32, R166, RZ ;  /* 0x000000a62020723c */ /* 0x000fe200000418ff */
[----:B------:R-:W3:Y:S05]  /*1d190*/  LDSM.16.M88.4 R164, [R219+0x8800] ;  /* 0x00880000dba4783b */ /* 0x000eea0000000200 */
[C---:B------:R-:W-:Y:S06]  /*1d1a0*/  HMMA.16816.F32.BF16 R4, R172.reuse, R176, R4 ;  /* 0x000000b0ac04723c */ /* 0x040fec0000041804 */
[C---:B------:R-:W-:Y:S01]  /*1d1b0*/  HMMA.16816.F32.BF16 R8, R172.reuse, R178, R8 ;  /* 0x000000b2ac08723c */ /* 0x040fe20000041808 */
[----:B------:R-:W5:Y:S05]  /*1d1c0*/  LDSM.16.M88.4 R176, [R219+0x9000] ;  /* 0x00900000dbb0783b */ /* 0x000f6a0000000200 */
[C---:B------:R-:W-:Y:S06]  /*1d1d0*/  HMMA.16816.F32.BF16 R12, R172.reuse, R180, R12 ;  /* 0x000000b4ac0c723c */ /* 0x040fec000004180c */
[C---:B------:R-:W-:Y:S01]  /*1d1e0*/  HMMA.16816.F32.BF16 R16, R172.reuse, R182, R16 ;  /* 0x000000b6ac10723c */ /* 0x040fe20000041810 */
[----:B------:R-:W5:Y:S05]  /*1d1f0*/  LDSM.16.M88.4 R180, [R219+0x9800] ;  /* 0x00980000dbb4783b */ /* 0x000f6a0000000200 */
[C---:B------:R-:W-:Y:S06]  /*1d200*/  HMMA.16816.F32.BF16 R20, R172.reuse, R184, R20 ;  /* 0x000000b8ac14723c */ /* 0x040fec0000041814 */
[C---:B------:R-:W-:Y:S01]  /*1d210*/  HMMA.16816.F32.BF16 R24, R172.reuse, R186, R24 ;  /* 0x000000baac18723c */ /* 0x040fe20000041818 */
[----:B------:R-:W5:Y:S05]  /*1d220*/  LDSM.16.M88.4 R184, [R220] ;  /* 0x00000000dcb8783b */ /* 0x000f6a0000000200 */
[C---:B----4-:R-:W-:Y:S06]  /*1d230*/  HMMA.16816.F32.BF16 R28, R172.reuse, R188, R28 ;  /* 0x000000bcac1c723c */ /* 0x050fec000004181c */
[----:B------:R-:W-:Y:S01]  /*1d240*/  HMMA.16816.F32.BF16 R32, R172, R190, R32 ;  /* 0x000000beac20723c */ /* 0x000fe20000041820 */
[----:B------:R-:W4:Y:S04]  /*1d250*/  LDSM.16.M88.4 R172, [R215+0x800] ;  /* 0x00080000d7ac783b */ /* 0x000f280000000200 */
[----:B------:R-:W4:Y:S01]  /*1d260*/  LDSM.16.M88.4 R188, [R215+0x1000] ;  /* 0x00100000d7bc783b */ /* 0x000f220000000200 */
[C---:B-1----:R-:W-:Y:S06]  /*1d270*/  HMMA.16816.F32.BF16 R4, R192.reuse, R196, R4 ;  /* 0x000000c4c004723c */ /* 0x042fec0000041804 */
[C---:B------:R-:W-:Y:S01]  /*1d280*/  HMMA.16816.F32.BF16 R8, R192.reuse, R198, R8 ;  /* 0x000000c6c008723c */ /* 0x040fe20000041808 */
[----:B------:R-:W1:Y:S05]  /*1d290*/  LDSM.16.M88.4 R196, [R215+0x1800] ;  /* 0x00180000d7c4783b */ /* 0x000e6a0000000200 */
[C---:B---3--:R-:W-:Y:S06]  /*1d2a0*/  HMMA.16816.F32.BF16 R12, R192.reuse, R164, R12 ;  /* 0x000000a4c00c723c */ /* 0x048fec000004180c */
[C---:B------:R-:W-:Y:S01]  /*1d2b0*/  HMMA.16816.F32.BF16 R16, R192.reuse, R166, R16 ;  /* 0x000000a6c010723c */ /* 0x040fe20000041810 */
[----:B------:R-:W-:Y:S05]  /*1d2c0*/  LDSM.16.M88.4 R164, [R225+0x2000] ;  /* 0x00200000e1a4783b */ /* 0x000fea0000000200 */
[C---:B-----5:R-:W-:Y:S06]  /*1d2d0*/  HMMA.16816.F32.BF16 R20, R192.reuse, R176, R20 ;  /* 0x000000b0c014723c */ /* 0x060fec0000041814 */
[C---:B------:R-:W-:Y:S01]  /*1d2e0*/  HMMA.16816.F32.BF16 R24, R192.reuse, R178, R24 ;  /* 0x000000b2c018723c */ /* 0x040fe20000041818 */
[----:B------:R-:W3:Y:S05]  /*1d2f0*/  LDSM.16.M88.4 R176, [R224+0xa000] ;  /* 0x00a00000e0b0783b */ /* 0x000eea0000000200 */
[C---:B------:R-:W-:Y:S06]  /*1d300*/  HMMA.16816.F32.BF16 R28, R192.reuse, R180, R28 ;  /* 0x000000b4c01c723c */ /* 0x040fec000004181c */
[----:B------:R-:W-:Y:S01]  /*1d310*/  HMMA.16816.F32.BF16 R32, R192, R182, R32 ;  /* 0x000000b6c020723c */ /* 0x000fe20000041820 */
[----:B------:R-:W5:Y:S04]  /*1d320*/  LDSM.16.M88.4 R180, [R224+0xa800] ;  /* 0x00a80000e0b4783b */ /* 0x000f680000000200 */
[----:B------:R-:W5:Y:S01]  /*1d330*/  LDSM.16.M88.4 R192, [R224+0xb000] ;  /* 0x00b00000e0c0783b */ /* 0x000f620000000200 */
[C---:B------:R-:W-:Y:S06]  /*1d340*/  HMMA.16816.F32.BF16 R4, R184.reuse, R200, R4 ;  /* 0x000000c8b804723c */ /* 0x040fec0000041804 */
[C---:B------:R-:W-:Y:S01]  /*1d350*/  HMMA.16816.F32.BF16 R8, R184.reuse, R202, R8 ;  /* 0x000000cab808723c */ /* 0x040fe20000041808 */
[----:B------:R-:W5:Y:S05]  /*1d360*/  LDSM.16.M88.4 R200, [R224+0xb800] ;  /* 0x00b80000e0c8783b */ /* 0x000f6a0000000200 */
[C---:B----4-:R-:W-:Y:S06]  /*1d370*/  HMMA.16816.F32.BF16 R12, R184.reuse, R172, R12 ;  /* 0x000000acb80c723c */ /* 0x050fec000004180c */
[C---:B------:R-:W-:Y:S01]  /*1d380*/  HMMA.16816.F32.BF16 R16, R184.reuse, R174, R16 ;  /* 0x000000aeb810723c */ /* 0x040fe20000041810 */
[----:B------:R-:W-:Y:S05]  /*1d390*/  LDSM.16.M88.4 R172, [R223+0x2000] ;  /* 0x00200000dfac783b */ /* 0x000fea0000000200 */
[C---:B------:R-:W-:Y:S06]  /*1d3a0*/  HMMA.16816.F32.BF16 R20, R184.reuse, R188, R20 ;  /* 0x000000bcb814723c */ /* 0x040fec0000041814 */
[C---:B------:R-:W-:Y:S01]  /*1d3b0*/  HMMA.16816.F32.BF16 R24, R184.reuse, R190, R24 ;  /* 0x000000beb818723c */ /* 0x040fe20000041818 */
[----:B------:R-:W4:Y:S05]  /*1d3c0*/  LDSM.16.M88.4 R188, [R214] ;  /* 0x00000000d6bc783b */ /* 0x000f2a0000000200 */
[C---:B-1----:R-:W-:Y:S06]  /*1d3d0*/  HMMA.16816.F32.BF16 R28, R184.reuse, R196, R28 ;  /* 0x000000c4b81c723c */ /* 0x042fec000004181c */
[----:B------:R-:W-:Y:S01]  /*1d3e0*/  HMMA.16816.F32.BF16 R32, R184, R198, R32 ;  /* 0x000000c6b820723c */ /* 0x000fe20000041820 */
[----:B------:R-:W1:Y:S04]  /*1d3f0*/  LDSM.16.M88.4 R184, [R213] ;  /* 0x00000000d5b8783b */ /* 0x000e680000000200 */
[----:B------:R-:W1:Y:S01]  /*1d400*/  LDSM.16.M88.4 R196, [R212] ;  /* 0x00000000d4c4783b */ /* 0x000e620000000200 */
[C---:B---3--:R-:W-:Y:S06]  /*1d410*/  HMMA.16816.F32.BF16 R4, R164.reuse, R176, R4 ;  /* 0x000000b0a404723c */ /* 0x048fec0000041804 */
[C---:B------:R-:W-:Y:S01]  /*1d420*/  HMMA.16816.F32.BF16 R8, R164.reuse, R178, R8 ;  /* 0x000000b2a408723c */ /* 0x040fe20000041808 */
[----:B------:R-:W3:Y:S05]  /*1d430*/  LDSM.16.M88.4 R176, [R211] ;  /* 0x00000000d3b0783b */ /* 0x000eea0000000200 */
        /* <DEDUP_REMOVED lines=9> */
[----:B------:R-:W-:Y:S01]  /*1d4d0*/  LDSM.16.M88.4 R200, [R215+0x2000] ;  /* 0x00200000d7c8783b */ /* 0x000fe20000000200 */
[C---:B----4-:R-:W-:Y:S06]  /*1d4e0*/  HMMA.16816.F32.BF16 R4, R172.reuse, R188, R4 ;  /* 0x000000bcac04723c */ /* 0x050fec0000041804 */
[C---:B------:R-:W-:Y:S01]  /*1d4f0*/  HMMA.16816.F32.BF16 R8, R172.reuse, R190, R8 ;  /* 0x000000beac08723c */ /* 0x040fe20000041808 */
[----:B------:R-:W-:Y:S05]  /*1d500*/  LDSM.16.M88.4 R188, [R219+0xb800] ;  /* 0x00b80000dbbc783b */ /* 0x000fea0000000200 */
[C---:B-1----:R-:W-:Y:S06]  /*1d510*/  HMMA.16816.F32.BF16 R12, R172.reuse, R184, R12 ;  /* 0x000000b8ac0c723c */ /* 0x042fec000004180c */
[C---:B------:R-:W-:Y:S01]  /*1d520*/  HMMA.16816.F32.BF16 R16, R172.reuse, R186, R16 ;  /* 0x000000baac10723c */ /* 0x040fe20000041810 */
[----:B------:R-:W1:Y:S05]  /*1d530*/  LDSM.16.M88.4 R184, [R219+0xb000] ;  /* 0x00b00000dbb8783b */ /* 0x000e6a0000000200 */
[C---:B------:R-:W-:Y:S06]  /*1d540*/  HMMA.16816.F32.BF16 R20, R172.reuse, R196, R20 ;  /* 0x000000c4ac14723c */ /* 0x040fec0000041814 */
[C---:B------:R-:W-:Y:S01]  /*1d550*/  HMMA.16816.F32.BF16 R24, R172.reuse, R198, R24 ;  /* 0x000000c6ac18723c */ /* 0x040fe20000041818 */
[----:B------:R-:W4:Y:S05]  /*1d560*/  LDSM.16.M88.4 R196, [R220+0x2000] ;  /* 0x00200000dcc4783b */ /* 0x000f2a0000000200 */
[C---:B---3--:R-:W-:Y:S06]  /*1d570*/  HMMA.16816.F32.BF16 R28, R172.reuse, R176, R28 ;  /* 0x000000b0ac1c723c */ /* 0x048fec000004181c */
[----:B------:R-:W-:Y:S01]  /*1d580*/  HMMA.16816.F32.BF16 R32, R172, R178, R32 ;  /* 0x000000b2ac20723c */ /* 0x000fe20000041820 */
[----:B------:R-:W3:Y:S04]  /*1d590*/  LDSM.16.M88.4 R172, [R215+0x2800] ;  /* 0x00280000d7ac783b */ /* 0x000ee80000000200 */
[----:B------:R-:W2:Y:S01]  /*1d5a0*/  LDSM.16.M88.4 R176, [R215+0x3000] ;  /* 0x00300000d7b0783b */ /* 0x000ea20000000200 */
[C---:B-----5:R-:W-:Y:S06]  /*1d5b0*/  HMMA.16816.F32.BF16 R4, R180.reuse, R192, R4 ;  /* 0x000000c0b404723c */ /* 0x060fec0000041804 */
[C---:B------:R-:W-:Y:S01]  /*1d5c0*/  HMMA.16816.F32.BF16 R8, R180.reuse, R194, R8 ;  /* 0x000000c2b408723c */ /* 0x040fe20000041808 */
[----:B------:R-:W5:Y:S05]  /*1d5d0*/  LDSM.16.M88.4 R192, [R215+0x3800] ;  /* 0x00380000d7c0783b */ /* 0x000f6a0000000200 */
[C---:B------:R-:W-:Y:S06]  /*1d5e0*/  HMMA.16816.F32.BF16 R12, R180.reuse, R164, R12 ;  /* 0x000000a4b40c723c */ /* 0x040fec000004180c */
[C---:B------:R-:W-:Y:S01]  /*1d5f0*/  HMMA.16816.F32.BF16 R16, R180.reuse, R166, R16 ;  /* 0x000000a6b410723c */ /* 0x040fe20000041810 */
[----:B------:R-:W-:Y:S05]  /*1d600*/  LDSM.16.M88.4 R164, [R225+0x4000] ;  /* 0x00400000e1a4783b */ /* 0x000fea0000000200 */
[C---:B-1----:R-:W-:Y:S06]  /*1d610*/  HMMA.16816.F32.BF16 R20, R180.reuse, R184, R20 ;  /* 0x000000b8b414723c */ /* 0x042fec0000041814 */
[C---:B------:R-:W-:Y:S01]  /*1d620*/  HMMA.16816.F32.BF16 R24, R180.reuse, R186, R24 ;  /* 0x000000bab418723c */ /* 0x040fe20000041818 */
[----:B------:R-:W-:Y:S05]  /*1d630*/  LDSM.16.M88.4 R184, [R224+0xc800] ;  /* 0x00c80000e0b8783b */ /* 0x000fea0000000200 */
[C---:B------:R-:W-:Y:S06]  /*1d640*/  HMMA.16816.F32.BF16 R28, R180.reuse, R188, R28 ;  /* 0x000000bcb41c723c */ /* 0x040fec000004181c */
[----:B------:R-:W-:Y:S01]  /*1d650*/  HMMA.16816.F32.BF16 R32, R180, R190, R32 ;  /* 0x000000beb420723c */ /* 0x000fe20000041820 */
[----:B------:R-:W1:Y:S04]  /*1d660*/  LDSM.16.M88.4 R180, [R224+0xc000] ;  /* 0x00c00000e0b4783b */ /* 0x000e680000000200 */
[----:B------:R-:W1:Y:S01]  /*1d670*/  LDSM.16.M88.4 R188, [R224+0xd000] ;  /* 0x00d00000e0bc783b */ /* 0x000e620000000200 */
[C---:B----4-:R-:W-:Y:S06]  /*1d680*/  HMMA.16816.F32.BF16 R4, R196.reuse, R200, R4 ;  /* 0x000000c8c404723c */ /* 0x050fec0000041804 */
[C---:B------:R-:W-:Y:S01]  /*1d690*/  HMMA.16816.F32.BF16 R8, R196.reuse, R202, R8 ;  /* 0x000000cac408723c */ /* 0x040fe20000041808 */
[----:B------:R-:W-:Y:S05]  /*1d6a0*/  LDSM.16.M88.4 R200, [R210] ;  /* 0x00000000d2c8783b */ /* 0x000fea0000000200 */
[C---:B---3--:R-:W-:Y:S06]  /*1d6b0*/  HMMA.16816.F32.BF16 R12, R196.reuse, R172, R12 ;  /* 0x000000acc40c723c */ /* 0x048fec000004180c */
[C---:B------:R-:W-:Y:S01]  /*1d6c0*/  HMMA.16816.F32.BF16 R16, R196.reuse, R174, R16 ;  /* 0x000000aec410723c */ /* 0x040fe20000041810 */
[----:B------:R-:W3:Y:S05]  /*1d6d0*/  LDSM.16.M88.4 R172, [R224+0xd800] ;  /* 0x00d80000e0ac783b */ /* 0x000eea0000000200 */
[C---:B--2---:R-:W-:Y:S06]  /*1d6e0*/  HMMA.16816.F32.BF16 R20, R196.reuse, R176, R20 ;  /* 0x000000b0c414723c */ /* 0x044fec0000041814 */
[C---:B------:R-:W-:Y:S01]  /*1d6f0*/  HMMA.16816.F32.BF16 R24, R196.reuse, R178, R24 ;  /* 0x000000b2c418723c */ /* 0x040fe20000041818 */
[----:B------:R-:W2:Y:S05]  /*1d700*/  LDSM.16.M88.4 R176, [R223+0x4000] ;  /* 0x00400000dfb0783b */ /* 0x000eaa0000000200 */
[C---:B-----5:R-:W-:Y:S06]  /*1d710*/  HMMA.16816.F32.BF16 R28, R196.reuse, R192, R28 ;  /* 0x000000c0c41c723c */ /* 0x060fec000004181c */
[----:B------:R-:W-:Y:S01]  /*1d720*/  HMMA.16816.F32.BF16 R32, R196, R194, R32 ;  /* 0x000000c2c420723c */ /* 0x000fe20000041820 */
[----:B------:R-:W4:Y:S04]  /*1d730*/  LDSM.16.M88.4 R192, [R209] ;  /* 0x00000000d1c0783b */ /* 0x000f280000000200 */
        /* <DEDUP_REMOVED lines=9> */
[----:B------:R-:W5:Y:S05]  /*1d7d0*/  LDSM.16.M88.4 R188, [R219+0xc000] ;  /* 0x00c00000dbbc783b */ /* 0x000f6a0000000200 */
[C---:B---3--:R-:W-:Y:S06]  /*1d7e0*/  HMMA.16816.F32.BF16 R28, R164.reuse, R172, R28 ;  /* 0x000000aca41c723c */ /* 0x048fec000004181c */
[----:B------:R-:W-:Y:S01]  /*1d7f0*/  HMMA.16816.F32.BF16 R32, R164, R174, R32 ;  /* 0x000000aea420723c */ /* 0x000fe20000041820 */
[----:B------:R-:W3:Y:S04]  /*1d800*/  LDSM.16.M88.4 R164, [R219+0xc800] ;  /* 0x00c80000dba4783b */ /* 0x000ee80000000200 */
[----:B------:R-:W3:Y:S01]  /*1d810*/  LDSM.16.M88.4 R172, [R219+0xd000] ;  /* 0x00d00000dbac783b */ /* 0x000ee20000000200 */
[C---:B--2---:R-:W-:Y:S06]  /*1d820*/  HMMA.16816.F32.BF16 R4, R176.reuse, R200, R4 ;  /* 0x000000c8b004723c */ /* 0x044fec0000041804 */
[C---:B------:R-:W-:Y:S01]  /*1d830*/  HMMA.16816.F32.BF16 R8, R176.reuse, R202, R8 ;  /* 0x000000cab008723c */ /* 0x040fe20000041808 */
[----:B------:R-:W2:Y:S05]  /*1d840*/  LDSM.16.M88.4 R200, [R219+0xd800] ;  /* 0x00d80000dbc8783b */ /* 0x000eaa0000000200 */
        /* <DEDUP_REMOVED lines=8> */
[----:B------:R-:W-:Y:S04]  /*1d8d0*/  LDSM.16.M88.4 R176, [R215+0x5800] ;  /* 0x00580000d7b0783b */ /* 0x000fe80000000200 */
[----:B------:R-:W-:Y:S01]  /*1d8e0*/  LDSM.16.M88.4 R196, [R224+0xe000] ;  /* 0x00e00000e0c4783b */ /* 0x000fe20000000200 */
[C---:B-----5:R-:W-:Y:S06]  /*1d8f0*/  HMMA.16816.F32.BF16 R4, R184.reuse, R188, R4 ;  /* 0x000000bcb804723c */ /* 0x060fec0000041804 */
[C---:B------:R-:W-:Y:S01]  /*1d900*/  HMMA.16816.F32.BF16 R8, R184.reuse, R190, R8 ;  /* 0x000000beb808723c */ /* 0x040fe20000041808 */
[----:B------:R-:W-:Y:S05]  /*1d910*/  LDSM.16.M88.4 R188, [R225+0x6000] ;  /* 0x00600000e1bc783b */ /* 0x000fea0000000200 */
[C---:B---3--:R-:W-:Y:S06]  /*1d920*/  HMMA.16816.F32.BF16 R12, R184.reuse, R164, R12 ;  /* 0x000000a4b80c723c */ /* 0x048fec000004180c */
[C---:B------:R-:W-:Y:S01]  /*1d930*/  HMMA.16816.F32.BF16 R16, R184.reuse, R166, R16 ;  /* 0x000000a6b810723c */ /* 0x040fe20000041810 */
[----:B------:R-:W3:Y:S05]  /*1d940*/  LDSM.16.M88.4 R164, [R215+0x4800] ;  /* 0x00480000d7a4783b */ /* 0x000eea0000000200 */
[C---:B------:R-:W-:Y:S06]  /*1d950*/  HMMA.16816.F32.BF16 R20, R184.reuse, R172, R20 ;  /* 0x000000acb814723c */ /* 0x040fec0000041814 */
[C---:B------:R-:W-:Y:S01]  /*1d960*/  HMMA.16816.F32.BF16 R24, R184.reuse, R174, R24 ;  /* 0x000000aeb818723c */ /* 0x040fe20000041818 */
[----:B------:R-:W4:Y:S05]  /*1d970*/  LDSM.16.M88.4 R172, [R215+0x5000] ;  /* 0x00500000d7ac783b */ /* 0x000f2a0000000200 */
[C---:B--2---:R-:W-:Y:S06]  /*1d980*/  HMMA.16816.F32.BF16 R28, R184.reuse, R200, R28 ;  /* 0x000000c8b81c723c */ /* 0x044fec000004181c */
[----:B------:R-:W-:Y:S01]  /*1d990*/  HMMA.16816.F32.BF16 R32, R184, R202, R32 ;  /* 0x000000cab820723c */ /* 0x000fe20000041820 */
[----:B------:R-:W2:Y:S04]  /*1d9a0*/  LDSM.16.M88.4 R184, [R224+0xe800] ;  /* 0x00e80000e0b8783b */ /* 0x000ea80000000200 */
[----:B------:R-:W-:Y:S01]  /*1d9b0*/  LDSM.16.M88.4 R200, [R224+0xf800] ;  /* 0x00f80000e0c8783b */ /* 0x000fe20000000200 */
[C---:B-1----:R-:W-:Y:S06]  /*1d9c0*/  HMMA.16816.F32.BF16 R4, R180.reuse, R192, R4 ;  /* 0x000000c0b404723c */ /* 0x042fec0000041804 */
[C---:B------:R-:W-:Y:S01]  /*1d9d0*/  HMMA.16816.F32.BF16 R8, R180.reuse, R194, R8 ;  /* 0x000000c2b408723c */ /* 0x040fe20000041808 */
[----:B------:R-:W1:Y:S05]  /*1d9e0*/  LDSM.16.M88.4 R192, [R224+0xf000] ;  /* 0x00f00000e0c0783b */ /* 0x000e6a0000000200 */
[C---:B---3--:R-:W-:Y:S06]  /*1d9f0*/  HMMA.16816.F32.BF16 R12, R180.reuse, R164, R12 ;  /* 0x000000a4b40c723c */ /* 0x048fec000004180c */
[C---:B------:R-:W-:Y:S01]  /*1da00*/  HMMA.16816.F32.BF16 R16, R180.reuse, R166, R16 ;  /* 0x000000a6b410723c */ /* 0x040fe20000041810 */
[----:B------:R-:W-:Y:S05]  /*1da10*/  LDSM.16.M88.4 R164, [R223+0x6000] ;  /* 0x00600000dfa4783b */ /* 0x000fea0000000200 */
[C---:B----4-:R-:W-:Y:S06]  /*1da20*/  HMMA.16816.F32.BF16 R20, R180.reuse, R172, R20 ;  /* 0x000000acb414723c */ /* 0x050fec0000041814 */
[C---:B------:R-:W-:Y:S01]  /*1da30*/  HMMA.16816.F32.BF16 R24, R180.reuse, R174, R24 ;  /* 0x000000aeb418723c */ /* 0x040fe20000041818 */
[----:B------:R-:W3:Y:S05]  /*1da40*/  LDSM.16.M88.4 R172, [R206] ;  /* 0x00000000ceac783b */ /* 0x000eea0000000200 */
[C---:B------:R-:W-:Y:S06]  /*1da50*/  HMMA.16816.F32.BF16 R28, R180.reuse, R176, R28 ;  /* 0x000000b0b41c723c */ /* 0x040fec000004181c */
[----:B------:R-:W-:Y:S01]  /*1da60*/  HMMA.16816.F32.BF16 R32, R180, R178, R32 ;  /* 0x000000b2b420723c */ /* 0x000fe20000041820 */
[----:B------:R-:W4:Y:S04]  /*1da70*/  LDSM.16.M88.4 R176, [R205] ;  /* 0x00000000cdb0783b */ /* 0x000f280000000200 */
[----:B------:R-:W5:Y:S01]  /*1da80*/  LDSM.16.M88.4 R180, [R204] ;  /* 0x00000000ccb4783b */ /* 0x000f620000000200 */
[C---:B------:R-:W-:Y:S06]  /*1da90*/  HMMA.16816.F32.BF16 R4, R188.reuse, R196, R4 ;  /* 0x000000c4bc04723c */ /* 0x040fec0000041804 */
[C---:B------:R-:W-:Y:S01]  /*1daa0*/  HMMA.16816.F32.BF16 R8, R188.reuse, R198, R8 ;  /* 0x000000c6bc08723c */ /* 0x040fe20000041808 */
[----:B------:R-:W5:Y:S05]  /*1dab0*/  LDSM.16.M88.4 R196, [R168] ;  /* 0x00000000a8c4783b */ /* 0x000f6a0000000200 */
[C---:B--2---:R-:W-:Y:S06]  /*1dac0*/  HMMA.16816.F32.BF16 R12, R188.reuse, R184, R12 ;  /* 0x000000b8bc0c723c */ /* 0x044fec000004180c */
        /* <DEDUP_REMOVED lines=9> */
[C---:B---3--:R-:W-:Y:S06]  /*1db60*/  HMMA.16816.F32.BF16 R4, R164.reuse, R172, R4 ;  /* 0x000000aca404723c */ /* 0x048fec0000041804 */
[C---:B------:R-:W-:Y:S01]  /*1db70*/  HMMA.16816.F32.BF16 R8, R164.reuse, R174, R8 ;  /* 0x000000aea408723c */ /* 0x040fe20000041808 */
[----:B------:R-:W2:Y:S05]  /*1db80*/  LDSM.16.M88.4 R172, [R219+0xe800] ;  /* 0x00e80000dbac783b */ /* 0x000eaa0000000200 */
[C---:B----4-:R-:W-:Y:S06]  /*1db90*/  HMMA.16816.F32.BF16 R12, R164.reuse, R176, R12 ;  /* 0x000000b0a40c723c */ /* 0x050fec000004180c */
[C---:B------:R-:W-:Y:S01]  /*1dba0*/  HMMA.16816.F32.BF16 R16, R164.reuse, R178, R16 ;  /* 0x000000b2a410723c */ /* 0x040fe20000041810 */
[----:B------:R-:W3:Y:S05]  /*1dbb0*/  LDSM.16.M88.4 R176, [R219+0xf000] ;  /* 0x00f00000dbb0783b */ /* 0x000eea0000000200 */
[C---:B-----5:R-:W-:Y:S06]  /*1dbc0*/  HMMA.16816.F32.BF16 R20, R164.reuse, R180, R20 ;  /* 0x000000b4a414723c */ /* 0x060fec0000041814 */
[C---:B------:R-:W-:Y:S01]  /*1dbd0*/  HMMA.16816.F32.BF16 R24, R164.reuse, R182, R24 ;  /* 0x000000b6a418723c */ /* 0x040fe20000041818 */
[----:B------:R-:W4:Y:S05]  /*1dbe0*/  LDSM.16.M88.4 R180, [R219+0xf800] ;  /* 0x00f80000dbb4783b */ /* 0x000f2a0000000200 */
[C---:B------:R-:W-:Y:S06]  /*1dbf0*/  HMMA.16816.F32.BF16 R28, R164.reuse, R196, R28 ;  /* 0x000000c4a41c723c */ /* 0x040fec000004181c */
[----:B------:R-:W-:Y:S01]  /*1dc00*/  HMMA.16816.F32.BF16 R32, R164, R198, R32 ;  /* 0x000000c6a420723c */ /* 0x000fe20000041820 */
[----:B------:R-:W5:Y:S05]  /*1dc10*/  LDSM.16.M88.4 R164, [R215+0x6800] ;  /* 0x00680000d7a4783b */ /* 0x000f6a0000000200 */
[C---:B-1----:R-:W-:Y:S06]  /*1dc20*/  HMMA.16816.F32.BF16 R4, R184.reuse, R192, R4 ;  /* 0x000000c0b804723c */ /* 0x042fec0000041804 */
[C---:B------:R-:W-:Y:S06]  /*1dc30*/  HMMA.16816.F32.BF16 R8, R184.reuse, R194, R8 ;  /* 0x000000c2b808723c */ /* 0x040fec0000041808 */
[C---:B--2---:R-:W-:Y:S06]  /*1dc40*/  HMMA.16816.F32.BF16 R12, R184.reuse, R172, R12 ;  /* 0x000000acb80c723c */ /* 0x044fec000004180c */
[C---:B------:R-:W-:Y:S06]  /*1dc50*/  HMMA.16816.F32.BF16 R16, R184.reuse, R174, R16 ;  /* 0x000000aeb810723c */ /* 0x040fec0000041810 */
[C---:B---3--:R-:W-:Y:S06]  /*1dc60*/  HMMA.16816.F32.BF16 R20, R184.reuse, R176, R20 ;  /* 0x000000b0b814723c */ /* 0x048fec0000041814 */
[C---:B------:R-:W-:Y:S06]  /*1dc70*/  HMMA.16816.F32.BF16 R24, R184.reuse, R178, R24 ;  /* 0x000000b2b818723c */ /* 0x040fec0000041818 */
[C---:B----4-:R-:W-:Y:S06]  /*1dc80*/  HMMA.16816.F32.BF16 R28, R184.reuse, R180, R28 ;  /* 0x000000b4b81c723c */ /* 0x050fec000004181c */
[----:B------:R-:W-:Y:S06]  /*1dc90*/  HMMA.16816.F32.BF16 R32, R184, R182, R32 ;  /* 0x000000b6b820723c */ /* 0x000fec0000041820 */
[C---:B------:R-:W-:Y:S06]  /*1dca0*/  HMMA.16816.F32.BF16 R4, R188.reuse, R200, R4 ;  /* 0x000000c8bc04723c */ /* 0x040fec0000041804 */
[C---:B------:R-:W-:Y:S06]  /*1dcb0*/  HMMA.16816.F32.BF16 R8, R188.reuse, R202, R8 ;  /* 0x000000cabc08723c */ /* 0x040fec0000041808 */
[C---:B-----5:R-:W-:Y:S06]  /*1dcc0*/  HMMA.16816.F32.BF16 R12, R188.reuse, R164, R12 ;  /* 0x000000a4bc0c723c */ /* 0x060fec000004180c */
[C---:B------:R-:W-:Y:S06]  /*1dcd0*/  HMMA.16816.F32.BF16 R16, R188.reuse, R166, R16 ;  /* 0x000000a6bc10723c */ /* 0x040fec0000041810 */
[-C--:B------:R-:W-:Y:S01]  /*1dce0*/  FMUL.FTZ R181, R4, R248.reuse ;  /* 0x000000f804b57220 */ /* 0x080fe20000410000 */
[-C--:B------:R-:W-:Y:S01]  /*1dcf0*/  FMUL.FTZ R194, R5, R248.reuse ;  /* 0x000000f805c27220 */ /* 0x080fe20000410000 */
[-C--:B------:R-:W-:Y:S03]  /*1dd00*/  FMUL.FTZ R192, R6, R248.reuse ;  /* 0x000000f806c07220 */ /* 0x080fe60000410000 */
[-C--:B------:R-:W-:Y:S01]  /*1dd10*/  FMUL.FTZ R203, R7, R248.reuse ;  /* 0x000000f807cb7220 */ /* 0x080fe20000410000 */
[----:B------:R-:W1:Y:S01]  /*1dd20*/  MUFU.TANH R181, R181 ;  /* 0x000000b500b57308 */ /* 0x000e620000002400 */
[----:B------:R-:W2:Y:S01]  /*1dd30*/  LDSM.16.M88.4 R4, [R215+0x7000] ;  /* 0x00700000d704783b */ /* 0x000ea20000000200 */
[-C--:B------:R-:W-:Y:S01]  /*1dd40*/  FMUL.FTZ R8, R8, R248.reuse ;  /* 0x000000f808087220 */ /* 0x080fe20000410000 */
[-C--:B------:R-:W-:Y:S01]  /*1dd50*/  FMUL.FTZ R9, R9, R248.reuse ;  /* 0x000000f809097220 */ /* 0x080fe20000410000 */
[-C--:B------:R-:W-:Y:S01]  /*1dd60*/  FMUL.FTZ R10, R10, R248.reuse ;  /* 0x000000f80a0a7220 */ /* 0x080fe20000410000 */
[-C--:B------:R-:W-:Y:S01]  /*1dd70*/  FMUL.FTZ R11, R11, R248.reuse ;  /* 0x000000f80b0b7220 */ /* 0x080fe20000410000 */
[-C--:B------:R-:W-:Y:S01]  /*1dd80*/  FMUL.FTZ R12, R12, R248.reuse ;  /* 0x000000f80c0c7220 */ /* 0x080fe20000410000 */
[-C--:B------:R-:W-:Y:S03]  /*1dd90*/  FMUL.FTZ R13, R13, R248.reuse ;  /* 0x000000f80d0d7220 */ /* 0x080fe60000410000 */
[----:B------:R-:W3:Y:S01]  /*1dda0*/  MUFU.TANH R193, R8 ;  /* 0x0000000800c17308 */ /* 0x000ee20000002400 */
[-C--:B------:R-:W-:Y:S01]  /*1ddb0*/  FMUL.FTZ R14, R14, R248.reuse ;  /* 0x000000f80e0e7220 */ /* 0x080fe20000410000 */
[-C--:B------:R-:W-:Y:S01]  /*1ddc0*/  FMUL.FTZ R15, R15, R248.reuse ;  /* 0x000000f80f0f7220 */ /* 0x080fe20000410000 */
[-C--:B------:R-:W-:Y:S01]  /*1ddd0*/  FMUL.FTZ R16, R16, R248.reuse ;  /* 0x000000f810107220 */ /* 0x080fe20000410000 */
[-C--:B------:R-:W-:Y:S01]  /*1dde0*/  FMUL.FTZ R17, R17, R248.reuse ;  /* 0x000000f811117220 */ /* 0x080fe20000410000 */
[-C--:B------:R-:W-:Y:S01]  /*1ddf0*/  FMUL.FTZ R18, R18, R248.reuse ;  /* 0x000000f812127220 */ /* 0x080fe20000410000 */
[-C--:B------:R-:W-:Y:S04]  /*1de00*/  FMUL.FTZ R19, R19, R248.reuse ;  /* 0x000000f813137220 */ /* 0x080fe80000410000 */
[----:B------:R-:W4:Y:S10]  /*1de10*/  MUFU.TANH R201, R9 ;  /* 0x0000000900c97308 */ /* 0x000f340000002400 */
[----:B------:R-:W1:Y:S10]  /*1de20*/  MUFU.TANH R199, R10 ;  /* 0x0000000a00c77308 */ /* 0x000e740000002400 */
[----:B------:R5:W1:Y:S10]  /*1de30*/  MUFU.TANH R164, R11 ;  /* 0x0000000b00a47308 */ /* 0x000a740000002400 */
[----:B------:R-:W1:Y:S01]  /*1de40*/  MUFU.TANH R194, R194 ;  /* 0x000000c200c27308 */ /* 0x000e620000002400 */
[C---:B--2---:R-:W-:Y:S06]  /*1de50*/  HMMA.16816.F32.BF16 R20, R188.reuse, R4, R20 ;  /* 0x00000004bc14723c */ /* 0x044fec0000041814 */
[C---:B------:R-:W-:Y:S03]  /*1de60*/  HMMA.16816.F32.BF16 R24, R188.reuse, R6, R24 ;  /* 0x00000006bc18723c */ /* 0x040fe60000041818 */
[----:B------:R-:W2:Y:S01]  /*1de70*/  MUFU.TANH R192, R192 ;  /* 0x000000c000c07308 */ /* 0x000ea20000002400 */
[----:B-----5:R-:W5:Y:S02]  /*1de80*/  LDSM.16.M88.4 R8, [R215+0x7800] ;  /* 0x00780000d708783b */ /* 0x020f640000000200 */
[----:B------:R-:W-:Y:S07]  /*1de90*/  DEPBAR.LE SB0, 0x0 ;  /* 0x000080000000791a */ /* 0x000fee0000000000 */
[----:B------:R-:W1:Y:S01]  /*1dea0*/  MUFU.TANH R203, R203 ;  /* 0x000000cb00cb7308 */ /* 0x000e620000002400 */
[----:B------:R-:W-:Y:S09]  /*1deb0*/  BAR.SYNC.DEFER_BLOCKING 0x0 ;  /* 0x0000000000007b1d */ /* 0x000ff20000010000 */
[----:B------:R1:W1:Y:S01]  /*1dec0*/  MUFU.TANH R196, R12 ;  /* 0x0000000c00c47308 */ /* 0x0002620000002400 */
[-C--:B------:R-:W-:Y:S01]  /*1ded0*/  FMUL.FTZ R20, R20, R248.reuse ;  /* 0x000000f814147220 */ /* 0x080fe20000410000 */
[-C--:B------:R-:W-:Y:S01]  /*1dee0*/  FMUL.FTZ R21, R21, R248.reuse ;  /* 0x000000f815157220 */ /* 0x080fe20000410000 */
[-C--:B------:R-:W-:Y:S01]  /*1def0*/  FMUL.FTZ R22, R22, R248.reuse ;  /* 0x000000f816167220 */ /* 0x080fe20000410000 */
[-C--:B------:R-:W-:Y:S01]  /*1df00*/  FMUL.FTZ R23, R23, R248.reuse ;  /* 0x000000f817177220 */ /* 0x080fe20000410000 */
[-C--:B------:R-:W-:Y:S01]  /*1df10*/  FMUL.FTZ R24, R24, R248.reuse ;  /* 0x000000f818187220 */ /* 0x080fe20000410000 */
[-C--:B------:R-:W-:Y:S04]  /*1df20*/  FMUL.FTZ R25, R25, R248.reuse ;  /* 0x000000f819197220 */ /* 0x080fe80000410000 */
[----:B------:R1:W1:Y:S01]  /*1df30*/  MUFU.TANH R175, R13 ;  /* 0x0000000d00af7308 */ /* 0x0002620000002400 */
[-C--:B------:R-:W-:Y:S01]  /*1df40*/  FMUL.FTZ R26, R26, R248.reuse ;  /* 0x000000f81a1a7220 */ /* 0x080fe20000410000 */
[-C--:B------:R-:W-:Y:S08]  /*1df50*/  FMUL.FTZ R27, R27, R248.reuse ;  /* 0x000000f81b1b7220 */ /* 0x080ff00000410000 */
[----:B------:R1:W1:Y:S10]  /*1df60*/  MUFU.TANH R173, R14 ;  /* 0x0000000e00ad7308 */ /* 0x0002740000002400 */
[----:B------:R1:W1:Y:S01]  /*1df70*/  MUFU.TANH R198, R15 ;  /* 0x0000000f00c67308 */ /* 0x0002620000002400 */
[C---:B-----5:R-:W-:Y:S06]  /*1df80*/  HMMA.16816.F32.BF16 R28, R188.reuse, R8, R28 ;  /* 0x00000008bc1c723c */ /* 0x060fec000004181c */
[----:B------:R-:W-:Y:S03]  /*1df90*/  HMMA.16816.F32.BF16 R32, R188, R10, R32 ;  /* 0x0000000abc20723c */ /* 0x000fe60000041820 */
[----:B------:R1:W1:Y:S04]  /*1dfa0*/  MUFU.TANH R200, R16 ;  /* 0x0000001000c87308 */ /* 0x0002680000002400 */
[----:B------:R-:W-:Y:S06]  /*1dfb0*/  IMAD.MOV.U32 R188, RZ, RZ, R250 ;  /* 0x000000ffffbc7224 */ /* 0x000fec00078e00fa */
[----:B------:R1:W1:Y:S01]  /*1dfc0*/  MUFU.TANH R202, R17 ;  /* 0x0000001100ca7308 */ /* 0x0002620000002400 */
[----:B------:R-:W-:Y:S09]  /*1dfd0*/  IMAD.MOV.U32 R189, RZ, RZ, R251 ;  /* 0x000000ffffbd7224 */ /* 0x000ff200078e00fb */
[----:B------:R1:W1:Y:S01]  /*1dfe0*/  MUFU.TANH R174, R18 ;  /* 0x0000001200ae7308 */ /* 0x0002620000002400 */
[-C--:B------:R-:W-:Y:S01]  /*1dff0*/  FMUL.FTZ R28, R28, R248.reuse ;  /* 0x000000f81c1c7220 */ /* 0x080fe20000410000 */
[-C--:B------:R-:W-:Y:S01]  /*1e000*/  FMUL.FTZ R29, R29, R248.reuse ;  /* 0x000000f81d1d7220 */ /* 0x080fe20000410000 */
[-C--:B------:R-:W-:Y:S01]  /*1e010*/  FMUL.FTZ R30, R30, R248.reuse ;  /* 0x000000f81e1e7220 */ /* 0x080fe20000410000 */
[-C--:B------:R-:W-:Y:S01]  /*1e020*/  FMUL.FTZ R31, R31, R248.reuse ;  /* 0x000000f81f1f7220 */ /* 0x080fe20000410000 */
[-C--:B------:R-:W-:Y:S05]  /*1e030*/  FMUL.FTZ R32, R32, R248.reuse ;  /* 0x000000f820207220 */ /* 0x080fea0000410000 */
[----:B------:R1:W1:Y:S01]  /*1e040*/  MUFU.TANH R172, R19 ;  /* 0x0000001300ac7308 */ /* 0x0002620000002400 */
[-C--:B------:R-:W-:Y:S01]  /*1e050*/  FMUL.FTZ R33, R33, R248.reuse ;  /* 0x000000f821217220 */ /* 0x080fe20000410000 */
[-C--:B------:R-:W-:Y:S01]  /*1e060*/  FMUL.FTZ R34, R34, R248.reuse ;  /* 0x000000f822227220 */ /* 0x080fe20000410000 */
[----:B------:R-:W-:Y:S07]  /*1e070*/  FMUL.FTZ R35, R35, R248 ;  /* 0x000000f823237220 */ /* 0x000fee0000410000 */
[----:B------:R1:W1:Y:S10]  /*1e080*/  MUFU.TANH R187, R20 ;  /* 0x0000001400bb7308 */ /* 0x0002740000002400 */
        /* <DEDUP_REMOVED lines=14> */
[----:B------:R1:W1:Y:S01]  /*1e170*/  MUFU.TANH R165, R35 ;  /* 0x0000002300a57308 */ /* 0x0002620000002400 */
[----:B--234-:R-:W-:Y:S05]  /*1e180*/  @!P0 BRA `(.L_x_1463) ;  /* 0x0000000c00648947 */ /* 0x01cfea0003800000 */
[----:B------:R-:W-:Y:S01]  /*1e190*/  ISETP.NE.U32.AND P0, PT, R244, RZ, PT ;  /* 0x000000fff400720c */ /* 0x000fe20003f05070 */
[----:B------:R-:W-:Y:S03]  /*1e1a0*/  BSSY B0, `(.L_x_1464) ;  /* 0x0000050000007945 */ /* 0x000fe60003800000 */
[----:B------:R-:W-:Y:S11]  /*1e1b0*/  ISETP.NE.AND.EX P0, PT, R245, RZ, PT, P0 ;  /* 0x000000fff500720c */ /* 0x000ff60003f05300 */
[----:B------:R-:W-:Y:S02]  /*1e1c0*/  @!UPT UIADD3 URZ, URZ, URZ, URZ ;  /* 0x0000003f3f3ff290 */ /* 0x000fe4000fffe03f */
[----:B------:R-:W-:Y:S05]  /*1e1d0*/  @!P0 BRA `(.L_x_1465) ;  /* 0x0000000400188947 */ /* 0x000fea0003800000 */
[----:B------:R-:W-:Y:S01]  /*1e1e0*/  IMAD.SHL.U32 R5, R246, 0x40, RZ ;  /* 0x00000040f6057824 */ /* 0x000fe200078e00ff */
[C---:B------:R-:W-:Y:S02]  /*1e1f0*/  R2UR UR4, R170.reuse ;  /* 0x00000000aa0472ca */ /* 0x040fe400000e0000 */
[----:B------:R-:W-:Y:S01]  /*1e200*/  R2UR UR5, R171 ;  /* 0x00000000ab0572ca */ /* 0x000fe200000e0000 */
[----:B------:R-:W-:Y:S01]  /*1e210*/  VIADD R10, R5, 0xffffffc0 ;  /* 0xffffffc0050a7836 */ /* 0x000fe20000000000 */
[C---:B------:R-:W-:Y:S02]  /*1e220*/  R2UR UR10, R170.reuse ;  /* 0x00000000aa0a72ca */ /* 0x040fe400000e0000 */
[C---:B------:R-:W-:Y:S02]  /*1e230*/  R2UR UR11, R171.reuse ;  /* 0x00000000ab0b72ca */ /* 0x040fe400000e0000 */
[----:B------:R-:W-:Y:S02]  /*1e240*/  IABS R6, R10 ;  /* 0x0000000a00067213 */ /* 0x000fe40000000000 */
[C---:B------:R-:W-:Y:S02]  /*1e250*/  R2UR UR12, R170.reuse ;  /* 0x00000000aa0c72ca */ /* 0x040fe400000e0000 */
[C---:B------:R-:W-:Y:S02]  /*1e260*/  R2UR UR13, R171.reuse ;  /* 0x00000000ab0d72ca */ /* 0x040fe400000e0000 */
[----:B------:R-:W-:Y:S01]  /*1e270*/  R2UR UR8, R170 ;  /* 0x00000000aa0872ca */ /* 0x000fe200000e0000 */
[----:B-1----:R-:W2:Y:S01]  /*1e280*/  LD.E R12, desc[UR4][R2.64+0x170] ;  /* 0x00017004020c7980 */ /* 0x002ea2000c101900 */
[----:B------:R-:W-:Y:S02]  /*1e290*/  R2UR UR9, R171 ;  /* 0x00000000ab0972ca */ /* 0x000fe400000e0000 */
[-C--:B--2---:R-:W-:Y:S02]  /*1e2a0*/  IABS R9, R12.reuse ;  /* 0x0000000c00097213 */ /* 0x084fe40000000000 */
[-C--:B------:R-:W-:Y:S02]  /*1e2b0*/  IABS R7, R12.reuse ;  /* 0x0000000c00077213 */ /* 0x080fe40000000000 */
[----:B------:R-:W1:Y:S01]  /*1e2c0*/  I2F.RP R8, R9 ;  /* 0x0000000900087306 */ /* 0x000e620000209400 */
[-C--:B------:R-:W-:Y:S02]  /*1e2d0*/  LOP3.LUT R10, R10, R12.reuse, RZ, 0x3c, !PT ;  /* 0x0000000c0a0a7212 */ /* 0x080fe400078e3cff */
[----:B------:R-:W-:Y:S07]  /*1e2e0*/  IMAD.MOV R7, RZ, RZ, -R7 ;  /* 0x000000ffff077224 */ /* 0x000fee00078e0a07 */
[----:B-1----:R-:W1:Y:S02]  /*1e2f0*/  MUFU.RCP R4, R8 ;  /* 0x0000000800047308 */ /* 0x002e640000001000 */
[----:B-1----:R-:W-:Y:S08]  /*1e300*/  VIADD R14, R4, 0xffffffe ;  /* 0x0ffffffe040e7836 */ /* 0x002ff00000000000 */
[----:B------:R-:W1:Y:S02]  /*1e310*/  F2I.FTZ.U32.TRUNC.NTZ R15, R14 ;  /* 0x0000000e000f7305 */ /* 0x000e64000021f000 */
[--C-:B-1----:R-:W-:Y:S02]  /*1e320*/  IMAD.MOV R4, RZ, RZ, -R15.reuse ;  /* 0x000000ffff047224 */ /* 0x102fe400078e0a0f */
[----:B------:R-:W-:Y:S02]  /*1e330*/  IMAD.MOV.U32 R14, RZ, RZ, RZ ;  /* 0x000000ffff0e7224 */ /* 0x000fe400078e00ff */
[----:B------:R-:W-:Y:S01]  /*1e340*/  IMAD R11, R4, R9, RZ ;  /* 0x00000009040b7224 */ /* 0x000fe200078e02ff */
[----:B------:R-:W-:Y:S02]  /*1e350*/  IABS R4, R5 ;  /* 0x0000000500047213 */ /* 0x000fe40000000000 */
[----:B------:R-:W-:Y:S01]  /*1e360*/  LOP3.LUT R5, R5, R12, RZ, 0x3c, !PT ;  /* 0x0000000c05057212 */ /* 0x000fe200078e3cff */
[----:B------:R-:W-:Y:S02]  /*1e370*/  IMAD.HI.U32 R11, R15, R11, R14 ;  /* 0x0000000b0f0b7227 */ /* 0x000fe400078e000e */
[----:B------:R-:W2:Y:S04]  /*1e380*/  LD.E.64 R14, desc[UR8][R2.64+0x20] ;  /* 0x00002008020e7980 */ /* 0x000ea8000c101b00 */
[C---:B------:R-:W-:Y:S04]  /*1e390*/  IMAD.HI.U32 R8, R11.reuse, R6, RZ ;  /* 0x000000060b087227 */ /* 0x040fe800078e00ff */
[-C--:B------:R-:W-:Y:S02]  /*1e3a0*/  IMAD R6, R8, R7.reuse, R6 ;  /* 0x0000000708067224 */ /* 0x080fe400078e0206 */
[----:B------:R-:W-:Y:S03]  /*1e3b0*/  IMAD.HI.U32 R11, R11, R4, RZ ;  /* 0x000000040b0b7227 */ /* 0x000fe600078e00ff */
[----:B------:R-:W-:Y:S01]  /*1e3c0*/  ISETP.GT.U32.AND P2, PT, R9, R6, PT ;  /* 0x000000060900720c */ /* 0x000fe20003f44070 */
        /* <DEDUP_REMOVED lines=15> */
[C---:B------:R-:W-:Y:S02]  /*1e4c0*/  SEL R7, R4.reuse, R8, !P2 ;  /* 0x0000000804077207 */ /* 0x040fe40005000000 */
[----:B------:R-:W3:Y:S01]  /*1e4d0*/  LD.E.64 R8, desc[UR4][R2.64+0x38] ;  /* 0x0000380402087980 */ /* 0x000ee2000c101b00 */
[----:B------:R-:W-:Y:S01]  /*1e4e0*/  @!P1 IMAD.MOV R11, RZ, RZ, -R11 ;  /* 0x000000ffff0b9224 */ /* 0x000fe200078e0a0b */
[CC--:B------:R-:W-:Y:S04]  /*1e4f0*/  LEA R18, P1, R7.reuse, R244.reuse, 0x2 ;  /* 0x000000f407127211 */ /* 0x0c0fe800078210ff */
[----:B------:R-:W-:Y:S02]  /*1e500*/  SEL R11, R4, R11, !P2 ;  /* 0x0000000b040b7207 */ /* 0x000fe40005000000 */
[----:B------:R-:W-:Y:S02]  /*1e510*/  LEA.HI.X.SX32 R19, R7, R245, 0x2, P1 ;  /* 0x000000f507137211 */ /* 0x000fe400008f16ff */
[C---:B------:R-:W-:Y:S02]  /*1e520*/  LEA R16, P0, R11.reuse, R244, 0x2 ;  /* 0x000000f40b107211 */ /* 0x040fe400078010ff */
[C---:B------:R-:W-:Y:S01]  /*1e530*/  IADD3 R7, R11.reuse, -R7, RZ ;  /* 0x800000070b077210 */ /* 0x040fe20007ffe0ff */
[----:B------:R-:W4:Y:S01]  /*1e540*/  LD.E R4, desc[UR10][R18.64] ;  /* 0x0000000a12047980 */ /* 0x000f22000c101900 */
[----:B------:R-:W-:Y:S03]  /*1e550*/  LEA.HI.X.SX32 R17, R11, R245, 0x2, P0 ;  /* 0x000000f50b117211 */ /* 0x000fe600000f16ff */
[----:B------:R-:W-:Y:S02]  /*1e560*/  IMAD R12, R12, R7, -0x40 ;  /* 0xffffffc00c0c7424 */ /* 0x000fe400078e0207 */
[----:B------:R-:W4:Y:S03]  /*1e570*/  LD.E R5, desc[UR12][R16.64] ;  /* 0x0000000c10057980 */ /* 0x000f26000c101900 */
        /* <DEDUP_REMOVED lines=12> */
.L_x_1465:
[----:B------:R-:W-:Y:S02]  /*1e640*/  R2UR UR4, R170 ;  /* 0x00000000aa0472ca */ /* 0x000fe400000e0000 */
[----:B------:R-:W-:Y:S11]  /*1e650*/  R2UR UR5, R171 ;  /* 0x00000000ab0572ca */ /* 0x000ff600000e0000 */
[----:B------:R-:W-:Y:S02]  /*1e660*/  @!UPT UIADD3 URZ, URZ, URZ, URZ ;  /* 0x0000003f3f3ff290 */ /* 0x000fe4000fffe03f */
[----:B-1----:R-:W2:Y:S02]  /*1e670*/  LD.E R12, desc[UR4][R2.64+0x38] ;  /* 0x00003804020c7980 */ /* 0x002ea4000c101900 */
[----:B--2---:R-:W-:Y:S05]  /*1e680*/  IMAD.U32 R12, R12, -0x40, RZ ;  /* 0xffffffc00c0c7824 */ /* 0x004fea00078e00ff */
[----:B------:R-:W-:Y:S02]  /*1e690*/  SHF.R.S32.HI R6, RZ, 0x1f, R12 ;  /* 0x0000001fff067819 */ /* 0x000fe4000001140c */
.L_x_1466:
[----:B------:R-:W-:Y:S05]  /*1e6a0*/  BSYNC B0 ;  /* 0x0000000000007941 */ /* 0x000fea0003800000 */
.L_x_1464:
[----:B------:R-:W-:Y:S02]  /*1e6b0*/  @P6 R2UR UR4, R170 ;  /* 0x00000000aa0462ca */ /* 0x000fe400000e0000 */
[C---:B------:R-:W-:Y:S02]  /*1e6c0*/  @P6 R2UR UR5, R171.reuse ;  /* 0x00000000ab0562ca */ /* 0x040fe400000e0000 */
[----:B------:R-:W-:Y:S02]  /*1e6d0*/  LEA R16, P1, R12, R234, 0x1 ;  /* 0x000000ea0c107211 */ /* 0x000fe400078208ff */
[----:B------:R-:W-:Y:S02]  /*1e6e0*/  @P5 R2UR UR8, R170 ;  /* 0x00000000aa0852ca */ /* 0x000fe400000e0000 */
[-C--:B------:R-:W-:Y:S02]  /*1e6f0*/  LEA.HI.X R17, R12, R235.reuse, R6, 0x1, P1 ;  /* 0x000000eb0c117211 */ /* 0x080fe400008f0c06 */
        /* <DEDUP_REMOVED lines=25> */
[--C-:B------:R-:W-:Y:S01]  /*1e890*/  IMAD.X R6, R6, 0x1, R233.reuse, P0 ;  /* 0x0000000106067824 */ /* 0x100fe200000e06e9 */
        /* <DEDUP_REMOVED lines=21> */
[--C-:B------:R-:W-:Y:S01]  /*1e9f0*/  IMAD.X R6, R6, 0x1, R233.reuse, P2 ;  /* 0x0000000106067824 */ /* 0x100fe200010e06e9 */
        /* <DEDUP_REMOVED lines=8> */
[CCC-:B------:R-:W-:Y:S01]  /*1ea80*/  @P4 LEA.HI.X R21, R5.reuse, R235.reuse, R6.reuse, 0x1, P1 ;  /* 0x000000eb05154211 */ /* 0x1c0fe200008f0c06 */
[----:B------:R-:W-:Y:S01]  /*1ea90*/  @!PT LDS RZ, [RZ] ;  /* 0x00000000fffff984 */ /* 0x000fe20000000800 */
[----:B------:R-:W-:Y:S01]  /*1eaa0*/  @!PT LDS RZ, [RZ] ;  /* 0x00000000fffff984 */ /* 0x000fe20000000800 */
[----:B------:R-:W-:Y:S01]  /*1eab0*/  @!PT LDS RZ, [RZ] ;  /* 0x00000000fffff984 */ /* 0x000fe20000000800 */
[----:B------:R2:W-:Y:S01]  /*1eac0*/  @P4 LDGSTS.E.BYPASS.LTC128B.128 [R241+0xc800], desc[UR4][R10.64+0x100] ;  /* 0x0c8001000af14fae */ /* 0x0005e2000b901d44 */
[C---:B------:R-:W-:Y:S02]  /*1ead0*/  @P3 LEA R18, P0, R5.reuse, R234, 0x1 ;  /* 0x000000ea05123211 */ /* 0x040fe400078008ff */
        /* <DEDUP_REMOVED lines=10> */
[C---:B------:R-:W-:Y:S01]  /*1eb80*/  @P6 R2UR UR13, R171.reuse ;  /* 0x00000000ab0d62ca */ /* 0x040fe200000e0000 */
[----:B------:R2:W-:Y:S01]  /*1eb90*/  @!P3 STS.128 [R241+0xe800], RZ ;  /* 0x00e800fff100b388 */ /* 0x0005e20000000c00 */
        /* <DEDUP_REMOVED lines=8> */
[----:B------:R2:W-:Y:S01]  /*1ec20*/  @!P6 STS.128 [R241+0x9000], RZ ;  /* 0x009000fff100e388 */ /* 0x0005e20000000c00 */
[CCC-:B------:R-:W-:Y:S02]  /*1ec30*/  @P5 LEA.HI.X R29, R4.reuse, R235.reuse, R6.reuse, 0x1, P2 ;  /* 0x000000eb041d5211 */ /* 0x1c0fe400010f0c06 */
[-C--:B------:R-:W-:Y:S01]  /*1ec40*/  @P4 LEA R26, P1, R4, R234.reuse, 0x1 ;  /* 0x000000ea041a4211 */ /* 0x080fe200078208ff */
[----:B------:R-:W-:Y:S01]  /*1ec50*/  @!PT LDS RZ, [RZ] ;  /* 0x00000000fffff984 */ /* 0x000fe20000000800 */
[----:B------:R-:W-:Y:S01]  /*1ec60*/  @!PT LDS RZ, [RZ] ;  /* 0x00000000fffff984 */ /* 0x000fe20000000800 */
[----:B------:R-:W-:Y:S01]  /*1ec70*/  @!PT LDS RZ, [RZ] ;  /* 0x00000000fffff984 */ /* 0x000fe20000000800 */
[----:B------:R2:W-:Y:S01]  /*1ec80*/  @P5 LDGSTS.E.BYPASS.LTC128B.128 [R241+0xb000], desc[UR8][R22.64+0x80] ;  /* 0x0b00008016f15fae */ /* 0x0005e2000b901d48 */
[----:B------:R-:W-:Y:S02]  /*1ec90*/  @P4 R2UR UR8, R170 ;  /* 0x00000000aa0842ca */ /* 0x000fe400000e0000 */
[C---:B------:R-:W-:Y:S01]  /*1eca0*/  @P4 R2UR UR9, R171.reuse ;  /* 0x00000000ab0942ca */ /* 0x040fe200000e0000 */
        /* <DEDUP_REMOVED lines=39> */
.L_x_1463:
[----:B------:R-:W-:Y:S05]  /*1ef20*/  BSYNC B1 ;  /* 0x0000000000017941 */ /* 0x000fea0003800000 */
.L_x_1462:
[----:B------:R-:W-:Y:S01]  /*1ef30*/  R2UR UR4, R170 ;  /* 0x00000000aa0472ca */ /* 0x000fe200000e0000 */
[----:B-12---:R-:W-:Y:S01]  /*1ef40*/  LDSM.16.MT88.4 R12, [R229+0x10000] ;  /* 0x01000000e50c783b */ /* 0x006fe20000004200 */
[----:B------:R-:W-:Y:S02]  /*1ef50*/  R2UR UR5, R171 ;  /* 0x00000000ab0572ca */ /* 0x000fe400000e0000 */
[----:B------:R-:W-:Y:S02]  /*1ef60*/  FMNMX.FTZ R5, R181, R169, !PT ;  /* 0x000000a9b5057209 */ /* 0x000fe40007810000 */
[----:B------:R-:W-:Y:S02]  /*1ef70*/  FMNMX.FTZ R4, R192, R0, !PT ;  /* 0x00000000c0047209 */ /* 0x000fe40007810000 */
[----:B------:R-:W-:Y:S01]  /*1ef80*/  FMNMX.FTZ R6, R194, R5, !PT ;  /* 0x00000005c2067209 */ /* 0x000fe20007810000 */
[----:B------:R-:W-:Y:S01]  /*1ef90*/  LDSM.16.MT88.4 R20, [R228+0x10000] ;  /* 0x01000000e414783b */ /* 0x000fe20000004200 */
[----:B------:R-:W-:Y:S02]  /*1efa0*/  FMNMX.FTZ R4, R203, R4, !PT ;  /* 0x00000004cb047209 */ /* 0x000fe40007810000 */
[----:B------:R-:W-:Y:S02]  /*1efb0*/  FMNMX.FTZ R6, R193, R6, !PT ;  /* 0x00000006c1067209 */ /* 0x000fe40007810000 */
[----:B------:R-:W-:Y:S02]  /*1efc0*/  MOV R10, R164 ;  /* 0x000000a4000a7202 */ /* 0x000fe40000000f00 */
[----:B------:R-:W-:Y:S01]  /*1efd0*/  FMNMX.FTZ R5, R201, R6, !PT ;  /* 0x00000006c9057209 */ /* 0x000fe20007810000 */
[----:B------:R1:W2:Y:S01]  /*1efe0*/  LD.E R166, desc[UR4][R2.64+0xdc] ;  /* 0x0000dc0402a67980 */ /* 0x0002a2000c101900 */
[----:B------:R-:W-:Y:S02]  /*1eff0*/  FMNMX.FTZ R4, R199, R4, !PT ;  /* 0x00000004c7047209 */ /* 0x000fe40007810000 */
[----:B------:R-:W-:Y:S01]  /*1f000*/  FMNMX.FTZ R6, R196, R5, !PT ;  /* 0x00000005c4067209 */ /* 0x000fe20007810000 */
[----:B------:R-:W-:Y:S01]  /*1f010*/  LDSM.16.MT88.4 R28, [R227+0x10000] ;  /* 0x01000000e31c783b */ /* 0x000fe20000004200 */
[----:B------:R-:W-:Y:S02]  /*1f020*/  FMNMX.FTZ R4, R10, R4, !PT ;  /* 0x000000040a047209 */ /* 0x000fe40007810000 */
[----:B------:R-:W-:Y:S02]  /*1f030*/  FMNMX.FTZ R5, R175, R6, !PT ;  /* 0x00000006af057209 */ /* 0x000fe40007810000 */
[----:B------:R-:W-:Y:S02]  /*1f040*/  MOV R248, R187 ;  /* 0x000000bb00f87202 */ /* 0x000fe40000000f00 */
[----:B------:R-:W-:Y:S02]  /*1f050*/  FMNMX.FTZ R5, R200, R5, !PT ;  /* 0x00000005c8057209 */ /* 0x000fe40007810000 */
[----:B------:R-:W-:Y:S02]  /*1f060*/  MOV R250, R195 ;  /* 0x000000c300fa7202 */ /* 0x000fe40000000f00 */
[----:B------:R-:W-:Y:S02]  /*1f070*/  FMNMX.FTZ R5, R202, R5, !PT ;  /* 0x00000005ca057209 */ /* 0x000fe40007810000 */
[----:B------:R-:W-:Y:S02]  /*1f080*/  MOV R237, R197 ;  /* 0x000000c500ed7202 */ /* 0x000fe40000000f00 */
[----:B------:R-:W-:Y:S04]  /*1f090*/  FMNMX.FTZ R5, R248, R5, !PT ;  /* 0x00000005f8057209 */ /* 0x000fe80007810000 */
        /* <DEDUP_REMOVED lines=14> */
[----:B------:R-:W-:Y:S04]  /*1f180*/  FMNMX.FTZ R3, R180, R3, !PT ;  /* 0x00000003b4037209 */ /* 0x000fe80007810000 */
[----:B------:R-:W-:Y:S04]  /*1f190*/  FMNMX.FTZ R3, R178, R3, !PT ;  /* 0x00000003b2037209 */ /* 0x000fe80007810000 */
[----:B------:R-:W-:Y:S02]  /*1f1a0*/  FMNMX.FTZ R2, R176, R3, !PT ;  /* 0x00000003b0027209 */ /* 0x000fe40007810000 */
[----:B------:R-:W1:Y:S02]  /*1f1b0*/  SHFL.BFLY PT, R3, R6, 0x2, 0x1f ;  /* 0x0c401f0006037f89 */ /* 0x000e6400000e0000 */
[----:B------:R-:W-:Y:S04]  /*1f1c0*/  FMNMX.FTZ R2, R167, R2, !PT ;  /* 0x00000002a7027209 */ /* 0x000fe80007810000 */
[----:B------:R-:W-:Y:S05]  /*1f1d0*/  FMNMX.FTZ R7, R165, R2, !PT ;  /* 0x00000002a5077209 */ /* 0x000fea0007810000 */
[----:B------:R-:W3:Y:S01]  /*1f1e0*/  SHFL.BFLY PT, R2, R7, 0x2, 0x1f ;  /* 0x0c401f0007027f89 */ /* 0x000ee200000e0000 */
[----:B-1----:R-:W-:Y:S07]  /*1f1f0*/  FMNMX.FTZ R9, R6, R3, !PT ;  /* 0x0000000306097209 */ /* 0x002fee0007810000 */
[----:B------:R-:W1:Y:S01]  /*1f200*/  SHFL.BFLY PT, R164, R9, 0x1, 0x1f ;  /* 0x0c201f0009a47f89 */ /* 0x000e6200000e0000 */
[----:B---3--:R-:W-:Y:S07]  /*1f210*/  FMNMX.FTZ R4, R7, R2, !PT ;  /* 0x0000000207047209 */ /* 0x008fee0007810000 */
[----:B------:R-:W3:Y:S01]  /*1f220*/  SHFL.BFLY PT, R3, R4, 0x1, 0x1f ;  /* 0x0c201f0004037f89 */ /* 0x000ee200000e0000 */
[----:B-1----:R-:W-:Y:S04]  /*1f230*/  FMNMX.FTZ R164, R9, R164, !PT ;  /* 0x000000a409a47209 */ /* 0x002fe80007810000 */
[C---:B------:R-:W-:Y:S01]  /*1f240*/  FSETP.NEU.FTZ.AND P0, PT, R164.reuse, -INF , PT ;  /* 0xff800000a400780b */ /* 0x040fe20003f1d000 */
[----:B------:R-:W-:Y:S01]  /*1f250*/  FADD.FTZ R5, -R164, R169 ;  /* 0x000000a9a4057221 */ /* 0x000fe20000010100 */
[----:B---3--:R-:W-:Y:S01]  /*1f260*/  FMNMX.FTZ R3, R4, R3, !PT ;  /* 0x0000000304037209 */ /* 0x008fe20007810000 */
[C---:B--2---:R-:W-:Y:S04]  /*1f270*/  FMUL.FTZ R187, R166.reuse, R164 ;  /* 0x000000a4a6bb7220 */ /* 0x044fe80000410000 */
[C---:B------:R-:W-:Y:S01]  /*1f280*/  FMUL.FTZ R4, R166.reuse, R3 ;  /* 0x00000003a6047220 */ /* 0x040fe20000410000 */
[C---:B------:R-:W-:Y:S01]  /*1f290*/  FMUL.FTZ R2, R166.reuse, R5 ;  /* 0x00000005a6027220 */ /* 0x040fe20000410000 */
[----:B------:R-:W-:Y:S01]  /*1f2a0*/  FADD.FTZ R5, -R3, R0 ;  /* 0x0000000003057221 */ /* 0x000fe20000010100 */
[----:B------:R-:W-:Y:S02]  /*1f2b0*/  FSEL R187, R187, RZ, P0 ;  /* 0x000000ffbbbb7208 */ /* 0x000fe40000000000 */
[----:B------:R-:W-:Y:S01]  /*1f2c0*/  FSETP.NEU.FTZ.AND P0, PT, R3, -INF , PT ;  /* 0xff8000000300780b */ /* 0x000fe20003f1d000 */
[----:B------:R-:W-:Y:S01]  /*1f2d0*/  FMUL.FTZ R0, R166, R5 ;  /* 0x00000005a6007220 */ /* 0x000fe20000410000 */
[----:B------:R-:W1:Y:S01]  /*1f2e0*/  MUFU.EX2 R2, R2 ;  /* 0x0000000200027308 */ /* 0x000e620000000800 */
[-CC-:B------:R-:W-:Y:S01]  /*1f2f0*/  FFMA.FTZ R197, R181, R166.reuse, -R187.reuse ;  /* 0x000000a6b5c57223 */ /* 0x180fe200000108bb */
[----:B------:R-:W-:Y:S01]  /*1f300*/  FSEL R181, R4, RZ, P0 ;  /* 0x000000ff04b57208 */ /* 0x000fe20000000000 */
[-CC-:B------:R-:W-:Y:S01]  /*1f310*/  FFMA.FTZ R194, R194, R166.reuse, -R187.reuse ;  /* 0x000000a6c2c27223 */ /* 0x180fe200000108bb */
[-CC-:B------:R-:W-:Y:S01]  /*1f320*/  FFMA.FTZ R193, R193, R166.reuse, -R187.reuse ;  /* 0x000000a6c1c17223 */ /* 0x180fe200000108bb */
[-CC-:B------:R-:W-:Y:S01]  /*1f330*/  FFMA.FTZ R185, R185, R166.reuse, -R187.reuse ;  /* 0x000000a6b9b97223 */ /* 0x180fe200000108bb */
[-C--:B------:R-:W-:Y:S01]  /*1f340*/  FFMA.FTZ R177, R177, R166.reuse, -R187 ;  /* 0x000000a6b1b17223 */ /* 0x080fe200000108bb */
[-CC-:B------:R-:W-:Y:S01]  /*1f350*/  FFMA.FTZ R195, R192, R166.reuse, -R181.reuse ;  /* 0x000000a6c0c37223 */ /* 0x180fe200000108b5 */
[-C--:B------:R-:W-:Y:S01]  /*1f360*/  FFMA.FTZ R191, R203, R166.reuse, -R181 ;  /* 0x000000a6cbbf7223 */ /* 0x080fe200000108b5 */
[-C--:B------:R-:W-:Y:S01]  /*1f370*/  FFMA.FTZ R192, R201, R166.reuse, -R187 ;  /* 0x000000a6c9c07223 */ /* 0x080fe200000108bb */
[-CC-:B------:R-:W-:Y:S01]  /*1f380*/  FFMA.FTZ R190, R199, R166.reuse, -R181.reuse ;  /* 0x000000a6c7be7223 */ /* 0x180fe200000108b5 */
[-CC-:B------:R-:W-:Y:S01]  /*1f390*/  FFMA.FTZ R169, R10, R166.reuse, -R181.reuse ;  /* 0x000000a60aa97223 */ /* 0x180fe200000108b5 */
[----:B------:R-:W2:Y:S01]  /*1f3a0*/  MUFU.EX2 R0, R0 ;  /* 0x0000000000007308 */ /* 0x000ea20000000800 */
[-CC-:B------:R-:W-:Y:S01]  /*1f3b0*/  FFMA.FTZ R201, R173, R166.reuse, -R181.reuse ;  /* 0x000000a6adc97223 */ /* 0x180fe200000108b5 */
[-C--:B------:R-:W-:Y:S01]  /*1f3c0*/  FFMA.FTZ R251, R172, R166.reuse, -R181 ;  /* 0x000000a6acfb7223 */ /* 0x080fe200000108b5 */
[-C--:B------:R-:W-:Y:S01]  /*1f3d0*/  FFMA.FTZ R183, R183, R166.reuse, -R187 ;  /* 0x000000a6b7b77223 */ /* 0x080fe200000108bb */
        /* <DEDUP_REMOVED lines=18> */
[C---:B------:R-:W-:Y:S01]  /*1f500*/  FMUL.FTZ R19, R0.reuse, R151 ;  /* 0x0000009700137220 */ /* 0x040fe20000410000 */
[----:B------:R-:W2:Y:S03]  /*1f510*/  LDSM.16.MT88.4 R156, [R226+0x10000] ;  /* 0x01000000e29c783b */ /* 0x000ea60000004200 */
[----:B------:R-:W-:Y:S01]  /*1f520*/  MUFU.EX2 R195, R195 ;  /* 0x000000c300c37308 */ /* 0x000fe20000000800 */
[C---:B------:R-:W-:Y:S01]  /*1f530*/  FMUL.FTZ R26, R0.reuse, R142 ;  /* 0x0000008e001a7220 */ /* 0x040fe20000410000 */
[C---:B------:R-:W-:Y:S01]  /*1f540*/  FMUL.FTZ R27, R0.reuse, R143 ;  /* 0x0000008f001b7220 */ /* 0x040fe20000410000 */
[C---:B------:R-:W-:Y:S01]  /*1f550*/  FMUL.FTZ R34, R0.reuse, R134 ;  /* 0x0000008600227220 */ /* 0x040fe20000410000 */
[----:B------:R-:W-:Y:S01]  /*1f560*/  FMUL.FTZ R35, R0, R135 ;  /* 0x0000008700237220 */ /* 0x000fe20000410000 */
[C---:B------:R-:W-:Y:S01]  /*1f570*/  FMUL.FTZ R36, R2.reuse, R36 ;  /* 0x0000002402247220 */ /* 0x040fe20000410000 */
[----:B------:R-:W-:Y:S01]  /*1f580*/  FMUL.FTZ R37, R2, R37 ;  /* 0x0000002502257220 */ /* 0x000fe20000410000 */
[----:B------:R-:W3:Y:S03]  /*1f590*/  LDSM.16.MT88.4 R148, [R229+0x12000] ;  /* 0x01200000e594783b */ /* 0x000ee60000004200 */
[----:B------:R-:W4:Y:S01]  /*1f5a0*/  MUFU.EX2 R191, R191 ;  /* 0x000000bf00bf7308 */ /* 0x000f220000000800 */
[----:B-1----:R-:W-:Y:S01]  /*1f5b0*/  F2FP.BF16.F32.PACK_AB R160, R194, R197 ;  /* 0x000000c5c2a0723e */ /* 0x002fe200000010ff */
[C---:B------:R-:W-:Y:S01]  /*1f5c0*/  FMUL.FTZ R38, R0.reuse, R38 ;  /* 0x0000002600267220 */ /* 0x040fe20000410000 */
[----:B------:R-:W-:Y:S01]  /*1f5d0*/  FMUL.FTZ R39, R0, R39 ;  /* 0x0000002700277220 */ /* 0x000fe20000410000 */
[C---:B------:R-:W-:Y:S01]  /*1f5e0*/  FMUL.FTZ R40, R2.reuse, R40 ;  /* 0x0000002802287220 */ /* 0x040fe20000410000 */
[----:B------:R-:W-:Y:S01]  /*1f5f0*/  FMUL.FTZ R41, R2, R41 ;  /* 0x0000002902297220 */ /* 0x000fe20000410000 */
[C---:B------:R-:W-:Y:S01]  /*1f600*/  FMUL.FTZ R42, R0.reuse, R42 ;  /* 0x0000002a002a7220 */ /* 0x040fe20000410000 */
[----:B------:R-:W1:Y:S03]  /*1f610*/  LDSM.16.MT88.4 R140, [R228+0x12000] ;  /* 0x01200000e48c783b */ /* 0x000e660000004200 */
[----:B------:R-:W-:Y:S01]  /*1f620*/  MUFU.EX2 R193, R193 ;  /* 0x000000c100c17308 */ /* 0x000fe20000000800 */
[----:B------:R-:W-:Y:S01]  /*1f630*/  FMUL.FTZ R43, R0, R43 ;  /* 0x0000002b002b7220 */ /* 0x000fe20000410000 */
[C---:B------:R-:W-:Y:S01]  /*1f640*/  FMUL.FTZ R44, R2.reuse, R44 ;  /* 0x0000002c022c7220 */ /* 0x040fe20000410000 */
[----:B------:R-:W-:Y:S01]  /*1f650*/  FMUL.FTZ R45, R2, R45 ;  /* 0x0000002d022d7220 */ /* 0x000fe20000410000 */
[C---:B------:R-:W-:Y:S01]  /*1f660*/  FMUL.FTZ R46, R0.reuse, R46 ;  /* 0x0000002e002e7220 */ /* 0x040fe20000410000 */
[----:B------:R-:W-:Y:S01]  /*1f670*/  FMUL.FTZ R47, R0, R47 ;  /* 0x0000002f002f7220 */ /* 0x000fe20000410000 */
[----:B------:R-:W-:Y:S01]  /*1f680*/  FFMA.FTZ R176, R176, R166, -R181 ;  /* 0x000000a6b0b07223 */ /* 0x000fe200000108b5 */
[----:B------:R-:W5:Y:S03]  /*1f690*/  LDSM.16.MT88.4 R132, [R227+0x12000] ;  /* 0x01200000e384783b */ /* 0x000f660000004200 */
[----:B------:R-:W2:Y:S01]  /*1f6a0*/  MUFU.EX2 R192, R192 ;  /* 0x000000c000c07308 */ /* 0x000ea20000000800 */
[----:B----4-:R-:W-:Y:S01]  /*1f6b0*/  F2FP.BF16.F32.PACK_AB R161, R191, R195 ;  /* 0x000000c3bfa1723e */ /* 0x010fe200000010ff */
        /* <DEDUP_REMOVED lines=13> */
[----:B------:R-:W-:Y:S03]  /*1f790*/  FMUL.FTZ R60, R2, R60 ;  /* 0x0000003c023c7220 */ /* 0x000fe60000410000 */
[----:B------:R-:W4:Y:S01]  /*1f7a0*/  MUFU.EX2 R169, R169 ;  /* 0x000000a900a97308 */ /* 0x000f220000000800 */
        /* <DEDUP_REMOVED lines=16> */
[----:B----4-:R-:W-:Y:S01]  /*1f8b0*/  F2FP.BF16.F32.PACK_AB R163, R169, R190 ;  /* 0x000000bea9a3723e */ /* 0x010fe200000010ff */
[C---:B------:R-:W-:Y:S01]  /*1f8c0*/  FMUL.FTZ R76, R2.reuse, R76 ;  /* 0x0000004c024c7220 */ /* 0x040fe20000410000 */
[----:B------:R-:W-:Y:S01]  /*1f8d0*/  FMUL.FTZ R77, R2, R77 ;  /* 0x0000004d024d7220 */ /* 0x000fe20000410000 */
[C---:B------:R-:W-:Y:S01]  /*1f8e0*/  FMUL.FTZ R78, R0.reuse, R78 ;  /* 0x0000004e004e7220 */ /* 0x040fe20000410000 */
[----:B------:R-:W-:Y:S01]  /*1f8f0*/  FMUL.FTZ R79, R0, R79 ;  /* 0x0000004f004f7220 */ /* 0x000fe20000410000 */
[C---:B------:R-:W-:Y:S01]  /*1f900*/  FMUL.FTZ R80, R2.reuse, R80 ;  /* 0x0000005002507220 */ /* 0x040fe20000410000 */
[----:B------:R-:W-:Y:S01]  /*1f910*/  FMUL.FTZ R81, R2, R81 ;  /* 0x0000005102517220 */ /* 0x000fe20000410000 */
[C---:B------:R-:W-:Y:S01]  /*1f920*/  HMMA.16816.F32.BF16 R4, R160.reuse, R12, R4 ;  /* 0x0000000ca004723c */ /* 0x040fe20000041804 */
[----:B------:R-:W-:Y:S04]  /*1f930*/  MUFU.EX2 R201, R201 ;  /* 0x000000c900c97308 */ /* 0x000fe80000000800 */
[----:B------:R-:W-:Y:S01]  /*1f940*/  FMUL.FTZ R82, R0, R82 ;  /* 0x0000005200527220 */ /* 0x000fe20000410000 */
[C---:B------:R-:W-:Y:S05]  /*1f950*/  HMMA.16816.F32.BF16 R8, R160.reuse, R14, R8 ;  /* 0x0000000ea008723c */ /* 0x040fea0000041808 */
[----:B------:R-:W-:Y:S01]  /*1f960*/  MUFU.EX2 R251, R251 ;  /* 0x000000fb00fb7308 */ /* 0x000fe20000000800 */
[----:B------:R-:W-:Y:S01]  /*1f970*/  ISETP.GT.AND P0, PT, R246, RZ, PT ;  /* 0x000000fff600720c */ /* 0x000fe20003f04270 */
[C---:B------:R-:W-:Y:S01]  /*1f980*/  FMUL.FTZ R12, R2.reuse, R152 ;  /* 0x00000098020c7220 */ /* 0x040fe20000410000 */
[----:B------:R-:W-:Y:S03]  /*1f990*/  FMUL.FTZ R13, R2, R153 ;  /* 0x00000099020d7220 */ /* 0x000fe60000410000 */
[C---:B------:R-:W-:Y:S01]  /*1f9a0*/  FMUL.FTZ R14, R0.reuse, R154 ;  /* 0x0000009a000e7220 */ /* 0x040fe20000410000 */
        /* <DEDUP_REMOVED lines=15> */
[----:B------:R-:W-:Y:S01]  /*1faa0*/  LDSM.16.MT88.4 R144, [R229+0x10800] ;  /* 0x01080000e590783b */ /* 0x000fe20000004200 */
[C---:B------:R-:W-:Y:S01]  /*1fab0*/  FMUL.FTZ R90, R0.reuse, R90 ;  /* 0x0000005a005a7220 */ /* 0x040fe20000410000 */
[----:B------:R-:W-:Y:S01]  /*1fac0*/  FMUL.FTZ R91, R0, R91 ;  /* 0x0000005b005b7220 */ /* 0x000fe20000410000 */
[C---:B------:R-:W-:Y:S01]  /*1fad0*/  FMUL.FTZ R92, R2.reuse, R92 ;  /* 0x0000005c025c7220 */ /* 0x040fe20000410000 */
[----:B------:R-:W-:Y:S01]  /*1fae0*/  FMUL.FTZ R93, R2, R93 ;  /* 0x0000005d025d7220 */ /* 0x000fe20000410000 */
[C---:B------:R-:W-:Y:S03]  /*1faf0*/  HMMA.16816.F32.BF16 R20, R160.reuse, R28, R20 ;  /* 0x0000001ca014723c */ /* 0x040fe60000041814 */
[C---:B------:R-:W-:Y:S01]  /*1fb00*/  FMUL.FTZ R94, R0.reuse, R94 ;  /* 0x0000005e005e7220 */ /* 0x040fe20000410000 */
[----:B------:R-:W-:Y:S01]  /*1fb10*/  FMUL.FTZ R95, R0, R95 ;  /* 0x0000005f005f7220 */ /* 0x000fe20000410000 */
[C---:B------:R-:W-:Y:S01]  /*1fb20*/  FMUL.FTZ R96, R2.reuse, R96 ;  /* 0x0000006002607220 */ /* 0x040fe20000410000 */
[C---:B------:R-:W-:Y:S05]  /*1fb30*/  HMMA.16816.F32.BF16 R24, R160.reuse, R30, R24 ;  /* 0x0000001ea018723c */ /* 0x040fea0000041818 */
[C---:B------:R-:W-:Y:S01]  /*1fb40*/  FMUL.FTZ R28, R2.reuse, R136 ;  /* 0x00000088021c7220 */ /* 0x040fe20000410000 */
[----:B------:R-:W-:Y:S01]  /*1fb50*/  FMUL.FTZ R29, R2, R137 ;  /* 0x00000089021d7220 */ /* 0x000fe20000410000 */
[C---:B------:R-:W-:Y:S01]  /*1fb60*/  FMUL.FTZ R30, R0.reuse, R138 ;  /* 0x0000008a001e7220 */ /* 0x040fe20000410000 */
[----:B------:R-:W-:Y:S02]  /*1fb70*/  FMUL.FTZ R31, R0, R139 ;  /* 0x0000008b001f7220 */ /* 0x000fe40000410000 */
[----:B------:R-:W2:Y:S01]  /*1fb80*/  LDSM.16.MT88.4 R136, [R226+0x12000] ;  /* 0x01200000e288783b */ /* 0x000ea20000004200 */
[----:B------:R-:W-:Y:S01]  /*1fb90*/  FMUL.FTZ R97, R2, R97 ;  /* 0x0000006102617220 */ /* 0x000fe20000410000 */
[C---:B------:R-:W-:Y:S01]  /*1fba0*/  FMUL.FTZ R98, R0.reuse, R98 ;  /* 0x0000006200627220 */ /* 0x040fe20000410000 */
[----:B------:R-:W-:Y:S01]  /*1fbb0*/  FMUL.FTZ R99, R0, R99 ;  /* 0x0000006300637220 */ /* 0x000fe20000410000 */
[C---:B------:R-:W-:Y:S01]  /*1fbc0*/  FMUL.FTZ R100, R2.reuse, R100 ;  /* 0x0000006402647220 */ /* 0x040fe20000410000 */
[C---:B------:R-:W-:Y:S03]  /*1fbd0*/  HMMA.16816.F32.BF16 R28, R160.reuse, R156, R28 ;  /* 0x0000009ca01c723c */ /* 0x040fe6000004181c */
[----:B------:R-:W-:Y:S01]  /*1fbe0*/  FMUL.FTZ R101, R2, R101 ;  /* 0x0000006502657220 */ /* 0x000fe20000410000 */
[C---:B------:R-:W-:Y:S01]  /*1fbf0*/  FMUL.FTZ R102, R0.reuse, R102 ;  /* 0x0000006600667220 */ /* 0x040fe20000410000 */
[----:B------:R-:W-:Y:S01]  /*1fc00*/  FMUL.FTZ R103, R0, R103 ;  /* 0x0000006700677220 */ /* 0x000fe20000410000 */
[C---:B------:R-:W-:Y:S01]  /*1fc10*/  HMMA.16816.F32.BF16 R32, R160.reuse, R158, R32 ;  /* 0x0000009ea020723c */ /* 0x040fe20000041820 */
[----:B------:R-:W-:Y:S04]  /*1fc20*/  LDSM.16.MT88.4 R156, [R226+0x12800] ;  /* 0x01280000e29c783b */ /* 0x000fe80000004200 */
[C---:B------:R-:W-:Y:S01]  /*1fc30*/  FMUL.FTZ R104, R2.reuse, R104 ;  /* 0x0000006802687220 */ /* 0x040fe20000410000 */
[C---:B---3--:R-:W-:Y:S05]  /*1fc40*/  HMMA.16816.F32.BF16 R36, R160.reuse, R148, R36 ;  /* 0x00000094a024723c */ /* 0x048fea0000041824 */
[----:B------:R-:W-:Y:S01]  /*1fc50*/  FMUL.FTZ R105, R2, R105 ;  /* 0x0000006902697220 */ /* 0x000fe20000410000 */
[C---:B------:R-:W-:Y:S01]  /*1fc60*/  HMMA.16816.F32.BF16 R40, R160.reuse, R150, R40 ;  /* 0x00000096a028723c */ /* 0x040fe20000041828 */
[----:B------:R-:W-:Y:S04]  /*1fc70*/  LDSM.16.MT88.4 R148, [R228+0x10800] ;  /* 0x01080000e494783b */ /* 0x000fe80000004200 */
[C---:B------:R-:W-:Y:S01]  /*1fc80*/  FMUL.FTZ R106, R0.reuse, R106 ;  /* 0x0000006a006a7220 */ /* 0x040fe20000410000 */
[C---:B-1----:R-:W-:Y:S05]  /*1fc90*/  HMMA.16816.F32.BF16 R44, R160.reuse, R140, R44 ;  /* 0x0000008ca02c723c */ /* 0x042fea000004182c */
[----:B------:R-:W-:Y:S01]  /*1fca0*/  FMUL.FTZ R107, R0, R107 ;  /* 0x0000006b006b7220 */ /* 0x000fe20000410000 */
[C---:B------:R-:W-:Y:S01]  /*1fcb0*/  HMMA.16816.F32.BF16 R48, R160.reuse, R142, R48 ;  /* 0x0000008ea030723c */ /* 0x040fe20000041830 */
[----:B------:R-:W1:Y:S04]  /*1fcc0*/  LDSM.16.MT88.4 R140, [R229+0x14000] ;  /* 0x01400000e58c783b */ /* 0x000e680000004200 */
[C---:B------:R-:W-:Y:S01]  /*1fcd0*/  FMUL.FTZ R108, R2.reuse, R108 ;  /* 0x0000006c026c7220 */ /* 0x040fe20000410000 */
[C---:B-----5:R-:W-:Y:S05]  /*1fce0*/  HMMA.16816.F32.BF16 R52, R160.reuse, R132, R52 ;  /* 0x00000084a034723c */ /* 0x060fea0000041834 */
[----:B------:R-:W-:Y:S01]  /*1fcf0*/  FMUL.FTZ R109, R2, R109 ;  /* 0x0000006d026d7220 */ /* 0x000fe20000410000 */
[C---:B------:R-:W-:Y:S01]  /*1fd00*/  HMMA.16816.F32.BF16 R56, R160.reuse, R134, R56 ;  /* 0x00000086a038723c */ /* 0x040fe20000041838 */
[----:B------:R-:W3:Y:S04]  /*1fd10*/  LDSM.16.MT88.4 R132, [R228+0x14000] ;  /* 0x01400000e484783b */ /* 0x000ee80000004200 */
[C---:B------:R-:W-:Y:S01]  /*1fd20*/  FMUL.FTZ R110, R0.reuse, R110 ;  /* 0x0000006e006e7220 */ /* 0x040fe20000410000 */
[C---:B--2---:R-:W-:Y:S05]  /*1fd30*/  HMMA.16816.F32.BF16 R60, R160.reuse, R136, R60 ;  /* 0x00000088a03c723c */ /* 0x044fea000004183c */
[----:B------:R-:W-:Y:S01]  /*1fd40*/  FMUL.FTZ R111, R0, R111 ;  /* 0x0000006f006f7220 */ /* 0x000fe20000410000 */
[C---:B------:R-:W-:Y:S01]  /*1fd50*/  HMMA.16816.F32.BF16 R64, R160.reuse, R138, R64 ;  /* 0x0000008aa040723c */ /* 0x040fe20000041840 */
[----:B------:R-:W2:Y:S04]  /*1fd60*/  LDSM.16.MT88.4 R136, [R227+0x14000] ;  /* 0x01400000e388783b */ /* 0x000ea80000004200 */
[C---:B------:R-:W-:Y:S01]  /*1fd70*/  FMUL.FTZ R112, R2.reuse, R112 ;  /* 0x0000007002707220 */ /* 0x040fe20000410000 */
[----:B------:R-:W-:Y:S01]  /*1fd80*/  FMUL.FTZ R113, R2, R113 ;  /* 0x0000007102717220 */ /* 0x000fe20000410000 */
[C---:B------:R-:W-:Y:S01]  /*1fd90*/  FMUL.FTZ R114, R0.reuse, R114 ;  /* 0x0000007200727220 */ /* 0x040fe20000410000 */
[----:B------:R-:W-:Y:S03]  /*1fda0*/  FMUL.FTZ R115, R0, R115 ;  /* 0x0000007300737220 */ /* 0x000fe60000410000 */
[-CC-:B------:R-:W-:Y:S01]  /*1fdb0*/  FFMA.FTZ R199, R196, R166.reuse, -R187.reuse ;  /* 0x000000a6c4c77223 */ /* 0x180fe200000108bb */
[--C-:B------:R-:W-:Y:S01]  /*1fdc0*/  FFMA.FTZ R196, R175, R166, -R187.reuse ;  /* 0x000000a6afc47223 */ /* 0x100fe200000108bb */
[C---:B------:R-:W-:Y:S01]  /*1fdd0*/  FMUL.FTZ R116, R2.reuse, R116 ;  /* 0x0000007402747220 */ /* 0x040fe20000410000 */
[----:B------:R-:W-:Y:S01]  /*1fde0*/  FMUL.FTZ R117, R2, R117 ;  /* 0x0000007502757220 */ /* 0x000fe20000410000 */
[C---:B------:R-:W-:Y:S01]  /*1fdf0*/  FMUL.FTZ R118, R0.reuse, R118 ;  /* 0x0000007600767220 */ /* 0x040fe20000410000 */
[----:B------:R-:W-:Y:S01]  /*1fe00*/  FMUL.FTZ R119, R0, R119 ;  /* 0x0000007700777220 */ /* 0x000fe20000410000 */
[C---:B-1----:R-:W-:Y:S01]  /*1fe10*/  HMMA.16816.F32.BF16 R68, R160.reuse, R140, R68 ;  /* 0x0000008ca044723c */ /* 0x042fe20000041844 */
[----:B------:R-:W-:Y:S02]  /*1fe20*/  MUFU.EX2 R199, R199 ;  /* 0x000000c700c77308 */ /* 0x000fe40000000800 */
[-C--:B------:R-:W-:Y:S01]  /*1fe30*/  FFMA.FTZ R203, R202, R166.reuse, -R187 ;  /* 0x000000a6cacb7223 */ /* 0x080fe200000108bb */
[-CC-:B------:R-:W-:Y:S01]  /*1fe40*/  FFMA.FTZ R202, R174, R166.reuse, -R181.reuse ;  /* 0x000000a6aeca7223 */ /* 0x180fe200000108b5 */
[-C--:B------:R-:W-:Y:S01]  /*1fe50*/  FFMA.FTZ R198, R198, R166.reuse, -R181 ;  /* 0x000000a6c6c67223 */ /* 0x080fe200000108b5 */
[C---:B------:R-:W-:Y:S01]  /*1fe60*/  HMMA.16816.F32.BF16 R72, R160.reuse, R142, R72 ;  /* 0x0000008ea048723c */ /* 0x040fe20000041848 */
[----:B------:R-:W1:Y:S04]  /*1fe70*/  LDSM.16.MT88.4 R140, [R226+0x14000] ;  /* 0x01400000e28c783b */ /* 0x000e680000004200 */
[----:B------:R-:W4:Y:S01]  /*1fe80*/  MUFU.EX2 R196, R196 ;  /* 0x000000c400c47308 */ /* 0x000f220000000800 */
[--C-:B------:R-:W-:Y:S01]  /*1fe90*/  FFMA.FTZ R200, R200, R166, -R187.reuse ;  /* 0x000000a6c8c87223 */ /* 0x100fe200000108bb */
[C---:B---3--:R-:W-:Y:S02]  /*1fea0*/  HMMA.16816.F32.BF16 R76, R160.reuse, R132, R76 ;  /* 0x00000084a04c723c */ /* 0x048fe4000004184c */
[----:B------:R-:W-:Y:S02]  /*1feb0*/  LDSM.16.MT88.4 R172, [R228+0x14800] ;  /* 0x01480000e4ac783b */ /* 0x000fe40000004200 */
[C---:B------:R-:W-:Y:S02]  /*1fec0*/  FMUL.FTZ R120, R2.reuse, R120 ;  /* 0x0000007802787220 */ /* 0x040fe40000410000 */
[C---:B------:R-:W-:Y:S02]  /*1fed0*/  HMMA.16816.F32.BF16 R80, R160.reuse, R134, R80 ;  /* 0x00000086a050723c */ /* 0x040fe40000041850 */
[----:B------:R-:W3:Y:S02]  /*1fee0*/  MUFU.EX2 R198, R198 ;  /* 0x000000c600c67308 */ /* 0x000ee40000000800 */
[----:B------:R-:W5:Y:S02]  /*1fef0*/  LDSM.16.MT88.4 R132, [R229+0x16000] ;  /* 0x01600000e584783b */ /* 0x000f640000004200 */
[C---:B--2---:R-:W-:Y:S06]  /*1ff00*/  HMMA.16816.F32.BF16 R84, R160.reuse, R136, R84 ;  /* 0x00000088a054723c */ /* 0x044fec0000041854 */
[----:B------:R-:W-:Y:S01]  /*1ff10*/  MUFU.EX2 R200, R200 ;  /* 0x000000c800c87308 */ /* 0x000fe20000000800 */
[----:B------:R-:W-:Y:S01]  /*1ff20*/  FMUL.FTZ R121, R2, R121 ;  /* 0x0000007902797220 */ /* 0x000fe20000410000 */
[C---:B------:R-:W-:Y:S01]  /*1ff30*/  HMMA.16816.F32.BF16 R88, R160.reuse, R138, R88 ;  /* 0x0000008aa058723c */ /* 0x040fe20000041858 */
[----:B------:R-:W2:Y:S02]  /*1ff40*/  LDSM.16.MT88.4 R136, [R228+0x16000] ;  /* 0x01600000e488783b */ /* 0x000ea40000004200 */
[C---:B------:R-:W-:Y:S01]  /*1ff50*/  FMUL.FTZ R122, R0.reuse, R122 ;  /* 0x0000007a007a7220 */ /* 0x040fe20000410000 */
[----:B------:R-:W-:Y:S04]  /*1ff60*/  FMUL.FTZ R123, R0, R123 ;  /* 0x0000007b007b7220 */ /* 0x000fe80000410000 */
[----:B------:R-:W3:Y:S03]  /*1ff70*/  MUFU.EX2 R203, R203 ;  /* 0x000000cb00cb7308 */ /* 0x000ee60000000800 */
[C---:B------:R-:W-:Y:S01]  /*1ff80*/  FMUL.FTZ R124, R2.reuse, R124 ;  /* 0x0000007c027c7220 */ /* 0x040fe20000410000 */
[----:B------:R-:W-:Y:S01]  /*1ff90*/  FMUL.FTZ R125, R2, R125 ;  /* 0x0000007d027d7220 */ /* 0x000fe20000410000 */
[C---:B------:R-:W-:Y:S01]  /*1ffa0*/  FMUL.FTZ R126, R0.reuse, R126 ;  /* 0x0000007e007e7220 */ /* 0x040fe20000410000 */
[----:B------:R-:W-:Y:S01]  /*1ffb0*/  FMUL.FTZ R127, R0, R127 ;  /* 0x0000007f007f7220 */ /* 0x000fe20000410000 */
[C---:B------:R-:W-:Y:S03]  /*1ffc0*/  FMUL.FTZ R128, R2.reuse, R128 ;  /* 0x0000008002807220 */ /* 0x040fe60000410000 */
[----:B------:R-:W3:Y:S01]  /*1ffd0*/  MUFU.EX2 R202, R202 ;  /* 0x000000ca00ca7308 */ /* 0x000ee20000000800 */
[----:B------:R-:W-:Y:S01]  /*1ffe0*/  FMUL.FTZ R129, R2, R129 ;  /* 0x0000008102817220 */ /* 0x000fe20000410000 */
[C---:B-1----:R-:W-:Y:S03]  /*1fff0*/  HMMA.16816.F32.BF16 R92, R160.reuse, R140, R92 ;  /* 0x0000008ca05c723c */ /* 0x042fe6000004185c */
[C---:B------:R-:W-:Y:S01]  /*20000*/  FMUL.FTZ R130, R0.reuse, R130 ;  /* 0x0000008200827220 */ /* 0x040fe20000410000 */
[----:B------:R-:W-:Y:S01]  /*20010*/  FMUL.FTZ R131, R0, R131 ;  /* 0x0000008300837220 */ /* 0x000fe20000410000 */
[-CC-:B------:R-:W-:Y:S01]  /*20020*/  FFMA.FTZ R248, R248, R166.reuse, -R187.reuse ;  /* 0x000000a6f8f87223 */ /* 0x180fe200000108bb */
[C---:B------:R-:W-:Y:S01]  /*20030*/  HMMA.16816.F32.BF16 R96, R160.reuse, R142, R96 ;  /* 0x0000008ea060723c */ /* 0x040fe20000041860 */
[----:B------:R-:W1:Y:S04]  /*20040*/  LDSM.16.MT88.4 R140, [R227+0x16000] ;  /* 0x01600000e38c783b */ /* 0x000e680000004200 */
[-C--:B------:R-:W-:Y:S01]  /*20050*/  FFMA.FTZ R250, R250, R166.reuse, -R187 ;  /* 0x000000a6fafa7223 */ /* 0x080fe200000108bb */
[-CC-:B------:R-:W-:Y:S01]  /*20060*/  FFMA.FTZ R252, R252, R166.reuse, -R181.reuse ;  /* 0x000000a6fcfc7223 */ /* 0x180fe200000108b5 */
[-C--:B------:R-:W-:Y:S01]  /*20070*/  FFMA.FTZ R182, R182, R166.reuse, -R181 ;  /* 0x000000a6b6b67223 */ /* 0x080fe200000108b5 */
[-CC-:B------:R-:W-:Y:S01]  /*20080*/  FFMA.FTZ R186, R186, R166.reuse, -R187.reuse ;  /* 0x000000a6baba7223 */ /* 0x180fe200000108bb */
[----:B------:R-:W1:Y:S01]  /*20090*/  MUFU.EX2 R248, R248 ;  /* 0x000000f800f87308 */ /* 0x000e620000000800 */
[C---:B-----5:R-:W-:Y:S03]  /*200a0*/  HMMA.16816.F32.BF16 R100, R160.reuse, R132, R100 ;  /* 0x00000084a064723c */ /* 0x060fe60000041864 */
[-CC-:B------:R-:W-:Y:S01]  /*200b0*/  FFMA.FTZ R184, R184, R166.reuse, -R187.reuse ;  /* 0x000000a6b8b87223 */ /* 0x180fe200000108bb */
[-C--:B------:R-:W-:Y:S01]  /*200c0*/  FFMA.FTZ R187, R179, R166.reuse, -R187 ;  /* 0x000000a6b3bb7223 */ /* 0x080fe200000108bb */
[-CC-:B------:R-:W-:Y:S01]  /*200d0*/  FFMA.FTZ R180, R180, R166.reuse, -R181.reuse ;  /* 0x000000a6b4b47223 */ /* 0x180fe200000108b5 */
[C---:B------:R-:W-:Y:S01]  /*200e0*/  HMMA.16816.F32.BF16 R104, R160.reuse, R134, R104 ;  /* 0x00000086a068723c */ /* 0x040fe20000041868 */
[----:B------:R-:W5:Y:S02]  /*200f0*/  LDSM.16.MT88.4 R132, [R226+0x16000] ;  /* 0x01600000e284783b */ /* 0x000f640000004200 */
[----:B------:R-:W-:Y:S02]  /*20100*/  MUFU.EX2 R171, R186 ;  /* 0x000000ba00ab7308 */ /* 0x000fe40000000800 */
[----:B------:R-:W-:Y:S01]  /*20110*/  FFMA.FTZ R167, R167, R166, -R181 ;  /* 0x000000a6a7a77223 */ /* 0x000fe200000108b5 */
[C---:B--2---:R-:W-:Y:S07]  /*20120*/  HMMA.16816.F32.BF16 R108, R160.reuse, R136, R108 ;  /* 0x00000088a06c723c */ /* 0x044fee000004186c */
[----:B------:R-:W-:Y:S01]  /*20130*/  MUFU.EX2 R186, R183 ;  /* 0x000000b700ba7308 */ /* 0x000fe20000000800 */
[----:B------:R-:W-:Y:S01]  /*20140*/  FFMA.FTZ R195, R0, R247, R195 ;  /* 0x000000f700c37223 */ /* 0x000fe200000100c3 */
[C---:B------:R-:W-:Y:S03]  /*20150*/  HMMA.16816.F32.BF16 R112, R160.reuse, R138, R112 ;  /* 0x0000008aa070723c */ /* 0x040fe60000041870 */
[----:B----4-:R-:W-:Y:S05]  /*20160*/  F2FP.BF16.F32.PACK_AB R136, R196, R199 ;  /* 0x000000c7c488723e */ /* 0x010fea00000010ff */
[----:B------:R-:W-:Y:S03]  /*20170*/  MUFU.EX2 R236, R184 ;  /* 0x000000b800ec7308 */ /* 0x000fe60000000800 */
[----:B---3--:R-:W-:Y:S01]  /*20180*/  F2FP.BF16.F32.PACK_AB R137, R198, R201 ;  /* 0x000000c9c689723e */ /* 0x008fe200000010ff */
[----:B------:R-:W-:Y:S01]  /*20190*/  FFMA.FTZ R197, R2, R249, R197 ;  /* 0x000000f902c57223 */ /* 0x000fe200000100c5 */
[----:B------:R-:W-:Y:S01]  /*201a0*/  F2FP.BF16.F32.PACK_AB R138, R203, R200 ;  /* 0x000000c8cb8a723e */ /* 0x000fe200000010ff */
[----:B------:R-:W-:Y:S01]  /*201b0*/  FADD.FTZ R195, R191, R195 ;  /* 0x000000c3bfc37221 */ /* 0x000fe20000010000 */
[C---:B-1----:R-:W-:Y:S03]  /*201c0*/  HMMA.16816.F32.BF16 R116, R160.reuse, R140, R116 ;  /* 0x0000008ca074723c */ /* 0x042fe60000041874 */
[----:B------:R-:W-:Y:S01]  /*201d0*/  MUFU.EX2 R184, R176 ;  /* 0x000000b000b87308 */ /* 0x000fe20000000800 */
[----:B------:R-:W-:Y:S01]  /*201e0*/  F2FP.BF16.F32.PACK_AB R139, R251, R202 ;  /* 0x000000cafb8b723e */ /* 0x000fe200000010ff */
[----:B------:R-:W-:Y:S01]  /*201f0*/  FADD.FTZ R194, R194, R197 ;  /* 0x000000c5c2c27221 */ /* 0x000fe20000010000 */
[----:B------:R-:W-:Y:S01]  /*20200*/  FADD.FTZ R190, R190, R195 ;  /* 0x000000c3bebe7221 */ /* 0x000fe20000010000 */
[C---:B------:R-:W-:Y:S01]  /*20210*/  HMMA.16816.F32.BF16 R120, R160.reuse, R142, R120 ;  /* 0x0000008ea078723c */ /* 0x040fe20000041878 */
[----:B------:R-:W1:Y:S05]  /*20220*/  LDSM.16.MT88.4 R140, [R226+0x10800] ;  /* 0x01080000e28c783b */ /* 0x000e6a0000004200 */
[----:B------:R-:W-:Y:S01]  /*20230*/  MUFU.EX2 R250, R250 ;  /* 0x000000fa00fa7308 */ /* 0x000fe20000000800 */
[----:B------:R-:W-:Y:S01]  /*20240*/  FADD.FTZ R193, R193, R194 ;  /* 0x000000c2c1c17221 */ /* 0x000fe20000010000 */
[----:B------:R-:W-:Y:S03]  /*20250*/  FADD.FTZ R190, R169, R190 ;  /* 0x000000bea9be7221 */ /* 0x000fe60000010000 */
[----:B------:R-:W-:Y:S01]  /*20260*/  MOV R169, R164 ;  /* 0x000000a400a97202 */ /* 0x000fe20000000f00 */
[C---:B-----5:R-:W-:Y:S04]  /*20270*/  HMMA.16816.F32.BF16 R124, R160.reuse, R132, R124 ;  /* 0x00000084a07c723c */ /* 0x060fe8000004187c */
[----:B------:R-:W-:Y:S01]  /*20280*/  MUFU.EX2 R252, R252 ;  /* 0x000000fc00fc7308 */ /* 0x000fe20000000800 */
[----:B------:R-:W-:Y:S01]  /*20290*/  FADD.FTZ R192, R192, R193 ;  /* 0x000000c1c0c07221 */ /* 0x000fe20000010000 */
[----:B------:R-:W-:Y:S01]  /*202a0*/  FADD.FTZ R201, R201, R190 ;  /* 0x000000bec9c97221 */ /* 0x000fe20000010000 */
[----:B------:R-:W-:Y:S01]  /*202b0*/  HMMA.16816.F32.BF16 R128, R160, R134, R128 ;  /* 0x00000086a080723c */ /* 0x000fe20000041880 */
[----:B------:R-:W2:Y:S06]  /*202c0*/  LDSM.16.MT88.4 R132, [R229+0x12800] ;  /* 0x01280000e584783b */ /* 0x000eac0000004200 */
[----:B------:R-:W-:Y:S01]  /*202d0*/  MUFU.EX2 R167, R167 ;  /* 0x000000a700a77308 */ /* 0x000fe20000000800 */
[----:B------:R-:W-:Y:S01]  /*202e0*/  FADD.FTZ R199, R199, R192 ;  /* 0x000000c0c7c77221 */ /* 0x000fe20000010000 */
[C---:B------:R-:W-:Y:S01]  /*202f0*/  HMMA.16816.F32.BF16 R4, R136.reuse, R144, R4 ;  /* 0x000000908804723c */ /* 0x040fe20000041804 */
[----:B------:R-:W-:Y:S04]  /*20300*/  LDSM.16.MT88.4 R160, [R229+0x14800] ;  /* 0x01480000e5a0783b */ /* 0x000fe80000004200 */
[----:B------:R-:W-:Y:S01]  /*20310*/  FADD.FTZ R201, R198, R201 ;  /* 0x000000c9c6c97221 */ /* 0x000fe20000010000 */
[C---:B------:R-:W-:Y:S03]  /*20320*/  HMMA.16816.F32.BF16 R8, R136.reuse, R146, R8 ;  /* 0x000000928808723c */ /* 0x040fe60000041808 */
[----:B------:R-:W3:Y:S03]  /*20330*/  LDSM.16.MT88.4 R144, [R228+0x12800] ;  /* 0x01280000e490783b */ /* 0x000ee60000004200 */
        /* <DEDUP_REMOVED lines=10> */
[C---:B-1----:R-:W-:Y:S05]  /*203e0*/  HMMA.16816.F32.BF16 R28, R136.reuse, R140, R28 ;  /* 0x0000008c881c723c */ /* 0x042fea000004181c */
[----:B------:R-:W-:Y:S01]  /*203f0*/  FADD.FTZ R203, R203, R200 ;  /* 0x000000c8cbcb7221 */ /* 0x000fe20000010000 */
[C---:B------:R-:W-:Y:S01]  /*20400*/  HMMA.16816.F32.BF16 R32, R136.reuse, R142, R32 ;  /* 0x0000008e8820723c */ /* 0x040fe20000041820 */
[----:B------:R-:W-:Y:S04]  /*20410*/  LDSM.16.MT88.4 R140, [R229+0x16800] ;  /* 0x01680000e58c783b */ /* 0x000fe80000004200 */
[----:B------:R-:W-:Y:S01]  /*20420*/  FADD.FTZ R203, R248, R203 ;  /* 0x000000cbf8cb7221 */ /* 0x000fe20000010000 */
[C---:B--2---:R-:W-:Y:S06]  /*20430*/  HMMA.16816.F32.BF16 R36, R136.reuse, R132, R36 ;  /* 0x000000848824723c */ /* 0x044fec0000041824 */
[C---:B------:R-:W-:Y:S01]  /*20440*/  HMMA.16816.F32.BF16 R40, R136.reuse, R134, R40 ;  /* 0x000000868828723c */ /* 0x040fe20000041828 */
[----:B------:R-:W1:Y:S05]  /*20450*/  LDSM.16.MT88.4 R132, [R226+0x14800] ;  /* 0x01480000e284783b */ /* 0x000e6a0000004200 */
[C---:B---3--:R-:W-:Y:S06]  /*20460*/  HMMA.16816.F32.BF16 R44, R136.reuse, R144, R44 ;  /* 0x00000090882c723c */ /* 0x048fec000004182c */
[C---:B------:R-:W-:Y:S01]  /*20470*/  HMMA.16816.F32.BF16 R48, R136.reuse, R146, R48 ;  /* 0x000000928830723c */ /* 0x040fe20000041830 */
[----:B------:R-:W2:Y:S05]  /*20480*/  LDSM.16.MT88.4 R144, [R228+0x16800] ;  /* 0x01680000e490783b */ /* 0x000eaa0000004200 */
[C---:B----4-:R-:W-:Y:S06]  /*20490*/  HMMA.16816.F32.BF16 R52, R136.reuse, R148, R52 ;  /* 0x000000948834723c */ /* 0x050fec0000041834 */
[C---:B------:R-:W-:Y:S01]  /*204a0*/  HMMA.16816.F32.BF16 R56, R136.reuse, R150, R56 ;  /* 0x000000968838723c */ /* 0x040fe20000041838 */
[----:B------:R-:W3:Y:S05]  /*204b0*/  LDSM.16.MT88.4 R148, [R227+0x16800] ;  /* 0x01680000e394783b */ /* 0x000eea0000004200 */
[C---:B------:R-:W-:Y:S06]  /*204c0*/  HMMA.16816.F32.BF16 R60, R136.reuse, R156, R60 ;  /* 0x0000009c883c723c */ /* 0x040fec000004183c */
[C---:B------:R-:W-:Y:S05]  /*204d0*/  HMMA.16816.F32.BF16 R64, R136.reuse, R158, R64 ;  /* 0x0000009e8840723c */ /* 0x040fea0000041840 */
[-CC-:B------:R-:W-:Y:S01]  /*204e0*/  FFMA.FTZ R156, R237, R166.reuse, -R181.reuse ;  /* 0x000000a6ed9c7223 */ /* 0x180fe200000108b5 */
[C---:B------:R-:W-:Y:S01]  /*204f0*/  HMMA.16816.F32.BF16 R68, R136.reuse, R160, R68 ;  /* 0x000000a08844723c */ /* 0x040fe20000041844 */
[----:B------:R-:W-:Y:S04]  /*20500*/  MUFU.EX2 R237, R182 ;  /* 0x000000b600ed7308 */ /* 0x000fe80000000800 */
[----:B------:R-:W-:Y:S01]  /*20510*/  FFMA.FTZ R181, R165, R166, -R181 ;  /* 0x000000a6a5b57223 */ /* 0x000fe200000108b5 */
[C---:B------:R-:W-:Y:S01]  /*20520*/  HMMA.16816.F32.BF16 R72, R136.reuse, R162, R72 ;  /* 0x000000a28848723c */ /* 0x040fe20000041848 */
[----:B------:R-:W-:Y:S04]  /*20530*/  LDSM.16.MT88.4 R160, [R228+0x11000] ;  /* 0x01100000e4a0783b */ /* 0x000fe80000004200 */
[----:B------:R4:W1:Y:S01]  /*20540*/  MUFU.EX2 R170, R156 ;  /* 0x0000009c00aa7308 */ /* 0x0008620000000800 */
[C---:B------:R-:W-:Y:S09]  /*20550*/  HMMA.16816.F32.BF16 R76, R136.reuse, R172, R76 ;  /* 0x000000ac884c723c */ /* 0x040ff2000004184c */
[----:B------:R-:W2:Y:S01]  /*20560*/  MUFU.EX2 R182, R180 ;  /* 0x000000b400b67308 */ /* 0x000ea20000000800 */
[C---:B------:R-:W-:Y:S01]  /*20570*/  HMMA.16816.F32.BF16 R80, R136.reuse, R174, R80 ;  /* 0x000000ae8850723c */ /* 0x040fe20000041850 */
[----:B------:R-:W-:Y:S05]  /*20580*/  LDSM.16.MT88.4 R172, [R226+0x11000] ;  /* 0x01100000e2ac783b */ /* 0x000fea0000004200 */
[C---:B-----5:R-:W-:Y:S03]  /*20590*/  HMMA.16816.F32.BF16 R84, R136.reuse, R152, R84 ;  /* 0x000000988854723c */ /* 0x060fe60000041854 */
[----:B------:R-:W-:Y:S01]  /*205a0*/  MUFU.EX2 R180, R185 ;  /* 0x000000b900b47308 */ /* 0x000fe20000000800 */
[----:B----4-:R-:W-:Y:S01]  /*205b0*/  LDSM.16.MT88.4 R156, [R229+0x11000] ;  /* 0x01100000e59c783b */ /* 0x010fe20000004200 */
[----:B-1----:R-:W-:Y:S01]  /*205c0*/  FADD.FTZ R251, R170, R251 ;  /* 0x000000fbaafb7221 */ /* 0x002fe20000010000 */
[C---:B------:R-:W-:Y:S07]  /*205d0*/  HMMA.16816.F32.BF16 R88, R136.reuse, R154, R88 ;  /* 0x0000009a8858723c */ /* 0x040fee0000041858 */
[----:B------:R-:W-:Y:S01]  /*205e0*/  MUFU.EX2 R166, R181 ;  /* 0x000000b500a67308 */ /* 0x000fe20000000800 */
[----:B------:R-:W1:Y:S01]  /*205f0*/  LDSM.16.MT88.4 R152, [R226+0x16800] ;  /* 0x01680000e298783b */ /* 0x000e620000004200 */
[C---:B------:R-:W-:Y:S03]  /*20600*/  HMMA.16816.F32.BF16 R92, R136.reuse, R132, R92 ;  /* 0x00000084885c723c */ /* 0x040fe6000004185c */
[----:B------:R-:W-:Y:S03]  /*20610*/  FADD.FTZ R0, R252, R251 ;  /* 0x000000fbfc007221 */ /* 0x000fe60000010000 */
[C---:B------:R-:W-:Y:S05]  /*20620*/  HMMA.16816.F32.BF16 R96, R136.reuse, R134, R96 ;  /* 0x000000868860723c */ /* 0x040fea0000041860 */
[----:B------:R-:W-:Y:S01]  /*20630*/  F2FP.BF16.F32.PACK_AB R132, R250, R248 ;  /* 0x000000f8fa84723e */ /* 0x000fe200000010ff */
[C---:B------:R-:W-:Y:S05]  /*20640*/  HMMA.16816.F32.BF16 R100, R136.reuse, R140, R100 ;  /* 0x0000008c8864723c */ /* 0x040fea0000041864 */
[----:B--2---:R-:W-:Y:S01]  /*20650*/  F2FP.BF16.F32.PACK_AB R135, R182, R237 ;  /* 0x000000edb687723e */ /* 0x004fe200000010ff */
[C---:B------:R-:W-:Y:S01]  /*20660*/  HMMA.16816.F32.BF16 R104, R136.reuse, R142, R104 ;  /* 0x0000008e8868723c */ /* 0x040fe20000041868 */
[----:B------:R-:W2:Y:S04]  /*20670*/  LDSM.16.MT88.4 R140, [R227+0x11000] ;  /* 0x01100000e38c783b */ /* 0x000ea80000004200 */
[----:B------:R-:W-:Y:S01]  /*20680*/  F2FP.BF16.F32.PACK_AB R133, R252, R170 ;  /* 0x000000aafc85723e */ /* 0x000fe200000010ff */
[C---:B------:R-:W-:Y:S05]  /*20690*/  HMMA.16816.F32.BF16 R108, R136.reuse, R144, R108 ;  /* 0x00000090886c723c */ /* 0x040fea000004186c */
[----:B------:R-:W-:Y:S01]  /*206a0*/  F2FP.BF16.F32.PACK_AB R134, R236, R171 ;  /* 0x000000abec86723e */ /* 0x000fe200000010ff */
[C---:B------:R-:W-:Y:S01]  /*206b0*/  HMMA.16816.F32.BF16 R112, R136.reuse, R146, R112 ;  /* 0x000000928870723c */ /* 0x040fe20000041870 */
[----:B------:R-:W4:Y:S04]  /*206c0*/  LDSM.16.MT88.4 R144, [R229+0x13000] ;  /* 0x01300000e590783b */ /* 0x000f280000004200 */
[----:B------:R-:W-:Y:S01]  /*206d0*/  FADD.FTZ R250, R250, R203 ;  /* 0x000000cbfafa7221 */ /* 0x000fe20000010000 */
[C---:B---3--:R-:W-:Y:S05]  /*206e0*/  HMMA.16816.F32.BF16 R116, R136.reuse, R148, R116 ;  /* 0x000000948874723c */ /* 0x048fea0000041874 */
[----:B------:R-:W-:Y:S01]  /*206f0*/  FADD.FTZ R250, R171, R250 ;  /* 0x000000faabfa7221 */ /* 0x000fe20000010000 */
[C---:B------:R-:W-:Y:S01]  /*20700*/  HMMA.16816.F32.BF16 R120, R136.reuse, R150, R120 ;  /* 0x000000968878723c */ /* 0x040fe20000041878 */
[----:B------:R-:W-:Y:S05]  /*20710*/  LDSM.16.MT88.4 R148, [R227+0x13000] ;  /* 0x01300000e394783b */ /* 0x000fea0000004200 */
[C---:B-1----:R-:W-:Y:S06]  /*20720*/  HMMA.16816.F32.BF16 R124, R136.reuse, R152, R124 ;  /* 0x00000098887c723c */ /* 0x042fec000004187c */
[----:B------:R-:W-:Y:S01]  /*20730*/  HMMA.16816.F32.BF16 R128, R136, R154, R128 ;  /* 0x0000009a8880723c */ /* 0x000fe20000041880 */
[----:B------:R-:W1:Y:S05]  /*20740*/  LDSM.16.MT88.4 R136, [R228+0x13000] ;  /* 0x01300000e488783b */ /* 0x000e6a0000004200 */
[C---:B------:R-:W-:Y:S03]  /*20750*/  HMMA.16816.F32.BF16 R4, R132.reuse, R156, R4 ;  /* 0x0000009c8404723c */ /* 0x040fe60000041804 */
[----:B------:R-:W3:Y:S03]  /*20760*/  LDSM.16.MT88.4 R152, [R226+0x13000] ;  /* 0x01300000e298783b */ /* 0x000ee60000004200 */
[C---:B------:R-:W-:Y:S05]  /*20770*/  HMMA.16816.F32.BF16 R8, R132.reuse, R158, R8 ;  /* 0x0000009e8408723c */ /* 0x040fea0000041808 */
[----:B------:R-:W-:Y:S01]  /*20780*/  LDSM.16.MT88.4 R156, [R228+0x15000] ;  /* 0x01500000e49c783b */ /* 0x000fe20000004200 */
        /* <DEDUP_REMOVED lines=17> */
[----:B------:R-:W-:Y:S05]  /*208a0*/  LDSM.16.MT88.4 R148, [R226+0x17000] ;  /* 0x01700000e294783b */ /* 0x000fea0000004200 */
[C---:B---3--:R-:W-:Y:S06]  /*208b0*/  HMMA.16816.F32.BF16 R60, R132.reuse, R152, R60 ;  /* 0x00000098843c723c */ /* 0x048fec000004183c */
[C---:B------:R-:W-:Y:S01]  /*208c0*/  HMMA.16816.F32.BF16 R64, R132.reuse, R154, R64 ;  /* 0x0000009a8440723c */ /* 0x040fe20000041840 */
[----:B------:R-:W3:Y:S04]  /*208d0*/  MUFU.EX2 R155, R177 ;  /* 0x000000b1009b7308 */ /* 0x000ee80000000800 */
[----:B------:R-:W-:Y:S01]  /*208e0*/  MOV R153, R237 ;  /* 0x000000ed00997202 */ /* 0x000fe20000000f00 */
[C---:B--2---:R-:W-:Y:S05]  /*208f0*/  HMMA.16816.F32.BF16 R68, R132.reuse, R140, R68 ;  /* 0x0000008c8444723c */ /* 0x044fea0000041844 */
[----:B------:R2:W4:Y:S01]  /*20900*/  MUFU.EX2 R237, R178 ;  /* 0x000000b200ed7308 */ /* 0x0005220000000800 */
[----:B------:R-:W-:Y:S01]  /*20910*/  MOV R152, R236 ;  /* 0x000000ec00987202 */ /* 0x000fe20000000f00 */
[C---:B------:R-:W-:Y:S01]  /*20920*/  HMMA.16816.F32.BF16 R72, R132.reuse, R142, R72 ;  /* 0x0000008e8448723c */ /* 0x040fe20000041848 */
[----:B------:R-:W1:Y:S07]  /*20930*/  LDSM.16.MT88.4 R140, [R228+0x17000] ;  /* 0x01700000e48c783b */ /* 0x000e6e0000004200 */
[----:B------:R-:W1:Y:S01]  /*20940*/  MUFU.EX2 R236, R187 ;  /* 0x000000bb00ec7308 */ /* 0x000e620000000800 */
[C---:B------:R-:W-:Y:S03]  /*20950*/  HMMA.16816.F32.BF16 R76, R132.reuse, R156, R76 ;  /* 0x0000009c844c723c */ /* 0x040fe6000004184c */
[----:B---3--:R-:W-:Y:S03]  /*20960*/  MOV R165, R155 ;  /* 0x0000009b00a57202 */ /* 0x008fe60000000f00 */
[C---:B------:R-:W-:Y:S01]  /*20970*/  HMMA.16816.F32.BF16 R80, R132.reuse, R158, R80 ;  /* 0x0000009e8450723c */ /* 0x040fe20000041850 */
[----:B------:R-:W3:Y:S05]  /*20980*/  LDSM.16.MT88.4 R156, [R229+0x11800] ;  /* 0x01180000e59c783b */ /* 0x000eea0000004200 */
[C---:B------:R-:W-:Y:S03]  /*20990*/  HMMA.16816.F32.BF16 R84, R132.reuse, R160, R84 ;  /* 0x000000a08454723c */ /* 0x040fe60000041854 */
[----:B--2---:R-:W-:Y:S03]  /*209a0*/  LDSM.16.MT88.4 R176, [R226+0x11800] ;  /* 0x01180000e2b0783b */ /* 0x004fe60000004200 */
[C---:B------:R-:W-:Y:S06]  /*209b0*/  HMMA.16816.F32.BF16 R88, R132.reuse, R162, R88 ;  /* 0x000000a28458723c */ /* 0x040fec0000041858 */
[C---:B-----5:R-:W-:Y:S06]  /*209c0*/  HMMA.16816.F32.BF16 R92, R132.reuse, R172, R92 ;  /* 0x000000ac845c723c */ /* 0x060fec000004185c */
[C---:B------:R-:W-:Y:S05]  /*209d0*/  HMMA.16816.F32.BF16 R96, R132.reuse, R174, R96 ;  /* 0x000000ae8460723c */ /* 0x040fea0000041860 */
[----:B----4-:R-:W-:Y:S01]  /*209e0*/  F2FP.BF16.F32.PACK_AB R173, R184, R237 ;  /* 0x000000edb8ad723e */ /* 0x010fe200000010ff */
[C---:B-1----:R-:W-:Y:S05]  /*209f0*/  HMMA.16816.F32.BF16 R100, R132.reuse, R136, R100 ;  /* 0x000000888464723c */ /* 0x042fea0000041864 */
[----:B------:R-:W-:Y:S01]  /*20a00*/  F2FP.BF16.F32.PACK_AB R174, R236, R165 ;  /* 0x000000a5ecae723e */ /* 0x000fe200000010ff */
[C---:B------:R-:W-:Y:S01]  /*20a10*/  HMMA.16816.F32.BF16 R104, R132.reuse, R138, R104 ;  /* 0x0000008a8468723c */ /* 0x040fe20000041868 */
[----:B------:R-:W1:Y:S04]  /*20a20*/  LDSM.16.MT88.4 R136, [R228+0x11800] ;  /* 0x01180000e488783b */ /* 0x000e680000004200 */
[----:B------:R-:W-:Y:S01]  /*20a30*/  F2FP.BF16.F32.PACK_AB R175, R166, R167 ;  /* 0x000000a7a6af723e */ /* 0x000fe200000010ff */
[C---:B------:R-:W-:Y:S06]  /*20a40*/  HMMA.16816.F32.BF16 R108, R132.reuse, R140, R108 ;  /* 0x0000008c846c723c */ /* 0x040fec000004186c */
[C---:B------:R-:W-:Y:S01]  /*20a50*/  HMMA.16816.F32.BF16 R112, R132.reuse, R142, R112 ;  /* 0x0000008e8470723c */ /* 0x040fe20000041870 */
[----:B------:R-:W2:Y:S05]  /*20a60*/  LDSM.16.MT88.4 R140, [R227+0x11800] ;  /* 0x01180000e38c783b */ /* 0x000eaa0000004200 */
[C---:B------:R-:W-:Y:S06]  /*20a70*/  HMMA.16816.F32.BF16 R116, R132.reuse, R144, R116 ;  /* 0x000000908474723c */ /* 0x040fec0000041874 */
[C---:B------:R-:W-:Y:S05]  /*20a80*/  HMMA.16816.F32.BF16 R120, R132.reuse, R146, R120 ;  /* 0x000000928478723c */ /* 0x040fea0000041878 */
[----:B------:R-:W-:Y:S01]  /*20a90*/  MOV R144, R180 ;  /* 0x000000b400907202 */ /* 0x000fe20000000f00 */
[C---:B------:R-:W-:Y:S05]  /*20aa0*/  HMMA.16816.F32.BF16 R124, R132.reuse, R148, R124 ;  /* 0x00000094847c723c */ /* 0x040fea000004187c */
[----:B------:R-:W-:Y:S01]  /*20ab0*/  F2FP.BF16.F32.PACK_AB R172, R186, R144 ;  /* 0x00000090baac723e */ /* 0x000fe200000010ff */
[----:B------:R-:W-:Y:S05]  /*20ac0*/  HMMA.16816.F32.BF16 R128, R132, R150, R128 ;  /* 0x000000968480723c */ /* 0x000fea0000041880 */
[----:B------:R-:W-:Y:S01]  /*20ad0*/  MOV R145, R182 ;  /* 0x000000b600917202 */ /* 0x000fe20000000f00 */
[C---:B---3--:R-:W-:Y:S01]  /*20ae0*/  HMMA.16816.F32.BF16 R160, R172.reuse, R156, R4 ;  /* 0x0000009caca0723c */ /* 0x048fe20000041804 */
[----:B------:R-:W3:Y:S04]  /*20af0*/  LDSM.16.MT88.4 R180, [R229+0x13800] ;  /* 0x01380000e5b4783b */ /* 0x000ee80000004200 */
[----:B------:R-:W-:Y:S01]  /*20b00*/  MOV R134, R184 ;  /* 0x000000b800867202 */ /* 0x000fe20000000f00 */
[C---:B------:R-:W-:Y:S03]  /*20b10*/  HMMA.16816.F32.BF16 R156, R172.reuse, R158, R8 ;  /* 0x0000009eac9c723c */ /* 0x040fe60000041808 */
[----:B------:R-:W-:Y:S02]  /*20b20*/  LDSM.16.MT88.4 R4, [R227+0x13800] ;  /* 0x01380000e304783b */ /* 0x000fe40000004200 */
[----:B------:R-:W-:Y:S02]  /*20b30*/  MOV R132, R152 ;  /* 0x0000009800847202 */ /* 0x000fe40000000f00 */
[----:B------:R-:W-:Y:S02]  /*20b40*/  MOV R133, R153 ;  /* 0x0000009900857202 */ /* 0x000fe40000000f00 */
[C---:B-1----:R-:W-:Y:S02]  /*20b50*/  HMMA.16816.F32.BF16 R152, R172.reuse, R136, R12 ;  /* 0x00000088ac98723c */ /* 0x042fe4000004180c */
[----:B------:R-:W-:Y:S01]  /*20b60*/  LDSM.16.MT88.4 R8, [R226+0x13800] ;  /* 0x01380000e208783b */ /* 0x000fe20000004200 */
[----:B------:R-:W-:Y:S03]  /*20b70*/  MOV R135, R186 ;  /* 0x000000ba00877202 */ /* 0x000fe60000000f00 */
[C---:B------:R-:W-:Y:S04]  /*20b80*/  HMMA.16816.F32.BF16 R148, R172.reuse, R138, R16 ;  /* 0x0000008aac94723c */ /* 0x040fe80000041810 */
[----:B------:R-:W1:Y:S01]  /*20b90*/  LDSM.16.MT88.4 R184, [R228+0x13800] ;  /* 0x01380000e4b8783b */ /* 0x000e620000004200 */
[----:B------:R-:W-:Y:S02]  /*20ba0*/  MOV R136, R144 ;  /* 0x0000009000887202 */ /* 0x000fe40000000f00 */
[----:B------:R-:W-:Y:S02]  /*20bb0*/  MOV R137, R145 ;  /* 0x0000009100897202 */ /* 0x000fe40000000f00 */
[C---:B--2---:R-:W-:Y:S03]  /*20bc0*/  HMMA.16816.F32.BF16 R144, R172.reuse, R140, R20 ;  /* 0x0000008cac90723c */ /* 0x044fe60000041814 */
[----:B------:R-:W2:Y:S03]  /*20bd0*/  LDSM.16.MT88.4 R12, [R229+0x15800] ;  /* 0x01580000e50c783b */ /* 0x000ea60000004200 */
[C---:B------:R-:W-:Y:S05]  /*20be0*/  HMMA.16816.F32.BF16 R140, R172.reuse, R142, R24 ;  /* 0x0000008eac8c723c */ /* 0x040fea0000041818 */
[----:B------:R-:W4:Y:S02]  /*20bf0*/  LDSM.16.MT88.4 R16, [R228+0x15800] ;  /* 0x01580000e410783b */ /* 0x000f240000004200 */
[----:B------:R-:W-:Y:S04]  /*20c00*/  MOV R26, R136 ;  /* 0x00000088001a7202 */ /* 0x000fe80000000f00 */
[----:B------:R-:W-:Y:S02]  /*20c10*/  MOV R27, R137 ;  /* 0x00000089001b7202 */ /* 0x000fe40000000f00 */
[C---:B------:R-:W-:Y:S01]  /*20c20*/  HMMA.16816.F32.BF16 R136, R172.reuse, R176, R28 ;  /* 0x000000b0ac88723c */ /* 0x040fe2000004181c */
[----:B------:R-:W5:Y:S06]  /*20c30*/  LDSM.16.MT88.4 R20, [R227+0x15800] ;  /* 0x01580000e314783b */ /* 0x000f6c0000004200 */
[----:B------:R-:W-:Y:S04]  /*20c40*/  MOV R30, R132 ;  /* 0x00000084001e7202 */ /* 0x000fe80000000f00 */
[----:B------:R-:W-:Y:S02]  /*20c50*/  MOV R31, R133 ;  /* 0x00000085001f7202 */ /* 0x000fe40000000f00 */
[----:B------:R-:W-:Y:S02]  /*20c60*/  MOV R177, R134 ;  /* 0x0000008600b17202 */ /* 0x000fe40000000f00 */
[----:B------:R-:W-:Y:S02]  /*20c70*/  MOV R176, R135 ;  /* 0x0000008700b07202 */ /* 0x000fe40000000f00 */
[C---:B------:R-:W-:Y:S03]  /*20c80*/  HMMA.16816.F32.BF16 R132, R172.reuse, R178, R32 ;  /* 0x000000b2ac84723c */ /* 0x040fe60000041820 */
[----:B------:R-:W-:Y:S02]  /*20c90*/  MOV R28, R26 ;  /* 0x0000001a001c7202 */ /* 0x000fe40000000f00 */
[----:B------:R-:W-:Y:S01]  /*20ca0*/  MOV R29, R27 ;  /* 0x0000001b001d7202 */ /* 0x000fe20000000f00 */
[C---:B---3--:R-:W-:Y:S01]  /*20cb0*/  HMMA.16816.F32.BF16 R36, R172.reuse, R180, R36 ;  /* 0x000000b4ac24723c */ /* 0x048fe20000041824 */
[----:B------:R-:W3:Y:S04]  /*20cc0*/  LDSM.16.MT88.4 R24, [R226+0x15800] ;  /* 0x01580000e218783b */ /* 0x000ee80000004200 */
[----:B------:R-:W-:Y:S01]  /*20cd0*/  MOV R34, R28 ;  /* 0x0000001c00227202 */ /* 0x000fe20000000f00 */
[C---:B------:R-:W-:Y:S05]  /*20ce0*/  HMMA.16816.F32.BF16 R40, R172.reuse, R182, R40 ;  /* 0x000000b6ac28723c */ /* 0x040fea0000041828 */
[----:B------:R-:W-:Y:S01]  /*20cf0*/  MOV R33, R29 ;  /* 0x0000001d00217202 */ /* 0x000fe20000000f00 */
[C---:B-1----:R-:W-:Y:S05]  /*20d00*/  HMMA.16816.F32.BF16 R44, R172.reuse, R184, R44 ;  /* 0x000000b8ac2c723c */ /* 0x042fea000004182c */
[----:B------:R-:W-:Y:S01]  /*20d10*/  MOV R32, R30 ;  /* 0x0000001e00207202 */ /* 0x000fe20000000f00 */
[C---:B------:R-:W-:Y:S05]  /*20d20*/  HMMA.16816.F32.BF16 R48, R172.reuse, R186, R48 ;  /* 0x000000baac30723c */ /* 0x040fea0000041830 */
[----:B------:R-:W-:Y:S01]  /*20d30*/  MOV R179, R31 ;  /* 0x0000001f00b37202 */ /* 0x000fe20000000f00 */
[C---:B------:R-:W-:Y:S01]  /*20d40*/  HMMA.16816.F32.BF16 R52, R172.reuse, R4, R52 ;  /* 0x00000004ac34723c */ /* 0x040fe20000041834 */
[----:B------:R-:W1:Y:S04]  /*20d50*/  LDSM.16.MT88.4 R28, [R229+0x17800] ;  /* 0x01780000e51c783b */ /* 0x000e680000004200 */
[----:B------:R-:W-:Y:S01]  /*20d60*/  MOV R35, R237 ;  /* 0x000000ed00237202 */ /* 0x000fe20000000f00 */
[C---:B------:R-:W-:Y:S03]  /*20d70*/  HMMA.16816.F32.BF16 R56, R172.reuse, R6, R56 ;  /* 0x00000006ac38723c */ /* 0x040fe60000041838 */
[----:B------:R-:W1:Y:S02]  /*20d80*/  LDSM.16.MT88.4 R4, [R228+0x17800] ;  /* 0x01780000e404783b */ /* 0x000e640000004200 */
[----:B------:R-:W-:Y:S01]  /*20d90*/  FADD.FTZ R0, R179, R0 ;  /* 0x00000000b3007221 */ /* 0x000fe20000010000 */
[C---:B------:R-:W-:Y:S01]  /*20da0*/  HMMA.16816.F32.BF16 R60, R172.reuse, R8, R60 ;  /* 0x00000008ac3c723c */ /* 0x040fe2000004183c */
[----:B------:R-:W1:Y:S05]  /*20db0*/  S2R R237, SR_CTAID.Z ;  /* 0x0000000000ed7919 */ /* 0x000e6a0000002700 */
[C---:B------:R-:W-:Y:S01]  /*20dc0*/  HMMA.16816.F32.BF16 R64, R172.reuse, R10, R64 ;  /* 0x0000000aac40723c */ /* 0x040fe20000041840 */
[----:B------:R-:W1:Y:S04]  /*20dd0*/  LDSM.16.MT88.4 R8, [R227+0x17800] ;  /* 0x01780000e308783b */ /* 0x000e680000004200 */
[----:B------:R-:W-:Y:S01]  /*20de0*/  FADD.FTZ R0, R33, R0 ;  /* 0x0000000021007221 */ /* 0x000fe20000010000 */
[C---:B--2---:R-:W-:Y:S05]  /*20df0*/  HMMA.16816.F32.BF16 R68, R172.reuse, R12, R68 ;  /* 0x0000000cac44723c */ /* 0x044fea0000041844 */
[----:B------:R-:W-:Y:S01]  /*20e00*/  FADD.FTZ R2, R32, R250 ;  /* 0x000000fa20027221 */ /* 0x000fe20000010000 */
[C---:B------:R-:W-:Y:S01]  /*20e10*/  HMMA.16816.F32.BF16 R72, R172.reuse, R14, R72 ;  /* 0x0000000eac48723c */ /* 0x040fe20000041848 */
[----:B------:R-:W2:Y:S04]  /*20e20*/  LDSM.16.MT88.4 R12, [R226+0x17800] ;  /* 0x01780000e20c783b */ /* 0x000ea80000004200 */
[----:B------:R-:W-:Y:S01]  /*20e30*/  FADD.FTZ R0, R35, R0 ;  /* 0x0000000023007221 */ /* 0x000fe20000010000 */
[C---:B----4-:R-:W-:Y:S05]  /*20e40*/  HMMA.16816.F32.BF16 R76, R172.reuse, R16, R76 ;  /* 0x00000010ac4c723c */ /* 0x050fea000004184c */
[----:B------:R-:W-:Y:S01]  /*20e50*/  FADD.FTZ R2, R34, R2 ;  /* 0x0000000222027221 */ /* 0x000fe20000010000 */
[C---:B------:R-:W-:Y:S05]  /*20e60*/  HMMA.16816.F32.BF16 R80, R172.reuse, R18, R80 ;  /* 0x00000012ac50723c */ /* 0x040fea0000041850 */
[----:B------:R-:W-:Y:S01]  /*20e70*/  FADD.FTZ R0, R177, R0 ;  /* 0x00000000b1007221 */ /* 0x000fe20000010000 */
[C---:B-----5:R-:W-:Y:S05]  /*20e80*/  HMMA.16816.F32.BF16 R84, R172.reuse, R20, R84 ;  /* 0x00000014ac54723c */ /* 0x060fea0000041854 */
[----:B------:R-:W-:Y:S01]  /*20e90*/  FADD.FTZ R2, R176, R2 ;  /* 0x00000002b0027221 */ /* 0x000fe20000010000 */
[C---:B------:R-:W-:Y:S05]  /*20ea0*/  HMMA.16816.F32.BF16 R88, R172.reuse, R22, R88 ;  /* 0x00000016ac58723c */ /* 0x040fea0000041858 */
[----:B------:R-:W-:Y:S01]  /*20eb0*/  FADD.FTZ R167, R167, R0 ;  /* 0x00000000a7a77221 */ /* 0x000fe20000010000 */
[C---:B---3--:R-:W-:Y:S05]  /*20ec0*/  HMMA.16816.F32.BF16 R92, R172.reuse, R24, R92 ;  /* 0x00000018ac5c723c */ /* 0x048fea000004185c */
[----:B------:R-:W-:Y:S01]  /*20ed0*/  FADD.FTZ R2, R165, R2 ;  /* 0x00000002a5027221 */ /* 0x000fe20000010000 */
[C---:B------:R-:W-:Y:S05]  /*20ee0*/  HMMA.16816.F32.BF16 R96, R172.reuse, R26, R96 ;  /* 0x0000001aac60723c */ /* 0x040fea0000041860 */
[----:B------:R-:W-:Y:S01]  /*20ef0*/  IADD3 R0, R246, -0x1, RZ ;  /* 0xfffffffff6007810 */ /* 0x000fe20007ffe0ff */
[C---:B-1----:R-:W-:Y:S05]  /*20f00*/  HMMA.16816.F32.BF16 R100, R172.reuse, R28, R100 ;  /* 0x0000001cac64723c */ /* 0x042fea0000041864 */
[----:B------:R-:W-:Y:S01]  /*20f10*/  FADD.FTZ R249, R236, R2 ;  /* 0x00000002ecf97221 */ /* 0x000fe20000010000 */
[C---:B------:R-:W-:Y:S01]  /*20f20*/  HMMA.16816.F32.BF16 R104, R172.reuse, R30, R104 ;  /* 0x0000001eac68723c */ /* 0x040fe20000041868 */
[----:B------:R-:W-:Y:S04]  /*20f30*/  MOV R236, 0x80 ;  /* 0x0000008000ec7802 */ /* 0x000fe80000000f00 */
[----:B------:R-:W-:Y:S01]  /*20f40*/  MOV R246, R0 ;  /* 0x0000000000f67202 */ /* 0x000fe20000000f00 */
[C---:B------:R-:W-:Y:S05]  /*20f50*/  HMMA.16816.F32.BF16 R108, R172.reuse, R4, R108 ;  /* 0x00000004ac6c723c */ /* 0x040fea000004186c */
[----:B------:R-:W-:Y:S01]  /*20f60*/  FADD.FTZ R247, R166, R167 ;  /* 0x000000a7a6f77221 */ /* 0x000fe20000010000 */
[C---:B------:R-:W-:Y:S05]  /*20f70*/  HMMA.16816.F32.BF16 R112, R172.reuse, R6, R112 ;  /* 0x00000006ac70723c */ /* 0x040fea0000041870 */
[----:B------:R-:W-:Y:S01]  /*20f80*/  MOV R0, R3 ;  /* 0x0000000300007202 */ /* 0x000fe20000000f00 */
[C---:B------:R-:W-:Y:S06]  /*20f90*/  HMMA.16816.F32.BF16 R116, R172.reuse, R8, R116 ;  /* 0x00000008ac74723c */ /* 0x040fec0000041874 */
[C---:B------:R-:W-:Y:S06]  /*20fa0*/  HMMA.16816.F32.BF16 R120, R172.reuse, R10, R120 ;  /* 0x0000000aac78723c */ /* 0x040fec0000041878 */
[C---:B--2---:R-:W-:Y:S06]  /*20fb0*/  HMMA.16816.F32.BF16 R124, R172.reuse, R12, R124 ;  /* 0x0000000cac7c723c */ /* 0x044fec000004187c */
[----:B------:R-:W-:Y:S01]  /*20fc0*/  HMMA.16816.F32.BF16 R128, R172, R14, R128 ;  /* 0x0000000eac80723c */ /* 0x000fe20000041880 */
[----:B------:R-:W-:Y:S11]  /*20fd0*/  @!UPT UIADD3 URZ, URZ, URZ, URZ ;  /* 0x0000003f3f3ff290 */ /* 0x000ff6000fffe03f */
[----:B------:R-:W-:Y:S01]  /*20fe0*/  @!UPT UIADD3 URZ, URZ, URZ, URZ ;  /* 0x0000003f3f3ff290 */ /* 0x000fe2000fffe03f */
[----:B------:R-:W-:Y:S11]  /*20ff0*/  @P0 BRA `(.L_x_1467) ;  /* 0xffffffb0007c0947 */ /* 0x000ff6000383ffff */
.L_x_1458:
        /* <DEDUP_REMOVED lines=14> */
.L_x_1484:
[----:B------:R-:W2:Y:S01]  /*210e0*/  S2R R2, SR_TID.X ;  /* 0x0000000000027919 */ /* 0x000ea20000002100 */
[----:B------:R-:W-:Y:S01]  /*210f0*/  FSETP.NE.FTZ.AND P4, PT, R8, RZ, PT ;  /* 0x000000ff0800720b */ /* 0x000fe20003f95000 */
[----:B----4-:R-:W-:Y:S01]  /*21100*/  FADD.FTZ R13, R12, R13 ;  /* 0x0000000d0c0d7221 */ /* 0x010fe20000010000 */
[----:B------:R-:W-:Y:S01]  /*21110*/  MOV R0, 0x3f800000 ;  /* 0x3f80000000007802 */ /* 0x000fe20000000f00 */
[----:B------:R-:W4:Y:S01]  /*21120*/  S2UR UR4, SR_CgaCtaId ;  /* 0x00000000000479c3 */ /* 0x000f220000008800 */
[----:B------:R-:W-:Y:S01]  /*21130*/  UMOV UR5, 0x400 ;  /* 0x0000040000057882 */ /* 0x000fe20000000000 */
[----:B------:R-:W-:Y:S02]  /*21140*/  R2UR UR10, R6 ;  /* 0x00000000060a72ca */ /* 0x000fe400000e0000 */
[----:B------:R-:W-:Y:S02]  /*21150*/  FSETP.NE.FTZ.AND P3, PT, R13, RZ, PT ;  /* 0x000000ff0d00720b */ /* 0x000fe40003f75000 */
[----:B------:R-:W-:-:S04]  /*21160*/  R2UR UR11, R7 ;  /* 0x00000000070b72ca */ /* 0x000fc800000e0000 */
[----:B------:R-:W1:Y:S01]  /*21170*/  @P4 MUFU.RCP R0, R8 ;  /* 0x0000000800004308 */ /* 0x000e620000001000 */
[----:B----4-:R-:W-:Y:S01]  /*21180*/  ULEA UR4, UR4, UR5, 0x18 ;  /* 0x0000000504047291 */ /* 0x010fe2000f8ec03f */
[----:B------:R-:W-:Y:S01]  /*21190*/  R2UR UR5, R7 ;  /* 0x00000000070572ca */ /* 0x000fe200000e0000 */
[C---:B-1----:R-:W-:Y:S01]  /*211a0*/  FMUL.FTZ R160, R0.reuse, R160 ;  /* 0x000000a000a07220 */ /* 0x042fe20000410000 */
[----:B--2---:R-:W-:Y:S01]  /*211b0*/  SHF.R.S32.HI R5, RZ, 0x1f, R2 ;  /* 0x0000001fff057819 */ /* 0x004fe20000011402 */
[C---:B------:R-:W-:Y:S01]  /*211c0*/  FMUL.FTZ R161, R0.reuse, R161 ;  /* 0x000000a100a17220 */ /* 0x040fe20000410000 */
[C---:B------:R-:W-:Y:S01]  /*211d0*/  FMUL.FTZ R156, R0.reuse, R156 ;  /* 0x0000009c009c7220 */ /* 0x040fe20000410000 */
[C---:B------:R-:W-:Y:S01]  /*211e0*/  FMUL.FTZ R157, R0.reuse, R157 ;  /* 0x0000009d009d7220 */ /* 0x040fe20000410000 */
[----:B------:R-:W-:Y:S01]  /*211f0*/  LEA.HI R9, R5, R2, RZ, 0x2 ;  /* 0x0000000205097211 */ /* 0x000fe200078f10ff */
[C---:B------:R-:W-:Y:S01]  /*21200*/  FMUL.FTZ R152, R0.reuse, R152 ;  /* 0x0000009800987220 */ /* 0x040fe20000410000 */
[C---:B------:R-:W-:Y:S01]  /*21210*/  FMUL.FTZ R153, R0.reuse, R153 ;  /* 0x0000009900997220 */ /* 0x040fe20000410000 */
[C---:B------:R-:W-:Y:S01]  /*21220*/  FMUL.FTZ R148, R0.reuse, R148 ;  /* 0x0000009400947220 */ /* 0x040fe20000410000 */
[--C-:B------:R-:W-:Y:S01]  /*21230*/  SHF.R.S32.HI R15, RZ, 0x2, R9.reuse ;  /* 0x00000002ff0f7819 */ /* 0x100fe20000011409 */
[C---:B------:R-:W-:Y:S01]  /*21240*/  FMUL.FTZ R149, R0.reuse, R149 ;  /* 0x0000009500957220 */ /* 0x040fe20000410000 */
[----:B---3--:R-:W-:Y:S01]  /*21250*/  SHF.R.S32.HI R12, RZ, 0x1f, R9 ;  /* 0x0000001fff0c7819 */ /* 0x008fe20000011409 */
[C---:B------:R-:W-:Y:S01]  /*21260*/  FMUL.FTZ R144, R0.reuse, R144 ;  /* 0x0000009000907220 */ /* 0x040fe20000410000 */
[C---:B------:R-:W-:Y:S01]  /*21270*/  FMUL.FTZ R145, R0.reuse, R145 ;  /* 0x0000009100917220 */ /* 0x040fe20000410000 */
[----:B------:R-:W-:Y:S01]  /*21280*/  FMUL.FTZ R140, R0, R140 ;  /* 0x0000008c008c7220 */ /* 0x000fe20000410000 */
[----:B------:R-:W-:Y:S01]  /*21290*/  LEA.HI R12, R12, R15, RZ, 0x3 ;  /* 0x0000000f0c0c7211 */ /* 0x000fe200078f18ff */
[C---:B------:R-:W-:Y:S01]  /*212a0*/  FMUL.FTZ R141, R0.reuse, R141 ;  /* 0x0000008d008d7220 */ /* 0x040fe20000410000 */
[C---:B------:R-:W-:Y:S01]  /*212b0*/  FMUL.FTZ R136, R0.reuse, R136 ;  /* 0x0000008800887220 */ /* 0x040fe20000410000 */
[----:B------:R-:W-:Y:S01]  /*212c0*/  FMUL.FTZ R137, R0, R137 ;  /* 0x0000008900897220 */ /* 0x000fe20000410000 */
[----:B------:R-:W-:Y:S01]  /*212d0*/  LOP3.LUT R12, R12, 0xfffffff8, RZ, 0xc0, !PT ;  /* 0xfffffff80c0c7812 */ /* 0x000fe200078ec0ff */
        /* <DEDUP_REMOVED lines=50> */
[----:B------:R-:W-:-:S02]  /*21600*/  MOV R0, 0x3f800000 ;  /* 0x3f80000000007802 */ /* 0x000fc40000000f00 */
[----:B------:R-:W-:Y:S02]  /*21610*/  IADD3 R15, R15, -R12, RZ ;  /* 0x8000000c0f0f7210 */ /* 0x000fe40007ffe0ff */
[-C--:B------:R-:W-:Y:S02]  /*21620*/  LEA.HI R12, R5, R2.reuse, RZ, 0x5 ;  /* 0x00000002050c7211 */ /* 0x080fe400078f28ff */
[----:B------:R-:W1:Y:S01]  /*21630*/  @P3 MUFU.RCP R0, R13 ;  /* 0x0000000d00003308 */ /* 0x000e620000001000 */
[----:B------:R-:W-:Y:S02]  /*21640*/  LOP3.LUT R9, R9, 0x3ffffffc, RZ, 0xc0, !PT ;  /* 0x3ffffffc09097812 */ /* 0x000fe400078ec0ff */
[----:B------:R-:W-:Y:S02]  /*21650*/  SHF.L.U32 R16, R15, 0x6, RZ ;  /* 0x000000060f107819 */ /* 0x000fe400000006ff */
[----:B------:R-:W-:Y:S02]  /*21660*/  SHF.R.S32.HI R14, RZ, 0x5, R12 ;  /* 0x00000005ff0e7819 */ /* 0x000fe4000001140c */
[----:B------:R-:W-:-:S02]  /*21670*/  IADD3 R9, -R9, R2, RZ ;  /* 0x0000000209097210 */ /* 0x000fc40007ffe1ff */
[----:B------:R-:W-:Y:S02]  /*21680*/  LOP3.LUT R16, R16, 0x1c0, RZ, 0xc0, !PT ;  /* 0x000001c010107812 */ /* 0x000fe400078ec0ff */
[----:B------:R-:W-:Y:S02]  /*21690*/  LOP3.LUT R17, R15, 0x1, RZ, 0xc0, !PT ;  /* 0x000000010f117812 */ /* 0x000fe400078ec0ff */
[----:B------:R-:W-:Y:S02]  /*216a0*/  LEA R9, R14, R9, 0x9 ;  /* 0x000000090e097211 */ /* 0x000fe400078e48ff */
[----:B------:R-:W-:Y:S02]  /*216b0*/  LEA.HI R16, R16, R16, RZ, 0x1d ;  /* 0x0000001010107211 */ /* 0x000fe400078fe8ff */
[----:B------:R-:W-:Y:S01]  /*216c0*/  ISETP.NE.U32.AND P0, PT, R17, 0x1, PT ;  /* 0x000000011100780c */ /* 0x000fe20003f05070 */
[C---:B-1----:R-:W-:Y:S01]  /*216d0*/  FMUL.FTZ R163, R0.reuse, R163 ;  /* 0x000000a300a37220 */ /* 0x042fe20000410000 */
[----:B------:R-:W-:Y:S01]  /*216e0*/  LEA R9, R9, R16, 0x1 ;  /* 0x0000001009097211 */ /* 0x000fe200078e08ff */
[C---:B------:R-:W-:Y:S01]  /*216f0*/  FMUL.FTZ R162, R0.reuse, R162 ;  /* 0x000000a200a27220 */ /* 0x040fe20000410000 */
[----:B------:R-:W-:Y:S01]  /*21700*/  R2P PR, R15, 0x6 ;  /* 0x000000060f007804 */ /* 0x000fe20000000000 */
[C---:B------:R-:W-:Y:S01]  /*21710*/  FMUL.FTZ R159, R0.reuse, R159 ;  /* 0x0000009f009f7220 */ /* 0x040fe20000410000 */
[----:B------:R-:W-:Y:S01]  /*21720*/  MOV R15, 0x20 ;  /* 0x00000020000f7802 */ /* 0x000fe20000000f00 */
[C---:B------:R-:W-:Y:S01]  /*21730*/  FMUL.FTZ R158, R0.reuse, R158 ;  /* 0x0000009e009e7220 */ /* 0x040fe20000410000 */
[----:B------:R-:W-:Y:S01]  /*21740*/  LEA R9, R9, UR4, 0x1 ;  /* 0x0000000409097c11 */ /* 0x000fe2000f8e08ff */
[C---:B------:R-:W-:Y:S01]  /*21750*/  FMUL.FTZ R155, R0.reuse, R155 ;  /* 0x0000009b009b7220 */ /* 0x040fe20000410000 */
[----:B------:R-:W-:Y:S01]  /*21760*/  SEL R16, R15, 0xffffffe0, !P1 ;  /* 0xffffffe00f107807 */ /* 0x000fe20004800000 */
[C---:B------:R-:W-:Y:S01]  /*21770*/  FMUL.FTZ R154, R0.reuse, R154 ;  /* 0x0000009a009a7220 */ /* 0x040fe20000410000 */
[----:B------:R-:W-:Y:S01]  /*21780*/  MOV R15, 0x40 ;  /* 0x00000040000f7802 */ /* 0x000fe20000000f00 */
[C---:B------:R-:W-:Y:S01]  /*21790*/  FMUL.FTZ R151, R0.reuse, R151 ;  /* 0x0000009700977220 */ /* 0x040fe20000410000 */
[C---:B------:R-:W-:Y:S01]  /*217a0*/  FMUL.FTZ R150, R0.reuse, R150 ;  /* 0x0000009600967220 */ /* 0x040fe20000410000 */
[C---:B------:R-:W-:Y:S01]  /*217b0*/  IADD3 R17, R9.reuse, -0x10, RZ ;  /* 0xfffffff009117810 */ /* 0x040fe20007ffe0ff */
[C---:B------:R-:W-:Y:S01]  /*217c0*/  FMUL.FTZ R147, R0.reuse, R147 ;  /* 0x0000009300937220 */ /* 0x040fe20000410000 */
[C---:B------:R-:W-:Y:S01]  /*217d0*/  FMUL.FTZ R146, R0.reuse, R146 ;  /* 0x0000009200927220 */ /* 0x040fe20000410000 */
[----:B------:R-:W-:Y:S01]  /*217e0*/  @P0 IADD3 R17, R9, 0x10, RZ ;  /* 0x0000001009110810 */ /* 0x000fe20007ffe0ff */
[C---:B------:R-:W-:Y:S01]  /*217f0*/  FMUL.FTZ R143, R0.reuse, R143 ;  /* 0x0000008f008f7220 */ /* 0x040fe20000410000 */
[----:B------:R-:W-:Y:S01]  /*21800*/  F2FP.BF16.F32.PACK_AB R160, R161, R160 ;  /* 0x000000a0a1a0723e */ /* 0x000fe200000010ff */
[C---:B------:R-:W-:Y:S01]  /*21810*/  FMUL.FTZ R142, R0.reuse, R142 ;  /* 0x0000008e008e7220 */ /* 0x040fe20000410000 */
[----:B------:R-:W-:Y:S01]  /*21820*/  F2FP.BF16.F32.PACK_AB R162, R163, R162 ;  /* 0x000000a2a3a2723e */ /* 0x000fe200000010ff */
[C---:B------:R-:W-:Y:S01]  /*21830*/  FMUL.FTZ R139, R0.reuse, R139 ;  /* 0x0000008b008b7220 */ /* 0x040fe20000410000 */
[----:B------:R-:W-:Y:S01]  /*21840*/  SEL R18, R15, 0xffffffc0, !P2 ;  /* 0xffffffc00f127807 */ /* 0x000fe20005000000 */
[C---:B------:R-:W-:Y:S01]  /*21850*/  FMUL.FTZ R138, R0.reuse, R138 ;  /* 0x0000008a008a7220 */ /* 0x040fe20000410000 */
[----:B------:R-:W-:Y:S01]  /*21860*/  F2FP.BF16.F32.PACK_AB R156, R157, R156 ;  /* 0x0000009c9d9c723e */ /* 0x000fe200000010ff */
[C---:B------:R-:W-:Y:S01]  /*21870*/  FMUL.FTZ R135, R0.reuse, R135 ;  /* 0x0000008700877220 */ /* 0x040fe20000410000 */
[----:B------:R-:W-:Y:S01]  /*21880*/  F2FP.BF16.F32.PACK_AB R158, R159, R158 ;  /* 0x0000009e9f9e723e */ /* 0x000fe200000010ff */
[C---:B------:R-:W-:Y:S01]  /*21890*/  FMUL.FTZ R134, R0.reuse, R134 ;  /* 0x0000008600867220 */ /* 0x040fe20000410000 */
[----:B------:R-:W-:Y:S01]  /*218a0*/  F2FP.BF16.F32.PACK_AB R152, R153, R152 ;  /* 0x000000989998723e */ /* 0x000fe200000010ff */
[C---:B------:R-:W-:Y:S01]  /*218b0*/  FMUL.FTZ R39, R0.reuse, R39 ;  /* 0x0000002700277220 */ /* 0x040fe20000410000 */
[----:B------:R-:W-:Y:S01]  /*218c0*/  F2FP.BF16.F32.PACK_AB R154, R155, R154 ;  /* 0x0000009a9b9a723e */ /* 0x000fe200000010ff */
[C---:B------:R-:W-:Y:S01]  /*218d0*/  FMUL.FTZ R38, R0.reuse, R38 ;  /* 0x0000002600267220 */ /* 0x040fe20000410000 */
[----:B------:R-:W-:Y:S01]  /*218e0*/  IADD3 R19, R9, R16, RZ ;  /* 0x0000001009137210 */ /* 0x000fe20007ffe0ff */
[C---:B------:R-:W-:Y:S01]  /*218f0*/  FMUL.FTZ R43, R0.reuse, R43 ;  /* 0x0000002b002b7220 */ /* 0x040fe20000410000 */
[----:B------:R-:W-:Y:S01]  /*21900*/  F2FP.BF16.F32.PACK_AB R148, R149, R148 ;  /* 0x000000949594723e */ /* 0x000fe200000010ff */
[C---:B------:R-:W-:Y:S01]  /*21910*/  FMUL.FTZ R42, R0.reuse, R42 ;  /* 0x0000002a002a7220 */ /* 0x040fe20000410000 */
[----:B------:R-:W-:Y:S01]  /*21920*/  F2FP.BF16.F32.PACK_AB R150, R151, R150 ;  /* 0x000000969796723e */ /* 0x000fe200000010ff */
[----:B------:R-:W-:Y:S01]  /*21930*/  FMUL.FTZ R47, R0, R47 ;  /* 0x0000002f002f7220 */ /* 0x000fe20000410000 */
[----:B------:R-:W-:Y:S01]  /*21940*/  IADD3 R15, R16, R17, RZ ;  /* 0x00000011100f7210 */ /* 0x000fe20007ffe0ff */
[C---:B------:R-:W-:Y:S01]  /*21950*/  FMUL.FTZ R46, R0.reuse, R46 ;  /* 0x0000002e002e7220 */ /* 0x040fe20000410000 */
[----:B------:R-:W-:Y:S01]  /*21960*/  F2FP.BF16.F32.PACK_AB R144, R145, R144 ;  /* 0x000000909190723e */ /* 0x000fe200000010ff */
[----:B------:R-:W-:Y:S01]  /*21970*/  STS [R9], R160 ;  /* 0x000000a009007388 */ /* 0x000fe20000000800 */
[----:B------:R-:W-:Y:S01]  /*21980*/  F2FP.BF16.F32.PACK_AB R146, R147, R146 ;  /* 0x000000929392723e */ /* 0x000fe200000010ff */
[C---:B------:R-:W-:Y:S01]  /*21990*/  FMUL.FTZ R51, R0.reuse, R51 ;  /* 0x0000003300337220 */ /* 0x040fe20000410000 */
[----:B------:R-:W-:Y:S01]  /*219a0*/  IADD3 R21, R9, R18, RZ ;  /* 0x0000001209157210 */ /* 0x000fe20007ffe0ff */
[----:B------:R-:W-:Y:S01]  /*219b0*/  STS [R9+0x400], R162 ;  /* 0x000400a209007388 */ /* 0x000fe20000000800 */
[----:B------:R-:W-:Y:S01]  /*219c0*/  F2FP.BF16.F32.PACK_AB R140, R141, R140 ;  /* 0x0000008c8d8c723e */ /* 0x000fe200000010ff */
[----:B------:R-:W-:Y:S01]  /*219d0*/  FMUL.FTZ R50, R0, R50 ;  /* 0x0000003200327220 */ /* 0x000fe20000410000 */
[----:B------:R-:W-:Y:S01]  /*219e0*/  F2FP.BF16.F32.PACK_AB R142, R143, R142 ;  /* 0x0000008e8f8e723e */ /* 0x000fe200000010ff */
[----:B------:R-:W-:Y:S01]  /*219f0*/  STS [R17], R156 ;  /* 0x0000009c11007388 */ /* 0x000fe20000000800 */
[----:B------:R-:W-:Y:S01]  /*21a00*/  IADD3 R23, R18, R17, RZ ;  /* 0x0000001112177210 */ /* 0x000fe20007ffe0ff */
[C---:B------:R-:W-:Y:S01]  /*21a10*/  FMUL.FTZ R55, R0.reuse, R55 ;  /* 0x0000003700377220 */ /* 0x040fe20000410000 */
[----:B------:R-:W-:Y:S01]  /*21a20*/  F2FP.BF16.F32.PACK_AB R136, R137, R136 ;  /* 0x000000888988723e */ /* 0x000fe200000010ff */
[----:B------:R-:W-:Y:S01]  /*21a30*/  STS [R17+0x400], R158 ;  /* 0x0004009e11007388 */ /* 0x000fe20000000800 */
[----:B------:R-:W-:Y:S01]  /*21a40*/  F2FP.BF16.F32.PACK_AB R138, R139, R138 ;  /* 0x0000008a8b8a723e */ /* 0x000fe200000010ff */
[C---:B------:R-:W-:Y:S01]  /*21a50*/  FMUL.FTZ R54, R0.reuse, R54 ;  /* 0x0000003600367220 */ /* 0x040fe20000410000 */
[----:B------:R-:W-:Y:S01]  /*21a60*/  IADD3 R25, R19, R18, RZ ;  /* 0x0000001213197210 */ /* 0x000fe20007ffe0ff */
[----:B------:R-:W-:Y:S01]  /*21a70*/  STS [R19], R152 ;  /* 0x0000009813007388 */ /* 0x000fe20000000800 */
[----:B------:R-:W-:Y:S01]  /*21a80*/  F2FP.BF16.F32.PACK_AB R132, R133, R132 ;  /* 0x000000848584723e */ /* 0x000fe200000010ff */
[C---:B------:R-:W-:Y:S01]  /*21a90*/  FMUL.FTZ R59, R0.reuse, R59 ;  /* 0x0000003b003b7220 */ /* 0x040fe20000410000 */
[----:B------:R-:W-:Y:S01]  /*21aa0*/  F2FP.BF16.F32.PACK_AB R134, R135, R134 ;  /* 0x000000868786723e */ /* 0x000fe200000010ff */
[----:B------:R-:W-:Y:S01]  /*21ab0*/  STS [R19+0x400], R154 ;  /* 0x0004009a13007388 */ /* 0x000fe20000000800 */
[----:B------:R-:W-:Y:S01]  /*21ac0*/  IADD3 R27, R15, R18, RZ ;  /* 0x000000120f1b7210 */ /* 0x000fe20007ffe0ff */
[C---:B------:R-:W-:Y:S01]  /*21ad0*/  FMUL.FTZ R58, R0.reuse, R58 ;  /* 0x0000003a003a7220 */ /* 0x040fe20000410000 */
[----:B------:R-:W-:Y:S01]  /*21ae0*/  F2FP.BF16.F32.PACK_AB R36, R37, R36 ;  /* 0x000000242524723e */ /* 0x000fe200000010ff */
[----:B------:R-:W-:Y:S01]  /*21af0*/  STS [R15], R148 ;  /* 0x000000940f007388 */ /* 0x000fe20000000800 */
[----:B------:R-:W-:Y:S01]  /*21b00*/  F2FP.BF16.F32.PACK_AB R38, R39, R38 ;  /* 0x000000262726723e */ /* 0x000fe200000010ff */
[C---:B------:R-:W-:Y:S01]  /*21b10*/  FMUL.FTZ R63, R0.reuse, R63 ;  /* 0x0000003f003f7220 */ /* 0x040fe20000410000 */
[----:B------:R-:W-:Y:S01]  /*21b20*/  F2FP.BF16.F32.PACK_AB R40, R41, R40 ;  /* 0x000000282928723e */ /* 0x000fe200000010ff */
[----:B------:R-:W-:Y:S01]  /*21b30*/  STS [R15+0x400], R150 ;  /* 0x000400960f007388 */ /* 0x000fe20000000800 */
[C---:B------:R-:W-:Y:S01]  /*21b40*/  FMUL.FTZ R62, R0.reuse, R62 ;  /* 0x0000003e003e7220 */ /* 0x040fe20000410000 */
[----:B------:R-:W-:Y:S01]  /*21b50*/  F2FP.BF16.F32.PACK_AB R42, R43, R42 ;  /* 0x0000002a2b2a723e */ /* 0x000fe200000010ff */
[C---:B------:R-:W-:Y:S01]  /*21b60*/  FMUL.FTZ R67, R0.reuse, R67 ;  /* 0x0000004300437220 */ /* 0x040fe20000410000 */
[----:B------:R-:W-:Y:S01]  /*21b70*/  STS [R21], R144 ;  /* 0x0000009015007388 */ /* 0x000fe20000000800 */
[----:B------:R-:W-:Y:S01]  /*21b80*/  F2FP.BF16.F32.PACK_AB R44, R45, R44 ;  /* 0x0000002c2d2c723e */ /* 0x000fe200000010ff */
[C---:B------:R-:W-:Y:S01]  /*21b90*/  FMUL.FTZ R66, R0.reuse, R66 ;  /* 0x0000004200427220 */ /* 0x040fe20000410000 */
[----:B------:R-:W-:Y:S01]  /*21ba0*/  F2FP.BF16.F32.PACK_AB R46, R47, R46 ;  /* 0x0000002e2f2e723e */ /* 0x000fe200000010ff */
[----:B------:R-:W-:Y:S01]  /*21bb0*/  STS [R21+0x400], R146 ;  /* 0x0004009215007388 */ /* 0x000fe20000000800 */
[----:B------:R-:W-:Y:S01]  /*21bc0*/  F2FP.BF16.F32.PACK_AB R48, R49, R48 ;  /* 0x000000303130723e */ /* 0x000fe200000010ff */
[C---:B------:R-:W-:Y:S01]  /*21bd0*/  FMUL.FTZ R71, R0.reuse, R71 ;  /* 0x0000004700477220 */ /* 0x040fe20000410000 */
[C---:B------:R-:W-:Y:S01]  /*21be0*/  FMUL.FTZ R70, R0.reuse, R70 ;  /* 0x0000004600467220 */ /* 0x040fe20000410000 */
        /* <DEDUP_REMOVED lines=23> */
[----:B------:R-:W-:Y:S01]  /*21d60*/  FMUL.FTZ R91, R0, R91 ;  /* 0x0000005b005b7220 */ /* 0x000fe20000410000 */
[----:B------:R-:W-:Y:S01]  /*21d70*/  STS [R9+0x2000], R36 ;  /* 0x0020002409007388 */ /* 0x000fe20000000800 */
[----:B------:R-:W-:Y:S01]  /*21d80*/  ISETP.NE.AND P0, PT, R242, -0x1, PT ;  /* 0xfffffffff200780c */ /* 0x000fe20003f05270 */
[C---:B------:R-:W-:Y:S01]  /*21d90*/  FMUL.FTZ R90, R0.reuse, R90 ;  /* 0x0000005a005a7220 */ /* 0x040fe20000410000 */
[----:B------:R-:W-:Y:S01]  /*21da0*/  F2FP.BF16.F32.PACK_AB R68, R69, R68 ;  /* 0x000000444544723e */ /* 0x000fe200000010ff */
[----:B------:R-:W-:Y:S01]  /*21db0*/  STS [R9+0x2400], R38 ;  /* 0x0024002609007388 */ /* 0x000fe20000000800 */
[----:B------:R-:W-:Y:S01]  /*21dc0*/  F2FP.BF16.F32.PACK_AB R70, R71, R70 ;  /* 0x000000464746723e */ /* 0x000fe200000010ff */
[C---:B------:R-:W-:Y:S01]  /*21dd0*/  FMUL.FTZ R95, R0.reuse, R95 ;  /* 0x0000005f005f7220 */ /* 0x040fe20000410000 */
[----:B------:R-:W-:Y:S01]  /*21de0*/  F2FP.BF16.F32.PACK_AB R72, R73, R72 ;  /* 0x000000484948723e */ /* 0x000fe200000010ff */
[----:B------:R-:W-:Y:S01]  /*21df0*/  STS [R17+0x2000], R40 ;  /* 0x0020002811007388 */ /* 0x000fe20000000800 */
[C---:B------:R-:W-:Y:S01]  /*21e00*/  FMUL.FTZ R94, R0.reuse, R94 ;  /* 0x0000005e005e7220 */ /* 0x040fe20000410000 */
[----:B------:R-:W-:Y:S01]  /*21e10*/  F2FP.BF16.F32.PACK_AB R74, R75, R74 ;  /* 0x0000004a4b4a723e */ /* 0x000fe200000010ff */
[C---:B------:R-:W-:Y:S01]  /*21e20*/  FMUL.FTZ R99, R0.reuse, R99 ;  /* 0x0000006300637220 */ /* 0x040fe20000410000 */
[----:B------:R-:W-:Y:S01]  /*21e30*/  STS [R17+0x2400], R42 ;  /* 0x0024002a11007388 */ /* 0x000fe20000000800 */
[----:B------:R-:W-:Y:S01]  /*21e40*/  F2FP.BF16.F32.PACK_AB R76, R77, R76 ;  /* 0x0000004c4d4c723e */ /* 0x000fe200000010ff */
[C---:B------:R-:W-:Y:S01]  /*21e50*/  FMUL.FTZ R98, R0.reuse, R98 ;  /* 0x0000006200627220 */ /* 0x040fe20000410000 */
[----:B------:R-:W-:Y:S01]  /*21e60*/  F2FP.BF16.F32.PACK_AB R78, R79, R78 ;  /* 0x0000004e4f4e723e */ /* 0x000fe200000010ff */
[----:B------:R-:W-:Y:S01]  /*21e70*/  STS [R19+0x2000], R44 ;  /* 0x0020002c13007388 */ /* 0x000fe20000000800 */
[----:B------:R-:W-:Y:S01]  /*21e80*/  F2FP.BF16.F32.PACK_AB R80, R81, R80 ;  /* 0x000000505150723e */ /* 0x000fe200000010ff */
[C---:B------:R-:W-:Y:S01]  /*21e90*/  FMUL.FTZ R103, R0.reuse, R103 ;  /* 0x0000006700677220 */ /* 0x040fe20000410000 */
[C---:B------:R-:W-:Y:S01]  /*21ea0*/  FMUL.FTZ R102, R0.reuse, R102 ;  /* 0x0000006600667220 */ /* 0x040fe20000410000 */
        /* <DEDUP_REMOVED lines=26> */
[----:B------:R-:W-:Y:S01]  /*22050*/  FMUL.FTZ R122, R0, R122 ;  /* 0x0000007a007a7220 */ /* 0x000fe20000410000 */
[----:B------:R-:W-:Y:S01]  /*22060*/  F2FP.BF16.F32.PACK_AB R102, R103, R102 ;  /* 0x000000666766723e */ /* 0x000fe200000010ff */
[----:B------:R-:W-:Y:S01]  /*22070*/  STS [R25+0x2000], R60 ;  /* 0x0020003c19007388 */ /* 0x000fe20000000800 */
[----:B------:R-:W-:Y:S01]  /*22080*/  R2UR UR4, R6 ;  /* 0x00000000060472ca */ /* 0x000fe200000e0000 */
[C---:B------:R-:W-:Y:S01]  /*22090*/  FMUL.FTZ R127, R0.reuse, R127 ;  /* 0x0000007f007f7220 */ /* 0x040fe20000410000 */
[----:B------:R-:W-:Y:S01]  /*220a0*/  F2FP.BF16.F32.PACK_AB R104, R105, R104 ;  /* 0x000000686968723e */ /* 0x000fe200000010ff */
[----:B------:R-:W-:Y:S01]  /*220b0*/  STS [R25+0x2400], R62 ;  /* 0x0024003e19007388 */ /* 0x000fe20000000800 */
[C---:B------:R-:W-:Y:S01]  /*220c0*/  FMUL.FTZ R126, R0.reuse, R126 ;  /* 0x0000007e007e7220 */ /* 0x040fe20000410000 */
[C---:B------:R-:W-:Y:S01]  /*220d0*/  FMUL.FTZ R131, R0.reuse, R131 ;  /* 0x0000008300837220 */ /* 0x040fe20000410000 */
[----:B------:R-:W-:Y:S01]  /*220e0*/  F2FP.BF16.F32.PACK_AB R106, R107, R106 ;  /* 0x0000006a6b6a723e */ /* 0x000fe200000010ff */
[----:B------:R-:W-:Y:S01]  /*220f0*/  STS [R27+0x2000], R64 ;  /* 0x002000401b007388 */ /* 0x000fe20000000800 */
[----:B------:R-:W-:Y:S01]  /*22100*/  F2FP.BF16.F32.PACK_AB R108, R109, R108 ;  /* 0x0000006c6d6c723e */ /* 0x000fe200000010ff */
[----:B------:R-:W-:Y:S01]  /*22110*/  FMUL.FTZ R0, R0, R130 ;  /* 0x0000008200007220 */ /* 0x000fe20000410000 */
        /* <DEDUP_REMOVED lines=8> */
[----:B------:R-:W-:Y:S02]  /*221a0*/  @!P0 R2UR UR8, R6 ;  /* 0x00000000060882ca */ /* 0x000fe400000e0000 */
[----:B------:R-:W-:Y:S01]  /*221b0*/  @!P0 R2UR UR9, R7 ;  /* 0x00000000070982ca */ /* 0x000fe200000e0000 */
        /* <DEDUP_REMOVED lines=23> */
[----:B------:R-:W-:Y:S04]  /*22330*/  STS [R17+0x6400], R106 ;  /* 0x0064006a11007388 */ /* 0x000fe80000000800 */
[----:B------:R-:W-:Y:S04]  /*22340*/  STS [R19+0x6000], R108 ;  /* 0x0060006c13007388 */ /* 0x000fe80000000800 */
[----:B------:R2:W-:Y:S04]  /*22350*/  STS [R19+0x6400], R110 ;  /* 0x0064006e13007388 */ /* 0x0005e80000000800 */
        /* <DEDUP_REMOVED lines=10> */
[----:B-1----:R-:W3:Y:S04]  /*22400*/  LD.E.U8 R9, desc[UR4][R10.64+0x1c8] ;  /* 0x0001c8040a097980 */ /* 0x002ee8000c101100 */
[----:B--2---:R-:W2:Y:S04]  /*22410*/  @!P0 LD.E.64 R18, desc[UR8][R10.64+0x80] ;  /* 0x000080080a128980 */ /* 0x004ea8000c101b00 */
[----:B------:R-:W4:Y:S01]  /*22420*/  LD.E.64 R82, desc[UR10][R10.64+0x88] ;  /* 0x0000880a0a527980 */ /* 0x000f22000c101b00 */
[----:B------:R-:W1:Y:S08]  /*22430*/  @P4 MUFU.LG2 R17, R8 ;  /* 0x0000000800114308 */ /* 0x000e700000000c00 */
[----:B------:R-:W1:Y:S01]  /*22440*/  @P3 MUFU.LG2 R16, R13 ;  /* 0x0000000d00103308 */ /* 0x000e620000000c00 */
[----:B------:R-:W-:Y:S01]  /*22450*/  @!P0 SHF.R.S32.HI R20, RZ, 0x1f, R238 ;  /* 0x0000001fff148819 */ /* 0x000fe200000114ee */
[----:B------:R2:W5:Y:S01]  /*22460*/  LD.E.64 R80, desc[UR4][R10.64+0x90] ;  /* 0x000090040a507980 */ /* 0x000562000c101b00 */
[----:B------:R-:W-:Y:S01]  /*22470*/  BSSY B0, `(.L_x_1469) ;  /* 0x0000024000007945 */ /* 0x000fe20003800000 */
[----:B------:R-:W-:Y:S01]  /*22480*/  MOV R76, 0x7f800000 ;  /* 0x7f800000004c7802 */ /* 0x000fe20000000f00 */
[----:B-1----:R-:W-:Y:S01]  /*22490*/  @P4 FMUL.FTZ R17, R17, 0.69314718246459960938 ;  /* 0x3f31721811114820 */ /* 0x002fe20000410000 */
[----:B------:R-:W-:-:S04]  /*224a0*/  @P3 FMUL.FTZ R16, R16, 0.69314718246459960938 ;  /* 0x3f31721810103820 */ /* 0x000fc80000410000 */
[----:B-----5:R-:W-:Y:S01]  /*224b0*/  @P3 FFMA.FTZ R76, R4, R3, R16 ;  /* 0x00000003044c3223 */ /* 0x020fe20000010010 */
[----:B---3--:R-:W-:Y:S01]  /*224c0*/  ISETP.NE.AND P1, PT, R9, RZ, PT ;  /* 0x000000ff0900720c */ /* 0x008fe20003f25270 */
[----:B--2---:R-:W-:-:S04]  /*224d0*/  @!P0 IMAD R15, R19, R238, RZ ;  /* 0x000000ee130f8224 */ /* 0x004fc800078e02ff */
[----:B------:R-:W-:Y:S02]  /*224e0*/  @!P0 IMAD R15, R18, R20, R15 ;  /* 0x00000014120f8224 */ /* 0x000fe400078e020f */
[-C--:B----4-:R-:W-:Y:S02]  /*224f0*/  @P0 IMAD R0, R83, R242.reuse, RZ ;  /* 0x000000f253000224 */ /* 0x090fe400078e02ff */
[----:B------:R-:W-:-:S04]  /*22500*/  @P0 IMAD.WIDE.U32 R20, R82, R242, RZ ;  /* 0x000000f252140225 */ /* 0x000fc800078e00ff */
[----:B------:R-:W-:Y:S01]  /*22510*/  @!P0 IMAD.WIDE.U32 R18, R18, R238, RZ ;  /* 0x000000ee12128225 */ /* 0x000fe200078e00ff */
[----:B------:R-:W-:-:S03]  /*22520*/  MOV R9, 0x7f800000 ;  /* 0x7f80000000097802 */ /* 0x000fc60000000f00 */
[----:B------:R-:W-:Y:S01]  /*22530*/  @P4 FFMA.FTZ R9, R4, R164, R17 ;  /* 0x000000a404094223 */ /* 0x000fe20000010011 */
[----:B------:R-:W-:Y:S02]  /*22540*/  @P0 IADD3 R0, R21, R0, RZ ;  /* 0x0000000015000210 */ /* 0x000fe40007ffe0ff */
[----:B------:R-:W-:Y:S02]  /*22550*/  @P0 MOV R8, R20 ;  /* 0x0000001400080202 */ /* 0x000fe40000000f00 */
        /* <DEDUP_REMOVED lines=13> */
.L_x_1470:
        /* <DEDUP_REMOVED lines=8> */
.L_x_1471:
[----:B------:R-:W-:Y:S05]  /*226b0*/  BSYNC B0 ;  /* 0x0000000000007941 */ /* 0x000fea0003800000 */
.L_x_1469:
        /* <DEDUP_REMOVED lines=37> */
[----:B------:R-:W-:Y:S02]  /*22910*/  IMAD R4, R239, -0x40, R240 ;  /* 0xffffffc0ef047824 */ /* 0x000fe400078e02f0 */
[----:B------:R-:W-:Y:S02]  /*22920*/  VIADD R77, R3, 0x8 ;  /* 0x00000008034d7836 */ /* 0x000fe40000000000 */
        /* <DEDUP_REMOVED lines=14> */
.L_x_1473:
[----:B------:R-:W-:Y:S05]  /*22a10*/  BSYNC B0 ;  /* 0x0000000000007941 */ /* 0x000fea0003800000 */
.L_x_1472:
[----:B------:R-:W3:Y:S01]  /*22a20*/  S2R R3, SR_TID.X ;  /* 0x0000000000037919 */ /* 0x000ee20000002100 */
[----:B------:R-:W-:Y:S02]  /*22a30*/  LEA.HI R5, R5, R2, RZ, 0x3 ;  /* 0x0000000205057211 */ /* 0x000fe400078f18ff */
[----:B------:R-:W-:Y:S02]  /*22a40*/  R2UR UR4, R6 ;  /* 0x00000000060472ca */ /* 0x000fe400000e0000 */
[----:B------:R-:W-:Y:S02]  /*22a50*/  LOP3.LUT R5, R5, 0xfffffff8, RZ, 0xc0, !PT ;  /* 0xfffffff805057812 */ /* 0x000fe400078ec0ff */
[----:B------:R-:W-:-:S03]  /*22a60*/  R2UR UR5, R7 ;  /* 0x00000000070572ca */ /* 0x000fc600000e0000 */
[----:B------:R-:W-:-:S04]  /*22a70*/  IMAD.IADD R5, R2, 0x1, -R5 ;  /* 0x0000000102057824 */ /* 0x000fc800078e0a05 */
[----:B-----5:R-:W-:Y:S02]  /*22a80*/  IMAD.SHL.U32 R86, R5, 0x8, RZ ;  /* 0x0000000805567824 */ /* 0x020fe400078e00ff */
[----:B------:R-:W-:-:S03]  /*22a90*/  IMAD.SHL.U32 R239, R239, 0x40, RZ ;  /* 0x00000040efef7824 */ /* 0x000fc600078e00ff */
[--C-:B------:R-:W-:Y:S01]  /*22aa0*/  SHF.R.S32.HI R87, RZ, 0x1f, R86.reuse ;  /* 0x0000001fff577819 */ /* 0x100fe20000011456 */
[----:B-1----:R1:W5:Y:S01]  /*22ab0*/  LD.E R10, desc[UR4][R10.64+0xc0] ;  /* 0x0000c0040a0a7980 */ /* 0x002362000c101900 */
[--C-:B--2---:R-:W-:Y:S01]  /*22ac0*/  SHF.R.S32.HI R76, RZ, 0x1f, R239.reuse ;  /* 0x0000001fff4c7819 */ /* 0x104fe200000114ef */
[----:B------:R-:W-:Y:S01]  /*22ad0*/  IMAD.IADD R240, R240, 0x1, -R239 ;  /* 0x00000001f0f07824 */ /* 0x000fe200078e0aef */
[----:B------:R-:W-:Y:S01]  /*22ae0*/  SHF.R.S32.HI R5, RZ, 0x1f, R237 ;  /* 0x0000001fff057819 */ /* 0x000fe200000114ed */
[----:B------:R-:W-:Y:S01]  /*22af0*/  IMAD.WIDE.U32 R78, R82, R239, R86 ;  /* 0x000000ef524e7225 */ /* 0x000fe200078e0056 */
[----:B------:R-:W-:Y:S03]  /*22b00*/  BSSY B0, `(.L_x_1474) ;  /* 0x0000032000007945 */ /* 0x000fe60003800000 */
[----:B------:R-:W-:Y:S01]  /*22b10*/  IMAD R2, R81, R237, RZ ;  /* 0x000000ed51027224 */ /* 0x000fe200078e02ff */
[----:B---3--:R-:W-:-:S03]  /*22b20*/  SHF.R.S32.HI R4, RZ, 0x1f, R3 ;  /* 0x0000001fff047819 */ /* 0x008fc60000011403 */
[----:B------:R-:W-:Y:S01]  /*22b30*/  IMAD R2, R80, R5, R2 ;  /* 0x0000000550027224 */ /* 0x000fe200078e0202 */
[----:B------:R-:W-:-:S04]  /*22b40*/  LEA.HI R4, R4, R3, RZ, 0x3 ;  /* 0x0000000304047211 */ /* 0x000fc800078f18ff */
[----:B------:R-:W-:Y:S02]  /*22b50*/  SHF.R.S32.HI R9, RZ, 0x3, R4 ;  /* 0x00000003ff097819 */ /* 0x000fe40000011404 */
[----:B------:R-:W-:Y:S01]  /*22b60*/  LOP3.LUT R4, R4, 0xfffffff8, RZ, 0xc0, !PT ;  /* 0xfffffff804047812 */ /* 0x000fe200078ec0ff */
[----:B-1----:R-:W-:Y:S02]  /*22b70*/  IMAD R11, R83, R239, RZ ;  /* 0x000000ef530b7224 */ /* 0x002fe400078e02ff */
[----:B------:R-:W-:Y:S02]  /*22b80*/  VIADD R5, R9, 0x10 ;  /* 0x0000001009057836 */ /* 0x000fe40000000000 */
[----:B------:R-:W-:Y:S01]  /*22b90*/  IMAD R11, R82, R76, R11 ;  /* 0x0000004c520b7224 */ /* 0x000fe200078e020b */
[----:B------:R-:W-:Y:S01]  /*22ba0*/  IADD3 R76, P1, R8, R78, RZ ;  /* 0x0000004e084c7210 */ /* 0x000fe20007f3e0ff */
[----:B------:R-:W-:Y:S01]  /*22bb0*/  IMAD.IADD R4, R3, 0x1, -R4 ;  /* 0x0000000103047824 */ /* 0x000fe200078e0a04 */
[-C--:B------:R-:W-:Y:S01]  /*22bc0*/  ISETP.GE.AND P0, PT, R5, R240.reuse, PT ;  /* 0x000000f00500720c */ /* 0x080fe20003f06270 */
[C---:B------:R-:W-:Y:S01]  /*22bd0*/  VIADD R5, R9.reuse, 0x30 ;  /* 0x0000003009057836 */ /* 0x040fe20000000000 */
[----:B------:R-:W-:Y:S01]  /*22be0*/  IADD3.X R77, R0, R79, R11, P1, !PT ;  /* 0x0000004f004d7210 */ /* 0x000fe20000ffe40b */
[----:B------:R-:W-:Y:S01]  /*22bf0*/  IMAD.SHL.U32 R4, R4, 0x8, RZ ;  /* 0x0000000804047824 */ /* 0x000fe200078e00ff */
[----:B------:R-:W-:-:S02]  /*22c00*/  ISETP.GE.AND P1, PT, R9, R240, PT ;  /* 0x000000f00900720c */ /* 0x000fc40003f26270 */
[----:B------:R-:W-:Y:S01]  /*22c10*/  IADD3 R3, R9, 0x20, RZ ;  /* 0x0000002009037810 */ /* 0x000fe20007ffe0ff */
[----:B------:R-:W-:Y:S01]  /*22c20*/  IMAD.WIDE.U32 R80, R80, R237, R76 ;  /* 0x000000ed50507225 */ /* 0x000fe200078e004c */
[-C--:B------:R-:W-:Y:S02]  /*22c30*/  ISETP.GE.AND P5, PT, R5, R240.reuse, PT ;  /* 0x000000f00500720c */ /* 0x080fe40003fa6270 */
[----:B------:R-:W-:Y:S01]  /*22c40*/  ISETP.GE.AND P6, PT, R3, R240, PT ;  /* 0x000000f00300720c */ /* 0x000fe20003fc6270 */
[C---:B------:R-:W-:Y:S01]  /*22c50*/  VIADD R5, R4.reuse, 0x40 ;  /* 0x0000004004057836 */ /* 0x040fe20000000000 */
[----:B------:R-:W-:Y:S01]  /*22c60*/  SHF.R.S32.HI R11, RZ, 0x1f, R9 ;  /* 0x0000001fff0b7819 */ /* 0x000fe20000011409 */
[C---:B------:R-:W-:Y:S01]  /*22c70*/  VIADD R77, R4.reuse, 0x80 ;  /* 0x00000080044d7836 */ /* 0x040fe20000000000 */
[----:B------:R-:W-:Y:S01]  /*22c80*/  IADD3 R3, R4, 0xc0, RZ ;  /* 0x000000c004037810 */ /* 0x000fe20007ffe0ff */
[----:B------:R-:W-:Y:S02]  /*22c90*/  IMAD.IADD R89, R81, 0x1, R2 ;  /* 0x0000000151597824 */ /* 0x000fe400078e0202 */
[----:B------:R-:W-:Y:S06]  /*22ca0*/  @P1 BRA `(.L_x_1475) ;  /* 0x00000000005c1947 */ /* 0x000fec0003800000 */
        /* <DEDUP_REMOVED lines=23> */
.L_x_1475:
[----:B------:R-:W-:Y:S05]  /*22e20*/  BSYNC B0 ;  /* 0x0000000000007941 */ /* 0x000fea0003800000 */
.L_x_1474:
[----:B------:R-:W-:Y:S04]  /*22e30*/  BSSY B0, `(.L_x_1476) ;  /* 0x000001c000007945 */ /* 0x000fe80003800000 */
[----:B------:R-:W-:Y:S05]  /*22e40*/  @P0 BRA `(.L_x_1477) ;  /* 0x0000000000680947 */ /* 0x000fea0003800000 */
        /* <DEDUP_REMOVED lines=26> */
.L_x_1477:
[----:B------:R-:W-:Y:S05]  /*22ff0*/  BSYNC B0 ;  /* 0x0000000000007941 */ /* 0x000fea0003800000 */
.L_x_1476:
[----:B------:R-:W-:Y:S04]  /*23000*/  BSSY B0, `(.L_x_1478) ;  /* 0x000001c000007945 */ /* 0x000fe80003800000 */
[----:B------:R-:W-:Y:S05]  /*23010*/  @P6 BRA `(.L_x_1479) ;  /* 0x0000000000686947 */ /* 0x000fea0003800000 */
[----:B--2---:R-:W-:Y:S01]  /*23020*/  IADD3 R19, P3, R9, 0x20, RZ ;  /* 0x0000002009137810 */ /* 0x004fe20007f7e0ff */
        /* <DEDUP_REMOVED lines=25> */
.L_x_1479:
[----:B------:R-:W-:Y:S05]  /*231c0*/  BSYNC B0 ;  /* 0x0000000000007941 */ /* 0x000fea0003800000 */
.L_x_1478:
[----:B------:R-:W-:-:S04]  /*231d0*/  MOV R237, 0x0 ;  /* 0x0000000000ed7802 */ /* 0x000fc80000000f00 */
[----:B-123-5:R-:W-:Y:S05]  /*231e0*/  @P5 RET.REL.NODEC R236 `(_ZN5flash24flash_fwd_splitkv_kernelI23Flash_fwd_kernel_traitsILi256ELi64ELi64ELi4ELb0ELb0EN7cutlass10bfloat16_tE19Flash_kernel_traitsILi256ELi64ELi64ELi4ES3_EELb0ELb0ELb0ELb0ELb0ELb1ELb0ELb1EEEvNS_16Flash_fwd_paramsE) ;  /* 0xfffffdccec845950 */ /* 0x02efea0003c3ffff */
[----:B------:R-:W-:Y:S01]  /*231f0*/  IADD3 R9, P0, R9, 0x30, RZ ;  /* 0x0000003009097810 */ /* 0x000fe20007f1e0ff */
[----:B------:R-:W-:Y:S01]  /*23200*/  IMAD.MOV.U32 R4, RZ, RZ, R80 ;  /* 0x000000ffff047224 */ /* 0x000fe200078e0050 */
[-C--:B------:R-:W-:Y:S01]  /*23210*/  ISETP.GE.AND P3, PT, R86, R10.reuse, PT ;  /* 0x0000000a5600720c */ /* 0x080fe20003f66270 */
[----:B------:R-:W-:Y:S01]  /*23220*/  IMAD.MOV.U32 R237, RZ, RZ, 0x0 ;  /* 0x00000000ffed7424 */ /* 0x000fe200078e00ff */
[-C--:B------:R-:W-:Y:S01]  /*23230*/  ISETP.GE.AND P2, PT, R5, R10.reuse, PT ;  /* 0x0000000a0500720c */ /* 0x080fe20003f46270 */
[----:B------:R-:W-:Y:S01]  /*23240*/  IMAD.X R11, RZ, RZ, R11, P0 ;  /* 0x000000ffff0b7224 */ /* 0x000fe200000e060b */
[-C--:B------:R-:W-:Y:S01]  /*23250*/  ISETP.GE.AND P1, PT, R77, R10.reuse, PT ;  /* 0x0000000a4d00720c */ /* 0x080fe20003f26270 */
[----:B------:R-:W-:Y:S01]  /*23260*/  IMAD.MOV.U32 R5, RZ, RZ, R89 ;  /* 0x000000ffff057224 */ /* 0x000fe200078e0059 */
[----:B------:R-:W-:Y:S01]  /*23270*/  ISETP.GE.AND P0, PT, R3, R10, PT ;  /* 0x0000000a0300720c */ /* 0x000fe20003f06270 */
[----:B------:R-:W-:Y:S02]  /*23280*/  IMAD R11, R11, R82, RZ ;  /* 0x000000520b0b7224 */ /* 0x000fe400078e02ff */
[----:B------:R-:W-:-:S04]  /*23290*/  IMAD.WIDE.U32 R4, R82, R9, R4 ;  /* 0x0000000952047225 */ /* 0x000fc800078e0004 */
        /* <DEDUP_REMOVED lines=8> */
[----:B------:R-:W-:-:S04]  /*23320*/  LEA R2, P4, R4, R84, 0x1 ;  /* 0x0000005404027211 */ /* 0x000fc800078808ff */
[----:B------:R-:W-:-:S05]  /*23330*/  LEA.HI.X R3, R4, R85, R11, 0x1, P4 ;  /* 0x0000005504037211 */ /* 0x000fca00020f0c0b */
[----:B------:R-:W-:Y:S04]  /*23340*/  @!P3 ST.E.128 desc[UR10][R2.64], R56 ;  /* 0x000000380200b985 */ /* 0x000fe8000c101d0a */
[----:B------:R-:W-:Y:S04]  /*23350*/  @!P2 ST.E.128 desc[UR8][R2.64+0x80], R40 ;  /* 0x000080280200a985 */ /* 0x000fe8000c101d08 */
[----:B------:R1:W-:Y:S02]  /*23360*/  @!P1 ST.E.128 desc[UR4][R2.64+0x100], R24 ;  /* 0x0001001802009985 */ /* 0x0003e4000c101d04 */
[----:B-1----:R-:W-:Y:S05]  /*23370*/  @P0 RET.REL.NODEC R236 `(_ZN5flash24flash_fwd_splitkv_kernelI23Flash_fwd_kernel_traitsILi256ELi64ELi64ELi4ELb0ELb0EN7cutlass10bfloat16_tE19Flash_kernel_traitsILi256ELi64ELi64ELi4ES3_EELb0ELb0ELb0ELb0ELb0ELb1ELb0ELb1EEEvNS_16Flash_fwd_paramsE) ;  /* 0xfffffdccec200950 */ /* 0x002fea0003c3ffff */
[----:B------:R-:W-:Y:S01]  /*23380*/  R2UR UR4, R6 ;  /* 0x00000000060472ca */ /* 0x000fe200000e0000 */
[----:B------:R-:W-:Y:S01]  /*23390*/  IMAD.MOV.U32 R237, RZ, RZ, 0x0 ;  /* 0x00000000ffed7424 */ /* 0x000fe200078e00ff */
[----:B------:R-:W-:-:S13]  /*233a0*/  R2UR UR5, R7 ;  /* 0x00000000070572ca */ /* 0x000fda00000e0000 */
[----:B------:R1:W-:Y:S02]  /*233b0*/  ST.E.128 desc[UR4][R2.64+0x180], R72 ;  /* 0x0001804802007985 */ /* 0x0003e4000c101d04 */
[----:B-1----:R-:W-:Y:S05]  /*233c0*/  RET.REL.NODEC R236 `(_ZN5flash24flash_fwd_splitkv_kernelI23Flash_fwd_kernel_traitsILi256ELi64ELi64ELi4ELb0ELb0EN7cutlass10bfloat16_tE19Flash_kernel_traitsILi256ELi64ELi64ELi4ES3_EELb0ELb0ELb0ELb0ELb0ELb1ELb0ELb1EEEvNS_16Flash_fwd_paramsE) ;  /* 0xfffffdccec0c7950 */ /* 0x002fea0003c3ffff */
.L_x_1468:
[----:B------:R-:W-:Y:S01]  /*233d0*/  MOV R5, 0x2 ;  /* 0x0000000200057802 */ /* 0x000fe20000000f00 */
[----:B------:R-:W-:Y:S01]  /*233e0*/  IMAD.MOV.U32 R0, RZ, RZ, 0x1f ;  /* 0x0000001fff007424 */ /* 0x000fe200078e00ff */
[----:B------:R-:W-:-:S07]  /*233f0*/  MOV R2, 0xffffffff ;  /* 0xffffffff00027802 */ /* 0x000fce0000000f00 */
[----:B-1---5:R-:W-:Y:S05]  /*23400*/  WARPSYNC.COLLECTIVE R2, `(.L_x_1480) ;  /* 0x0000000002087348 */ /* 0x022fea0003c00000 */
[----:B------:R2:W3:Y:S02]  /*23410*/  SHFL.BFLY P0, R13, R249, R5, R0 ;  /* 0x0c000005f90d7389 */ /* 0x0004e40000000000 */
[----:B-123-5:R-:W-:Y:S01]  /*23420*/  ENDCOLLECTIVE ;  /* 0x000000000000791b */ /* 0x02efe20003800000 */
.L_x_1480:
[----:B------:R-:W-:Y:S02]  /*23430*/  IMAD.MOV.U32 R8, RZ, RZ, R13 ;  /* 0x000000ffff087224 */ /* 0x000fe400078e000d */
[----:B------:R-:W-:Y:S02]  /*23440*/  IMAD.MOV.U32 R5, RZ, RZ, 0x1 ;  /* 0x00000001ff057424 */ /* 0x000fe400078e00ff */
[----:B------:R-:W-:-:S05]  /*23450*/  FADD.FTZ R9, R8, R249 ;  /* 0x000000f908097221 */ /* 0x000fca0000010000 */
[----:B------:R-:W-:-:S07]  /*23460*/  MOV R249, R9 ;  /* 0x0000000900f97202 */ /* 0x000fce0000000f00 */
[----:B------:R-:W-:Y:S05]  /*23470*/  WARPSYNC.COLLECTIVE R2, `(.L_x_1481) ;  /* 0x0000000002087348 */ /* 0x000fea0003c00000 */
[----:B------:R1:W2:Y:S02]  /*23480*/  SHFL.BFLY P0, R13, R249, R5, R0 ;  /* 0x0c000005f90d7389 */ /* 0x0002a40000000000 */
[----:B-12---:R-:W-:Y:S01]  /*23490*/  ENDCOLLECTIVE ;  /* 0x000000000000791b */ /* 0x006fe20003800000 */
.L_x_1481:
[----:B------:R-:W-:Y:S01]  /*234a0*/  MOV R249, R247 ;  /* 0x000000f700f97202 */ /* 0x000fe20000000f00 */
[----:B------:R-:W-:Y:S01]  /*234b0*/  IMAD.MOV.U32 R5, RZ, RZ, 0x2 ;  /* 0x00000002ff057424 */ /* 0x000fe200078e00ff */
[----:B------:R-:W-:-:S07]  /*234c0*/  MOV R8, R13 ;  /* 0x0000000d00087202 */ /* 0x000fce0000000f00 */
[----:B------:R-:W-:Y:S05]  /*234d0*/  WARPSYNC.COLLECTIVE R2, `(.L_x_1482) ;  /* 0x0000000002087348 */ /* 0x000fea0003c00000 */
[----:B------:R1:W2:Y:S02]  /*234e0*/  SHFL.BFLY P0, R13, R249, R5, R0 ;  /* 0x0c000005f90d7389 */ /* 0x0002a40000000000 */
[----:B-12---:R-:W-:Y:S01]  /*234f0*/  ENDCOLLECTIVE ;  /* 0x000000000000791b */ /* 0x006fe20003800000 */
.L_x_1482:
[----:B------:R-:W-:Y:S01]  /*23500*/  FADD.FTZ R8, R9, R8 ;  /* 0x0000000809087221 */ /* 0x000fe20000010000 */
[----:B------:R-:W-:Y:S01]  /*23510*/  FADD.FTZ R12, R13, R247 ;  /* 0x000000f70d0c7221 */ /* 0x000fe20000010000 */
[----:B------:R-:W-:-:S04]  /*23520*/  MOV R5, 0x1 ;  /* 0x0000000100057802 */ /* 0x000fc80000000f00 */
[----:B------:R-:W-:-:S07]  /*23530*/  MOV R249, R12 ;  /* 0x0000000c00f97202 */ /* 0x000fce0000000f00 */
[----:B------:R-:W-:Y:S05]  /*23540*/  WARPSYNC.COLLECTIVE R2, `(.L_x_1483) ;  /* 0x0000000002087348 */ /* 0x000fea0003c00000 */
[----:B------:R1:W2:Y:S02]  /*23550*/  SHFL.BFLY P0, R13, R249, R5, R0 ;  /* 0x0c000005f90d7389 */ /* 0x0002a40000000000 */
[----:B-12---:R-:W-:Y:S01]  /*23560*/  ENDCOLLECTIVE ;  /* 0x000000000000791b */ /* 0x006fe20003800000 */
.L_x_1483:
[----:B------:R-:W-:Y:S05]  /*23570*/  BRA `(.L_x_1484) ;  /* 0xffffffd800d87947 */ /* 0x000fea000383ffff */
.L_x_1485:
        /* <DEDUP_REMOVED lines=16> */
.L_x_9001:


//--------------------- .text._ZN5flash24flash_fwd_splitkv_kernelI23Flash_fwd_kernel_traitsILi256ELi64ELi64ELi4ELb0ELb0EN7cutlass10bfloat16_tE19Flash_kernel_traitsILi256ELi64ELi64ELi4ES3_EELb0ELb0ELb0ELb0ELb0ELb0ELb1ELb0EEEvNS_16Flash_fwd_paramsE --------------------------
	.section	.text._ZN5flash24flash_fwd_splitkv_kernelI23Flash_fwd_kernel_traitsILi256ELi64ELi64ELi4ELb0ELb0EN7cutlass10bfloat16_tE19Flash_kernel_traitsILi256ELi64ELi64ELi4ES3_EELb0ELb0ELb0ELb0ELb0ELb0ELb1ELb0EEEvNS_16Flash_fwd_paramsE,"ax",@progbits
	.align	128
        .global         _ZN5flash24flash_fwd_splitkv_kernelI23Flash_fwd_kernel_traitsILi256ELi64ELi64ELi4ELb0ELb0EN7cutlass10bfloat16_tE19Flash_kernel_traitsILi256ELi64ELi64ELi4ES3_EELb0ELb0ELb0ELb0ELb0ELb0ELb1ELb0EEEvNS_16Flash_fwd_paramsE
        .type           _ZN5flash24flash_fwd_splitkv_kernelI23Flash_fwd_kernel_traitsILi256ELi64ELi64ELi4ELb0ELb0EN7cutlass10bfloat16_tE19Flash_kernel_traitsILi256ELi64ELi64ELi4ES3_EELb0ELb0ELb0ELb0ELb0ELb0ELb1ELb0EEEvNS_16Flash_fwd_paramsE,@function
        .size           _ZN5flash24flash_fwd_splitkv_kernelI23Flash_fwd_kernel_traitsILi256ELi64ELi64ELi4ELb0ELb0EN7cutlass10bfloat16_tE19Flash_kernel_traitsILi256ELi64ELi64ELi4ES3_EELb0ELb0ELb0ELb0ELb0ELb0ELb1ELb0EEEvNS_16Flash_fwd_paramsE,(.L_x_9042 - _ZN5flash24flash_fwd_splitkv_kernelI23Flash_fwd_kernel_traitsILi256ELi64ELi64ELi4ELb0ELb0EN7cutlass10bfloat16_tE19Flash_kernel_traitsILi256ELi64ELi64ELi4ES3_EELb0ELb0ELb0ELb0ELb0ELb0ELb1ELb0EEEvNS_16Flash_fwd_paramsE)
        .other          _ZN5flash24flash_fwd_splitkv_kernelI23Flash_fwd_kernel_traitsILi256ELi64ELi64ELi4ELb0ELb0EN7cutlass10bfloat16_tE19Flash_kernel_traitsILi256ELi64ELi64ELi4ES3_EELb0ELb0ELb0ELb0ELb0ELb0ELb1ELb0EEEvNS_16Flash_fwd_paramsE,@"STO_CUDA_ENTRY STV_DEFAULT"
_ZN5flash24flash_fwd_splitkv_kernelI23Flash_fwd_kernel_traitsILi256ELi64ELi64ELi4ELb0ELb0EN7cutlass10bfloat16_tE19Flash_kernel_traitsILi256ELi64ELi64ELi4ES3_EELb0ELb0ELb0ELb0ELb0ELb0ELb1ELb0EEEvNS_16Flash_fwd_paramsE:
.text._ZN5flash24flash_fwd_splitkv_kernelI23Flash_fwd_kernel_traitsILi256ELi64ELi64ELi4ELb0ELb0EN7cutlass10bfloat16_tE19Flash_kernel_traitsILi256ELi64ELi64ELi4ES3_EELb0ELb0ELb0ELb0ELb0ELb0ELb1ELb0EEEvNS_16Flash_fwd_paramsE:
[----:B------:R-:W-:Y:S01]  /*0000*/  LDC R1, c[0x0][0x28] ;  /* 0x00000a00ff017b82 */ /* 0x000fe20000000800 */
[----:B------:R-:W-:-:S07]  /*0010*/  ULDC UR6, c[0x0][0x270] ;  /* 0x00009c0000067ab9 */ /* 0x000fce0000000800 */
[----:B------:R-:W1:Y:S01]  /*0020*/  S2UR UR8, SR_CTAID.Z ;  /* 0x00000000000879c3 */ /* 0x000e620000002700 */
[----:B------:R-:W2:Y:S01]  /*0030*/  I2F.U32.RP R2, UR6 ;  /* 0x0000000600027d06 */ /* 0x000ea20008209000 */
[----:B------:R-:W-:Y:S01]  /*0040*/  UISETP.NE.U32.AND UP2, UPT, UR6, URZ, UPT ;  /* 0x0000003f0600728c */ /* 0x000fe2000bf45070 */
[----:B------:R-:W-:Y:S01]  /*0050*/  ULDC.64 UR10, c[0x0][0x2f0] ;  /* 0x0000bc00000a7ab9 */ /* 0x000fe20000000a00 */
[----:B------:R-:W-:-:S05]  /*0060*/  ULDC.64 UR20, c[0x0][0x208] ;  /* 0x0000820000147ab9 */ /* 0x000fca0000000a00 */
[----:B--2---:R-:W2:Y:S02]  /*0070*/  MUFU.RCP R0, R2 ;  /* 0x0000000200007308 */ /* 0x004ea40000001000 */
[----:B--2---:R-:W-:-:S06]  /*0080*/  VIADD R0, R0, 0xffffffe ;  /* 0x0ffffffe00007836 */ /* 0x004fcc0000000000 */
[----:B------:R-:W2:Y:S02]  /*0090*/  F2I.FTZ.U32.TRUNC.NTZ R0, R0 ;  /* 0x0000000000007305 */ /* 0x000ea4000021f000 */
[----:B--2---:R-:W-:-:S13]  /*00a0*/  R2UR UR5, R0 ;  /* 0x00000000000572ca */ /* 0x004fda00000e0000 */
[----:B------:R-:W-:-:S04]  /*00b0*/  UIADD3 UR4, URZ, -UR5, URZ ;  /* 0x800000053f047290 */ /* 0x000fc8000fffe03f */
[----:B------:R-:W-:-:S03]  /*00c0*/  UIMAD UR7, UR4, UR6, URZ ;  /* 0x00000006040772a4 */ /* 0x000fc6000f8e023f */
[----:B------:R-:W-:Y:S02]  /*00d0*/  UMOV UR4, URZ ;  /* 0x0000003f00047c82 */ /* 0x000fe40008000000 */
[----:B------:R-:W-:-:S04]  /*00e0*/  UIMAD.WIDE.U32 UR4, UR5, UR7, UR4 ;  /* 0x00000007050472a5 */ /* 0x000fc8000f8e0004 */
[----:B-1----:R-:W-:-:S03]  /*00f0*/  UIMAD.WIDE.U32 UR14, UR5, UR8, URZ ;  /* 0x00000008050e72a5 */ /* 0x002fc6000f8e003f */
[----:B------:R-:W-:Y:S01]  /*0100*/  ULDC.64 UR4, c[0x0][0x2f0] ;  /* 0x0000bc0000047ab9 */ /* 0x000fe20000000a00 */
[----:B------:R-:W-:Y:S02]  /*0110*/  UIADD3 UR7, -UR15, URZ, URZ ;  /* 0x0000003f0f077290 */ /* 0x000fe4000fffe13f */
[----:B------:R-:W-:Y:S02]  /*0120*/  UISETP.NE.U32.AND UP1, UPT, UR4, URZ, UPT ;  /* 0x0000003f0400728c */ /* 0x000fe4000bf25070 */
[----:B------:R-:W-:Y:S02]  /*0130*/  UIMAD UR7, UR6, UR7, UR8 ;  /* 0x00000007060772a4 */ /* 0x000fe4000f8e0208 */
[----:B------:R-:W-:Y:S02]  /*0140*/  UISETP.NE.AND.EX UP1, UPT, UR5, URZ, UPT, UP1 ;  /* 0x0000003f0500728c */ /* 0x000fe4000bf25310 */
[----:B------:R-:W-:Y:S01]  /*0150*/  UISETP.GE.U32.AND UP0, UPT, UR7, UR6, UPT ;  /* 0x000000060700728c */ /* 0x000fe2000bf06070 */
[----:B------:R-:W-:-:S03]  /*0160*/  ULDC.64 UR4, c[0x0][0x300] ;  /* 0x0000c00000047ab9 */ /* 0x000fc60000000a00 */
[----:B------:R-:W-:-:S07]  /*0170*/  PLOP3.LUT P2, PT, PT, PT, UP1, 0x80, 0x0 ;  /* 0x000000000000781c */ /* 0x000fce0003f4f018 */
[----:B------:R-:W-:Y:S02]  /*0180*/  @UP0 UIADD3 UR7, UR7, -UR6, URZ ;  /* 0x8000000607070290 */ /* 0x000fe4000fffe03f */
[----:B------:R-:W-:Y:S02]  /*0190*/  @UP0 UIADD3 UR15, UR15, 0x1, URZ ;  /* 0x000000010f0f0890 */ /* 0x000fe4000fffe03f */
[----:B------:R-:W-:Y:S02]  /*01a0*/  UISETP.GE.U32.AND UP3, UPT, UR7, UR6, UPT ;  /* 0x000000060700728c */ /* 0x000fe4000bf66070 */
[----:B------:R-:W-:Y:S01]  /*01b0*/  UISETP.NE.U32.AND UP0, UPT, UR4, URZ, UPT ;  /* 0x0000003f0400728c */ /* 0x000fe2000bf05070 */
[----:B------:R-:W-:-:S03]  /*01c0*/  ULDC.U8 UR7, c[0x0][0x3c2] ;  /* 0x0000f08000077ab9 */ /* 0x000fc60000000000 */
[----:B------:R-:W-:-:S03]  /*01d0*/  UISETP.NE.AND.EX UP0, UPT, UR5, URZ, UPT, UP0 ;  /* 0x0000003f0500728c */ /* 0x000fc6000bf05300 */
[----:B------:R-:W-:Y:S02]  /*01e0*/  ULDC.64 UR4, c[0x0][0x2f8] ;  /* 0x0000be0000047ab9 */ /* 0x000fe40000000a00 */
[----:B------:R-:W-:Y:S02]  /*01f0*/  @UP3 UIADD3 UR15, UR15, 0x1, URZ ;  /* 0x000000010f0f3890 */ /* 0x000fe4000fffe03f */
[----:B------:R-:W-:Y:S01]  /*0200*/  @!UP2 ULOP3.LUT UR15, URZ, UR6, URZ, 0x33, !UPT ;  /* 0x000000063f0fa292 */ /* 0x000fe2000f8e333f */
[----:B------:R-:W-:Y:S01]  /*0210*/  PLOP3.LUT P0, PT, PT, PT, UP0, 0x80, 0x0 ;  /* 0x000000000000781c */ /* 0x000fe20003f0f008 */
[----:B------:R-:W-:Y:S02]  /*0220*/  UISETP.NE.AND UP3, UPT, UR7, URZ, UPT ;  /* 0x0000003f0700728c */ /* 0x000fe4000bf65270 */
[----:B------:R-:W-:Y:S01]  /*0230*/  UIMAD.WIDE UR10, UR15, 0x4, UR10 ;  /* 0x000000040f0a78a5 */ /* 0x000fe2000f8e020a */
[----:B------:R-:W-:Y:S01]  /*0240*/  @UP0 ULDC.64 UR12, c[0x0][0x300] ;  /* 0x0000c000000c0ab9 */ /* 0x000fe20000000a00 */
[----:B------:R-:W-:-:S02]  /*0250*/  UISETP.EQ.U32.AND UP2, UPT, UR4, URZ, UPT ;  /* 0x0000003f0400728c */ /* 0x000fc4000bf42070 */
[----:B------:R-:W-:Y:S02]  /*0260*/  @UP0 UIMAD.WIDE UR12, UR15, 0x4, UR12 ;  /* 0x000000040f0c08a5 */ /* 0x000fe4000f8e020c */
[----:B------:R-:W-:Y:S01]  /*0270*/  IMAD.U32 R10, RZ, RZ, UR10 ;  /* 0x0000000aff0a7e24 */ /* 0x000fe2000f8e00ff */
[----:B------:R-:W-:Y:S01]  /*0280*/  UISETP.EQ.OR.EX UP2, UPT, UR5, URZ, !UP3, UP2 ;  /* 0x0000003f0500728c */ /* 0x000fe2000df42720 */
[----:B------:R-:W-:Y:S01]  /*0290*/  IMAD.U32 R11, RZ, RZ, UR11 ;  /* 0x0000000bff0b7e24 */ /* 0x000fe2000f8e00ff */
[----:B------:R-:W-:Y:S01]  /*02a0*/  ULDC.64 UR10, c[0x0][0x2f8] ;  /* 0x0000be00000a7ab9 */ /* 0x000fe20000000a00 */
[----:B------:R-:W-:Y:S02]  /*02b0*/  IMAD.U32 R8, RZ, RZ, UR12 ;  /* 0x0000000cff087e24 */ /* 0x000fe4000f8e00ff */
[----:B------:R-:W-:Y:S01]  /*02c0*/  IMAD.U32 R9, RZ, RZ, UR13 ;  /* 0x0000000dff097e24 */ /* 0x000fe2000f8e00ff */
[----:B------:R-:W2:Y:S04]  /*02d0*/  @P2 LDG.E R6, desc[UR20][R10.64] ;  /* 0x000000140a062981 */ /* 0x000ea8000c1e1900 */
[----:B------:R-:W3:Y:S01]  /*02e0*/  @P2 LDG.E R0, desc[UR20][R10.64+0x4] ;  /* 0x000004140a002981 */ /* 0x000ee2000c1e1900 */
[----:B------:R-:W-:Y:S01]  /*02f0*/  PLOP3.LUT P1, PT, PT, PT, UP2, 0x80, 0x0 ;  /* 0x000000000000781c */ /* 0x000fe20003f2f028 */
[----:B------:R-:W-:-:S02]  /*0300*/  UIMAD.WIDE UR10, UR15, 0x4, UR10 ;  /* 0x000000040f0a78a5 */ /* 0x000fc4000f8e020a */
[----:B------:R-:W4:Y:S04]  /*0310*/  @P0 LDG.E R2, desc[UR20][R8.64] ;  /* 0x0000001408020981 */ /* 0x000f28000c1e1900 */
        /* <DEDUP_REMOVED lines=8> */
[----:B------:R-:W1:Y:S01]  /*03a0*/  S2UR UR10, SR_CTAID.Y ;  /* 0x00000000000a79c3 */ /* 0x000e620000002600 */
[----:B--2---:R-:W-:-:S02]  /*03b0*/  @P2 R2UR UR14, R6 ;  /* 0x00000000060e22ca */ /* 0x004fc400000e0000 */
[----:B---3--:R-:W-:Y:S02]  /*03c0*/  @P2 R2UR UR13, R0 ;  /* 0x00000000000d22ca */ /* 0x008fe400000e0000 */
[----:B----4-:R-:W-:Y:S02]  /*03d0*/  @P0 R2UR UR7, R2 ;  /* 0x00000000020702ca */ /* 0x010fe400000e0000 */
[----:B------:R-:W-:-:S04]  /*03e0*/  ISETP.NE.U32.AND P0, PT, RZ, UR4, PT ;  /* 0x00000004ff007c0c */ /* 0x000fc8000bf05070 */
[----:B------:R-:W-:-:S05]  /*03f0*/  ISETP.NE.AND.EX P0, PT, RZ, UR5, PT, P0 ;  /* 0x00000005ff007c0c */ /* 0x000fca000bf05300 */
[----:B------:R-:W-:Y:S02]  /*0400*/  @UP1 UIADD3 UR13, UR13, -UR14, URZ ;  /* 0x8000000e0d0d1290 */ /* 0x000fe4000fffe03f */
[----:B------:R-:W-:Y:S01]  /*0410*/  UIADD3 UR4, -UR15, URZ, URZ ;  /* 0x0000003f0f047290 */ /* 0x000fe2000fffe13f */
[----:B-----5:R-:W-:-:S03]  /*0420*/  @!P1 R2UR UR16, R3 ;  /* 0x00000000031092ca */ /* 0x020fc600000e0000 */
[----:B------:R-:W-:Y:S01]  /*0430*/  UIMAD UR8, UR6, UR4, UR8 ;  /* 0x00000004060872a4 */ /* 0x000fe2000f8e0208 */
[----:B------:R-:W-:Y:S01]  /*0440*/  @!UP1 ULDC UR13, c[0x0][0x2c4] ;  /* 0x0000b100000d9ab9 */ /* 0x000fe20000000800 */
[----:B-1----:R-:W-:Y:S10]  /*0450*/  @!P0 BRA `(.L_x_1486) ;  /* 0x00000000001c8947 */ /* 0x002ff40003800000 */
[----:B------:R-:W-:-:S13]  /*0460*/  PLOP3.LUT P0, PT, PT, PT, UP3, 0x80, 0x0 ;  /* 0x000000000000781c */ /* 0x000fda0003f0f038 */
[----:B------:R-:W2:Y:S04]  /*0470*/  @P0 LDG.E R0, desc[UR20][R4.64+0x4] ;  /* 0x0000041404000981 */ /* 0x000ea8000c1e1900 */
[----:B------:R-:W3:Y:S01]  /*0480*/  @!P0 LDG.E R2, desc[UR20][R4.64] ;  /* 0x0000001404028981 */ /* 0x000ee2000c1e1900 */
[----:B--2---:R-:W-:-:S13]  /*0490*/  @P0 R2UR UR11, R0 ;  /* 0x00000000000b02ca */ /* 0x004fda00000e0000 */
[----:B------:R-:W-:-:S07]  /*04a0*/  @UP3 UIADD3 UR11, UR11, -UR16, URZ ;  /* 0x800000100b0b3290 */ /* 0x000fce000fffe03f */
[----:B---3--:R-:W-:Y:S01]  /*04b0*/  @!P0 R2UR UR11, R2 ;  /* 0x00000000020b82ca */ /* 0x008fe200000e0000 */
[----:B------:R-:W-:-:S14]  /*04c0*/  BRA `(.L_x_1487) ;  /* 0x0000000000047947 */ /* 0x000fdc0003800000 */
.L_x_1486:
[----:B------:R-:W-:-:S04]  /*04d0*/  ULDC UR11, c[0x0][0x2c8] ;  /* 0x0000b200000b7ab9 */ /* 0x000fc80000000800 */
.L_x_1487:
[----:B------:R-:W-:Y:S02]  /*04e0*/  ULDC.64 UR4, c[0x0][0x308] ;  /* 0x0000c20000047ab9 */ /* 0x000fe40000000a00 */
[----:B------:R-:W-:-:S04]  /*04f0*/  UISETP.NE.U32.AND UP2, UPT, UR4, URZ, UPT ;  /* 0x0000003f0400728c */ /* 0x000fc8000bf45070 */
[----:B------:R-:W-:-:S06]  /*0500*/  UISETP.NE.AND.EX UP2, UPT, UR5, URZ, UPT, UP2 ;  /* 0x0000003f0500728c */ /* 0x000fcc000bf45320 */
[----:B------:R-:W-:-:S05]  /*0510*/  PLOP3.LUT P1, PT, PT, PT, UP2, 0x80, 0x0 ;  /* 0x000000000000781c */ /* 0x000fca0003f2f028 */
[----:B------:R-:W-:Y:S02]  /*0520*/  @UP2 ULDC.64 UR4, c[0x0][0x308] ;  /* 0x0000c20000042ab9 */ /* 0x000fe40000000a00 */
[----:B------:R-:W-:-:S06]  /*0530*/  @UP2 UIMAD.WIDE UR4, UR15, 0x4, UR4 ;  /* 0x000000040f0428a5 */ /* 0x000fcc000f8e0204 */
[----:B------:R-:W-:Y:S02]  /*0540*/  IMAD.U32 R3, RZ, RZ, UR5 ;  /* 0x00000005ff037e24 */ /* 0x000fe4000f8e00ff */
[----:B------:R-:W-:-:S05]  /*0550*/  IMAD.U32 R2, RZ, RZ, UR4 ;  /* 0x00000004ff027e24 */ /* 0x000fca000f8e00ff */
[----:B------:R1:W5:Y:S01]  /*0560*/  @P1 LDG.E R3, desc[UR20][R2.64] ;  /* 0x0000001402031981 */ /* 0x000362000c1e1900 */
[----:B------:R-:W-:-:S04]  /*0570*/  USHF.L.U32 UR9, UR9, 0x6, URZ ;  /* 0x0000000609097899 */ /* 0x000fc8000800063f */
[----:B------:R-:W-:-:S06]  /*0580*/  UISETP.GT.AND UP0, UPT, UR13, UR9, UPT ;  /* 0x000000090d00728c */ /* 0x000fcc000bf04270 */
[----:B------:R-:W-:-:S13]  /*0590*/  PLOP3.LUT P0, PT, PT, PT, UP0, 0x80, 0x0 ;  /* 0x000000000000781c */ /* 0x000fda0003f0f008 */
[----:B------:R-:W-:Y:S05]  /*05a0*/  @!P0 EXIT ;  /* 0x000000000000894d */ /* 0x000fea0003800000 */
[----:B------:R-:W-:Y:S01]  /*05b0*/  ULDC UR17, c[0x0][0x10] ;  /* 0x0000040000117ab9 */ /* 0x000fe20000000800 */
[----:B------:R-:W1:Y:S01]  /*05c0*/  LDC R0, c[0x0][0x10] ;  /* 0x00000400ff007b82 */ /* 0x000e620000000800 */
[----:B------:R-:W-:Y:S01]  /*05d0*/  ULDC UR5, c[0x0][0x2c8] ;  /* 0x0000b20000057ab9 */ /* 0x000fe20000000800 */
[----:B-----5:R-:W-:Y:S01]  /*05e0*/  @P1 R2UR UR22, R3 ;  /* 0x00000000031612ca */ /* 0x020fe200000e0000 */
[----:B------:R-:W-:-:S04]  /*05f0*/  UIADD3 UR5, UR5, 0x3f, URZ ;  /* 0x0000003f05057890 */ /* 0x000fc8000fffe03f */
[----:B------:R-:W-:-:S04]  /*0600*/  USHF.R.S32.HI UR4, URZ, 0x1f, UR5 ;  /* 0x0000001f3f047899 */ /* 0x000fc80008011405 */
[----:B------:R-:W-:-:S04]  /*0610*/  ULEA.HI UR4, UR4, UR5, URZ, 0x6 ;  /* 0x0000000504047291 */ /* 0x000fc8000f8f303f */
[----:B------:R-:W-:Y:S02]  /*0620*/  ULEA.HI.SX32 UR23, UR4, UR17, 0x1a ;  /* 0x0000001104177291 */ /* 0x000fe4000f8fd23f */
[----:B------:R-:W-:Y:S02]  /*0630*/  @UP2 UIADD3 UR22, UR22, -UR7, URZ ;  /* 0x8000000716162290 */ /* 0x000fe4000fffe03f */
[----:B------:R-:W-:Y:S01]  /*0640*/  UIADD3 UR23, UR23, -0x1, URZ ;  /* 0xffffffff17177890 */ /* 0x000fe2000fffe03f */
[-C--:B-1----:R-:W-:Y:S02]  /*0650*/  IABS R2, R0.reuse ;  /* 0x0000000000027213 */ /* 0x082fe40000000000 */
[----:B------:R-:W-:Y:S02]  /*0660*/  IABS R0, R0 ;  /* 0x0000000000007213 */ /* 0x000fe40000000000 */
[----:B------:R-:W-:-:S03]  /*0670*/  R2UR UR12, R2 ;  /* 0x00000000020c72ca */ /* 0x000fc600000e0000 */
[----:B------:R-:W-:-:S10]  /*0680*/  IMAD.MOV R0, RZ, RZ, -R0 ;  /* 0x000000ffff007224 */ /* 0x000fd400078e0a00 */
[----:B------:R-:W1:Y:S08]  /*0690*/  I2F.RP R5, UR12 ;  /* 0x0000000c00057d06 */ /* 0x000e700008209400 */
[----:B-1----:R-:W1:Y:S02]  /*06a0*/  MUFU.RCP R4, R5 ;  /* 0x0000000500047308 */ /* 0x002e640000001000 */
[----:B-1----:R-:W-:-:S06]  /*06b0*/  VIADD R4, R4, 0xffffffe ;  /* 0x0ffffffe04047836 */ /* 0x002fcc0000000000 */
[----:B------:R-:W1:Y:S02]  /*06c0*/  F2I.FTZ.U32.TRUNC.NTZ R2, R4 ;  /* 0x0000000400027305 */ /* 0x000e64000021f000 */
[----:B-1----:R-:W-:Y:S01]  /*06d0*/  R2UR UR5, R2 ;  /* 0x00000000020572ca */ /* 0x002fe200000e0000 */
[----:B------:R-:W-:Y:S01]  /*06e0*/  IMAD.U32 R2, RZ, RZ, UR23 ;  /* 0x00000017ff027e24 */ /* 0x000fe2000f8e00ff */
[----:B------:R-:W-:-:S04]  /*06f0*/  ULOP3.LUT UR23, UR23, UR17, URZ, 0x3c, !UPT ;  /* 0x0000001117177292 */ /* 0x000fc8000f8e3c3f */
[----:B------:R-:W-:-:S04]  /*0700*/  IABS R2, R2 ;  /* 0x0000000200027213 */ /* 0x000fc80000000000 */
[----:B------:R-:W-:-:S03]  /*0710*/  R2UR UR18, R2 ;  /* 0x00000000021272ca */ /* 0x000fc600000e0000 */
[----:B------:R-:W-:-:S04]  /*0720*/  UIADD3 UR4, URZ, -UR5, URZ ;  /* 0x800000053f047290 */ /* 0x000fc8000fffe03f */
[----:B------:R-:W-:-:S03]  /*0730*/  UIMAD UR19, UR4, UR12, URZ ;  /* 0x0000000c041372a4 */ /* 0x000fc6000f8e023f */
[----:B------:R-:W-:Y:S02]  /*0740*/  UMOV UR4, URZ ;  /* 0x0000003f00047c82 */ /* 0x000fe40008000000 */
[----:B------:R-:W-:Y:S01]  /*0750*/  UIMAD.WIDE.U32 UR24, UR5, UR19, UR4 ;  /* 0x00000013051872a5 */ /* 0x000fe2000f8e0004 */
[----:B------:R-:W-:-:S06]  /*0760*/  R2UR UR4, R0 ;  /* 0x00000000000472ca */ /* 0x000fcc00000e0000 */
[----:B------:R-:W-:Y:S02]  /*0770*/  UMOV UR5, UR25 ;  /* 0x0000001900057c82 */ /* 0x000fe40008000000 */
[----:B------:R-:W-:-:S07]  /*0780*/  UIMAD.WIDE.U32 UR24, UR5, UR18, URZ ;  /* 0x00000012051872a5 */ /* 0x000fce000f8e003f */
[----:B------:R-:W-:Y:S02]  /*0790*/  UMOV UR19, UR25 ;  /* 0x0000001900137c82 */ /* 0x000fe40008000000 */
[----:B------:R-:W-:-:S03]  /*07a0*/  UIMAD UR18, UR19, UR4, UR18 ;  /* 0x00000004131272a4 */ /* 0x000fc6000f8e0212 */
[----:B------:R-:W-:Y:S01]  /*07b0*/  @!UP2 ULDC.64 UR4, c[0x0][0x318] ;  /* 0x0000c6000004aab9 */ /* 0x000fe20000000a00 */
[----:B------:R-:W-:Y:S02]  /*07c0*/  UISETP.GT.U32.AND UP0, UPT, UR12, UR18, UPT ;  /* 0x000000120c00728c */ /* 0x000fe4000bf04070 */
[----:B------:R-:W-:-:S03]  /*07d0*/  @!UP2 UISETP.NE.U32.AND UP1, UPT, UR4, URZ, UPT ;  /* 0x0000003f0400a28c */ /* 0x000fc6000bf25070 */
[----:B------:R-:W-:Y:S01]  /*07e0*/  @!UP2 ULDC UR4, c[0x0][0x2cc] ;  /* 0x0000b3000004aab9 */ /* 0x000fe20000000800 */
[----:B------:R-:W-:-:S04]  /*07f0*/  @!UP2 UISETP.NE.AND.EX UP1, UPT, UR5, URZ, UPT, UP1 ;  /* 0x0000003f0500a28c */ /* 0x000fc8000bf25310 */
[----:B------:R-:W-:Y:S02]  /*0800*/  @!UP2 USEL UR4, UR4, URZ, UP1 ;  /* 0x0000003f0404a287 */ /* 0x000fe40008800000 */
[----:B------:R-:W-:Y:S02]  /*0810*/  @!UP0 UIADD3 UR18, UR18, -UR12, URZ ;  /* 0x8000000c12128290 */ /* 0x000fe4000fffe03f */
[----:B------:R-:W-:Y:S02]  /*0820*/  @!UP2 UIADD3 UR22, UR4, UR11, -UR7 ;  /* 0x0000000b0416a290 */ /* 0x000fe4000fffe807 */
[----:B------:R-:W-:Y:S02]  /*0830*/  UISETP.GE.U32.AND UP2, UPT, UR18, UR12, UPT ;  /* 0x0000000c1200728c */ /* 0x000fe4000bf46070 */
[----:B------:R-:W-:Y:S02]  /*0840*/  @!UP0 UIADD3 UR19, UR19, 0x1, URZ ;  /* 0x0000000113138890 */ /* 0x000fe4000fffe03f */
[----:B------:R-:W-:-:S02]  /*0850*/  UIADD3 UR4, UR22, 0x3f, URZ ;  /* 0x0000003f16047890 */ /* 0x000fc4000fffe03f */
[----:B------:R-:W-:Y:S02]  /*0860*/  UISETP.GE.AND UP0, UPT, UR23, URZ, UPT ;  /* 0x0000003f1700728c */ /* 0x000fe4000bf06270 */
[----:B------:R-:W-:Y:S02]  /*0870*/  UISETP.NE.AND UP1, UPT, UR17, URZ, UPT ;  /* 0x0000003f1100728c */ /* 0x000fe4000bf25270 */
[----:B------:R-:W-:Y:S02]  /*0880*/  USHF.R.S32.HI UR5, URZ, 0x1f, UR4 ;  /* 0x0000001f3f057899 */ /* 0x000fe40008011404 */
[----:B------:R-:W-:Y:S02]  /*0890*/  @UP2 UIADD3 UR19, UR19, 0x1, URZ ;  /* 0x0000000113132890 */ /* 0x000fe4000fffe03f */
[----:B------:R-:W-:-:S03]  /*08a0*/  ULEA.HI UR4, UR5, UR4, URZ, 0x6 ;  /* 0x0000000405047291 */ /* 0x000fc6000f8f303f */
[----:B------:R-:W-:Y:S02]  /*08b0*/  @!UP0 UIADD3 UR19, -UR19, URZ, URZ ;  /* 0x0000003f13138290 */ /* 0x000fe4000fffe13f */
[----:B------:R-:W-:Y:S02]  /*08c0*/  USHF.R.S32.HI UR4, URZ, 0x6, UR4 ;  /* 0x000000063f047899 */ /* 0x000fe40008011404 */
[----:B------:R-:W-:-:S04]  /*08d0*/  @!UP1 ULOP3.LUT UR19, URZ, UR17, URZ, 0x33, !UPT ;  /* 0x000000113f139292 */ /* 0x000fc8000f8e333f */
[----:B------:R-:W-:Y:S01]  /*08e0*/  UIMAD UR12, UR19, UR10, URZ ;  /* 0x0000000a130c72a4 */ /* 0x000fe2000f8e023f */
[----:B------:R-:W-:Y:S02]  /*08f0*/  IMAD.U32 R3, RZ, RZ, UR4 ;  /* 0x00000004ff037e24 */ /* 0x000fe4000f8e00ff */
[----:B------:R-:W-:-:S05]  /*0900*/  IMAD.U32 R0, RZ, RZ, UR19 ;  /* 0x00000013ff007e24 */ /* 0x000fca000f8e00ff */
[----:B------:R-:W-:-:S04]  /*0910*/  VIADDMNMX R0, R0, UR12, R3, PT ;  /* 0x0000000c00007c46 */ /* 0x000fc8000b800103 */
[----:B------:R-:W-:-:S13]  /*0920*/  R2UR UR19, R0 ;  /* 0x00000000001372ca */ /* 0x000fda00000e0000 */
[----:B------:R-:W-:-:S06]  /*0930*/  UISETP.GE.AND UP0, UPT, UR12, UR19, UPT ;  /* 0x000000130c00728c */ /* 0x000fcc000bf06270 */
[----:B------:R-:W-:-:S13]  /*0940*/  PLOP3.LUT P0, PT, PT, PT, UP0, 0x80, 0x0 ;  /* 0x000000000000781c */ /* 0x000fda0003f0f008 */
[----:B------:R-:W-:Y:S05]  /*0950*/  @!P0 BRA `(.L_x_1488) ;  /* 0x0000000800a08947 */ /* 0x000fea0003800000 */
[----:B------:R-:W-:Y:S01]  /*0960*/  SHF.R.S32.HI R11, RZ, 0x1f, R80 ;  /* 0x0000001fff0b7819 */ /* 0x000fe20000011450 */
[----:B------:R-:W-:Y:S01]  /*0970*/  ULDC.64 UR4, c[0x0][0x2c0] ;  /* 0x0000b00000047ab9 */ /* 0x000fe20000000a00 */
[----:B------:R-:W-:Y:S01]  /*0980*/  BSSY B0, `(.L_x_1489) ;  /* 0x000002e000007945 */ /* 0x000fe20003800000 */
[----:B------:R-:W-:Y:S01]  /*0990*/  UIMAD UR4, UR10, UR4, UR15 ;  /* 0x000000040a0472a4 */ /* 0x000fe2000f8e020f */
[----:B------:R-:W-:-:S03]  /*09a0*/  LEA.HI R11, R11, R80, RZ, 0x4 ;  /* 0x000000500b0b7211 */ /* 0x000fc600078f20ff */
[----:B------:R-:W-:Y:S01]  /*09b0*/  UIMAD UR6, UR4, UR6, UR8 ;  /* 0x00000006040672a4 */ /* 0x000fe2000f8e0208 */
[----:B------:R-:W-:Y:S02]  /*09c0*/  LOP3.LUT R3, R11, 0xfffffff0, RZ, 0xc0, !PT ;  /* 0xfffffff00b037812 */ /* 0x000fe400078ec0ff */
[----:B------:R-:W-:Y:S01]  /*09d0*/  SHF.R.S32.HI R11, RZ, 0x4, R11 ;  /* 0x00000004ff0b7819 */ /* 0x000fe2000001140b */
[----:B------:R-:W-:Y:S02]  /*09e0*/  UIMAD UR6, UR6, UR5, UR9 ;  /* 0x00000005060672a4 */ /* 0x000fe4000f8e0209 */
[----:B------:R-:W-:Y:S01]  /*09f0*/  IMAD.IADD R80, R80, 0x1, -R3 ;  /* 0x0000000150507824 */ /* 0x000fe200078e0a03 */
[----:B------:R-:W-:Y:S01]  /*0a00*/  ULDC UR4, c[0x0][0x2dc] ;  /* 0x0000b70000047ab9 */ /* 0x000fe20000000800 */
[----:B------:R-:W-:Y:S01]  /*0a10*/  UIADD3 UR9, -UR9, UR13, URZ ;  /* 0x0000000d09097290 */ /* 0x000fe2000fffe13f */
[C---:B------:R-:W-:Y:S01]  /*0a20*/  VIADD R7, R11.reuse, 0x8 ;  /* 0x000000080b077836 */ /* 0x040fe20000000000 */
[----:B------:R-:W-:Y:S01]  /*0a30*/  UIMAD UR4, UR6, UR4, URZ ;  /* 0x00000004060472a4 */ /* 0x000fe2000f8e023f */
[C---:B------:R-:W-:Y:S01]  /*0a40*/  IMAD.SHL.U32 R14, R80.reuse, 0x4, RZ ;  /* 0x00000004500e7824 */ /* 0x040fe200078e00ff */
[----:B------:R-:W-:Y:S01]  /*0a50*/  ISETP.NE.AND P6, PT, R80, RZ, PT ;  /* 0x000000ff5000720c */ /* 0x000fe20003fc5270 */
[C---:B------:R-:W-:Y:S01]  /*0a60*/  VIADD R6, R11.reuse, 0x10 ;  /* 0x000000100b067836 */ /* 0x040fe20000000000 */
[C---:B------:R-:W-:Y:S01]  /*0a70*/  ISETP.GE.AND P3, PT, R11.reuse, UR9, PT ;  /* 0x000000090b007c0c */ /* 0x040fe2000bf66270 */
[----:B------:R-:W-:Y:S01]  /*0a80*/  VIADD R2, R11, 0x30 ;  /* 0x000000300b027836 */ /* 0x000fe20000000000 */
[--C-:B------:R-:W-:Y:S01]  /*0a90*/  SHF.R.S32.HI R15, RZ, 0x1f, R14.reuse ;  /* 0x0000001fff0f7819 */ /* 0x100fe2000001140e */
[----:B------:R-:W-:Y:S01]  /*0aa0*/  IMAD.U32 R0, RZ, RZ, UR4 ;  /* 0x00000004ff007e24 */ /* 0x000fe2000f8e00ff */
[----:B------:R-:W-:Y:S01]  /*0ab0*/  ISETP.GE.AND P4, PT, R7, UR9, PT ;  /* 0x0000000907007c0c */ /* 0x000fe2000bf86270 */
[----:B------:R-:W-:Y:S01]  /*0ac0*/  VIADD R10, R14, 0x40 ;  /* 0x000000400e0a7836 */ /* 0x000fe20000000000 */
[----:B------:R-:W-:Y:S01]  /*0ad0*/  ISETP.GE.AND P5, PT, R6, UR9, PT ;  /* 0x0000000906007c0c */ /* 0x000fe2000bfa6270 */
[----:B------:R-:W-:-:S04]  /*0ae0*/  IMAD.WIDE R4, R11, 0x100, R14 ;  /* 0x000001000b047825 */ /* 0x000fc800078e020e */
[----:B------:R-:W-:Y:S01]  /*0af0*/  VIADD R9, R14, 0x80 ;  /* 0x000000800e097836 */ /* 0x000fe20000000000 */
[----:B------:R-:W-:Y:S01]  /*0b00*/  IADD3 R3, P0, R4, UR4, RZ ;  /* 0x0000000404037c10 */ /* 0x000fe2000ff1e0ff */
[----:B------:R-:W-:Y:S01]  /*0b10*/  ULDC.64 UR4, c[0x0][0x288] ;  /* 0x0000a20000047ab9 */ /* 0x000fe20000000a00 */
[C---:B------:R-:W-:Y:S02]  /*0b20*/  VIADD R4, R11.reuse, 0x20 ;  /* 0x000000200b047836 */ /* 0x040fe40000000000 */
[----:B------:R-:W-:Y:S01]  /*0b30*/  LEA.HI.X.SX32 R0, R0, R5, 0x1, P0 ;  /* 0x0000000500007211 */ /* 0x000fe200000f0eff */
[----:B------:R-:W-:Y:S01]  /*0b40*/  VIADD R5, R11, 0x18 ;  /* 0x000000180b057836 */ /* 0x000fe20000000000 */
[C---:B------:R-:W-:Y:S01]  /*0b50*/  LEA R12, P0, R3.reuse, UR4, 0x2 ;  /* 0x00000004030c7c11 */ /* 0x040fe2000f8010ff */
[----:B------:R-:W-:Y:S01]  /*0b60*/  VIADD R8, R14, 0xc0 ;  /* 0x000000c00e087836 */ /* 0x000fe20000000000 */
[----:B------:R-:W-:Y:S02]  /*0b70*/  ISETP.GE.AND P1, PT, R4, UR9, PT ;  /* 0x0000000904007c0c */ /* 0x000fe4000bf26270 */
[----:B------:R-:W-:Y:S01]  /*0b80*/  LEA.HI.X R13, R3, UR5, R0, 0x2, P0 ;  /* 0x00000005030d7c11 */ /* 0x000fe200080f1400 */
[----:B------:R-:W-:Y:S01]  /*0b90*/  VIADD R3, R11, 0x28 ;  /* 0x000000280b037836 */ /* 0x000fe20000000000 */
[----:B------:R-:W-:-:S04]  /*0ba0*/  ISETP.GE.AND P0, PT, R5, UR9, PT ;  /* 0x0000000905007c0c */ /* 0x000fc8000bf06270 */
[----:B------:R-:W-:Y:S01]  /*0bb0*/  ISETP.GE.AND P2, PT, R3, UR9, PT ;  /* 0x0000000903007c0c */ /* 0x000fe2000bf46270 */
[----:B------:R-:W-:-:S12]  /*0bc0*/  @P3 BRA `(.L_x_1490) ;  /* 0x0000000000243947 */ /* 0x000fd80003800000 */
[----:B------:R-:W-:Y:S02]  /*0bd0*/  ULDC UR4, c[0x0][0x2d0] ;  /* 0x0000b40000047ab9 */ /* 0x000fe40000000800 */
[----:B------:R-:W-:-:S13]  /*0be0*/  ISETP.GE.AND P3, PT, R14, UR4, PT ;  /* 0x000000040e007c0c */ /* 0x000fda000bf66270 */
[----:B------:R1:W-:Y:S01]  /*0bf0*/  @!P3 STG.E.128 desc[UR20][R12.64], RZ ;  /* 0x000000ff0c00b986 */ /* 0x0003e2000c101d14 */
[----:B------:R-:W-:-:S13]  /*0c00*/  ISETP.GE.AND P3, PT, R10, UR4, PT ;  /* 0x000000040a007c0c */ /* 0x000fda000bf66270 */
[----:B------:R1:W-:Y:S01]  /*0c10*/  @!P3 STG.E.128 desc[UR20][R12.64+0x100], RZ ;  /* 0x000100ff0c00b986 */ /* 0x0003e2000c101d14 */
[----:B------:R-:W-:-:S13]  /*0c20*/  ISETP.GE.AND P3, PT, R9, UR4, PT ;  /* 0x0000000409007c0c */ /* 0x000fda000bf66270 */
[----:B------:R1:W-:Y:S01]  /*0c30*/  @!P3 STG.E.128 desc[UR20][R12.64+0x200], RZ ;  /* 0x000200ff0c00b986 */ /* 0x0003e2000c101d14 */
[----:B------:R-:W-:-:S13]  /*0c40*/  ISETP.GE.AND P3, PT, R8, UR4, PT ;  /* 0x0000000408007c0c */ /* 0x000fda000bf66270 */
[----:B------:R1:W-:Y:S02]  /*0c50*/  @!P3 STG.E.128 desc[UR20][R12.64+0x300], RZ ;  /* 0x000300ff0c00b986 */ /* 0x0003e4000c101d14 */
.L_x_1490:
[----:B------:R-:W-:Y:S05]  /*0c60*/  BSYNC B0 ;  /* 0x0000000000007941 */ /* 0x000fea0003800000 */
.L_x_1489:
[----:B------:R-:W-:Y:S01]  /*0c70*/  BSSY B0, `(.L_x_1491) ;  /* 0x000000d000007945 */ /* 0x000fe20003800000 */
[----:B------:R-:W-:Y:S02]  /*0c80*/  ISETP.GE.AND P3, PT, R2, UR9, PT ;  /* 0x0000000902007c0c */ /* 0x000fe4000bf66270 */
[----:B------:R-:W-:Y:S01]  /*0c90*/  IADD3 R0, R11, 0x38, RZ ;  /* 0x000000380b007810 */ /* 0x000fe20007ffe0ff */
[----:B------:R-:W-:Y:S05]  /*0ca0*/  @P4 BRA `(.L_x_1492) ;  /* 0x0000000000244947 */ /* 0x000fea0003800000 */
        /* <DEDUP_REMOVED lines=9> */
.L_x_1492:
[----:B------:R-:W-:Y:S05]  /*0d40*/  BSYNC B0 ;  /* 0x0000000000007941 */ /* 0x000fea0003800000 */
.L_x_1491:
[----:B------:R-:W-:Y:S01]  /*0d50*/  BSSY B0, `(.L_x_1493) ;  /* 0x000000c000007945 */ /* 0x000fe20003800000 */
[----:B------:R-:W-:-:S03]  /*0d60*/  ISETP.GE.AND P4, PT, R0, UR9, PT ;  /* 0x0000000900007c0c */ /* 0x000fc6000bf86270 */
[----:B------:R-:W-:Y:S10]  /*0d70*/  @P5 BRA `(.L_x_1494) ;  /* 0x0000000000245947 */ /* 0x000ff40003800000 */
        /* <DEDUP_REMOVED lines=9> */
.L_x_1494:
[----:B------:R-:W-:Y:S05]  /*0e10*/  BSYNC B0 ;  /* 0x0000000000007941 */ /* 0x000fea0003800000 */
.L_x_1493:
[----:B------:R-:W-:Y:S01]  /*0e20*/  BSSY B0, `(.L_x_1495) ;  /* 0x000000c000007945 */ /* 0x000fe20003800000 */
[----:B------:R-:W-:-:S03]  /*0e30*/  ISETP.GE.OR P5, PT, R11, UR9, P6 ;  /* 0x000000090b007c0c */ /* 0x000fc6000b7a6670 */
        /* <DEDUP_REMOVED lines=10> */
.L_x_1496:
[----:B------:R-:W-:Y:S05]  /*0ee0*/  BSYNC B0 ;  /* 0x0000000000007941 */ /* 0x000fea0003800000 */
.L_x_1495:
[----:B------:R-:W-:Y:S04]  /*0ef0*/  BSSY B0, `(.L_x_1497) ;  /* 0x000000b000007945 */ /* 0x000fe80003800000 */
[----:B------:R-:W-:Y:S05]  /*0f00*/  @P1 BRA `(.L_x_1498) ;  /* 0x0000000000241947 */ /* 0x000fea0003800000 */
[----:B------:R-:W-:Y:S02]  /*0f10*/  ULDC UR4, c[0x0][0x2d0] ;  /* 0x0000b40000047ab9 */ /* 0x000fe40000000800 */
[----:B------:R-:W-:Y:S02]  /*0f20*/  ISETP.GE.AND P1, PT, R14, UR4, PT ;  /* 0x000000040e007c0c */ /* 0x000fe4000bf26270 */
[----:B------:R-:W-:-:S11]  /*0f30*/  ISETP.GE.AND P0, PT, R10, UR4, PT ;  /* 0x000000040a007c0c */ /* 0x000fd6000bf06270 */
[----:B------:R1:W-:Y:S01]  /*0f40*/  @!P1 STG.E.128 desc[UR20][R12.64+0x8000], RZ ;  /* 0x008000ff0c009986 */ /* 0x0003e2000c101d14 */
[----:B------:R-:W-:-:S03]  /*0f50*/  ISETP.GE.AND P1, PT, R9, UR4, PT ;  /* 0x0000000409007c0c */ /* 0x000fc6000bf26270 */
[----:B------:R1:W-:Y:S01]  /*0f60*/  @!P0 STG.E.128 desc[UR20][R12.64+0x8100], RZ ;  /* 0x008100ff0c008986 */ /* 0x0003e2000c101d14 */
[----:B------:R-:W-:-:S09]  /*0f70*/  ISETP.GE.AND P0, PT, R8, UR4, PT ;  /* 0x0000000408007c0c */ /* 0x000fd2000bf06270 */
[----:B------:R1:W-:Y:S04]  /*0f80*/  @!P1 STG.E.128 desc[UR20][R12.64+0x8200], RZ ;  /* 0x008200ff0c009986 */ /* 0x0003e8000c101d14 */
[----:B------:R1:W-:Y:S02]  /*0f90*/  @!P0 STG.E.128 desc[UR20][R12.64+0x8300], RZ ;  /* 0x008300ff0c008986 */ /* 0x0003e4000c101d14 */
.L_x_1498:
[----:B------:R-:W-:Y:S05]  /*0fa0*/  BSYNC B0 ;  /* 0x0000000000007941 */ /* 0x000fea0003800000 */
.L_x_1497:
[----:B------:R-:W-:Y:S04]  /*0fb0*/  BSSY B0, `(.L_x_1499) ;  /* 0x000000b000007945 */ /* 0x000fe80003800000 */
[----:B------:R-:W-:Y:S05]  /*0fc0*/  @P2 BRA `(.L_x_1500) ;  /* 0x0000000000242947 */ /* 0x000fea0003800000 */
[----:B------:R-:W-:Y:S02]  /*0fd0*/  ULDC UR4, c[0x0][0x2d0] ;  /* 0x0000b40000047ab9 */ /* 0x000fe40000000800 */
[----:B------:R-:W-:Y:S02]  /*0fe0*/  ISETP.GE.AND P0, PT, R14, UR4, PT ;  /* 0x000000040e007c0c */ /* 0x000fe4000bf06270 */
[----:B------:R-:W-:Y:S02]  /*0ff0*/  ISETP.GE.AND P2, PT, R10, UR4, PT ;  /* 0x000000040a007c0c */ /* 0x000fe4000bf46270 */
[----:B------:R-:W-:-:S09]  /*1000*/  ISETP.GE.AND P1, PT, R9, UR4, PT ;  /* 0x0000000409007c0c */ /* 0x000fd2000bf26270 */
[----:B------:R1:W-:Y:S01]  /*1010*/  @!P0 STG.E.128 desc[UR20][R12.64+0xa000], RZ ;  /* 0x00a000ff0c008986 */ /* 0x0003e2000c101d14 */
[----:B------:R-:W-:-:S03]  /*1020*/  ISETP.GE.AND P0, PT, R8, UR4, PT ;  /* 0x0000000408007c0c */ /* 0x000fc6000bf06270 */
[----:B------:R1:W-:Y:S04]  /*1030*/  @!P2 STG.E.128 desc[UR20][R12.64+0xa100], RZ ;  /* 0x00a100ff0c00a986 */ /* 0x0003e8000c101d14 */
[----:B------:R1:W-:Y:S06]  /*1040*/  @!P1 STG.E.128 desc[UR20][R12.64+0xa200], RZ ;  /* 0x00a200ff0c009986 */ /* 0x0003ec000c101d14 */
[----:B------:R1:W-:Y:S02]  /*1050*/  @!P0 STG.E.128 desc[UR20][R12.64+0xa300], RZ ;  /* 0x00a300ff0c008986 */ /* 0x0003e4000c101d14 */
.L_x_1500:
[----:B------:R-:W-:Y:S05]  /*1060*/  BSYNC B0 ;  /* 0x0000000000007941 */ /* 0x000fea0003800000 */
.L_x_1499:
[----:B------:R-:W-:Y:S04]  /*1070*/  BSSY B0, `(.L_x_1501) ;  /* 0x000000b000007945 */ /* 0x000fe80003800000 */
[----:B------:R-:W-:Y:S05]  /*1080*/  @P3 BRA `(.L_x_1502) ;  /* 0x0000000000243947 */ /* 0x000fea0003800000 */
[----:B------:R-:W-:Y:S02]  /*1090*/  ULDC UR4, c[0x0][0x2d0] ;  /* 0x0000b40000047ab9 */ /* 0x000fe40000000800 */
[----:B------:R-:W-:Y:S02]  /*10a0*/  ISETP.GE.AND P3, PT, R14, UR4, PT ;  /* 0x000000040e007c0c */ /* 0x000fe4000bf66270 */
[----:B------:R-:W-:Y:S02]  /*10b0*/  ISETP.GE.AND P2, PT, R10, UR4, PT ;  /* 0x000000040a007c0c */ /* 0x000fe4000bf46270 */
[----:B------:R-:W-:Y:S02]  /*10c0*/  ISETP.GE.AND P1, PT, R9, UR4, PT ;  /* 0x0000000409007c0c */ /* 0x000fe4000bf26270 */
[----:B------:R-:W-:-:S07]  /*10d0*/  ISETP.GE.AND P0, PT, R8, UR4, PT ;  /* 0x0000000408007c0c */ /* 0x000fce000bf06270 */
[----:B------:R1:W-:Y:S04]  /*10e0*/  @!P3 STG.E.128 desc[UR20][R12.64+0xc000], RZ ;  /* 0x00c000ff0c00b986 */ /* 0x0003e8000c101d14 */
[----:B------:R1:W-:Y:S04]  /*10f0*/  @!P2 STG.E.128 desc[UR20][R12.64+0xc100], RZ ;  /* 0x00c100ff0c00a986 */ /* 0x0003e8000c101d14 */
[----:B------:R1:W-:Y:S04]  /*1100*/  @!P1 STG.E.128 desc[UR20][R12.64+0xc200], RZ ;  /* 0x00c200ff0c009986 */ /* 0x0003e8000c101d14 */
[----:B------:R1:W-:Y:S02]  /*1110*/  @!P0 STG.E.128 desc[UR20][R12.64+0xc300], RZ ;  /* 0x00c300ff0c008986 */ /* 0x0003e4000c101d14 */
.L_x_1502:
[----:B------:R-:W-:Y:S05]  /*1120*/  BSYNC B0 ;  /* 0x0000000000007941 */ /* 0x000fea0003800000 */
.L_x_1501:
        /* <DEDUP_REMOVED lines=11> */
.L_x_1504:
[----:B------:R-:W-:Y:S05]  /*11e0*/  BSYNC B0 ;  /* 0x0000000000007941 */ /* 0x000fea0003800000 */
.L_x_1503:
[----:B------:R-:W-:Y:S01]  /*11f0*/  USHF.R.S32.HI UR7, URZ, 0x1f, UR6 ;  /* 0x0000001f3f077899 */ /* 0x000fe20008011406 */
[----:B------:R-:W-:Y:S01]  /*1200*/  IADD3 R8, P0, R11, UR6, RZ ;  /* 0x000000060b087c10 */ /* 0x000fe2000ff1e0ff */
[----:B------:R-:W-:Y:S01]  /*1210*/  ULDC.64 UR4, c[0x0][0x2b8] ;  /* 0x0000ae0000047ab9 */ /* 0x000fe20000000a00 */
[----:B------:R-:W-:Y:S01]  /*1220*/  ISETP.GE.OR P4, PT, R7, UR9, P6 ;  /* 0x0000000907007c0c */ /* 0x000fe2000b786670 */
[----:B------:R-:W-:Y:S01]  /*1230*/  @!P5 IMAD.MOV.U32 R7, RZ, RZ, -0x800000 ;  /* 0xff800000ff07d424 */ /* 0x000fe200078e00ff */
[----:B------:R-:W-:Y:S02]  /*1240*/  ISETP.GE.OR P3, PT, R6, UR9, P6 ;  /* 0x0000000906007c0c */ /* 0x000fe4000b766670 */
[----:B------:R-:W-:Y:S02]  /*1250*/  LEA.HI.X.SX32 R11, R11, UR7, 0x1, P0 ;  /* 0x000000070b0b7c11 */ /* 0x000fe400080f0eff */
[----:B------:R-:W-:Y:S02]  /*1260*/  LEA R10, P0, R8, UR4, 0x2 ;  /* 0x00000004080a7c11 */ /* 0x000fe4000f8010ff */
[----:B------:R-:W-:-:S02]  /*1270*/  ISETP.GE.OR P2, PT, R5, UR9, P6 ;  /* 0x0000000905007c0c */ /* 0x000fc4000b746670 */
[----:B------:R-:W-:Y:S02]  /*1280*/  LEA.HI.X R11, R8, UR5, R11, 0x2, P0 ;  /* 0x00000005080b7c11 */ /* 0x000fe400080f140b */
[----:B------:R-:W-:Y:S01]  /*1290*/  ISETP.GE.OR P1, PT, R4, UR9, P6 ;  /* 0x0000000904007c0c */ /* 0x000fe2000b726670 */
[----:B------:R-:W-:Y:S01]  /*12a0*/  @!P4 IMAD.MOV.U32 R17, RZ, RZ, -0x800000 ;  /* 0xff800000ff11c424 */ /* 0x000fe200078e00ff */
[----:B------:R-:W-:Y:S01]  /*12b0*/  ISETP.GE.OR P0, PT, R3, UR9, P6 ;  /* 0x0000000903007c0c */ /* 0x000fe2000b706670 */
[----:B------:R1:W-:Y:S01]  /*12c0*/  @!P5 STG.E desc[UR20][R10.64], R7 ;  /* 0x000000070a00d986 */ /* 0x0003e2000c101914 */
[----:B------:R-:W-:Y:S01]  /*12d0*/  ISETP.GE.OR P5, PT, R2, UR9, P6 ;  /* 0x0000000902007c0c */ /* 0x000fe2000b7a6670 */
[----:B------:R-:W-:Y:S01]  /*12e0*/  @!P3 IMAD.MOV.U32 R15, RZ, RZ, -0x800000 ;  /* 0xff800000ff0fb424 */ /* 0x000fe200078e00ff */
[----:B------:R-:W-:Y:S01]  /*12f0*/  ISETP.GE.OR P6, PT, R0, UR9, P6 ;  /* 0x0000000900007c0c */ /* 0x000fe2000b7c6670 */
[----:B------:R1:W-:Y:S02]  /*1300*/  @!P4 STG.E desc[UR20][R10.64+0x20], R17 ;  /* 0x000020110a00c986 */ /* 0x0003e4000c101914 */
[----:B-1234-:R-:W-:-:S02]  /*1310*/  @!P2 IMAD.MOV.U32 R13, RZ, RZ, -0x800000 ;  /* 0xff800000ff0da424 */ /* 0x01efc400078e00ff */
[----:B------:R1:W-:Y:S02]  /*1320*/  @!P3 STG.E desc[UR20][R10.64+0x40], R15 ;  /* 0x0000400f0a00b986 */ /* 0x0003e4000c101914 */
[----:B------:R-:W-:Y:S02]  /*1330*/  @!P1 IMAD.MOV.U32 R9, RZ, RZ, -0x800000 ;  /* 0xff800000ff099424 */ /* 0x000fe400078e00ff */
[----:B------:R-:W-:Y:S01]  /*1340*/  @!P0 IMAD.MOV.U32 R5, RZ, RZ, -0x800000 ;  /* 0xff800000ff058424 */ /* 0x000fe200078e00ff */
[----:B------:R1:W-:Y:S01]  /*1350*/  @!P2 STG.E desc[UR20][R10.64+0x60], R13 ;  /* 0x0000600d0a00a986 */ /* 0x0003e2000c101914 */
[----:B------:R-:W-:-:S03]  /*1360*/  @!P5 IMAD.MOV.U32 R3, RZ, RZ, -0x800000 ;  /* 0xff800000ff03d424 */ /* 0x000fc600078e00ff */
[----:B------:R1:W-:Y:S04]  /*1370*/  @!P1 STG.E desc[UR20][R10.64+0x80], R9 ;  /* 0x000080090a009986 */ /* 0x0003e8000c101914 */
[----:B------:R1:W-:Y:S04]  /*1380*/  @!P0 STG.E desc[UR20][R10.64+0xa0], R5 ;  /* 0x0000a0050a008986 */ /* 0x0003e8000c101914 */
[----:B------:R1:W-:Y:S01]  /*1390*/  @!P5 STG.E desc[UR20][R10.64+0xc0], R3 ;  /* 0x0000c0030a00d986 */ /* 0x0003e2000c101914 */
[----:B------:R-:W-:Y:S05]  /*13a0*/  @P6 EXIT ;  /* 0x000000000000694d */ /* 0x000fea0003800000 */
[----:B-1----:R-:W-:-:S05]  /*13b0*/  MOV R3, 0xff800000 ;  /* 0xff80000000037802 */ /* 0x002fca0000000f00 */
[----:B------:R-:W-:Y:S01]  /*13c0*/  STG.E desc[UR20][R10.64+0xe0], R3 ;  /* 0x0000e0030a007986 */ /* 0x000fe2000c101914 */
[----:B------:R-:W-:Y:S05]  /*13d0*/  EXIT ;  /* 0x000000000000794d */ /* 0x000fea0003800000 */
.L_x_1488:
        /* <DEDUP_REMOVED lines=28> */
.L_x_1505:
[----:B------:R-:W-:Y:S05]  /*15a0*/  @!P0 BRA `(.L_x_1506) ;  /* 0x0000000400608947 */ /* 0x000fea0003800000 */
[----:B------:R-:W1:Y:S01]  /*15b0*/  LDC R6, c[0x0][0x380] ;  /* 0x0000e000ff067b82 */ /* 0x000e620000000800 */
[----:B------:R-:W-:Y:S01]  /*15c0*/  ULEA UR7, UR19, 0xffffffc0, 0x6 ;  /* 0xffffffc013077891 */ /* 0x000fe2000f8e303f */
[----:B------:R-:W-:Y:S01]  /*15d0*/  IMAD.MOV.U32 R8, RZ, RZ, RZ ;  /* 0x000000ffff087224 */ /* 0x000fe200078e00ff */
[----:B------:R-:W-:Y:S01]  /*15e0*/  ULDC.64 UR4, c[0x0][0x230] ;  /* 0x00008c0000047ab9 */ /* 0x000fe20000000a00 */
[----:B------:R-:W-:-:S03]  /*15f0*/  ULDC.64 UR10, c[0x0][0x248] ;  /* 0x00009200000a7ab9 */ /* 0x000fc60000000a00 */
        /* <DEDUP_REMOVED lines=10> */
[----:B------:R-:W-:Y:S01]  /*16a0*/  IMAD.HI.U32 R5, R5, R2, R4 ;  /* 0x0000000205057227 */ /* 0x000fe200078e0004 */
[----:B------:R-:W-:-:S05]  /*16b0*/  MOV R2, R0 ;  /* 0x0000000000027202 */ /* 0x000fca0000000f00 */
[----:B------:R-:W-:-:S04]  /*16c0*/  IMAD.HI.U32 R7, R5, R2, RZ ;  /* 0x0000000205077227 */ /* 0x000fc800078e00ff */
[----:B------:R-:W-:-:S04]  /*16d0*/  IMAD.MOV R0, RZ, RZ, -R7 ;  /* 0x000000ffff007224 */ /* 0x000fc800078e0a07 */
[----:B------:R-:W-:-:S05]  /*16e0*/  IMAD R0, R3, R0, R2 ;  /* 0x0000000003007224 */ /* 0x000fca00078e0202 */
[----:B------:R-:W-:-:S13]  /*16f0*/  ISETP.GT.U32.AND P2, PT, R3, R0, PT ;  /* 0x000000000300720c */ /* 0x000fda0003f44070 */
[-C--:B------:R-:W-:Y:S01]  /*1700*/  @!P2 IADD3 R0, R0, -R3.reuse, RZ ;  /* 0x800000030000a210 */ /* 0x080fe20007ffe0ff */
[----:B------:R-:W-:Y:S01]  /*1710*/  @!P2 VIADD R7, R7, 0x1 ;  /* 0x000000010707a836 */ /* 0x000fe20000000000 */
[----:B------:R-:W-:Y:S02]  /*1720*/  ISETP.NE.AND P2, PT, R6, RZ, PT ;  /* 0x000000ff0600720c */ /* 0x000fe40003f45270 */
[----:B------:R-:W-:Y:S02]  /*1730*/  ISETP.GE.U32.AND P3, PT, R0, R3, PT ;  /* 0x000000030000720c */ /* 0x000fe40003f66070 */
[----:B------:R-:W-:-:S04]  /*1740*/  LOP3.LUT R0, R6, UR7, RZ, 0x3c, !PT ;  /* 0x0000000706007c12 */ /* 0x000fc8000f8e3cff */
[----:B------:R-:W-:Y:S02]  /*1750*/  ISETP.GE.AND P1, PT, R0, RZ, PT ;  /* 0x000000ff0000720c */ /* 0x000fe40003f26270 */
[----:B------:R-:W1:Y:S05]  /*1760*/  LDC R0, c[0x0][0x278] ;  /* 0x00009e00ff007b82 */ /* 0x000e6a0000000800 */
[----:B------:R-:W-:-:S06]  /*1770*/  @P3 IADD3 R7, R7, 0x1, RZ ;  /* 0x0000000107073810 */ /* 0x000fcc0007ffe0ff */
[----:B------:R-:W-:Y:S01]  /*1780*/  @!P1 IMAD.MOV R7, RZ, RZ, -R7 ;  /* 0x000000ffff079224 */ /* 0x000fe200078e0a07 */
[----:B------:R-:W-:-:S05]  /*1790*/  @!P2 LOP3.LUT R7, RZ, R6, RZ, 0x33, !PT ;  /* 0x00000006ff07a212 */ /* 0x000fca00078e33ff */
[----:B------:R-:W-:-:S05]  /*17a0*/  IMAD.WIDE R12, R7, 0x4, R238 ;  /* 0x00000004070c7825 */ /* 0x000fca00078e02ee */
[----:B------:R-:W2:Y:S01]  /*17b0*/  LDG.E R3, desc[UR20][R12.64] ;  /* 0x000000140c037981 */ /* 0x000ea2000c1e1900 */
[----:B------:R-:W-:Y:S01]  /*17c0*/  MOV R2, UR8 ;  /* 0x0000000800027c02 */ /* 0x000fe20008000f00 */
[----:B------:R-:W-:Y:S01]  /*17d0*/  IMAD.MOV R7, RZ, RZ, -R7 ;  /* 0x000000ffff077224 */ /* 0x000fe200078e0a07 */
[----:B-1----:R-:W-:Y:S02]  /*17e0*/  IABS R5, R0 ;  /* 0x0000000000057213 */ /* 0x002fe40000000000 */
[----:B------:R-:W-:Y:S02]  /*17f0*/  IABS R2, R2 ;  /* 0x0000000200027213 */ /* 0x000fe40000000000 */
[----:B------:R-:W1:Y:S08]  /*1800*/  I2F.RP R11, R5 ;  /* 0x00000005000b7306 */ /* 0x000e700000209400 */
[----:B-1----:R-:W1:Y:S02]  /*1810*/  MUFU.RCP R10, R11 ;  /* 0x0000000b000a7308 */ /* 0x002e640000001000 */
[----:B-1----:R-:W-:-:S06]  /*1820*/  IADD3 R10, R10, 0xffffffe, RZ ;  /* 0x0ffffffe0a0a7810 */ /* 0x002fcc0007ffe0ff */
[----:B------:R-:W1:Y:S02]  /*1830*/  F2I.FTZ.U32.TRUNC.NTZ R9, R10 ;  /* 0x0000000a00097305 */ /* 0x000e64000021f000 */
[----:B-1----:R-:W-:-:S04]  /*1840*/  IMAD.MOV R4, RZ, RZ, -R9 ;  /* 0x000000ffff047224 */ /* 0x002fc800078e0a09 */
        /* <DEDUP_REMOVED lines=9> */
[----:B------:R-:W-:Y:S02]  /*18e0*/  ISETP.GE.U32.AND P3, PT, R4, R5, PT ;  /* 0x000000050400720c */ /* 0x000fe40003f66070 */
[----:B------:R-:W-:-:S11]  /*18f0*/  ISETP.NE.AND P2, PT, R0, RZ, PT ;  /* 0x000000ff0000720c */ /* 0x000fd60003f45270 */
[----:B------:R-:W-:Y:S01]  /*1900*/  @P3 VIADD R2, R2, 0x1 ;  /* 0x0000000102023836 */ /* 0x000fe20000000000 */
[----:B--2---:R-:W-:Y:S02]  /*1910*/  R2UR UR17, R3 ;  /* 0x00000000031172ca */ /* 0x004fe400000e0000 */
[----:B------:R-:W-:-:S04]  /*1920*/  LOP3.LUT R3, R0, UR8, RZ, 0x3c, !PT ;  /* 0x0000000800037c12 */ /* 0x000fc8000f8e3cff */
[----:B------:R-:W-:Y:S01]  /*1930*/  ISETP.GE.AND P1, PT, R3, RZ, PT ;  /* 0x000000ff0300720c */ /* 0x000fe20003f26270 */
[----:B------:R-:W-:-:S05]  /*1940*/  IMAD R3, R6, R7, UR7 ;  /* 0x0000000706037e24 */ /* 0x000fca000f8e0207 */
[----:B------:R-:W-:Y:S01]  /*1950*/  SHF.R.S32.HI R33, RZ, 0x1f, R3 ;  /* 0x0000001fff217819 */ /* 0x000fe20000011403 */
[----:B------:R-:W-:Y:S02]  /*1960*/  USHF.R.S32.HI UR16, URZ, 0x1f, UR17 ;  /* 0x0000001f3f107899 */ /* 0x000fe40008011411 */
[----:B------:R-:W-:Y:S02]  /*1970*/  UIMAD.WIDE.U32 UR24, UR17, UR4, URZ ;  /* 0x00000004111872a5 */ /* 0x000fe4000f8e003f */
[----:B------:R-:W-:Y:S01]  /*1980*/  UIMAD UR6, UR16, UR4, URZ ;  /* 0x00000004100672a4 */ /* 0x000fe2000f8e023f */
[----:B------:R-:W-:Y:S01]  /*1990*/  IMAD R4, R33, UR10, RZ ;  /* 0x0000000a21047c24 */ /* 0x000fe2000f8e02ff */
        /* <DEDUP_REMOVED lines=25> */
.L_x_1506:
[----:B------:R-:W1:Y:S01]  /*1b30*/  LDC R0, c[0x0][0x278] ;  /* 0x00009e00ff007b82 */ /* 0x000e620000000800 */
[----:B------:R-:W-:Y:S01]  /*1b40*/  MOV R2, UR8 ;  /* 0x0000000800027c02 */ /* 0x000fe20008000f00 */
[----:B------:R-:W-:Y:S02]  /*1b50*/  UISETP.NE.AND UP0, UPT, UR16, -0x1, UPT ;  /* 0xffffffff1000788c */ /* 0x000fe4000bf05270 */
[----:B------:R-:W-:Y:S01]  /*1b60*/  ULEA UR17, UR19, 0xffffffc0, 0x6 ;  /* 0xffffffc013117891 */ /* 0x000fe2000f8e303f */
[----:B------:R-:W-:-:S03]  /*1b70*/  IABS R2, R2 ;  /* 0x0000000200027213 */ /* 0x000fc60000000000 */
[----:B------:R-:W-:Y:S01]  /*1b80*/  PLOP3.LUT P1, PT, PT, PT, UP0, 0x80, 0x0 ;  /* 0x000000000000781c */ /* 0x000fe20003f2f008 */
[----:B------:R-:W-:-:S04]  /*1b90*/  USHF.R.S32.HI UR18, URZ, 0x1f, UR17 ;  /* 0x0000001f3f127899 */ /* 0x000fc80008011411 */
[----:B------:R-:W-:Y:S01]  /*1ba0*/  @UP0 UIADD3 UR5, UR7, UR16, URZ ;  /* 0x0000001007050290 */ /* 0x000fe2000fffe03f */
[----:B------:R-:W-:-:S03]  /*1bb0*/  @UP0 ULDC.64 UR10, c[0x0][0x248] ;  /* 0x00009200000a0ab9 */ /* 0x000fc60000000a00 */
[----:B------:R-:W-:Y:S02]  /*1bc0*/  @UP0 UIMAD.WIDE.U32 UR24, UR5, UR10, URZ ;  /* 0x0000000a051802a5 */ /* 0x000fe4000f8e003f */
[----:B------:R-:W-:-:S04]  /*1bd0*/  @UP0 UIMAD UR5, UR5, UR11, URZ ;  /* 0x0000000b050502a4 */ /* 0x000fc8000f8e023f */
[----:B------:R-:W-:Y:S01]  /*1be0*/  @UP0 UIADD3 UR5, UR25, UR5, URZ ;  /* 0x0000000519050290 */ /* 0x000fe2000fffe03f */
[----:B-1----:R-:W-:Y:S02]  /*1bf0*/  IABS R6, R0 ;  /* 0x0000000000067213 */ /* 0x002fe40000000000 */
[----:B------:R-:W-:Y:S02]  /*1c00*/  ISETP.NE.AND P2, PT, R0, RZ, PT ;  /* 0x000000ff0000720c */ /* 0x000fe40003f45270 */
        /* <DEDUP_REMOVED lines=8> */
[----:B------:R-:W-:-:S04]  /*1c90*/  LOP3.LUT R4, R0, UR8, RZ, 0x3c, !PT ;  /* 0x0000000800047c12 */ /* 0x000fc8000f8e3cff */
[----:B------:R-:W-:Y:S01]  /*1ca0*/  ISETP.GE.AND P3, PT, R4, RZ, PT ;  /* 0x000000ff0400720c */ /* 0x000fe20003f66270 */
[----:B------:R-:W-:-:S04]  /*1cb0*/  IMAD.HI.U32 R20, R3, R2, RZ ;  /* 0x0000000203147227 */ /* 0x000fc800078e00ff */
[----:B------:R-:W-:-:S04]  /*1cc0*/  IMAD.MOV R5, RZ, RZ, -R20 ;  /* 0x000000ffff057224 */ /* 0x000fc800078e0a14 */
[C---:B------:R-:W-:Y:S02]  /*1cd0*/  IMAD R5, R6.reuse, R5, R2 ;  /* 0x0000000506057224 */ /* 0x040fe400078e0202 */
[----:B------:R-:W1:Y:S03]  /*1ce0*/  LDC.64 R2, c[0x0][0x260] ;  /* 0x00009800ff027b82 */ /* 0x000e660000000a00 */
[----:B------:R-:W-:-:S13]  /*1cf0*/  ISETP.GT.U32.AND P5, PT, R6, R5, PT ;  /* 0x000000050600720c */ /* 0x000fda0003fa4070 */
[----:B------:R-:W-:Y:S01]  /*1d00*/  @!P5 IADD3 R5, R5, -R6, RZ ;  /* 0x800000060505d210 */ /* 0x000fe20007ffe0ff */
[----:B------:R-:W-:-:S03]  /*1d10*/  @!P5 VIADD R20, R20, 0x1 ;  /* 0x000000011414d836 */ /* 0x000fc60000000000 */
[----:B------:R-:W-:-:S13]  /*1d20*/  ISETP.GE.U32.AND P4, PT, R5, R6, PT ;  /* 0x000000060500720c */ /* 0x000fda0003f86070 */
[----:B------:R-:W-:Y:S01]  /*1d30*/  @P4 IADD3 R20, R20, 0x1, RZ ;  /* 0x0000000114144810 */ /* 0x000fe20007ffe0ff */
[----:B------:R-:W-:Y:S06]  /*1d40*/  @P1 BRA `(.L_x_1508) ;  /* 0x0000000000301947 */ /* 0x000fec0003800000 */
[----:B------:R-:W-:Y:S01]  /*1d50*/  USHF.R.S32.HI UR23, URZ, 0x1f, UR7 ;  /* 0x0000001f3f177899 */ /* 0x000fe20008011407 */
[----:B------:R-:W-:Y:S01]  /*1d60*/  ULDC.64 UR10, c[0x0][0x248] ;  /* 0x00009200000a7ab9 */ /* 0x000fe20000000a00 */
[----:B------:R-:W-:Y:S02]  /*1d70*/  USHF.R.S32.HI UR24, URZ, 0x1f, UR6 ;  /* 0x0000001f3f187899 */ /* 0x000fe40008011406 */
[----:B------:R-:W-:Y:S02]  /*1d80*/  UIMAD UR23, UR23, UR10, URZ ;  /* 0x0000000a171772a4 */ /* 0x000fe4000f8e023f */
[----:B------:R-:W-:Y:S02]  /*1d90*/  UIMAD.WIDE.U32 UR26, UR7, UR10, URZ ;  /* 0x0000000a071a72a5 */ /* 0x000fe4000f8e003f */
[----:B------:R-:W-:Y:S01]  /*1da0*/  UIMAD UR23, UR7, UR11, UR23 ;  /* 0x0000000b071772a4 */ /* 0x000fe2000f8e0217 */
[----:B------:R-:W-:Y:S02]  /*1db0*/  ULDC.64 UR4, c[0x0][0x230] ;  /* 0x00008c0000047ab9 */ /* 0x000fe40000000a00 */
[----:B------:R-:W-:-:S02]  /*1dc0*/  UIMAD UR24, UR24, UR4, URZ ;  /* 0x00000004181872a4 */ /* 0x000fc4000f8e023f */
[----:B------:R-:W-:Y:S02]  /*1dd0*/  UIADD3 UR27, UR27, UR23, URZ ;  /* 0x000000171b1b7290 */ /* 0x000fe4000fffe03f */
[----:B------:R-:W-:Y:S02]  /*1de0*/  UIMAD UR5, UR6, UR5, UR24 ;  /* 0x00000005060572a4 */ /* 0x000fe4000f8e0218 */
[----:B------:R-:W-:-:S04]  /*1df0*/  UIMAD.WIDE.U32 UR24, UR6, UR4, UR26 ;  /* 0x00000004061872a5 */ /* 0x000fc8000f8e001a */
[----:B------:R-:W-:-:S12]  /*1e00*/  UIADD3 UR5, UR25, UR5, URZ ;  /* 0x0000000519057290 */ /* 0x000fd8000fffe03f */
.L_x_1508:
[----:B------:R-:W-:Y:S01]  /*1e10*/  UIMAD UR4, UR18, UR10, URZ ;  /* 0x0000000a120472a4 */ /* 0x000fe2000f8e023f */
[----:B------:R-:W-:Y:S01]  /*1e20*/  @!P3 IADD3 R20, -R20, RZ, RZ ;  /* 0x000000ff1414b210 */ /* 0x000fe20007ffe1ff */
[----:B------:R-:W-:Y:S01]  /*1e30*/  UMOV UR25, UR5 ;  /* 0x0000000500197c82 */ /* 0x000fe20008000000 */
[----:B------:R-:W-:Y:S01]  /*1e40*/  @!P2 LOP3.LUT R20, RZ, R0, RZ, 0x33, !PT ;  /* 0x00000000ff14a212 */ /* 0x000fe200078e33ff */
[----:B------:R-:W-:Y:S01]  /*1e50*/  UIMAD.WIDE.U32 UR24, UR10, UR17, UR24 ;  /* 0x000000110a1872a5 */ /* 0x000fe2000f8e0018 */
[----:B------:R-:W-:Y:S01]  /*1e60*/  IMAD.U32 R33, RZ, RZ, UR18 ;  /* 0x00000012ff217e24 */ /* 0x000fe2000f8e00ff */
[----:B------:R-:W-:Y:S01]  /*1e70*/  UIMAD UR4, UR11, UR17, UR4 ;  /* 0x000000110b0472a4 */ /* 0x000fe2000f8e0204 */
[----:B------:R-:W-:Y:S01]  /*1e80*/  SHF.R.S32.HI R23, RZ, 0x1f, R20 ;  /* 0x0000001fff177819 */ /* 0x000fe20000011414 */
[----:B------:R-:W-:Y:S02]  /*1e90*/  @UP0 UIADD3 UR16, UR7, UR16, URZ ;  /* 0x0000001007100290 */ /* 0x000fe4000fffe03f */
[----:B------:R-:W-:Y:S01]  /*1ea0*/  UIADD3 UR4, UR25, UR4, URZ ;  /* 0x0000000419047290 */ /* 0x000fe2000fffe03f */
[----:B------:R-:W-:Y:S01]  /*1eb0*/  IMAD.U32 R5, RZ, RZ, UR25 ;  /* 0x00000019ff057e24 */ /* 0x000fe2000f8e00ff */
[----:B------:R-:W-:Y:S01]  /*1ec0*/  MOV R4, UR24 ;  /* 0x0000001800047c02 */ /* 0x000fe20008000f00 */
[----:B-1----:R-:W-:-:S03]  /*1ed0*/  IMAD R0, R23, R2, RZ ;  /* 0x0000000217007224 */ /* 0x002fc600078e02ff */
[----:B------:R-:W-:Y:S01]  /*1ee0*/  MOV R5, UR4 ;  /* 0x0000000400057c02 */ /* 0x000fe20008000f00 */
[----:B------:R-:W-:Y:S01]  /*1ef0*/  @UP0 ULDC.64 UR4, c[0x0][0x250] ;  /* 0x0000940000040ab9 */ /* 0x000fe20000000a00 */
[C---:B------:R-:W-:Y:S01]  /*1f00*/  IMAD R0, R20.reuse, R3, R0 ;  /* 0x0000000314007224 */ /* 0x040fe200078e0200 */
[----:B------:R-:W-:Y:S01]  /*1f10*/  @UP0 UIMAD.WIDE.U32 UR24, UR16, UR4, URZ ;  /* 0x00000004101802a5 */ /* 0x000fe2000f8e003f */
[----:B------:R-:W-:Y:S01]  /*1f20*/  MOV R3, UR17 ;  /* 0x0000001100037c02 */ /* 0x000fe20008000f00 */
[----:B------:R-:W-:Y:S02]  /*1f30*/  IMAD.WIDE.U32 R34, R20, R2, R4 ;  /* 0x0000000214227225 */ /* 0x000fe400078e0004 */
[----:B------:R-:W-:Y:S02]  /*1f40*/  @UP0 UIMAD UR16, UR16, UR5, UR25 ;  /* 0x00000005101002a4 */ /* 0x000fe4000f8e0219 */
[----:B------:R-:W-:Y:S01]  /*1f50*/  IMAD.IADD R0, R35, 0x1, R0 ;  /* 0x0000000123007824 */ /* 0x000fe200078e0200 */
[----:B------:R-:W-:Y:S01]  /*1f60*/  @UP0 UMOV UR18, UR24 ;  /* 0x0000001800120c82 */ /* 0x000fe20008000000 */
[----:B------:R-:W-:Y:S08]  /*1f70*/  @P1 BRA `(.L_x_1507) ;  /* 0x0000000000381947 */ /* 0x000ff00003800000 */
        /* <DEDUP_REMOVED lines=8> */
[----:B------:R-:W-:Y:S01]  /*2000*/  UIMAD UR7, UR7, UR4, URZ ;  /* 0x00000004070772a4 */ /* 0x000fe2000f8e023f */
[----:B------:R-:W-:-:S03]  /*2010*/  UMOV UR16, UR24 ;  /* 0x0000001800107c82 */ /* 0x000fc60008000000 */
[----:B------:R-:W-:Y:S02]  /*2020*/  UIMAD UR5, UR6, UR5, UR7 ;  /* 0x00000005060572a4 */ /* 0x000fe4000f8e0207 */
[----:B------:R-:W-:-:S04]  /*2030*/  UIMAD.WIDE.U32 UR6, UR6, UR4, UR16 ;  /* 0x00000004060672a5 */ /* 0x000fc8000f8e0010 */
[----:B------:R-:W-:-:S03]  /*2040*/  UIADD3 UR16, UR7, UR5, URZ ;  /* 0x0000000507107290 */ /* 0x000fc6000fffe03f */
[----:B------:R-:W-:-:S09]  /*2050*/  UMOV UR18, UR6 ;  /* 0x0000000600127c82 */ /* 0x000fd20008000000 */
.L_x_1507:
[----:B------:R-:W-:Y:S01]  /*2060*/  SHF.R.S32.HI R17, RZ, 0x1f, R80 ;  /* 0x0000001fff117819 */ /* 0x000fe20000011450 */
[----:B------:R-:W-:Y:S01]  /*2070*/  UISETP.NE.AND UP0, UPT, UR14, -0x1, UPT ;  /* 0xffffffff0e00788c */ /* 0x000fe2000bf05270 */
[----:B------:R-:W1:Y:S01]  /*2080*/  S2R R31, SR_CTAID.X ;  /* 0x00000000001f7919 */ /* 0x000e620000002500 */
[----:B------:R-:W-:Y:S01]  /*2090*/  USHF.R.S32.HI UR23, URZ, 0x1f, UR8 ;  /* 0x0000001f3f177899 */ /* 0x000fe20008011408 */
[CC--:B------:R-:W-:Y:S01]  /*20a0*/  LEA.HI R24, R17.reuse, R80.reuse, RZ, 0x3 ;  /* 0x0000005011187211 */ /* 0x0c0fe200078f18ff */
[----:B------:R-:W-:Y:S01]  /*20b0*/  BSSY B0, `(.L_x_1509) ;  /* 0x0000073000007945 */ /* 0x000fe20003800000 */
[----:B------:R-:W-:Y:S02]  /*20c0*/  LEA.HI R16, R17, R80, RZ, 0x4 ;  /* 0x0000005011107211 */ /* 0x000fe400078f20ff */
[----:B------:R-:W-:Y:S02]  /*20d0*/  LOP3.LUT R5, R24, 0xfffffff8, RZ, 0xc0, !PT ;  /* 0xfffffff818057812 */ /* 0x000fe400078ec0ff */
[----:B------:R-:W-:-:S02]  /*20e0*/  SHF.R.S32.HI R24, RZ, 0x3, R24 ;  /* 0x00000003ff187819 */ /* 0x000fc40000011418 */
[----:B------:R-:W-:Y:S01]  /*20f0*/  @UP0 ULDC.64 UR4, c[0x0][0x240] ;  /* 0x0000900000040ab9 */ /* 0x000fe20000000a00 */
[----:B------:R-:W-:Y:S01]  /*2100*/  IMAD.IADD R2, R80, 0x1, -R5 ;  /* 0x0000000150027824 */ /* 0x000fe200078e0a05 */
[----:B------:R-:W-:Y:S01]  /*2110*/  LOP3.LUT R5, R16, 0xfffffff0, RZ, 0xc0, !PT ;  /* 0xfffffff010057812 */ /* 0x000fe200078ec0ff */
[----:B------:R-:W-:Y:S01]  /*2120*/  IMAD.SHL.U32 R235, R24, 0x40, RZ ;  /* 0x0000004018eb7824 */ /* 0x000fe200078e00ff */
[----:B------:R-:W-:Y:S01]  /*2130*/  @UP0 UIMAD.WIDE.U32 UR24, UR14, UR4, URZ ;  /* 0x000000040e1802a5 */ /* 0x000fe2000f8e003f */
[----:B------:R-:W-:Y:S01]  /*2140*/  IMAD.SHL.U32 R236, R2, 0x8, RZ ;  /* 0x0000000802ec7824 */ /* 0x000fe200078e00ff */
[----:B------:R-:W-:Y:S01]  /*2150*/  @!UP0 USHF.R.S32.HI UR17, URZ, 0x1f, UR15 ;  /* 0x0000001f3f118899 */ /* 0x000fe2000801140f */
[----:B------:R-:W-:Y:S01]  /*2160*/  IMAD.IADD R22, R80, 0x1, -R5 ;  /* 0x0000000150167824 */ /* 0x000fe200078e0a05 */
[----:B------:R-:W-:Y:S01]  /*2170*/  LOP3.LUT R235, R235, 0x1c0, RZ, 0xc0, !PT ;  /* 0x000001c0ebeb7812 */ /* 0x000fe200078ec0ff */
[----:B------:R-:W-:Y:S01]  /*2180*/  @UP0 UIMAD UR14, UR14, UR5, UR25 ;  /* 0x000000050e0e02a4 */ /* 0x000fe2000f8e0219 */
[----:B------:R-:W-:Y:S01]  /*2190*/  IADD3 R34, P3, R236, R34, RZ ;  /* 0x00000022ec227210 */ /* 0x000fe20007f7e0ff */
[----:B------:R-:W-:Y:S01]  /*21a0*/  @!UP0 ULDC.64 UR6, c[0x0][0x228] ;  /* 0x00008a0000068ab9 */ /* 0x000fe20000000a00 */
[----:B------:R-:W-:Y:S01]  /*21b0*/  ULDC.64 UR4, c[0x0][0x258] ;  /* 0x0000960000047ab9 */ /* 0x000fe20000000a00 */
[----:B------:R-:W-:Y:S01]  /*21c0*/  LOP3.LUT R4, R235, 0x38, R236, 0xf8, !PT ;  /* 0x00000038eb047812 */ /* 0x000fe200078ef8ec */
[----:B------:R-:W-:Y:S01]  /*21d0*/  UIMAD UR23, UR23, UR4, URZ ;  /* 0x00000004171772a4 */ /* 0x000fe2000f8e023f */
[----:B------:R-:W-:Y:S01]  /*21e0*/  SHF.R.U32.HI R235, RZ, 0x3, R235 ;  /* 0x00000003ffeb7819 */ /* 0x000fe200000116eb */
[----:B------:R-:W-:Y:S01]  /*21f0*/  IMAD.U32 R26, RZ, RZ, UR4 ;  /* 0x00000004ff1a7e24 */ /* 0x000fe2000f8e00ff */
[----:B------:R-:W-:Y:S01]  /*2200*/  SHF.R.S32.HI R19, RZ, 0x1f, R22 ;  /* 0x0000001fff137819 */ /* 0x000fe20000011416 */
[----:B------:R-:W2:Y:S01]  /*2210*/  S2UR UR4, SR_CgaCtaId ;  /* 0x00000000000479c3 */ /* 0x000ea20000008800 */
[----:B------:R-:W-:Y:S01]  /*2220*/  LOP3.LUT R235, R4, R235, RZ, 0x3c, !PT ;  /* 0x000000eb04eb7212 */ /* 0x000fe200078e3cff */
[----:B------:R-:W-:Y:S01]  /*2230*/  @!UP0 UIMAD UR17, UR17, UR6, URZ ;  /* 0x00000006111182a4 */ /* 0x000fe2000f8e023f */
[----:B------:R-:W-:Y:S01]  /*2240*/  LEA.HI R19, R19, R22, RZ, 0x3 ;  /* 0x0000001613137211 */ /* 0x000fe200078f18ff */
[----:B------:R-:W-:Y:S01]  /*2250*/  @!UP0 UIMAD.WIDE.U32 UR26, UR15, UR6, URZ ;  /* 0x000000060f1a82a5 */ /* 0x000fe2000f8e003f */
[----:B------:R-:W-:Y:S01]  /*2260*/  LEA.HI R4, R17, R80, RZ, 0x6 ;  /* 0x0000005011047211 */ /* 0x000fe200078f30ff */
[----:B------:R-:W-:Y:S01]  /*2270*/  @!UP0 UIMAD UR17, UR15, UR7, UR17 ;  /* 0x000000070f1182a4 */ /* 0x000fe2000f8e0211 */
[----:B------:R-:W-:Y:S01]  /*2280*/  LOP3.LUT R5, R19, 0xfffffff8, RZ, 0xc0, !PT ;  /* 0xfffffff813057812 */ /* 0x000fe200078ec0ff */
[----:B------:R-:W-:Y:S01]  /*2290*/  UIMAD UR23, UR8, UR5, UR23 ;  /* 0x00000005081772a4 */ /* 0x000fe2000f8e0217 */
[----:B------:R-:W-:Y:S01]  /*22a0*/  IADD3 R6, P2, R236, UR18, RZ ;  /* 0x00000012ec067c10 */ /* 0x000fe2000ff5e0ff */
[----:B------:R-:W-:Y:S01]  /*22b0*/  IMAD.SHL.U32 R4, R4, 0x8, RZ ;  /* 0x0000000804047824 */ /* 0x000fe200078e00ff */
[----:B------:R-:W-:Y:S01]  /*22c0*/  UIADD3 UR5, -UR9, UR13, URZ ;  /* 0x0000000d09057290 */ /* 0x000fe2000fffe13f */
[----:B------:R-:W-:Y:S01]  /*22d0*/  IMAD.IADD R22, R22, 0x1, -R5 ;  /* 0x0000000116167824 */ /* 0x000fe200078e0a05 */
[----:B------:R-:W-:Y:S01]  /*22e0*/  @!UP0 UIADD3 UR14, UR27, UR17, URZ ;  /* 0x000000111b0e8290 */ /* 0x000fe2000fffe03f */
[----:B------:R-:W-:Y:S01]  /*22f0*/  SHF.R.S32.HI R5, RZ, 0x1f, R236 ;  /* 0x0000001fff057819 */ /* 0x000fe200000114ec */
[----:B------:R-:W-:Y:S01]  /*2300*/  @!UP0 UMOV UR24, UR26 ;  /* 0x0000001a00188c82 */ /* 0x000fe20008000000 */
[----:B------:R-:W-:Y:S01]  /*2310*/  LOP3.LUT R235, R235, 0xfffffe00, R4, 0xf8, !PT ;  /* 0xfffffe00ebeb7812 */ /* 0x000fe200078ef804 */
[----:B------:R-:W-:Y:S01]  /*2320*/  ULDC.64 UR6, c[0x0][0x268] ;  /* 0x00009a0000067ab9 */ /* 0x000fe20000000a00 */
[----:B------:R-:W-:Y:S01]  /*2330*/  IADD3 R4, P1, R236, UR24, RZ ;  /* 0x00000018ec047c10 */ /* 0x000fe2000ff3e0ff */
[----:B------:R-:W-:Y:S01]  /*2340*/  IMAD.X R35, R5, 0x1, R0, P3 ;  /* 0x0000000105237824 */ /* 0x000fe200018e0600 */
[C---:B------:R-:W-:Y:S01]  /*2350*/  ISETP.GE.AND P4, PT, R24.reuse, UR5, PT ;  /* 0x0000000518007c0c */ /* 0x040fe2000bf86270 */
[----:B------:R-:W-:Y:S01]  /*2360*/  IMAD R23, R23, UR6, RZ ;  /* 0x0000000617177c24 */ /* 0x000fe2000f8e02ff */
[C---:B------:R-:W-:Y:S01]  /*2370*/  IADD3.X R7, R5.reuse, UR16, RZ, P2, !PT ;  /* 0x0000001005077c10 */ /* 0x040fe200097fe4ff */
[----:B------:R-:W-:Y:S01]  /*2380*/  UIADD3 UR18, UR19, -0x1, URZ ;  /* 0xffffffff13127890 */ /* 0x000fe2000fffe03f */
[----:B------:R-:W-:Y:S01]  /*2390*/  IADD3.X R5, R5, UR14, RZ, P1, !PT ;  /* 0x0000000e05057c10 */ /* 0x000fe20008ffe4ff */
[----:B------:R-:W-:Y:S01]  /*23a0*/  UMOV UR9, 0x400 ;  /* 0x0000040000097882 */ /* 0x000fe20000000000 */
[----:B------:R-:W-:Y:S01]  /*23b0*/  IADD3 R0, P3, R24, R3, RZ ;  /* 0x0000000318007210 */ /* 0x000fe20007f7e0ff */
[----:B------:R-:W-:Y:S01]  /*23c0*/  IMAD R23, R20, UR7, R23 ;  /* 0x0000000714177c24 */ /* 0x000fe2000f8e0217 */
[----:B------:R-:W-:Y:S01]  /*23d0*/  USHF.L.U32 UR17, UR18, 0x6, URZ ;  /* 0x0000000612117899 */ /* 0x000fe2000800063f */
[----:B------:R-:W-:Y:S01]  /*23e0*/  IMAD.WIDE.U32 R26, R26, UR8, R4 ;  /* 0x000000081a1a7c25 */ /* 0x000fe2000f8e0004 */
[----:B--2---:R-:W-:Y:S01]  /*23f0*/  ULEA UR4, UR4, UR9, 0x18 ;  /* 0x0000000904047291 */ /* 0x004fe2000f8ec03f */
[----:B------:R-:W-:Y:S01]  /*2400*/  SHF.R.S32.HI R25, RZ, 0x1f, R24 ;  /* 0x0000001fff197819 */ /* 0x000fe20000011418 */
[----:B------:R-:W-:Y:S01]  /*2410*/  USHF.L.U64.HI UR14, UR10, 0x4, UR11 ;  /* 0x000000040a0e7899 */ /* 0x000fe2000801020b */
[----:B------:R-:W-:Y:S01]  /*2420*/  IMAD.WIDE.U32 R20, R20, UR6, R6 ;  /* 0x0000000614147c25 */ /* 0x000fe2000f8e0006 */
[----:B------:R-:W-:Y:S01]  /*2430*/  R2P PR, R22, 0x6 ;  /* 0x0000000616007804 */ /* 0x000fe20000000000 */
[----:B------:R-:W-:Y:S01]  /*2440*/  UIADD3 UR16, -UR17, UR22, URZ ;  /* 0x0000001611107290 */ /* 0x000fe2000fffe13f */
[----:B------:R-:W-:Y:S01]  /*2450*/  SHF.R.S32.HI R233, RZ, 0x4, R16 ;  /* 0x00000004ffe97819 */ /* 0x000fe20000011410 */
[----:B------:R-:W-:Y:S01]  /*2460*/  IMAD.MOV.U32 R7, RZ, RZ, 0x10 ;  /* 0x00000010ff077424 */ /* 0x000fe200078e00ff */
[----:B------:R-:W-:Y:S01]  /*2470*/  LEA R235, R235, UR4, 0x1 ;  /* 0x00000004ebeb7c11 */ /* 0x000fe2000f8e08ff */
[----:B------:R-:W-:Y:S01]  /*2480*/  IMAD.MOV.U32 R5, RZ, RZ, 0x20 ;  /* 0x00000020ff057424 */ /* 0x000fe200078e00ff */
[----:B------:R-:W-:Y:S01]  /*2490*/  LEA.HI R16, R16, R233, RZ, 0x1 ;  /* 0x000000e910107211 */ /* 0x000fe200078f08ff */
[----:B------:R-:W-:Y:S01]  /*24a0*/  VIADD R29, R27, UR23 ;  /* 0x000000171b1d7c36 */ /* 0x000fe20008000000 */
[----:B------:R-:W-:Y:S01]  /*24b0*/  SEL R7, R7, 0xfffffff0, !P1 ;  /* 0xfffffff007077807 */ /* 0x000fe20004800000 */
[----:B-1----:R-:W-:Y:S01]  /*24c0*/  IMAD.WIDE R30, R31, 0x40, R24 ;  /* 0x000000401f1e7825 */ /* 0x002fe200078e0218 */
[----:B------:R-:W-:-:S03]  /*24d0*/  SEL R5, R5, 0xffffffe0, !P2 ;  /* 0xffffffe005057807 */ /* 0x000fc60005000000 */
        /* <DEDUP_REMOVED lines=48> */
.L_x_1510:
[----:B------:R-:W-:Y:S05]  /*27e0*/  BSYNC B0 ;  /* 0x0000000000007941 */ /* 0x000fea0003800000 */
.L_x_1509:
[----:B------:R-:W-:Y:S01]  /*27f0*/  VIADD R18, R24, 0x10 ;  /* 0x0000001018127836 */ /* 0x000fe20000000000 */
[C---:B------:R-:W-:Y:S01]  /*2800*/  IADD3.X R33, R25.reuse, R33, RZ, P3, !PT ;  /* 0x0000002119217210 */ /* 0x040fe20001ffe4ff */
[----:B-12---:R-:W-:Y:S01]  /*2810*/  IMAD R9, R25, UR10, RZ ;  /* 0x0000000a19097c24 */ /* 0x006fe2000f8e02ff */
[----:B------:R-:W-:Y:S01]  /*2820*/  LOP3.LUT R16, R16, 0xfffffffe, RZ, 0xc0, !PT ;  /* 0xfffffffe10107812 */ /* 0x000fe200078ec0ff */
        /* <DEDUP_REMOVED lines=9> */
[----:B------:R-:W-:Y:S01]  /*28c0*/  IMAD R33, R33, UR8, RZ ;  /* 0x0000000821217c24 */ /* 0x000fe2000f8e02ff */
[----:B------:R-:W-:Y:S01]  /*28d0*/  ISETP.GE.AND P2, PT, R24, UR16, PT ;  /* 0x0000001018007c0c */ /* 0x000fe2000bf46270 */
[----:B------:R-:W-:Y:S01]  /*28e0*/  IMAD.IADD R233, R233, 0x1, -R16 ;  /* 0x00000001e9e97824 */ /* 0x000fe200078e0a10 */
        /* <DEDUP_REMOVED lines=53> */
.L_x_1512:
[----:B------:R-:W-:Y:S05]  /*2c40*/  BSYNC B0 ;  /* 0x0000000000007941 */ /* 0x000fea0003800000 */
.L_x_1511:
        /* <DEDUP_REMOVED lines=49> */
.L_x_1514:
[----:B------:R-:W-:Y:S05]  /*2f60*/  BSYNC B0 ;  /* 0x0000000000007941 */ /* 0x000fea0003800000 */
.L_x_1513:
        /* <DEDUP_REMOVED lines=49> */
.L_x_1516:
[----:B------:R-:W-:Y:S05]  /*3280*/  BSYNC B0 ;  /* 0x0000000000007941 */ /* 0x000fea0003800000 */
.L_x_1515:
        /* <DEDUP_REMOVED lines=40> */
.L_x_1518:
[----:B------:R-:W-:Y:S05]  /*3510*/  BSYNC B0 ;  /* 0x0000000000007941 */ /* 0x000fea0003800000 */
.L_x_1517:
        /* <DEDUP_REMOVED lines=53> */
.L_x_1520:
[----:B------:R-:W-:Y:S05]  /*3870*/  BSYNC B0 ;  /* 0x0000000000007941 */ /* 0x000fea0003800000 */
.L_x_1519:
        /* <DEDUP_REMOVED lines=44> */
.L_x_1522:
[----:B------:R-:W-:Y:S05]  /*3b40*/  BSYNC B0 ;  /* 0x0000000000007941 */ /* 0x000fea0003800000 */
.L_x_1521:
        /* <DEDUP_REMOVED lines=46> */
.L_x_1524:
[----:B------:R-:W-:Y:S05]  /*3e30*/  BSYNC B0 ;  /* 0x0000000000007941 */ /* 0x000fea0003800000 */
.L_x_1523:
[----:B------:R-:W0:Y:S01]  /*3e40*/  LDGDEPBAR ;  /* 0x00000000000079af */ /* 0x000e220000000000 */
[----:B------:R-:W-:Y:S01]  /*3e50*/  LOP3.LUT R25, R25, 0x1c0, RZ, 0xc0, !PT ;  /* 0x000001c019197812 */ /* 0x000fe200078ec0ff */
[----:B------:R-:W-:Y:S01]  /*3e60*/  IMAD.MOV.U32 R26, RZ, RZ, R20 ;  /* 0x000000ffff1a7224 */ /* 0x000fe200078e0014 */
[----:B------:R-:W-:Y:S01]  /*3e70*/  SHF.R.U32.HI R22, RZ, 0x3, R22 ;  /* 0x00000003ff167819 */ /* 0x000fe20000011616 */
[----:B------:R-:W-:Y:S01]  /*3e80*/  IMAD.SHL.U32 R19, R19, 0x40, RZ ;  /* 0x0000004013137824 */ /* 0x000fe200078e00ff */
[----:B------:R-:W-:Y:S01]  /*3e90*/  LOP3.LUT R24, R25, 0x8, R24, 0xf8, !PT ;  /* 0x0000000819187812 */ /* 0x000fe200078ef818 */
[----:B------:R-:W-:Y:S01]  /*3ea0*/  IMAD.WIDE.U32 R26, R0, UR8, R26 ;  /* 0x00000008001a7c25 */ /* 0x000fe2000f8e001a */
[----:B------:R-:W-:Y:S01]  /*3eb0*/  LOP3.LUT R22, R23, R22, RZ, 0x3c, !PT ;  /* 0x0000001617167212 */ /* 0x000fe200078e3cff */
[----:B------:R-:W-:Y:S01]  /*3ec0*/  ULDC.64 UR6, c[0x0][0x220] ;  /* 0x0000880000067ab9 */ /* 0x000fe20000000a00 */
[----:B------:R-:W-:Y:S01]  /*3ed0*/  SHF.R.U32.HI R25, RZ, 0x3, R25 ;  /* 0x00000003ff197819 */ /* 0x000fe20000011619 */
[----:B------:R-:W-:Y:S01]  /*3ee0*/  BSSY B0, `(.L_x_1525) ;  /* 0x000002f000007945 */ /* 0x000fe20003800000 */
[----:B-1234-:R-:W-:Y:S01]  /*3ef0*/  LEA.HI R9, R17, R80, RZ, 0x5 ;  /* 0x0000005011097211 */ /* 0x01efe200078f28ff */
[----:B------:R-:W-:Y:S01]  /*3f00*/  IMAD.IADD R17, R27, 0x1, R16 ;  /* 0x000000011b117824 */ /* 0x000fe200078e0210 */
[----:B------:R-:W-:-:S02]  /*3f10*/  LOP3.LUT R24, R24, R25, RZ, 0x3c, !PT ;  /* 0x0000001918187212 */ /* 0x000fc400078e3cff */
[----:B------:R-:W-:Y:S02]  /*3f20*/  LOP3.LUT R0, R22, 0xfffffe00, R19, 0xf8, !PT ;  /* 0xfffffe0016007812 */ /* 0x000fe400078ef813 */
[----:B------:R-:W-:Y:S01]  /*3f30*/  SHF.R.S32.HI R9, RZ, 0x5, R9 ;  /* 0x00000005ff097819 */ /* 0x000fe20000011409 */
[----:B------:R-:W-:Y:S01]  /*3f40*/  IMAD R233, R233, 0x200, R24 ;  /* 0x00000200e9e97824 */ /* 0x000fe200078e0218 */
[----:B------:R-:W-:Y:S02]  /*3f50*/  LEA R246, P3, R26, UR6, 0x1 ;  /* 0x000000061af67c11 */ /* 0x000fe4000f8608ff */
[----:B------:R-:W-:Y:S01]  /*3f60*/  ISETP.GE.AND P1, PT, R18, UR16, PT ;  /* 0x0000001012007c0c */ /* 0x000fe2000bf26270 */
[----:B------:R-:W-:Y:S01]  /*3f70*/  IMAD R234, R9, 0x400, R0 ;  /* 0x0000040009ea7824 */ /* 0x000fe200078e0200 */
[----:B------:R-:W-:Y:S01]  /*3f80*/  ISETP.GE.AND P5, PT, R15, UR16, PT ;  /* 0x000000100f007c0c */ /* 0x000fe2000bfa6270 */
[----:B------:R-:W-:-:S04]  /*3f90*/  DEPBAR.LE SB0, 0x0 ;  /* 0x000080000000791a */ /* 0x000fc80000000000 */
[----:B------:R-:W-:Y:S01]  /*3fa0*/  BAR.SYNC.DEFER_BLOCKING 0x0 ;  /* 0x0000000000007b1d */ /* 0x000fe20000010000 */
[----:B------:R-:W-:-:S05]  /*3fb0*/  LEA.HI.X R247, R26, UR7, R17, 0x1, P3 ;  /* 0x000000071af77c11 */ /* 0x000fca00098f0c11 */
        /* <DEDUP_REMOVED lines=33> */
.L_x_1526:
[----:B------:R-:W-:Y:S05]  /*41d0*/  BSYNC B0 ;  /* 0x0000000000007941 */ /* 0x000fea0003800000 */
.L_x_1525:
        /* <DEDUP_REMOVED lines=11> */
[----:B------:R-:W-:Y:S01]  /*4290*/  IMAD.U32 R11, RZ, RZ, UR24 ;  /* 0x00000018ff0b7e24 */ /* 0x000fe2000f8e00ff */
[----:B------:R-:W-:Y:S01]  /*42a0*/  ISETP.GE.AND P1, PT, R236, UR25, PT ;  /* 0x00000019ec007c0c */ /* 0x000fe2000bf26270 */
[----:B--2---:R-:W-:Y:S01]  /*42b0*/  IMAD.U32 R9, RZ, RZ, UR24 ;  /* 0x00000018ff097e24 */ /* 0x004fe2000f8e00ff */
        /* <DEDUP_REMOVED lines=29> */
[----:B--2---:R-:W-:-:S04]  /*4490*/  LEA R10, P1, R9, UR6, 0x1 ;  /* 0x00000006090a7c11 */ /* 0x004fc8000f8208ff */
[----:B------:R-:W-:-:S05]  /*44a0*/  LEA.HI.X R11, R9, UR7, R8, 0x1, P1 ;  /* 0x00000007090b7c11 */ /* 0x000fca00088f0c08 */
[----:B------:R-:W-:Y:S01]  /*44b0*/  @!PT LDS RZ, [RZ] ;  /* 0x00000000fffff984 */ /* 0x000fe20000000800 */
[----:B------:R-:W-:Y:S01]  /*44c0*/  @!PT LDS RZ, [RZ] ;  /* 0x00000000fffff984 */ /* 0x000fe20000000800 */
[----:B------:R-:W-:Y:S01]  /*44d0*/  @!PT LDS RZ, [RZ] ;  /* 0x00000000fffff984 */ /* 0x000fe20000000800 */
[----:B------:R2:W-:Y:S04]  /*44e0*/  LDGSTS.E.BYPASS.LTC128B.128 [R235+0x16800], desc[UR20][R10.64+0x180] ;  /* 0x168001800aeb7fae */ /* 0x0005e8000b901d54 */
.L_x_1528:
[----:B------:R-:W-:Y:S05]  /*44f0*/  BSYNC B0 ;  /* 0x0000000000007941 */ /* 0x000fea0003800000 */
.L_x_1527:
        /* <DEDUP_REMOVED lines=12> */
[----:B--2---:R-:W-:Y:S01]  /*45c0*/  IMAD.U32 R9, RZ, RZ, UR27 ;  /* 0x0000001bff097e24 */ /* 0x004fe2000f8e00ff */
        /* <DEDUP_REMOVED lines=33> */
.L_x_1530:
[----:B------:R-:W-:Y:S05]  /*47e0*/  BSYNC B0 ;  /* 0x0000000000007941 */ /* 0x000fea0003800000 */
.L_x_1529:
        /* <DEDUP_REMOVED lines=48> */
.L_x_1532:
[----:B------:R-:W-:Y:S05]  /*4af0*/  BSYNC B0 ;  /* 0x0000000000007941 */ /* 0x000fea0003800000 */
.L_x_1531:
[----:B-12---:R-:W-:Y:S01]  /*4b00*/  LDSM.16.M88.4 R12, [R234] ;  /* 0x00000000ea0c783b */ /* 0x006fe20000000200 */
[----:B------:R-:W-:Y:S01]  /*4b10*/  R2P PR, R2, 0x6 ;  /* 0x0000000602007804 */ /* 0x000fe20000000000 */
[C---:B------:R-:W-:Y:S01]  /*4b20*/  VIADD R2, R233.reuse, 0x8000 ;  /* 0x00008000e9027836 */ /* 0x040fe20000000000 */
[----:B------:R-:W-:Y:S01]  /*4b30*/  UISETP.GT.AND UP0, UPT, UR18, UR12, UPT ;  /* 0x0000000c1200728c */ /* 0x000fe2000bf04270 */
        /* <DEDUP_REMOVED lines=10> */
[----:B------:R-:W-:Y:S02]  /*4be0*/  IMAD.MOV.U32 R2, RZ, RZ, 0x40 ;  /* 0x00000040ff027424 */ /* 0x000fe400078e00ff */
        /* <DEDUP_REMOVED lines=166> */
[----:B------:R-:W4:Y:S01]  /*5650*/  LDSM.16.M88.4 R40, [R233+0xf000] ;  /* 0x00f00000e928783b */ /* 0x000f220000000200 */
        /* <DEDUP_REMOVED lines=19> */
[C---:B------:R-:W-:Y:S06]  /*5790*/  HMMA.16816.F32.BF16 R64, R32.reuse, R40, R64 ;  /* 0x000000282040723c */ /* 0x040fec0000041840 */
[C---:B------:R-:W-:Y:S01]  /*57a0*/  HMMA.16816.F32.BF16 R60, R32.reuse, R42, R60 ;  /* 0x0000002a203c723c */ /* 0x040fe2000004183c */
[----:B------:R-:W4:Y:S05]  /*57b0*/  LDSM.16.M88.4 R40, [R227+0xe800] ;  /* 0x00e80000e328783b */ /* 0x000f2a0000000200 */
[C---:B--2---:R-:W-:Y:S06]  /*57c0*/  HMMA.16816.F32.BF16 R56, R32.reuse, R36, R56 ;  /* 0x000000242038723c */ /* 0x044fec0000041838 */
[----:B------:R-:W-:Y:S01]  /*57d0*/  HMMA.16816.F32.BF16 R52, R32, R38, R52 ;  /* 0x000000262034723c */ /* 0x000fe20000041834 */
[----:B------:R-:W2:Y:S04]  /*57e0*/  LDSM.16.M88.4 R32, [R227+0xf800] ;  /* 0x00f80000e320783b */ /* 0x000ea80000000200 */
        /* <DEDUP_REMOVED lines=9> */
[----:B------:R-:W5:Y:S05]  /*5880*/  LDSM.16.M88.4 R72, [R220+0x6800] ;  /* 0x00680000dc48783b */ /* 0x000f6a0000000200 */
[C---:B------:R-:W-:Y:S06]  /*5890*/  HMMA.16816.F32.BF16 R56, R76.reuse, R68, R56 ;  /* 0x000000444c38723c */ /* 0x040fec0000041838 */
[----:B------:R-:W-:Y:S06]  /*58a0*/  HMMA.16816.F32.BF16 R52, R76, R70, R52 ;  /* 0x000000464c34723c */ /* 0x000fec0000041834 */
[C---:B-1----:R-:W-:Y:S06]  /*58b0*/  HMMA.16816.F32.BF16 R28, R48.reuse, R44, R28 ;  /* 0x0000002c301c723c */ /* 0x042fec000004181c */
[C---:B------:R-:W-:Y:S06]  /*58c0*/  HMMA.16816.F32.BF16 R24, R48.reuse, R46, R24 ;  /* 0x0000002e3018723c */ /* 0x040fec0000041818 */
[C---:B----4-:R-:W-:Y:S06]  /*58d0*/  HMMA.16816.F32.BF16 R20, R48.reuse, R40, R20 ;  /* 0x000000283014723c */ /* 0x050fec0000041814 */
[C---:B------:R-:W-:Y:S01]  /*58e0*/  HMMA.16816.F32.BF16 R16, R48.reuse, R42, R16 ;  /* 0x0000002a3010723c */ /* 0x040fe20000041810 */
[----:B------:R-:W1:Y:S05]  /*58f0*/  LDSM.16.M88.4 R40, [R220+0x7000] ;  /* 0x00700000dc28783b */ /* 0x000e6a0000000200 */
[C---:B--2---:R-:W-:Y:S06]  /*5900*/  HMMA.16816.F32.BF16 R56, R48.reuse, R32, R56 ;  /* 0x000000203038723c */ /* 0x044fec0000041838 */
[----:B------:R-:W-:Y:S01]  /*5910*/  HMMA.16816.F32.BF16 R52, R48, R34, R52 ;  /* 0x000000223034723c */ /* 0x000fe20000041834 */
[----:B------:R-:W2:Y:S01]  /*5920*/  LDSM.16.M88.4 R32, [R220+0x7800] ;  /* 0x00780000dc20783b */ /* 0x000ea20000000200 */
[----:B------:R-:W-:-:S04]  /*5930*/  DEPBAR.LE SB0, 0x0 ;  /* 0x000080000000791a */ /* 0x000fc80000000000 */
[----:B---3--:R-:W-:Y:S06]  /*5940*/  HMMA.16816.F32.BF16 R28, R12, R8, R28 ;  /* 0x000000080c1c723c */ /* 0x008fec000004181c */
[----:B------:R-:W-:Y:S06]  /*5950*/  HMMA.16816.F32.BF16 R64, R48, R36, R64 ;  /* 0x000000243040723c */ /* 0x000fec0000041840 */
[----:B------:R-:W-:Y:S01]  /*5960*/  HMMA.16816.F32.BF16 R24, R12, R10, R24 ;  /* 0x0000000a0c18723c */ /* 0x000fe20000041818 */
[----:B------:R-:W-:-:S05]  /*5970*/  LOP3.LUT R36, R80, 0x6, RZ, 0xc0, !PT ;  /* 0x0000000650247812 */ /* 0x000fca00078ec0ff */
[----:B------:R-:W-:Y:S01]  /*5980*/  VIADD R36, R36, UR17 ;  /* 0x0000001124247c36 */ /* 0x000fe20008000000 */
[C---:B-----5:R-:W-:Y:S03]  /*5990*/  HMMA.16816.F32.BF16 R20, R12.reuse, R72, R20 ;  /* 0x000000480c14723c */ /* 0x060fe60000041814 */
[C---:B------:R-:W-:Y:S01]  /*59a0*/  VIADD R2, R36.reuse, 0x1 ;  /* 0x0000000124027836 */ /* 0x040fe20000000000 */
[C---:B------:R-:W-:Y:S01]  /*59b0*/  ISETP.GE.AND P4, PT, R36.reuse, UR22, PT ;  /* 0x0000001624007c0c */ /* 0x040fe2000bf86270 */
[C---:B------:R-:W-:Y:S01]  /*59c0*/  VIADD R8, R36.reuse, 0x9 ;  /* 0x0000000924087836 */ /* 0x040fe20000000000 */
[----:B------:R-:W-:Y:S01]  /*59d0*/  HMMA.16816.F32.BF16 R16, R12, R74, R16 ;  /* 0x0000004a0c10723c */ /* 0x000fe20000041810 */
[----:B------:R-:W-:Y:S01]  /*59e0*/  VIADD R9, R36, 0x8 ;  /* 0x0000000824097836 */ /* 0x000fe20000000000 */
[----:B------:R-:W-:Y:S01]  /*59f0*/  ISETP.GE.AND P3, PT, R2, UR22, PT ;  /* 0x0000001602007c0c */ /* 0x000fe2000bf66270 */
[----:B------:R-:W-:Y:S01]  /*5a00*/  VIADD R2, R36, 0x10 ;  /* 0x0000001024027836 */ /* 0x000fe20000000000 */
[----:B------:R-:W-:Y:S01]  /*5a10*/  ISETP.GE.AND P1, PT, R8, UR22, PT ;  /* 0x0000001608007c0c */ /* 0x000fe2000bf26270 */
[C---:B------:R-:W-:Y:S01]  /*5a20*/  VIADD R8, R36.reuse, 0x18 ;  /* 0x0000001824087836 */ /* 0x040fe20000000000 */
[----:B------:R-:W-:Y:S01]  /*5a30*/  HMMA.16816.F32.BF16 R60, R48, R38, R60 ;  /* 0x00000026303c723c */ /* 0x000fe2000004183c */
[----:B------:R-:W-:Y:S01]  /*5a40*/  ISETP.GE.AND P2, PT, R9, UR22, PT ;  /* 0x0000001609007c0c */ /* 0x000fe2000bf46270 */
[----:B------:R-:W-:Y:S01]  /*5a50*/  VIADD R9, R36, 0x19 ;  /* 0x0000001924097836 */ /* 0x000fe20000000000 */
[----:B------:R-:W-:Y:S01]  /*5a60*/  ISETP.GE.AND P6, PT, R2, UR22, PT ;  /* 0x0000001602007c0c */ /* 0x000fe2000bfc6270 */
[----:B------:R-:W-:Y:S01]  /*5a70*/  VIADD R2, R36, 0x11 ;  /* 0x0000001124027836 */ /* 0x000fe20000000000 */
[----:B------:R-:W-:Y:S01]  /*5a80*/  FSEL R30, R30, -INF , !P4 ;  /* 0xff8000001e1e7808 */ /* 0x000fe20006000000 */
[----:B-1----:R-:W-:Y:S01]  /*5a90*/  HMMA.16816.F32.BF16 R64, R12, R40, R64 ;  /* 0x000000280c40723c */ /* 0x002fe20000041840 */
[----:B------:R-:W-:Y:S01]  /*5aa0*/  FSEL R37, R28, -INF , !P4 ;  /* 0xff8000001c257808 */ /* 0x000fe20006000000 */
[----:B------:R-:W-:Y:S01]  /*5ab0*/  VIADD R10, R36, 0x21 ;  /* 0x00000021240a7836 */ /* 0x000fe20000000000 */
[----:B------:R-:W-:-:S02]  /*5ac0*/  ISETP.GE.AND P4, PT, R8, UR22, PT ;  /* 0x0000001608007c0c */ /* 0x000fc4000bf86270 */
[----:B------:R-:W-:Y:S01]  /*5ad0*/  FSEL R8, R31, -INF , !P3 ;  /* 0xff8000001f087808 */ /* 0x000fe20005800000 */
[C---:B--2---:R-:W-:Y:S01]  /*5ae0*/  HMMA.16816.F32.BF16 R52, R12.reuse, R34, R52 ;  /* 0x000000220c34723c */ /* 0x044fe20000041834 */
[----:B------:R-:W-:Y:S02]  /*5af0*/  FSEL R31, R29, -INF , !P3 ;  /* 0xff8000001d1f7808 */ /* 0x000fe40005800000 */
[----:B------:R-:W-:Y:S01]  /*5b00*/  ISETP.GE.AND P5, PT, R2, UR22, PT ;  /* 0x0000001602007c0c */ /* 0x000fe2000bfa6270 */
[C---:B------:R-:W-:Y:S01]  /*5b10*/  VIADD R2, R36.reuse, 0x20 ;  /* 0x0000002024027836 */ /* 0x040fe20000000000 */
        /* <DEDUP_REMOVED lines=10> */
[----:B------:R-:W-:Y:S01]  /*5bc0*/  VIADD R9, R36, 0x29 ;  /* 0x0000002924097836 */ /* 0x000fe20000000000 */
[----:B------:R-:W-:Y:S02]  /*5bd0*/  FSEL R2, R27, -INF , !P1 ;  /* 0xff8000001b027808 */ /* 0x000fe40004800000 */
[----:B------:R-:W-:-:S02]  /*5be0*/  FSEL R25, R25, -INF , !P1 ;  /* 0xff80000019197808 */ /* 0x000fc40004800000 */
[----:B------:R-:W-:Y:S01]  /*5bf0*/  ISETP.GE.AND P1, PT, R10, UR22, PT ;  /* 0x000000160a007c0c */ /* 0x000fe2000bf26270 */
[----:B------:R-:W-:Y:S01]  /*5c00*/  VIADD R10, R36, 0x30 ;  /* 0x00000030240a7836 */ /* 0x000fe20000000000 */
[----:B------:R-:W-:Y:S02]  /*5c10*/  FSEL R22, R23, -INF , !P5 ;  /* 0xff80000017167808 */ /* 0x000fe40006800000 */
[----:B------:R-:W-:Y:S02]  /*5c20*/  FSEL R21, R21, -INF , !P5 ;  /* 0xff80000015157808 */ /* 0x000fe40006800000 */
[----:B------:R-:W-:Y:S02]  /*5c30*/  ISETP.GE.AND P5, PT, R9, UR22, PT ;  /* 0x0000001609007c0c */ /* 0x000fe4000bfa6270 */
[----:B------:R-:W-:Y:S02]  /*5c40*/  FSEL R20, R18, -INF , !P4 ;  /* 0xff80000012147808 */ /* 0x000fe40006000000 */
[----:B------:R-:W-:-:S02]  /*5c50*/  FSEL R9, R16, -INF , !P4 ;  /* 0xff80000010097808 */ /* 0x000fc40006000000 */
[----:B------:R-:W-:Y:S01]  /*5c60*/  ISETP.GE.AND P4, PT, R10, UR22, PT ;  /* 0x000000160a007c0c */ /* 0x000fe2000bf86270 */
[----:B------:R-:W-:Y:S01]  /*5c70*/  VIADD R10, R36, 0x31 ;  /* 0x00000031240a7836 */ /* 0x000fe20000000000 */
[----:B------:R-:W-:Y:S02]  /*5c80*/  FSEL R12, R19, -INF , !P3 ;  /* 0xff800000130c7808 */ /* 0x000fe40005800000 */
[----:B------:R-:W-:Y:S02]  /*5c90*/  FSEL R17, R17, -INF , !P3 ;  /* 0xff80000011117808 */ /* 0x000fe40005800000 */
[----:B------:R-:W-:Y:S01]  /*5ca0*/  ISETP.GE.AND P3, PT, R10, UR22, PT ;  /* 0x000000160a007c0c */ /* 0x000fe2000bf66270 */
[C---:B------:R-:W-:Y:S01]  /*5cb0*/  VIADD R10, R36.reuse, 0x38 ;  /* 0x00000038240a7836 */ /* 0x040fe20000000000 */
[----:B------:R-:W-:Y:S01]  /*5cc0*/  FSEL R204, R67, -INF , !P1 ;  /* 0xff80000043cc7808 */ /* 0x000fe20004800000 */
[----:B------:R-:W-:Y:S01]  /*5cd0*/  VIADD R36, R36, 0x39 ;  /* 0x0000003924247836 */ /* 0x000fe20000000000 */
[----:B------:R-:W-:-:S02]  /*5ce0*/  FSEL R187, R65, -INF , !P1 ;  /* 0xff80000041bb7808 */ /* 0x000fc40004800000 */
[----:B------:R-:W-:Y:S02]  /*5cf0*/  FSEL R188, R66, -INF , !P2 ;  /* 0xff80000042bc7808 */ /* 0x000fe40005000000 */
[----:B------:R-:W-:Y:S02]  /*5d00*/  ISETP.GE.AND P1, PT, R36, UR22, PT ;  /* 0x0000001624007c0c */ /* 0x000fe4000bf26270 */
[----:B------:R-:W-:Y:S02]  /*5d10*/  FSEL R193, R64, -INF , !P2 ;  /* 0xff80000040c17808 */ /* 0x000fe40005000000 */
[----:B------:R-:W-:Y:S02]  /*5d20*/  FSEL R192, R55, -INF , !P1 ;  /* 0xff80000037c07808 */ /* 0x000fe40004800000 */
[----:B------:R-:W-:Y:S02]  /*5d30*/  FSEL R197, R53, -INF , !P1 ;  /* 0xff80000035c57808 */ /* 0x000fe40004800000 */
[----:B------:R-:W-:-:S02]  /*5d40*/  PLOP3.LUT P1, PT, PT, PT, UP0, 0x80, 0x0 ;  /* 0x000000000000781c */ /* 0x000fc40003f2f008 */
[----:B------:R-:W-:Y:S02]  /*5d50*/  ISETP.GE.AND P2, PT, R10, UR22, PT ;  /* 0x000000160a007c0c */ /* 0x000fe4000bf46270 */
        /* <DEDUP_REMOVED lines=15> */
[----:B------:R-:W-:-:S04]  /*5e50*/  MOV R16, UR17 ;  /* 0x0000001100107c02 */ /* 0x000fc80008000f00 */
        /* <DEDUP_REMOVED lines=28> */
[C---:B------:R-:W-:Y:S01]  /*6020*/  LOP3.LUT R10, R13.reuse, UR6, RZ, 0x3c, !PT ;  /* 0x000000060d0a7c12 */ /* 0x040fe2000f8e3cff */
[----:B------:R-:W-:Y:S01]  /*6030*/  ULDC.64 UR6, c[0x0][0x230] ;  /* 0x00008c0000067ab9 */ /* 0x000fe20000000a00 */
[----:B------:R-:W-:-:S02]  /*6040*/  ISETP.NE.AND P3, PT, R13, RZ, PT ;  /* 0x000000ff0d00720c */ /* 0x000fc40003f65270 */
        /* <DEDUP_REMOVED lines=27> */
.L_x_1534:
[----:B------:R-:W-:-:S04]  /*6200*/  ULEA UR10, -UR10, URZ, 0x6 ;  /* 0x0000003f0a0a7291 */ /* 0x000fc8000f8e313f */
[----:B------:R-:W-:Y:S02]  /*6210*/  USHF.R.S32.HI UR6, URZ, 0x1f, UR10 ;  /* 0x0000001f3f067899 */ /* 0x000fe4000801140a */
[----:B------:R-:W-:-:S04]  /*6220*/  MOV R10, UR10 ;  /* 0x0000000a000a7c02 */ /* 0x000fc80008000f00 */
[----:B------:R-:W-:-:S07]  /*6230*/  MOV R13, UR6 ;  /* 0x00000006000d7c02 */ /* 0x000fce0008000f00 */
.L_x_1535:
        /* <DEDUP_REMOVED lines=15> */
[----:B------:R-:W1:Y:S04]  /*6330*/  @!P3 LDC.64 R14, c[0x0][0x218] ;  /* 0x00008600ff0ebb82 */ /* 0x000e680000000a00 */
[----:B------:R-:W-:Y:S01]  /*6340*/  @!P6 IMAD.X R4, R13, 0x1, R166, P2 ;  /* 0x000000010d04e824 */ /* 0x000fe200010e06a6 */
[----:B---3--:R-:W-:-:S04]  /*6350*/  @!P6 LEA R42, P2, R3, R18, 0x1 ;  /* 0x00000012032ae211 */ /* 0x008fc800078408ff */
[----:B------:R-:W-:Y:S02]  /*6360*/  @!P6 LEA.HI.X R43, R3, R19, R4, 0x1, P2 ;  /* 0x00000013032be211 */ /* 0x000fe400010f0c04 */
[C---:B------:R-:W-:Y:S01]  /*6370*/  @!P4 IADD3 R3, P2, R10.reuse, R165, RZ ;  /* 0x000000a50a03c210 */ /* 0x040fe20007f5e0ff */
        /* <DEDUP_REMOVED lines=8> */
[----:B------:R-:W-:Y:S01]  /*6400*/  @!P4 LEA.HI.X R41, R3, R29, R4, 0x1, P2 ;  /* 0x0000001d0329c211 */ /* 0x000fe200010f0c04 */
[----:B------:R-:W-:Y:S01]  /*6410*/  @!PT LDS RZ, [RZ] ;  /* 0x00000000fffff984 */ /* 0x000fe20000000800 */
[----:B------:R-:W-:Y:S01]  /*6420*/  @!PT LDS RZ, [RZ] ;  /* 0x00000000fffff984 */ /* 0x000fe20000000800 */
[----:B------:R-:W-:Y:S01]  /*6430*/  @!PT LDS RZ, [RZ] ;  /* 0x00000000fffff984 */ /* 0x000fe20000000800 */
[----:B------:R4:W-:Y:S01]  /*6440*/  @!P5 LDGSTS.E.BYPASS.LTC128B.128 [R235+0xa000], desc[UR20][R32.64+0x80] ;  /* 0x0a00008020ebdfae */ /* 0x0009e2000b901d54 */
[C---:B------:R-:W-:Y:S01]  /*6450*/  @!P3 IADD3 R3, P2, R10.reuse, R165, RZ ;  /* 0x000000a50a03b210 */ /* 0x040fe20007f5e0ff */
[----:B------:R-:W2:Y:S02]  /*6460*/  @!P5 LDC.64 R28, c[0x0][0x218] ;  /* 0x00008600ff1cdb82 */ /* 0x000ea40000000a00 */
[----:B------:R2:W-:Y:S02]  /*6470*/  @P4 STS.128 [R235+0xc000], RZ ;  /* 0x00c000ffeb004388 */ /* 0x0005e40000000c00 */
[----:B------:R-:W-:Y:S01]  /*6480*/  @!P3 IMAD.X R4, R13, 0x1, R166, P2 ;  /* 0x000000010d04b824 */ /* 0x000fe200010e06a6 */
[C---:B-1----:R-:W-:Y:S01]  /*6490*/  @!P3 LEA R34, P2, R3.reuse, R14, 0x1 ;  /* 0x0000000e0322b211 */ /* 0x042fe200078408ff */
[----:B------:R-:W-:Y:S01]  /*64a0*/  @!PT LDS RZ, [RZ] ;  /* 0x00000000fffff984 */ /* 0x000fe20000000800 */
[----:B------:R-:W-:Y:S01]  /*64b0*/  @!PT LDS RZ, [RZ] ;  /* 0x00000000fffff984 */ /* 0x000fe20000000800 */
[----:B------:R-:W-:Y:S01]  /*64c0*/  @!PT LDS RZ, [RZ] ;  /* 0x00000000fffff984 */ /* 0x000fe20000000800 */
[----:B------:R1:W-:Y:S03]  /*64d0*/  @!P4 LDGSTS.E.BYPASS.LTC128B.128 [R235+0xc000], desc[UR20][R40.64+0x100] ;  /* 0x0c00010028ebcfae */ /* 0x0003e6000b901d54 */
[----:B------:R-:W-:Y:S01]  /*64e0*/  @!P3 LEA.HI.X R35, R3, R15, R4, 0x1, P2 ;  /* 0x0000000f0323b211 */ /* 0x000fe200010f0c04 */
[----:B------:R1:W-:Y:S01]  /*64f0*/  @P3 STS.128 [R235+0xe000], RZ ;  /* 0x00e000ffeb003388 */ /* 0x0003e20000000c00 */
[----:B------:R-:W-:Y:S01]  /*6500*/  IADD3 R4, P2, R10, UR23, RZ ;  /* 0x000000170a047c10 */ /* 0x000fe2000ff5e0ff */
[----:B------:R-:W5:Y:S02]  /*6510*/  @!P4 LDC.64 R14, c[0x0][0x218] ;  /* 0x00008600ff0ecb82 */ /* 0x000f640000000a00 */
[----:B------:R-:W-:Y:S01]  /*6520*/  @!PT LDS RZ, [RZ] ;  /* 0x00000000fffff984 */ /* 0x000fe20000000800 */
[----:B------:R-:W-:Y:S01]  /*6530*/  @!PT LDS RZ, [RZ] ;  /* 0x00000000fffff984 */ /* 0x000fe20000000800 */
[----:B------:R-:W-:Y:S01]  /*6540*/  @!PT LDS RZ, [RZ] ;  /* 0x00000000fffff984 */ /* 0x000fe20000000800 */
[----:B------:R1:W-:Y:S01]  /*6550*/  @!P3 LDGSTS.E.BYPASS.LTC128B.128 [R235+0xe000], desc[UR20][R34.64+0x180] ;  /* 0x0e00018022ebbfae */ /* 0x0003e2000b901d54 */
[----:B------:R-:W-:-:S02]  /*6560*/  IADD3.X R3, R13, UR14, RZ, P2, !PT ;  /* 0x0000000e0d037c10 */ /* 0x000fc400097fe4ff */
        /* <DEDUP_REMOVED lines=12> */
[C---:B--2---:R-:W-:Y:S01]  /*6630*/  @!P5 LEA R44, P2, R23.reuse, R28, 0x1 ;  /* 0x0000001c172cd211 */ /* 0x044fe200078408ff */
        /* <DEDUP_REMOVED lines=45> */
[----:B------:R-:W4:Y:S02]  /*6910*/  @!P6 LDC.64 R14, c[0x0][0x218] ;  /* 0x00008600ff0eeb82 */ /* 0x000f240000000a00 */
        /* <DEDUP_REMOVED lines=18> */
[----:B------:R-:W-:Y:S01]  /*6a40*/  IADD3 R4, P2, R4, UR23, RZ ;  /* 0x0000001704047c10 */ /* 0x000fe2000ff5e0ff */
[----:B------:R-:W2:Y:S02]  /*6a50*/  @!P4 LDC.64 R28, c[0x0][0x218] ;  /* 0x00008600ff1ccb82 */ /* 0x000ea40000000a00 */
        /* <DEDUP_REMOVED lines=8> */
[----:B----4-:R-:W-:-:S04]  /*6ae0*/  @!P6 LEA R32, P2, R6, R14, 0x1 ;  /* 0x0000000e0620e211 */ /* 0x010fc800078408ff */
        /* <DEDUP_REMOVED lines=16> */
[C---:B--2---:R-:W-:Y:S01]  /*6bf0*/  @!P4 LEA R28, P2, R6.reuse, R28, 0x1 ;  /* 0x0000001c061cc211 */ /* 0x044fe200078408ff */
        /* <DEDUP_REMOVED lines=11> */
[----:B------:R-:W-:-:S04]  /*6cb0*/  LEA R14, P2, R4, UR6, 0x1 ;  /* 0x00000006040e7c11 */ /* 0x000fc8000f8408ff */
[----:B------:R-:W-:-:S05]  /*6cc0*/  LEA.HI.X R15, R4, UR7, R3, 0x1, P2 ;  /* 0x00000007040f7c11 */ /* 0x000fca00090f0c03 */
[----:B------:R-:W-:Y:S01]  /*6cd0*/  @!PT LDS RZ, [RZ] ;  /* 0x00000000fffff984 */ /* 0x000fe20000000800 */
[----:B------:R-:W-:Y:S01]  /*6ce0*/  @!PT LDS RZ, [RZ] ;  /* 0x00000000fffff984 */ /* 0x000fe20000000800 */
[----:B------:R-:W-:Y:S01]  /*6cf0*/  @!PT LDS RZ, [RZ] ;  /* 0x00000000fffff984 */ /* 0x000fe20000000800 */
[----:B------:R2:W-:Y:S04]  /*6d00*/  LDGSTS.E.BYPASS.LTC128B.128 [R235+0xf800], desc[UR20][R14.64+0x180] ;  /* 0x0f8001800eeb7fae */ /* 0x0005e8000b901d54 */
.L_x_1537:
[----:B------:R-:W-:Y:S05]  /*6d10*/  BSYNC B0 ;  /* 0x0000000000007941 */ /* 0x000fea0003800000 */
.L_x_1536:
[----:B------:R-:W0:Y:S01]  /*6d20*/  LDGDEPBAR ;  /* 0x00000000000079af */ /* 0x000e220000000000 */
[----:B------:R-:W-:-:S04]  /*6d30*/  IADD3 R165, P2, R10, R165, RZ ;  /* 0x000000a50aa57210 */ /* 0x000fc80007f5e0ff */
[----:B------:R-:W-:-:S09]  /*6d40*/  IADD3.X R166, R13, R166, RZ, P2, !PT ;  /* 0x000000a60da67210 */ /* 0x000fd200017fe4ff */
.L_x_1533:
[----:B------:R-:W-:Y:S01]  /*6d50*/  FMNMX.FTZ R6, R37, R31, !PT ;  /* 0x0000001f25067209 */ /* 0x000fe20007810000 */
[----:B------:R-:W-:Y:S01]  /*6d60*/  ULDC UR6, c[0x0][0x2ec] ;  /* 0x0000bb0000067ab9 */ /* 0x000fe20000000800 */
[----:B--2---:R-:W-:Y:S02]  /*6d70*/  FMNMX.FTZ R15, R30, R8, !PT ;  /* 0x000000081e0f7209 */ /* 0x004fe40007810000 */
        /* <DEDUP_REMOVED lines=31> */
[----:B------:R-:W3:Y:S01]  /*6f70*/  SHFL.BFLY PT, R4, R15, 0x2, 0x1f ;  /* 0x0c401f000f047f89 */ /* 0x000ee200000e0000 */
[C---:B------:R-:W-:Y:S02]  /*6f80*/  LEA R225, R5.reuse, R228, 0x1 ;  /* 0x000000e405e17211 */ /* 0x040fe400078e08ff */
[----:B------:R-:W-:Y:S01]  /*6f90*/  LEA R224, R5, R226, 0x1 ;  /* 0x000000e205e07211 */ /* 0x000fe200078e08ff */
[----:B-1----:R-:W-:Y:S04]  /*6fa0*/  LDSM.16.MT88.4 R44, [R226+0x10000] ;  /* 0x01000000e22c783b */ /* 0x002fe80000004200 */
[----:B------:R-:W-:Y:S04]  /*6fb0*/  LDSM.16.MT88.4 R52, [R225+0x10000] ;  /* 0x01000000e134783b */ /* 0x000fe80000004200 */
[----:B------:R-:W-:Y:S04]  /*6fc0*/  LDSM.16.MT88.4 R60, [R224+0x10000] ;  /* 0x01000000e03c783b */ /* 0x000fe80000004200 */
[----:B------:R-:W-:Y:S01]  /*6fd0*/  LDSM.16.MT88.4 R68, [R228+0x12000] ;  /* 0x01200000e444783b */ /* 0x000fe20000004200 */
[----:B--2---:R-:W-:-:S03]  /*6fe0*/  FMNMX.FTZ R13, R6, R13, !PT ;  /* 0x0000000d060d7209 */ /* 0x004fc60007810000 */
[----:B------:R-:W-:Y:S01]  /*6ff0*/  LDSM.16.MT88.4 R76, [R226+0x12000] ;  /* 0x01200000e24c783b */ /* 0x000fe20000004200 */
[----:B---3--:R-:W-:-:S03]  /*7000*/  FMNMX.FTZ R4, R15, R4, !PT ;  /* 0x000000040f047209 */ /* 0x008fc60007810000 */
[----:B------:R-:W1:Y:S04]  /*7010*/  SHFL.BFLY PT, R164, R13, 0x1, 0x1f ;  /* 0x0c201f000da47f89 */ /* 0x000e6800000e0000 */
[----:B------:R-:W2:Y:S04]  /*7020*/  SHFL.BFLY PT, R3, R4, 0x1, 0x1f ;  /* 0x0c201f0004037f89 */ /* 0x000ea800000e0000 */
[----:B------:R-:W-:Y:S04]  /*7030*/  LDSM.16.MT88.4 R84, [R225+0x12000] ;  /* 0x01200000e154783b */ /* 0x000fe80000004200 */
[----:B------:R-:W-:Y:S04]  /*7040*/  LDSM.16.MT88.4 R92, [R224+0x12000] ;  /* 0x01200000e05c783b */ /* 0x000fe80000004200 */
        /* <DEDUP_REMOVED lines=16> */
[----:B------:R-:W1:Y:S01]  /*7150*/  LDSM.16.MT88.4 R36, [R228+0x10000] ;  /* 0x01000000e424783b */ /* 0x000e620000004200 */
[--C-:B------:R-:W-:Y:S01]  /*7160*/  FFMA.FTZ R173, R9, UR6, -R200.reuse ;  /* 0x0000000609ad7c23 */ /* 0x100fe200080108c8 */
[--C-:B------:R-:W-:Y:S01]  /*7170*/  FFMA.FTZ R185, R8, UR6, -R195.reuse ;  /* 0x0000000608b97c23 */ /* 0x100fe200080108c3 */
[--C-:B------:R-:W-:Y:S01]  /*7180*/  FFMA.FTZ R180, R31, UR6, -R200.reuse ;  /* 0x000000061fb47c23 */ /* 0x100fe200080108c8 */
[----:B------:R-:W2:Y:S01]  /*7190*/  LDSM.16.MT88.4 R156, [R226+0x16000] ;  /* 0x01600000e29c783b */ /* 0x000ea20000004200 */
[--C-:B------:R-:W-:Y:S01]  /*71a0*/  FFMA.FTZ R176, R25, UR6, -R200.reuse ;  /* 0x0000000619b07c23 */ /* 0x100fe200080108c8 */
[--C-:B------:R-:W-:Y:S01]  /*71b0*/  FFMA.FTZ R182, R30, UR6, -R195.reuse ;  /* 0x000000061eb67c23 */ /* 0x100fe200080108c3 */
[--C-:B------:R-:W-:Y:S01]  /*71c0*/  FFMA.FTZ R181, R26, UR6, -R195.reuse ;  /* 0x000000061ab57c23 */ /* 0x100fe200080108c3 */
[----:B------:R-:W3:Y:S01]  /*71d0*/  LDSM.16.MT88.4 R152, [R225+0x16000] ;  /* 0x01600000e198783b */ /* 0x000ee20000004200 */
[--C-:B------:R-:W-:Y:S01]  /*71e0*/  FFMA.FTZ R178, R2, UR6, -R195.reuse ;  /* 0x0000000602b27c23 */ /* 0x100fe200080108c3 */
[----:B------:R-:W-:Y:S01]  /*71f0*/  MUFU.EX2 R183, R183 ;  /* 0x000000b700b77308 */ /* 0x000fe20000000800 */
[--C-:B------:R-:W-:Y:S01]  /*7200*/  FFMA.FTZ R0, R12, UR6, -R195.reuse ;  /* 0x000000060c007c23 */ /* 0x100fe200080108c3 */
[----:B------:R-:W4:Y:S01]  /*7210*/  LDSM.16.MT88.4 R8, [R224+0x16000] ;  /* 0x01600000e008783b */ /* 0x000f220000004200 */
[--C-:B------:R-:W-:Y:S01]  /*7220*/  FFMA.FTZ R174, R21, UR6, -R200.reuse ;  /* 0x0000000615ae7c23 */ /* 0x100fe200080108c8 */
[--C-:B------:R-:W-:Y:S01]  /*7230*/  FFMA.FTZ R2, R17, UR6, -R200.reuse ;  /* 0x0000000611027c23 */ /* 0x100fe200080108c8 */
[--C-:B------:R-:W-:Y:S01]  /*7240*/  FFMA.FTZ R175, R24, UR6, -R195.reuse ;  /* 0x0000000618af7c23 */ /* 0x100fe200080108c3 */
[----:B------:R-:W5:Y:S01]  /*7250*/  LDSM.16.MT88.4 R4, [R226+0x10800] ;  /* 0x01080000e204783b */ /* 0x000f620000004200 */
[--C-:B------:R-:W-:Y:S01]  /*7260*/  FFMA.FTZ R172, R22, UR6, -R195.reuse ;  /* 0x0000000616ac7c23 */ /* 0x100fe200080108c3 */
[----:B------:R-:W1:Y:S01]  /*7270*/  MUFU.EX2 R180, R180 ;  /* 0x000000b400b47308 */ /* 0x000e620000000800 */
        /* <DEDUP_REMOVED lines=15> */
[----:B------:R-:W2:Y:S01]  /*7370*/  MUFU.EX2 R176, R176 ;  /* 0x000000b000b07308 */ /* 0x000ea20000000800 */
[----:B-1----:R-:W-:Y:S01]  /*7380*/  F2FP.BF16.F32.PACK_AB R148, R180, R183 ;  /* 0x000000b7b494723e */ /* 0x002fe200000010ff */
[----:B------:R-:W-:Y:S01]  /*7390*/  LDSM.16.MT88.4 R24, [R225+0x12800] ;  /* 0x01280000e118783b */ /* 0x000fe20000004200 */
[--C-:B------:R-:W-:Y:S01]  /*73a0*/  FFMA.FTZ R201, R201, UR6, -R200.reuse ;  /* 0x00000006c9c97c23 */ /* 0x100fe200080108c8 */
[--C-:B------:R-:W-:Y:S01]  /*73b0*/  FFMA.FTZ R199, R199, UR6, -R200.reuse ;  /* 0x00000006c7c77c23 */ /* 0x100fe200080108c8 */
[----:B------:R-:W-:Y:S01]  /*73c0*/  FFMA.FTZ R200, R197, UR6, -R200 ;  /* 0x00000006c5c87c23 */ /* 0x000fe200080108c8 */
[----:B------:R-:W-:Y:S01]  /*73d0*/  LDSM.16.MT88.4 R168, [R225+0x10800] ;  /* 0x01080000e1a8783b */ /* 0x000fe20000004200 */
[--C-:B------:R-:W-:Y:S01]  /*73e0*/  FFMA.FTZ R197, R198, UR6, -R195.reuse ;  /* 0x00000006c6c57c23 */ /* 0x100fe200080108c3 */
[----:B------:R-:W-:Y:S01]  /*73f0*/  MUFU.EX2 R182, R182 ;  /* 0x000000b600b67308 */ /* 0x000fe20000000800 */
[--C-:B------:R-:W-:Y:S01]  /*7400*/  FFMA.FTZ R196, R196, UR6, -R195.reuse ;  /* 0x00000006c4c47c23 */ /* 0x100fe200080108c3 */
[--C-:B------:R-:W-:Y:S01]  /*7410*/  FFMA.FTZ R194, R194, UR6, -R195.reuse ;  /* 0x00000006c2c27c23 */ /* 0x100fe200080108c3 */
[----:B------:R-:W-:Y:S01]  /*7420*/  FFMA.FTZ R243, R192, UR6, -R195 ;  /* 0x00000006c0f37c23 */ /* 0x000fe200080108c3 */
[----:B------:R-:W-:Y:S01]  /*7430*/  FADD.FTZ R180, R183, R180 ;  /* 0x000000b4b7b47221 */ /* 0x000fe20000010000 */
[----:B------:R-:W-:-:S02]  /*7440*/  ULDC.64 UR6, c[0x0][0x218] ;  /* 0x0000860000067ab9 */ /* 0x000fc40000000a00 */
[----:B------:R-:W-:Y:S01]  /*7450*/  LEA R242, P2, R165, UR6, 0x1 ;  /* 0x00000006a5f27c11 */ /* 0x000fe2000f8408ff */
[----:B------:R-:W1:Y:S01]  /*7460*/  MUFU.EX2 R185, R185 ;  /* 0x000000b900b97308 */ /* 0x000e620000000800 */
[----:B--2---:R-:W-:Y:S01]  /*7470*/  F2FP.BF16.F32.PACK_AB R150, R176, R179 ;  /* 0x000000b3b096723e */ /* 0x004fe200000010ff */
[----:B------:R-:W-:Y:S01]  /*7480*/  FADD.FTZ R179, R179, R180 ;  /* 0x000000b4b3b37221 */ /* 0x000fe20000010000 */
[----:B------:R-:W-:-:S03]  /*7490*/  LEA.HI.X R241, R165, UR7, R166, 0x1, P2 ;  /* 0x00000007a5f17c11 */ /* 0x000fc600090f0ca6 */
[----:B------:R-:W-:Y:S02]  /*74a0*/  FADD.FTZ R176, R176, R179 ;  /* 0x000000b3b0b07221 */ /* 0x000fe40000010000 */
[----:B------:R-:W-:Y:S08]  /*74b0*/  MUFU.EX2 R181, R181 ;  /* 0x000000b500b57308 */ /* 0x000ff00000000800 */
[----:B------:R-:W2:Y:S01]  /*74c0*/  MUFU.EX2 R178, R178 ;  /* 0x000000b200b27308 */ /* 0x000ea20000000800 */
[----:B-1----:R-:W-:Y:S01]  /*74d0*/  F2FP.BF16.F32.PACK_AB R149, R185, R182 ;  /* 0x000000b6b995723e */ /* 0x002fe200000010ff */
[----:B------:R-:W-:-:S06]  /*74e0*/  FADD.FTZ R182, R182, R185 ;  /* 0x000000b9b6b67221 */ /* 0x000fcc0000010000 */
[----:B------:R-:W-:Y:S08]  /*74f0*/  MUFU.EX2 R177, R177 ;  /* 0x000000b100b17308 */ /* 0x000ff00000000800 */
[----:B------:R-:W1:Y:S01]  /*7500*/  MUFU.EX2 R174, R174 ;  /* 0x000000ae00ae7308 */ /* 0x000e620000000800 */
[----:B--2---:R-:W-:Y:S01]  /*7510*/  F2FP.BF16.F32.PACK_AB R151, R178, R181 ;  /* 0x000000b5b297723e */ /* 0x004fe200000010ff */
[----:B------:R-:W-:-:S04]  /*7520*/  FADD.FTZ R181, R181, R182 ;  /* 0x000000b6b5b57221 */ /* 0x000fc80000010000 */
[----:B------:R-:W-:Y:S02]  /*7530*/  FADD.FTZ R178, R178, R181 ;  /* 0x000000b5b2b27221 */ /* 0x000fe40000010000 */
[C---:B------:R-:W-:Y:S01]  /*7540*/  HMMA.16816.F32.BF16 R160, R148.reuse, R36, RZ ;  /* 0x0000002494a0723c */ /* 0x040fe200000418ff */
[----:B------:R-:W-:Y:S05]  /*7550*/  MUFU.EX2 R173, R173 ;  /* 0x000000ad00ad7308 */ /* 0x000fea0000000800 */
[C---:B------:R-:W-:Y:S03]  /*7560*/  HMMA.16816.F32.BF16 R40, R148.reuse, R44, RZ ;  /* 0x0000002c9428723c */ /* 0x040fe600000418ff */
[----:B------:R-:W2:Y:S01]  /*7570*/  MUFU.EX2 R2, R2 ;  /* 0x0000000200027308 */ /* 0x000ea20000000800 */
        /* <DEDUP_REMOVED lines=8> */
[----:B--2---:R-:W-:Y:S01]  /*7600*/  F2FP.BF16.F32.PACK_AB R22, R2, R173 ;  /* 0x000000ad0216723e */ /* 0x004fe200000010ff */
[----:B------:R-:W-:-:S03]  /*7610*/  FADD.FTZ R173, R173, R174 ;  /* 0x000000aeadad7221 */ /* 0x000fc60000010000 */
[C---:B------:R-:W-:Y:S01]  /*7620*/  HMMA.16816.F32.BF16 R72, R148.reuse, R76, RZ ;  /* 0x0000004c9448723c */ /* 0x040fe200000418ff */
[----:B------:R-:W-:Y:S02]  /*7630*/  FADD.FTZ R173, R2, R173 ;  /* 0x000000ad02ad7221 */ /* 0x000fe40000010000 */
[----:B------:R-:W-:Y:S03]  /*7640*/  MUFU.EX2 R167, R167 ;  /* 0x000000a700a77308 */ /* 0x000fe60000000800 */
[C---:B------:R-:W-:Y:S05]  /*7650*/  HMMA.16816.F32.BF16 R80, R148.reuse, R84, RZ ;  /* 0x000000549450723c */ /* 0x040fea00000418ff */
[----:B------:R-:W2:Y:S01]  /*7660*/  MUFU.EX2 R0, R0 ;  /* 0x0000000000007308 */ /* 0x000ea20000000800 */
[----:B------:R-:W-:Y:S01]  /*7670*/  HMMA.16816.F32.BF16 R88, R148, R92, RZ ;  /* 0x0000005c9458723c */ /* 0x000fe200000418ff */
[----:B-1----:R-:W-:Y:S01]  /*7680*/  F2FP.BF16.F32.PACK_AB R21, R172, R175 ;  /* 0x000000afac15723e */ /* 0x002fe200000010ff */
[----:B------:R-:W-:-:S04]  /*7690*/  FADD.FTZ R175, R175, R178 ;  /* 0x000000b2afaf7221 */ /* 0x000fc80000010000 */
[----:B------:R-:W-:Y:S01]  /*76a0*/  HMMA.16816.F32.BF16 R96, R148, R100, RZ ;  /* 0x000000649460723c */ /* 0x000fe200000418ff */
[----:B------:R-:W-:Y:S01]  /*76b0*/  MUFU.EX2 R184, R184 ;  /* 0x000000b800b87308 */ /* 0x000fe20000000800 */
[----:B------:R-:W-:-:S04]  /*76c0*/  FADD.FTZ R172, R172, R175 ;  /* 0x000000afacac7221 */ /* 0x000fc80000010000 */
[C---:B------:R-:W-:Y:S03]  /*76d0*/  HMMA.16816.F32.BF16 R104, R148.reuse, R108, RZ ;  /* 0x0000006c9468723c */ /* 0x040fe600000418ff */
[----:B------:R-:W1:Y:S01]  /*76e0*/  MUFU.EX2 R187, R187 ;  /* 0x000000bb00bb7308 */ /* 0x000e620000000800 */
[C---:B--2---:R-:W-:Y:S01]  /*76f0*/  F2FP.BF16.F32.PACK_AB R23, R0.reuse, R167 ;  /* 0x000000a70017723e */ /* 0x044fe200000010ff */
[----:B------:R-:W-:Y:S01]  /*7700*/  FADD.FTZ R167, R167, R172 ;  /* 0x000000aca7a77221 */ /* 0x000fe20000010000 */
[C---:B------:R-:W-:Y:S03]  /*7710*/  HMMA.16816.F32.BF16 R112, R148.reuse, R116, RZ ;  /* 0x000000749470723c */ /* 0x040fe600000418ff */
[----:B------:R-:W-:Y:S02]  /*7720*/  FADD.FTZ R167, R0, R167 ;  /* 0x000000a700a77221 */ /* 0x000fe40000010000 */
[----:B------:R-:W-:Y:S01]  /*7730*/  MUFU.EX2 R186, R186 ;  /* 0x000000ba00ba7308 */ /* 0x000fe20000000800 */
[C---:B------:R-:W-:Y:S06]  /*7740*/  HMMA.16816.F32.BF16 R120, R148.reuse, R124, RZ ;  /* 0x0000007c9478723c */ /* 0x040fec00000418ff */
[C---:B------:R-:W-:Y:S01]  /*7750*/  HMMA.16816.F32.BF16 R128, R148.reuse, R132, RZ ;  /* 0x000000849480723c */ /* 0x040fe200000418ff */
[----:B------:R-:W-:Y:S05]  /*7760*/  MUFU.EX2 R189, R189 ;  /* 0x000000bd00bd7308 */ /* 0x000fea0000000800 */
[C---:B------:R-:W-:Y:S03]  /*7770*/  HMMA.16816.F32.BF16 R136, R148.reuse, R156, RZ ;  /* 0x0000009c9488723c */ /* 0x040fe600000418ff */
[----:B------:R-:W-:Y:S03]  /*7780*/  MUFU.EX2 R188, R188 ;  /* 0x000000bc00bc7308 */ /* 0x000fe60000000800 */
[C---:B---3--:R-:W-:Y:S05]  /*7790*/  HMMA.16816.F32.BF16 R140, R148.reuse, R152, RZ ;  /* 0x00000098948c723c */ /* 0x048fea00000418ff */
[----:B------:R-:W2:Y:S01]  /*77a0*/  MUFU.EX2 R191, R191 ;  /* 0x000000bf00bf7308 */ /* 0x000ea20000000800 */
[C---:B------:R-:W-:Y:S06]  /*77b0*/  HMMA.16816.F32.BF16 R36, R148.reuse, R38, RZ ;  /* 0x000000269424723c */ /* 0x040fec00000418ff */
[C---:B------:R-:W-:Y:S01]  /*77c0*/  HMMA.16816.F32.BF16 R44, R148.reuse, R46, RZ ;  /* 0x0000002e942c723c */ /* 0x040fe200000418ff */
[----:B------:R-:W-:Y:S05]  /*77d0*/  MUFU.EX2 R190, R190 ;  /* 0x000000be00be7308 */ /* 0x000fea0000000800 */
[C---:B------:R-:W-:Y:S03]  /*77e0*/  HMMA.16816.F32.BF16 R52, R148.reuse, R54, RZ ;  /* 0x000000369434723c */ /* 0x040fe600000418ff */
[----:B------:R-:W3:Y:S03]  /*77f0*/  MUFU.EX2 R193, R193 ;  /* 0x000000c100c17308 */ /* 0x000ee60000000800 */
[C---:B------:R-:W-:Y:S05]  /*7800*/  HMMA.16816.F32.BF16 R60, R148.reuse, R62, RZ ;  /* 0x0000003e943c723c */ /* 0x040fea00000418ff */
[----:B------:R-:W-:Y:S01]  /*7810*/  MUFU.EX2 R202, R202 ;  /* 0x000000ca00ca7308 */ /* 0x000fe20000000800 */
[C---:B------:R-:W-:Y:S06]  /*7820*/  HMMA.16816.F32.BF16 R68, R148.reuse, R70, RZ ;  /* 0x000000469444723c */ /* 0x040fec00000418ff */
[C---:B------:R-:W-:Y:S01]  /*7830*/  HMMA.16816.F32.BF16 R76, R148.reuse, R78, RZ ;  /* 0x0000004e944c723c */ /* 0x040fe200000418ff */
[----:B------:R-:W3:Y:S05]  /*7840*/  MUFU.EX2 R201, R201 ;  /* 0x000000c900c97308 */ /* 0x000eea0000000800 */
        /* <DEDUP_REMOVED lines=14> */
[C---:B------:R-:W-:Y:S06]  /*7930*/  HMMA.16816.F32.BF16 R152, R148.reuse, R154, RZ ;  /* 0x0000009a9498723c */ /* 0x040fec00000418ff */
[C---:B----4-:R-:W-:Y:S06]  /*7940*/  HMMA.16816.F32.BF16 R144, R148.reuse, R8, RZ ;  /* 0x000000089490723c */ /* 0x050fec00000418ff */
[----:B------:R-:W-:Y:S01]  /*7950*/  HMMA.16816.F32.BF16 R148, R148, R10, RZ ;  /* 0x0000000a9494723c */ /* 0x000fe200000418ff */
[----:B------:R-:W4:Y:S05]  /*7960*/  LDSM.16.MT88.4 R8, [R224+0x12800] ;  /* 0x01280000e008783b */ /* 0x000f2a0000004200 */
[C---:B-----5:R-:W-:Y:S06]  /*7970*/  HMMA.16816.F32.BF16 R40, R20.reuse, R4, R40 ;  /* 0x000000041428723c */ /* 0x060fec0000041828 */
[C---:B------:R-:W-:Y:S01]  /*7980*/  HMMA.16816.F32.BF16 R44, R20.reuse, R6, R44 ;  /* 0x00000006142c723c */ /* 0x040fe2000004182c */
[----:B------:R-:W5:Y:S05]  /*7990*/  LDSM.16.MT88.4 R4, [R226+0x14800] ;  /* 0x01480000e204783b */ /* 0x000f6a0000004200 */
[C---:B------:R-:W-:Y:S06]  /*79a0*/  HMMA.16816.F32.BF16 R64, R20.reuse, R12, R64 ;  /* 0x0000000c1440723c */ /* 0x040fec0000041840 */
[C---:B------:R-:W-:Y:S01]  /*79b0*/  HMMA.16816.F32.BF16 R68, R20.reuse, R14, R68 ;  /* 0x0000000e1444723c */ /* 0x040fe20000041844 */
[----:B------:R-:W1:Y:S05]  /*79c0*/  LDSM.16.MT88.4 R12, [R225+0x14800] ;  /* 0x01480000e10c783b */ /* 0x000e6a0000004200 */
[C---:B------:R-:W-:Y:S06]  /*79d0*/  HMMA.16816.F32.BF16 R160, R20.reuse, R16, R160 ;  /* 0x0000001014a0723c */ /* 0x040fec00000418a0 */
[C---:B------:R-:W-:Y:S01]  /*79e0*/  HMMA.16816.F32.BF16 R36, R20.reuse, R18, R36 ;  /* 0x000000121424723c */ /* 0x040fe20000041824 */
[----:B------:R-:W-:Y:S05]  /*79f0*/  LDSM.16.MT88.4 R16, [R228+0x14800] ;  /* 0x01480000e410783b */ /* 0x000fea0000004200 */
[C---:B----4-:R-:W-:Y:S06]  /*7a00*/  HMMA.16816.F32.BF16 R88, R20.reuse, R8, R88 ;  /* 0x000000081458723c */ /* 0x050fec0000041858 */
[C---:B------:R-:W-:Y:S01]  /*7a10*/  HMMA.16816.F32.BF16 R92, R20.reuse, R10, R92 ;  /* 0x0000000a145c723c */ /* 0x040fe2000004185c */
[----:B------:R-:W4:Y:S05]  /*7a20*/  LDSM.16.MT88.4 R8, [R224+0x14800] ;  /* 0x01480000e008783b */ /* 0x000f2a0000004200 */
[C---:B-----5:R-:W-:Y:S06]  /*7a30*/  HMMA.16816.F32.BF16 R104, R20.reuse, R4, R104 ;  /* 0x000000041468723c */ /* 0x060fec0000041868 */
[C---:B------:R-:W-:Y:S01]  /*7a40*/  HMMA.16816.F32.BF16 R108, R20.reuse, R6, R108 ;  /* 0x00000006146c723c */ /* 0x040fe2000004186c */
[----:B------:R-:W5:Y:S05]  /*7a50*/  LDSM.16.MT88.4 R4, [R225+0x16800] ;  /* 0x01680000e104783b */ /* 0x000f6a0000004200 */
[C---:B-1----:R-:W-:Y:S06]  /*7a60*/  HMMA.16816.F32.BF16 R112, R20.reuse, R12, R112 ;  /* 0x0000000c1470723c */ /* 0x042fec0000041870 */
        /* <DEDUP_REMOVED lines=8> */
[C---:B------:R-:W-:Y:S06]  /*7af0*/  HMMA.16816.F32.BF16 R72, R20.reuse, R28, R72 ;  /* 0x0000001c1448723c */ /* 0x040fec0000041848 */
[C---:B------:R-:W-:Y:S01]  /*7b00*/  HMMA.16816.F32.BF16 R76, R20.reuse, R30, R76 ;  /* 0x0000001e144c723c */ /* 0x040fe2000004184c */
[----:B------:R-:W-:Y:S05]  /*7b10*/  LDSM.16.MT88.4 R28, [R224+0x16800] ;  /* 0x01680000e01c783b */ /* 0x000fea0000004200 */
[C---:B------:R-:W-:Y:S06]  /*7b20*/  HMMA.16816.F32.BF16 R80, R20.reuse, R24, R80 ;  /* 0x000000181450723c */ /* 0x040fec0000041850 */
[C---:B------:R-:W-:Y:S01]  /*7b30*/  HMMA.16816.F32.BF16 R84, R20.reuse, R26, R84 ;  /* 0x0000001a1454723c */ /* 0x040fe20000041854 */
[----:B------:R-:W4:Y:S05]  /*7b40*/  LDSM.16.MT88.4 R24, [R226+0x16800] ;  /* 0x01680000e218783b */ /* 0x000f2a0000004200 */
[C---:B------:R-:W-:Y:S06]  /*7b50*/  HMMA.16816.F32.BF16 R96, R20.reuse, R16, R96 ;  /* 0x000000101460723c */ /* 0x040fec0000041860 */
[C---:B------:R-:W-:Y:S01]  /*7b60*/  HMMA.16816.F32.BF16 R100, R20.reuse, R18, R100 ;  /* 0x000000121464723c */ /* 0x040fe20000041864 */
[----:B------:R-:W4:Y:S05]  /*7b70*/  LDSM.16.MT88.4 R16, [R225+0x11000] ;  /* 0x01100000e110783b */ /* 0x000f2a0000004200 */
[C---:B-----5:R-:W-:Y:S06]  /*7b80*/  HMMA.16816.F32.BF16 R140, R20.reuse, R4, R140 ;  /* 0x00000004148c723c */ /* 0x060fec000004188c */
[----:B------:R-:W-:Y:S01]  /*7b90*/  HMMA.16816.F32.BF16 R152, R20, R6, R152 ;  /* 0x000000061498723c */ /* 0x000fe20000041898 */
[----:B------:R-:W-:Y:S01]  /*7ba0*/  F2FP.BF16.F32.PACK_AB R4, R187, R184 ;  /* 0x000000b8bb04723e */ /* 0x000fe200000010ff */
[----:B------:R-:W-:Y:S01]  /*7bb0*/  FADD.FTZ R184, R184, R173 ;  /* 0x000000adb8b87221 */ /* 0x000fe20000010000 */
[----:B--2---:R-:W-:Y:S01]  /*7bc0*/  F2FP.BF16.F32.PACK_AB R5, R191, R188 ;  /* 0x000000bcbf05723e */ /* 0x004fe200000010ff */
[----:B------:R-:W-:-:S02]  /*7bd0*/  FADD.FTZ R188, R188, R167 ;  /* 0x000000a7bcbc7221 */ /* 0x000fc40000010000 */
[C---:B------:R-:W-:Y:S01]  /*7be0*/  HMMA.16816.F32.BF16 R48, R20.reuse, R168, R48 ;  /* 0x000000a81430723c */ /* 0x040fe20000041830 */
[----:B------:R-:W-:Y:S01]  /*7bf0*/  F2FP.BF16.F32.PACK_AB R6, R189, R186 ;  /* 0x000000babd06723e */ /* 0x000fe200000010ff */
[----:B------:R-:W-:Y:S01]  /*7c00*/  FADD.FTZ R187, R187, R184 ;  /* 0x000000b8bbbb7221 */ /* 0x000fe20000010000 */
[----:B---3--:R-:W-:Y:S01]  /*7c10*/  F2FP.BF16.F32.PACK_AB R7, R193, R190 ;  /* 0x000000bec107723e */ /* 0x008fe200000010ff */
        /* <DEDUP_REMOVED lines=8> */
[C---:B------:R-:W-:Y:S01]  /*7ca0*/  HMMA.16816.F32.BF16 R36, R4.reuse, R14, R36 ;  /* 0x0000000e0424723c */ /* 0x040fe20000041824 */
[----:B------:R-:W1:Y:S05]  /*7cb0*/  LDSM.16.MT88.4 R12, [R225+0x13000] ;  /* 0x01300000e10c783b */ /* 0x000e6a0000004200 */
[C---:B----4-:R-:W-:Y:S06]  /*7cc0*/  HMMA.16816.F32.BF16 R40, R4.reuse, R8, R40 ;  /* 0x000000080428723c */ /* 0x050fec0000041828 */
[----:B------:R-:W-:Y:S01]  /*7cd0*/  HMMA.16816.F32.BF16 R44, R4, R10, R44 ;  /* 0x0000000a042c723c */ /* 0x000fe2000004182c */
[----:B------:R-:W2:Y:S05]  /*7ce0*/  LDSM.16.MT88.4 R8, [R226+0x15000] ;  /* 0x01500000e208783b */ /* 0x000eaa0000004200 */
[C---:B------:R-:W-:Y:S06]  /*7cf0*/  HMMA.16816.F32.BF16 R128, R20.reuse, R32, R128 ;  /* 0x000000201480723c */ /* 0x040fec0000041880 */
[C---:B------:R-:W-:Y:S01]  /*7d00*/  HMMA.16816.F32.BF16 R132, R20.reuse, R34, R132 ;  /* 0x000000221484723c */ /* 0x040fe20000041884 */
[----:B------:R-:W-:Y:S05]  /*7d10*/  LDSM.16.MT88.4 R32, [R226+0x13000] ;  /* 0x01300000e220783b */ /* 0x000fea0000004200 */
[C---:B------:R-:W-:Y:S06]  /*7d20*/  HMMA.16816.F32.BF16 R136, R20.reuse, R24, R136 ;  /* 0x000000181488723c */ /* 0x040fec0000041888 */
[C---:B------:R-:W-:Y:S01]  /*7d30*/  HMMA.16816.F32.BF16 R156, R20.reuse, R26, R156 ;  /* 0x0000001a149c723c */ /* 0x040fe2000004189c */
[----:B------:R-:W3:Y:S05]  /*7d40*/  LDSM.16.MT88.4 R24, [R224+0x11000] ;  /* 0x01100000e018783b */ /* 0x000eea0000004200 */
[C---:B------:R-:W-:Y:S06]  /*7d50*/  HMMA.16816.F32.BF16 R144, R20.reuse, R28, R144 ;  /* 0x0000001c1490723c */ /* 0x040fec0000041890 */
[----:B------:R-:W-:Y:S01]  /*7d60*/  HMMA.16816.F32.BF16 R148, R20, R30, R148 ;  /* 0x0000001e1494723c */ /* 0x000fe20000041894 */
[----:B------:R-:W4:Y:S04]  /*7d70*/  LDSM.16.MT88.4 R20, [R228+0x15000] ;  /* 0x01500000e414783b */ /* 0x000f280000004200 */
[----:B------:R-:W-:Y:S01]  /*7d80*/  LDSM.16.MT88.4 R28, [R224+0x13000] ;  /* 0x01300000e01c783b */ /* 0x000fe20000004200 */
[C---:B------:R-:W-:Y:S06]  /*7d90*/  HMMA.16816.F32.BF16 R48, R4.reuse, R16, R48 ;  /* 0x000000100430723c */ /* 0x040fec0000041830 */
[C---:B------:R-:W-:Y:S01]  /*7da0*/  HMMA.16816.F32.BF16 R52, R4.reuse, R18, R52 ;  /* 0x000000120434723c */ /* 0x040fe20000041834 */
[----:B------:R-:W5:Y:S05]  /*7db0*/  LDSM.16.MT88.4 R16, [R225+0x15000] ;  /* 0x01500000e110783b */ /* 0x000f6a0000004200 */
[C---:B-1----:R-:W-:Y:S06]  /*7dc0*/  HMMA.16816.F32.BF16 R80, R4.reuse, R12, R80 ;  /* 0x0000000c0450723c */ /* 0x042fec0000041850 */
[C---:B------:R-:W-:Y:S01]  /*7dd0*/  HMMA.16816.F32.BF16 R84, R4.reuse, R14, R84 ;  /* 0x0000000e0454723c */ /* 0x040fe20000041854 */
[----:B------:R-:W1:Y:S05]  /*7de0*/  LDSM.16.MT88.4 R12, [R228+0x17000] ;  /* 0x01700000e40c783b */ /* 0x000e6a0000004200 */
[C---:B--2---:R-:W-:Y:S06]  /*7df0*/  HMMA.16816.F32.BF16 R104, R4.reuse, R8, R104 ;  /* 0x000000080468723c */ /* 0x044fec0000041868 */
[C---:B------:R-:W-:Y:S01]  /*7e00*/  HMMA.16816.F32.BF16 R108, R4.reuse, R10, R108 ;  /* 0x0000000a046c723c */ /* 0x040fe2000004186c */
[----:B------:R-:W2:Y:S05]  /*7e10*/  LDSM.16.MT88.4 R8, [R226+0x17000] ;  /* 0x01700000e208783b */ /* 0x000eaa0000004200 */
[C---:B---3--:R-:W-:Y:S06]  /*7e20*/  HMMA.16816.F32.BF16 R56, R4.reuse, R24, R56 ;  /* 0x000000180438723c */ /* 0x048fec0000041838 */
[C---:B------:R-:W-:Y:S01]  /*7e30*/  HMMA.16816.F32.BF16 R60, R4.reuse, R26, R60 ;  /* 0x0000001a043c723c */ /* 0x040fe2000004183c */
[----:B------:R-:W3:Y:S05]  /*7e40*/  LDSM.16.MT88.4 R24, [R224+0x15000] ;  /* 0x01500000e018783b */ /* 0x000eea0000004200 */
        /* <DEDUP_REMOVED lines=14> */
[----:B------:R-:W-:Y:S05]  /*7f30*/  LDSM.16.MT88.4 R168, [R224+0x13800] ;  /* 0x01380000e0a8783b */ /* 0x000fea0000004200 */
[C---:B------:R-:W-:Y:S06]  /*7f40*/  HMMA.16816.F32.BF16 R72, R4.reuse, R32, R72 ;  /* 0x000000200448723c */ /* 0x040fec0000041848 */
[C---:B------:R-:W-:Y:S01]  /*7f50*/  HMMA.16816.F32.BF16 R76, R4.reuse, R34, R76 ;  /* 0x00000022044c723c */ /* 0x040fe2000004184c */
[----:B------:R-:W-:Y:S05]  /*7f60*/  LDSM.16.MT88.4 R32, [R228+0x15800] ;  /* 0x01580000e420783b */ /* 0x000fea0000004200 */
[C---:B------:R-:W-:Y:S06]  /*7f70*/  HMMA.16816.F32.BF16 R88, R4.reuse, R28, R88 ;  /* 0x0000001c0458723c */ /* 0x040fec0000041858 */
        /* <DEDUP_REMOVED lines=9> */
[----:B------:R-:W-:Y:S01]  /*8010*/  HMMA.16816.F32.BF16 R148, R4, R18, R148 ;  /* 0x000000120494723c */ /* 0x000fe20000041894 */
[----:B------:R-:W5:Y:S06]  /*8020*/  LDSM.16.MT88.4 R16, [R226+0x13800] ;  /* 0x01380000e210783b */ /* 0x000f6c0000004200 */
        /* <DEDUP_REMOVED lines=15> */
[C---:B--2---:R-:W-:Y:S06]  /*8120*/  HMMA.16816.F32.BF16 R48, R4.reuse, R8, R48 ;  /* 0x000000080430723c */ /* 0x044fec0000041830 */
[C---:B------:R-:W-:Y:S01]  /*8130*/  HMMA.16816.F32.BF16 R52, R4.reuse, R10, R52 ;  /* 0x0000000a0434723c */ /* 0x040fe20000041834 */
[----:B------:R-:W2:Y:S05]  /*8140*/  LDSM.16.MT88.4 R8, [R225+0x15800] ;  /* 0x01580000e108783b */ /* 0x000eaa0000004200 */
        /* <DEDUP_REMOVED lines=24> */
[C---:B---3--:R-:W-:Y:S06]  /*82d0*/  HMMA.16816.F32.BF16 R120, R4.reuse, R24, R120 ;  /* 0x000000180478723c */ /* 0x048fec0000041878 */
[C---:B------:R-:W-:Y:S06]  /*82e0*/  HMMA.16816.F32.BF16 R124, R4.reuse, R26, R124 ;  /* 0x0000001a047c723c */ /* 0x040fec000004187c */
[C---:B----4-:R-:W-:Y:S06]  /*82f0*/  HMMA.16816.F32.BF16 R128, R4.reuse, R20, R128 ;  /* 0x000000140480723c */ /* 0x050fec0000041880 */
[C---:B------:R-:W-:Y:S06]  /*8300*/  HMMA.16816.F32.BF16 R132, R4.reuse, R22, R132 ;  /* 0x000000160484723c */ /* 0x040fec0000041884 */
[C---:B-----5:R-:W-:Y:S06]  /*8310*/  HMMA.16816.F32.BF16 R136, R4.reuse, R16, R136 ;  /* 0x000000100488723c */ /* 0x060fec0000041888 */
[C---:B------:R-:W-:Y:S06]  /*8320*/  HMMA.16816.F32.BF16 R156, R4.reuse, R18, R156 ;  /* 0x00000012049c723c */ /* 0x040fec000004189c */
[C---:B-1----:R-:W-:Y:S06]  /*8330*/  HMMA.16816.F32.BF16 R140, R4.reuse, R12, R140 ;  /* 0x0000000c048c723c */ /* 0x042fec000004188c */
        /* <DEDUP_REMOVED lines=18> */
.L_x_1542:
[C---:B------:R-:W-:Y:S01]  /*8460*/  ISETP.GE.AND P6, PT, R236.reuse, UR17, PT ;  /* 0x00000011ec007c0c */ /* 0x040fe2000bfc6270 */
[----:B------:R-:W-:Y:S04]  /*8470*/  DEPBAR.LE SB0, 0x0 ;  /* 0x000080000000791a */ /* 0x000fe80000000000 */
[----:B------:R-:W-:Y:S01]  /*8480*/  BAR.SYNC.DEFER_BLOCKING 0x0 ;  /* 0x0000000000007b1d */ /* 0x000fe20000010000 */
[C---:B------:R-:W-:Y:S01]  /*8490*/  IADD3 R166, R236.reuse, 0xc0, RZ ;  /* 0x000000c0eca67810 */ /* 0x040fe20007ffe0ff */
[C---:B------:R-:W-:Y:S01]  /*84a0*/  VIADD R3, R236.reuse, 0x40 ;  /* 0x00000040ec037836 */ /* 0x040fe20000000000 */
[----:B------:R-:W-:Y:S01]  /*84b0*/  MOV R164, R237 ;  /* 0x000000ed00a47202 */ /* 0x000fe20000000f00 */
[----:B------:R-:W-:Y:S03]  /*84c0*/  VIADD R2, R236, 0x80 ;  /* 0x00000080ec027836 */ /* 0x000fe60000000000 */
        /* <DEDUP_REMOVED lines=71> */
.L_x_1539:
[CC--:B------:R-:W-:Y:S01]  /*8940*/  LEA R2, P1, R3.reuse, R246.reuse, 0x1 ;  /* 0x000000f603027211 */ /* 0x0c0fe200078208ff */
[----:B------:R-:W-:Y:S01]  /*8950*/  @P6 STS.128 [R235+0x10000], RZ ;  /* 0x010000ffeb006388 */ /* 0x000fe20000000c00 */
[C---:B------:R-:W-:Y:S01]  /*8960*/  IADD3 R249, P2, R3.reuse, UR24, RZ ;  /* 0x0000001803f97c10 */ /* 0x040fe2000ff5e0ff */
[----:B------:R-:W-:Y:S01]  /*8970*/  UISETP.GT.AND UP0, UPT, UR22, UR12, UPT ;  /* 0x0000000c1600728c */ /* 0x000fe2000bf04270 */
        /* <DEDUP_REMOVED lines=398> */
.L_x_1541:
        /* <DEDUP_REMOVED lines=117> */
.L_x_1540:
[----:B------:R-:W-:Y:S01]  /*a9b0*/  FMNMX.FTZ R2, R4, R165, !PT ;  /* 0x000000a504027209 */ /* 0x000fe20007810000 */
[----:B-1----:R-:W-:Y:S01]  /*a9c0*/  LDSM.16.MT88.4 R172, [R226+0x10000] ;  /* 0x01000000e2ac783b */ /* 0x002fe20000004200 */
[----:B------:R-:W-:Y:S01]  /*a9d0*/  FMNMX.FTZ R164, R6, R0, !PT ;  /* 0x0000000006a47209 */ /* 0x000fe20007810000 */
[----:B------:R-:W-:Y:S01]  /*a9e0*/  UISETP.GT.AND UP0, UPT, UR22, UR12, UPT ;  /* 0x0000000c1600728c */ /* 0x000fe2000bf04270 */
[----:B------:R-:W-:Y:S01]  /*a9f0*/  FMNMX.FTZ R3, R5, R2, !PT ;  /* 0x0000000205037209 */ /* 0x000fe20007810000 */
[----:B------:R-:W-:Y:S01]  /*aa00*/  UIADD3 UR22, UR22, -0x1, URZ ;  /* 0xffffffff16167890 */ /* 0x000fe2000fffe03f */
[----:B------:R-:W-:Y:S01]  /*aa10*/  FMNMX.FTZ R167, R7, R164, !PT ;  /* 0x000000a407a77209 */ /* 0x000fe20007810000 */
[----:B------:R-:W-:Y:S01]  /*aa20*/  UMOV UR10, UR19 ;  /* 0x00000013000a7c82 */ /* 0x000fe20008000000 */
[----:B------:R-:W-:Y:S01]  /*aa30*/  FMNMX.FTZ R2, R8, R3, !PT ;  /* 0x0000000308027209 */ /* 0x000fe20007810000 */
[----:B------:R-:W-:Y:S01]  /*aa40*/  LDSM.16.MT88.4 R176, [R225+0x10000] ;  /* 0x01000000e1b0783b */ /* 0x000fe20000004200 */
[----:B------:R-:W-:Y:S01]  /*aa50*/  FMNMX.FTZ R164, R10, R167, !PT ;  /* 0x000000a70aa47209 */ /* 0x000fe20007810000 */
[----:B------:R-:W-:Y:S01]  /*aa60*/  UMOV UR11, UR18 ;  /* 0x00000012000b7c82 */ /* 0x000fe20008000000 */
        /* <DEDUP_REMOVED lines=81> */
[----:B------:R-:W-:Y:S01]  /*af80*/  FMUL.FTZ R49, R2, R49 ;  /* 0x0000003102317220 */ /* 0x000fe20000410000 */
        /* <DEDUP_REMOVED lines=28> */
[--C-:B------:R-:W-:Y:S01]  /*b150*/  FFMA.FTZ R250, R26, UR4, -R198.reuse ;  /* 0x000000041afa7c23 */ /* 0x100fe200080108c6 */
[----:B------:R-:W-:Y:S01]  /*b160*/  FFMA.FTZ R251, R27, UR4, -R198 ;  /* 0x000000041bfb7c23 */ /* 0x000fe200080108c6 */
[C---:B------:R-:W-:Y:S01]  /*b170*/  FMUL.FTZ R72, R2.reuse, R72 ;  /* 0x0000004802487220 */ /* 0x040fe20000410000 */
[----:B------:R-:W-:Y:S01]  /*b180*/  LDSM.16.MT88.4 R24, [R224+0x11000] ;  /* 0x01100000e018783b */ /* 0x000fe20000004200 */
[----:B------:R-:W-:Y:S01]  /*b190*/  FMUL.FTZ R73, R2, R73 ;  /* 0x0000004902497220 */ /* 0x000fe20000410000 */
[C---:B------:R-:W-:Y:S01]  /*b1a0*/  FMUL.FTZ R74, R0.reuse, R74 ;  /* 0x0000004a004a7220 */ /* 0x040fe20000410000 */
[----:B------:R-:W-:Y:S03]  /*b1b0*/  FMUL.FTZ R75, R0, R75 ;  /* 0x0000004b004b7220 */ /* 0x000fe60000410000 */
[----:B------:R-:W3:Y:S01]  /*b1c0*/  MUFU.EX2 R196, R196 ;  /* 0x000000c400c47308 */ /* 0x000ee20000000800 */
[----:B--2---:R-:W-:Y:S01]  /*b1d0*/  F2FP.BF16.F32.PACK_AB R162, R7, R6 ;  /* 0x0000000607a2723e */ /* 0x004fe200000010ff */
        /* <DEDUP_REMOVED lines=15> */
[----:B---3--:R-:W-:Y:S01]  /*b2d0*/  F2FP.BF16.F32.PACK_AB R163, R196, R167 ;  /* 0x000000a7c4a3723e */ /* 0x008fe200000010ff */
[----:B------:R-:W-:Y:S01]  /*b2e0*/  FMUL.FTZ R91, R0, R91 ;  /* 0x0000005b005b7220 */ /* 0x000fe20000410000 */
[C---:B------:R-:W-:Y:S01]  /*b2f0*/  FMUL.FTZ R92, R2.reuse, R92 ;  /* 0x0000005c025c7220 */ /* 0x040fe20000410000 */
[----:B------:R-:W-:Y:S01]  /*b300*/  FMUL.FTZ R93, R2, R93 ;  /* 0x0000005d025d7220 */ /* 0x000fe20000410000 */
[C---:B------:R-:W-:Y:S01]  /*b310*/  FMUL.FTZ R94, R0.reuse, R94 ;  /* 0x0000005e005e7220 */ /* 0x040fe20000410000 */
[----:B------:R-:W-:Y:S01]  /*b320*/  FMUL.FTZ R95, R0, R95 ;  /* 0x0000005f005f7220 */ /* 0x000fe20000410000 */
[C---:B------:R-:W-:Y:S01]  /*b330*/  FMUL.FTZ R96, R2.reuse, R96 ;  /* 0x0000006002607220 */ /* 0x040fe20000410000 */
[C---:B-1----:R-:W-:Y:S01]  /*b340*/  HMMA.16816.F32.BF16 R8, R160.reuse, R168, R8 ;  /* 0x000000a8a008723c */ /* 0x042fe20000041808 */
[----:B------:R-:W-:Y:S01]  /*b350*/  MUFU.EX2 R248, R248 ;  /* 0x000000f800f87308 */ /* 0x000fe20000000800 */
[----:B------:R-:W-:Y:S03]  /*b360*/  PLOP3.LUT P1, PT, PT, PT, UP0, 0x80, 0x0 ;  /* 0x000000000000781c */ /* 0x000fe60003f2f008 */
[----:B------:R-:W-:Y:S01]  /*b370*/  FMUL.FTZ R97, R2, R97 ;  /* 0x0000006102617220 */ /* 0x000fe20000410000 */
[C---:B------:R-:W-:Y:S01]  /*b380*/  HMMA.16816.F32.BF16 R36, R160.reuse, R170, R36 ;  /* 0x000000aaa024723c */ /* 0x040fe20000041824 */
[----:B------:R-:W1:Y:S04]  /*b390*/  LDSM.16.MT88.4 R168, [R224+0x10000] ;  /* 0x01000000e0a8783b */ /* 0x000e680000004200 */
[----:B------:R-:W-:Y:S01]  /*b3a0*/  MUFU.EX2 R249, R249 ;  /* 0x000000f900f97308 */ /* 0x000fe20000000800 */
[C---:B------:R-:W-:Y:S01]  /*b3b0*/  FMUL.FTZ R98, R0.reuse, R98 ;  /* 0x0000006200627220 */ /* 0x040fe20000410000 */
[C---:B------:R-:W-:Y:S04]  /*b3c0*/  HMMA.16816.F32.BF16 R40, R160.reuse, R172, R40 ;  /* 0x000000aca028723c */ /* 0x040fe80000041828 */
[----:B------:R-:W-:Y:S02]  /*b3d0*/  FMUL.FTZ R99, R0, R99 ;  /* 0x0000006300637220 */ /* 0x000fe40000410000 */
[C---:B------:R-:W-:Y:S01]  /*b3e0*/  HMMA.16816.F32.BF16 R44, R160.reuse, R174, R44 ;  /* 0x000000aea02c723c */ /* 0x040fe2000004182c */
[----:B------:R-:W2:Y:S01]  /*b3f0*/  LDSM.16.MT88.4 R172, [R228+0x12000] ;  /* 0x01200000e4ac783b */ /* 0x000ea20000004200 */
[----:B------:R-:W-:Y:S03]  /*b400*/  MUFU.EX2 R250, R250 ;  /* 0x000000fa00fa7308 */ /* 0x000fe60000000800 */
[C---:B------:R-:W-:Y:S01]  /*b410*/  FMUL.FTZ R100, R2.reuse, R100 ;  /* 0x0000006402647220 */ /* 0x040fe20000410000 */
[C---:B------:R-:W-:Y:S06]  /*b420*/  HMMA.16816.F32.BF16 R48, R160.reuse, R176, R48 ;  /* 0x000000b0a030723c */ /* 0x040fec0000041830 */
[----:B------:R-:W-:Y:S01]  /*b430*/  MUFU.EX2 R251, R251 ;  /* 0x000000fb00fb7308 */ /* 0x000fe20000000800 */
[----:B------:R-:W-:Y:S01]  /*b440*/  FMUL.FTZ R101, R2, R101 ;  /* 0x0000006502657220 */ /* 0x000fe20000410000 */
[C---:B------:R-:W-:Y:S01]  /*b450*/  HMMA.16816.F32.BF16 R52, R160.reuse, R178, R52 ;  /* 0x000000b2a034723c */ /* 0x040fe20000041834 */
[----:B------:R-:W3:Y:S02]  /*b460*/  LDSM.16.MT88.4 R176, [R226+0x12000] ;  /* 0x01200000e2b0783b */ /* 0x000ee40000004200 */
[C---:B------:R-:W-:Y:S01]  /*b470*/  FMUL.FTZ R102, R0.reuse, R102 ;  /* 0x0000006600667220 */ /* 0x040fe20000410000 */
[----:B------:R-:W-:Y:S01]  /*b480*/  FMUL.FTZ R103, R0, R103 ;  /* 0x0000006700677220 */ /* 0x000fe20000410000 */
        /* <DEDUP_REMOVED lines=8> */
[C---:B-1----:R-:W-:Y:S03]  /*b510*/  HMMA.16816.F32.BF16 R56, R160.reuse, R168, R56 ;  /* 0x000000a8a038723c */ /* 0x042fe60000041838 */
[C---:B------:R-:W-:Y:S01]  /*b520*/  FMUL.FTZ R112, R2.reuse, R112 ;  /* 0x0000007002707220 */ /* 0x040fe20000410000 */
[----:B------:R-:W-:Y:S01]  /*b530*/  FMUL.FTZ R113, R2, R113 ;  /* 0x0000007102717220 */ /* 0x000fe20000410000 */
[C---:B------:R-:W-:Y:S01]  /*b540*/  FMUL.FTZ R114, R0.reuse, R114 ;  /* 0x0000007200727220 */ /* 0x040fe20000410000 */
[C---:B------:R-:W-:Y:S01]  /*b550*/  HMMA.16816.F32.BF16 R60, R160.reuse, R170, R60 ;  /* 0x000000aaa03c723c */ /* 0x040fe2000004183c */
[----:B------:R-:W1:Y:S04]  /*b560*/  LDSM.16.MT88.4 R168, [R225+0x12000] ;  /* 0x01200000e1a8783b */ /* 0x000e680000004200 */
[----:B------:R-:W-:Y:S01]  /*b570*/  FMUL.FTZ R115, R0, R115 ;  /* 0x0000007300737220 */ /* 0x000fe20000410000 */
[C---:B--2---:R-:W-:Y:S05]  /*b580*/  HMMA.16816.F32.BF16 R64, R160.reuse, R172, R64 ;  /* 0x000000aca040723c */ /* 0x044fea0000041840 */
[C---:B------:R-:W-:Y:S01]  /*b590*/  FMUL.FTZ R116, R2.reuse, R116 ;  /* 0x0000007402747220 */ /* 0x040fe20000410000 */
[C---:B------:R-:W-:Y:S01]  /*b5a0*/  HMMA.16816.F32.BF16 R68, R160.reuse, R174, R68 ;  /* 0x000000aea044723c */ /* 0x040fe20000041844 */
[----:B------:R-:W2:Y:S04]  /*b5b0*/  LDSM.16.MT88.4 R172, [R224+0x12000] ;  /* 0x01200000e0ac783b */ /* 0x000ea80000004200 */
[----:B------:R-:W-:Y:S01]  /*b5c0*/  FMUL.FTZ R117, R2, R117 ;  /* 0x0000007502757220 */ /* 0x000fe20000410000 */
[C---:B---3--:R-:W-:Y:S05]  /*b5d0*/  HMMA.16816.F32.BF16 R72, R160.reuse, R176, R72 ;  /* 0x000000b0a048723c */ /* 0x048fea0000041848 */
[C---:B------:R-:W-:Y:S01]  /*b5e0*/  FMUL.FTZ R118, R0.reuse, R118 ;  /* 0x0000007600767220 */ /* 0x040fe20000410000 */
[C---:B------:R-:W-:Y:S01]  /*b5f0*/  HMMA.16816.F32.BF16 R76, R160.reuse, R178, R76 ;  /* 0x000000b2a04c723c */ /* 0x040fe2000004184c */
[----:B------:R-:W3:Y:S04]  /*b600*/  LDSM.16.MT88.4 R176, [R228+0x14000] ;  /* 0x01400000e4b0783b */ /* 0x000ee80000004200 */
        /* <DEDUP_REMOVED lines=10> */
[C---:B-1----:R-:W-:Y:S03]  /*b6b0*/  HMMA.16816.F32.BF16 R80, R160.reuse, R168, R80 ;  /* 0x000000a8a050723c */ /* 0x042fe60000041850 */
[----:B------:R-:W-:Y:S01]  /*b6c0*/  FMUL.FTZ R129, R2, R129 ;  /* 0x0000008102817220 */ /* 0x000fe20000410000 */
[C---:B------:R-:W-:Y:S01]  /*b6d0*/  FMUL.FTZ R130, R0.reuse, R130 ;  /* 0x0000008200827220 */ /* 0x040fe20000410000 */
[----:B------:R-:W-:Y:S01]  /*b6e0*/  FMUL.FTZ R131, R0, R131 ;  /* 0x0000008300837220 */ /* 0x000fe20000410000 */
[C---:B------:R-:W-:Y:S01]  /*b6f0*/  HMMA.16816.F32.BF16 R84, R160.reuse, R170, R84 ;  /* 0x000000aaa054723c */ /* 0x040fe20000041854 */
[----:B------:R-:W1:Y:S04]  /*b700*/  LDSM.16.MT88.4 R168, [R226+0x14000] ;  /* 0x01400000e2a8783b */ /* 0x000e680000004200 */
[C---:B------:R-:W-:Y:S01]  /*b710*/  FMUL.FTZ R132, R2.reuse, R132 ;  /* 0x0000008402847220 */ /* 0x040fe20000410000 */
[C---:B--2---:R-:W-:Y:S05]  /*b720*/  HMMA.16816.F32.BF16 R88, R160.reuse, R172, R88 ;  /* 0x000000aca058723c */ /* 0x044fea0000041858 */
[----:B------:R-:W-:Y:S01]  /*b730*/  FMUL.FTZ R133, R2, R133 ;  /* 0x0000008502857220 */ /* 0x000fe20000410000 */
[C---:B------:R-:W-:Y:S01]  /*b740*/  HMMA.16816.F32.BF16 R92, R160.reuse, R174, R92 ;  /* 0x000000aea05c723c */ /* 0x040fe2000004185c */
[----:B------:R-:W2:Y:S04]  /*b750*/  LDSM.16.MT88.4 R172, [R225+0x14000] ;  /* 0x01400000e1ac783b */ /* 0x000ea80000004200 */
[C---:B------:R-:W-:Y:S01]  /*b760*/  FMUL.FTZ R134, R0.reuse, R134 ;  /* 0x0000008600867220 */ /* 0x040fe20000410000 */
[C---:B---3--:R-:W-:Y:S05]  /*b770*/  HMMA.16816.F32.BF16 R96, R160.reuse, R176, R96 ;  /* 0x000000b0a060723c */ /* 0x048fea0000041860 */
[----:B------:R-:W-:Y:S01]  /*b780*/  FMUL.FTZ R135, R0, R135 ;  /* 0x0000008700877220 */ /* 0x000fe20000410000 */
[C---:B------:R-:W-:Y:S01]  /*b790*/  HMMA.16816.F32.BF16 R100, R160.reuse, R178, R100 ;  /* 0x000000b2a064723c */ /* 0x040fe20000041864 */
[----:B------:R-:W3:Y:S04]  /*b7a0*/  LDSM.16.MT88.4 R176, [R224+0x14000] ;  /* 0x01400000e0b0783b */ /* 0x000ee80000004200 */
[--C-:B------:R-:W-:Y:S01]  /*b7b0*/  FFMA.FTZ R201, R12, UR4, -R200.reuse ;  /* 0x000000040cc97c23 */ /* 0x100fe200080108c8 */
[C---:B------:R-:W-:Y:S01]  /*b7c0*/  FMUL.FTZ R12, R2.reuse, R156 ;  /* 0x0000009c020c7220 */ /* 0x040fe20000410000 */
[----:B------:R-:W-:Y:S01]  /*b7d0*/  FFMA.FTZ R202, R13, UR4, -R200 ;  /* 0x000000040dca7c23 */ /* 0x000fe200080108c8 */
[C---:B------:R-:W-:Y:S03]  /*b7e0*/  FMUL.FTZ R13, R2.reuse, R157 ;  /* 0x0000009d020d7220 */ /* 0x040fe60000410000 */
[C---:B------:R-:W-:Y:S01]  /*b7f0*/  FMUL.FTZ R136, R2.reuse, R136 ;  /* 0x0000008802887220 */ /* 0x040fe20000410000 */
[----:B------:R-:W-:Y:S01]  /*b800*/  FMUL.FTZ R137, R2, R137 ;  /* 0x0000008902897220 */ /* 0x000fe20000410000 */
[C---:B------:R-:W-:Y:S01]  /*b810*/  FMUL.FTZ R138, R0.reuse, R138 ;  /* 0x0000008a008a7220 */ /* 0x040fe20000410000 */
[----:B------:R-:W-:Y:S01]  /*b820*/  FMUL.FTZ R139, R0, R139 ;  /* 0x0000008b008b7220 */ /* 0x000fe20000410000 */
[--C-:B------:R-:W-:Y:S01]  /*b830*/  FFMA.FTZ R203, R14, UR4, -R198.reuse ;  /* 0x000000040ecb7c23 */ /* 0x100fe200080108c6 */
[C---:B------:R-:W-:Y:S01]  /*b840*/  FMUL.FTZ R14, R0.reuse, R158 ;  /* 0x0000009e000e7220 */ /* 0x040fe20000410000 */
[C---:B-1----:R-:W-:Y:S01]  /*b850*/  HMMA.16816.F32.BF16 R104, R160.reuse, R168, R104 ;  /* 0x000000a8a068723c */ /* 0x042fe20000041868 */
[----:B------:R-:W-:Y:S02]  /*b860*/  MUFU.EX2 R201, R201 ;  /* 0x000000c900c97308 */ /* 0x000fe40000000800 */
[----:B------:R-:W-:Y:S01]  /*b870*/  FFMA.FTZ R204, R15, UR4, -R198 ;  /* 0x000000040fcc7c23 */ /* 0x000fe200080108c6 */
[----:B------:R-:W-:Y:S01]  /*b880*/  FMUL.FTZ R15, R0, R159 ;  /* 0x0000009f000f7220 */ /* 0x000fe20000410000 */
[C---:B------:R-:W-:Y:S01]  /*b890*/  FMUL.FTZ R140, R2.reuse, R140 ;  /* 0x0000008c028c7220 */ /* 0x040fe20000410000 */
[C---:B------:R-:W-:Y:S01]  /*b8a0*/  HMMA.16816.F32.BF16 R108, R160.reuse, R170, R108 ;  /* 0x000000aaa06c723c */ /* 0x040fe2000004186c */
[----:B------:R-:W1:Y:S04]  /*b8b0*/  LDSM.16.MT88.4 R168, [R228+0x16000] ;  /* 0x01600000e4a8783b */ /* 0x000e680000004200 */
[----:B------:R-:W4:Y:S01]  /*b8c0*/  MUFU.EX2 R202, R202 ;  /* 0x000000ca00ca7308 */ /* 0x000f220000000800 */
[----:B------:R-:W-:Y:S01]  /*b8d0*/  FMUL.FTZ R141, R2, R141 ;  /* 0x0000008d028d7220 */ /* 0x000fe20000410000 */
[C---:B--2---:R-:W-:Y:S02]  /*b8e0*/  HMMA.16816.F32.BF16 R112, R160.reuse, R172, R112 ;  /* 0x000000aca070723c */ /* 0x044fe40000041870 */
[----:B------:R-:W-:Y:S02]  /*b8f0*/  LDSM.16.MT88.4 R156, [R228+0x10800] ;  /* 0x01080000e49c783b */ /* 0x000fe40000004200 */
[C---:B------:R-:W-:Y:S02]  /*b900*/  FMUL.FTZ R142, R0.reuse, R142 ;  /* 0x0000008e008e7220 */ /* 0x040fe40000410000 */
[C---:B------:R-:W-:Y:S02]  /*b910*/  HMMA.16816.F32.BF16 R116, R160.reuse, R174, R116 ;  /* 0x000000aea074723c */ /* 0x040fe40000041874 */
[----:B------:R-:W-:Y:S02]  /*b920*/  MUFU.EX2 R203, R203 ;  /* 0x000000cb00cb7308 */ /* 0x000fe40000000800 */
[----:B------:R-:W2:Y:S02]  /*b930*/  LDSM.16.MT88.4 R172, [R226+0x16000] ;  /* 0x01600000e2ac783b */ /* 0x000ea40000004200 */
[C---:B---3--:R-:W-:Y:S06]  /*b940*/  HMMA.16816.F32.BF16 R120, R160.reuse, R176, R120 ;  /* 0x000000b0a078723c */ /* 0x048fec0000041878 */
[----:B------:R-:W3:Y:S01]  /*b950*/  MUFU.EX2 R204, R204 ;  /* 0x000000cc00cc7308 */ /* 0x000ee20000000800 */
[----:B------:R-:W-:Y:S01]  /*b960*/  FMUL.FTZ R143, R0, R143 ;  /* 0x0000008f008f7220 */ /* 0x000fe20000410000 */
[C---:B------:R-:W-:Y:S01]  /*b970*/  HMMA.16816.F32.BF16 R124, R160.reuse, R178, R124 ;  /* 0x000000b2a07c723c */ /* 0x040fe2000004187c */
[----:B------:R-:W5:Y:S02]  /*b980*/  LDSM.16.MT88.4 R176, [R225+0x16000] ;  /* 0x01600000e1b0783b */ /* 0x000f640000004200 */
[--C-:B------:R-:W-:Y:S01]  /*b990*/  FFMA.FTZ R205, R16, UR4, -R200.reuse ;  /* 0x0000000410cd7c23 */ /* 0x100fe200080108c8 */
[----:B------:R-:W-:Y:S01]  /*b9a0*/  FFMA.FTZ R206, R17, UR4, -R200 ;  /* 0x0000000411ce7c23 */ /* 0x000fe200080108c8 */
[--C-:B------:R-:W-:Y:S01]  /*b9b0*/  FFMA.FTZ R207, R18, UR4, -R198.reuse ;  /* 0x0000000412cf7c23 */ /* 0x100fe200080108c6 */
[----:B------:R-:W-:Y:S01]  /*b9c0*/  FFMA.FTZ R244, R19, UR4, -R198 ;  /* 0x0000000413f47c23 */ /* 0x000fe200080108c6 */
[----:B------:R-:W-:Y:S01]  /*b9d0*/  FMUL.FTZ R16, R2, R152 ;  /* 0x0000009802107220 */ /* 0x000fe20000410000 */
[----:B----4-:R-:W-:Y:S03]  /*b9e0*/  F2FP.BF16.F32.PACK_AB R152, R202, R201 ;  /* 0x000000c9ca98723e */ /* 0x010fe600000010ff */
[----:B------:R-:W-:Y:S01]  /*b9f0*/  FMUL.FTZ R17, R2, R153 ;  /* 0x0000009902117220 */ /* 0x000fe20000410000 */
[----:B---3--:R-:W-:Y:S01]  /*ba00*/  F2FP.BF16.F32.PACK_AB R153, R204, R203 ;  /* 0x000000cbcc99723e */ /* 0x008fe200000010ff */
[C---:B------:R-:W-:Y:S01]  /*ba10*/  FMUL.FTZ R18, R0.reuse, R154 ;  /* 0x0000009a00127220 */ /* 0x040fe20000410000 */
[----:B------:R-:W-:Y:S01]  /*ba20*/  FMUL.FTZ R19, R0, R155 ;  /* 0x0000009b00137220 */ /* 0x000fe20000410000 */
[C---:B-1----:R-:W-:Y:S01]  /*ba30*/  HMMA.16816.F32.BF16 R128, R160.reuse, R168, R128 ;  /* 0x000000a8a080723c */ /* 0x042fe20000041880 */
[----:B------:R-:W-:Y:S02]  /*ba40*/  MUFU.EX2 R205, R205 ;  /* 0x000000cd00cd7308 */ /* 0x000fe40000000800 */
[C---:B------:R-:W-:Y:S01]  /*ba50*/  FMUL.FTZ R144, R2.reuse, R144 ;  /* 0x0000009002907220 */ /* 0x040fe20000410000 */
[----:B------:R-:W-:Y:S01]  /*ba60*/  FMUL.FTZ R145, R2, R145 ;  /* 0x0000009102917220 */ /* 0x000fe20000410000 */
[C---:B------:R-:W-:Y:S01]  /*ba70*/  FMUL.FTZ R146, R0.reuse, R146 ;  /* 0x0000009200927220 */ /* 0x040fe20000410000 */
[C---:B------:R-:W-:Y:S01]  /*ba80*/  HMMA.16816.F32.BF16 R132, R160.reuse, R170, R132 ;  /* 0x000000aaa084723c */ /* 0x040fe20000041884 */
[----:B------:R-:W1:Y:S04]  /*ba90*/  LDSM.16.MT88.4 R168, [R224+0x16000] ;  /* 0x01600000e0a8783b */ /* 0x000e680000004200 */
[----:B------:R-:W3:Y:S01]  /*baa0*/  MUFU.EX2 R206, R206 ;  /* 0x000000ce00ce7308 */ /* 0x000ee20000000800 */
[----:B------:R-:W-:Y:S01]  /*bab0*/  FMUL.FTZ R147, R0, R147 ;  /* 0x0000009300937220 */ /* 0x000fe20000410000 */
[C---:B------:R-:W-:Y:S01]  /*bac0*/  FMUL.FTZ R148, R2.reuse, R148 ;  /* 0x0000009402947220 */ /* 0x040fe20000410000 */
[----:B------:R-:W-:Y:S03]  /*bad0*/  FMUL.FTZ R149, R2, R149 ;  /* 0x0000009502957220 */ /* 0x000fe60000410000 */
[C---:B------:R-:W-:Y:S01]  /*bae0*/  FMUL.FTZ R150, R0.reuse, R150 ;  /* 0x0000009600967220 */ /* 0x040fe20000410000 */
[C---:B--2---:R-:W-:Y:S03]  /*baf0*/  HMMA.16816.F32.BF16 R136, R160.reuse, R172, R136 ;  /* 0x000000aca088723c */ /* 0x044fe60000041888 */
[----:B------:R-:W-:Y:S01]  /*bb00*/  MUFU.EX2 R207, R207 ;  /* 0x000000cf00cf7308 */ /* 0x000fe20000000800 */
[----:B------:R-:W-:Y:S01]  /*bb10*/  FMUL.FTZ R151, R0, R151 ;  /* 0x0000009700977220 */ /* 0x000fe20000410000 */
[----:B------:R-:W-:Y:S01]  /*bb20*/  FFMA.FTZ R197, R2, R245, R197 ;  /* 0x000000f502c57223 */ /* 0x000fe200000100c5 */
[----:B------:R-:W-:Y:S01]  /*bb30*/  MOV R165, R164 ;  /* 0x000000a400a57202 */ /* 0x000fe20000000f00 */
[C---:B------:R-:W-:Y:S01]  /*bb40*/  HMMA.16816.F32.BF16 R12, R160.reuse, R174, R12 ;  /* 0x000000aea00c723c */ /* 0x040fe2000004180c */
[----:B------:R-:W2:Y:S05]  /*bb50*/  LDSM.16.MT88.4 R172, [R226+0x10800] ;  /* 0x01080000e2ac783b */ /* 0x000eaa0000004200 */
[----:B------:R-:W4:Y:S01]  /*bb60*/  MUFU.EX2 R244, R244 ;  /* 0x000000f400f47308 */ /* 0x000f220000000800 */
[----:B---3--:R-:W-:Y:S01]  /*bb70*/  F2FP.BF16.F32.PACK_AB R154, R206, R205 ;  /* 0x000000cdce9a723e */ /* 0x008fe200000010ff */
[C---:B-----5:R-:W-:Y:S03]  /*bb80*/  HMMA.16816.F32.BF16 R140, R160.reuse, R176, R140 ;  /* 0x000000b0a08c723c */ /* 0x060fe6000004188c */
[----:B------:R-:W-:Y:S03]  /*bb90*/  FFMA.FTZ R199, R0, R243, R199 ;  /* 0x000000f300c77223 */ /* 0x000fe600000100c7 */
[C---:B------:R-:W-:Y:S01]  /*bba0*/  HMMA.16816.F32.BF16 R16, R160.reuse, R178, R16 ;  /* 0x000000b2a010723c */ /* 0x040fe20000041810 */
[----:B------:R-:W3:Y:S04]  /*bbb0*/  LDSM.16.MT88.4 R176, [R224+0x10800] ;  /* 0x01080000e0b0783b */ /* 0x000ee80000004200 */
[----:B------:R-:W-:Y:S01]  /*bbc0*/  FADD.FTZ R197, R166, R197 ;  /* 0x000000c5a6c57221 */ /* 0x000fe20000010000 */
[----:B------:R-:W-:Y:S01]  /*bbd0*/  FADD.FTZ R0, R5, R199 ;  /* 0x000000c705007221 */ /* 0x000fe20000010000 */
[----:B----4-:R-:W-:Y:S04]  /*bbe0*/  F2FP.BF16.F32.PACK_AB R155, R244, R207 ;  /* 0x000000cff49b723e */ /* 0x010fe800000010ff */
[----:B------:R-:W-:Y:S01]  /*bbf0*/  FADD.FTZ R6, R6, R197 ;  /* 0x000000c506067221 */ /* 0x000fe20000010000 */
[----:B------:R-:W-:Y:S01]  /*bc00*/  FADD.FTZ R167, R167, R0 ;  /* 0x00000000a7a77221 */ /* 0x000fe20000010000 */
[C---:B-1----:R-:W-:Y:S03]  /*bc10*/  HMMA.16816.F32.BF16 R144, R160.reuse, R168, R144 ;  /* 0x000000a8a090723c */ /* 0x042fe60000041890 */
[----:B------:R-:W-:Y:S01]  /*bc20*/  MOV R0, R3 ;  /* 0x0000000300007202 */ /* 0x000fe20000000f00 */
[----:B------:R-:W-:Y:S01]  /*bc30*/  FADD.FTZ R6, R7, R6 ;  /* 0x0000000607067221 */ /* 0x000fe20000010000 */
[----:B------:R-:W-:Y:S01]  /*bc40*/  FADD.FTZ R196, R196, R167 ;  /* 0x000000a7c4c47221 */ /* 0x000fe20000010000 */
[----:B------:R-:W-:Y:S01]  /*bc50*/  HMMA.16816.F32.BF16 R148, R160, R170, R148 ;  /* 0x000000aaa094723c */ /* 0x000fe20000041894 */
[----:B------:R-:W1:Y:S04]  /*bc60*/  LDSM.16.MT88.4 R160, [R224+0x12800] ;  /* 0x01280000e0a0783b */ /* 0x000e680000004200 */
        /* <DEDUP_REMOVED lines=21> */
[C---:B------:R-:W-:Y:S06]  /*bdc0*/  HMMA.16816.F32.BF16 R64, R152.reuse, R184, R64 ;  /* 0x000000b89840723c */ /* 0x040fec0000041840 */
[C---:B------:R-:W-:Y:S01]  /*bdd0*/  HMMA.16816.F32.BF16 R68, R152.reuse, R186, R68 ;  /* 0x000000ba9844723c */ /* 0x040fe20000041844 */
[----:B------:R-:W-:Y:S05]  /*bde0*/  LDSM.16.MT88.4 R184, [R226+0x13000] ;  /* 0x01300000e2b8783b */ /* 0x000fea0000004200 */
[C---:B------:R-:W-:Y:S06]  /*bdf0*/  HMMA.16816.F32.BF16 R72, R152.reuse, R188, R72 ;  /* 0x000000bc9848723c */ /* 0x040fec0000041848 */
[C---:B------:R-:W-:Y:S01]  /*be00*/  HMMA.16816.F32.BF16 R76, R152.reuse, R190, R76 ;  /* 0x000000be984c723c */ /* 0x040fe2000004184c */
[----:B------:R-:W-:Y:S05]  /*be10*/  LDSM.16.MT88.4 R188, [R224+0x13000] ;  /* 0x01300000e0bc783b */ /* 0x000fea0000004200 */
[C---:B------:R-:W-:Y:S06]  /*be20*/  HMMA.16816.F32.BF16 R80, R152.reuse, R192, R80 ;  /* 0x000000c09850723c */ /* 0x040fec0000041850 */
[C---:B------:R-:W-:Y:S05]  /*be30*/  HMMA.16816.F32.BF16 R84, R152.reuse, R194, R84 ;  /* 0x000000c29854723c */ /* 0x040fea0000041854 */
[--C-:B------:R-:W-:Y:S01]  /*be40*/  FFMA.FTZ R192, R20, UR4, -R200.reuse ;  /* 0x0000000414c07c23 */ /* 0x100fe200080108c8 */
[C---:B-1----:R-:W-:Y:S05]  /*be50*/  HMMA.16816.F32.BF16 R88, R152.reuse, R160, R88 ;  /* 0x000000a09858723c */ /* 0x042fea0000041858 */
[----:B------:R-:W-:Y:S01]  /*be60*/  FFMA.FTZ R193, R21, UR4, -R200 ;  /* 0x0000000415c17c23 */ /* 0x000fe200080108c8 */
[C---:B------:R-:W-:Y:S01]  /*be70*/  HMMA.16816.F32.BF16 R92, R152.reuse, R162, R92 ;  /* 0x000000a2985c723c */ /* 0x040fe2000004185c */
[----:B------:R-:W1:Y:S01]  /*be80*/  LDSM.16.MT88.4 R160, [R228+0x16800] ;  /* 0x01680000e4a0783b */ /* 0x000e620000004200 */
[----:B------:R-:W-:Y:S03]  /*be90*/  MUFU.EX2 R192, R192 ;  /* 0x000000c000c07308 */ /* 0x000fe60000000800 */
[--C-:B------:R-:W-:Y:S01]  /*bea0*/  FFMA.FTZ R194, R22, UR4, -R198.reuse ;  /* 0x0000000416c27c23 */ /* 0x100fe200080108c6 */
[C---:B----4-:R-:W-:Y:S06]  /*beb0*/  HMMA.16816.F32.BF16 R96, R152.reuse, R168, R96 ;  /* 0x000000a89860723c */ /* 0x050fec0000041860 */
[----:B------:R-:W4:Y:S01]  /*bec0*/  MUFU.EX2 R193, R193 ;  /* 0x000000c100c17308 */ /* 0x000f220000000800 */
[----:B------:R-:W-:Y:S01]  /*bed0*/  F2FP.BF16.F32.PACK_AB R22, R249, R248 ;  /* 0x000000f8f916723e */ /* 0x000fe200000010ff */
[C---:B------:R-:W-:Y:S01]  /*bee0*/  HMMA.16816.F32.BF16 R100, R152.reuse, R170, R100 ;  /* 0x000000aa9864723c */ /* 0x040fe20000041864 */
[----:B------:R-:W1:Y:S02]  /*bef0*/  LDSM.16.MT88.4 R168, [R226+0x16800] ;  /* 0x01680000e2a8783b */ /* 0x000e640000004200 */
[----:B------:R-:W-:Y:S03]  /*bf00*/  FFMA.FTZ R195, R23, UR4, -R198 ;  /* 0x0000000417c37c23 */ /* 0x000fe600080108c6 */
[C---:B-----5:R-:W-:Y:S02]  /*bf10*/  HMMA.16816.F32.BF16 R104, R152.reuse, R156, R104 ;  /* 0x0000009c9868723c */ /* 0x060fe40000041868 */
[----:B------:R-:W-:Y:S03]  /*bf20*/  MUFU.EX2 R194, R194 ;  /* 0x000000c200c27308 */ /* 0x000fe60000000800 */
[----:B------:R-:W-:Y:S01]  /*bf30*/  F2FP.BF16.F32.PACK_AB R23, R251, R250 ;  /* 0x000000fafb17723e */ /* 0x000fe200000010ff */
[C---:B------:R-:W-:Y:S01]  /*bf40*/  HMMA.16816.F32.BF16 R108, R152.reuse, R158, R108 ;  /* 0x0000009e986c723c */ /* 0x040fe2000004186c */
[----:B------:R-:W5:Y:S05]  /*bf50*/  LDSM.16.MT88.4 R156, [R225+0x16800] ;  /* 0x01680000e19c783b */ /* 0x000f6a0000004200 */
[----:B------:R-:W1:Y:S01]  /*bf60*/  MUFU.EX2 R195, R195 ;  /* 0x000000c300c37308 */ /* 0x000e620000000800 */
[C---:B----4-:R-:W-:Y:S01]  /*bf70*/  F2FP.BF16.F32.PACK_AB R20, R193.reuse, R192 ;  /* 0x000000c0c114723e */ /* 0x050fe200000010ff */
[C---:B--2---:R-:W-:Y:S03]  /*bf80*/  HMMA.16816.F32.BF16 R112, R152.reuse, R172, R112 ;  /* 0x000000ac9870723c */ /* 0x044fe60000041870 */
[----:B------:R-:W-:Y:S03]  /*bf90*/  FADD.FTZ R192, R192, R205 ;  /* 0x000000cdc0c07221 */ /* 0x000fe60000010000 */
[C---:B------:R-:W-:Y:S01]  /*bfa0*/  HMMA.16816.F32.BF16 R116, R152.reuse, R174, R116 ;  /* 0x000000ae9874723c */ /* 0x040fe20000041874 */
[----:B------:R-:W2:Y:S04]  /*bfb0*/  LDSM.16.MT88.4 R172, [R224+0x16800] ;  /* 0x01680000e0ac783b */ /* 0x000ea80000004200 */
[----:B------:R-:W-:Y:S01]  /*bfc0*/  FADD.FTZ R193, R193, R192 ;  /* 0x000000c0c1c17221 */ /* 0x000fe20000010000 */
[C---:B---3--:R-:W-:Y:S05]  /*bfd0*/  HMMA.16816.F32.BF16 R120, R152.reuse, R176, R120 ;  /* 0x000000b09878723c */ /* 0x048fea0000041878 */
[C---:B-1----:R-:W-:Y:S01]  /*bfe0*/  F2FP.BF16.F32.PACK_AB R21, R195.reuse, R194 ;  /* 0x000000c2c315723e */ /* 0x042fe200000010ff */
[C---:B------:R-:W-:Y:S01]  /*bff0*/  HMMA.16816.F32.BF16 R124, R152.reuse, R178, R124 ;  /* 0x000000b2987c723c */ /* 0x040fe2000004187c */
[----:B------:R-:W-:Y:S04]  /*c000*/  LDSM.16.MT88.4 R176, [R226+0x11000] ;  /* 0x01100000e2b0783b */ /* 0x000fe80000004200 */
[----:B------:R-:W-:Y:S01]  /*c010*/  FADD.FTZ R194, R194, R207 ;  /* 0x000000cfc2c27221 */ /* 0x000fe20000010000 */
[C---:B------:R-:W-:Y:S05]  /*c020*/  HMMA.16816.F32.BF16 R128, R152.reuse, R160, R128 ;  /* 0x000000a09880723c */ /* 0x040fea0000041880 */
[----:B------:R-:W-:Y:S01]  /*c030*/  FADD.FTZ R195, R195, R194 ;  /* 0x000000c2c3c37221 */ /* 0x000fe20000010000 */
[C---:B------:R-:W-:Y:S01]  /*c040*/  HMMA.16816.F32.BF16 R132, R152.reuse, R162, R132 ;  /* 0x000000a29884723c */ /* 0x040fe20000041884 */
[----:B------:R-:W1:Y:S04]  /*c050*/  LDSM.16.MT88.4 R160, [R228+0x11000] ;  /* 0x01100000e4a0783b */ /* 0x000e680000004200 */
[----:B------:R-:W-:Y:S01]  /*c060*/  FADD.FTZ R248, R248, R193 ;  /* 0x000000c1f8f87221 */ /* 0x000fe20000010000 */
[C---:B------:R-:W-:Y:S05]  /*c070*/  HMMA.16816.F32.BF16 R136, R152.reuse, R168, R136 ;  /* 0x000000a89888723c */ /* 0x040fea0000041888 */
[----:B------:R-:W-:Y:S01]  /*c080*/  FADD.FTZ R250, R250, R195 ;  /* 0x000000c3fafa7221 */ /* 0x000fe20000010000 */
[C---:B------:R-:W-:Y:S01]  /*c090*/  HMMA.16816.F32.BF16 R12, R152.reuse, R170, R12 ;  /* 0x000000aa980c723c */ /* 0x040fe2000004180c */
[----:B------:R-:W3:Y:S04]  /*c0a0*/  LDSM.16.MT88.4 R168, [R225+0x11000] ;  /* 0x01100000e1a8783b */ /* 0x000ee80000004200 */
[----:B------:R-:W-:Y:S01]  /*c0b0*/  FADD.FTZ R249, R249, R248 ;  /* 0x000000f8f9f97221 */ /* 0x000fe20000010000 */
[C---:B-----5:R-:W-:Y:S05]  /*c0c0*/  HMMA.16816.F32.BF16 R140, R152.reuse, R156, R140 ;  /* 0x0000009c988c723c */ /* 0x060fea000004188c */
[----:B------:R-:W-:Y:S01]  /*c0d0*/  FADD.FTZ R251, R251, R250 ;  /* 0x000000fafbfb7221 */ /* 0x000fe20000010000 */
[C---:B------:R-:W-:Y:S01]  /*c0e0*/  HMMA.16816.F32.BF16 R16, R152.reuse, R158, R16 ;  /* 0x0000009e9810723c */ /* 0x040fe20000041810 */
[----:B------:R-:W4:Y:S05]  /*c0f0*/  LDSM.16.MT88.4 R156, [R225+0x13000] ;  /* 0x01300000e19c783b */ /* 0x000f2a0000004200 */
[C---:B--2---:R-:W-:Y:S06]  /*c100*/  HMMA.16816.F32.BF16 R144, R152.reuse, R172, R144 ;  /* 0x000000ac9890723c */ /* 0x044fec0000041890 */
[----:B------:R-:W-:Y:S01]  /*c110*/  HMMA.16816.F32.BF16 R148, R152, R174, R148 ;  /* 0x000000ae9894723c */ /* 0x000fe20000041894 */
[----:B------:R-:W2:Y:S05]  /*c120*/  LDSM.16.MT88.4 R152, [R228+0x15000] ;  /* 0x01500000e498783b */ /* 0x000eaa0000004200 */
[C---:B-1----:R-:W-:Y:S03]  /*c130*/  HMMA.16816.F32.BF16 R8, R20.reuse, R160, R8 ;  /* 0x000000a01408723c */ /* 0x042fe60000041808 */
[----:B------:R-:W1:Y:S03]  /*c140*/  LDSM.16.MT88.4 R172, [R226+0x15000] ;  /* 0x01500000e2ac783b */ /* 0x000e660000004200 */
[C---:B------:R-:W-:Y:S05]  /*c150*/  HMMA.16816.F32.BF16 R36, R20.reuse, R162, R36 ;  /* 0x000000a21424723c */ /* 0x040fea0000041824 */
[----:B------:R-:W5:Y:S01]  /*c160*/  LDSM.16.MT88.4 R160, [R225+0x15000] ;  /* 0x01500000e1a0783b */ /* 0x000f620000004200 */
[C---:B------:R-:W-:Y:S06]  /*c170*/  HMMA.16816.F32.BF16 R40, R20.reuse, R176, R40 ;  /* 0x000000b01428723c */ /* 0x040fec0000041828 */
[C---:B------:R-:W-:Y:S01]  /*c180*/  HMMA.16816.F32.BF16 R44, R20.reuse, R178, R44 ;  /* 0x000000b2142c723c */ /* 0x040fe2000004182c */
[----:B------:R-:W-:Y:S05]  /*c190*/  LDSM.16.MT88.4 R176, [R226+0x11800] ;  /* 0x01180000e2b0783b */ /* 0x000fea0000004200 */
[C---:B---3--:R-:W-:Y:S06]  /*c1a0*/  HMMA.16816.F32.BF16 R48, R20.reuse, R168, R48 ;  /* 0x000000a81430723c */ /* 0x048fec0000041830 */
[C---:B------:R-:W-:Y:S01]  /*c1b0*/  HMMA.16816.F32.BF16 R52, R20.reuse, R170, R52 ;  /* 0x000000aa1434723c */ /* 0x040fe20000041834 */
[----:B------:R-:W-:Y:S05]  /*c1c0*/  LDSM.16.MT88.4 R168, [R225+0x17000] ;  /* 0x01700000e1a8783b */ /* 0x000fea0000004200 */
[C---:B------:R-:W-:Y:S06]  /*c1d0*/  HMMA.16816.F32.BF16 R56, R20.reuse, R24, R56 ;  /* 0x000000181438723c */ /* 0x040fec0000041838 */
[C---:B------:R-:W-:Y:S01]  /*c1e0*/  HMMA.16816.F32.BF16 R60, R20.reuse, R26, R60 ;  /* 0x0000001a143c723c */ /* 0x040fe2000004183c */
[----:B------:R-:W3:Y:S05]  /*c1f0*/  LDSM.16.MT88.4 R24, [R224+0x15000] ;  /* 0x01500000e018783b */ /* 0x000eea0000004200 */
[C---:B------:R-:W-:Y:S06]  /*c200*/  HMMA.16816.F32.BF16 R64, R20.reuse, R180, R64 ;  /* 0x000000b41440723c */ /* 0x040fec0000041840 */
[C---:B------:R-:W-:Y:S05]  /*c210*/  HMMA.16816.F32.BF16 R68, R20.reuse, R182, R68 ;  /* 0x000000b61444723c */ /* 0x040fea0000041844 */
[--C-:B------:R-:W-:Y:S01]  /*c220*/  FFMA.FTZ R180, R28, UR4, -R200.reuse ;  /* 0x000000041cb47c23 */ /* 0x100fe200080108c8 */
[C---:B------:R-:W-:Y:S05]  /*c230*/  HMMA.16816.F32.BF16 R72, R20.reuse, R184, R72 ;  /* 0x000000b81448723c */ /* 0x040fea0000041848 */
[----:B------:R-:W-:Y:S01]  /*c240*/  FFMA.FTZ R181, R29, UR4, -R200 ;  /* 0x000000041db57c23 */ /* 0x000fe200080108c8 */
[C---:B------:R-:W-:Y:S01]  /*c250*/  HMMA.16816.F32.BF16 R76, R20.reuse, R186, R76 ;  /* 0x000000ba144c723c */ /* 0x040fe2000004184c */
[----:B------:R-:W-:Y:S04]  /*c260*/  MUFU.EX2 R180, R180 ;  /* 0x000000b400b47308 */ /* 0x000fe80000000800 */
[--C-:B------:R-:W-:Y:S01]  /*c270*/  FFMA.FTZ R182, R30, UR4, -R198.reuse ;  /* 0x000000041eb67c23 */ /* 0x100fe200080108c6 */
[C---:B----4-:R-:W-:Y:S05]  /*c280*/  HMMA.16816.F32.BF16 R80, R20.reuse, R156, R80 ;  /* 0x0000009c1450723c */ /* 0x050fea0000041850 */
[----:B------:R-:W4:Y:S01]  /*c290*/  MUFU.EX2 R181, R181 ;  /* 0x000000b500b57308 */ /* 0x000f220000000800 */
[----:B------:R-:W-:Y:S01]  /*c2a0*/  FFMA.FTZ R183, R31, UR4, -R198 ;  /* 0x000000041fb77c23 */ /* 0x000fe200080108c6 */
[C---:B------:R-:W-:Y:S01]  /*c2b0*/  HMMA.16816.F32.BF16 R84, R20.reuse, R158, R84 ;  /* 0x0000009e1454723c */ /* 0x040fe20000041854 */
[----:B------:R-:W-:Y:S03]  /*c2c0*/  LDSM.16.MT88.4 R156, [R226+0x17000] ;  /* 0x01700000e29c783b */ /* 0x000fe60000004200 */
[----:B------:R-:W-:Y:S02]  /*c2d0*/  FFMA.FTZ R184, R32, UR4, -R200 ;  /* 0x0000000420b87c23 */ /* 0x000fe400080108c8 */
[C---:B------:R-:W-:Y:S02]  /*c2e0*/  HMMA.16816.F32.BF16 R88, R20.reuse, R188, R88 ;  /* 0x000000bc1458723c */ /* 0x040fe40000041858 */
[----:B------:R-:W-:Y:S01]  /*c2f0*/  MUFU.EX2 R182, R182 ;  /* 0x000000b600b67308 */ /* 0x000fe20000000800 */
[----:B------:R-:W-:Y:S02]  /*c300*/  LDSM.16.MT88.4 R28, [R224+0x17000] ;  /* 0x01700000e01c783b */ /* 0x000fe40000004200 */
[----:B------:R-:W-:Y:S01]  /*c310*/  FFMA.FTZ R186, R34, UR4, -R198 ;  /* 0x0000000422ba7c23 */ /* 0x000fe200080108c6 */
[C---:B------:R-:W-:Y:S06]  /*c320*/  HMMA.16816.F32.BF16 R92, R20.reuse, R190, R92 ;  /* 0x000000be145c723c */ /* 0x040fec000004185c */
[----:B------:R-:W4:Y:S01]  /*c330*/  MUFU.EX2 R183, R183 ;  /* 0x000000b700b77308 */ /* 0x000f220000000800 */
[----:B------:R-:W-:Y:S01]  /*c340*/  FFMA.FTZ R200, R33, UR4, -R200 ;  /* 0x0000000421c87c23 */ /* 0x000fe200080108c8 */
[C---:B--2---:R-:W-:Y:S03]  /*c350*/  HMMA.16816.F32.BF16 R96, R20.reuse, R152, R96 ;  /* 0x000000981460723c */ /* 0x044fe60000041860 */
[----:B------:R-:W-:Y:S03]  /*c360*/  FFMA.FTZ R198, R35, UR4, -R198 ;  /* 0x0000000423c67c23 */ /* 0x000fe600080108c6 */
[C---:B------:R-:W-:Y:S01]  /*c370*/  HMMA.16816.F32.BF16 R100, R20.reuse, R154, R100 ;  /* 0x0000009a1464723c */ /* 0x040fe20000041864 */
[----:B------:R-:W2:Y:S01]  /*c380*/  LDSM.16.MT88.4 R152, [R228+0x17000] ;  /* 0x01700000e498783b */ /* 0x000ea20000004200 */
[----:B------:R-:W-:Y:S04]  /*c390*/  MUFU.EX2 R184, R184 ;  /* 0x000000b800b87308 */ /* 0x000fe80000000800 */
[C---:B-1----:R-:W-:Y:S03]  /*c3a0*/  HMMA.16816.F32.BF16 R104, R20.reuse, R172, R104 ;  /* 0x000000ac1468723c */ /* 0x042fe60000041868 */
[----:B------:R-:W-:Y:S03]  /*c3b0*/  LDSM.16.MT88.4 R32, [R225+0x11800] ;  /* 0x01180000e120783b */ /* 0x000fe60000004200 */
[----:B------:R-:W1:Y:S01]  /*c3c0*/  MUFU.EX2 R185, R200 ;  /* 0x000000c800b97308 */ /* 0x000e620000000800 */
[C---:B------:R-:W-:Y:S04]  /*c3d0*/  HMMA.16816.F32.BF16 R108, R20.reuse, R174, R108 ;  /* 0x000000ae146c723c */ /* 0x040fe8000004186c */
[----:B------:R-:W1:Y:S02]  /*c3e0*/  LDSM.16.MT88.4 R172, [R228+0x11800] ;  /* 0x01180000e4ac783b */ /* 0x000e640000004200 */
[C---:B-----5:R-:W-:Y:S03]  /*c3f0*/  HMMA.16816.F32.BF16 R112, R20.reuse, R160, R112 ;  /* 0x000000a01470723c */ /* 0x060fe60000041870 */
[----:B------:R-:W-:Y:S03]  /*c400*/  MUFU.EX2 R186, R186 ;  /* 0x000000ba00ba7308 */ /* 0x000fe60000000800 */
[C---:B------:R-:W-:Y:S07]  /*c410*/  HMMA.16816.F32.BF16 R116, R20.reuse, R162, R116 ;  /* 0x000000a21474723c */ /* 0x040fee0000041874 */
[----:B------:R-:W5:Y:S01]  /*c420*/  MUFU.EX2 R187, R198 ;  /* 0x000000c600bb7308 */ /* 0x000f620000000800 */
[C---:B---3--:R-:W-:Y:S06]  /*c430*/  HMMA.16816.F32.BF16 R120, R20.reuse, R24, R120 ;  /* 0x000000181478723c */ /* 0x048fec0000041878 */
[C---:B------:R-:W-:Y:S05]  /*c440*/  HMMA.16816.F32.BF16 R124, R20.reuse, R26, R124 ;  /* 0x0000001a147c723c */ /* 0x040fea000004187c */
[----:B----4-:R-:W-:Y:S01]  /*c450*/  F2FP.BF16.F32.PACK_AB R24, R181, R180 ;  /* 0x000000b4b518723e */ /* 0x010fe200000010ff */
[C---:B--2---:R-:W-:Y:S05]  /*c460*/  HMMA.16816.F32.BF16 R128, R20.reuse, R152, R128 ;  /* 0x000000981480723c */ /* 0x044fea0000041880 */
[----:B------:R-:W-:Y:S01]  /*c470*/  F2FP.BF16.F32.PACK_AB R25, R183, R182 ;  /* 0x000000b6b719723e */ /* 0x000fe200000010ff */
[C---:B------:R-:W-:Y:S01]  /*c480*/  HMMA.16816.F32.BF16 R132, R20.reuse, R154, R132 ;  /* 0x0000009a1484723c */ /* 0x040fe20000041884 */
[----:B------:R-:W2:Y:S04]  /*c490*/  LDSM.16.MT88.4 R152, [R224+0x11800] ;  /* 0x01180000e098783b */ /* 0x000ea80000004200 */
[----:B-1----:R-:W-:Y:S01]  /*c4a0*/  F2FP.BF16.F32.PACK_AB R26, R185, R184 ;  /* 0x000000b8b91a723e */ /* 0x002fe200000010ff */
[C---:B------:R-:W-:Y:S05]  /*c4b0*/  HMMA.16816.F32.BF16 R136, R20.reuse, R156, R136 ;  /* 0x0000009c1488723c */ /* 0x040fea0000041888 */
[----:B-----5:R-:W-:Y:S01]  /*c4c0*/  F2FP.BF16.F32.PACK_AB R27, R187, R186 ;  /* 0x000000babb1b723e */ /* 0x020fe200000010ff */
        /* <DEDUP_REMOVED lines=18> */
[C---:B------:R-:W-:Y:S05]  /*c5f0*/  HMMA.16816.F32.BF16 R40, R24.reuse, R176, R40 ;  /* 0x000000b01828723c */ /* 0x040fea0000041828 */
[----:B------:R-:W-:Y:S01]  /*c600*/  FADD.FTZ R245, R185, R184 ;  /* 0x000000b8b9f57221 */ /* 0x000fe20000010000 */
[C---:B------:R-:W-:Y:S01]  /*c610*/  HMMA.16816.F32.BF16 R44, R24.reuse, R178, R44 ;  /* 0x000000b2182c723c */ /* 0x040fe2000004182c */
[----:B------:R-:W5:Y:S04]  /*c620*/  LDSM.16.MT88.4 R172, [R226+0x15800] ;  /* 0x01580000e2ac783b */ /* 0x000f680000004200 */
[----:B------:R-:W-:Y:S01]  /*c630*/  FADD.FTZ R243, R187, R186 ;  /* 0x000000babbf37221 */ /* 0x000fe20000010000 */
[C---:B------:R-:W-:Y:S03]  /*c640*/  HMMA.16816.F32.BF16 R48, R24.reuse, R32, R48 ;  /* 0x000000201830723c */ /* 0x040fe60000041830 */
[----:B------:R-:W5:Y:S03]  /*c650*/  LDSM.16.MT88.4 R176, [R225+0x15800] ;  /* 0x01580000e1b0783b */ /* 0x000f660000004200 */
[C---:B------:R-:W-:Y:S05]  /*c660*/  HMMA.16816.F32.BF16 R52, R24.reuse, R34, R52 ;  /* 0x000000221834723c */ /* 0x040fea0000041834 */
[----:B------:R-:W5:Y:S01]  /*c670*/  LDSM.16.MT88.4 R32, [R224+0x15800] ;  /* 0x01580000e020783b */ /* 0x000f620000004200 */
[C---:B--2---:R-:W-:Y:S06]  /*c680*/  HMMA.16816.F32.BF16 R56, R24.reuse, R152, R56 ;  /* 0x000000981838723c */ /* 0x044fec0000041838 */
[C---:B------:R-:W-:Y:S01]  /*c690*/  HMMA.16816.F32.BF16 R60, R24.reuse, R154, R60 ;  /* 0x0000009a183c723c */ /* 0x040fe2000004183c */
[----:B------:R-:W2:Y:S05]  /*c6a0*/  LDSM.16.MT88.4 R152, [R228+0x17800] ;  /* 0x01780000e498783b */ /* 0x000eaa0000004200 */
[C---:B-1----:R-:W-:Y:S06]  /*c6b0*/  HMMA.16816.F32.BF16 R64, R24.reuse, R156, R64 ;  /* 0x0000009c1840723c */ /* 0x042fec0000041840 */
[C---:B------:R-:W-:Y:S01]  /*c6c0*/  HMMA.16816.F32.BF16 R68, R24.reuse, R158, R68 ;  /* 0x0000009e1844723c */ /* 0x040fe20000041844 */
[----:B------:R-:W1:Y:S05]  /*c6d0*/  LDSM.16.MT88.4 R156, [R226+0x17800] ;  /* 0x01780000e29c783b */ /* 0x000e6a0000004200 */
[C---:B---3--:R-:W-:Y:S06]  /*c6e0*/  HMMA.16816.F32.BF16 R72, R24.reuse, R20, R72 ;  /* 0x000000141848723c */ /* 0x048fec0000041848 */
[C---:B------:R-:W-:Y:S01]  /*c6f0*/  HMMA.16816.F32.BF16 R76, R24.reuse, R22, R76 ;  /* 0x00000016184c723c */ /* 0x040fe2000004184c */
[----:B------:R-:W-:Y:S05]  /*c700*/  LDSM.16.MT88.4 R20, [R224+0x17800] ;  /* 0x01780000e014783b */ /* 0x000fea0000004200 */
[C---:B----4-:R-:W-:Y:S06]  /*c710*/  HMMA.16816.F32.BF16 R80, R24.reuse, R28, R80 ;  /* 0x0000001c1850723c */ /* 0x050fec0000041850 */
[C---:B------:R-:W-:Y:S06]  /*c720*/  HMMA.16816.F32.BF16 R84, R24.reuse, R30, R84 ;  /* 0x0000001e1854723c */ /* 0x040fec0000041854 */
[C---:B-----5:R-:W-:Y:S06]  /*c730*/  HMMA.16816.F32.BF16 R88, R24.reuse, R8, R88 ;  /* 0x000000081858723c */ /* 0x060fec0000041858 */
[C---:B------:R-:W-:Y:S01]  /*c740*/  HMMA.16816.F32.BF16 R92, R24.reuse, R10, R92 ;  /* 0x0000000a185c723c */ /* 0x040fe2000004185c */
[----:B------:R-:W3:Y:S05]  /*c750*/  LDSM.16.MT88.4 R8, [R225+0x17800] ;  /* 0x01780000e108783b */ /* 0x000eea0000004200 */
[C---:B------:R-:W-:Y:S06]  /*c760*/  HMMA.16816.F32.BF16 R96, R24.reuse, R168, R96 ;  /* 0x000000a81860723c */ /* 0x040fec0000041860 */
[C---:B------:R-:W-:Y:S06]  /*c770*/  HMMA.16816.F32.BF16 R100, R24.reuse, R170, R100 ;  /* 0x000000aa1864723c */ /* 0x040fec0000041864 */
[C---:B------:R-:W-:Y:S06]  /*c780*/  HMMA.16816.F32.BF16 R104, R24.reuse, R172, R104 ;  /* 0x000000ac1868723c */ /* 0x040fec0000041868 */
[C---:B------:R-:W-:Y:S06]  /*c790*/  HMMA.16816.F32.BF16 R108, R24.reuse, R174, R108 ;  /* 0x000000ae186c723c */ /* 0x040fec000004186c */
[C---:B------:R-:W-:Y:S06]  /*c7a0*/  HMMA.16816.F32.BF16 R112, R24.reuse, R176, R112 ;  /* 0x000000b01870723c */ /* 0x040fec0000041870 */
        /* <DEDUP_REMOVED lines=14> */
.L_x_1538:
[----:B------:R-:W1:Y:S01]  /*c890*/  SHFL.BFLY PT, R0, R243, 0x2, 0x1f ;  /* 0x0c401f00f3007f89 */ /* 0x000e6200000e0000 */
[----:B------:R-:W2:Y:S01]  /*c8a0*/  S2UR UR4, SR_CgaCtaId ;  /* 0x00000000000479c3 */ /* 0x000ea20000008800 */
[----:B------:R-:W-:Y:S01]  /*c8b0*/  MOV R7, 0x3f800000 ;  /* 0x3f80000000077802 */ /* 0x000fe20000000f00 */
[----:B------:R-:W-:Y:S01]  /*c8c0*/  UMOV UR6, 0x400 ;  /* 0x0000040000067882 */ /* 0x000fe20000000000 */
[----:B------:R-:W3:Y:S01]  /*c8d0*/  SHFL.BFLY PT, R2, R245, 0x2, 0x1f ;  /* 0x0c401f00f5027f89 */ /* 0x000ee200000e0000 */
[----:B------:R-:W-:Y:S01]  /*c8e0*/  MOV R6, 0x3f800000 ;  /* 0x3f80000000067802 */ /* 0x000fe20000000f00 */
[----:B------:R-:W-:Y:S01]  /*c8f0*/  BSSY B0, `(.L_x_1543) ;  /* 0x0000133000007945 */ /* 0x000fe20003800000 */
[----:B------:R-:W4:Y:S02]  /*c900*/  S2R R11, SR_TID.X ;  /* 0x00000000000b7919 */ /* 0x000f240000002100 */
[----:B------:R-:W-:Y:S06]  /*c910*/  BAR.SYNC.DEFER_BLOCKING 0x0 ;  /* 0x0000000000007b1d */ /* 0x000fec0000010000 */
[----:B------:R-:W5:Y:S01]  /*c920*/  S2R R33, SR_CTAID.Y ;  /* 0x0000000000217919 */ /* 0x000f620000002600 */
[----:B-1----:R-:W-:Y:S01]  /*c930*/  FADD.FTZ R5, R0, R243 ;  /* 0x000000f300057221 */ /* 0x002fe20000010000 */
[----:B--2---:R-:W-:Y:S01]  /*c940*/  ULEA UR4, UR4, UR6, 0x18 ;  /* 0x0000000604047291 */ /* 0x004fe2000f8ec03f */
[----:B------:R-:W1:Y:S01]  /*c950*/  S2R R0, SR_TID.X ;  /* 0x0000000000007919 */ /* 0x000e620000002100 */
[----:B------:R-:W2:Y:S01]  /*c960*/  S2UR UR6, SR_CTAID.X ;  /* 0x00000000000679c3 */ /* 0x000ea20000002500 */
[----:B---3--:R-:W-:-:S02]  /*c970*/  FADD.FTZ R9, R2, R245 ;  /* 0x000000f502097221 */ /* 0x008fc40000010000 */
[----:B------:R-:W3:Y:S04]  /*c980*/  SHFL.BFLY PT, R2, R5, 0x1, 0x1f ;  /* 0x0c201f0005027f89 */ /* 0x000ee800000e0000 */
[----:B------:R-:W5:Y:S01]  /*c990*/  SHFL.BFLY PT, R4, R9, 0x1, 0x1f ;  /* 0x0c201f0009047f89 */ /* 0x000f6200000e0000 */
[----:B----4-:R-:W-:-:S04]  /*c9a0*/  SHF.R.S32.HI R8, RZ, 0x1f, R11 ;  /* 0x0000001fff087819 */ /* 0x010fc8000001140b */
[----:B------:R-:W-:-:S04]  /*c9b0*/  LEA.HI R8, R8, R11, RZ, 0x4 ;  /* 0x0000000b08087211 */ /* 0x000fc800078f20ff */
[----:B------:R-:W-:Y:S01]  /*c9c0*/  SHF.R.S32.HI R8, RZ, 0x4, R8 ;  /* 0x00000004ff087819 */ /* 0x000fe20000011408 */
[----:B--2---:R-:W-:Y:S01]  /*c9d0*/  USHF.L.U32 UR6, UR6, 0x6, URZ ;  /* 0x0000000606067899 */ /* 0x004fe2000800063f */
[----:B---3--:R-:W-:Y:S01]  /*c9e0*/  FADD.FTZ R2, R5, R2 ;  /* 0x0000000205027221 */ /* 0x008fe20000010000 */
[----:B-----5:R-:W-:Y:S01]  /*c9f0*/  FADD.FTZ R4, R9, R4 ;  /* 0x0000000409047221 */ /* 0x020fe20000010000 */
[----:B-1----:R-:W-:-:S03]  /*ca00*/  SHF.R.S32.HI R9, RZ, 0x1f, R0 ;  /* 0x0000001fff097819 */ /* 0x002fc60000011400 */
[----:B------:R-:W-:Y:S02]  /*ca10*/  FSETP.NE.FTZ.AND P3, PT, R2, RZ, PT ;  /* 0x000000ff0200720b */ /* 0x000fe40003f75000 */
[CC--:B------:R-:W-:Y:S02]  /*ca20*/  LEA.HI R10, R9.reuse, R0.reuse, RZ, 0x2 ;  /* 0x00000000090a7211 */ /* 0x0c0fe400078f10ff */
[----:B------:R-:W-:Y:S02]  /*ca30*/  FSETP.NE.FTZ.AND P4, PT, R4, RZ, PT ;  /* 0x000000ff0400720b */ /* 0x000fe40003f95000 */
[--C-:B------:R-:W-:Y:S02]  /*ca40*/  SHF.R.S32.HI R12, RZ, 0x2, R10.reuse ;  /* 0x00000002ff0c7819 */ /* 0x100fe4000001140a */
[----:B------:R-:W-:Y:S02]  /*ca50*/  SHF.R.S32.HI R5, RZ, 0x1f, R10 ;  /* 0x0000001fff057819 */ /* 0x000fe4000001140a */
[----:B------:R-:W-:-:S02]  /*ca60*/  LEA.HI R11, R9, R0, RZ, 0x4 ;  /* 0x00000000090b7211 */ /* 0x000fc400078f20ff */
[----:B------:R-:W-:Y:S01]  /*ca70*/  LEA.HI R5, R5, R12, RZ, 0x3 ;  /* 0x0000000c05057211 */ /* 0x000fe200078f18ff */
[----:B------:R-:W1:Y:S01]  /*ca80*/  @P3 MUFU.RCP R6, R2 ;  /* 0x0000000200063308 */ /* 0x000e620000001000 */
[----:B------:R-:W-:Y:S02]  /*ca90*/  LEA.HI R9, R9, R0, RZ, 0x5 ;  /* 0x0000000009097211 */ /* 0x000fe400078f28ff */
[----:B------:R-:W-:Y:S02]  /*caa0*/  LOP3.LUT R5, R5, 0xfffffff8, RZ, 0xc0, !PT ;  /* 0xfffffff805057812 */ /* 0x000fe400078ec0ff */
[----:B------:R-:W-:Y:S02]  /*cab0*/  LOP3.LUT R15, R10, 0x1ffffffc, RZ, 0xc0, !PT ;  /* 0x1ffffffc0a0f7812 */ /* 0x000fe400078ec0ff */
[----:B------:R-:W-:Y:S01]  /*cac0*/  IADD3 R5, R12, -R5, RZ ;  /* 0x800000050c057210 */ /* 0x000fe20007ffe0ff */
[----:B------:R-:W2:Y:S01]  /*cad0*/  @P4 MUFU.RCP R7, R4 ;  /* 0x0000000400074308 */ /* 0x000ea20000001000 */
[----:B------:R-:W-:-:S02]  /*cae0*/  LOP3.LUT R11, R11, 0xfffffff0, RZ, 0xc0, !PT ;  /* 0xfffffff00b0b7812 */ /* 0x000fc400078ec0ff */
[----:B------:R-:W-:Y:S02]  /*caf0*/  SHF.L.U32 R17, R5, 0x6, RZ ;  /* 0x0000000605117819 */ /* 0x000fe400000006ff */
[----:B------:R-:W-:Y:S02]  /*cb00*/  SHF.R.S32.HI R10, RZ, 0x5, R9 ;  /* 0x00000005ff0a7819 */ /* 0x000fe40000011409 */
[-C--:B------:R-:W-:Y:S01]  /*cb10*/  IADD3 R15, -R15, R0.reuse, RZ ;  /* 0x000000000f0f7210 */ /* 0x080fe20007ffe1ff */
[----:B------:R-:W-:Y:S01]  /*cb20*/  @P4 MUFU.LG2 R4, R4 ;  /* 0x0000000400044308 */ /* 0x000fe20000000c00 */
[----:B------:R-:W-:Y:S01]  /*cb30*/  LOP3.LUT R13, R5, 0x1, RZ, 0xc0, !PT ;  /* 0x00000001050d7812 */ /* 0x000fe200078ec0ff */
[C---:B-1----:R-:W-:Y:S01]  /*cb40*/  FMUL.FTZ R163, R6.reuse, R163 ;  /* 0x000000a306a37220 */ /* 0x042fe20000410000 */
[----:B------:R-:W-:Y:S01]  /*cb50*/  IADD3 R11, -R11, R0, RZ ;  /* 0x000000000b0b7210 */ /* 0x000fe20007ffe1ff */
[C---:B------:R-:W-:Y:S01]  /*cb60*/  FMUL.FTZ R162, R6.reuse, R162 ;  /* 0x000000a206a27220 */ /* 0x040fe20000410000 */
[----:B------:R-:W-:Y:S01]  /*cb70*/  LOP3.LUT R17, R17, 0x1c0, RZ, 0xc0, !PT ;  /* 0x000001c011117812 */ /* 0x000fe200078ec0ff */
[----:B------:R-:W-:Y:S01]  /*cb80*/  FMUL.FTZ R39, R6, R39 ;  /* 0x0000002706277220 */ /* 0x000fe20000410000 */
[----:B------:R-:W-:Y:S01]  /*cb90*/  LEA R12, R10, R15, 0x9 ;  /* 0x0000000f0a0c7211 */ /* 0x000fe200078e48ff */
[----:B------:R-:W-:Y:S01]  /*cba0*/  FMUL.FTZ R38, R6, R38 ;  /* 0x0000002606267220 */ /* 0x000fe20000410000 */
[----:B------:R-:W-:Y:S01]  /*cbb0*/  ISETP.NE.U32.AND P0, PT, R13, 0x1, PT ;  /* 0x000000010d00780c */ /* 0x000fe20003f05070 */
[C---:B--2---:R-:W-:Y:S01]  /*cbc0*/  FMUL.FTZ R160, R7.reuse, R160 ;  /* 0x000000a007a07220 */ /* 0x044fe20000410000 */
[----:B------:R-:W-:Y:S01]  /*cbd0*/  SHF.L.U32 R13, R8, 0x6, RZ ;  /* 0x00000006080d7819 */ /* 0x000fe200000006ff */
[----:B------:R-:W-:Y:S01]  /*cbe0*/  FMUL.FTZ R161, R7, R161 ;  /* 0x000000a107a17220 */ /* 0x000fe20000410000 */
[----:B------:R-:W-:Y:S01]  /*cbf0*/  LEA.HI R15, R11, R11, RZ, 0x1 ;  /* 0x0000000b0b0f7211 */ /* 0x000fe200078f08ff */
[----:B------:R-:W-:Y:S01]  /*cc00*/  FMUL.FTZ R36, R7, R36 ;  /* 0x0000002407247220 */ /* 0x000fe20000410000 */
[----:B------:R-:W-:Y:S01]  /*cc10*/  LEA.HI R17, R17, R17, RZ, 0x1d ;  /* 0x0000001111117211 */ /* 0x000fe200078fe8ff */
[----:B------:R-:W-:Y:S01]  /*cc20*/  FMUL.FTZ R37, R7, R37 ;  /* 0x0000002507257220 */ /* 0x000fe20000410000 */
[----:B------:R-:W-:Y:S01]  /*cc30*/  LOP3.LUT R13, R13, 0x1c0, RZ, 0xc0, !PT ;  /* 0x000001c00d0d7812 */ /* 0x000fe200078ec0ff */
[----:B------:R-:W-:Y:S01]  /*cc40*/  FMUL.FTZ R40, R7, R40 ;  /* 0x0000002807287220 */ /* 0x000fe20000410000 */
[----:B------:R-:W-:Y:S01]  /*cc50*/  SHF.L.U32 R14, R15, 0x2, RZ ;  /* 0x000000020f0e7819 */ /* 0x000fe200000006ff */
[C---:B------:R-:W-:Y:S01]  /*cc60*/  FMUL.FTZ R41, R7.reuse, R41 ;  /* 0x0000002907297220 */ /* 0x040fe20000410000 */
[----:B------:R-:W-:Y:S01]  /*cc70*/  LEA R12, R12, R17, 0x1 ;  /* 0x000000110c0c7211 */ /* 0x000fe200078e08ff */
[----:B------:R-:W-:Y:S01]  /*cc80*/  FMUL.FTZ R44, R7, R44 ;  /* 0x0000002c072c7220 */ /* 0x000fe20000410000 */
[----:B------:R-:W-:Y:S01]  /*cc90*/  LOP3.LUT R14, R13, 0x38, R14, 0xf8, !PT ;  /* 0x000000380d0e7812 */ /* 0x000fe200078ef80e */
[----:B------:R-:W-:Y:S01]  /*cca0*/  FMUL.FTZ R45, R7, R45 ;  /* 0x0000002d072d7220 */ /* 0x000fe20000410000 */
[----:B------:R-:W-:Y:S01]  /*ccb0*/  R2P PR, R5, 0x6 ;  /* 0x0000000605007804 */ /* 0x000fe20000000000 */
[C---:B------:R-:W-:Y:S01]  /*ccc0*/  FMUL.FTZ R48, R7.reuse, R48 ;  /* 0x0000003007307220 */ /* 0x040fe20000410000 */
[----:B------:R-:W-:Y:S01]  /*ccd0*/  SHF.R.U32.HI R13, RZ, 0x3, R13 ;  /* 0x00000003ff0d7819 */ /* 0x000fe2000001160d */
[----:B------:R-:W-:Y:S01]  /*cce0*/  FMUL.FTZ R49, R7, R49 ;  /* 0x0000003107317220 */ /* 0x000fe20000410000 */
[----:B------:R-:W-:Y:S01]  /*ccf0*/  LOP3.LUT R16, R15, 0xffffffe, RZ, 0xc0, !PT ;  /* 0x0ffffffe0f107812 */ /* 0x000fe200078ec0ff */
[C---:B------:R-:W-:Y:S01]  /*cd00*/  FMUL.FTZ R52, R7.reuse, R52 ;  /* 0x0000003407347220 */ /* 0x040fe20000410000 */
[----:B------:R-:W-:Y:S01]  /*cd10*/  LEA R12, R12, UR4, 0x2 ;  /* 0x000000040c0c7c11 */ /* 0x000fe2000f8e10ff */
[C---:B------:R-:W-:Y:S01]  /*cd20*/  FMUL.FTZ R53, R7.reuse, R53 ;  /* 0x0000003507357220 */ /* 0x040fe20000410000 */
[----:B------:R-:W-:Y:S01]  /*cd30*/  MOV R5, 0x40 ;  /* 0x0000004000057802 */ /* 0x000fe20000000f00 */
        /* <DEDUP_REMOVED lines=113> */
[----:B------:R-:W-:Y:S01]  /*d450*/  LOP3.LUT R13, R14, R13, RZ, 0x3c, !PT ;  /* 0x0000000d0e0d7212 */ /* 0x000fe200078e3cff */
[----:B------:R-:W-:Y:S01]  /*d460*/  STS.64 [R12], R160 ;  /* 0x000000a00c007388 */ /* 0x000fe20000000a00 */
[----:B------:R-:W-:Y:S01]  /*d470*/  IADD3 R16, R11, -R16, RZ ;  /* 0x800000100b107210 */ /* 0x000fe20007ffe0ff */
[----:B------:R-:W1:Y:S01]  /*d480*/  @P3 MUFU.LG2 R2, R2 ;  /* 0x0000000200023308 */ /* 0x000e620000000c00 */
[----:B------:R-:W-:Y:S01]  /*d490*/  IADD3 R6, R12, -0x20, RZ ;  /* 0xffffffe00c067810 */ /* 0x000fe20007ffe0ff */
[----:B------:R-:W-:Y:S01]  /*d4a0*/  STS.64 [R12+0x800], R162 ;  /* 0x000800a20c007388 */ /* 0x000fe20000000a00 */
[----:B------:R-:W-:-:S02]  /*d4b0*/  SEL R5, R5, 0xffffffc0, !P1 ;  /* 0xffffffc005057807 */ /* 0x000fc40004800000 */
[----:B------:R-:W-:Y:S02]  /*d4c0*/  @P0 IADD3 R6, R12, 0x20, RZ ;  /* 0x000000200c060810 */ /* 0x000fe40007ffe0ff */
[----:B------:R-:W-:Y:S02]  /*d4d0*/  SEL R7, R7, 0xffffff80, !P2 ;  /* 0xffffff8007077807 */ /* 0x000fe40005000000 */
[----:B------:R-:W-:Y:S01]  /*d4e0*/  LEA R13, R16, R13, 0x2 ;  /* 0x0000000d100d7211 */ /* 0x000fe200078e10ff */
[----:B------:R-:W-:Y:S01]  /*d4f0*/  STS.64 [R6], R36 ;  /* 0x0000002406007388 */ /* 0x000fe20000000a00 */
[C---:B------:R-:W-:Y:S02]  /*d500*/  IADD3 R14, R12.reuse, R5, RZ ;  /* 0x000000050c0e7210 */ /* 0x040fe40007ffe0ff */
[----:B------:R-:W-:Y:S01]  /*d510*/  IADD3 R16, R5, R6, RZ ;  /* 0x0000000605107210 */ /* 0x000fe20007ffe0ff */
[----:B------:R-:W-:Y:S01]  /*d520*/  STS.64 [R6+0x800], R38 ;  /* 0x0008002606007388 */ /* 0x000fe20000000a00 */
[----:B------:R-:W-:-:S02]  /*d530*/  IADD3 R5, R12, R7, RZ ;  /* 0x000000070c057210 */ /* 0x000fc40007ffe0ff */
[----:B------:R-:W-:Y:S01]  /*d540*/  IADD3 R15, R7, R6, RZ ;  /* 0x00000006070f7210 */ /* 0x000fe20007ffe0ff */
[----:B------:R-:W-:Y:S01]  /*d550*/  STS.64 [R14], R40 ;  /* 0x000000280e007388 */ /* 0x000fe20000000a00 */
[-C--:B------:R-:W-:Y:S01]  /*d560*/  IADD3 R17, R14, R7.reuse, RZ ;  /* 0x000000070e117210 */ /* 0x080fe20007ffe0ff */
[----:B-1----:R-:W-:Y:S01]  /*d570*/  @P3 FMUL.FTZ R2, R2, 0.69314718246459960938 ;  /* 0x3f31721802023820 */ /* 0x002fe20000410000 */
[----:B------:R-:W-:Y:S01]  /*d580*/  IADD3 R7, R16, R7, RZ ;  /* 0x0000000710077210 */ /* 0x000fe20007ffe0ff */
[----:B------:R-:W-:Y:S01]  /*d590*/  STS.64 [R14+0x800], R42 ;  /* 0x0008002a0e007388 */ /* 0x000fe20000000a00 */
[----:B------:R-:W-:-:S03]  /*d5a0*/  LOP3.LUT R9, R9, 0xffffffe0, RZ, 0xc0, !PT ;  /* 0xffffffe009097812 */ /* 0x000fc600078ec0ff */
[----:B------:R-:W-:Y:S01]  /*d5b0*/  STS.64 [R16], R44 ;  /* 0x0000002c10007388 */ /* 0x000fe20000000a00 */
[----:B------:R-:W-:Y:S02]  /*d5c0*/  IADD3 R32, -R9, R0, RZ ;  /* 0x0000000009207210 */ /* 0x000fe40007ffe1ff */
[----:B------:R-:W1:Y:S01]  /*d5d0*/  @P3 LDC R0, c[0x0][0x2e8] ;  /* 0x0000ba00ff003b82 */ /* 0x000e620000000800 */
[----:B------:R-:W-:Y:S01]  /*d5e0*/  STS.64 [R16+0x800], R46 ;  /* 0x0008002e10007388 */ /* 0x000fe20000000a00 */
[----:B------:R-:W-:Y:S02]  /*d5f0*/  SHF.R.S32.HI R9, RZ, 0x1f, R32 ;  /* 0x0000001fff097819 */ /* 0x000fe40000011420 */
[----:B------:R-:W-:Y:S01]  /*d600*/  LOP3.LUT P0, RZ, R32, 0x3, RZ, 0xc0, !PT ;  /* 0x0000000320ff7812 */ /* 0x000fe2000780c0ff */
[----:B------:R-:W-:Y:S01]  /*d610*/  STS.64 [R5], R48 ;  /* 0x0000003005007388 */ /* 0x000fe20000000a00 */
[----:B------:R-:W-:-:S03]  /*d620*/  LEA.HI R9, R9, R32, RZ, 0x2 ;  /* 0x0000002009097211 */ /* 0x000fc600078f10ff */
[----:B------:R-:W-:Y:S04]  /*d630*/  STS.64 [R5+0x800], R50 ;  /* 0x0008003205007388 */ /* 0x000fe80000000a00 */
[----:B------:R-:W-:Y:S04]  /*d640*/  STS.64 [R15], R52 ;  /* 0x000000340f007388 */ /* 0x000fe80000000a00 */
[----:B------:R-:W-:Y:S04]  /*d650*/  STS.64 [R15+0x800], R54 ;  /* 0x000800360f007388 */ /* 0x000fe80000000a00 */
[----:B------:R-:W-:Y:S04]  /*d660*/  STS.64 [R17], R56 ;  /* 0x0000003811007388 */ /* 0x000fe80000000a00 */
[----:B------:R-:W-:Y:S04]  /*d670*/  STS.64 [R17+0x800], R58 ;  /* 0x0008003a11007388 */ /* 0x000fe80000000a00 */
[----:B------:R-:W-:Y:S04]  /*d680*/  STS.64 [R7], R60 ;  /* 0x0000003c07007388 */ /* 0x000fe80000000a00 */
[----:B------:R-:W-:Y:S04]  /*d690*/  STS.64 [R7+0x800], R62 ;  /* 0x0008003e07007388 */ /* 0x000fe80000000a00 */
        /* <DEDUP_REMOVED lines=35> */
[----:B------:R2:W-:Y:S04]  /*d8d0*/  STS.64 [R6+0xc800], R134 ;  /* 0x00c8008606007388 */ /* 0x0005e80000000a00 */
[----:B------:R-:W-:Y:S04]  /*d8e0*/  STS.64 [R14+0xc000], R136 ;  /* 0x00c000880e007388 */ /* 0x000fe80000000a00 */
[----:B------:R-:W-:Y:S04]  /*d8f0*/  STS.64 [R14+0xc800], R138 ;  /* 0x00c8008a0e007388 */ /* 0x000fe80000000a00 */
[----:B------:R-:W-:Y:S04]  /*d900*/  STS.64 [R16+0xc000], R156 ;  /* 0x00c0009c10007388 */ /* 0x000fe80000000a00 */
[----:B------:R-:W-:Y:S04]  /*d910*/  STS.64 [R16+0xc800], R158 ;  /* 0x00c8009e10007388 */ /* 0x000fe80000000a00 */
[----:B------:R-:W-:Y:S04]  /*d920*/  STS.64 [R5+0xc000], R140 ;  /* 0x00c0008c05007388 */ /* 0x000fe80000000a00 */
[----:B------:R3:W-:Y:S01]  /*d930*/  STS.64 [R5+0xc800], R142 ;  /* 0x00c8008e05007388 */ /* 0x0007e20000000a00 */
[----:B--2---:R-:W-:-:S03]  /*d940*/  LEA R6, R13, UR4, 0x2 ;  /* 0x000000040d067c11 */ /* 0x004fc6000f8e10ff */
[----:B------:R-:W-:Y:S01]  /*d950*/  STS.64 [R15+0xc000], R152 ;  /* 0x00c000980f007388 */ /* 0x000fe20000000a00 */
[----:B------:R-:W2:Y:S03]  /*d960*/  S2UR UR4, SR_CTAID.Z ;  /* 0x00000000000479c3 */ /* 0x000ea60000002700 */
[----:B------:R-:W-:Y:S04]  /*d970*/  STS.64 [R15+0xc800], R154 ;  /* 0x00c8009a0f007388 */ /* 0x000fe80000000a00 */
[----:B------:R-:W-:Y:S01]  /*d980*/  STS.64 [R17+0xc000], R144 ;  /* 0x00c0009011007388 */ /* 0x000fe20000000a00 */
[----:B------:R-:W4:Y:S03]  /*d990*/  LDC.64 R12, c[0x0][0x2c0] ;  /* 0x0000b000ff0c7b82 */ /* 0x000f260000000a00 */
[----:B------:R-:W-:Y:S04]  /*d9a0*/  STS.64 [R17+0xc800], R146 ;  /* 0x00c8009211007388 */ /* 0x000fe80000000a00 */
[----:B------:R-:W-:Y:S04]  /*d9b0*/  STS.64 [R7+0xc000], R148 ;  /* 0x00c0009407007388 */ /* 0x000fe80000000a00 */
[----:B------:R5:W-:Y:S01]  /*d9c0*/  STS.64 [R7+0xc800], R150 ;  /* 0x00c8009607007388 */ /* 0x000be20000000a00 */
[----:B---3--:R-:W2:Y:S08]  /*d9d0*/  LDC R5, c[0x0][0x270] ;  /* 0x00009c00ff057b82 */ /* 0x008eb00000000800 */
[----:B------:R-:W-:Y:S01]  /*d9e0*/  BAR.SYNC.DEFER_BLOCKING 0x0 ;  /* 0x0000000000007b1d */ /* 0x000fe20000010000 */
[----:B----4-:R-:W-:-:S02]  /*d9f0*/  IMAD R12, R33, R12, UR15 ;  /* 0x0000000f210c7e24 */ /* 0x010fc4000f8e020c */
[----:B------:R-:W-:Y:S01]  /*da00*/  @P4 FMUL.FTZ R33, R4, 0.69314718246459960938 ;  /* 0x3f31721804214820 */ /* 0x000fe20000410000 */
[----:B------:R-:W-:Y:S02]  /*da10*/  SHF.L.U32 R4, R11, 0x2, RZ ;  /* 0x000000020b047819 */ /* 0x000fe400000006ff */
[----:B-----5:R-:W-:Y:S01]  /*da20*/  SHF.R.S32.HI R7, RZ, 0x1f, R10 ;  /* 0x0000001fff077819 */ /* 0x020fe2000001140a */
[----:B------:R3:W4:Y:S03]  /*da30*/  LDS.128 R28, [R6+0x3800] ;  /* 0x00380000061c7984 */ /* 0x0007260000000c00 */
[----:B------:R-:W-:Y:S01]  /*da40*/  LEA.HI R14, R7, R10, RZ, 0x2 ;  /* 0x0000000a070e7211 */ /* 0x000fe200078f10ff */
[----:B------:R3:W3:Y:S01]  /*da50*/  LDS.128 R24, [R6+0x7800] ;  /* 0x0078000006187984 */ /* 0x0006e20000000c00 */
[----:B------:R-:W5:Y:S02]  /*da60*/  @P4 LDC R7, c[0x0][0x2e8] ;  /* 0x0000ba00ff074b82 */ /* 0x000f640000000800 */
[----:B------:R-:W-:Y:S01]  /*da70*/  LOP3.LUT R15, R14, 0xffffffc, RZ, 0xc0, !PT ;  /* 0x0ffffffc0e0f7812 */ /* 0x000fe200078ec0ff */
[----:B------:R3:W3:Y:S01]  /*da80*/  LDS.128 R20, [R6+0xb800] ;  /* 0x00b8000006147984 */ /* 0x0006e20000000c00 */
[----:B------:R-:W-:-:S02]  /*da90*/  MOV R14, 0xff800000 ;  /* 0xff800000000e7802 */ /* 0x000fc40000000f00 */
[----:B------:R-:W-:Y:S01]  /*daa0*/  IADD3 R15, -R15, R10, RZ ;  /* 0x0000000a0f0f7210 */ /* 0x000fe20007ffe1ff */
[----:B------:R3:W3:Y:S01]  /*dab0*/  LDS.128 R16, [R6+0xf800] ;  /* 0x00f8000006107984 */ /* 0x0006e20000000c00 */
[----:B------:R-:W-:-:S04]  /*dac0*/  SHF.R.S32.HI R10, RZ, 0x2, R9 ;  /* 0x00000002ff0a7819 */ /* 0x000fc80000011409 */
[----:B------:R-:W-:Y:S02]  /*dad0*/  LEA R9, R15, R10, 0x4 ;  /* 0x0000000a0f097211 */ /* 0x000fe400078e20ff */
[----:B------:R-:W-:Y:S02]  /*dae0*/  IADD3 R10, RZ, -UR15, RZ ;  /* 0x8000000fff0a7c10 */ /* 0x000fe4000fffe0ff */
[----:B------:R-:W-:Y:S01]  /*daf0*/  MOV R15, 0xff800000 ;  /* 0xff800000000f7802 */ /* 0x000fe20000000f00 */
[----:B-1----:R-:W-:Y:S02]  /*db00*/  @P3 FFMA.FTZ R15, R3, R0, R2 ;  /* 0x00000000030f3223 */ /* 0x002fe40000010002 */
[----:B--2---:R-:W-:-:S04]  /*db10*/  IMAD R10, R5, R10, UR4 ;  /* 0x00000004050a7e24 */ /* 0x004fc8000f8e020a */
[----:B------:R-:W-:Y:S02]  /*db20*/  IMAD R10, R12, R5, R10 ;  /* 0x000000050c0a7224 */ /* 0x000fe400078e020a */
[----:B-----5:R-:W-:Y:S01]  /*db30*/  @P4 FFMA.FTZ R14, R164, R7, R33 ;  /* 0x00000007a40e4223 */ /* 0x020fe20000010021 */
[----:B------:R-:W-:Y:S01]  /*db40*/  SHF.R.S32.HI R5, RZ, 0x1f, R4 ;  /* 0x0000001fff057819 */ /* 0x000fe20000011404 */
[----:B------:R-:W-:Y:S01]  /*db50*/  IMAD R10, R10, R13, UR6 ;  /* 0x000000060a0a7e24 */ /* 0x000fe2000f8e020d */
[----:B---34-:R-:W-:Y:S06]  /*db60*/  @P0 BRA `(.L_x_1544) ;  /* 0x00000000002c0947 */ /* 0x018fec0003800000 */
[C---:B------:R-:W-:Y:S01]  /*db70*/  VIADD R2, R9.reuse, 0x8 ;  /* 0x0000000809027836 */ /* 0x040fe20000000000 */
[----:B------:R-:W-:Y:S01]  /*db80*/  SHF.R.S32.HI R3, RZ, 0x1f, R9 ;  /* 0x0000001fff037819 */ /* 0x000fe20000011409 */
[----:B------:R-:W-:Y:S01]  /*db90*/  ULDC.64 UR6, c[0x0][0x2b8] ;  /* 0x0000ae0000067ab9 */ /* 0x000fe20000000a00 */
[----:B------:R-:W-:Y:S02]  /*dba0*/  IADD3 R0, P0, R10, R9, RZ ;  /* 0x000000090a007210 */ /* 0x000fe40007f1e0ff */
[----:B------:R-:W-:Y:S02]  /*dbb0*/  ISETP.GE.AND P2, PT, R9, UR5, PT ;  /* 0x0000000509007c0c */ /* 0x000fe4000bf46270 */
[----:B------:R-:W-:Y:S02]  /*dbc0*/  ISETP.GE.AND P1, PT, R2, UR5, PT ;  /* 0x0000000502007c0c */ /* 0x000fe4000bf26270 */
[----:B------:R-:W-:Y:S02]  /*dbd0*/  LEA.HI.X.SX32 R3, R10, R3, 0x1, P0 ;  /* 0x000000030a037211 */ /* 0x000fe400000f0eff */
[----:B------:R-:W-:-:S04]  /*dbe0*/  LEA R2, P0, R0, UR6, 0x2 ;  /* 0x0000000600027c11 */ /* 0x000fc8000f8010ff */
[----:B------:R-:W-:-:S05]  /*dbf0*/  LEA.HI.X R3, R0, UR7, R3, 0x2, P0 ;  /* 0x0000000700037c11 */ /* 0x000fca00080f1403 */
[----:B------:R1:W-:Y:S04]  /*dc00*/  @!P2 STG.E desc[UR20][R2.64], R14 ;  /* 0x0000000e0200a986 */ /* 0x0003e8000c101914 */
[----:B------:R1:W-:Y:S02]  /*dc10*/  @!P1 STG.E desc[UR20][R2.64+0x20], R15 ;  /* 0x0000200f02009986 */ /* 0x0003e4000c101914 */
.L_x_1544:
[----:B------:R-:W-:Y:S05]  /*dc20*/  BSYNC B0 ;  /* 0x0000000000007941 */ /* 0x000fea0003800000 */
.L_x_1543:
[----:B------:R-:W-:Y:S01]  /*dc30*/  ULDC UR4, c[0x0][0x2dc] ;  /* 0x0000b70000047ab9 */ /* 0x000fe20000000800 */
[C---:B------:R-:W-:Y:S01]  /*dc40*/  VIADD R0, R8.reuse, 0x18 ;  /* 0x0000001808007836 */ /* 0x040fe20000000000 */
[----:B------:R-:W-:Y:S01]  /*dc50*/  ULDC.64 UR6, c[0x0][0x288] ;  /* 0x0000a20000067ab9 */ /* 0x000fe20000000a00 */
[----:B------:R-:W-:Y:S01]  /*dc60*/  IMAD.WIDE R12, R8, 0x100, R4 ;  /* 0x00000100080c7825 */ /* 0x000fe200078e0204 */
[----:B------:R2:W3:Y:S01]  /*dc70*/  LDS.128 R36, [R6] ;  /* 0x0000000006247984 */ /* 0x0004e20000000c00 */
[----:B------:R-:W-:Y:S01]  /*dc80*/  BSSY B0, `(.L_x_1545) ;  /* 0x0000024000007945 */ /* 0x000fe20003800000 */
[----:B------:R-:W-:Y:S01]  /*dc90*/  ISETP.GE.AND P2, PT, R0, UR5, PT ;  /* 0x0000000500007c0c */ /* 0x000fe2000bf46270 */
[----:B------:R-:W-:Y:S01]  /*dca0*/  IMAD R7, R10, UR4, RZ ;  /* 0x000000040a077c24 */ /* 0x000fe2000f8e02ff */
[----:B------:R2:W4:Y:S01]  /*dcb0*/  LDS.128 R32, [R6+0x4000] ;  /* 0x0040000006207984 */ /* 0x0005220000000c00 */
[C---:B-1----:R-:W-:Y:S02]  /*dcc0*/  VIADD R3, R8.reuse, 0x8 ;  /* 0x0000000808037836 */ /* 0x042fe40000000000 */
[C---:B------:R-:W-:Y:S01]  /*dcd0*/  VIADD R0, R8.reuse, 0x20 ;  /* 0x0000002008007836 */ /* 0x040fe20000000000 */
[----:B------:R-:W-:Y:S01]  /*dce0*/  IADD3 R10, P3, R7, R12, RZ ;  /* 0x0000000c070a7210 */ /* 0x000fe20007f7e0ff */
[----:B------:R-:W-:Y:S01]  /*dcf0*/  VIADD R2, R8, 0x10 ;  /* 0x0000001008027836 */ /* 0x000fe20000000000 */
[----:B------:R-:W-:-:S02]  /*dd00*/  ISETP.GE.AND P0, PT, R3, UR5, PT ;  /* 0x0000000503007c0c */ /* 0x000fc4000bf06270 */
[----:B------:R-:W-:Y:S02]  /*dd10*/  LEA.HI.X.SX32 R3, R7, R13, 0x1, P3 ;  /* 0x0000000d07037211 */ /* 0x000fe400018f0eff */
[----:B------:R-:W-:Y:S01]  /*dd20*/  ISETP.GE.AND P3, PT, R0, UR5, PT ;  /* 0x0000000500007c0c */ /* 0x000fe2000bf66270 */
[----:B------:R-:W-:Y:S01]  /*dd30*/  VIADD R0, R8, 0x30 ;  /* 0x0000003008007836 */ /* 0x000fe20000000000 */
[----:B------:R-:W-:Y:S01]  /*dd40*/  LEA R40, P4, R10, UR6, 0x2 ;  /* 0x000000060a287c11 */ /* 0x000fe2000f8810ff */
[----:B------:R2:W1:Y:S01]  /*dd50*/  LDS.128 R12, [R6+0x8000] ;  /* 0x00800000060c7984 */ /* 0x0004620000000c00 */
[----:B------:R-:W-:Y:S01]  /*dd60*/  ISETP.GE.AND P1, PT, R2, UR5, PT ;  /* 0x0000000502007c0c */ /* 0x000fe2000bf26270 */
[----:B------:R-:W-:Y:S01]  /*dd70*/  VIADD R2, R8, 0x28 ;  /* 0x0000002808027836 */ /* 0x000fe20000000000 */
[----:B------:R-:W-:Y:S01]  /*dd80*/  LEA.HI.X R41, R10, UR7, R3, 0x2, P4 ;  /* 0x000000070a297c11 */ /* 0x000fe2000a0f1403 */
[----:B------:R-:W-:Y:S01]  /*dd90*/  VIADD R3, R4, 0x40 ;  /* 0x0000004004037836 */ /* 0x000fe20000000000 */
[----:B------:R-:W-:Y:S01]  /*dda0*/  ISETP.GE.AND P5, PT, R0, UR5, PT ;  /* 0x0000000500007c0c */ /* 0x000fe2000bfa6270 */
[C---:B------:R-:W-:Y:S01]  /*ddb0*/  VIADD R0, R8.reuse, 0x38 ;  /* 0x0000003808007836 */ /* 0x040fe20000000000 */
[----:B------:R-:W-:-:S02]  /*ddc0*/  ISETP.GE.AND P4, PT, R8, UR5, PT ;  /* 0x0000000508007c0c */ /* 0x000fc4000bf86270 */
[----:B------:R2:W1:Y:S01]  /*ddd0*/  LDS.128 R8, [R6+0xc000] ;  /* 0x00c0000006087984 */ /* 0x0004620000000c00 */
[----:B------:R-:W-:-:S10]  /*dde0*/  ISETP.GE.AND P6, PT, R2, UR5, PT ;  /* 0x0000000502007c0c */ /* 0x000fd4000bfc6270 */
[----:B------:R-:W-:Y:S05]  /*ddf0*/  @P4 BRA `(.L_x_1546) ;  /* 0x0000000000304947 */ /* 0x000fea0003800000 */
[----:B------:R-:W-:Y:S01]  /*de00*/  ULDC UR4, c[0x0][0x2d0] ;  /* 0x0000b40000047ab9 */ /* 0x000fe20000000800 */
[----:B------:R-:W-:Y:S01]  /*de10*/  VIADD R2, R3, 0x40 ;  /* 0x0000004003027836 */ /* 0x000fe20000000000 */
[----:B------:R-:W-:-:S13]  /*de20*/  ISETP.GE.AND P4, PT, R4, UR4, PT ;  /* 0x0000000404007c0c */ /* 0x000fda000bf86270 */
[----:B---3--:R3:W-:Y:S04]  /*de30*/  @!P4 STG.E.64 desc[UR20][R40.64], R36 ;  /* 0x000000242800c986 */ /* 0x0087e8000c101b14 */
[----:B------:R3:W-:Y:S01]  /*de40*/  @!P4 STG.E.64 desc[UR20][R40.64+0x8], R38 ;  /* 0x000008262800c986 */ /* 0x0007e2000c101b14 */
[----:B------:R-:W-:-:S13]  /*de50*/  ISETP.GE.AND P4, PT, R3, UR4, PT ;  /* 0x0000000403007c0c */ /* 0x000fda000bf86270 */
[----:B----4-:R3:W-:Y:S01]  /*de60*/  @!P4 STG.E.128 desc[UR20][R40.64+0x100], R32 ;  /* 0x000100202800c986 */ /* 0x0107e2000c101d14 */
[----:B------:R-:W-:Y:S01]  /*de70*/  ISETP.GE.AND P4, PT, R2, UR4, PT ;  /* 0x0000000402007c0c */ /* 0x000fe2000bf86270 */
[----:B------:R-:W-:-:S12]  /*de80*/  VIADD R2, R3, 0x80 ;  /* 0x0000008003027836 */ /* 0x000fd80000000000 */
[----:B-1----:R3:W-:Y:S01]  /*de90*/  @!P4 STG.E.128 desc[UR20][R40.64+0x200], R12 ;  /* 0x0002000c2800c986 */ /* 0x0027e2000c101d14 */
[----:B------:R-:W-:-:S13]  /*dea0*/  ISETP.GE.AND P4, PT, R2, UR4, PT ;  /* 0x0000000402007c0c */ /* 0x000fda000bf86270 */
[----:B------:R3:W-:Y:S02]  /*deb0*/  @!P4 STG.E.128 desc[UR20][R40.64+0x300], R8 ;  /* 0x000300082800c986 */ /* 0x0007e4000c101d14 */
.L_x_1546:
[----:B------:R-:W-:Y:S05]  /*dec0*/  BSYNC B0 ;  /* 0x0000000000007941 */ /* 0x000fea0003800000 */
.L_x_1545:
[----:B---3--:R3:W2:Y:S01]  /*ded0*/  LDS.128 R36, [R6+0x800] ;  /* 0x0008000006247984 */ /* 0x0086a20000000c00 */
[----:B------:R-:W-:Y:S01]  /*dee0*/  BSSY B0, `(.L_x_1547) ;  /* 0x0000011000007945 */ /* 0x000fe20003800000 */
[----:B------:R-:W-:Y:S02]  /*def0*/  ISETP.GE.AND P4, PT, R0, UR5, PT ;  /* 0x0000000500007c0c */ /* 0x000fe4000bf86270 */
[----:B----4-:R3:W4:Y:S04]  /*df00*/  LDS.128 R32, [R6+0x4800] ;  /* 0x0048000006207984 */ /* 0x0107280000000c00 */
[----:B-1----:R3:W1:Y:S04]  /*df10*/  LDS.128 R12, [R6+0x8800] ;  /* 0x00880000060c7984 */ /* 0x0026680000000c00 */
[----:B------:R3:W1:Y:S01]  /*df20*/  LDS.128 R8, [R6+0xc800] ;  /* 0x00c8000006087984 */ /* 0x0006620000000c00 */
[----:B------:R-:W-:Y:S05]  /*df30*/  @P0 BRA `(.L_x_1548) ;  /* 0x00000000002c0947 */ /* 0x000fea0003800000 */
[----:B------:R-:W-:Y:S01]  /*df40*/  ULDC UR4, c[0x0][0x2d0] ;  /* 0x0000b40000047ab9 */ /* 0x000fe20000000800 */
[----:B------:R-:W-:Y:S01]  /*df50*/  VIADD R0, R3, 0x40 ;  /* 0x0000004003007836 */ /* 0x000fe20000000000 */
[----:B------:R-:W-:-:S13]  /*df60*/  ISETP.GE.AND P0, PT, R4, UR4, PT ;  /* 0x0000000404007c0c */ /* 0x000fda000bf06270 */
[----:B--2---:R2:W-:Y:S01]  /*df70*/  @!P0 STG.E.128 desc[UR20][R40.64+0x2000], R36 ;  /* 0x0020002428008986 */ /* 0x0045e2000c101d14 */
[----:B------:R-:W-:-:S13]  /*df80*/  ISETP.GE.AND P0, PT, R3, UR4, PT ;  /* 0x0000000403007c0c */ /* 0x000fda000bf06270 */
[----:B----4-:R2:W-:Y:S01]  /*df90*/  @!P0 STG.E.128 desc[UR20][R40.64+0x2100], R32 ;  /* 0x0021002028008986 */ /* 0x0105e2000c101d14 */
[----:B------:R-:W-:Y:S01]  /*dfa0*/  ISETP.GE.AND P0, PT, R0, UR4, PT ;  /* 0x0000000400007c0c */ /* 0x000fe2000bf06270 */
[----:B------:R-:W-:-:S12]  /*dfb0*/  VIADD R0, R3, 0x80 ;  /* 0x0000008003007836 */ /* 0x000fd80000000000 */
[----:B-1----:R2:W-:Y:S01]  /*dfc0*/  @!P0 STG.E.128 desc[UR20][R40.64+0x2200], R12 ;  /* 0x0022000c28008986 */ /* 0x0025e2000c101d14 */
[----:B------:R-:W-:-:S13]  /*dfd0*/  ISETP.GE.AND P0, PT, R0, UR4, PT ;  /* 0x0000000400007c0c */ /* 0x000fda000bf06270 */
[----:B------:R2:W-:Y:S02]  /*dfe0*/  @!P0 STG.E.128 desc[UR20][R40.64+0x2300], R8 ;  /* 0x0023000828008986 */ /* 0x0005e4000c101d14 */
.L_x_1548:
[----:B------:R-:W-:Y:S05]  /*dff0*/  BSYNC B0 ;  /* 0x0000000000007941 */ /* 0x000fea0003800000 */
.L_x_1547:
[----:B--2---:R2:W2:Y:S01]  /*e000*/  LDS.128 R36, [R6+0x1000] ;  /* 0x0010000006247984 */ /* 0x0044a20000000c00 */
[----:B------:R-:W-:Y:S03]  /*e010*/  BSSY B0, `(.L_x_1549) ;  /* 0x0000010000007945 */ /* 0x000fe60003800000 */
[----:B----4-:R4:W2:Y:S04]  /*e020*/  LDS.128 R32, [R6+0x5000] ;  /* 0x0050000006207984 */ /* 0x0108a80000000c00 */
[----:B-1----:R4:W1:Y:S04]  /*e030*/  LDS.128 R12, [R6+0x9000] ;  /* 0x00900000060c7984 */ /* 0x0028680000000c00 */
[----:B------:R4:W1:Y:S01]  /*e040*/  LDS.128 R8, [R6+0xd000] ;  /* 0x00d0000006087984 */ /* 0x0008620000000c00 */
[----:B------:R-:W-:Y:S05]  /*e050*/  @P1 BRA `(.L_x_1550) ;  /* 0x00000000002c1947 */ /* 0x000fea0003800000 */
[----:B------:R-:W-:Y:S01]  /*e060*/  ULDC UR4, c[0x0][0x2d0] ;  /* 0x0000b40000047ab9 */ /* 0x000fe20000000800 */
[C---:B------:R-:W-:Y:S01]  /*e070*/  VIADD R2, R3.reuse, 0x40 ;  /* 0x0000004003027836 */ /* 0x040fe20000000000 */
[----:B------:R-:W-:Y:S01]  /*e080*/  ISETP.GE.AND P1, PT, R4, UR4, PT ;  /* 0x0000000404007c0c */ /* 0x000fe2000bf26270 */
[C---:B------:R-:W-:Y:S01]  /*e090*/  VIADD R0, R3.reuse, 0x80 ;  /* 0x0000008003007836 */ /* 0x040fe20000000000 */
[----:B------:R-:W-:-:S11]  /*e0a0*/  ISETP.GE.AND P0, PT, R3, UR4, PT ;  /* 0x0000000403007c0c */ /* 0x000fd6000bf06270 */
[----:B--2---:R2:W-:Y:S01]  /*e0b0*/  @!P1 STG.E.128 desc[UR20][R40.64+0x4000], R36 ;  /* 0x0040002428009986 */ /* 0x0045e2000c101d14 */
[----:B------:R-:W-:-:S03]  /*e0c0*/  ISETP.GE.AND P1, PT, R2, UR4, PT ;  /* 0x0000000402007c0c */ /* 0x000fc6000bf26270 */
[----:B------:R2:W-:Y:S01]  /*e0d0*/  @!P0 STG.E.128 desc[UR20][R40.64+0x4100], R32 ;  /* 0x0041002028008986 */ /* 0x0005e2000c101d14 */
[----:B------:R-:W-:-:S09]  /*e0e0*/  ISETP.GE.AND P0, PT, R0, UR4, PT ;  /* 0x0000000400007c0c */ /* 0x000fd2000bf06270 */
[----:B-1----:R2:W-:Y:S04]  /*e0f0*/  @!P1 STG.E.128 desc[UR20][R40.64+0x4200], R12 ;  /* 0x0042000c28009986 */ /* 0x0025e8000c101d14 */
[----:B------:R2:W-:Y:S02]  /*e100*/  @!P0 STG.E.128 desc[UR20][R40.64+0x4300], R8 ;  /* 0x0043000828008986 */ /* 0x0005e4000c101d14 */
.L_x_1550:
[----:B------:R-:W-:Y:S05]  /*e110*/  BSYNC B0 ;  /* 0x0000000000007941 */ /* 0x000fea0003800000 */
.L_x_1549:
[----:B--2---:R2:W2:Y:S01]  /*e120*/  LDS.128 R36, [R6+0x1800] ;  /* 0x0018000006247984 */ /* 0x0044a20000000c00 */
[----:B------:R-:W-:Y:S03]  /*e130*/  BSSY B0, `(.L_x_1551) ;  /* 0x0000010000007945 */ /* 0x000fe60003800000 */
[----:B------:R2:W2:Y:S04]  /*e140*/  LDS.128 R32, [R6+0x5800] ;  /* 0x0058000006207984 */ /* 0x0004a80000000c00 */
[----:B-1----:R1:W1:Y:S04]  /*e150*/  LDS.128 R12, [R6+0x9800] ;  /* 0x00980000060c7984 */ /* 0x0022680000000c00 */
[----:B------:R1:W1:Y:S01]  /*e160*/  LDS.128 R8, [R6+0xd800] ;  /* 0x00d8000006087984 */ /* 0x0002620000000c00 */
[----:B------:R-:W-:Y:S05]  /*e170*/  @P2 BRA `(.L_x_1552) ;  /* 0x00000000002c2947 */ /* 0x000fea0003800000 */
[----:B------:R-:W-:Y:S01]  /*e180*/  ULDC UR4, c[0x0][0x2d0] ;  /* 0x0000b40000047ab9 */ /* 0x000fe20000000800 */
[C---:B------:R-:W-:Y:S01]  /*e190*/  VIADD R2, R3.reuse, 0x40 ;  /* 0x0000004003027836 */ /* 0x040fe20000000000 */
[----:B------:R-:W-:Y:S01]  /*e1a0*/  ISETP.GE.AND P0, PT, R4, UR4, PT ;  /* 0x0000000404007c0c */ /* 0x000fe2000bf06270 */
[C---:B------:R-:W-:Y:S01]  /*e1b0*/  VIADD R0, R3.reuse, 0x80 ;  /* 0x0000008003007836 */ /* 0x040fe20000000000 */
[----:B------:R-:W-:Y:S02]  /*e1c0*/  ISETP.GE.AND P2, PT, R3, UR4, PT ;  /* 0x0000000403007c0c */ /* 0x000fe4000bf46270 */
[----:B------:R-:W-:-:S09]  /*e1d0*/  ISETP.GE.AND P1, PT, R2, UR4, PT ;  /* 0x0000000402007c0c */ /* 0x000fd2000bf26270 */
[----:B--2---:R2:W-:Y:S01]  /*e1e0*/  @!P0 STG.E.128 desc[UR20][R40.64+0x6000], R36 ;  /* 0x0060002428008986 */ /* 0x0045e2000c101d14 */
[----:B------:R-:W-:-:S03]  /*e1f0*/  ISETP.GE.AND P0, PT, R0, UR4, PT ;  /* 0x0000000400007c0c */ /* 0x000fc6000bf06270 */
[----:B------:R2:W-:Y:S04]  /*e200*/  @!P2 STG.E.128 desc[UR20][R40.64+0x6100], R32 ;  /* 0x006100202800a986 */ /* 0x0005e8000c101d14 */
[----:B-1----:R2:W-:Y:S06]  /*e210*/  @!P1 STG.E.128 desc[UR20][R40.64+0x6200], R12 ;  /* 0x0062000c28009986 */ /* 0x0025ec000c101d14 */
[----:B------:R2:W-:Y:S02]  /*e220*/  @!P0 STG.E.128 desc[UR20][R40.64+0x6300], R8 ;  /* 0x0063000828008986 */ /* 0x0005e4000c101d14 */
.L_x_1552:
[----:B------:R-:W-:Y:S05]  /*e230*/  BSYNC B0 ;  /* 0x0000000000007941 */ /* 0x000fea0003800000 */
.L_x_1551:
[----:B--2---:R2:W2:Y:S01]  /*e240*/  LDS.128 R36, [R6+0x2000] ;  /* 0x0020000006247984 */ /* 0x0044a20000000c00 */
[----:B------:R-:W-:Y:S03]  /*e250*/  BSSY B0, `(.L_x_1553) ;  /* 0x0000010000007945 */ /* 0x000fe60003800000 */
[----:B------:R2:W2:Y:S04]  /*e260*/  LDS.128 R32, [R6+0x6000] ;  /* 0x0060000006207984 */ /* 0x0004a80000000c00 */
[----:B-1----:R1:W1:Y:S04]  /*e270*/  LDS.128 R12, [R6+0xa000] ;  /* 0x00a00000060c7984 */ /* 0x0022680000000c00 */
[----:B------:R1:W1:Y:S01]  /*e280*/  LDS.128 R8, [R6+0xe000] ;  /* 0x00e0000006087984 */ /* 0x0002620000000c00 */
[----:B------:R-:W-:Y:S05]  /*e290*/  @P3 BRA `(.L_x_1554) ;  /* 0x00000000002c3947 */ /* 0x000fea0003800000 */
[C---:B------:R-:W-:Y:S01]  /*e2a0*/  VIADD R2, R3.reuse, 0x40 ;  /* 0x0000004003027836 */ /* 0x040fe20000000000 */
[----:B------:R-:W-:Y:S01]  /*e2b0*/  ULDC UR4, c[0x0][0x2d0] ;  /* 0x0000b40000047ab9 */ /* 0x000fe20000000800 */
[C---:B------:R-:W-:Y:S01]  /*e2c0*/  VIADD R0, R3.reuse, 0x80 ;  /* 0x0000008003007836 */ /* 0x040fe20000000000 */
[----:B------:R-:W-:Y:S02]  /*e2d0*/  ISETP.GE.AND P3, PT, R4, UR4, PT ;  /* 0x0000000404007c0c */ /* 0x000fe4000bf66270 */
[----:B------:R-:W-:Y:S02]  /*e2e0*/  ISETP.GE.AND P2, PT, R3, UR4, PT ;  /* 0x0000000403007c0c */ /* 0x000fe4000bf46270 */
[----:B------:R-:W-:Y:S02]  /*e2f0*/  ISETP.GE.AND P1, PT, R2, UR4, PT ;  /* 0x0000000402007c0c */ /* 0x000fe4000bf26270 */
[----:B------:R-:W-:-:S07]  /*e300*/  ISETP.GE.AND P0, PT, R0, UR4, PT ;  /* 0x0000000400007c0c */ /* 0x000fce000bf06270 */
[----:B--2---:R2:W-:Y:S04]  /*e310*/  @!P3 STG.E.128 desc[UR20][R40.64+0x8000], R36 ;  /* 0x008000242800b986 */ /* 0x0045e8000c101d14 */
[----:B------:R2:W-:Y:S04]  /*e320*/  @!P2 STG.E.128 desc[UR20][R40.64+0x8100], R32 ;  /* 0x008100202800a986 */ /* 0x0005e8000c101d14 */
[----:B-1----:R2:W-:Y:S04]  /*e330*/  @!P1 STG.E.128 desc[UR20][R40.64+0x8200], R12 ;  /* 0x0082000c28009986 */ /* 0x0025e8000c101d14 */
[----:B------:R2:W-:Y:S02]  /*e340*/  @!P0 STG.E.128 desc[UR20][R40.64+0x8300], R8 ;  /* 0x0083000828008986 */ /* 0x0005e4000c101d14 */
.L_x_1554:
[----:B------:R-:W-:Y:S05]  /*e350*/  BSYNC B0 ;  /* 0x0000000000007941 */ /* 0x000fea0003800000 */
.L_x_1553:
        /* <DEDUP_REMOVED lines=17> */
.L_x_1556:
[----:B------:R-:W-:Y:S05]  /*e470*/  BSYNC B0 ;  /* 0x0000000000007941 */ /* 0x000fea0003800000 */
.L_x_1555:
[----:B--2---:R2:W2:Y:S01]  /*e480*/  LDS.128 R32, [R6+0x3000] ;  /* 0x0030000006207984 */ /* 0x0044a20000000c00 */
[----:B------:R-:W-:Y:S03]  /*e490*/  BSSY B0, `(.L_x_1557) ;  /* 0x0000010000007945 */ /* 0x000fe60003800000 */
[----:B-1----:R1:W1:Y:S04]  /*e4a0*/  LDS.128 R12, [R6+0x7000] ;  /* 0x00700000060c7984 */ /* 0x0022680000000c00 */
[----:B------:R1:W1:Y:S04]  /*e4b0*/  LDS.128 R8, [R6+0xb000] ;  /* 0x00b0000006087984 */ /* 0x0002680000000c00 */
        /* <DEDUP_REMOVED lines=10> */
[----:B-1----:R2:W-:Y:S04]  /*e560*/  @!P2 STG.E.128 desc[UR20][R40.64+0xc100], R12 ;  /* 0x00c1000c2800a986 */ /* 0x0025e8000c101d14 */
[----:B------:R2:W-:Y:S04]  /*e570*/  @!P1 STG.E.128 desc[UR20][R40.64+0xc200], R8 ;  /* 0x00c2000828009986 */ /* 0x0005e8000c101d14 */
[----:B------:R2:W-:Y:S02]  /*e580*/  @!P0 STG.E.128 desc[UR20][R40.64+0xc300], R36 ;  /* 0x00c3002428008986 */ /* 0x0005e4000c101d14 */
.L_x_1558:
[----:B------:R-:W-:Y:S05]  /*e590*/  BSYNC B0 ;  /* 0x0000000000007941 */ /* 0x000fea0003800000 */
.L_x_1557:
[----:B------:R-:W-:Y:S05]  /*e5a0*/  @P4 EXIT ;  /* 0x000000000000494d */ /* 0x000fea0003800000 */
[----:B------:R-:W-:Y:S01]  /*e5b0*/  ULDC UR4, c[0x0][0x2d0] ;  /* 0x0000b40000047ab9 */ /* 0x000fe20000000800 */
[C---:B------:R-:W-:Y:S01]  /*e5c0*/  VIADD R0, R3.reuse, 0x40 ;  /* 0x0000004003007836 */ /* 0x040fe20000000000 */
[C---:B------:R-:W-:Y:S01]  /*e5d0*/  ISETP.GE.AND P2, PT, R3.reuse, UR4, PT ;  /* 0x0000000403007c0c */ /* 0x040fe2000bf46270 */
[----:B------:R-:W-:Y:S01]  /*e5e0*/  VIADD R3, R3, 0x80 ;  /* 0x0000008003037836 */ /* 0x000fe20000000000 */
[----:B------:R-:W-:Y:S02]  /*e5f0*/  ISETP.GE.AND P3, PT, R4, UR4, PT ;  /* 0x0000000404007c0c */ /* 0x000fe4000bf66270 */
[----:B------:R-:W-:Y:S02]  /*e600*/  ISETP.GE.AND P1, PT, R0, UR4, PT ;  /* 0x0000000400007c0c */ /* 0x000fe4000bf26270 */
[----:B------:R-:W-:-:S07]  /*e610*/  ISETP.GE.AND P0, PT, R3, UR4, PT ;  /* 0x0000000403007c0c */ /* 0x000fce000bf06270 */
[----:B------:R1:W-:Y:S04]  /*e620*/  @!P2 STG.E.128 desc[UR20][R40.64+0xe100], R24 ;  /* 0x00e100182800a986 */ /* 0x0003e8000c101d14 */
[----:B------:R1:W-:Y:S04]  /*e630*/  @!P3 STG.E.128 desc[UR20][R40.64+0xe000], R28 ;  /* 0x00e0001c2800b986 */ /* 0x0003e8000c101d14 */
[----:B------:R1:W-:Y:S01]  /*e640*/  @!P1 STG.E.128 desc[UR20][R40.64+0xe200], R20 ;  /* 0x00e2001428009986 */ /* 0x0003e2000c101d14 */
[----:B------:R-:W-:Y:S05]  /*e650*/  @P0 EXIT ;  /* 0x000000000000094d */ /* 0x000fea0003800000 */
[----:B------:R-:W-:Y:S01]  /*e660*/  STG.E.128 desc[UR20][R40.64+0xe300], R16 ;  /* 0x00e3001028007986 */ /* 0x000fe2000c101d14 */
[----:B------:R-:W-:Y:S05]  /*e670*/  EXIT ;  /* 0x000000000000794d */ /* 0x000fea0003800000 */
.L_x_1559:
        /* <DEDUP_REMOVED lines=16> */
.L_x_9042:


//--------------------- .text._ZN5flash24flash_fwd_splitkv_kernelI23Flash_fwd_kernel_traitsILi256ELi64ELi64ELi4ELb0ELb0EN7cutlass10bfloat16_tE19Flash_kernel_traitsILi256ELi64ELi64ELi4ES3_EELb0ELb0ELb0ELb0ELb0ELb1ELb1ELb0EEEvNS_16Flash_fwd_paramsE --------------------------
	.section	.text._ZN5flash24flash_fwd_splitkv_kernelI23Flash_fwd_kernel_traitsILi256ELi64ELi64ELi4ELb0ELb0EN7cutlass10bfloat16_tE19Flash_kernel_traitsILi256ELi64ELi64ELi4ES3_EELb0ELb0ELb0ELb0ELb0ELb1ELb1ELb0EEEvNS_16Flash_fwd_paramsE,"ax",@progbits
	.align	128
        .global         _ZN5flash24flash_fwd_splitkv_kernelI23Flash_fwd_kernel_traitsILi256ELi64ELi64ELi4ELb0ELb0EN7cutlass10bfloat16_tE19Flash_kernel_traitsILi256ELi64ELi64ELi4ES3_EELb0ELb0ELb0ELb0ELb0ELb1ELb1ELb0EEEvNS_16Flash_fwd_paramsE
        .type           _ZN5flash24flash_fwd_splitkv_kernelI23Flash_fwd_kernel_traitsILi256ELi64ELi64ELi4ELb0ELb0EN7cutlass10bfloat16_tE19Flash_kernel_traitsILi256ELi64ELi64ELi4ES3_EELb0ELb0ELb0ELb0ELb0ELb1ELb1ELb0EEEvNS_16Flash_fwd_paramsE,@function
        .size           _ZN5flash24flash_fwd_splitkv_kernelI23Flash_fwd_kernel_traitsILi256ELi64ELi64ELi4ELb0ELb0EN7cutlass10bfloat16_tE19Flash_kernel_traitsILi256ELi64ELi64ELi4ES3_EELb0ELb0ELb0ELb0ELb0ELb1ELb1ELb0EEEvNS_16Flash_fwd_paramsE,(.L_x_9043 - _ZN5flash24flash_fwd_splitkv_kernelI23Flash_fwd_kernel_traitsILi256ELi64ELi64ELi4ELb0ELb0EN7cutlass10bfloat16_tE19Flash_kernel_traitsILi256ELi64ELi64ELi4ES3_EELb0ELb0ELb0ELb0ELb0ELb1ELb1ELb0EEEvNS_16Flash_fwd_paramsE)
        .other          _ZN5flash24flash_fwd_splitkv_kernelI23Flash_fwd_kernel_traitsILi256ELi64ELi64ELi4ELb0ELb0EN7cutlass10bfloat16_tE19Flash_kernel_traitsILi256ELi64ELi64ELi4ES3_EELb0ELb0ELb0ELb0ELb0ELb1ELb1ELb0EEEvNS_16Flash_fwd_paramsE,@"STO_CUDA_ENTRY STV_DEFAULT"
_ZN5flash24flash_fwd_splitkv_kernelI23Flash_fwd_kernel_traitsILi256ELi64ELi64ELi4ELb0ELb0EN7cutlass10bfloat16_tE19Flash_kernel_traitsILi256ELi64ELi64ELi4ES3_EELb0ELb0ELb0ELb0ELb0ELb1ELb1ELb0EEEvNS_16Flash_fwd_paramsE:
.text._ZN5flash24flash_fwd_splitkv_kernelI23Flash_fwd_kernel_traitsILi256ELi64ELi64ELi4ELb0ELb0EN7cutlass10bfloat16_tE19Flash_kernel_traitsILi256ELi64ELi64ELi4ES3_EELb0ELb0ELb0ELb0ELb0ELb1ELb1ELb0EEEvNS_16Flash_fwd_paramsE:
        /* <DEDUP_REMOVED lines=77> */
.L_x_1560:
[----:B------:R-:W-:-:S04]  /*04d0*/  ULDC UR11, c[0x0][0x2c8] ;  /* 0x0000b200000b7ab9 */ /* 0x000fc80000000800 */
.L_x_1561:
        /* <DEDUP_REMOVED lines=120> */
.L_x_1564:
[----:B------:R-:W-:Y:S05]  /*0c60*/  BSYNC B0 ;  /* 0x0000000000007941 */ /* 0x000fea0003800000 */
.L_x_1563:
        /* <DEDUP_REMOVED lines=13> */
.L_x_1566:
[----:B------:R-:W-:Y:S05]  /*0d40*/  BSYNC B0 ;  /* 0x0000000000007941 */ /* 0x000fea0003800000 */
.L_x_1565:
        /* <DEDUP_REMOVED lines=12> */
.L_x_1568:
[----:B------:R-:W-:Y:S05]  /*0e10*/  BSYNC B0 ;  /* 0x0000000000007941 */ /* 0x000fea0003800000 */
.L_x_1567:
        /* <DEDUP_REMOVED lines=12> */
.L_x_1570:
[----:B------:R-:W-:Y:S05]  /*0ee0*/  BSYNC B0 ;  /* 0x0000000000007941 */ /* 0x000fea0003800000 */
.L_x_1569:
        /* <DEDUP_REMOVED lines=11> */
.L_x_1572:
[----:B------:R-:W-:Y:S05]  /*0fa0*/  BSYNC B0 ;  /* 0x0000000000007941 */ /* 0x000fea0003800000 */
.L_x_1571:
        /* <DEDUP_REMOVED lines=11> */
.L_x_1574:
[----:B------:R-:W-:Y:S05]  /*1060*/  BSYNC B0 ;  /* 0x0000000000007941 */ /* 0x000fea0003800000 */
.L_x_1573:
        /* <DEDUP_REMOVED lines=11> */
.L_x_1576:
[----:B------:R-:W-:Y:S05]  /*1120*/  BSYNC B0 ;  /* 0x0000000000007941 */ /* 0x000fea0003800000 */
.L_x_1575:
        /* <DEDUP_REMOVED lines=11> */
.L_x_1578:
[----:B------:R-:W-:Y:S05]  /*11e0*/  BSYNC B0 ;  /* 0x0000000000007941 */ /* 0x000fea0003800000 */
.L_x_1577:
        /* <DEDUP_REMOVED lines=31> */
.L_x_1562:
        /* <DEDUP_REMOVED lines=28> */
.L_x_1579:
        /* <DEDUP_REMOVED lines=89> */
.L_x_1580:
        /* <DEDUP_REMOVED lines=46> */
.L_x_1582:
        /* <DEDUP_REMOVED lines=37> */
.L_x_1581:
        /* <DEDUP_REMOVED lines=120> */
.L_x_1584:
[----:B------:R-:W-:Y:S05]  /*27e0*/  BSYNC B0 ;  /* 0x0000000000007941 */ /* 0x000fea0003800000 */
.L_x_1583:
        /* <DEDUP_REMOVED lines=69> */
.L_x_1586:
[----:B------:R-:W-:Y:S05]  /*2c40*/  BSYNC B0 ;  /* 0x0000000000007941 */ /* 0x000fea0003800000 */
.L_x_1585:
        /* <DEDUP_REMOVED lines=49> */
.L_x_1588:
[----:B------:R-:W-:Y:S05]  /*2f60*/  BSYNC B0 ;  /* 0x0000000000007941 */ /* 0x000fea0003800000 */
.L_x_1587:
        /* <DEDUP_REMOVED lines=49> */
.L_x_1590:
[----:B------:R-:W-:Y:S05]  /*3280*/  BSYNC B0 ;  /* 0x0000000000007941 */ /* 0x000fea0003800000 */
.L_x_1589:
        /* <DEDUP_REMOVED lines=40> */
.L_x_1592:
[----:B------:R-:W-:Y:S05]  /*3510*/  BSYNC B0 ;  /* 0x0000000000007941 */ /* 0x000fea0003800000 */
.L_x_1591:
        /* <DEDUP_REMOVED lines=53> */
.L_x_1594:
[----:B------:R-:W-:Y:S05]  /*3870*/  BSYNC B0 ;  /* 0x0000000000007941 */ /* 0x000fea0003800000 */
.L_x_1593:
        /* <DEDUP_REMOVED lines=44> */
.L_x_1596:
[----:B------:R-:W-:Y:S05]  /*3b40*/  BSYNC B0 ;  /* 0x0000000000007941 */ /* 0x000fea0003800000 */
.L_x_1595:
        /* <DEDUP_REMOVED lines=46> */
.L_x_1598:
[----:B------:R-:W-:Y:S05]  /*3e30*/  BSYNC B0 ;  /* 0x0000000000007941 */ /* 0x000fea0003800000 */
.L_x_1597:
        /* <DEDUP_REMOVED lines=57> */
.L_x_1600:
[----:B------:R-:W-:Y:S05]  /*41d0*/  BSYNC B0 ;  /* 0x0000000000007941 */ /* 0x000fea0003800000 */
.L_x_1599:
        /* <DEDUP_REMOVED lines=49> */
.L_x_1602:
[----:B------:R-:W-:Y:S05]  /*44f0*/  BSYNC B0 ;  /* 0x0000000000007941 */ /* 0x000fea0003800000 */
.L_x_1601:
        /* <DEDUP_REMOVED lines=46> */
.L_x_1604:
[----:B------:R-:W-:Y:S05]  /*47e0*/  BSYNC B0 ;  /* 0x0000000000007941 */ /* 0x000fea0003800000 */
.L_x_1603:
        /* <DEDUP_REMOVED lines=48> */
.L_x_1606:
[----:B------:R-:W-:Y:S05]  /*4af0*/  BSYNC B0 ;  /* 0x0000000000007941 */ /* 0x000fea0003800000 */
.L_x_1605:
[----:B------:R-:W-:Y:S01]  /*4b00*/  LDSM.16.M88.4 R36, [R242] ;  /* 0x00000000f224783b */ /* 0x000fe20000000200 */
[----:B------:R-:W-:Y:S01]  /*4b10*/  R2P PR, R2, 0x6 ;  /* 0x0000000602007804 */ /* 0x000fe20000000000 */
[C---:B------:R-:W-:Y:S01]  /*4b20*/  VIADD R2, R241.reuse, 0x8000 ;  /* 0x00008000f1027836 */ /* 0x040fe20000000000 */
[----:B------:R-:W-:Y:S01]  /*4b30*/  ULDC UR6, c[0x0][0x39c] ;  /* 0x0000e70000067ab9 */ /* 0x000fe20000000800 */
[----:B------:R-:W5:Y:S01]  /*4b40*/  LDSM.16.M88.4 R20, [R241+0x8000] ;  /* 0x00800000f114783b */ /* 0x000f620000000200 */
[----:B------:R-:W-:Y:S01]  /*4b50*/  VIADD R239, R241, 0x8020 ;  /* 0x00008020f1ef7836 */ /* 0x000fe20000000000 */
[----:B------:R-:W-:Y:S01]  /*4b60*/  UISETP.GT.AND UP0, UPT, UR18, UR12, UPT ;  /* 0x0000000c1200728c */ /* 0x000fe2000bf04270 */
[--C-:B------:R-:W-:Y:S01]  /*4b70*/  IMAD R240, R7, 0x2, R242.reuse ;  /* 0x0000000207f07824 */ /* 0x100fe200078e02f2 */
[----:B------:R-:W3:Y:S01]  /*4b80*/  LDSM.16.M88.4 R44, [R241+0x8800] ;  /* 0x00880000f12c783b */ /* 0x000ee20000000200 */
[----:B------:R-:W-:-:S03]  /*4b90*/  IMAD R238, R5, 0x2, R242 ;  /* 0x0000000205ee7824 */ /* 0x000fc600078e02f2 */
[----:B--2---:R-:W-:Y:S01]  /*4ba0*/  LDSM.16.M88.4 R16, [R240] ;  /* 0x00000000f010783b */ /* 0x004fe20000000200 */
[----:B------:R-:W-:Y:S02]  /*4bb0*/  LEA R237, R5, R240, 0x1 ;  /* 0x000000f005ed7211 */ /* 0x000fe400078e08ff */
[----:B------:R-:W-:Y:S01]  /*4bc0*/  @P1 IADD3 R239, R2, -0x20, RZ ;  /* 0xffffffe002ef1810 */ /* 0x000fe20007ffe0ff */
[----:B------:R-:W-:Y:S01]  /*4bd0*/  IMAD.MOV.U32 R2, RZ, RZ, 0x40 ;  /* 0x00000040ff027424 */ /* 0x000fe200078e00ff */
[----:B------:R-:W-:Y:S02]  /*4be0*/  LDSM.16.M88.4 R84, [R238] ;  /* 0x00000000ee54783b */ /* 0x000fe40000000200 */
[C---:B------:R-:W-:Y:S01]  /*4bf0*/  IADD3 R230, R239.reuse, 0x1000, RZ ;  /* 0x00001000efe67810 */ /* 0x040fe20007ffe0ff */
[C---:B------:R-:W-:Y:S01]  /*4c00*/  VIADD R231, R239.reuse, 0x800 ;  /* 0x00000800efe77836 */ /* 0x040fe20000000000 */
[----:B------:R-:W2:Y:S01]  /*4c10*/  LDSM.16.M88.4 R28, [R239] ;  /* 0x00000000ef1c783b */ /* 0x000ea20000000200 */
[----:B------:R-:W-:Y:S01]  /*4c20*/  SEL R2, R2, 0xffffffc0, !P2 ;  /* 0xffffffc002027807 */ /* 0x000fe20005000000 */
[C---:B------:R-:W-:Y:S01]  /*4c30*/  VIADD R229, R239.reuse, 0x1800 ;  /* 0x00001800efe57836 */ /* 0x040fe20000000000 */
[C---:B------:R-:W-:Y:S01]  /*4c40*/  IADD3 R226, R239.reuse, 0x2800, RZ ;  /* 0x00002800efe27810 */ /* 0x040fe20007ffe0ff */
[----:B------:R-:W4:Y:S01]  /*4c50*/  LDSM.16.M88.4 R72, [R241+0x9000] ;  /* 0x00900000f148783b */ /* 0x000f220000000200 */
        /* <DEDUP_REMOVED lines=13> */
[C---:B------:R-:W-:Y:S01]  /*4d30*/  VIADD R219, R239.reuse, 0x6000 ;  /* 0x00006000efdb7836 */ /* 0x040fe20000000000 */
[----:B-1----:R-:W-:Y:S01]  /*4d40*/  LDSM.16.M88.4 R12, [R237] ;  /* 0x00000000ed0c783b */ /* 0x002fe20000000200 */
[C---:B------:R-:W-:Y:S01]  /*4d50*/  VIADD R218, R239.reuse, 0x6800 ;  /* 0x00006800efda7836 */ /* 0x040fe20000000000 */
[----:B-----5:R-:W-:Y:S02]  /*4d60*/  HMMA.16816.F32.BF16 R8, R36, R20, RZ ;  /* 0x000000142408723c */ /* 0x020fe400000418ff */
[----:B------:R-:W1:Y:S01]  /*4d70*/  LDSM.16.M88.4 R88, [R228] ;  /* 0x00000000e458783b */ /* 0x000e620000000200 */
[----:B------:R-:W-:-:S03]  /*4d80*/  VIADD R216, R239, 0x7800 ;  /* 0x00007800efd87836 */ /* 0x000fc60000000000 */
[----:B------:R-:W5:Y:S01]  /*4d90*/  LDSM.16.M88.4 R52, [R239+0x1000] ;  /* 0x00100000ef34783b */ /* 0x000f620000000200 */
[C---:B------:R-:W-:Y:S03]  /*4da0*/  HMMA.16816.F32.BF16 R20, R36.reuse, R22, RZ ;  /* 0x000000162414723c */ /* 0x040fe600000418ff */
[----:B------:R-:W5:Y:S03]  /*4db0*/  LDSM.16.M88.4 R48, [R239+0x1800] ;  /* 0x00180000ef30783b */ /* 0x000f660000000200 */
[C---:B---3--:R-:W-:Y:S01]  /*4dc0*/  HMMA.16816.F32.BF16 R32, R36.reuse, R44, RZ ;  /* 0x0000002c2420723c */ /* 0x048fe200000418ff */
[----:B------:R-:W3:Y:S04]  /*4dd0*/  LDSM.16.M88.4 R92, [R235+0x8800] ;  /* 0x00880000eb5c783b */ /* 0x000ee80000000200 */
[----:B------:R-:W-:Y:S01]  /*4de0*/  LDSM.16.M88.4 R76, [R241+0xa000] ;  /* 0x00a00000f14c783b */ /* 0x000fe20000000200 */
[----:B------:R-:W-:Y:S03]  /*4df0*/  HMMA.16816.F32.BF16 R44, R36, R46, RZ ;  /* 0x0000002e242c723c */ /* 0x000fe600000418ff */
[----:B------:R-:W-:Y:S03]  /*4e00*/  LDSM.16.M88.4 R40, [R235+0x9000] ;  /* 0x00900000eb28783b */ /* 0x000fe60000000200 */
[C---:B--2---:R-:W-:Y:S01]  /*4e10*/  HMMA.16816.F32.BF16 R8, R16.reuse, R28, R8 ;  /* 0x0000001c1008723c */ /* 0x044fe20000041808 */
[----:B------:R-:W-:Y:S04]  /*4e20*/  LDSM.16.M88.4 R80, [R228+0x800] ;  /* 0x00080000e450783b */ /* 0x000fe80000000200 */
[----:B------:R-:W-:Y:S01]  /*4e30*/  LDSM.16.M88.4 R100, [R235+0xd000] ;  /* 0x00d00000eb64783b */ /* 0x000fe20000000200 */
[----:B------:R-:W-:Y:S03]  /*4e40*/  HMMA.16816.F32.BF16 R20, R16, R30, R20 ;  /* 0x0000001e1014723c */ /* 0x000fe60000041814 */
[----:B------:R-:W-:Y:S03]  /*4e50*/  LDSM.16.M88.4 R28, [R235+0x9800] ;  /* 0x00980000eb1c783b */ /* 0x000fe60000000200 */
[C---:B----4-:R-:W-:Y:S01]  /*4e60*/  HMMA.16816.F32.BF16 R56, R36.reuse, R72, RZ ;  /* 0x000000482438723c */ /* 0x050fe200000418ff */
[----:B------:R-:W-:Y:S04]  /*4e70*/  LDSM.16.M88.4 R96, [R241+0xe800] ;  /* 0x00e80000f160783b */ /* 0x000fe80000000200 */
[----:B------:R-:W-:Y:S01]  /*4e80*/  LDSM.16.M88.4 R104, [R239+0x5800] ;  /* 0x00580000ef68783b */ /* 0x000fe20000000200 */
[----:B------:R-:W-:Y:S03]  /*4e90*/  HMMA.16816.F32.BF16 R72, R36, R74, RZ ;  /* 0x0000004a2448723c */ /* 0x000fe600000418ff */
[----:B------:R-:W0:Y:S03]  /*4ea0*/  LDGDEPBAR ;  /* 0x00000000000079af */ /* 0x000e260000000000 */
[----:B------:R-:W-:Y:S06]  /*4eb0*/  HMMA.16816.F32.BF16 R8, R84, R60, R8 ;  /* 0x0000003c5408723c */ /* 0x000fec0000041808 */
[----:B------:R-:W-:Y:S06]  /*4ec0*/  HMMA.16816.F32.BF16 R68, R36, R24, RZ ;  /* 0x000000182444723c */ /* 0x000fec00000418ff */
[----:B------:R-:W-:Y:S01]  /*4ed0*/  HMMA.16816.F32.BF16 R20, R84, R62, R20 ;  /* 0x0000003e5414723c */ /* 0x000fe20000041814 */
[----:B------:R-:W-:Y:S05]  /*4ee0*/  LDSM.16.M88.4 R60, [R228+0x1000] ;  /* 0x00100000e43c783b */ /* 0x000fea0000000200 */
[----:B------:R-:W-:Y:S01]  /*4ef0*/  HMMA.16816.F32.BF16 R36, R36, R26, RZ ;  /* 0x0000001a2424723c */ /* 0x000fe200000418ff */
[----:B------:R-:W2:Y:S05]  /*4f00*/  LDSM.16.M88.4 R24, [R242+0x2000] ;  /* 0x00200000f218783b */ /* 0x000eaa0000000200 */
[C---:B------:R-:W-:Y:S06]  /*4f10*/  HMMA.16816.F32.BF16 R32, R16.reuse, R64, R32 ;  /* 0x000000401020723c */ /* 0x040fec0000041820 */
[----:B------:R-:W-:Y:S01]  /*4f20*/  HMMA.16816.F32.BF16 R44, R16, R66, R44 ;  /* 0x00000042102c723c */ /* 0x000fe2000004182c */
[----:B------:R-:W-:Y:S05]  /*4f30*/  LDSM.16.M88.4 R64, [R241+0xa800] ;  /* 0x00a80000f140783b */ /* 0x000fea0000000200 */
[----:B-1----:R-:W-:Y:S06]  /*4f40*/  HMMA.16816.F32.BF16 R8, R12, R88, R8 ;  /* 0x000000580c08723c */ /* 0x002fec0000041808 */
[C---:B-----5:R-:W-:Y:S06]  /*4f50*/  HMMA.16816.F32.BF16 R56, R16.reuse, R52, R56 ;  /* 0x000000341038723c */ /* 0x060fec0000041838 */
[C---:B------:R-:W-:Y:S01]  /*4f60*/  HMMA.16816.F32.BF16 R72, R16.reuse, R54, R72 ;  /* 0x000000361048723c */ /* 0x040fe20000041848 */
[----:B------:R-:W-:Y:S05]  /*4f70*/  LDSM.16.M88.4 R52, [R228+0x1800] ;  /* 0x00180000e434783b */ /* 0x000fea0000000200 */
[----:B------:R-:W-:Y:S06]  /*4f80*/  HMMA.16816.F32.BF16 R68, R16, R48, R68 ;  /* 0x000000301044723c */ /* 0x000fec0000041844 */
[----:B------:R-:W-:Y:S01]  /*4f90*/  HMMA.16816.F32.BF16 R20, R12, R90, R20 ;  /* 0x0000005a0c14723c */ /* 0x000fe20000041814 */
[----:B------:R-:W-:Y:S05]  /*4fa0*/  LDSM.16.M88.4 R88, [R235+0xa000] ;  /* 0x00a00000eb58783b */ /* 0x000fea0000000200 */
[----:B------:R-:W-:Y:S01]  /*4fb0*/  HMMA.16816.F32.BF16 R16, R16, R50, R36 ;  /* 0x000000321010723c */ /* 0x000fe20000041824 */
[----:B------:R-:W-:Y:S04]  /*4fc0*/  LDSM.16.M88.4 R36, [R240+0x2000] ;  /* 0x00200000f024783b */ /* 0x000fe80000000200 */
[----:B------:R-:W1:Y:S01]  /*4fd0*/  LDSM.16.M88.4 R48, [R239+0x2000] ;  /* 0x00200000ef30783b */ /* 0x000e620000000200 */
[C---:B---3--:R-:W-:Y:S06]  /*4fe0*/  HMMA.16816.F32.BF16 R32, R84.reuse, R92, R32 ;  /* 0x0000005c5420723c */ /* 0x048fec0000041820 */
[----:B------:R-:W-:Y:S01]  /*4ff0*/  HMMA.16816.F32.BF16 R44, R84, R94, R44 ;  /* 0x0000005e542c723c */ /* 0x000fe2000004182c */
[----:B------:R-:W-:Y:S05]  /*5000*/  LDSM.16.M88.4 R92, [R239+0x2800] ;  /* 0x00280000ef5c783b */ /* 0x000fea0000000200 */
[----:B--2---:R-:W-:Y:S06]  /*5010*/  HMMA.16816.F32.BF16 R8, R24, R76, R8 ;  /* 0x0000004c1808723c */ /* 0x004fec0000041808 */
        /* <DEDUP_REMOVED lines=31> */
[C---:B---3--:R-:W-:Y:S06]  /*5210*/  HMMA.16816.F32.BF16 R68, R24.reuse, R28, R68 ;  /* 0x0000001c1844723c */ /* 0x048fec0000041844 */
        /* <DEDUP_REMOVED lines=15> */
[----:B------:R-:W3:Y:S01]  /*5310*/  LDSM.16.M88.4 R60, [R228+0x3000] ;  /* 0x00300000e43c783b */ /* 0x000ee20000000200 */
        /* <DEDUP_REMOVED lines=19> */
[C---:B---3--:R-:W-:Y:S06]  /*5450*/  HMMA.16816.F32.BF16 R56, R12.reuse, R60, R56 ;  /* 0x0000003c0c38723c */ /* 0x048fec0000041838 */
        /* <DEDUP_REMOVED lines=10> */
[----:B------:R-:W3:Y:S04]  /*5500*/  LDSM.16.M88.4 R12, [R241+0xe000] ;  /* 0x00e00000f10c783b */ /* 0x000ee80000000200 */
[----:B------:R-:W5:Y:S01]  /*5510*/  LDSM.16.M88.4 R48, [R228+0x4800] ;  /* 0x00480000e430783b */ /* 0x000f620000000200 */
[----:B----4-:R-:W-:Y:S06]  /*5520*/  HMMA.16816.F32.BF16 R56, R28, R40, R56 ;  /* 0x000000281c38723c */ /* 0x010fec0000041838 */
        /* <DEDUP_REMOVED lines=10> */
[----:B---3--:R-:W-:Y:S06]  /*55d0*/  HMMA.16816.F32.BF16 R8, R52, R12, R8 ;  /* 0x0000000c3408723c */ /* 0x008fec0000041808 */
        /* <DEDUP_REMOVED lines=9> */
[----:B-----5:R-:W-:Y:S06]  /*5670*/  HMMA.16816.F32.BF16 R32, R64, R48, R32 ;  /* 0x000000304020723c */ /* 0x020fec0000041820 */
        /* <DEDUP_REMOVED lines=25> */
[----:B------:R-:W4:Y:S01]  /*5810*/  LDSM.16.M88.4 R76, [R228+0x6800] ;  /* 0x00680000e44c783b */ /* 0x000f220000000200 */
[----:B------:R-:W-:Y:S01]  /*5820*/  FMUL.FTZ R2, R8, UR6 ;  /* 0x0000000608027c20 */ /* 0x000fe20008410000 */
[----:B------:R-:W-:Y:S01]  /*5830*/  FMUL.FTZ R48, R9, UR6 ;  /* 0x0000000609307c20 */ /* 0x000fe20008410000 */
[----:B------:R-:W-:Y:S01]  /*5840*/  FMUL.FTZ R49, R10, UR6 ;  /* 0x000000060a317c20 */ /* 0x000fe20008410000 */
[----:B------:R-:W-:Y:S01]  /*5850*/  FMUL.FTZ R60, R11, UR6 ;  /* 0x000000060b3c7c20 */ /* 0x000fe20008410000 */
[----:B------:R-:W-:Y:S01]  /*5860*/  HMMA.16816.F32.BF16 R72, R64, R62, R72 ;  /* 0x0000003e4048723c */ /* 0x000fe20000041848 */
[----:B------:R-:W5:Y:S01]  /*5870*/  LDSM.16.M88.4 R8, [R241+0xf800] ;  /* 0x00f80000f108783b */ /* 0x000f620000000200 */
[----:B------:R-:W5:Y:S04]  /*5880*/  MUFU.TANH R2, R2 ;  /* 0x0000000200027308 */ /* 0x000f680000002400 */
[----:B--2---:R-:W-:Y:S01]  /*5890*/  HMMA.16816.F32.BF16 R56, R40, R88, R56 ;  /* 0x000000582838723c */ /* 0x004fe20000041838 */
[----:B------:R-:W-:-:S03]  /*58a0*/  FMUL.FTZ R61, R20, UR6 ;  /* 0x00000006143d7c20 */ /* 0x000fc60008410000 */
[----:B------:R-:W-:Y:S02]  /*58b0*/  MUFU.TANH R48, R48 ;  /* 0x0000003000307308 */ /* 0x000fe40000002400 */
[----:B------:R-:W-:Y:S06]  /*58c0*/  HMMA.16816.F32.BF16 R32, R28, R24, R32 ;  /* 0x000000181c20723c */ /* 0x000fec0000041820 */
[----:B-1----:R-:W-:Y:S01]  /*58d0*/  HMMA.16816.F32.BF16 R68, R64, R36, R68 ;  /* 0x000000244044723c */ /* 0x002fe20000041844 */
[----:B------:R-:W1:Y:S05]  /*58e0*/  MUFU.TANH R60, R60 ;  /* 0x0000003c003c7308 */ /* 0x000e6a0000002400 */
[----:B------:R-:W-:Y:S01]  /*58f0*/  HMMA.16816.F32.BF16 R72, R52, R50, R72 ;  /* 0x000000323448723c */ /* 0x000fe20000041848 */
[----:B------:R-:W-:-:S02]  /*5900*/  FMUL.FTZ R36, R22, UR6 ;  /* 0x0000000616247c20 */ /* 0x000fc40008410000 */
[----:B------:R-:W-:Y:S03]  /*5910*/  MUFU.TANH R61, R61 ;  /* 0x0000003d003d7308 */ /* 0x000fe60000002400 */
[----:B---3--:R-:W-:Y:S01]  /*5920*/  HMMA.16816.F32.BF16 R56, R28, R12, R56 ;  /* 0x0000000c1c38723c */ /* 0x008fe20000041838 */
[----:B------:R-:W-:-:S04]  /*5930*/  FMUL.FTZ R50, R21, UR6 ;  /* 0x0000000615327c20 */ /* 0x000fc80008410000 */
[----:B------:R-:W2:Y:S01]  /*5940*/  MUFU.TANH R36, R36 ;  /* 0x0000002400247308 */ /* 0x000ea20000002400 */
[----:B----4-:R-:W-:Y:S01]  /*5950*/  HMMA.16816.F32.BF16 R32, R16, R76, R32 ;  /* 0x0000004c1020723c */ /* 0x010fe20000041820 */
[----:B------:R-:W-:Y:S02]  /*5960*/  FMUL.FTZ R12, R23, UR6 ;  /* 0x00000006170c7c20 */ /* 0x000fe40008410000 */
[----:B------:R-:W3:Y:S03]  /*5970*/  LDSM.16.M88.4 R20, [R239+0x7800] ;  /* 0x00780000ef14783b */ /* 0x000ee60000000200 */
[----:B------:R-:W-:Y:S01]  /*5980*/  HMMA.16816.F32.BF16 R84, R64, R38, R84 ;  /* 0x000000264054723c */ /* 0x000fe20000041854 */
[----:B------:R-:W4:Y:S05]  /*5990*/  MUFU.TANH R49, R49 ;  /* 0x0000003100317308 */ /* 0x000f2a0000002400 */
[----:B-----5:R-:W-:Y:S03]  /*59a0*/  HMMA.16816.F32.BF16 R68, R52, R8, R68 ;  /* 0x000000083444723c */ /* 0x020fe60000041844 */
[----:B------:R-:W5:Y:S03]  /*59b0*/  MUFU.TANH R50, R50 ;  /* 0x0000003200327308 */ /* 0x000f660000002400 */
[----:B------:R-:W-:Y:S05]  /*59c0*/  HMMA.16816.F32.BF16 R72, R40, R90, R72 ;  /* 0x0000005a2848723c */ /* 0x000fea0000041848 */
[----:B------:R-:W5:Y:S01]  /*59d0*/  MUFU.TANH R12, R12 ;  /* 0x0000000c000c7308 */ /* 0x000f620000002400 */
[----:B------:R-:W-:Y:S01]  /*59e0*/  FMUL.FTZ R13, R32, UR6 ;  /* 0x00000006200d7c20 */ /* 0x000fe20008410000 */
[----:B------:R-:W-:Y:S01]  /*59f0*/  FMUL.FTZ R37, R33, UR6 ;  /* 0x0000000621257c20 */ /* 0x000fe20008410000 */
[----:B------:R-:W-:Y:S01]  /*5a00*/  FMUL.FTZ R51, R34, UR6 ;  /* 0x0000000622337c20 */ /* 0x000fe20008410000 */
[----:B------:R-:W-:Y:S01]  /*5a10*/  FMUL.FTZ R38, R35, UR6 ;  /* 0x0000000623267c20 */ /* 0x000fe20008410000 */
[----:B------:R-:W-:Y:S01]  /*5a20*/  HMMA.16816.F32.BF16 R44, R28, R26, R44 ;  /* 0x0000001a1c2c723c */ /* 0x000fe2000004182c */
[----:B------:R-:W1:Y:S02]  /*5a30*/  LDSM.16.M88.4 R32, [R235+0xf800] ;  /* 0x00f80000eb20783b */ /* 0x000e640000000200 */
[----:B------:R-:W-:Y:S02]  /*5a40*/  MUFU.TANH R13, R13 ;  /* 0x0000000d000d7308 */ /* 0x000fe40000002400 */
[----:B------:R-:W2:Y:S01]  /*5a50*/  LDSM.16.M88.4 R24, [R228+0x7000] ;  /* 0x00700000e418783b */ /* 0x000ea20000000200 */
[----:B------:R-:W-:Y:S03]  /*5a60*/  HMMA.16816.F32.BF16 R84, R52, R10, R84 ;  /* 0x0000000a3454723c */ /* 0x000fe60000041854 */
[----:B------:R-:W4:Y:S01]  /*5a70*/  LDSM.16.M88.4 R8, [R228+0x7800] ;  /* 0x00780000e408783b */ /* 0x000f220000000200 */
[----:B------:R-:W-:-:S04]  /*5a80*/  DEPBAR.LE SB0, 0x0 ;  /* 0x000080000000791a */ /* 0x000fc80000000000 */
[----:B------:R-:W-:Y:S01]  /*5a90*/  HMMA.16816.F32.BF16 R72, R28, R14, R72 ;  /* 0x0000000e1c48723c */ /* 0x000fe20000041848 */
[----:B------:R-:W-:Y:S05]  /*5aa0*/  MUFU.TANH R51, R51 ;  /* 0x0000003300337308 */ /* 0x000fea0000002400 */
[----:B---3--:R-:W-:Y:S03]  /*5ab0*/  HMMA.16816.F32.BF16 R68, R40, R20, R68 ;  /* 0x000000142844723c */ /* 0x008fe60000041844 */
[----:B------:R-:W-:Y:S03]  /*5ac0*/  MUFU.TANH R37, R37 ;  /* 0x0000002500257308 */ /* 0x000fe60000002400 */
[----:B------:R-:W-:Y:S05]  /*5ad0*/  HMMA.16816.F32.BF16 R44, R16, R78, R44 ;  /* 0x0000004e102c723c */ /* 0x000fea000004182c */
[----:B------:R-:W3:Y:S01]  /*5ae0*/  MUFU.TANH R38, R38 ;  /* 0x0000002600267308 */ /* 0x000ee20000002400 */
[----:B------:R-:W-:Y:S07]  /*5af0*/  HMMA.16816.F32.BF16 R84, R40, R22, R84 ;  /* 0x000000162854723c */ /* 0x000fee0000041854 */
[----:B------:R-:W-:-:S05]  /*5b00*/  IMAD.SHL.U32 R22, R108, 0x2, RZ ;  /* 0x000000026c167824 */ /* 0x000fca00078e00ff */
[----:B-1----:R-:W-:Y:S01]  /*5b10*/  HMMA.16816.F32.BF16 R68, R28, R32, R68 ;  /* 0x000000201c44723c */ /* 0x002fe20000041844 */
[----:B------:R-:W-:-:S05]  /*5b20*/  LOP3.LUT R22, R22, 0x6, RZ, 0xc0, !PT ;  /* 0x0000000616167812 */ /* 0x000fca00078ec0ff */
[----:B--2---:R-:W-:Y:S01]  /*5b30*/  HMMA.16816.F32.BF16 R72, R16, R26, R72 ;  /* 0x0000001a1048723c */ /* 0x004fe20000041848 */
[----:B------:R-:W-:Y:S02]  /*5b40*/  VIADD R22, R22, UR17 ;  /* 0x0000001116167c36 */ /* 0x000fe40008000000 */
[----:B------:R-:W-:Y:S01]  /*5b50*/  FMUL.FTZ R14, R46, UR6 ;  /* 0x000000062e0e7c20 */ /* 0x000fe20008410000 */
[----:B------:R-:W-:Y:S01]  /*5b60*/  FMUL.FTZ R39, R47, UR6 ;  /* 0x000000062f277c20 */ /* 0x000fe20008410000 */
[C---:B------:R-:W-:Y:S01]  /*5b70*/  VIADD R15, R22.reuse, 0x8 ;  /* 0x00000008160f7836 */ /* 0x040fe20000000000 */
[----:B------:R-:W-:Y:S01]  /*5b80*/  HMMA.16816.F32.BF16 R84, R28, R34, R84 ;  /* 0x000000221c54723c */ /* 0x000fe20000041854 */
[C---:B------:R-:W-:Y:S02]  /*5b90*/  ISETP.GE.AND P5, PT, R22.reuse, UR22, PT ;  /* 0x0000001616007c0c */ /* 0x040fe4000bfa6270 */
[----:B------:R-:W1:Y:S01]  /*5ba0*/  MUFU.TANH R14, R14 ;  /* 0x0000000e000e7308 */ /* 0x000e620000002400 */
[----:B------:R-:W-:-:S02]  /*5bb0*/  IADD3 R20, R22, 0x1, RZ ;  /* 0x0000000116147810 */ /* 0x000fc40007ffe0ff */
[----:B------:R-:W-:Y:S01]  /*5bc0*/  FSEL R27, R2, -INF , !P5 ;  /* 0xff800000021b7808 */ /* 0x000fe20006800000 */
[C---:B------:R-:W-:Y:S01]  /*5bd0*/  HMMA.16816.F32.BF16 R56, R16.reuse, R24, R56 ;  /* 0x000000181038723c */ /* 0x040fe20000041838 */
[----:B------:R-:W-:Y:S01]  /*5be0*/  ISETP.GE.AND P4, PT, R20, UR22, PT ;  /* 0x0000001614007c0c */ /* 0x000fe2000bf86270 */
[----:B------:R-:W-:Y:S01]  /*5bf0*/  VIADD R2, R22, 0x19 ;  /* 0x0000001916027836 */ /* 0x000fe20000000000 */
[----:B------:R-:W-:Y:S01]  /*5c00*/  ISETP.GE.AND P3, PT, R15, UR22, PT ;  /* 0x000000160f007c0c */ /* 0x000fe2000bf66270 */
[----:B------:R-:W-:Y:S01]  /*5c10*/  MUFU.TANH R39, R39 ;  /* 0x0000002700277308 */ /* 0x000fe20000002400 */
[----:B------:R-:W-:Y:S01]  /*5c20*/  FSEL R60, R60, -INF , !P4 ;  /* 0xff8000003c3c7808 */ /* 0x000fe20006000000 */
[C---:B----4-:R-:W-:Y:S01]  /*5c30*/  HMMA.16816.F32.BF16 R68, R16.reuse, R8, R68 ;  /* 0x000000081044723c */ /* 0x050fe20000041844 */
[----:B------:R-:W-:Y:S01]  /*5c40*/  FSEL R21, R48, -INF , !P4 ;  /* 0xff80000030157808 */ /* 0x000fe20006000000 */
[----:B------:R-:W-:Y:S01]  /*5c50*/  FMUL.FTZ R24, R44, UR6 ;  /* 0x000000062c187c20 */ /* 0x000fe20008410000 */
[----:B------:R-:W-:Y:S01]  /*5c60*/  ISETP.GE.AND P4, PT, R2, UR22, PT ;  /* 0x0000001602007c0c */ /* 0x000fe2000bf86270 */
[----:B------:R-:W-:Y:S01]  /*5c70*/  FMUL.FTZ R25, R45, UR6 ;  /* 0x000000062d197c20 */ /* 0x000fe20008410000 */
[----:B------:R-:W-:Y:S01]  /*5c80*/  IADD3 R2, R22, 0x20, RZ ;  /* 0x0000002016027810 */ /* 0x000fe20007ffe0ff */
[----:B------:R-:W-:Y:S01]  /*5c90*/  FMUL.FTZ R72, R72, UR6 ;  /* 0x0000000648487c20 */ /* 0x000fe20008410000 */
[----:B------:R-:W-:Y:S01]  /*5ca0*/  VIADD R8, R22, 0x9 ;  /* 0x0000000916087836 */ /* 0x000fe20000000000 */
[----:B------:R-:W-:Y:S01]  /*5cb0*/  FSEL R36, R36, -INF , !P3 ;  /* 0xff80000024247808 */ /* 0x000fe20005800000 */
[----:B------:R-:W-:Y:S01]  /*5cc0*/  VIADD R9, R22, 0x10 ;  /* 0x0000001016097836 */ /* 0x000fe20000000000 */
[----:B------:R-:W-:Y:S01]  /*5cd0*/  FSEL R61, R61, -INF , !P3 ;  /* 0xff8000003d3d7808 */ /* 0x000fe20005800000 */
[----:B------:R-:W-:Y:S01]  /*5ce0*/  FMUL.FTZ R74, R74, UR6 ;  /* 0x000000064a4a7c20 */ /* 0x000fe20008410000 */
[----:B------:R-:W-:Y:S01]  /*5cf0*/  ISETP.GE.AND P2, PT, R8, UR22, PT ;  /* 0x0000001608007c0c */ /* 0x000fe2000bf46270 */
[----:B------:R-:W-:Y:S01]  /*5d00*/  HMMA.16816.F32.BF16 R84, R16, R10, R84 ;  /* 0x0000000a1054723c */ /* 0x000fe20000041854 */
[----:B------:R-:W-:Y:S01]  /*5d10*/  IADD3 R8, R22, 0x11, RZ ;  /* 0x0000001116087810 */ /* 0x000fe20007ffe0ff */
[----:B------:R-:W2:Y:S01]  /*5d20*/  MUFU.TANH R24, R24 ;  /* 0x0000001800187308 */ /* 0x000ea20000002400 */
[----:B------:R-:W-:Y:S01]  /*5d30*/  ISETP.GE.AND P3, PT, R2, UR22, PT ;  /* 0x0000001602007c0c */ /* 0x000fe2000bf66270 */
[----:B------:R-:W-:Y:S01]  /*5d40*/  VIADD R2, R22, 0x21 ;  /* 0x0000002116027836 */ /* 0x000fe20000000000 */
[----:B------:R-:W-:Y:S01]  /*5d50*/  ISETP.GE.AND P6, PT, R8, UR22, PT ;  /* 0x0000001608007c0c */ /* 0x000fe2000bfc6270 */
[----:B------:R-:W-:Y:S01]  /*5d60*/  VIADD R8, R22, 0x18 ;  /* 0x0000001816087836 */ /* 0x000fe20000000000 */
[----:B------:R-:W-:Y:S01]  /*5d70*/  FSEL R26, R49, -INF , !P5 ;  /* 0xff800000311a7808 */ /* 0x000fe20006800000 */
[----:B------:R-:W-:Y:S01]  /*5d80*/  FMUL.FTZ R56, R56, UR6 ;  /* 0x0000000638387c20 */ /* 0x000fe20008410000 */
[----:B-----5:R-:W-:Y:S01]  /*5d90*/  FSEL R17, R50, -INF , !P2 ;  /* 0xff80000032117808 */ /* 0x020fe20005000000 */
[----:B------:R-:W-:Y:S01]  /*5da0*/  MUFU.TANH R191, R72 ;  /* 0x0000004800bf7308 */ /* 0x000fe20000002400 */
[----:B------:R-:W-:Y:S01]  /*5db0*/  ISETP.GE.AND P5, PT, R8, UR22, PT ;  /* 0x0000001608007c0c */ /* 0x000fe2000bfa6270 */
[----:B------:R-:W-:Y:S01]  /*5dc0*/  FMUL.FTZ R57, R57, UR6 ;  /* 0x0000000639397c20 */ /* 0x000fe20008410000 */
[----:B------:R-:W-:Y:S01]  /*5dd0*/  FSEL R8, R12, -INF , !P2 ;  /* 0xff8000000c087808 */ /* 0x000fe20005000000 */
[----:B------:R-:W-:Y:S01]  /*5de0*/  FMUL.FTZ R58, R58, UR6 ;  /* 0x000000063a3a7c20 */ /* 0x000fe20008410000 */
[----:B------:R-:W-:Y:S01]  /*5df0*/  ISETP.GE.AND P2, PT, R2, UR22, PT ;  /* 0x0000001602007c0c */ /* 0x000fe2000bf46270 */
[----:B------:R-:W-:Y:S01]  /*5e00*/  VIADD R2, R22, 0x28 ;  /* 0x0000002816027836 */ /* 0x000fe20000000000 */
[----:B------:R-:W-:Y:S01]  /*5e10*/  ISETP.GE.AND P1, PT, R9, UR22, PT ;  /* 0x0000001609007c0c */ /* 0x000fe2000bf26270 */
[----:B------:R-:W4:Y:S01]  /*5e20*/  MUFU.TANH R190, R74 ;  /* 0x0000004a00be7308 */ /* 0x000f220000002400 */
[----:B------:R-:W-:Y:S01]  /*5e30*/  FMUL.FTZ R59, R59, UR6 ;  /* 0x000000063b3b7c20 */ /* 0x000fe20008410000 */
[----:B---3--:R-:W-:Y:S01]  /*5e40*/  FSEL R20, R38, -INF , !P6 ;  /* 0xff80000026147808 */ /* 0x008fe20007000000 */
[----:B------:R-:W-:Y:S01]  /*5e50*/  FMUL.FTZ R73, R73, UR6 ;  /* 0x0000000649497c20 */ /* 0x000fe20008410000 */
[----:B------:R-:W-:Y:S01]  /*5e60*/  FSEL R16, R51, -INF , !P1 ;  /* 0xff80000033107808 */ /* 0x000fe20004800000 */
[----:B------:R-:W-:Y:S01]  /*5e70*/  FMUL.FTZ R75, R75, UR6 ;  /* 0x000000064b4b7c20 */ /* 0x000fe20008410000 */
[----:B------:R-:W-:Y:S01]  /*5e80*/  FSEL R15, R13, -INF , !P1 ;  /* 0xff8000000d0f7808 */ /* 0x000fe20004800000 */
[----:B------:R-:W-:Y:S01]  /*5e90*/  FMUL.FTZ R68, R68, UR6 ;  /* 0x0000000644447c20 */ /* 0x000fe20008410000 */
[----:B------:R-:W3:Y:S01]  /*5ea0*/  MUFU.TANH R25, R25 ;  /* 0x0000001900197308 */ /* 0x000ee20000002400 */
[----:B------:R-:W-:Y:S01]  /*5eb0*/  ISETP.GE.AND P1, PT, R2, UR22, PT ;  /* 0x0000001602007c0c */ /* 0x000fe2000bf26270 */
[----:B------:R-:W-:Y:S01]  /*5ec0*/  FMUL.FTZ R69, R69, UR6 ;  /* 0x0000000645457c20 */ /* 0x000fe20008410000 */
[----:B------:R-:W-:Y:S01]  /*5ed0*/  IADD3 R2, R22, 0x29, RZ ;  /* 0x0000002916027810 */ /* 0x000fe20007ffe0ff */
[----:B------:R-:W-:Y:S01]  /*5ee0*/  FMUL.FTZ R70, R70, UR6 ;  /* 0x0000000646467c20 */ /* 0x000fe20008410000 */
[----:B------:R-:W-:Y:S01]  /*5ef0*/  FSEL R13, R37, -INF , !P6 ;  /* 0xff800000250d7808 */ /* 0x000fe20007000000 */
[----:B------:R-:W-:Y:S01]  /*5f00*/  FMUL.FTZ R71, R71, UR6 ;  /* 0x0000000647477c20 */ /* 0x000fe20008410000 */
[----:B------:R-:W-:Y:S01]  /*5f10*/  ISETP.GE.AND P6, PT, R2, UR22, PT ;  /* 0x0000001602007c0c */ /* 0x000fe2000bfc6270 */
[----:B------:R-:W5:Y:S01]  /*5f20*/  MUFU.TANH R193, R56 ;  /* 0x0000003800c17308 */ /* 0x000f620000002400 */
[----:B------:R-:W-:-:S02]  /*5f30*/  VIADD R2, R22, 0x30 ;  /* 0x0000003016027836 */ /* 0x000fc40000000000 */
[----:B------:R-:W-:Y:S01]  /*5f40*/  FMUL.FTZ R84, R84, UR6 ;  /* 0x0000000654547c20 */ /* 0x000fe20008410000 */
[----:B------:R-:W-:Y:S01]  /*5f50*/  FMUL.FTZ R86, R86, UR6 ;  /* 0x0000000656567c20 */ /* 0x000fe20008410000 */
[----:B------:R-:W-:Y:S01]  /*5f60*/  FMUL.FTZ R85, R85, UR6 ;  /* 0x0000000655557c20 */ /* 0x000fe20008410000 */
[----:B------:R-:W-:Y:S01]  /*5f70*/  FMUL.FTZ R87, R87, UR6 ;  /* 0x0000000657577c20 */ /* 0x000fe20008410000 */
[----:B-1----:R-:W-:Y:S01]  /*5f80*/  FSEL R14, R14, -INF , !P5 ;  /* 0xff8000000e0e7808 */ /* 0x002fe20006800000 */
[----:B------:R-:W1:Y:S01]  /*5f90*/  MUFU.TANH R187, R57 ;  /* 0x0000003900bb7308 */ /* 0x000e620000002400 */
[----:B--2---:R-:W-:Y:S02]  /*5fa0*/  FSEL R11, R24, -INF , !P5 ;  /* 0xff800000180b7808 */ /* 0x004fe40006800000 */
[----:B------:R-:W-:Y:S01]  /*5fb0*/  ISETP.GE.AND P5, PT, R2, UR22, PT ;  /* 0x0000001602007c0c */ /* 0x000fe2000bfa6270 */
[----:B------:R-:W-:Y:S01]  /*5fc0*/  VIADD R2, R22, 0x31 ;  /* 0x0000003116027836 */ /* 0x000fe20000000000 */
[----:B----4-:R-:W-:-:S02]  /*5fd0*/  FSEL R190, R190, -INF , !P1 ;  /* 0xff800000bebe7808 */ /* 0x010fc40004800000 */
[----:B------:R-:W-:Y:S01]  /*5fe0*/  FSEL R191, R191, -INF , !P1 ;  /* 0xff800000bfbf7808 */ /* 0x000fe20004800000 */
[----:B------:R-:W2:Y:S01]  /*5ff0*/  MUFU.TANH R188, R58 ;  /* 0x0000003a00bc7308 */ /* 0x000ea20000002400 */
[----:B------:R-:W-:Y:S02]  /*6000*/  PLOP3.LUT P1, PT, PT, PT, UP0, 0x80, 0x0 ;  /* 0x000000000000781c */ /* 0x000fe40003f2f008 */
[----:B------:R-:W-:Y:S02]  /*6010*/  FSEL R12, R39, -INF , !P4 ;  /* 0xff800000270c7808 */ /* 0x000fe40006000000 */
[----:B---3--:R-:W-:Y:S02]  /*6020*/  FSEL R9, R25, -INF , !P4 ;  /* 0xff80000019097808 */ /* 0x008fe40006000000 */
[----:B------:R-:W-:Y:S01]  /*6030*/  ISETP.GE.AND P4, PT, R2, UR22, PT ;  /* 0x0000001602007c0c */ /* 0x000fe2000bf86270 */
[----:B------:R-:W3:Y:S01]  /*6040*/  MUFU.TANH R206, R59 ;  /* 0x0000003b00ce7308 */ /* 0x000ee20000002400 */
[C---:B------:R-:W-:Y:S01]  /*6050*/  IADD3 R2, R22.reuse, 0x38, RZ ;  /* 0x0000003816027810 */ /* 0x040fe20007ffe0ff */
[----:B------:R-:W-:Y:S01]  /*6060*/  VIADD R22, R22, 0x39 ;  /* 0x0000003916167836 */ /* 0x000fe20000000000 */
[----:B-----5:R-:W-:-:S02]  /*6070*/  FSEL R193, R193, -INF , !P3 ;  /* 0xff800000c1c17808 */ /* 0x020fc40005800000 */
[----:B-1----:R-:W-:-:S03]  /*6080*/  FSEL R187, R187, -INF , !P2 ;  /* 0xff800000bbbb7808 */ /* 0x002fc60005000000 */
        /* <DEDUP_REMOVED lines=47> */
[----:B------:R-:W-:Y:S01]  /*6380*/  IMAD R19, R2, R19, R18 ;  /* 0x0000001302137224 */ /* 0x000fe200078e0212 */
        /* <DEDUP_REMOVED lines=34> */
[----:B------:R-:W-:Y:S02]  /*65b0*/  IMAD R19, R10, UR6, RZ ;  /* 0x000000060a137c24 */ /* 0x000fe4000f8e02ff */
[----:B------:R-:W-:-:S04]  /*65c0*/  IMAD.WIDE.U32 R22, R18, UR6, R22 ;  /* 0x0000000612167c25 */ /* 0x000fc8000f8e0016 */
[----:B------:R-:W-:Y:S02]  /*65d0*/  IMAD R19, R18, UR7, R19 ;  /* 0x0000000712137c24 */ /* 0x000fe4000f8e0213 */
[----:B------:R-:W-:-:S03]  /*65e0*/  IMAD.MOV.U32 R10, RZ, RZ, R22 ;  /* 0x000000ffff0a7224 */ /* 0x000fc600078e0016 */
[----:B------:R-:W-:Y:S01]  /*65f0*/  IADD3 R25, R23, R19, RZ ;  /* 0x0000001317197210 */ /* 0x000fe20007ffe0ff */
[----:B------:R-:W-:Y:S06]  /*6600*/  BRA `(.L_x_1609) ;  /* 0x0000000000107947 */ /* 0x000fec0003800000 */
.L_x_1608:
[----:B------:R-:W-:-:S04]  /*6610*/  ULEA UR10, -UR10, URZ, 0x6 ;  /* 0x0000003f0a0a7291 */ /* 0x000fc8000f8e313f */
[----:B------:R-:W-:Y:S02]  /*6620*/  USHF.R.S32.HI UR6, URZ, 0x1f, UR10 ;  /* 0x0000001f3f067899 */ /* 0x000fe4000801140a */
[----:B------:R-:W-:-:S04]  /*6630*/  MOV R10, UR10 ;  /* 0x0000000a000a7c02 */ /* 0x000fc80008000f00 */
[----:B------:R-:W-:-:S07]  /*6640*/  MOV R25, UR6 ;  /* 0x0000000600197c02 */ /* 0x000fce0008000f00 */
.L_x_1609:
        /* <DEDUP_REMOVED lines=167> */
[----:B-1----:R-:W-:-:S04]  /*70c0*/  LEA R2, P2, R4, UR6, 0x1 ;  /* 0x0000000604027c11 */ /* 0x002fc8000f8408ff */
[----:B------:R-:W-:-:S05]  /*70d0*/  LEA.HI.X R3, R4, UR7, R37, 0x1, P2 ;  /* 0x0000000704037c11 */ /* 0x000fca00090f0c25 */
[----:B------:R-:W-:Y:S01]  /*70e0*/  @!PT LDS RZ, [RZ] ;  /* 0x00000000fffff984 */ /* 0x000fe20000000800 */
[----:B------:R-:W-:Y:S01]  /*70f0*/  @!PT LDS RZ, [RZ] ;  /* 0x00000000fffff984 */ /* 0x000fe20000000800 */
[----:B------:R-:W-:Y:S01]  /*7100*/  @!PT LDS RZ, [RZ] ;  /* 0x00000000fffff984 */ /* 0x000fe20000000800 */
[----:B------:R2:W-:Y:S04]  /*7110*/  LDGSTS.E.BYPASS.LTC128B.128 [R243+0xf800], desc[UR20][R2.64+0x180] ;  /* 0x0f80018002f37fae */ /* 0x0005e8000b901d54 */
.L_x_1611:
[----:B------:R-:W-:Y:S05]  /*7120*/  BSYNC B0 ;  /* 0x0000000000007941 */ /* 0x000fea0003800000 */
.L_x_1610:
[----:B------:R-:W0:Y:S01]  /*7130*/  LDGDEPBAR ;  /* 0x00000000000079af */ /* 0x000e220000000000 */
[----:B------:R-:W-:-:S04]  /*7140*/  IADD3 R165, P2, R10, R165, RZ ;  /* 0x000000a50aa57210 */ /* 0x000fc80007f5e0ff */
[----:B------:R-:W-:-:S09]  /*7150*/  IADD3.X R166, R25, R166, RZ, P2, !PT ;  /* 0x000000a619a67210 */ /* 0x000fd200017fe4ff */
.L_x_1607:
[----:B------:R-:W-:Y:S01]  /*7160*/  FMNMX.FTZ R4, R27, R21, !PT ;  /* 0x000000151b047209 */ /* 0x000fe20007810000 */
[----:B------:R-:W-:Y:S01]  /*7170*/  ULDC UR6, c[0x0][0x2ec] ;  /* 0x0000bb0000067ab9 */ /* 0x000fe20000000800 */
[----:B-1----:R-:W-:Y:S02]  /*7180*/  FMNMX.FTZ R23, R26, R60, !PT ;  /* 0x0000003c1a177209 */ /* 0x002fe40007810000 */
        /* <DEDUP_REMOVED lines=31> */
[----:B--2---:R-:W2:Y:S01]  /*7380*/  SHFL.BFLY PT, R2, R23, 0x2, 0x1f ;  /* 0x0c401f0017027f89 */ /* 0x004ea200000e0000 */
        /* <DEDUP_REMOVED lines=13> */
[----:B------:R-:W5:Y:S04]  /*7460*/  LDSM.16.MT88.4 R64, [R232+0x12000] ;  /* 0x01200000e840783b */ /* 0x000f680000004200 */
[----:B------:R-:W5:Y:S01]  /*7470*/  LDSM.16.MT88.4 R72, [R236+0x14000] ;  /* 0x01400000ec48783b */ /* 0x000f620000004200 */
[----:B-1----:R-:W-:-:S03]  /*7480*/  FMNMX.FTZ R164, R19, R164, !PT ;  /* 0x000000a413a47209 */ /* 0x002fc60007810000 */
[----:B------:R-:W1:Y:S01]  /*7490*/  LDSM.16.MT88.4 R80, [R234+0x14000] ;  /* 0x01400000ea50783b */ /* 0x000e620000004200 */
[----:B--2---:R-:W-:Y:S01]  /*74a0*/  FMNMX.FTZ R3, R2, R3, !PT ;  /* 0x0000000302037209 */ /* 0x004fe20007810000 */
[C---:B------:R-:W-:Y:S01]  /*74b0*/  FMUL.FTZ R202, R164.reuse, UR6 ;  /* 0x00000006a4ca7c20 */ /* 0x040fe20008410000 */
[----:B------:R-:W-:Y:S01]  /*74c0*/  FSETP.NEU.FTZ.AND P2, PT, R164, -INF , PT ;  /* 0xff800000a400780b */ /* 0x000fe20003f5d000 */
[----:B------:R-:W2:Y:S02]  /*74d0*/  LDSM.16.MT88.4 R88, [R233+0x14000] ;  /* 0x01400000e958783b */ /* 0x000ea40000004200 */
[C---:B------:R-:W-:Y:S01]  /*74e0*/  FMUL.FTZ R197, R3.reuse, UR6 ;  /* 0x0000000603c57c20 */ /* 0x040fe20008410000 */
[----:B------:R-:W-:Y:S01]  /*74f0*/  FSEL R202, R202, RZ, P2 ;  /* 0x000000ffcaca7208 */ /* 0x000fe20001000000 */
[----:B------:R-:W2:Y:S01]  /*7500*/  LDSM.16.MT88.4 R96, [R232+0x14000] ;  /* 0x01400000e860783b */ /* 0x000ea20000004200 */
[----:B------:R-:W-:-:S03]  /*7510*/  FSETP.NEU.FTZ.AND P2, PT, R3, -INF , PT ;  /* 0xff8000000300780b */ /* 0x000fc60003f5d000 */
[----:B------:R-:W2:Y:S01]  /*7520*/  LDSM.16.MT88.4 R104, [R236+0x16000] ;  /* 0x01600000ec68783b */ /* 0x000ea20000004200 */
[----:B------:R-:W-:Y:S01]  /*7530*/  FSEL R197, R197, RZ, P2 ;  /* 0x000000ffc5c57208 */ /* 0x000fe20001000000 */
[--C-:B------:R-:W-:Y:S01]  /*7540*/  FFMA.FTZ R173, R11, UR6, -R202.reuse ;  /* 0x000000060bad7c23 */ /* 0x100fe200080108ca */
[--C-:B------:R-:W-:Y:S01]  /*7550*/  FFMA.FTZ R2, R9, UR6, -R202.reuse ;  /* 0x0000000609027c23 */ /* 0x100fe200080108ca */
[----:B------:R-:W2:Y:S01]  /*7560*/  LDSM.16.MT88.4 R112, [R234+0x16000] ;  /* 0x01600000ea70783b */ /* 0x000ea20000004200 */
[--C-:B------:R-:W-:Y:S01]  /*7570*/  FFMA.FTZ R183, R27, UR6, -R202.reuse ;  /* 0x000000061bb77c23 */ /* 0x100fe200080108ca */
        /* <DEDUP_REMOVED lines=9> */
[----:B------:R-:W-:Y:S01]  /*7610*/  MUFU.EX2 R183, R183 ;  /* 0x000000b700b77308 */ /* 0x000fe20000000800 */
[----:B------:R-:W2:Y:S01]  /*7620*/  LDSM.16.MT88.4 R4, [R234+0x10800] ;  /* 0x01080000ea04783b */ /* 0x000ea20000004200 */
[--C-:B------:R-:W-:Y:S01]  /*7630*/  FFMA.FTZ R177, R15, UR6, -R202.reuse ;  /* 0x000000060fb17c23 */ /* 0x100fe200080108ca */
[--C-:B------:R-:W-:Y:S01]  /*7640*/  FFMA.FTZ R174, R13, UR6, -R202.reuse ;  /* 0x000000060dae7c23 */ /* 0x100fe200080108ca */
[--C-:B------:R-:W-:Y:S01]  /*7650*/  FFMA.FTZ R167, R14, UR6, -R197.reuse ;  /* 0x000000060ea77c23 */ /* 0x100fe200080108c5 */
[--C-:B------:R-:W-:Y:S01]  /*7660*/  FFMA.FTZ R0, R12, UR6, -R197.reuse ;  /* 0x000000060c007c23 */ /* 0x100fe200080108c5 */
[--C-:B------:R-:W-:Y:S01]  /*7670*/  FFMA.FTZ R175, R16, UR6, -R197.reuse ;  /* 0x0000000610af7c23 */ /* 0x100fe200080108c5 */
[----:B------:R-:W2:Y:S01]  /*7680*/  LDSM.16.MT88.4 R12, [R236+0x12800] ;  /* 0x01280000ec0c783b */ /* 0x000ea20000004200 */
[----:B------:R-:W3:Y:S01]  /*7690*/  MUFU.EX2 R180, R180 ;  /* 0x000000b400b47308 */ /* 0x000ee20000000800 */
[--C-:B------:R-:W-:Y:S01]  /*76a0*/  FFMA.FTZ R172, R20, UR6, -R197.reuse ;  /* 0x0000000614ac7c23 */ /* 0x100fe200080108c5 */
[--C-:B------:R-:W-:Y:S01]  /*76b0*/  FFMA.FTZ R184, R193, UR6, -R202.reuse ;  /* 0x00000006c1b87c23 */ /* 0x100fe200080108ca */
[----:B------:R-:W2:Y:S01]  /*76c0*/  LDSM.16.MT88.4 R16, [R236+0x10800] ;  /* 0x01080000ec10783b */ /* 0x000ea20000004200 */
[--C-:B------:R-:W-:Y:S01]  /*76d0*/  FFMA.FTZ R186, R191, UR6, -R202.reuse ;  /* 0x00000006bfba7c23 */ /* 0x100fe200080108ca */
[--C-:B------:R-:W-:Y:S01]  /*76e0*/  FFMA.FTZ R187, R187, UR6, -R202.reuse ;  /* 0x00000006bbbb7c23 */ /* 0x100fe200080108ca */
[--C-:B------:R-:W-:Y:S01]  /*76f0*/  FFMA.FTZ R189, R189, UR6, -R202.reuse ;  /* 0x00000006bdbd7c23 */ /* 0x100fe200080108ca */
[----:B------:R-:W-:Y:S01]  /*7700*/  LDSM.16.MT88.4 R32, [R232+0x10800] ;  /* 0x01080000e820783b */ /* 0x000fe20000004200 */
[----:B------:R-:W-:Y:S01]  /*7710*/  MUFU.EX2 R179, R179 ;  /* 0x000000b300b37308 */ /* 0x000fe20000000800 */
[--C-:B------:R-:W-:Y:S01]  /*7720*/  FFMA.FTZ R188, R188, UR6, -R197.reuse ;  /* 0x00000006bcbc7c23 */ /* 0x100fe200080108c5 */
[--C-:B------:R-:W-:Y:S01]  /*7730*/  FFMA.FTZ R191, R206, UR6, -R197.reuse ;  /* 0x00000006cebf7c23 */ /* 0x100fe200080108c5 */
[----:B------:R-:W-:Y:S01]  /*7740*/  LDSM.16.MT88.4 R28, [R234+0x12800] ;  /* 0x01280000ea1c783b */ /* 0x000fe20000004200 */
[--C-:B------:R-:W-:Y:S01]  /*7750*/  FFMA.FTZ R190, R190, UR6, -R197.reuse ;  /* 0x00000006bebe7c23 */ /* 0x100fe200080108c5 */
[--C-:B------:R-:W-:Y:S01]  /*7760*/  FFMA.FTZ R193, R204, UR6, -R197.reuse ;  /* 0x00000006ccc17c23 */ /* 0x100fe200080108c5 */
[--C-:B------:R-:W-:Y:S01]  /*7770*/  FFMA.FTZ R252, R199, UR6, -R202.reuse ;  /* 0x00000006c7fc7c23 */ /* 0x100fe200080108ca */
[----:B------:R-:W-:Y:S01]  /*7780*/  LDSM.16.MT88.4 R24, [R233+0x12800] ;  /* 0x01280000e918783b */ /* 0x000fe20000004200 */
[----:B------:R-:W4:Y:S01]  /*7790*/  MUFU.EX2 R176, R176 ;  /* 0x000000b000b07308 */ /* 0x000f220000000800 */
[----:B---3--:R-:W-:Y:S01]  /*77a0*/  F2FP.BF16.F32.PACK_AB R128, R180, R183 ;  /* 0x000000b7b480723e */ /* 0x008fe200000010ff */
[--C-:B------:R-:W-:Y:S01]  /*77b0*/  FFMA.FTZ R204, R205, UR6, -R202.reuse ;  /* 0x00000006cdcc7c23 */ /* 0x100fe200080108ca */
[----:B------:R-:W-:Y:S01]  /*77c0*/  LDSM.16.MT88.4 R168, [R233+0x10800] ;  /* 0x01080000e9a8783b */ /* 0x000fe20000004200 */
[--C-:B------:R-:W-:Y:S01]  /*77d0*/  FFMA.FTZ R203, R203, UR6, -R202.reuse ;  /* 0x00000006cbcb7c23 */ /* 0x100fe200080108ca */
[----:B------:R-:W-:Y:S01]  /*77e0*/  FFMA.FTZ R201, R201, UR6, -R202 ;  /* 0x00000006c9c97c23 */ /* 0x000fe200080108ca */
[--C-:B------:R-:W-:Y:S01]  /*77f0*/  FFMA.FTZ R199, R200, UR6, -R197.reuse ;  /* 0x00000006c8c77c23 */ /* 0x100fe200080108c5 */
[--C-:B------:R-:W-:Y:S01]  /*7800*/  FFMA.FTZ R198, R198, UR6, -R197.reuse ;  /* 0x00000006c6c67c23 */ /* 0x100fe200080108c5 */
[----:B------:R-:W-:Y:S01]  /*7810*/  MUFU.EX2 R182, R182 ;  /* 0x000000b600b67308 */ /* 0x000fe20000000800 */
[--C-:B------:R-:W-:Y:S01]  /*7820*/  FFMA.FTZ R196, R196, UR6, -R197.reuse ;  /* 0x00000006c4c47c23 */ /* 0x100fe200080108c5 */
[----:B------:R-:W-:Y:S01]  /*7830*/  FFMA.FTZ R251, R192, UR6, -R197 ;  /* 0x00000006c0fb7c23 */ /* 0x000fe200080108c5 */
[----:B------:R-:W-:Y:S01]  /*7840*/  FADD.FTZ R180, R183, R180 ;  /* 0x000000b4b7b47221 */ /* 0x000fe20000010000 */
[----:B------:R-:W-:-:S02]  /*7850*/  ULDC.64 UR6, c[0x0][0x218] ;  /* 0x0000860000067ab9 */ /* 0x000fc40000000a00 */
[----:B------:R-:W-:Y:S02]  /*7860*/  LEA R250, P2, R165, UR6, 0x1 ;  /* 0x00000006a5fa7c11 */ /* 0x000fe4000f8408ff */
[----:B------:R-:W3:Y:S01]  /*7870*/  MUFU.EX2 R185, R185 ;  /* 0x000000b900b97308 */ /* 0x000ee20000000800 */
[----:B----4-:R-:W-:Y:S01]  /*7880*/  F2FP.BF16.F32.PACK_AB R130, R176, R179 ;  /* 0x000000b3b082723e */ /* 0x010fe200000010ff */
[----:B------:R-:W-:Y:S01]  /*7890*/  FADD.FTZ R179, R179, R180 ;  /* 0x000000b4b3b37221 */ /* 0x000fe20000010000 */
[----:B------:R-:W-:-:S03]  /*78a0*/  LEA.HI.X R249, R165, UR7, R166, 0x1, P2 ;  /* 0x00000007a5f97c11 */ /* 0x000fc600090f0ca6 */
[----:B------:R-:W-:Y:S02]  /*78b0*/  FADD.FTZ R176, R176, R179 ;  /* 0x000000b3b0b07221 */ /* 0x000fe40000010000 */
[----:B------:R-:W-:Y:S08]  /*78c0*/  MUFU.EX2 R181, R181 ;  /* 0x000000b500b57308 */ /* 0x000ff00000000800 */
[----:B------:R-:W4:Y:S01]  /*78d0*/  MUFU.EX2 R178, R178 ;  /* 0x000000b200b27308 */ /* 0x000f220000000800 */
[----:B---3--:R-:W-:Y:S01]  /*78e0*/  F2FP.BF16.F32.PACK_AB R129, R185, R182 ;  /* 0x000000b6b981723e */ /* 0x008fe200000010ff */
[----:B------:R-:W-:-:S06]  /*78f0*/  FADD.FTZ R182, R182, R185 ;  /* 0x000000b9b6b67221 */ /* 0x000fcc0000010000 */
[----:B------:R-:W-:Y:S08]  /*7900*/  MUFU.EX2 R177, R177 ;  /* 0x000000b100b17308 */ /* 0x000ff00000000800 */
[----:B------:R-:W3:Y:S01]  /*7910*/  MUFU.EX2 R174, R174 ;  /* 0x000000ae00ae7308 */ /* 0x000ee20000000800 */
[----:B----4-:R-:W-:Y:S01]  /*7920*/  F2FP.BF16.F32.PACK_AB R131, R178, R181 ;  /* 0x000000b5b283723e */ /* 0x010fe200000010ff */
[----:B------:R-:W-:-:S04]  /*7930*/  FADD.FTZ R181, R181, R182 ;  /* 0x000000b6b5b57221 */ /* 0x000fc80000010000 */
[----:B------:R-:W-:Y:S02]  /*7940*/  FADD.FTZ R178, R178, R181 ;  /* 0x000000b5b2b27221 */ /* 0x000fe40000010000 */
[C---:B------:R-:W-:Y:S01]  /*7950*/  HMMA.16816.F32.BF16 R160, R128.reuse, R156, RZ ;  /* 0x0000009c80a0723c */ /* 0x040fe200000418ff */
[----:B------:R-:W-:Y:S05]  /*7960*/  MUFU.EX2 R173, R173 ;  /* 0x000000ad00ad7308 */ /* 0x000fea0000000800 */
[C---:B------:R-:W-:Y:S03]  /*7970*/  HMMA.16816.F32.BF16 R152, R128.reuse, R148, RZ ;  /* 0x000000948098723c */ /* 0x040fe600000418ff */
[----:B------:R-:W4:Y:S01]  /*7980*/  MUFU.EX2 R2, R2 ;  /* 0x0000000200027308 */ /* 0x000f220000000800 */
[C---:B---3--:R-:W-:Y:S01]  /*7990*/  F2FP.BF16.F32.PACK_AB R20, R174.reuse, R177 ;  /* 0x000000b1ae14723e */ /* 0x048fe200000010ff */
[----:B------:R-:W-:Y:S01]  /*79a0*/  FADD.FTZ R177, R177, R176 ;  /* 0x000000b0b1b17221 */ /* 0x000fe20000010000 */
[----:B------:R-:W-:Y:S03]  /*79b0*/  HMMA.16816.F32.BF16 R144, R128, R140, RZ ;  /* 0x0000008c8090723c */ /* 0x000fe600000418ff */
[----:B------:R-:W-:-:S02]  /*79c0*/  FADD.FTZ R174, R174, R177 ;  /* 0x000000b1aeae7221 */ /* 0x000fc40000010000 */
[----:B------:R-:W-:Y:S01]  /*79d0*/  MUFU.EX2 R175, R175 ;  /* 0x000000af00af7308 */ /* 0x000fe20000000800 */
[C---:B------:R-:W-:Y:S06]  /*79e0*/  HMMA.16816.F32.BF16 R136, R128.reuse, R132, RZ ;  /* 0x000000848088723c */ /* 0x040fec00000418ff */
[----:B------:R-:W-:Y:S01]  /*79f0*/  HMMA.16816.F32.BF16 R36, R128, R40, RZ ;  /* 0x000000288024723c */ /* 0x000fe200000418ff */
[----:B------:R-:W3:Y:S01]  /*7a00*/  MUFU.EX2 R172, R172 ;  /* 0x000000ac00ac7308 */ /* 0x000ee20000000800 */
[----:B----4-:R-:W-:Y:S01]  /*7a10*/  F2FP.BF16.F32.PACK_AB R22, R2, R173 ;  /* 0x000000ad0216723e */ /* 0x010fe200000010ff */
[----:B------:R-:W-:-:S03]  /*7a20*/  FADD.FTZ R173, R173, R174 ;  /* 0x000000aeadad7221 */ /* 0x000fc60000010000 */
[C---:B------:R-:W-:Y:S01]  /*7a30*/  HMMA.16816.F32.BF16 R44, R128.reuse, R48, RZ ;  /* 0x00000030802c723c */ /* 0x040fe200000418ff */
[----:B------:R-:W-:Y:S02]  /*7a40*/  FADD.FTZ R173, R2, R173 ;  /* 0x000000ad02ad7221 */ /* 0x000fe40000010000 */
[----:B------:R-:W-:Y:S03]  /*7a50*/  MUFU.EX2 R167, R167 ;  /* 0x000000a700a77308 */ /* 0x000fe60000000800 */
[C---:B------:R-:W-:Y:S05]  /*7a60*/  HMMA.16816.F32.BF16 R52, R128.reuse, R56, RZ ;  /* 0x000000388034723c */ /* 0x040fea00000418ff */
[----:B------:R-:W4:Y:S01]  /*7a70*/  MUFU.EX2 R0, R0 ;  /* 0x0000000000007308 */ /* 0x000f220000000800 */
[----:B-----5:R-:W-:Y:S01]  /*7a80*/  HMMA.16816.F32.BF16 R60, R128, R64, RZ ;  /* 0x00000040803c723c */ /* 0x020fe200000418ff */
[----:B---3--:R-:W-:Y:S01]  /*7a90*/  F2FP.BF16.F32.PACK_AB R21, R172, R175 ;  /* 0x000000afac15723e */ /* 0x008fe200000010ff */
[----:B------:R-:W-:-:S04]  /*7aa0*/  FADD.FTZ R175, R175, R178 ;  /* 0x000000b2afaf7221 */ /* 0x000fc80000010000 */
[----:B------:R-:W-:Y:S01]  /*7ab0*/  HMMA.16816.F32.BF16 R68, R128, R72, RZ ;  /* 0x000000488044723c */ /* 0x000fe200000418ff */
[----:B------:R-:W-:Y:S01]  /*7ac0*/  MUFU.EX2 R184, R184 ;  /* 0x000000b800b87308 */ /* 0x000fe20000000800 */
[----:B------:R-:W-:-:S04]  /*7ad0*/  FADD.FTZ R172, R172, R175 ;  /* 0x000000afacac7221 */ /* 0x000fc80000010000 */
[C---:B-1----:R-:W-:Y:S03]  /*7ae0*/  HMMA.16816.F32.BF16 R76, R128.reuse, R80, RZ ;  /* 0x00000050804c723c */ /* 0x042fe600000418ff */
[----:B------:R-:W1:Y:S01]  /*7af0*/  MUFU.EX2 R187, R187 ;  /* 0x000000bb00bb7308 */ /* 0x000e620000000800 */
[C---:B----4-:R-:W-:Y:S01]  /*7b00*/  F2FP.BF16.F32.PACK_AB R23, R0.reuse, R167 ;  /* 0x000000a70017723e */ /* 0x050fe200000010ff */
[----:B------:R-:W-:Y:S01]  /*7b10*/  FADD.FTZ R167, R167, R172 ;  /* 0x000000aca7a77221 */ /* 0x000fe20000010000 */
[C---:B--2---:R-:W-:Y:S03]  /*7b20*/  HMMA.16816.F32.BF16 R84, R128.reuse, R88, RZ ;  /* 0x000000588054723c */ /* 0x044fe600000418ff */
[----:B------:R-:W-:Y:S02]  /*7b30*/  FADD.FTZ R167, R0, R167 ;  /* 0x000000a700a77221 */ /* 0x000fe40000010000 */
[----:B------:R-:W-:Y:S01]  /*7b40*/  MUFU.EX2 R186, R186 ;  /* 0x000000ba00ba7308 */ /* 0x000fe20000000800 */
[C---:B------:R-:W-:Y:S06]  /*7b50*/  HMMA.16816.F32.BF16 R92, R128.reuse, R96, RZ ;  /* 0x00000060805c723c */ /* 0x040fec00000418ff */
[C---:B------:R-:W-:Y:S01]  /*7b60*/  HMMA.16816.F32.BF16 R100, R128.reuse, R104, RZ ;  /* 0x000000688064723c */ /* 0x040fe200000418ff */
[----:B------:R-:W-:Y:S05]  /*7b70*/  MUFU.EX2 R189, R189 ;  /* 0x000000bd00bd7308 */ /* 0x000fea0000000800 */
[C---:B------:R-:W-:Y:S03]  /*7b80*/  HMMA.16816.F32.BF16 R108, R128.reuse, R112, RZ ;  /* 0x00000070806c723c */ /* 0x040fe600000418ff */
[----:B------:R-:W-:Y:S03]  /*7b90*/  MUFU.EX2 R188, R188 ;  /* 0x000000bc00bc7308 */ /* 0x000fe60000000800 */
[C---:B------:R-:W-:Y:S05]  /*7ba0*/  HMMA.16816.F32.BF16 R116, R128.reuse, R120, RZ ;  /* 0x000000788074723c */ /* 0x040fea00000418ff */
        /* <DEDUP_REMOVED lines=10> */
[----:B------:R-:W4:Y:S05]  /*7c50*/  MUFU.EX2 R203, R203 ;  /* 0x000000cb00cb7308 */ /* 0x000f2a0000000800 */
        /* <DEDUP_REMOVED lines=15> */
[C---:B------:R-:W-:Y:S06]  /*7d50*/  HMMA.16816.F32.BF16 R124, R128.reuse, R8, RZ ;  /* 0x00000008807c723c */ /* 0x040fec00000418ff */
[----:B------:R-:W-:Y:S01]  /*7d60*/  HMMA.16816.F32.BF16 R128, R128, R10, RZ ;  /* 0x0000000a8080723c */ /* 0x000fe200000418ff */
[----:B------:R-:W1:Y:S05]  /*7d70*/  LDSM.16.MT88.4 R8, [R232+0x12800] ;  /* 0x01280000e808783b */ /* 0x000e6a0000004200 */
[C---:B------:R-:W-:Y:S06]  /*7d80*/  HMMA.16816.F32.BF16 R152, R20.reuse, R4, R152 ;  /* 0x000000041498723c */ /* 0x040fec0000041898 */
[C---:B------:R-:W-:Y:S01]  /*7d90*/  HMMA.16816.F32.BF16 R148, R20.reuse, R6, R148 ;  /* 0x000000061494723c */ /* 0x040fe20000041894 */
[----:B------:R-:W2:Y:S05]  /*7da0*/  LDSM.16.MT88.4 R4, [R234+0x14800] ;  /* 0x01480000ea04783b */ /* 0x000eaa0000004200 */
[C---:B------:R-:W-:Y:S06]  /*7db0*/  HMMA.16816.F32.BF16 R36, R20.reuse, R12, R36 ;  /* 0x0000000c1424723c */ /* 0x040fec0000041824 */
[C---:B------:R-:W-:Y:S01]  /*7dc0*/  HMMA.16816.F32.BF16 R40, R20.reuse, R14, R40 ;  /* 0x0000000e1428723c */ /* 0x040fe20000041828 */
[----:B------:R-:W3:Y:S05]  /*7dd0*/  LDSM.16.MT88.4 R12, [R233+0x14800] ;  /* 0x01480000e90c783b */ /* 0x000eea0000004200 */
[C---:B------:R-:W-:Y:S06]  /*7de0*/  HMMA.16816.F32.BF16 R160, R20.reuse, R16, R160 ;  /* 0x0000001014a0723c */ /* 0x040fec00000418a0 */
[C---:B------:R-:W-:Y:S01]  /*7df0*/  HMMA.16816.F32.BF16 R156, R20.reuse, R18, R156 ;  /* 0x00000012149c723c */ /* 0x040fe2000004189c */
[----:B------:R-:W-:Y:S05]  /*7e00*/  LDSM.16.MT88.4 R16, [R236+0x14800] ;  /* 0x01480000ec10783b */ /* 0x000fea0000004200 */
        /* <DEDUP_REMOVED lines=23> */
[----:B------:R-:W5:Y:S05]  /*7f80*/  LDSM.16.MT88.4 R16, [R233+0x11000] ;  /* 0x01100000e910783b */ /* 0x000f6a0000004200 */
[C---:B--2---:R-:W-:Y:S06]  /*7f90*/  HMMA.16816.F32.BF16 R116, R20.reuse, R4, R116 ;  /* 0x000000041474723c */ /* 0x044fec0000041874 */
        /* <DEDUP_REMOVED lines=14> */
[----:B---3--:R-:W-:Y:S01]  /*8080*/  HMMA.16816.F32.BF16 R160, R4, R12, R160 ;  /* 0x0000000c04a0723c */ /* 0x008fe200000418a0 */
[----:B------:R-:W-:Y:S01]  /*8090*/  FADD.FTZ R189, R189, R186 ;  /* 0x000000babdbd7221 */ /* 0x000fe20000010000 */
[----:B------:R-:W-:-:S04]  /*80a0*/  FADD.FTZ R190, R193, R190 ;  /* 0x000000bec1be7221 */ /* 0x000fc80000010000 */
[C---:B------:R-:W-:Y:S01]  /*80b0*/  HMMA.16816.F32.BF16 R156, R4.reuse, R14, R156 ;  /* 0x0000000e049c723c */ /* 0x040fe2000004189c */
[----:B------:R-:W2:Y:S05]  /*80c0*/  LDSM.16.MT88.4 R12, [R233+0x13000] ;  /* 0x01300000e90c783b */ /* 0x000eaa0000004200 */
[C---:B-1----:R-:W-:Y:S06]  /*80d0*/  HMMA.16816.F32.BF16 R152, R4.reuse, R8, R152 ;  /* 0x000000080498723c */ /* 0x042fec0000041898 */
[----:B------:R-:W-:Y:S01]  /*80e0*/  HMMA.16816.F32.BF16 R148, R4, R10, R148 ;  /* 0x0000000a0494723c */ /* 0x000fe20000041894 */
[----:B------:R-:W1:Y:S05]  /*80f0*/  LDSM.16.MT88.4 R8, [R234+0x15000] ;  /* 0x01500000ea08783b */ /* 0x000e6a0000004200 */
[C---:B------:R-:W-:Y:S06]  /*8100*/  HMMA.16816.F32.BF16 R100, R20.reuse, R32, R100 ;  /* 0x000000201464723c */ /* 0x040fec0000041864 */
[C---:B------:R-:W-:Y:S01]  /*8110*/  HMMA.16816.F32.BF16 R104, R20.reuse, R34, R104 ;  /* 0x000000221468723c */ /* 0x040fe20000041868 */
[----:B------:R-:W-:Y:S05]  /*8120*/  LDSM.16.MT88.4 R32, [R234+0x13000] ;  /* 0x01300000ea20783b */ /* 0x000fea0000004200 */
[C---:B----4-:R-:W-:Y:S06]  /*8130*/  HMMA.16816.F32.BF16 R108, R20.reuse, R24, R108 ;  /* 0x00000018146c723c */ /* 0x050fec000004186c */
[C---:B------:R-:W-:Y:S01]  /*8140*/  HMMA.16816.F32.BF16 R112, R20.reuse, R26, R112 ;  /* 0x0000001a1470723c */ /* 0x040fe20000041870 */
[----:B------:R-:W3:Y:S05]  /*8150*/  LDSM.16.MT88.4 R24, [R232+0x11000] ;  /* 0x01100000e818783b */ /* 0x000eea0000004200 */
[C---:B------:R-:W-:Y:S06]  /*8160*/  HMMA.16816.F32.BF16 R124, R20.reuse, R28, R124 ;  /* 0x0000001c147c723c */ /* 0x040fec000004187c */
[----:B------:R-:W-:Y:S01]  /*8170*/  HMMA.16816.F32.BF16 R128, R20, R30, R128 ;  /* 0x0000001e1480723c */ /* 0x000fe20000041880 */
[----:B------:R-:W4:Y:S04]  /*8180*/  LDSM.16.MT88.4 R20, [R236+0x15000] ;  /* 0x01500000ec14783b */ /* 0x000f280000004200 */
[----:B------:R-:W-:Y:S01]  /*8190*/  LDSM.16.MT88.4 R28, [R232+0x13000] ;  /* 0x01300000e81c783b */ /* 0x000fe20000004200 */
[C---:B-----5:R-:W-:Y:S06]  /*81a0*/  HMMA.16816.F32.BF16 R144, R4.reuse, R16, R144 ;  /* 0x000000100490723c */ /* 0x060fec0000041890 */
[C---:B------:R-:W-:Y:S01]  /*81b0*/  HMMA.16816.F32.BF16 R140, R4.reuse, R18, R140 ;  /* 0x00000012048c723c */ /* 0x040fe2000004188c */
[----:B------:R-:W5:Y:S05]  /*81c0*/  LDSM.16.MT88.4 R16, [R233+0x15000] ;  /* 0x01500000e910783b */ /* 0x000f6a0000004200 */
        /* <DEDUP_REMOVED lines=54> */
[C---:B-1----:R-:W-:Y:S06]  /*8530*/  HMMA.16816.F32.BF16 R144, R4.reuse, R8, R144 ;  /* 0x000000080490723c */ /* 0x042fec0000041890 */
[C---:B------:R-:W-:Y:S01]  /*8540*/  HMMA.16816.F32.BF16 R140, R4.reuse, R10, R140 ;  /* 0x0000000a048c723c */ /* 0x040fe2000004188c */
[----:B------:R-:W1:Y:S05]  /*8550*/  LDSM.16.MT88.4 R8, [R233+0x15800] ;  /* 0x01580000e908783b */ /* 0x000e6a0000004200 */
        /* <DEDUP_REMOVED lines=30> */
[C---:B--2---:R-:W-:Y:S06]  /*8740*/  HMMA.16816.F32.BF16 R116, R4.reuse, R12, R116 ;  /* 0x0000000c0474723c */ /* 0x044fec0000041874 */
        /* <DEDUP_REMOVED lines=19> */
.L_x_1616:
        /* <DEDUP_REMOVED lines=78> */
.L_x_1613:
        /* <DEDUP_REMOVED lines=114> */
[----:B------:R3:W-:Y:S04]  /*9480*/  @!P3 LDGSTS.E.BYPASS.LTC128B.128 [R243+0x17800], desc[UR20][R214.64+0x180] ;  /* 0x17800180d6f3bfae */ /* 0x0007e8000b901d54 */
[----:B------:R-:W-:Y:S04]  /*9490*/  LDSM.16.M88.4 R168, [R242] ;  /* 0x00000000f2a8783b */ /* 0x000fe80000000200 */
[----:B------:R-:W4:Y:S04]  /*94a0*/  LDSM.16.M88.4 R172, [R241+0x8000] ;  /* 0x00800000f1ac783b */ /* 0x000f280000000200 */
[----:B------:R-:W5:Y:S04]  /*94b0*/  LDSM.16.M88.4 R176, [R241+0x8800] ;  /* 0x00880000f1b0783b */ /* 0x000f680000000200 */
[----:B------:R-:W5:Y:S04]  /*94c0*/  LDSM.16.M88.4 R180, [R241+0x9000] ;  /* 0x00900000f1b4783b */ /* 0x000f680000000200 */
[----:B------:R-:W5:Y:S04]  /*94d0*/  LDSM.16.M88.4 R184, [R241+0x9800] ;  /* 0x00980000f1b8783b */ /* 0x000f680000000200 */
[----:B------:R-:W0:Y:S04]  /*94e0*/  LDGDEPBAR ;  /* 0x00000000000079af */ /* 0x000e280000000000 */
[----:B------:R-:W-:Y:S04]  /*94f0*/  LDSM.16.M88.4 R188, [R240] ;  /* 0x00000000f0bc783b */ /* 0x000fe80000000200 */
[----:B------:R-:W5:Y:S04]  /*9500*/  LDSM.16.M88.4 R192, [R239] ;  /* 0x00000000efc0783b */ /* 0x000f680000000200 */
[----:B-1----:R-:W1:Y:S04]  /*9510*/  LDSM.16.M88.4 R196, [R231] ;  /* 0x00000000e7c4783b */ /* 0x002e680000000200 */
[----:B------:R-:W1:Y:S04]  /*9520*/  LDSM.16.M88.4 R200, [R230] ;  /* 0x00000000e6c8783b */ /* 0x000e680000000200 */
[----:B--2---:R-:W2:Y:S01]  /*9530*/  LDSM.16.M88.4 R204, [R229] ;  /* 0x00000000e5cc783b */ /* 0x004ea20000000200 */
[C---:B----4-:R-:W-:Y:S03]  /*9540*/  HMMA.16816.F32.BF16 R4, R168.reuse, R172, RZ ;  /* 0x000000aca804723c */ /* 0x050fe600000418ff */
[----:B------:R-:W-:Y:S04]  /*9550*/  LDSM.16.M88.4 R208, [R238] ;  /* 0x00000000eed0783b */ /* 0x000fe80000000200 */
[----:B---3--:R-:W3:Y:S01]  /*9560*/  LDSM.16.M88.4 R212, [R235+0x8000] ;  /* 0x00800000ebd4783b */ /* 0x008ee20000000200 */
[C---:B------:R-:W-:Y:S03]  /*9570*/  HMMA.16816.F32.BF16 R8, R168.reuse, R174, RZ ;  /* 0x000000aea808723c */ /* 0x040fe600000418ff */
[----:B------:R-:W-:Y:S03]  /*9580*/  LDSM.16.M88.4 R172, [R235+0x9000] ;  /* 0x00900000ebac783b */ /* 0x000fe60000000200 */
[C---:B-----5:R-:W-:Y:S06]  /*9590*/  HMMA.16816.F32.BF16 R12, R168.reuse, R176, RZ ;  /* 0x000000b0a80c723c */ /* 0x060fec00000418ff */
[C---:B------:R-:W-:Y:S01]  /*95a0*/  HMMA.16816.F32.BF16 R16, R168.reuse, R178, RZ ;  /* 0x000000b2a810723c */ /* 0x040fe200000418ff */
[----:B------:R-:W-:Y:S05]  /*95b0*/  LDSM.16.M88.4 R176, [R235+0x9800] ;  /* 0x00980000ebb0783b */ /* 0x000fea0000000200 */
[C---:B------:R-:W-:Y:S06]  /*95c0*/  HMMA.16816.F32.BF16 R20, R168.reuse, R180, RZ ;  /* 0x000000b4a814723c */ /* 0x040fec00000418ff */
[C---:B------:R-:W-:Y:S01]  /*95d0*/  HMMA.16816.F32.BF16 R24, R168.reuse, R182, RZ ;  /* 0x000000b6a818723c */ /* 0x040fe200000418ff */
[----:B------:R-:W-:Y:S05]  /*95e0*/  LDSM.16.M88.4 R180, [R237] ;  /* 0x00000000edb4783b */ /* 0x000fea0000000200 */
[C---:B------:R-:W-:Y:S06]  /*95f0*/  HMMA.16816.F32.BF16 R28, R168.reuse, R184, RZ ;  /* 0x000000b8a81c723c */ /* 0x040fec00000418ff */
[----:B------:R-:W-:Y:S01]  /*9600*/  HMMA.16816.F32.BF16 R32, R168, R186, RZ ;  /* 0x000000baa820723c */ /* 0x000fe200000418ff */
[----:B------:R-:W4:Y:S04]  /*9610*/  LDSM.16.M88.4 R168, [R235+0x8800] ;  /* 0x00880000eba8783b */ /* 0x000f280000000200 */
[----:B------:R-:W5:Y:S01]  /*9620*/  LDSM.16.M88.4 R184, [R228] ;  /* 0x00000000e4b8783b */ /* 0x000f620000000200 */
[C---:B------:R-:W-:Y:S06]  /*9630*/  HMMA.16816.F32.BF16 R4, R188.reuse, R192, R4 ;  /* 0x000000c0bc04723c */ /* 0x040fec0000041804 */
[C---:B------:R-:W-:Y:S01]  /*9640*/  HMMA.16816.F32.BF16 R8, R188.reuse, R194, R8 ;  /* 0x000000c2bc08723c */ /* 0x040fe20000041808 */
[----:B------:R-:W-:Y:S05]  /*9650*/  LDSM.16.M88.4 R192, [R228+0x1000] ;  /* 0x00100000e4c0783b */ /* 0x000fea0000000200 */
[C---:B-1----:R-:W-:Y:S06]  /*9660*/  HMMA.16816.F32.BF16 R12, R188.reuse, R196, R12 ;  /* 0x000000c4bc0c723c */ /* 0x042fec000004180c */
[C---:B------:R-:W-:Y:S01]  /*9670*/  HMMA.16816.F32.BF16 R16, R188.reuse, R198, R16 ;  /* 0x000000c6bc10723c */ /* 0x040fe20000041810 */
[----:B------:R-:W-:Y:S05]  /*9680*/  LDSM.16.M88.4 R196, [R228+0x1800] ;  /* 0x00180000e4c4783b */ /* 0x000fea0000000200 */
[C---:B------:R-:W-:Y:S06]  /*9690*/  HMMA.16816.F32.BF16 R20, R188.reuse, R200, R20 ;  /* 0x000000c8bc14723c */ /* 0x040fec0000041814 */
[C---:B------:R-:W-:Y:S01]  /*96a0*/  HMMA.16816.F32.BF16 R24, R188.reuse, R202, R24 ;  /* 0x000000cabc18723c */ /* 0x040fe20000041818 */
[----:B------:R-:W-:Y:S05]  /*96b0*/  LDSM.16.M88.4 R200, [R242+0x2000] ;  /* 0x00200000f2c8783b */ /* 0x000fea0000000200 */
[C---:B--2---:R-:W-:Y:S06]  /*96c0*/  HMMA.16816.F32.BF16 R28, R188.reuse, R204, R28 ;  /* 0x000000ccbc1c723c */ /* 0x044fec000004181c */
[----:B------:R-:W-:Y:S01]  /*96d0*/  HMMA.16816.F32.BF16 R32, R188, R206, R32 ;  /* 0x000000cebc20723c */ /* 0x000fe20000041820 */
[----:B------:R-:W1:Y:S04]  /*96e0*/  LDSM.16.M88.4 R188, [R228+0x800] ;  /* 0x00080000e4bc783b */ /* 0x000e680000000200 */
[----:B------:R-:W2:Y:S01]  /*96f0*/  LDSM.16.M88.4 R204, [R241+0xa000] ;  /* 0x00a00000f1cc783b */ /* 0x000ea20000000200 */
[C---:B---3--:R-:W-:Y:S06]  /*9700*/  HMMA.16816.F32.BF16 R4, R208.reuse, R212, R4 ;  /* 0x000000d4d004723c */ /* 0x048fec0000041804 */
[C---:B------:R-:W-:Y:S01]  /*9710*/  HMMA.16816.F32.BF16 R8, R208.reuse, R214, R8 ;  /* 0x000000d6d008723c */ /* 0x040fe20000041808 */
[----:B------:R-:W-:Y:S05]  /*9720*/  LDSM.16.M88.4 R212, [R227] ;  /* 0x00000000e3d4783b */ /* 0x000fea0000000200 */
[C---:B----4-:R-:W-:Y:S06]  /*9730*/  HMMA.16816.F32.BF16 R12, R208.reuse, R168, R12 ;  /* 0x000000a8d00c723c */ /* 0x050fec000004180c */
[C---:B------:R-:W-:Y:S01]  /*9740*/  HMMA.16816.F32.BF16 R16, R208.reuse, R170, R16 ;  /* 0x000000aad010723c */ /* 0x040fe20000041810 */
[----:B------:R-:W3:Y:S05]  /*9750*/  LDSM.16.M88.4 R168, [R241+0xa800] ;  /* 0x00a80000f1a8783b */ /* 0x000eea0000000200 */
[C---:B------:R-:W-:Y:S06]  /*9760*/  HMMA.16816.F32.BF16 R20, R208.reuse, R172, R20 ;  /* 0x000000acd014723c */ /* 0x040fec0000041814 */
[C---:B------:R-:W-:Y:S01]  /*9770*/  HMMA.16816.F32.BF16 R24, R208.reuse, R174, R24 ;  /* 0x000000aed018723c */ /* 0x040fe20000041818 */
[----:B------:R-:W4:Y:S05]  /*9780*/  LDSM.16.M88.4 R172, [R241+0xb000] ;  /* 0x00b00000f1ac783b */ /* 0x000f2a0000000200 */
[C---:B------:R-:W-:Y:S06]  /*9790*/  HMMA.16816.F32.BF16 R28, R208.reuse, R176, R28 ;  /* 0x000000b0d01c723c */ /* 0x040fec000004181c */
[----:B------:R-:W-:Y:S01]  /*97a0*/  HMMA.16816.F32.BF16 R32, R208, R178, R32 ;  /* 0x000000b2d020723c */ /* 0x000fe20000041820 */
[----:B------:R-:W4:Y:S04]  /*97b0*/  LDSM.16.M88.4 R176, [R241+0xb800] ;  /* 0x00b80000f1b0783b */ /* 0x000f280000000200 */
[----:B------:R-:W4:Y:S01]  /*97c0*/  LDSM.16.M88.4 R208, [R240+0x2000] ;  /* 0x00200000f0d0783b */ /* 0x000f220000000200 */
[C---:B-----5:R-:W-:Y:S06]  /*97d0*/  HMMA.16816.F32.BF16 R4, R180.reuse, R184, R4 ;  /* 0x000000b8b404723c */ /* 0x060fec0000041804 */
[C---:B------:R-:W-:Y:S01]  /*97e0*/  HMMA.16816.F32.BF16 R8, R180.reuse, R186, R8 ;  /* 0x000000bab408723c */ /* 0x040fe20000041808 */
[----:B------:R-:W-:Y:S05]  /*97f0*/  LDSM.16.M88.4 R184, [R225] ;  /* 0x00000000e1b8783b */ /* 0x000fea0000000200 */
[C---:B-1----:R-:W-:Y:S06]  /*9800*/  HMMA.16816.F32.BF16 R12, R180.reuse, R188, R12 ;  /* 0x000000bcb40c723c */ /* 0x042fec000004180c */
[C---:B------:R-:W-:Y:S01]  /*9810*/  HMMA.16816.F32.BF16 R16, R180.reuse, R190, R16 ;  /* 0x000000beb410723c */ /* 0x040fe20000041810 */
[----:B------:R-:W-:Y:S05]  /*9820*/  LDSM.16.M88.4 R188, [R224] ;  /* 0x00000000e0bc783b */ /* 0x000fea0000000200 */
[C---:B------:R-:W-:Y:S06]  /*9830*/  HMMA.16816.F32.BF16 R20, R180.reuse, R192, R20 ;  /* 0x000000c0b414723c */ /* 0x040fec0000041814 */
[C---:B------:R-:W-:Y:S01]  /*9840*/  HMMA.16816.F32.BF16 R24, R180.reuse, R194, R24 ;  /* 0x000000c2b418723c */ /* 0x040fe20000041818 */
[----:B------:R-:W-:Y:S05]  /*9850*/  LDSM.16.M88.4 R192, [R238+0x2000] ;  /* 0x00200000eec0783b */ /* 0x000fea0000000200 */
[C---:B------:R-:W-:Y:S06]  /*9860*/  HMMA.16816.F32.BF16 R28, R180.reuse, R196, R28 ;  /* 0x000000c4b41c723c */ /* 0x040fec000004181c */
[----:B------:R-:W-:Y:S01]  /*9870*/  HMMA.16816.F32.BF16 R32, R180, R198, R32 ;  /* 0x000000c6b420723c */ /* 0x000fe20000041820 */
[----:B------:R-:W1:Y:S04]  /*9880*/  LDSM.16.M88.4 R180, [R226] ;  /* 0x00000000e2b4783b */ /* 0x000e680000000200 */
        /* <DEDUP_REMOVED lines=10> */
[C---:B------:R-:W-:Y:S06]  /*9930*/  HMMA.16816.F32.BF16 R28, R200.reuse, R176, R28 ;  /* 0x000000b0c81c723c */ /* 0x040fec000004181c */
[----:B------:R-:W-:Y:S01]  /*9940*/  HMMA.16816.F32.BF16 R32, R200, R178, R32 ;  /* 0x000000b2c820723c */ /* 0x000fe20000041820 */
[----:B------:R-:W4:Y:S04]  /*9950*/  LDSM.16.M88.4 R176, [R235+0xb800] ;  /* 0x00b80000ebb0783b */ /* 0x000f280000000200 */
[----:B------:R-:W4:Y:S01]  /*9960*/  LDSM.16.M88.4 R200, [R237+0x2000] ;  /* 0x00200000edc8783b */ /* 0x000f220000000200 */
[C---:B------:R-:W-:Y:S06]  /*9970*/  HMMA.16816.F32.BF16 R4, R208.reuse, R212, R4 ;  /* 0x000000d4d004723c */ /* 0x040fec0000041804 */
[C---:B------:R-:W-:Y:S01]  /*9980*/  HMMA.16816.F32.BF16 R8, R208.reuse, R214, R8 ;  /* 0x000000d6d008723c */ /* 0x040fe20000041808 */
[----:B------:R-:W-:Y:S05]  /*9990*/  LDSM.16.M88.4 R212, [R241+0xc000] ;  /* 0x00c00000f1d4783b */ /* 0x000fea0000000200 */
[C---:B-1----:R-:W-:Y:S06]  /*99a0*/  HMMA.16816.F32.BF16 R12, R208.reuse, R180, R12 ;  /* 0x000000b4d00c723c */ /* 0x042fec000004180c */
[C---:B------:R-:W-:Y:S01]  /*99b0*/  HMMA.16816.F32.BF16 R16, R208.reuse, R182, R16 ;  /* 0x000000b6d010723c */ /* 0x040fe20000041810 */
[----:B------:R-:W1:Y:S05]  /*99c0*/  LDSM.16.M88.4 R180, [R228+0x2800] ;  /* 0x00280000e4b4783b */ /* 0x000e6a0000000200 */
[C---:B------:R-:W-:Y:S06]  /*99d0*/  HMMA.16816.F32.BF16 R20, R208.reuse, R184, R20 ;  /* 0x000000b8d014723c */ /* 0x040fec0000041814 */
[C---:B------:R-:W-:Y:S01]  /*99e0*/  HMMA.16816.F32.BF16 R24, R208.reuse, R186, R24 ;  /* 0x000000bad018723c */ /* 0x040fe20000041818 */
[----:B------:R-:W1:Y:S05]  /*99f0*/  LDSM.16.M88.4 R184, [R228+0x3000] ;  /* 0x00300000e4b8783b */ /* 0x000e6a0000000200 */
[C---:B------:R-:W-:Y:S06]  /*9a00*/  HMMA.16816.F32.BF16 R28, R208.reuse, R188, R28 ;  /* 0x000000bcd01c723c */ /* 0x040fec000004181c */
[----:B------:R-:W-:Y:S01]  /*9a10*/  HMMA.16816.F32.BF16 R32, R208, R190, R32 ;  /* 0x000000bed020723c */ /* 0x000fe20000041820 */
[----:B------:R-:W1:Y:S04]  /*9a20*/  LDSM.16.M88.4 R188, [R228+0x3800] ;  /* 0x00380000e4bc783b */ /* 0x000e680000000200 */
[----:B------:R-:W1:Y:S01]  /*9a30*/  LDSM.16.M88.4 R208, [R242+0x4000] ;  /* 0x00400000f2d0783b */ /* 0x000e620000000200 */
[C---:B-----5:R-:W-:Y:S06]  /*9a40*/  HMMA.16816.F32.BF16 R4, R192.reuse, R196, R4 ;  /* 0x000000c4c004723c */ /* 0x060fec0000041804 */
[C---:B------:R-:W-:Y:S01]  /*9a50*/  HMMA.16816.F32.BF16 R8, R192.reuse, R198, R8 ;  /* 0x000000c6c008723c */ /* 0x040fe20000041808 */
[----:B------:R-:W-:Y:S05]  /*9a60*/  LDSM.16.M88.4 R196, [R223] ;  /* 0x00000000dfc4783b */ /* 0x000fea0000000200 */
[C---:B--2---:R-:W-:Y:S06]  /*9a70*/  HMMA.16816.F32.BF16 R12, R192.reuse, R168, R12 ;  /* 0x000000a8c00c723c */ /* 0x044fec000004180c */
[C---:B------:R-:W-:Y:S01]  /*9a80*/  HMMA.16816.F32.BF16 R16, R192.reuse, R170, R16 ;  /* 0x000000aac010723c */ /* 0x040fe20000041810 */
[----:B------:R-:W2:Y:S05]  /*9a90*/  LDSM.16.M88.4 R168, [R241+0xc800] ;  /* 0x00c80000f1a8783b */ /* 0x000eaa0000000200 */
[C---:B---3--:R-:W-:Y:S06]  /*9aa0*/  HMMA.16816.F32.BF16 R20, R192.reuse, R172, R20 ;  /* 0x000000acc014723c */ /* 0x048fec0000041814 */
[C---:B------:R-:W-:Y:S01]  /*9ab0*/  HMMA.16816.F32.BF16 R24, R192.reuse, R174, R24 ;  /* 0x000000aec018723c */ /* 0x040fe20000041818 */
[----:B------:R-:W3:Y:S05]  /*9ac0*/  LDSM.16.M88.4 R172, [R241+0xd000] ;  /* 0x00d00000f1ac783b */ /* 0x000eea0000000200 */
[C---:B----4-:R-:W-:Y:S06]  /*9ad0*/  HMMA.16816.F32.BF16 R28, R192.reuse, R176, R28 ;  /* 0x000000b0c01c723c */ /* 0x050fec000004181c */
[----:B------:R-:W-:Y:S01]  /*9ae0*/  HMMA.16816.F32.BF16 R32, R192, R178, R32 ;  /* 0x000000b2c020723c */ /* 0x000fe20000041820 */
[----:B------:R-:W4:Y:S04]  /*9af0*/  LDSM.16.M88.4 R176, [R241+0xd800] ;  /* 0x00d80000f1b0783b */ /* 0x000f280000000200 */
[----:B------:R-:W5:Y:S01]  /*9b00*/  LDSM.16.M88.4 R192, [R240+0x4000] ;  /* 0x00400000f0c0783b */ /* 0x000f620000000200 */
[C---:B------:R-:W-:Y:S06]  /*9b10*/  HMMA.16816.F32.BF16 R4, R200.reuse, R204, R4 ;  /* 0x000000ccc804723c */ /* 0x040fec0000041804 */
[C---:B------:R-:W-:Y:S01]  /*9b20*/  HMMA.16816.F32.BF16 R8, R200.reuse, R206, R8 ;  /* 0x000000cec808723c */ /* 0x040fe20000041808 */
[----:B------:R-:W-:Y:S05]  /*9b30*/  LDSM.16.M88.4 R204, [R235+0xc000] ;  /* 0x00c00000ebcc783b */ /* 0x000fea0000000200 */
[C---:B-1----:R-:W-:Y:S06]  /*9b40*/  HMMA.16816.F32.BF16 R12, R200.reuse, R180, R12 ;  /* 0x000000b4c80c723c */ /* 0x042fec000004180c */
[C---:B------:R-:W-:Y:S01]  /*9b50*/  HMMA.16816.F32.BF16 R16, R200.reuse, R182, R16 ;  /* 0x000000b6c810723c */ /* 0x040fe20000041810 */
[----:B------:R-:W1:Y:S05]  /*9b60*/  LDSM.16.M88.4 R180, [R222] ;  /* 0x00000000deb4783b */ /* 0x000e6a0000000200 */
[C---:B------:R-:W-:Y:S06]  /*9b70*/  HMMA.16816.F32.BF16 R20, R200.reuse, R184, R20 ;  /* 0x000000b8c814723c */ /* 0x040fec0000041814 */
[C---:B------:R-:W-:Y:S01]  /*9b80*/  HMMA.16816.F32.BF16 R24, R200.reuse, R186, R24 ;  /* 0x000000bac818723c */ /* 0x040fe20000041818 */
[----:B------:R-:W1:Y:S05]  /*9b90*/  LDSM.16.M88.4 R184, [R221] ;  /* 0x00000000ddb8783b */ /* 0x000e6a0000000200 */
[C---:B------:R-:W-:Y:S06]  /*9ba0*/  HMMA.16816.F32.BF16 R28, R200.reuse, R188, R28 ;  /* 0x000000bcc81c723c */ /* 0x040fec000004181c */
[----:B------:R-:W-:Y:S01]  /*9bb0*/  HMMA.16816.F32.BF16 R32, R200, R190, R32 ;  /* 0x000000bec820723c */ /* 0x000fe20000041820 */
[----:B------:R-:W1:Y:S04]  /*9bc0*/  LDSM.16.M88.4 R188, [R220] ;  /* 0x00000000dcbc783b */ /* 0x000e680000000200 */
[----:B------:R-:W1:Y:S01]  /*9bd0*/  LDSM.16.M88.4 R200, [R238+0x4000] ;  /* 0x00400000eec8783b */ /* 0x000e620000000200 */
[C---:B------:R-:W-:Y:S06]  /*9be0*/  HMMA.16816.F32.BF16 R4, R208.reuse, R212, R4 ;  /* 0x000000d4d004723c */ /* 0x040fec0000041804 */
[C---:B------:R-:W-:Y:S01]  /*9bf0*/  HMMA.16816.F32.BF16 R8, R208.reuse, R214, R8 ;  /* 0x000000d6d008723c */ /* 0x040fe20000041808 */
[----:B------:R-:W-:Y:S05]  /*9c00*/  LDSM.16.M88.4 R212, [R228+0x4000] ;  /* 0x00400000e4d4783b */ /* 0x000fea0000000200 */
        /* <DEDUP_REMOVED lines=9> */
[----:B------:R-:W4:Y:S01]  /*9ca0*/  LDSM.16.M88.4 R208, [R237+0x4000] ;  /* 0x00400000edd0783b */ /* 0x000f220000000200 */
[C---:B-----5:R-:W-:Y:S06]  /*9cb0*/  HMMA.16816.F32.BF16 R4, R192.reuse, R196, R4 ;  /* 0x000000c4c004723c */ /* 0x060fec0000041804 */
[C---:B------:R-:W-:Y:S01]  /*9cc0*/  HMMA.16816.F32.BF16 R8, R192.reuse, R198, R8 ;  /* 0x000000c6c008723c */ /* 0x040fe20000041808 */
[----:B------:R-:W-:Y:S05]  /*9cd0*/  LDSM.16.M88.4 R196, [R241+0xe000] ;  /* 0x00e00000f1c4783b */ /* 0x000fea0000000200 */
[C---:B-1----:R-:W-:Y:S06]  /*9ce0*/  HMMA.16816.F32.BF16 R12, R192.reuse, R180, R12 ;  /* 0x000000b4c00c723c */ /* 0x042fec000004180c */
[C---:B------:R-:W-:Y:S01]  /*9cf0*/  HMMA.16816.F32.BF16 R16, R192.reuse, R182, R16 ;  /* 0x000000b6c010723c */ /* 0x040fe20000041810 */
[----:B------:R-:W1:Y:S05]  /*9d00*/  LDSM.16.M88.4 R180, [R228+0x4800] ;  /* 0x00480000e4b4783b */ /* 0x000e6a0000000200 */
[C---:B------:R-:W-:Y:S06]  /*9d10*/  HMMA.16816.F32.BF16 R20, R192.reuse, R184, R20 ;  /* 0x000000b8c014723c */ /* 0x040fec0000041814 */
[C---:B------:R-:W-:Y:S01]  /*9d20*/  HMMA.16816.F32.BF16 R24, R192.reuse, R186, R24 ;  /* 0x000000bac018723c */ /* 0x040fe20000041818 */
[----:B------:R-:W5:Y:S05]  /*9d30*/  LDSM.16.M88.4 R184, [R228+0x5000] ;  /* 0x00500000e4b8783b */ /* 0x000f6a0000000200 */
[C---:B------:R-:W-:Y:S06]  /*9d40*/  HMMA.16816.F32.BF16 R28, R192.reuse, R188, R28 ;  /* 0x000000bcc01c723c */ /* 0x040fec000004181c */
[----:B------:R-:W-:Y:S01]  /*9d50*/  HMMA.16816.F32.BF16 R32, R192, R190, R32 ;  /* 0x000000bec020723c */ /* 0x000fe20000041820 */
[----:B------:R-:W5:Y:S04]  /*9d60*/  LDSM.16.M88.4 R188, [R228+0x5800] ;  /* 0x00580000e4bc783b */ /* 0x000f680000000200 */
[----:B------:R-:W5:Y:S01]  /*9d70*/  LDSM.16.M88.4 R192, [R242+0x6000] ;  /* 0x00600000f2c0783b */ /* 0x000f620000000200 */
[C---:B------:R-:W-:Y:S06]  /*9d80*/  HMMA.16816.F32.BF16 R4, R200.reuse, R204, R4 ;  /* 0x000000ccc804723c */ /* 0x040fec0000041804 */
        /* <DEDUP_REMOVED lines=17> */
[----:B------:R-:W1:Y:S05]  /*9ea0*/  LDSM.16.M88.4 R180, [R218] ;  /* 0x00000000dab4783b */ /* 0x000e6a0000000200 */
[C---:B-----5:R-:W-:Y:S06]  /*9eb0*/  HMMA.16816.F32.BF16 R20, R208.reuse, R184, R20 ;  /* 0x000000b8d014723c */ /* 0x060fec0000041814 */
[C---:B------:R-:W-:Y:S01]  /*9ec0*/  HMMA.16816.F32.BF16 R24, R208.reuse, R186, R24 ;  /* 0x000000bad018723c */ /* 0x040fe20000041818 */
[----:B------:R-:W5:Y:S05]  /*9ed0*/  LDSM.16.M88.4 R184, [R217] ;  /* 0x00000000d9b8783b */ /* 0x000f6a0000000200 */
[C---:B------:R-:W-:Y:S06]  /*9ee0*/  HMMA.16816.F32.BF16 R28, R208.reuse, R188, R28 ;  /* 0x000000bcd01c723c */ /* 0x040fec000004181c */
[----:B------:R-:W-:Y:S01]  /*9ef0*/  HMMA.16816.F32.BF16 R32, R208, R190, R32 ;  /* 0x000000bed020723c */ /* 0x000fe20000041820 */
[----:B------:R-:W5:Y:S04]  /*9f00*/  LDSM.16.M88.4 R188, [R216] ;  /* 0x00000000d8bc783b */ /* 0x000f680000000200 */
[----:B------:R-:W5:Y:S01]  /*9f10*/  LDSM.16.M88.4 R208, [R238+0x6000] ;  /* 0x00600000eed0783b */ /* 0x000f620000000200 */
        /* <DEDUP_REMOVED lines=14> */
[C---:B------:R-:W-:Y:S06]  /*a000*/  HMMA.16816.F32.BF16 R8, R200.reuse, R206, R8 ;  /* 0x000000cec808723c */ /* 0x040fec0000041808 */
[C---:B-1----:R-:W-:Y:S06]  /*a010*/  HMMA.16816.F32.BF16 R12, R200.reuse, R180, R12 ;  /* 0x000000b4c80c723c */ /* 0x042fec000004180c */
[C---:B------:R-:W-:Y:S06]  /*a020*/  HMMA.16816.F32.BF16 R16, R200.reuse, R182, R16 ;  /* 0x000000b6c810723c */ /* 0x040fec0000041810 */
[C---:B-----5:R-:W-:Y:S06]  /*a030*/  HMMA.16816.F32.BF16 R20, R200.reuse, R184, R20 ;  /* 0x000000b8c814723c */ /* 0x060fec0000041814 */
[C---:B------:R-:W-:Y:S06]  /*a040*/  HMMA.16816.F32.BF16 R24, R200.reuse, R186, R24 ;  /* 0x000000bac818723c */ /* 0x040fec0000041818 */
[C---:B------:R-:W-:Y:S06]  /*a050*/  HMMA.16816.F32.BF16 R28, R200.reuse, R188, R28 ;  /* 0x000000bcc81c723c */ /* 0x040fec000004181c */
[----:B------:R-:W-:Y:S06]  /*a060*/  HMMA.16816.F32.BF16 R32, R200, R190, R32 ;  /* 0x000000bec820723c */ /* 0x000fec0000041820 */
[C---:B------:R-:W-:Y:S06]  /*a070*/  HMMA.16816.F32.BF16 R4, R208.reuse, R212, R4 ;  /* 0x000000d4d004723c */ /* 0x040fec0000041804 */
[C---:B------:R-:W-:Y:S06]  /*a080*/  HMMA.16816.F32.BF16 R8, R208.reuse, R214, R8 ;  /* 0x000000d6d008723c */ /* 0x040fec0000041808 */
[C---:B--2---:R-:W-:Y:S06]  /*a090*/  HMMA.16816.F32.BF16 R12, R208.reuse, R168, R12 ;  /* 0x000000a8d00c723c */ /* 0x044fec000004180c */
[C---:B------:R-:W-:Y:S01]  /*a0a0*/  HMMA.16816.F32.BF16 R16, R208.reuse, R170, R16 ;  /* 0x000000aad010723c */ /* 0x040fe20000041810 */
[----:B------:R-:W1:Y:S05]  /*a0b0*/  LDSM.16.M88.4 R168, [R228+0x6800] ;  /* 0x00680000e4a8783b */ /* 0x000e6a0000000200 */
[C---:B---3--:R-:W-:Y:S06]  /*a0c0*/  HMMA.16816.F32.BF16 R20, R208.reuse, R172, R20 ;  /* 0x000000acd014723c */ /* 0x048fec0000041814 */
[C---:B------:R-:W-:Y:S01]  /*a0d0*/  HMMA.16816.F32.BF16 R24, R208.reuse, R174, R24 ;  /* 0x000000aed018723c */ /* 0x040fe20000041818 */
[----:B------:R-:W2:Y:S05]  /*a0e0*/  LDSM.16.M88.4 R172, [R228+0x7000] ;  /* 0x00700000e4ac783b */ /* 0x000eaa0000000200 */
[C---:B----4-:R-:W-:Y:S06]  /*a0f0*/  HMMA.16816.F32.BF16 R28, R208.reuse, R176, R28 ;  /* 0x000000b0d01c723c */ /* 0x050fec000004181c */
[----:B------:R-:W-:Y:S06]  /*a100*/  HMMA.16816.F32.BF16 R32, R208, R178, R32 ;  /* 0x000000b2d020723c */ /* 0x000fec0000041820 */
[C---:B------:R-:W-:Y:S06]  /*a110*/  HMMA.16816.F32.BF16 R4, R192.reuse, R196, R4 ;  /* 0x000000c4c004723c */ /* 0x040fec0000041804 */
[C---:B------:R-:W-:Y:S06]  /*a120*/  HMMA.16816.F32.BF16 R8, R192.reuse, R198, R8 ;  /* 0x000000c6c008723c */ /* 0x040fec0000041808 */
[C---:B-1----:R-:W-:Y:S06]  /*a130*/  HMMA.16816.F32.BF16 R12, R192.reuse, R168, R12 ;  /* 0x000000a8c00c723c */ /* 0x042fec000004180c */
[C---:B------:R-:W-:Y:S01]  /*a140*/  HMMA.16816.F32.BF16 R16, R192.reuse, R170, R16 ;  /* 0x000000aac010723c */ /* 0x040fe20000041810 */
[----:B------:R-:W1:Y:S01]  /*a150*/  LDSM.16.M88.4 R168, [R228+0x7800] ;  /* 0x00780000e4a8783b */ /* 0x000e620000000200 */
[----:B------:R-:W-:Y:S04]  /*a160*/  DEPBAR.LE SB0, 0x0 ;  /* 0x000080000000791a */ /* 0x000fe80000000000 */
[----:B------:R-:W-:Y:S01]  /*a170*/  BAR.SYNC.DEFER_BLOCKING 0x0 ;  /* 0x0000000000007b1d */ /* 0x000fe20000010000 */
[C---:B--2---:R-:W-:Y:S05]  /*a180*/  HMMA.16816.F32.BF16 R20, R192.reuse, R172, R20 ;  /* 0x000000acc014723c */ /* 0x044fea0000041814 */
        /* <DEDUP_REMOVED lines=11> */
[----:B------:R-:W-:Y:S01]  /*a240*/  FMUL.FTZ R15, R15, UR17 ;  /* 0x000000110f0f7c20 */ /* 0x000fe20008410000 */
[----:B------:R-:W-:Y:S02]  /*a250*/  FMUL.FTZ R17, R17, UR17 ;  /* 0x0000001111117c20 */ /* 0x000fe40008410000 */
        /* <DEDUP_REMOVED lines=13> */
[----:B--2---:R-:W-:Y:S01]  /*a330*/  FMUL.FTZ R166, R18, UR17 ;  /* 0x0000001112a67c20 */ /* 0x004fe20008410000 */
[----:B------:R-:W-:Y:S03]  /*a340*/  IMAD.MOV.U32 R194, RZ, RZ, R2 ;  /* 0x000000ffffc27224 */ /* 0x000fe600078e0002 */
[----:B------:R-:W-:Y:S05]  /*a350*/  IMAD.MOV.U32 R195, RZ, RZ, R3 ;  /* 0x000000ffffc37224 */ /* 0x000fea00078e0003 */
[----:B------:R2:W2:Y:S01]  /*a360*/  MUFU.TANH R211, R166 ;  /* 0x000000a600d37308 */ /* 0x0004a20000002400 */
[----:B-1----:R-:W-:Y:S01]  /*a370*/  FMUL.FTZ R164, R19, UR17 ;  /* 0x0000001113a47c20 */ /* 0x002fe20008410000 */
[----:B------:R-:W-:Y:S01]  /*a380*/  FMUL.FTZ R206, R28, UR17 ;  /* 0x000000111cce7c20 */ /* 0x000fe20008410000 */
[----:B------:R-:W-:Y:S01]  /*a390*/  FMUL.FTZ R29, R29, UR17 ;  /* 0x000000111d1d7c20 */ /* 0x000fe20008410000 */
[----:B------:R-:W-:Y:S06]  /*a3a0*/  FMUL.FTZ R30, R30, UR17 ;  /* 0x000000111e1e7c20 */ /* 0x000fec0008410000 */
[----:B------:R1:W1:Y:S01]  /*a3b0*/  MUFU.TANH R173, R164 ;  /* 0x000000a400ad7308 */ /* 0x0002620000002400 */
[----:B-----5:R-:W-:Y:S01]  /*a3c0*/  FMUL.FTZ R165, R23, UR17 ;  /* 0x0000001117a57c20 */ /* 0x020fe20008410000 */
[----:B------:R-:W-:Y:S08]  /*a3d0*/  FMUL.FTZ R35, R35, UR17 ;  /* 0x0000001123237c20 */ /* 0x000ff00008410000 */
        /* <DEDUP_REMOVED lines=16> */
[----:B------:R-:W1:Y:S10]  /*a4e0*/  MUFU.TANH R197, R197 ;  /* 0x000000c500c57308 */ /* 0x000e740000002400 */
        /* <DEDUP_REMOVED lines=33> */
[----:B-1----:R-:W1:Y:S02]  /*a700*/  F2I.FTZ.U32.TRUNC.NTZ R13, R12 ;  /* 0x0000000c000d7305 */ /* 0x002e64000021f000 */
[--C-:B-1----:R-:W-:Y:S02]  /*a710*/  IMAD.MOV R3, RZ, RZ, -R13.reuse ;  /* 0x000000ffff037224 */ /* 0x102fe400078e0a0d */
[----:B------:R-:W-:Y:S02]  /*a720*/  IMAD.MOV.U32 R12, RZ, RZ, RZ ;  /* 0x000000ffff0c7224 */ /* 0x000fe400078e00ff */
[----:B------:R-:W-:Y:S04]  /*a730*/  IMAD R10, R3, R2, RZ ;  /* 0x00000002030a7224 */ /* 0x000fe800078e02ff */
[----:B------:R-:W-:Y:S06]  /*a740*/  IMAD.HI.U32 R10, R13, R10, R12 ;  /* 0x0000000a0d0a7227 */ /* 0x000fec00078e000c */
[C---:B------:R-:W-:Y:S04]  /*a750*/  IMAD.HI.U32 R8, R10.reuse, R5, RZ ;  /* 0x000000050a087227 */ /* 0x040fe800078e00ff */
        /* <DEDUP_REMOVED lines=47> */
.L_x_1615:
        /* <DEDUP_REMOVED lines=117> */
.L_x_1614:
[----:B-1----:R-:W-:Y:S01]  /*b1a0*/  FMNMX.FTZ R3, R197, R167, !PT ;  /* 0x000000a7c5037209 */ /* 0x002fe20007810000 */
[----:B--2---:R-:W-:Y:S01]  /*b1b0*/  LDSM.16.MT88.4 R20, [R234+0x10000] ;  /* 0x01000000ea14783b */ /* 0x004fe20000004200 */
[----:B------:R-:W-:Y:S02]  /*b1c0*/  UISETP.GT.AND UP0, UPT, UR25, UR12, UPT ;  /* 0x0000000c1900728c */ /* 0x000fe4000bf04270 */
        /* <DEDUP_REMOVED lines=50> */
[----:B------:R-:W-:Y:S03]  /*b4f0*/  FMUL.FTZ R6, R0, UR4 ;  /* 0x0000000400067c20 */ /* 0x000fe60008410000 */
        /* <DEDUP_REMOVED lines=17> */
[--C-:B------:R-:W-:Y:S01]  /*b610*/  FFMA.FTZ R179, R179, UR4, -R180.reuse ;  /* 0x00000004b3b37c23 */ /* 0x100fe200080108b4 */
        /* <DEDUP_REMOVED lines=54> */
[--C-:B------:R-:W-:Y:S01]  /*b980*/  FFMA.FTZ R178, R178, UR4, -R181.reuse ;  /* 0x00000004b2b27c23 */ /* 0x100fe200080108b5 */
[C---:B------:R-:W-:Y:S01]  /*b990*/  FMUL.FTZ R56, R2.reuse, R56 ;  /* 0x0000003802387220 */ /* 0x040fe20000410000 */
[----:B------:R-:W-:Y:S01]  /*b9a0*/  FMUL.FTZ R57, R2, R57 ;  /* 0x0000003902397220 */ /* 0x000fe20000410000 */
[C---:B------:R-:W-:Y:S01]  /*b9b0*/  FMUL.FTZ R58, R0.reuse, R58 ;  /* 0x0000003a003a7220 */ /* 0x040fe20000410000 */
[----:B------:R-:W-:Y:S01]  /*b9c0*/  FMUL.FTZ R59, R0, R59 ;  /* 0x0000003b003b7220 */ /* 0x000fe20000410000 */
[C---:B------:R-:W-:Y:S03]  /*b9d0*/  FMUL.FTZ R60, R2.reuse, R60 ;  /* 0x0000003c023c7220 */ /* 0x040fe60000410000 */
[----:B------:R-:W5:Y:S01]  /*b9e0*/  MUFU.EX2 R188, R188 ;  /* 0x000000bc00bc7308 */ /* 0x000f620000000800 */
        /* <DEDUP_REMOVED lines=15> */
[----:B------:R-:W-:Y:S01]  /*bae0*/  MUFU.EX2 R184, R179 ;  /* 0x000000b300b87308 */ /* 0x000fe20000000800 */
[----:B-----5:R-:W-:Y:S01]  /*baf0*/  F2FP.BF16.F32.PACK_AB R163, R188, R189 ;  /* 0x000000bdbca3723e */ /* 0x020fe200000010ff */
[C---:B------:R-:W-:Y:S01]  /*bb00*/  FMUL.FTZ R74, R0.reuse, R74 ;  /* 0x0000004a004a7220 */ /* 0x040fe20000410000 */
[----:B------:R-:W-:Y:S01]  /*bb10*/  FMUL.FTZ R75, R0, R75 ;  /* 0x0000004b004b7220 */ /* 0x000fe20000410000 */
[C---:B------:R-:W-:Y:S01]  /*bb20*/  FMUL.FTZ R76, R2.reuse, R76 ;  /* 0x0000004c024c7220 */ /* 0x040fe20000410000 */
[----:B------:R-:W-:Y:S01]  /*bb30*/  FMUL.FTZ R77, R2, R77 ;  /* 0x0000004d024d7220 */ /* 0x000fe20000410000 */
[C---:B------:R-:W-:Y:S01]  /*bb40*/  FMUL.FTZ R78, R0.reuse, R78 ;  /* 0x0000004e004e7220 */ /* 0x040fe20000410000 */
[----:B------:R-:W-:Y:S01]  /*bb50*/  FMUL.FTZ R79, R0, R79 ;  /* 0x0000004f004f7220 */ /* 0x000fe20000410000 */
[C---:B------:R-:W-:Y:S02]  /*bb60*/  HMMA.16816.F32.BF16 R4, R160.reuse, R12, R4 ;  /* 0x0000000ca004723c */ /* 0x040fe40000041804 */
[----:B------:R-:W-:Y:S01]  /*bb70*/  MUFU.EX2 R187, R177 ;  /* 0x000000b100bb7308 */ /* 0x000fe20000000800 */
[----:B------:R-:W-:Y:S02]  /*bb80*/  PLOP3.LUT P1, PT, PT, PT, UP0, 0x80, 0x0 ;  /* 0x000000000000781c */ /* 0x000fe40003f2f008 */
[C---:B------:R-:W-:Y:S01]  /*bb90*/  FMUL.FTZ R80, R2.reuse, R80 ;  /* 0x0000005002507220 */ /* 0x040fe20000410000 */
[C---:B------:R-:W-:Y:S06]  /*bba0*/  HMMA.16816.F32.BF16 R8, R160.reuse, R14, R8 ;  /* 0x0000000ea008723c */ /* 0x040fec0000041808 */
[----:B------:R-:W-:Y:S01]  /*bbb0*/  MUFU.EX2 R204, R204 ;  /* 0x000000cc00cc7308 */ /* 0x000fe20000000800 */
[C---:B------:R-:W-:Y:S01]  /*bbc0*/  FMUL.FTZ R12, R2.reuse, R152 ;  /* 0x00000098020c7220 */ /* 0x040fe20000410000 */
[----:B------:R-:W-:Y:S03]  /*bbd0*/  FMUL.FTZ R13, R2, R153 ;  /* 0x00000099020d7220 */ /* 0x000fe60000410000 */
[C---:B------:R-:W-:Y:S01]  /*bbe0*/  FMUL.FTZ R14, R0.reuse, R154 ;  /* 0x0000009a000e7220 */ /* 0x040fe20000410000 */
[----:B------:R-:W-:Y:S02]  /*bbf0*/  FMUL.FTZ R15, R0, R155 ;  /* 0x0000009b000f7220 */ /* 0x000fe40000410000 */
[----:B------:R-:W-:Y:S01]  /*bc00*/  LDSM.16.MT88.4 R152, [R236+0x12800] ;  /* 0x01280000ec98783b */ /* 0x000fe20000004200 */
[----:B------:R-:W-:Y:S01]  /*bc10*/  FMUL.FTZ R81, R2, R81 ;  /* 0x0000005102517220 */ /* 0x000fe20000410000 */
[C---:B------:R-:W-:Y:S01]  /*bc20*/  FMUL.FTZ R82, R0.reuse, R82 ;  /* 0x0000005200527220 */ /* 0x040fe20000410000 */
[----:B------:R-:W-:Y:S01]  /*bc30*/  FMUL.FTZ R83, R0, R83 ;  /* 0x0000005300537220 */ /* 0x000fe20000410000 */
[C---:B------:R-:W-:Y:S01]  /*bc40*/  FMUL.FTZ R84, R2.reuse, R84 ;  /* 0x0000005402547220 */ /* 0x040fe20000410000 */
[C---:B------:R-:W-:Y:S01]  /*bc50*/  HMMA.16816.F32.BF16 R12, R160.reuse, R20, R12 ;  /* 0x00000014a00c723c */ /* 0x040fe2000004180c */
[----:B------:R-:W-:Y:S02]  /*bc60*/  MUFU.EX2 R212, R212 ;  /* 0x000000d400d47308 */ /* 0x000fe40000000800 */
[----:B------:R-:W-:Y:S01]  /*bc70*/  FMUL.FTZ R85, R2, R85 ;  /* 0x0000005502557220 */ /* 0x000fe20000410000 */
[C---:B------:R-:W-:Y:S01]  /*bc80*/  FMUL.FTZ R86, R0.reuse, R86 ;  /* 0x0000005600567220 */ /* 0x040fe20000410000 */
[----:B------:R-:W-:Y:S01]  /*bc90*/  FMUL.FTZ R87, R0, R87 ;  /* 0x0000005700577220 */ /* 0x000fe20000410000 */
[C---:B------:R-:W-:Y:S05]  /*bca0*/  HMMA.16816.F32.BF16 R16, R160.reuse, R22, R16 ;  /* 0x00000016a010723c */ /* 0x040fea0000041810 */
[C---:B------:R-:W-:Y:S01]  /*bcb0*/  FMUL.FTZ R20, R2.reuse, R144 ;  /* 0x0000009002147220 */ /* 0x040fe20000410000 */
[----:B------:R-:W-:Y:S01]  /*bcc0*/  FMUL.FTZ R21, R2, R145 ;  /* 0x0000009102157220 */ /* 0x000fe20000410000 */
[C---:B------:R-:W-:Y:S01]  /*bcd0*/  FMUL.FTZ R22, R0.reuse, R146 ;  /* 0x0000009200167220 */ /* 0x040fe20000410000 */
[----:B------:R-:W-:Y:S02]  /*bce0*/  FMUL.FTZ R23, R0, R147 ;  /* 0x0000009300177220 */ /* 0x000fe40000410000 */
        /* <DEDUP_REMOVED lines=8> */
[----:B------:R-:W-:Y:S01]  /*bd70*/  FMUL.FTZ R94, R0, R94 ;  /* 0x0000005e005e7220 */ /* 0x000fe20000410000 */
[C---:B------:R-:W-:Y:S05]  /*bd80*/  HMMA.16816.F32.BF16 R24, R160.reuse, R30, R24 ;  /* 0x0000001ea018723c */ /* 0x040fea0000041818 */
[C---:B------:R-:W-:Y:S01]  /*bd90*/  FMUL.FTZ R28, R2.reuse, R136 ;  /* 0x00000088021c7220 */ /* 0x040fe20000410000 */
[----:B------:R-:W-:Y:S01]  /*bda0*/  FMUL.FTZ R29, R2, R137 ;  /* 0x00000089021d7220 */ /* 0x000fe20000410000 */
[C---:B------:R-:W-:Y:S01]  /*bdb0*/  FMUL.FTZ R30, R0.reuse, R138 ;  /* 0x0000008a001e7220 */ /* 0x040fe20000410000 */
[C---:B------:R-:W-:Y:S02]  /*bdc0*/  FMUL.FTZ R31, R0.reuse, R139 ;  /* 0x0000008b001f7220 */ /* 0x040fe40000410000 */
[----:B------:R-:W1:Y:S01]  /*bdd0*/  LDSM.16.MT88.4 R136, [R232+0x12000] ;  /* 0x01200000e888783b */ /* 0x000e620000004200 */
[----:B------:R-:W-:Y:S01]  /*bde0*/  FMUL.FTZ R95, R0, R95 ;  /* 0x0000005f005f7220 */ /* 0x000fe20000410000 */
[C---:B------:R-:W-:Y:S01]  /*bdf0*/  FMUL.FTZ R96, R2.reuse, R96 ;  /* 0x0000006002607220 */ /* 0x040fe20000410000 */
[----:B------:R-:W-:Y:S01]  /*be00*/  FMUL.FTZ R97, R2, R97 ;  /* 0x0000006102617220 */ /* 0x000fe20000410000 */
[C---:B------:R-:W-:Y:S01]  /*be10*/  FMUL.FTZ R98, R0.reuse, R98 ;  /* 0x0000006200627220 */ /* 0x040fe20000410000 */
[C---:B---3--:R-:W-:Y:S03]  /*be20*/  HMMA.16816.F32.BF16 R28, R160.reuse, R156, R28 ;  /* 0x0000009ca01c723c */ /* 0x048fe6000004181c */
[----:B------:R-:W-:Y:S01]  /*be30*/  FMUL.FTZ R99, R0, R99 ;  /* 0x0000006300637220 */ /* 0x000fe20000410000 */
[C---:B------:R-:W-:Y:S01]  /*be40*/  FMUL.FTZ R100, R2.reuse, R100 ;  /* 0x0000006402647220 */ /* 0x040fe20000410000 */
[----:B------:R-:W-:Y:S01]  /*be50*/  FMUL.FTZ R101, R2, R101 ;  /* 0x0000006502657220 */ /* 0x000fe20000410000 */
[C---:B------:R-:W-:Y:S01]  /*be60*/  HMMA.16816.F32.BF16 R32, R160.reuse, R158, R32 ;  /* 0x0000009ea020723c */ /* 0x040fe20000041820 */
[----:B------:R-:W-:Y:S04]  /*be70*/  LDSM.16.MT88.4 R156, [R234+0x12800] ;  /* 0x01280000ea9c783b */ /* 0x000fe80000004200 */
[C---:B------:R-:W-:Y:S01]  /*be80*/  FMUL.FTZ R102, R0.reuse, R102 ;  /* 0x0000006600667220 */ /* 0x040fe20000410000 */
[C---:B----4-:R-:W-:Y:S05]  /*be90*/  HMMA.16816.F32.BF16 R36, R160.reuse, R148, R36 ;  /* 0x00000094a024723c */ /* 0x050fea0000041824 */
[----:B------:R-:W-:Y:S01]  /*bea0*/  FMUL.FTZ R103, R0, R103 ;  /* 0x0000006700677220 */ /* 0x000fe20000410000 */
[C---:B------:R-:W-:Y:S01]  /*beb0*/  HMMA.16816.F32.BF16 R40, R160.reuse, R150, R40 ;  /* 0x00000096a028723c */ /* 0x040fe20000041828 */
[----:B------:R-:W-:Y:S04]  /*bec0*/  LDSM.16.MT88.4 R148, [R232+0x10800] ;  /* 0x01080000e894783b */ /* 0x000fe80000004200 */
[C---:B------:R-:W-:Y:S01]  /*bed0*/  FMUL.FTZ R104, R2.reuse, R104 ;  /* 0x0000006802687220 */ /* 0x040fe20000410000 */
[C---:B--2---:R-:W-:Y:S05]  /*bee0*/  HMMA.16816.F32.BF16 R44, R160.reuse, R140, R44 ;  /* 0x0000008ca02c723c */ /* 0x044fea000004182c */
[----:B------:R-:W-:Y:S01]  /*bef0*/  FMUL.FTZ R105, R2, R105 ;  /* 0x0000006902697220 */ /* 0x000fe20000410000 */
[C---:B------:R-:W-:Y:S01]  /*bf00*/  HMMA.16816.F32.BF16 R48, R160.reuse, R142, R48 ;  /* 0x0000008ea030723c */ /* 0x040fe20000041830 */
[----:B------:R-:W2:Y:S04]  /*bf10*/  LDSM.16.MT88.4 R140, [R236+0x14000] ;  /* 0x01400000ec8c783b */ /* 0x000ea80000004200 */
[C---:B------:R-:W-:Y:S01]  /*bf20*/  FMUL.FTZ R106, R0.reuse, R106 ;  /* 0x0000006a006a7220 */ /* 0x040fe20000410000 */
[C---:B------:R-:W-:Y:S05]  /*bf30*/  HMMA.16816.F32.BF16 R52, R160.reuse, R132, R52 ;  /* 0x00000084a034723c */ /* 0x040fea0000041834 */
[----:B------:R-:W-:Y:S01]  /*bf40*/  FMUL.FTZ R107, R0, R107 ;  /* 0x0000006b006b7220 */ /* 0x000fe20000410000 */
[C---:B------:R-:W-:Y:S01]  /*bf50*/  HMMA.16816.F32.BF16 R56, R160.reuse, R134, R56 ;  /* 0x00000086a038723c */ /* 0x040fe20000041838 */
[----:B------:R-:W3:Y:S04]  /*bf60*/  LDSM.16.MT88.4 R132, [R234+0x14000] ;  /* 0x01400000ea84783b */ /* 0x000ee80000004200 */
[C---:B------:R-:W-:Y:S01]  /*bf70*/  FMUL.FTZ R108, R2.reuse, R108 ;  /* 0x0000006c026c7220 */ /* 0x040fe20000410000 */
[C---:B-1----:R-:W-:Y:S05]  /*bf80*/  HMMA.16816.F32.BF16 R60, R160.reuse, R136, R60 ;  /* 0x00000088a03c723c */ /* 0x042fea000004183c */
[----:B------:R-:W-:Y:S01]  /*bf90*/  FMUL.FTZ R109, R2, R109 ;  /* 0x0000006d026d7220 */ /* 0x000fe20000410000 */
[C---:B------:R-:W-:Y:S01]  /*bfa0*/  HMMA.16816.F32.BF16 R64, R160.reuse, R138, R64 ;  /* 0x0000008aa040723c */ /* 0x040fe20000041840 */
[----:B------:R-:W1:Y:S04]  /*bfb0*/  LDSM.16.MT88.4 R136, [R233+0x14000] ;  /* 0x01400000e988783b */ /* 0x000e680000004200 */
        /* <DEDUP_REMOVED lines=17> */
[C---:B---3--:R-:W-:Y:S05]  /*c0d0*/  HMMA.16816.F32.BF16 R76, R160.reuse, R132, R76 ;  /* 0x00000084a04c723c */ /* 0x048fea000004184c */
[--C-:B------:R-:W-:Y:S01]  /*c0e0*/  FFMA.FTZ R208, R209, UR4, -R181.reuse ;  /* 0x00000004d1d07c23 */ /* 0x100fe200080108b5 */
[C---:B------:R-:W-:Y:S01]  /*c0f0*/  HMMA.16816.F32.BF16 R80, R160.reuse, R134, R80 ;  /* 0x00000086a050723c */ /* 0x040fe20000041850 */
[----:B------:R-:W3:Y:S04]  /*c100*/  LDSM.16.MT88.4 R132, [R236+0x16000] ;  /* 0x01600000ec84783b */ /* 0x000ee80000004200 */
[--C-:B------:R-:W-:Y:S01]  /*c110*/  FFMA.FTZ R209, R210, UR4, -R181.reuse ;  /* 0x00000004d2d17c23 */ /* 0x100fe200080108b5 */
[C---:B-1----:R-:W-:Y:S01]  /*c120*/  HMMA.16816.F32.BF16 R84, R160.reuse, R136, R84 ;  /* 0x00000088a054723c */ /* 0x042fe20000041854 */
[----:B------:R-:W-:Y:S04]  /*c130*/  MUFU.EX2 R208, R208 ;  /* 0x000000d000d07308 */ /* 0x000fe80000000800 */
[--C-:B------:R-:W-:Y:S01]  /*c140*/  FFMA.FTZ R210, R173, UR4, -R180.reuse ;  /* 0x00000004add27c23 */ /* 0x100fe200080108b4 */
[C---:B------:R-:W-:Y:S01]  /*c150*/  HMMA.16816.F32.BF16 R88, R160.reuse, R138, R88 ;  /* 0x0000008aa058723c */ /* 0x040fe20000041858 */
[----:B------:R-:W1:Y:S04]  /*c160*/  LDSM.16.MT88.4 R136, [R234+0x16000] ;  /* 0x01600000ea88783b */ /* 0x000e680000004200 */
[----:B------:R-:W-:Y:S01]  /*c170*/  MUFU.EX2 R209, R209 ;  /* 0x000000d100d17308 */ /* 0x000fe20000000800 */
[--C-:B------:R-:W-:Y:S01]  /*c180*/  FFMA.FTZ R200, R185, UR4, -R181.reuse ;  /* 0x00000004b9c87c23 */ /* 0x100fe200080108b5 */
[--C-:B------:R-:W-:Y:S01]  /*c190*/  FFMA.FTZ R205, R205, UR4, -R181.reuse ;  /* 0x00000004cdcd7c23 */ /* 0x100fe200080108b5 */
[--C-:B------:R-:W-:Y:S03]  /*c1a0*/  FFMA.FTZ R207, R207, UR4, -R180.reuse ;  /* 0x00000004cfcf7c23 */ /* 0x100fe600080108b4 */
[--C-:B------:R-:W-:Y:S01]  /*c1b0*/  FFMA.FTZ R211, R211, UR4, -R180.reuse ;  /* 0x00000004d3d37c23 */ /* 0x100fe200080108b4 */
[----:B------:R-:W-:Y:S03]  /*c1c0*/  LDSM.16.MT88.4 R172, [R236+0x14800] ;  /* 0x01480000ecac783b */ /* 0x000fe60000004200 */
[----:B------:R4:W-:Y:S01]  /*c1d0*/  MUFU.EX2 R185, R178 ;  /* 0x000000b200b97308 */ /* 0x0009e20000000800 */
[C---:B------:R-:W-:Y:S01]  /*c1e0*/  FMUL.FTZ R124, R2.reuse, R124 ;  /* 0x0000007c027c7220 */ /* 0x040fe20000410000 */
[----:B------:R-:W-:Y:S01]  /*c1f0*/  FMUL.FTZ R125, R2, R125 ;  /* 0x0000007d027d7220 */ /* 0x000fe20000410000 */
[C---:B------:R-:W-:Y:S01]  /*c200*/  FMUL.FTZ R126, R0.reuse, R126 ;  /* 0x0000007e007e7220 */ /* 0x040fe20000410000 */
[----:B------:R-:W-:Y:S01]  /*c210*/  FMUL.FTZ R127, R0, R127 ;  /* 0x0000007f007f7220 */ /* 0x000fe20000410000 */
[C---:B------:R-:W-:Y:S01]  /*c220*/  FMUL.FTZ R128, R2.reuse, R128 ;  /* 0x0000008002807220 */ /* 0x040fe20000410000 */
[C---:B--2---:R-:W-:Y:S04]  /*c230*/  HMMA.16816.F32.BF16 R92, R160.reuse, R140, R92 ;  /* 0x0000008ca05c723c */ /* 0x044fe8000004185c */
[----:B------:R-:W-:Y:S01]  /*c240*/  MUFU.EX2 R200, R200 ;  /* 0x000000c800c87308 */ /* 0x000fe20000000800 */
[----:B------:R-:W-:Y:S01]  /*c250*/  FMUL.FTZ R129, R2, R129 ;  /* 0x0000008102817220 */ /* 0x000fe20000410000 */
[C---:B------:R-:W-:Y:S01]  /*c260*/  FMUL.FTZ R130, R0.reuse, R130 ;  /* 0x0000008200827220 */ /* 0x040fe20000410000 */
[----:B------:R-:W-:Y:S01]  /*c270*/  FMUL.FTZ R131, R0, R131 ;  /* 0x0000008300837220 */ /* 0x000fe20000410000 */
[C---:B------:R-:W-:Y:S01]  /*c280*/  HMMA.16816.F32.BF16 R96, R160.reuse, R142, R96 ;  /* 0x0000008ea060723c */ /* 0x040fe20000041860 */
[----:B------:R-:W2:Y:S05]  /*c290*/  LDSM.16.MT88.4 R140, [R233+0x16000] ;  /* 0x01600000e98c783b */ /* 0x000eaa0000004200 */
[----:B------:R-:W5:Y:S01]  /*c2a0*/  MUFU.EX2 R205, R205 ;  /* 0x000000cd00cd7308 */ /* 0x000f620000000800 */
[--C-:B------:R-:W-:Y:S01]  /*c2b0*/  FFMA.FTZ R214, R214, UR4, -R181.reuse ;  /* 0x00000004d6d67c23 */ /* 0x100fe200080108b5 */
[C---:B---3--:R-:W-:Y:S01]  /*c2c0*/  HMMA.16816.F32.BF16 R100, R160.reuse, R132, R100 ;  /* 0x00000084a064723c */ /* 0x048fe20000041864 */
[----:B----4-:R-:W-:Y:S02]  /*c2d0*/  LDSM.16.MT88.4 R176, [R234+0x15000] ;  /* 0x01500000eab0783b */ /* 0x010fe40000004200 */
[--C-:B------:R-:W-:Y:S03]  /*c2e0*/  FFMA.FTZ R215, R215, UR4, -R180.reuse ;  /* 0x00000004d7d77c23 */ /* 0x100fe600080108b4 */
[C---:B------:R-:W-:Y:S02]  /*c2f0*/  HMMA.16816.F32.BF16 R104, R160.reuse, R134, R104 ;  /* 0x00000086a068723c */ /* 0x040fe40000041868 */
[----:B------:R-:W-:Y:S01]  /*c300*/  MUFU.EX2 R214, R214 ;  /* 0x000000d600d67308 */ /* 0x000fe20000000800 */
[----:B------:R-:W3:Y:S03]  /*c310*/  LDSM.16.MT88.4 R132, [R232+0x16000] ;  /* 0x01600000e884783b */ /* 0x000ee60000004200 */
[C---:B-1----:R-:W-:Y:S06]  /*c320*/  HMMA.16816.F32.BF16 R108, R160.reuse, R136, R108 ;  /* 0x00000088a06c723c */ /* 0x042fec000004186c */
[----:B------:R-:W1:Y:S01]  /*c330*/  MUFU.EX2 R207, R207 ;  /* 0x000000cf00cf7308 */ /* 0x000e620000000800 */
[--C-:B------:R-:W-:Y:S01]  /*c340*/  FFMA.FTZ R213, R213, UR4, -R180.reuse ;  /* 0x00000004d5d57c23 */ /* 0x100fe200080108b4 */
[C---:B------:R-:W-:Y:S01]  /*c350*/  HMMA.16816.F32.BF16 R112, R160.reuse, R138, R112 ;  /* 0x0000008aa070723c */ /* 0x040fe20000041870 */
[----:B------:R-:W4:Y:S02]  /*c360*/  LDSM.16.MT88.4 R136, [R236+0x10800] ;  /* 0x01080000ec88783b */ /* 0x000f240000004200 */
[--C-:B------:R-:W-:Y:S01]  /*c370*/  FFMA.FTZ R206, R206, UR4, -R181.reuse ;  /* 0x00000004cece7c23 */ /* 0x100fe200080108b5 */
[--C-:B------:R-:W-:Y:S01]  /*c380*/  FFMA.FTZ R202, R202, UR4, -R181.reuse ;  /* 0x00000004caca7c23 */ /* 0x100fe200080108b5 */
[--C-:B------:R-:W-:Y:S01]  /*c390*/  FFMA.FTZ R203, R203, UR4, -R180.reuse ;  /* 0x00000004cbcb7c23 */ /* 0x100fe200080108b4 */
[--C-:B------:R-:W-:Y:S02]  /*c3a0*/  FFMA.FTZ R201, R201, UR4, -R180.reuse ;  /* 0x00000004c9c97c23 */ /* 0x100fe400080108b4 */
[----:B------:R-:W-:Y:S03]  /*c3b0*/  MUFU.EX2 R211, R211 ;  /* 0x000000d300d37308 */ /* 0x000fe60000000800 */
[--C-:B------:R-:W-:Y:S01]  /*c3c0*/  FFMA.FTZ R198, R198, UR4, -R181.reuse ;  /* 0x00000004c6c67c23 */ /* 0x100fe200080108b5 */
[----:B------:R-:W-:Y:S01]  /*c3d0*/  FFMA.FTZ R181, R199, UR4, -R181 ;  /* 0x00000004c7b57c23 */ /* 0x000fe200080108b5 */
[--C-:B------:R-:W-:Y:S01]  /*c3e0*/  FFMA.FTZ R166, R166, UR4, -R180.reuse ;  /* 0x00000004a6a67c23 */ /* 0x100fe200080108b4 */
[----:B------:R-:W-:Y:S01]  /*c3f0*/  FFMA.FTZ R180, R165, UR4, -R180 ;  /* 0x00000004a5b47c23 */ /* 0x000fe200080108b4 */
[----:B------:R-:W-:Y:S01]  /*c400*/  FFMA.FTZ R197, R2, R252, R197 ;  /* 0x000000fc02c57223 */ /* 0x000fe200000100c5 */
[----:B------:R-:W-:Y:S01]  /*c410*/  FFMA.FTZ R193, R0, R251, R193 ;  /* 0x000000fb00c17223 */ /* 0x000fe200000100c1 */
[C---:B--2---:R-:W-:Y:S01]  /*c420*/  HMMA.16816.F32.BF16 R116, R160.reuse, R140, R116 ;  /* 0x0000008ca074723c */ /* 0x044fe20000041874 */
[----:B------:R-:W-:Y:S02]  /*c430*/  MUFU.EX2 R199, R181 ;  /* 0x000000b500c77308 */ /* 0x000fe40000000800 */
[----:B------:R-:W-:Y:S01]  /*c440*/  FADD.FTZ R197, R196, R197 ;  /* 0x000000c5c4c57221 */ /* 0x000fe20000010000 */
[----:B------:R-:W-:Y:S02]  /*c450*/  FADD.FTZ R190, R190, R193 ;  /* 0x000000c1bebe7221 */ /* 0x000fe40000010000 */
[C---:B------:R-:W-:Y:S01]  /*c460*/  HMMA.16816.F32.BF16 R120, R160.reuse, R142, R120 ;  /* 0x0000008ea078723c */ /* 0x040fe20000041878 */
[----:B------:R-:W2:Y:S04]  /*c470*/  LDSM.16.MT88.4 R140, [R234+0x10800] ;  /* 0x01080000ea8c783b */ /* 0x000ea80000004200 */
[----:B------:R-:W4:Y:S01]  /*c480*/  MUFU.EX2 R210, R210 ;  /* 0x000000d200d27308 */ /* 0x000f220000000800 */
[----:B------:R-:W-:Y:S01]  /*c490*/  FADD.FTZ R192, R192, R197 ;  /* 0x000000c5c0c07221 */ /* 0x000fe20000010000 */
[C---:B---3--:R-:W-:Y:S08]  /*c4a0*/  HMMA.16816.F32.BF16 R124, R160.reuse, R132, R124 ;  /* 0x00000084a07c723c */ /* 0x048ff0000004187c */
[----:B------:R3:W-:Y:S03]  /*c4b0*/  MUFU.EX2 R165, R180 ;  /* 0x000000b400a57308 */ /* 0x0007e60000000800 */
[----:B------:R-:W-:Y:S01]  /*c4c0*/  FADD.FTZ R191, R191, R192 ;  /* 0x000000c0bfbf7221 */ /* 0x000fe20000010000 */
[----:B------:R-:W-:Y:S01]  /*c4d0*/  HMMA.16816.F32.BF16 R128, R160, R134, R128 ;  /* 0x00000086a080723c */ /* 0x000fe20000041880 */
[----:B------:R-:W2:Y:S05]  /*c4e0*/  LDSM.16.MT88.4 R160, [R232+0x12800] ;  /* 0x01280000e8a0783b */ /* 0x000eaa0000004200 */
[----:B------:R-:W-:Y:S01]  /*c4f0*/  MUFU.EX2 R215, R215 ;  /* 0x000000d700d77308 */ /* 0x000fe20000000800 */
[----:B-----5:R-:W-:Y:S01]  /*c500*/  F2FP.BF16.F32.PACK_AB R132, R205, R200 ;  /* 0x000000c8cd84723e */ /* 0x020fe200000010ff */
[----:B------:R-:W-:Y:S03]  /*c510*/  FADD.FTZ R200, R200, R191 ;  /* 0x000000bfc8c87221 */ /* 0x000fe60000010000 */
[----:B-1----:R-:W-:Y:S02]  /*c520*/  F2FP.BF16.F32.PACK_AB R133, R207, R204 ;  /* 0x000000cccf85723e */ /* 0x002fe400000010ff */
[----:B------:R-:W-:Y:S01]  /*c530*/  F2FP.BF16.F32.PACK_AB R134, R209, R208 ;  /* 0x000000d0d186723e */ /* 0x000fe200000010ff */
[----:B---3--:R-:W-:Y:S01]  /*c540*/  LDSM.16.MT88.4 R180, [R234+0x13800] ;  /* 0x01380000eab4783b */ /* 0x008fe20000004200 */
[----:B----4-:R-:W-:Y:S01]  /*c550*/  F2FP.BF16.F32.PACK_AB R135, R210, R211 ;  /* 0x000000d3d287723e */ /* 0x010fe200000010ff */
[----:B------:R-:W1:Y:S01]  /*c560*/  MUFU.EX2 R213, R213 ;  /* 0x000000d500d57308 */ /* 0x000e620000000800 */
[----:B------:R-:W-:Y:S04]  /*c570*/  FADD.FTZ R205, R205, R200 ;  /* 0x000000c8cdcd7221 */ /* 0x000fe80000010000 */
[----:B------:R-:W-:Y:S01]  /*c580*/  FADD.FTZ R208, R208, R205 ;  /* 0x000000cdd0d07221 */ /* 0x000fe20000010000 */
[C---:B------:R-:W-:Y:S04]  /*c590*/  HMMA.16816.F32.BF16 R4, R132.reuse, R136, R4 ;  /* 0x000000888404723c */ /* 0x040fe80000041804 */
[----:B------:R-:W-:Y:S01]  /*c5a0*/  MUFU.EX2 R206, R206 ;  /* 0x000000ce00ce7308 */ /* 0x000fe20000000800 */
[----:B------:R-:W-:Y:S01]  /*c5b0*/  FADD.FTZ R209, R209, R208 ;  /* 0x000000d0d1d17221 */ /* 0x000fe20000010000 */
[C---:B------:R-:W-:Y:S01]  /*c5c0*/  HMMA.16816.F32.BF16 R8, R132.reuse, R138, R8 ;  /* 0x0000008a8408723c */ /* 0x040fe20000041808 */
[----:B------:R-:W3:Y:S07]  /*c5d0*/  LDSM.16.MT88.4 R136, [R234+0x14800] ;  /* 0x01480000ea88783b */ /* 0x000eee0000004200 */
[----:B------:R-:W4:Y:S01]  /*c5e0*/  MUFU.EX2 R202, R202 ;  /* 0x000000ca00ca7308 */ /* 0x000f220000000800 */
[C---:B--2---:R-:W-:Y:S06]  /*c5f0*/  HMMA.16816.F32.BF16 R12, R132.reuse, R140, R12 ;  /* 0x0000008c840c723c */ /* 0x044fec000004180c */
[C---:B------:R-:W-:Y:S01]  /*c600*/  HMMA.16816.F32.BF16 R16, R132.reuse, R142, R16 ;  /* 0x0000008e8410723c */ /* 0x040fe20000041810 */
[----:B------:R-:W2:Y:S02]  /*c610*/  LDSM.16.MT88.4 R140, [R233+0x14800] ;  /* 0x01480000e98c783b */ /* 0x000ea40000004200 */
[----:B------:R-:W-:Y:S03]  /*c620*/  MUFU.EX2 R203, R203 ;  /* 0x000000cb00cb7308 */ /* 0x000fe60000000800 */
[C---:B------:R-:W-:Y:S07]  /*c630*/  HMMA.16816.F32.BF16 R20, R132.reuse, R144, R20 ;  /* 0x000000908414723c */ /* 0x040fee0000041814 */
[----:B------:R-:W5:Y:S01]  /*c640*/  MUFU.EX2 R201, R201 ;  /* 0x000000c900c97308 */ /* 0x000f620000000800 */
[C---:B------:R-:W-:Y:S01]  /*c650*/  HMMA.16816.F32.BF16 R24, R132.reuse, R146, R24 ;  /* 0x000000928418723c */ /* 0x040fe20000041818 */
[----:B------:R-:W1:Y:S05]  /*c660*/  LDSM.16.MT88.4 R144, [R232+0x14800] ;  /* 0x01480000e890783b */ /* 0x000e6a0000004200 */
[C---:B------:R-:W-:Y:S03]  /*c670*/  HMMA.16816.F32.BF16 R28, R132.reuse, R148, R28 ;  /* 0x00000094841c723c */ /* 0x040fe6000004181c */
[----:B------:R-:W5:Y:S03]  /*c680*/  MUFU.EX2 R198, R198 ;  /* 0x000000c600c67308 */ /* 0x000f660000000800 */
[C---:B------:R-:W-:Y:S01]  /*c690*/  HMMA.16816.F32.BF16 R32, R132.reuse, R150, R32 ;  /* 0x000000968420723c */ /* 0x040fe20000041820 */
[----:B------:R-:W4:Y:S06]  /*c6a0*/  LDSM.16.MT88.4 R148, [R236+0x16800] ;  /* 0x01680000ec94783b */ /* 0x000f2c0000004200 */
[----:B------:R-:W5:Y:S01]  /*c6b0*/  MUFU.EX2 R166, R166 ;  /* 0x000000a600a67308 */ /* 0x000f620000000800 */
[C---:B------:R-:W-:Y:S06]  /*c6c0*/  HMMA.16816.F32.BF16 R36, R132.reuse, R152, R36 ;  /* 0x000000988424723c */ /* 0x040fec0000041824 */
[C---:B------:R-:W-:Y:S01]  /*c6d0*/  HMMA.16816.F32.BF16 R40, R132.reuse, R154, R40 ;  /* 0x0000009a8428723c */ /* 0x040fe20000041828 */
[----:B------:R-:W5:Y:S05]  /*c6e0*/  LDSM.16.MT88.4 R152, [R234+0x16800] ;  /* 0x01680000ea98783b */ /* 0x000f6a0000004200 */
        /* <DEDUP_REMOVED lines=21> */
[C---:B----4-:R-:W-:Y:S06]  /*c840*/  HMMA.16816.F32.BF16 R100, R132.reuse, R148, R100 ;  /* 0x000000948464723c */ /* 0x050fec0000041864 */
        /* <DEDUP_REMOVED lines=9> */
[----:B------:R-:W-:Y:S01]  /*c8e0*/  HMMA.16816.F32.BF16 R128, R132, R142, R128 ;  /* 0x0000008e8480723c */ /* 0x000fe20000041880 */
[----:B------:R-:W2:Y:S06]  /*c8f0*/  LDSM.16.MT88.4 R140, [R236+0x15000] ;  /* 0x01500000ec8c783b */ /* 0x000eac0000004200 */
[----:B------:R-:W-:Y:S04]  /*c900*/  F2FP.BF16.F32.PACK_AB R133, R187, R184 ;  /* 0x000000b8bb85723e */ /* 0x000fe800000010ff */
[----:B------:R-:W-:Y:S02]  /*c910*/  F2FP.BF16.F32.PACK_AB R134, R214, R185 ;  /* 0x000000b9d686723e */ /* 0x000fe400000010ff */
[----:B------:R-:W-:Y:S01]  /*c920*/  F2FP.BF16.F32.PACK_AB R132, R167, R212 ;  /* 0x000000d4a784723e */ /* 0x000fe200000010ff */
[----:B------:R-:W-:Y:S01]  /*c930*/  FADD.FTZ R212, R212, R209 ;  /* 0x000000d1d4d47221 */ /* 0x000fe20000010000 */
[----:B------:R-:W-:Y:S03]  /*c940*/  F2FP.BF16.F32.PACK_AB R135, R213, R215 ;  /* 0x000000d7d587723e */ /* 0x000fe600000010ff */
[----:B------:R-:W-:Y:S01]  /*c950*/  FADD.FTZ R212, R167, R212 ;  /* 0x000000d4a7d47221 */ /* 0x000fe20000010000 */
[----:B------:R-:W-:Y:S03]  /*c960*/  MOV R167, R164 ;  /* 0x000000a400a77202 */ /* 0x000fe60000000f00 */
        /* <DEDUP_REMOVED lines=8> */
[----:B------:R-:W-:Y:S05]  /*c9f0*/  LDSM.16.MT88.4 R152, [R233+0x17000] ;  /* 0x01700000e998783b */ /* 0x000fea0000004200 */
[C---:B------:R-:W-:Y:S06]  /*ca00*/  HMMA.16816.F32.BF16 R28, R132.reuse, R156, R28 ;  /* 0x0000009c841c723c */ /* 0x040fec000004181c */
[C---:B------:R-:W-:Y:S01]  /*ca10*/  HMMA.16816.F32.BF16 R32, R132.reuse, R158, R32 ;  /* 0x0000009e8420723c */ /* 0x040fe20000041820 */
[----:B------:R-:W-:Y:S05]  /*ca20*/  LDSM.16.MT88.4 R156, [R236+0x11800] ;  /* 0x01180000ec9c783b */ /* 0x000fea0000004200 */
[C---:B------:R-:W-:Y:S06]  /*ca30*/  HMMA.16816.F32.BF16 R36, R132.reuse, R160, R36 ;  /* 0x000000a08424723c */ /* 0x040fec0000041824 */
[C---:B------:R-:W-:Y:S06]  /*ca40*/  HMMA.16816.F32.BF16 R40, R132.reuse, R162, R40 ;  /* 0x000000a28428723c */ /* 0x040fec0000041828 */
[C---:B------:R-:W-:Y:S06]  /*ca50*/  HMMA.16816.F32.BF16 R44, R132.reuse, R168, R44 ;  /* 0x000000a8842c723c */ /* 0x040fec000004182c */
[C---:B------:R-:W-:Y:S05]  /*ca60*/  HMMA.16816.F32.BF16 R48, R132.reuse, R170, R48 ;  /* 0x000000aa8430723c */ /* 0x040fea0000041830 */
[----:B------:R-:W-:Y:S01]  /*ca70*/  F2FP.BF16.F32.PACK_AB R168, R202, R206 ;  /* 0x000000cecaa8723e */ /* 0x000fe200000010ff */
[C---:B---3--:R-:W-:Y:S05]  /*ca80*/  HMMA.16816.F32.BF16 R52, R132.reuse, R136, R52 ;  /* 0x000000888434723c */ /* 0x048fea0000041834 */
[----:B------:R-:W-:Y:S01]  /*ca90*/  F2FP.BF16.F32.PACK_AB R169, R201, R203 ;  /* 0x000000cbc9a9723e */ /* 0x000fe200000010ff */
[C---:B------:R-:W-:Y:S01]  /*caa0*/  HMMA.16816.F32.BF16 R56, R132.reuse, R138, R56 ;  /* 0x0000008a8438723c */ /* 0x040fe20000041838 */
[----:B------:R-:W3:Y:S04]  /*cab0*/  LDSM.16.MT88.4 R136, [R236+0x17000] ;  /* 0x01700000ec88783b */ /* 0x000ee80000004200 */
[----:B------:R-:W-:Y:S01]  /*cac0*/  F2FP.BF16.F32.PACK_AB R170, R199, R198 ;  /* 0x000000c6c7aa723e */ /* 0x000fe200000010ff */
[C---:B------:R-:W-:Y:S05]  /*cad0*/  HMMA.16816.F32.BF16 R60, R132.reuse, R172, R60 ;  /* 0x000000ac843c723c */ /* 0x040fea000004183c */
[----:B------:R-:W-:Y:S01]  /*cae0*/  F2FP.BF16.F32.PACK_AB R171, R165, R166 ;  /* 0x000000a6a5ab723e */ /* 0x000fe200000010ff */
        /* <DEDUP_REMOVED lines=8> */
[C---:B-1----:R-:W-:Y:S06]  /*cb70*/  HMMA.16816.F32.BF16 R84, R132.reuse, R144, R84 ;  /* 0x000000908454723c */ /* 0x042fec0000041854 */
[C---:B------:R-:W-:Y:S01]  /*cb80*/  HMMA.16816.F32.BF16 R88, R132.reuse, R146, R88 ;  /* 0x000000928458723c */ /* 0x040fe20000041858 */
[----:B------:R-:W1:Y:S05]  /*cb90*/  LDSM.16.MT88.4 R144, [R232+0x17000] ;  /* 0x01700000e890783b */ /* 0x000e6a0000004200 */
[C---:B----4-:R-:W-:Y:S06]  /*cba0*/  HMMA.16816.F32.BF16 R92, R132.reuse, R148, R92 ;  /* 0x00000094845c723c */ /* 0x050fec000004185c */
[C---:B------:R-:W-:Y:S01]  /*cbb0*/  HMMA.16816.F32.BF16 R96, R132.reuse, R150, R96 ;  /* 0x000000968460723c */ /* 0x040fe20000041860 */
[----:B------:R-:W4:Y:S05]  /*cbc0*/  LDSM.16.MT88.4 R148, [R234+0x11800] ;  /* 0x01180000ea94783b */ /* 0x000f2a0000004200 */
[C---:B---3--:R-:W-:Y:S06]  /*cbd0*/  HMMA.16816.F32.BF16 R100, R132.reuse, R136, R100 ;  /* 0x000000888464723c */ /* 0x048fec0000041864 */
[C---:B------:R-:W-:Y:S06]  /*cbe0*/  HMMA.16816.F32.BF16 R104, R132.reuse, R138, R104 ;  /* 0x0000008a8468723c */ /* 0x040fec0000041868 */
[C---:B--2---:R-:W-:Y:S06]  /*cbf0*/  HMMA.16816.F32.BF16 R108, R132.reuse, R140, R108 ;  /* 0x0000008c846c723c */ /* 0x044fec000004186c */
[C---:B------:R-:W-:Y:S01]  /*cc00*/  HMMA.16816.F32.BF16 R112, R132.reuse, R142, R112 ;  /* 0x0000008e8470723c */ /* 0x040fe20000041870 */
[----:B------:R-:W2:Y:S05]  /*cc10*/  LDSM.16.MT88.4 R140, [R233+0x11800] ;  /* 0x01180000e98c783b */ /* 0x000eaa0000004200 */
[C---:B------:R-:W-:Y:S06]  /*cc20*/  HMMA.16816.F32.BF16 R116, R132.reuse, R152, R116 ;  /* 0x000000988474723c */ /* 0x040fec0000041874 */
[C---:B------:R-:W-:Y:S06]  /*cc30*/  HMMA.16816.F32.BF16 R120, R132.reuse, R154, R120 ;  /* 0x0000009a8478723c */ /* 0x040fec0000041878 */
[C---:B-1----:R-:W-:Y:S06]  /*cc40*/  HMMA.16816.F32.BF16 R124, R132.reuse, R144, R124 ;  /* 0x00000090847c723c */ /* 0x042fec000004187c */
[----:B------:R-:W-:Y:S06]  /*cc50*/  HMMA.16816.F32.BF16 R128, R132, R146, R128 ;  /* 0x000000928480723c */ /* 0x000fec0000041880 */
[C---:B------:R-:W-:Y:S01]  /*cc60*/  HMMA.16816.F32.BF16 R160, R168.reuse, R156, R4 ;  /* 0x0000009ca8a0723c */ /* 0x040fe20000041804 */
[----:B------:R-:W-:Y:S04]  /*cc70*/  LDSM.16.MT88.4 R4, [R232+0x13800] ;  /* 0x01380000e804783b */ /* 0x000fe80000004200 */
[----:B------:R-:W-:Y:S01]  /*cc80*/  MOV R133, R185 ;  /* 0x000000b900857202 */ /* 0x000fe20000000f00 */
[C---:B------:R-:W-:Y:S03]  /*cc90*/  HMMA.16816.F32.BF16 R156, R168.reuse, R158, R8 ;  /* 0x0000009ea89c723c */ /* 0x040fe60000041808 */
[----:B------:R-:W-:Y:S02]  /*cca0*/  LDSM.16.MT88.4 R8, [R236+0x15800] ;  /* 0x01580000ec08783b */ /* 0x000fe40000004200 */
[----:B------:R-:W-:Y:S01]  /*ccb0*/  MOV R134, R187 ;  /* 0x000000bb00867202 */ /* 0x000fe20000000f00 */
[C---:B----4-:R-:W-:Y:S05]  /*ccc0*/  HMMA.16816.F32.BF16 R152, R168.reuse, R148, R12 ;  /* 0x00000094a898723c */ /* 0x050fea000004180c */
[----:B------:R-:W-:Y:S01]  /*ccd0*/  LDSM.16.MT88.4 R12, [R234+0x15800] ;  /* 0x01580000ea0c783b */ /* 0x000fe20000004200 */
[C---:B------:R-:W-:Y:S05]  /*cce0*/  HMMA.16816.F32.BF16 R148, R168.reuse, R150, R16 ;  /* 0x00000096a894723c */ /* 0x040fea0000041810 */
[----:B------:R-:W-:Y:S01]  /*ccf0*/  MOV R135, R184 ;  /* 0x000000b800877202 */ /* 0x000fe20000000f00 */
[C---:B--2---:R-:W-:Y:S01]  /*cd00*/  HMMA.16816.F32.BF16 R144, R168.reuse, R140, R20 ;  /* 0x0000008ca890723c */ /* 0x044fe20000041814 */
[----:B------:R-:W1:Y:S05]  /*cd10*/  LDSM.16.MT88.4 R184, [R233+0x13800] ;  /* 0x01380000e9b8783b */ /* 0x000e6a0000004200 */
[C---:B------:R-:W-:Y:S03]  /*cd20*/  HMMA.16816.F32.BF16 R140, R168.reuse, R142, R24 ;  /* 0x0000008ea88c723c */ /* 0x040fe60000041818 */
[----:B------:R-:W2:Y:S03]  /*cd30*/  LDSM.16.MT88.4 R16, [R233+0x15800] ;  /* 0x01580000e910783b */ /* 0x000ea60000004200 */
[C---:B------:R-:W-:Y:S05]  /*cd40*/  HMMA.16816.F32.BF16 R136, R168.reuse, R172, R28 ;  /* 0x000000aca888723c */ /* 0x040fea000004181c */
[----:B------:R-:W3:Y:S02]  /*cd50*/  LDSM.16.MT88.4 R20, [R232+0x15800] ;  /* 0x01580000e814783b */ /* 0x000ee40000004200 */
[----:B------:R-:W-:Y:S04]  /*cd60*/  MOV R31, R133 ;  /* 0x00000085001f7202 */ /* 0x000fe80000000f00 */
[----:B------:R-:W-:Y:S02]  /*cd70*/  MOV R30, R134 ;  /* 0x00000086001e7202 */ /* 0x000fe40000000f00 */
[----:B------:R-:W-:Y:S01]  /*cd80*/  MOV R29, R135 ;  /* 0x00000087001d7202 */ /* 0x000fe20000000f00 */
[----:B------:R-:W4:Y:S01]  /*cd90*/  LDSM.16.MT88.4 R24, [R236+0x17800] ;  /* 0x01780000ec18783b */ /* 0x000f220000004200 */
[C---:B------:R-:W-:Y:S06]  /*cda0*/  HMMA.16816.F32.BF16 R132, R168.reuse, R174, R32 ;  /* 0x000000aea884723c */ /* 0x040fec0000041820 */
[C---:B------:R-:W-:Y:S06]  /*cdb0*/  HMMA.16816.F32.BF16 R36, R168.reuse, R176, R36 ;  /* 0x000000b0a824723c */ /* 0x040fec0000041824 */
[C---:B------:R-:W-:Y:S06]  /*cdc0*/  HMMA.16816.F32.BF16 R40, R168.reuse, R178, R40 ;  /* 0x000000b2a828723c */ /* 0x040fec0000041828 */
[C---:B------:R-:W-:Y:S06]  /*cdd0*/  HMMA.16816.F32.BF16 R44, R168.reuse, R180, R44 ;  /* 0x000000b4a82c723c */ /* 0x040fec000004182c */
[C---:B------:R-:W-:Y:S06]  /*cde0*/  HMMA.16816.F32.BF16 R48, R168.reuse, R182, R48 ;  /* 0x000000b6a830723c */ /* 0x040fec0000041830 */
[C---:B-1----:R-:W-:Y:S06]  /*cdf0*/  HMMA.16816.F32.BF16 R52, R168.reuse, R184, R52 ;  /* 0x000000b8a834723c */ /* 0x042fec0000041834 */
[C---:B------:R-:W-:Y:S06]  /*ce00*/  HMMA.16816.F32.BF16 R56, R168.reuse, R186, R56 ;  /* 0x000000baa838723c */ /* 0x040fec0000041838 */
[C---:B------:R-:W-:Y:S06]  /*ce10*/  HMMA.16816.F32.BF16 R60, R168.reuse, R4, R60 ;  /* 0x00000004a83c723c */ /* 0x040fec000004183c */
[C---:B------:R-:W-:Y:S01]  /*ce20*/  HMMA.16816.F32.BF16 R64, R168.reuse, R6, R64 ;  /* 0x00000006a840723c */ /* 0x040fe20000041840 */
[----:B------:R-:W1:Y:S05]  /*ce30*/  LDSM.16.MT88.4 R4, [R234+0x17800] ;  /* 0x01780000ea04783b */ /* 0x000e6a0000004200 */
[C---:B------:R-:W-:Y:S06]  /*ce40*/  HMMA.16816.F32.BF16 R68, R168.reuse, R8, R68 ;  /* 0x00000008a844723c */ /* 0x040fec0000041844 */
[C---:B------:R-:W-:Y:S01]  /*ce50*/  HMMA.16816.F32.BF16 R72, R168.reuse, R10, R72 ;  /* 0x0000000aa848723c */ /* 0x040fe20000041848 */
[----:B------:R-:W5:Y:S05]  /*ce60*/  LDSM.16.MT88.4 R8, [R233+0x17800] ;  /* 0x01780000e908783b */ /* 0x000f6a0000004200 */
[C---:B------:R-:W-:Y:S06]  /*ce70*/  HMMA.16816.F32.BF16 R76, R168.reuse, R12, R76 ;  /* 0x0000000ca84c723c */ /* 0x040fec000004184c */
[C---:B------:R-:W-:Y:S01]  /*ce80*/  HMMA.16816.F32.BF16 R80, R168.reuse, R14, R80 ;  /* 0x0000000ea850723c */ /* 0x040fe20000041850 */
[----:B------:R-:W5:Y:S05]  /*ce90*/  LDSM.16.MT88.4 R12, [R232+0x17800] ;  /* 0x01780000e80c783b */ /* 0x000f6a0000004200 */
[C---:B--2---:R-:W-:Y:S06]  /*cea0*/  HMMA.16816.F32.BF16 R84, R168.reuse, R16, R84 ;  /* 0x00000010a854723c */ /* 0x044fec0000041854 */
[C---:B------:R-:W-:Y:S05]  /*ceb0*/  HMMA.16816.F32.BF16 R88, R168.reuse, R18, R88 ;  /* 0x00000012a858723c */ /* 0x040fea0000041858 */
[----:B------:R-:W-:Y:S01]  /*cec0*/  FADD.FTZ R17, R189, R190 ;  /* 0x000000bebd117221 */ /* 0x000fe20000010000 */
[C---:B---3--:R-:W-:Y:S05]  /*ced0*/  HMMA.16816.F32.BF16 R92, R168.reuse, R20, R92 ;  /* 0x00000014a85c723c */ /* 0x048fea000004185c */
[----:B------:R-:W-:Y:S01]  /*cee0*/  FADD.FTZ R17, R188, R17 ;  /* 0x00000011bc117221 */ /* 0x000fe20000010000 */
[C---:B------:R-:W-:Y:S05]  /*cef0*/  HMMA.16816.F32.BF16 R96, R168.reuse, R22, R96 ;  /* 0x00000016a860723c */ /* 0x040fea0000041860 */
[----:B------:R-:W-:Y:S01]  /*cf00*/  FADD.FTZ R204, R204, R17 ;  /* 0x00000011cccc7221 */ /* 0x000fe20000010000 */
[C---:B----4-:R-:W-:Y:S05]  /*cf10*/  HMMA.16816.F32.BF16 R100, R168.reuse, R24, R100 ;  /* 0x00000018a864723c */ /* 0x050fea0000041864 */
[----:B------:R-:W-:Y:S01]  /*cf20*/  FADD.FTZ R204, R207, R204 ;  /* 0x000000cccfcc7221 */ /* 0x000fe20000010000 */
[C---:B------:R-:W-:Y:S05]  /*cf30*/  HMMA.16816.F32.BF16 R104, R168.reuse, R26, R104 ;  /* 0x0000001aa868723c */ /* 0x040fea0000041868 */
[----:B------:R-:W-:Y:S01]  /*cf40*/  FADD.FTZ R211, R211, R204 ;  /* 0x000000ccd3d37221 */ /* 0x000fe20000010000 */
[C---:B-1----:R-:W-:Y:S05]  /*cf50*/  HMMA.16816.F32.BF16 R108, R168.reuse, R4, R108 ;  /* 0x00000004a86c723c */ /* 0x042fea000004186c */
[----:B------:R-:W-:Y:S01]  /*cf60*/  FADD.FTZ R211, R210, R211 ;  /* 0x000000d3d2d37221 */ /* 0x000fe20000010000 */
[C---:B------:R-:W-:Y:S05]  /*cf70*/  HMMA.16816.F32.BF16 R112, R168.reuse, R6, R112 ;  /* 0x00000006a870723c */ /* 0x040fea0000041870 */
[----:B------:R-:W-:Y:S01]  /*cf80*/  FADD.FTZ R0, R29, R211 ;  /* 0x000000d31d007221 */ /* 0x000fe20000010000 */
[C---:B-----5:R-:W-:Y:S05]  /*cf90*/  HMMA.16816.F32.BF16 R116, R168.reuse, R8, R116 ;  /* 0x00000008a874723c */ /* 0x060fea0000041874 */
[----:B------:R-:W-:Y:S01]  /*cfa0*/  FADD.FTZ R0, R30, R0 ;  /* 0x000000001e007221 */ /* 0x000fe20000010000 */
[C---:B------:R-:W-:Y:S05]  /*cfb0*/  HMMA.16816.F32.BF16 R120, R168.reuse, R10, R120 ;  /* 0x0000000aa878723c */ /* 0x040fea0000041878 */
[----:B------:R-:W-:Y:S01]  /*cfc0*/  FADD.FTZ R5, R31, R212 ;  /* 0x000000d41f057221 */ /* 0x000fe20000010000 */
[C---:B------:R-:W-:Y:S05]  /*cfd0*/  HMMA.16816.F32.BF16 R124, R168.reuse, R12, R124 ;  /* 0x0000000ca87c723c */ /* 0x040fea000004187c */
[----:B------:R-:W-:Y:S01]  /*cfe0*/  FADD.FTZ R0, R215, R0 ;  /* 0x00000000d7007221 */ /* 0x000fe20000010000 */
[----:B------:R-:W-:Y:S05]  /*cff0*/  HMMA.16816.F32.BF16 R128, R168, R14, R128 ;  /* 0x0000000ea880723c */ /* 0x000fea0000041880 */
[----:B------:R-:W-:Y:S01]  /*d000*/  FADD.FTZ R5, R214, R5 ;  /* 0x00000005d6057221 */ /* 0x000fe20000010000 */
[----:B------:R-:W-:Y:S05]  /*d010*/  FADD.FTZ R0, R213, R0 ;  /* 0x00000000d5007221 */ /* 0x000fea0000010000 */
[----:B------:R-:W-:Y:S01]  /*d020*/  FADD.FTZ R5, R206, R5 ;  /* 0x00000005ce057221 */ /* 0x000fe20000010000 */
[----:B------:R-:W-:Y:S03]  /*d030*/  FADD.FTZ R0, R203, R0 ;  /* 0x00000000cb007221 */ /* 0x000fe60000010000 */
[----:B------:R-:W-:Y:S01]  /*d040*/  FADD.FTZ R5, R202, R5 ;  /* 0x00000005ca057221 */ /* 0x000fe20000010000 */
[----:B------:R-:W-:Y:S01]  /*d050*/  FADD.FTZ R201, R201, R0 ;  /* 0x00000000c9c97221 */ /* 0x000fe20000010000 */
[----:B------:R-:W-:Y:S02]  /*d060*/  MOV R0, R3 ;  /* 0x0000000300007202 */ /* 0x000fe40000000f00 */
[----:B------:R-:W-:Y:S01]  /*d070*/  FADD.FTZ R198, R198, R5 ;  /* 0x00000005c6c67221 */ /* 0x000fe20000010000 */
[----:B------:R-:W-:Y:S03]  /*d080*/  FADD.FTZ R166, R166, R201 ;  /* 0x000000c9a6a67221 */ /* 0x000fe60000010000 */
[----:B------:R-:W-:Y:S01]  /*d090*/  FADD.FTZ R252, R199, R198 ;  /* 0x000000c6c7fc7221 */ /* 0x000fe20000010000 */
[----:B------:R-:W-:Y:S01]  /*d0a0*/  FADD.FTZ R251, R165, R166 ;  /* 0x000000a6a5fb7221 */ /* 0x000fe20000010000 */
[----:B------:R-:W-:Y:S06]  /*d0b0*/  @P1 BRA `(.L_x_1616) ;  /* 0xffffffb400f01947 */ /* 0x000fec000383ffff */
.L_x_1612:
        /* <DEDUP_REMOVED lines=14> */
[----:B---3--:R-:W-:Y:S01]  /*d1a0*/  FADD.FTZ R9, R9, R252 ;  /* 0x000000fc09097221 */ /* 0x008fe20000010000 */
        /* <DEDUP_REMOVED lines=298> */
.L_x_1618:
[----:B------:R-:W-:Y:S05]  /*e450*/  BSYNC B0 ;  /* 0x0000000000007941 */ /* 0x000fea0003800000 */
.L_x_1617:
        /* <DEDUP_REMOVED lines=41> */
.L_x_1620:
[----:B------:R-:W-:Y:S05]  /*e6f0*/  BSYNC B0 ;  /* 0x0000000000007941 */ /* 0x000fea0003800000 */
.L_x_1619:
        /* <DEDUP_REMOVED lines=18> */
.L_x_1622:
[----:B------:R-:W-:Y:S05]  /*e820*/  BSYNC B0 ;  /* 0x0000000000007941 */ /* 0x000fea0003800000 */
.L_x_1621:
        /* <DEDUP_REMOVED lines=17> */
.L_x_1624:
[----:B------:R-:W-:Y:S05]  /*e940*/  BSYNC B0 ;  /* 0x0000000000007941 */ /* 0x000fea0003800000 */
.L_x_1623:
        /* <DEDUP_REMOVED lines=17> */
.L_x_1626:
[----:B------:R-:W-:Y:S05]  /*ea60*/  BSYNC B0 ;  /* 0x0000000000007941 */ /* 0x000fea0003800000 */
.L_x_1625:
        /* <DEDUP_REMOVED lines=17> */
.L_x_1628:
[----:B------:R-:W-:Y:S05]  /*eb80*/  BSYNC B0 ;  /* 0x0000000000007941 */ /* 0x000fea0003800000 */
.L_x_1627:
        /* <DEDUP_REMOVED lines=17> */
.L_x_1630:
[----:B------:R-:W-:Y:S05]  /*eca0*/  BSYNC B0 ;  /* 0x0000000000007941 */ /* 0x000fea0003800000 */
.L_x_1629:
        /* <DEDUP_REMOVED lines=17> */
.L_x_1632:
[----:B------:R-:W-:Y:S05]  /*edc0*/  BSYNC B0 ;  /* 0x0000000000007941 */ /* 0x000fea0003800000 */
.L_x_1631:
        /* <DEDUP_REMOVED lines=14> */
.L_x_1633:
        /* <DEDUP_REMOVED lines=13> */
.L_x_9043:


//--------------------- .text._ZN5flash24flash_fwd_splitkv_kernelI23Flash_fwd_kernel_traitsILi256ELi64ELi64ELi4ELb0ELb0EN7cutlass10bfloat16_tE19Flash_kernel_traitsILi256ELi64ELi64ELi4ES3_EELb0ELb0ELb0ELb0ELb0ELb0ELb1ELb1EEEvNS_16Flash_fwd_paramsE --------------------------
	.section	.text._ZN5flash24flash_fwd_splitkv_kernelI23Flash_fwd_kernel_traitsILi256ELi64ELi64ELi4ELb0ELb0EN7cutlass10bfloat16_tE19Flash_kernel_traitsILi256ELi64ELi64ELi4ES3_EELb0ELb0ELb0ELb0ELb0ELb0ELb1ELb1EEEvNS_16Flash_fwd_paramsE,"ax",@progbits
	.align	128
        .global         _ZN5flash24flash_fwd_splitkv_kernelI23Flash_fwd_kernel_traitsILi256ELi64ELi64ELi4ELb0ELb0EN7cutlass10bfloat16_tE19Flash_kernel_traitsILi256ELi64ELi64ELi4ES3_EELb0ELb0ELb0ELb0ELb0ELb0ELb1ELb1EEEvNS_16Flash_fwd_paramsE
        .type           _ZN5flash24flash_fwd_splitkv_kernelI23Flash_fwd_kernel_traitsILi256ELi64ELi64ELi4ELb0ELb0EN7cutlass10bfloat16_tE19Flash_kernel_traitsILi256ELi64ELi64ELi4ES3_EELb0ELb0ELb0ELb0ELb0ELb0ELb1ELb1EEEvNS_16Flash_fwd_paramsE,@function
        .size           _ZN5flash24flash_fwd_splitkv_kernelI23Flash_fwd_kernel_traitsILi256ELi64ELi64ELi4ELb0ELb0EN7cutlass10bfloat16_tE19Flash_kernel_traitsILi256ELi64ELi64ELi4ES3_EELb0ELb0ELb0ELb0ELb0ELb0ELb1ELb1EEEvNS_16Flash_fwd_paramsE,(.L_x_9002 - _ZN5flash24flash_fwd_splitkv_kernelI23Flash_fwd_kernel_traitsILi256ELi64ELi64ELi4ELb0ELb0EN7cutlass10bfloat16_tE19Flash_kernel_traitsILi256ELi64ELi64ELi4ES3_EELb0ELb0ELb0ELb0ELb0ELb0ELb1ELb1EEEvNS_16Flash_fwd_paramsE)
        .other          _ZN5flash24flash_fwd_splitkv_kernelI23Flash_fwd_kernel_traitsILi256ELi64ELi64ELi4ELb0ELb0EN7cutlass10bfloat16_tE19Flash_kernel_traitsILi256ELi64ELi64ELi4ES3_EELb0ELb0ELb0ELb0ELb0ELb0ELb1ELb1EEEvNS_16Flash_fwd_paramsE,@"STO_CUDA_ENTRY STV_DEFAULT"
_ZN5flash24flash_fwd_splitkv_kernelI23Flash_fwd_kernel_traitsILi256ELi64ELi64ELi4ELb0ELb0EN7cutlass10bfloat16_tE19Flash_kernel_traitsILi256ELi64ELi64ELi4ES3_EELb0ELb0ELb0ELb0ELb0ELb0ELb1ELb1EEEvNS_16Flash_fwd_paramsE:
.text._ZN5flash24flash_fwd_splitkv_kernelI23Flash_fwd_kernel_traitsILi256ELi64ELi64ELi4ELb0ELb0EN7cutlass10bfloat16_tE19Flash_kernel_traitsILi256ELi64ELi64ELi4ES3_EELb0ELb0ELb0ELb0ELb0ELb0ELb1ELb1EEEvNS_16Flash_fwd_paramsE:
[----:B------:R-:W-:Y:S08]  /*0000*/  LDC R1, c[0x0][0x28] ;  /* 0x00000a00ff017b82 */ /* 0x000ff00000000800 */
[----:B------:R-:W1:Y:S01]  /*0010*/  LDC R0, c[0x0][0x270] ;  /* 0x00009c00ff007b82 */ /* 0x000e620000000800 */
[----:B------:R-:W2:Y:S01]  /*0020*/  S2R R239, SR_CTAID.X ;  /* 0x0000000000ef7919 */ /* 0x000ea20000002500 */
[----:B------:R-:W-:Y:S01]  /*0030*/  BSSY B4, `(.L_x_1634) ;  /* 0x000001b000047945 */ /* 0x000fe20003800000 */
[----:B------:R-:W-:-:S05]  /*0040*/  MOV R238, 0x1e0 ;  /* 0x000001e000ee7802 */ /* 0x000fca0000000f00 */
[----:B------:R-:W3:Y:S08]  /*0050*/  S2UR UR4, SR_CTAID.Z ;  /* 0x00000000000479c3 */ /* 0x000ef00000002700 */
[----:B------:R-:W4:Y:S01]  /*0060*/  S2UR UR8, SR_CTAID.Y ;  /* 0x00000000000879c3 */ /* 0x000f220000002600 */
[----:B-1----:R-:W1:Y:S01]  /*0070*/  I2F.U32.RP R6, R0 ;  /* 0x0000000000067306 */ /* 0x002e620000209000 */
[----:B------:R-:W-:-:S06]  /*0080*/  ISETP.NE.U32.AND P0, PT, R0, RZ, PT ;  /* 0x000000ff0000720c */ /* 0x000fcc0003f05070 */
[----:B------:R-:W2:Y:S01]  /*0090*/  LDC.64 R18, c[0x0][0x198] ;  /* 0x00006600ff127b82 */ /* 0x000ea20000000a00 */
[----:B-1----:R-:W1:Y:S02]  /*00a0*/  MUFU.RCP R4, R6 ;  /* 0x0000000600047308 */ /* 0x002e640000001000 */
[----:B-1----:R-:W-:-:S05]  /*00b0*/  VIADD R4, R4, 0xffffffe ;  /* 0x0ffffffe04047836 */ /* 0x002fca0000000000 */
[----:B------:R-:W1:Y:S01]  /*00c0*/  LDC R6, c[0x0][0x10] ;  /* 0x00000400ff067b82 */ /* 0x000e620000000800 */
[----:B------:R-:W5:Y:S02]  /*00d0*/  F2I.FTZ.U32.TRUNC.NTZ R3, R4 ;  /* 0x0000000400037305 */ /* 0x000f64000021f000 */
[----:B-----5:R-:W-:-:S04]  /*00e0*/  IMAD.MOV R2, RZ, RZ, -R3 ;  /* 0x000000ffff027224 */ /* 0x020fc800078e0a03 */
[----:B------:R-:W-:Y:S01]  /*00f0*/  IMAD R5, R2, R0, RZ ;  /* 0x0000000002057224 */ /* 0x000fe200078e02ff */
[----:B------:R-:W-:-:S05]  /*0100*/  MOV R2, RZ ;  /* 0x000000ff00027202 */ /* 0x000fca0000000f00 */
[----:B------:R-:W-:-:S06]  /*0110*/  IMAD.HI.U32 R5, R3, R5, R2 ;  /* 0x0000000503057227 */ /* 0x000fcc00078e0002 */
[----:B---3--:R-:W-:-:S04]  /*0120*/  IMAD.HI.U32 R243, R5, UR4, RZ ;  /* 0x0000000405f37c27 */ /* 0x008fc8000f8e00ff */
[----:B------:R-:W-:-:S04]  /*0130*/  IMAD.MOV R3, RZ, RZ, -R243 ;  /* 0x000000ffff037224 */ /* 0x000fc800078e0af3 */
[----:B------:R-:W-:-:S05]  /*0140*/  IMAD R3, R0, R3, UR4 ;  /* 0x0000000400037e24 */ /* 0x000fca000f8e0203 */
[----:B------:R-:W-:-:S13]  /*0150*/  ISETP.GE.U32.AND P2, PT, R3, R0, PT ;  /* 0x000000000300720c */ /* 0x000fda0003f46070 */
[----:B------:R-:W-:Y:S01]  /*0160*/  @P2 IADD3 R3, R3, -R0, RZ ;  /* 0x8000000003032210 */ /* 0x000fe20007ffe0ff */
[----:B------:R-:W-:-:S03]  /*0170*/  @P2 VIADD R243, R243, 0x1 ;  /* 0x00000001f3f32836 */ /* 0x000fc60000000000 */
[----:B------:R-:W-:-:S13]  /*0180*/  ISETP.GE.U32.AND P1, PT, R3, R0, PT ;  /* 0x000000000300720c */ /* 0x000fda0003f26070 */
[----:B------:R-:W-:Y:S02]  /*0190*/  @P1 IADD3 R243, R243, 0x1, RZ ;  /* 0x00000001f3f31810 */ /* 0x000fe40007ffe0ff */
[----:B------:R-:W-:-:S04]  /*01a0*/  @!P0 LOP3.LUT R243, RZ, R0, RZ, 0x33, !PT ;  /* 0x00000000fff38212 */ /* 0x000fc800078e33ff */
[----:B------:R-:W-:-:S05]  /*01b0*/  IADD3 R241, -R243, RZ, RZ ;  /* 0x000000fff3f17210 */ /* 0x000fca0007ffe1ff */
[----:B-12-4-:R-:W-:Y:S02]  /*01c0*/  IMAD R241, R0, R241, UR4 ;  /* 0x0000000400f17e24 */ /* 0x016fe4000f8e02f1 */
[----:B------:R-:W-:Y:S05]  /*01d0*/  CALL.REL.NOINC `($_ZN5flash24flash_fwd_splitkv_kernelI23Flash_fwd_kernel_traitsILi256ELi64ELi64ELi4ELb0ELb0EN7cutlass10bfloat16_tE19Flash_kernel_traitsILi256ELi64ELi64ELi4ES3_EELb0ELb0ELb0ELb0ELb0ELb0ELb1ELb1EEEvNS_16Flash_fwd_paramsE$_ZN5flash30compute_attn_1rowblock_splitkvI23Flash_fwd_kernel_traitsILi256ELi64ELi64ELi4ELb0ELb0EN7cutlass10bfloat16_tE19Flash_kernel_traitsILi256ELi64ELi64ELi4ES3_EELb0ELb0ELb0ELb0ELb0ELb0ELb1ELb1ENS_16Flash_fwd_paramsEEEvRKT8_iiiii) ;  /* 0x0000000000087944 */ /* 0x000fea0003c00000 */
[----:B------:R-:W-:Y:S05]  /*01e0*/  BSYNC B4 ;  /* 0x0000000000047941 */ /* 0x000fea0003800000 */
.L_x_1634:
[----:B------:R-:W-:Y:S05]  /*01f0*/  EXIT ;  /* 0x000000000000794d */ /* 0x000fea0003800000 */
        .type           $_ZN5flash24flash_fwd_splitkv_kernelI23Flash_fwd_kernel_traitsILi256ELi64ELi64ELi4ELb0ELb0EN7cutlass10bfloat16_tE19Flash_kernel_traitsILi256ELi64ELi64ELi4ES3_EELb0ELb0ELb0ELb0ELb0ELb0ELb1ELb1EEEvNS_16Flash_fwd_paramsE$_ZN5flash30compute_attn_1rowblock_splitkvI23Flash_fwd_kernel_traitsILi256ELi64ELi64ELi4ELb0ELb0EN7cutlass10bfloat16_tE19Flash_kernel_traitsILi256ELi64ELi64ELi4ES3_EELb0ELb0ELb0ELb0ELb0ELb0ELb1ELb1ENS_16Flash_fwd_paramsEEEvRKT8_iiiii,@function
        .size           $_ZN5flash24flash_fwd_splitkv_kernelI23Flash_fwd_kernel_traitsILi256ELi64ELi64ELi4ELb0ELb0EN7cutlass10bfloat16_tE19Flash_kernel_traitsILi256ELi64ELi64ELi4ES3_EELb0ELb0ELb0ELb0ELb0ELb0ELb1ELb1EEEvNS_16Flash_fwd_paramsE$_ZN5flash30compute_attn_1rowblock_splitkvI23Flash_fwd_kernel_traitsILi256ELi64ELi64ELi4ELb0ELb0EN7cutlass10bfloat16_tE19Flash_kernel_traitsILi256ELi64ELi64ELi4ES3_EELb0ELb0ELb0ELb0ELb0ELb0ELb1ELb1ENS_16Flash_fwd_paramsEEEvRKT8_iiiii,(.L_x_9002 - $_ZN5flash24flash_fwd_splitkv_kernelI23Flash_fwd_kernel_traitsILi256ELi64ELi64ELi4ELb0ELb0EN7cutlass10bfloat16_tE19Flash_kernel_traitsILi256ELi64ELi64ELi4ES3_EELb0ELb0ELb0ELb0ELb0ELb0ELb1ELb1EEEvNS_16Flash_fwd_paramsE$_ZN5flash30compute_attn_1rowblock_splitkvI23Flash_fwd_kernel_traitsILi256ELi64ELi64ELi4ELb0ELb0EN7cutlass10bfloat16_tE19Flash_kernel_traitsILi256ELi64ELi64ELi4ES3_EELb0ELb0ELb0ELb0ELb0ELb0ELb1ELb1ENS_16Flash_fwd_paramsEEEvRKT8_iiiii)
$_ZN5flash24flash_fwd_splitkv_kernelI23Flash_fwd_kernel_traitsILi256ELi64ELi64ELi4ELb0ELb0EN7cutlass10bfloat16_tE19Flash_kernel_traitsILi256ELi64ELi64ELi4ES3_EELb0ELb0ELb0ELb0ELb0ELb0ELb1ELb1EEEvNS_16Flash_fwd_paramsE$_ZN5flash30compute_attn_1rowblock_splitkvI23Flash_fwd_kernel_traitsILi256ELi64ELi64ELi4ELb0ELb0EN7cutlass10bfloat16_tE19Flash_kernel_traitsILi256ELi64ELi64ELi4ES3_EELb0ELb0ELb0ELb0ELb0ELb0ELb1ELb1ENS_16Flash_fwd_paramsEEEvRKT8_iiiii:
        /* <DEDUP_REMOVED lines=18> */
[----:B--2---:R-:W-:-:S06]  /*0320*/  @P0 IADD3 R240, R3, -R4, RZ ;  /* 0x8000000403f00210 */ /* 0x004fcc0007ffe0ff */
        /* <DEDUP_REMOVED lines=9> */
.L_x_1636:
[----:B------:R-:W-:Y:S05]  /*03c0*/  BSYNC B0 ;  /* 0x0000000000007941 */ /* 0x000fea0003800000 */
.L_x_1635:
        /* <DEDUP_REMOVED lines=8> */
.L_x_1638:
[----:B------:R3:W5:Y:S02]  /*0450*/  LD.E R3, desc[UR6][R18.64+0xb8] ;  /* 0x0000b80612037980 */ /* 0x000764000c101900 */
.L_x_1639:
[----:B------:R-:W-:Y:S05]  /*0460*/  BSYNC B0 ;  /* 0x0000000000007941 */ /* 0x000fea0003800000 */
.L_x_1637:
[----:B--2-4-:R-:W2:Y:S01]  /*0470*/  LD.E.64 R8, desc[UR6][R18.64+0xf8] ;  /* 0x0000f80612087980 */ /* 0x014ea2000c101b00 */
        /* <DEDUP_REMOVED lines=9> */
.L_x_1641:
[----:B------:R-:W2:Y:S01]  /*0510*/  LD.E.64 R2, desc[UR6][R18.64+0x108] ;  /* 0x0001080612027980 */ /* 0x000ea2000c101b00 */
[----:B------:R-:W-:Y:S01]  /*0520*/  BSSY B0, `(.L_x_1643) ;  /* 0x0000006000007945 */ /* 0x000fe20003800000 */
[----:B--2---:R-:W-:-:S04]  /*0530*/  ISETP.NE.U32.AND P0, PT, R2, RZ, PT ;  /* 0x000000ff0200720c */ /* 0x004fc80003f05070 */
[----:B------:R-:W-:Y:S01]  /*0540*/  ISETP.NE.AND.EX P0, PT, R3, RZ, PT, P0 ;  /* 0x000000ff0300720c */ /* 0x000fe20003f05300 */
[----:B------:R-:W-:-:S12]  /*0550*/  IMAD.MOV.U32 R3, RZ, RZ, RZ ;  /* 0x000000ffff037224 */ /* 0x000fd800078e00ff */
[----:B------:R-:W-:Y:S05]  /*0560*/  @!P0 BRA `(.L_x_1644) ;  /* 0x0000000000048947 */ /* 0x000fea0003800000 */
[----:B------:R2:W5:Y:S02]  /*0570*/  LD.E R3, desc[UR6][R18.64+0xbc] ;  /* 0x0000bc0612037980 */ /* 0x000564000c101900 */
.L_x_1644:
[----:B------:R-:W-:Y:S05]  /*0580*/  BSYNC B0 ;  /* 0x0000000000007941 */ /* 0x000fea0003800000 */
.L_x_1643:
[----:B-----5:R-:W-:Y:S02]  /*0590*/  IADD3 R70, R74, R3, RZ ;  /* 0x000000034a467210 */ /* 0x020fe40007ffe0ff */
.L_x_1642:
[----:B------:R-:W-:Y:S05]  /*05a0*/  BSYNC B1 ;  /* 0x0000000000017941 */ /* 0x000fea0003800000 */
.L_x_1640:
[----:B------:R-:W-:Y:S01]  /*05b0*/  IMAD.SHL.U32 R79, R239, 0x40, RZ ;  /* 0x00000040ef4f7824 */ /* 0x000fe200078e00ff */
[----:B------:R-:W-:Y:S01]  /*05c0*/  MOV R2, R238 ;  /* 0x000000ee00027202 */ /* 0x000fe20000000f00 */
[----:B------:R-:W-:-:S03]  /*05d0*/  IMAD.MOV.U32 R3, RZ, RZ, 0x0 ;  /* 0x00000000ff037424 */ /* 0x000fc600078e00ff */
[----:B------:R-:W-:-:S13]  /*05e0*/  ISETP.GT.AND P0, PT, R240, R79, PT ;  /* 0x0000004ff000720c */ /* 0x000fda0003f04270 */
[----:B-123--:R-:W-:Y:S05]  /*05f0*/  @!P0 RET.REL.NODEC R2 `(_ZN5flash24flash_fwd_splitkv_kernelI23Flash_fwd_kernel_traitsILi256ELi64ELi64ELi4ELb0ELb0EN7cutlass10bfloat16_tE19Flash_kernel_traitsILi256ELi64ELi64ELi4ES3_EELb0ELb0ELb0ELb0ELb0ELb0ELb1ELb1EEEvNS_16Flash_fwd_paramsE) ;  /* 0xfffffff802808950 */ /* 0x00efea0003c3ffff */
[----:B------:R-:W2:Y:S01]  /*0600*/  LD.E R0, desc[UR6][R18.64+0xb8] ;  /* 0x0000b80612007980 */ /* 0x000ea2000c101900 */
[----:B------:R-:W-:-:S04]  /*0610*/  IABS R5, R6 ;  /* 0x0000000600057213 */ /* 0x000fc80000000000 */
[----:B------:R-:W1:Y:S08]  /*0620*/  I2F.RP R3, R5 ;  /* 0x0000000500037306 */ /* 0x000e700000209400 */
[----:B-1----:R-:W1:Y:S02]  /*0630*/  MUFU.RCP R8, R3 ;  /* 0x0000000300087308 */ /* 0x002e640000001000 */
[----:B-1----:R-:W-:-:S06]  /*0640*/  VIADD R8, R8, 0xffffffe ;  /* 0x0ffffffe08087836 */ /* 0x002fcc0000000000 */
[----:B------:R-:W1:Y:S02]  /*0650*/  F2I.FTZ.U32.TRUNC.NTZ R9, R8 ;  /* 0x0000000800097305 */ /* 0x000e64000021f000 */
[----:B-1----:R-:W-:Y:S02]  /*0660*/  IMAD.MOV R2, RZ, RZ, -R9 ;  /* 0x000000ffff027224 */ /* 0x002fe400078e0a09 */
[----:B------:R-:W-:Y:S02]  /*0670*/  IMAD.MOV.U32 R8, RZ, RZ, RZ ;  /* 0x000000ffff087224 */ /* 0x000fe400078e00ff */
[----:B------:R-:W-:-:S04]  /*0680*/  IMAD R3, R2, R5, RZ ;  /* 0x0000000502037224 */ /* 0x000fc800078e02ff */
[----:B------:R-:W-:-:S04]  /*0690*/  IMAD.HI.U32 R3, R9, R3, R8 ;  /* 0x0000000309037227 */ /* 0x000fc800078e0008 */
[----:B--2---:R-:W-:-:S05]  /*06a0*/  VIADD R0, R0, 0x3f ;  /* 0x0000003f00007836 */ /* 0x004fca0000000000 */
[----:B------:R-:W-:-:S04]  /*06b0*/  SHF.R.S32.HI R7, RZ, 0x1f, R0 ;  /* 0x0000001fff077819 */ /* 0x000fc80000011400 */
[----:B------:R-:W-:Y:S02]  /*06c0*/  LEA.HI R7, R7, R0, RZ, 0x6 ;  /* 0x0000000007077211 */ /* 0x000fe400078f30ff */
[-C--:B------:R-:W-:Y:S02]  /*06d0*/  IABS R0, R6.reuse ;  /* 0x0000000600007213 */ /* 0x080fe40000000000 */
[----:B------:R-:W-:-:S03]  /*06e0*/  LEA.HI.SX32 R7, R7, R6, 0x1a ;  /* 0x0000000607077211 */ /* 0x000fc600078fd2ff */
[----:B------:R-:W-:Y:S02]  /*06f0*/  IMAD.MOV R0, RZ, RZ, -R0 ;  /* 0x000000ffff007224 */ /* 0x000fe400078e0a00 */
[----:B------:R-:W-:-:S05]  /*0700*/  VIADD R7, R7, 0xffffffff ;  /* 0xffffffff07077836 */ /* 0x000fca0000000000 */
[----:B------:R-:W-:Y:S02]  /*0710*/  IABS R2, R7 ;  /* 0x0000000700027213 */ /* 0x000fe40000000000 */
[----:B------:R-:W-:-:S03]  /*0720*/  LOP3.LUT R7, R7, R6, RZ, 0x3c, !PT ;  /* 0x0000000607077212 */ /* 0x000fc600078e3cff */
[----:B------:R-:W-:Y:S01]  /*0730*/  IMAD.HI.U32 R3, R3, R2, RZ ;  /* 0x0000000203037227 */ /* 0x000fe200078e00ff */
[----:B------:R-:W-:-:S03]  /*0740*/  ISETP.GE.AND P0, PT, R7, RZ, PT ;  /* 0x000000ff0700720c */ /* 0x000fc60003f06270 */
[----:B------:R-:W-:-:S05]  /*0750*/  IMAD R0, R3, R0, R2 ;  /* 0x0000000003007224 */ /* 0x000fca00078e0202 */
[----:B------:R-:W-:-:S13]  /*0760*/  ISETP.GT.U32.AND P1, PT, R5, R0, PT ;  /* 0x000000000500720c */ /* 0x000fda0003f24070 */
[----:B------:R-:W-:Y:S02]  /*0770*/  @!P1 IMAD.IADD R0, R0, 0x1, -R5 ;  /* 0x0000000100009824 */ /* 0x000fe400078e0a05 */
[----:B------:R-:W-:Y:S01]  /*0780*/  @!P1 VIADD R3, R3, 0x1 ;  /* 0x0000000103039836 */ /* 0x000fe20000000000 */
[----:B------:R-:W-:Y:S02]  /*0790*/  ISETP.NE.AND P1, PT, R6, RZ, PT ;  /* 0x000000ff0600720c */ /* 0x000fe40003f25270 */
[----:B------:R-:W-:Y:S01]  /*07a0*/  ISETP.GE.U32.AND P2, PT, R0, R5, PT ;  /* 0x000000050000720c */ /* 0x000fe20003f46070 */
[----:B------:R-:W-:-:S05]  /*07b0*/  VIADD R5, R70, 0x3f ;  /* 0x0000003f46057836 */ /* 0x000fca0000000000 */
[----:B------:R-:W-:-:S04]  /*07c0*/  SHF.R.S32.HI R0, RZ, 0x1f, R5 ;  /* 0x0000001fff007819 */ /* 0x000fc80000011405 */
[----:B------:R-:W-:-:S03]  /*07d0*/  LEA.HI R0, R0, R5, RZ, 0x6 ;  /* 0x0000000500007211 */ /* 0x000fc600078f30ff */
[----:B------:R-:W-:Y:S01]  /*07e0*/  @P2 VIADD R3, R3, 0x1 ;  /* 0x0000000103032836 */ /* 0x000fe20000000000 */
[----:B------:R-:W-:-:S03]  /*07f0*/  SHF.R.S32.HI R166, RZ, 0x6, R0 ;  /* 0x00000006ffa67819 */ /* 0x000fc60000011400 */
[----:B------:R-:W-:Y:S01]  /*0800*/  @!P0 IMAD.MOV R3, RZ, RZ, -R3 ;  /* 0x000000ffff038224 */ /* 0x000fe200078e0a03 */
[----:B------:R-:W-:-:S05]  /*0810*/  @!P1 LOP3.LUT R3, RZ, R6, RZ, 0x33, !PT ;  /* 0x00000006ff039212 */ /* 0x000fca00078e33ff */
[----:B------:R-:W-:-:S05]  /*0820*/  IMAD R235, R3, UR8, RZ ;  /* 0x0000000803eb7c24 */ /* 0x000fca000f8e02ff */
[----:B------:R-:W-:-:S04]  /*0830*/  VIADDMNMX R166, R235, R3, R166, PT ;  /* 0x00000003eba67246 */ /* 0x000fc800038001a6 */
[----:B------:R-:W-:-:S13]  /*0840*/  ISETP.GE.AND P0, PT, R235, R166, PT ;  /* 0x000000a6eb00720c */ /* 0x000fda0003f06270 */
[----:B------:R-:W-:Y:S05]  /*0850*/  @!P0 BRA `(.L_x_1645) ;  /* 0x00000008008c8947 */ /* 0x000fea0003800000 */
[----:B------:R-:W2:Y:S04]  /*0860*/  LD.E.64 R2, desc[UR6][R18.64+0xb0] ;  /* 0x0000b00612027980 */ /* 0x000ea8000c101b00 */
[----:B------:R-:W3:Y:S04]  /*0870*/  LD.E R4, desc[UR6][R18.64+0x60] ;  /* 0x0000600612047980 */ /* 0x000ee8000c101900 */
[----:B------:R-:W4:Y:S04]  /*0880*/  LD.E R0, desc[UR6][R18.64+0xcc] ;  /* 0x0000cc0612007980 */ /* 0x000f28000c101900 */
[----:B------:R-:W4:Y:S04]  /*0890*/  LD.E.64 R6, desc[UR6][R18.64+0x78] ;  /* 0x0000780612067980 */ /* 0x000f28000c101b00 */
[----:B------:R-:W4:Y:S01]  /*08a0*/  LD.E.64 R10, desc[UR6][R18.64+0xa8] ;  /* 0x0000a806120a7980 */ /* 0x000f22000c101b00 */
[----:B------:R-:W-:-:S03]  /*08b0*/  SHF.R.S32.HI R5, RZ, 0x1f, R68 ;  /* 0x0000001fff057819 */ /* 0x000fc60000011444 */
[----:B------:R1:W5:Y:S01]  /*08c0*/  LD.E R9, desc[UR6][R18.64+0xc0] ;  /* 0x0000c00612097980 */ /* 0x000362000c101900 */
[----:B------:R-:W-:Y:S01]  /*08d0*/  LEA.HI R8, R5, R68, RZ, 0x4 ;  /* 0x0000004405087211 */ /* 0x000fe200078f20ff */
[----:B------:R-:W-:Y:S03]  /*08e0*/  BSSY B0, `(.L_x_1646) ;  /* 0x000002b000007945 */ /* 0x000fe60003800000 */
[----:B------:R-:W-:Y:S02]  /*08f0*/  LOP3.LUT R5, R8, 0xfffffff0, RZ, 0xc0, !PT ;  /* 0xfffffff008057812 */ /* 0x000fe400078ec0ff */
[----:B------:R-:W-:-:S03]  /*0900*/  SHF.R.S32.HI R8, RZ, 0x4, R8 ;  /* 0x00000004ff087819 */ /* 0x000fc60000011408 */
[----:B------:R-:W-:-:S04]  /*0910*/  IMAD.IADD R5, R68, 0x1, -R5 ;  /* 0x0000000144057824 */ /* 0x000fc800078e0a05 */
[C---:B------:R-:W-:Y:S01]  /*0920*/  IMAD.SHL.U32 R12, R5.reuse, 0x4, RZ ;  /* 0x00000004050c7824 */ /* 0x040fe200078e00ff */
[----:B------:R-:W-:-:S04]  /*0930*/  ISETP.NE.AND P6, PT, R5, RZ, PT ;  /* 0x000000ff0500720c */ /* 0x000fc80003fc5270 */
[----:B------:R-:W-:-:S03]  /*0940*/  SHF.R.S32.HI R13, RZ, 0x1f, R12 ;  /* 0x0000001fff0d7819 */ /* 0x000fc6000001140c */
[----:B------:R-:W-:-:S04]  /*0950*/  IMAD.WIDE R16, R8, 0x100, R12 ;  /* 0x0000010008107825 */ /* 0x000fc800078e020c */
[----:B--2---:R-:W-:-:S04]  /*0960*/  IMAD R2, R2, UR8, R243 ;  /* 0x0000000802027c24 */ /* 0x004fc8000f8e02f3 */
[----:B---3--:R-:W-:Y:S02]  /*0970*/  IMAD R2, R2, R4, R241 ;  /* 0x0000000402027224 */ /* 0x008fe400078e02f1 */
[----:B------:R-:W-:Y:S02]  /*0980*/  VIADD R4, R12, 0x80 ;  /* 0x000000800c047836 */ /* 0x000fe40000000000 */
[--C-:B------:R-:W-:Y:S02]  /*0990*/  IMAD R3, R3, R2, R79.reuse ;  /* 0x0000000203037224 */ /* 0x100fe400078e024f */
[----:B------:R-:W-:Y:S02]  /*09a0*/  IMAD.IADD R79, R240, 0x1, -R79 ;  /* 0x00000001f04f7824 */ /* 0x000fe400078e0a4f */
[----:B----4-:R-:W-:Y:S01]  /*09b0*/  IMAD R0, R3, R0, RZ ;  /* 0x0000000003007224 */ /* 0x010fe200078e02ff */
[----:B------:R-:W-:Y:S01]  /*09c0*/  SHF.R.S32.HI R5, RZ, 0x1f, R3 ;  /* 0x0000001fff057819 */ /* 0x000fe20000011403 */
[C---:B------:R-:W-:Y:S01]  /*09d0*/  VIADD R2, R8.reuse, 0x8 ;  /* 0x0000000808027836 */ /* 0x040fe20000000000 */
[----:B------:R-:W-:-:S02]  /*09e0*/  ISETP.GE.AND P2, PT, R8, R79, PT ;  /* 0x0000004f0800720c */ /* 0x000fc40003f46270 */
[----:B------:R-:W-:Y:S02]  /*09f0*/  IADD3 R15, P0, R0, R16, RZ ;  /* 0x00000010000f7210 */ /* 0x000fe40007f1e0ff */
[----:B------:R-:W-:Y:S02]  /*0a00*/  ISETP.GE.AND P5, PT, R2, R79, PT ;  /* 0x0000004f0200720c */ /* 0x000fe40003fa6270 */
[----:B------:R-:W-:Y:S02]  /*0a10*/  LEA.HI.X.SX32 R0, R0, R17, 0x1, P0 ;  /* 0x0000001100007211 */ /* 0x000fe400000f0eff */
[----:B------:R-:W-:Y:S02]  /*0a20*/  LEA R6, P1, R15, R6, 0x2 ;  /* 0x000000060f067211 */ /* 0x000fe400078210ff */
[----:B------:R-:W-:Y:S02]  /*0a30*/  IADD3 R3, P0, R3, R8, RZ ;  /* 0x0000000803037210 */ /* 0x000fe40007f1e0ff */
[----:B------:R-:W-:Y:S01]  /*0a40*/  ISETP.GE.OR P4, PT, R2, R79, P6 ;  /* 0x0000004f0200720c */ /* 0x000fe20003786670 */
[C---:B------:R-:W-:Y:S01]  /*0a50*/  VIADD R2, R8.reuse, 0x10 ;  /* 0x0000001008027836 */ /* 0x040fe20000000000 */
[----:B------:R-:W-:Y:S01]  /*0a60*/  LEA.HI.X R7, R15, R7, R0, 0x2, P1 ;  /* 0x000000070f077211 */ /* 0x000fe200008f1400 */
[C---:B------:R-:W-:Y:S01]  /*0a70*/  VIADD R0, R8.reuse, 0x18 ;  /* 0x0000001808007836 */ /* 0x040fe20000000000 */
[----:B------:R-:W-:-:S02]  /*0a80*/  LEA.HI.X.SX32 R5, R8, R5, 0x1, P0 ;  /* 0x0000000508057211 */ /* 0x000fc400000f0eff */
[C---:B-1----:R-:W-:Y:S01]  /*0a90*/  LEA R18, P1, R3.reuse, R10, 0x2 ;  /* 0x0000000a03127211 */ /* 0x042fe200078210ff */
[----:B------:R-:W-:Y:S01]  /*0aa0*/  VIADD R10, R12, 0x40 ;  /* 0x000000400c0a7836 */ /* 0x000fe20000000000 */
[CC--:B------:R-:W-:Y:S02]  /*0ab0*/  ISETP.GE.AND P0, PT, R2.reuse, R79.reuse, PT ;  /* 0x0000004f0200720c */ /* 0x0c0fe40003f06270 */
[----:B------:R-:W-:Y:S01]  /*0ac0*/  ISETP.GE.OR P3, PT, R2, R79, P6 ;  /* 0x0000004f0200720c */ /* 0x000fe20003766670 */
[----:B------:R-:W-:Y:S01]  /*0ad0*/  VIADD R2, R12, 0xc0 ;  /* 0x000000c00c027836 */ /* 0x000fe20000000000 */
[----:B------:R-:W-:Y:S02]  /*0ae0*/  LEA.HI.X R19, R3, R11, R5, 0x2, P1 ;  /* 0x0000000b03137211 */ /* 0x000fe400008f1405 */
[----:B------:R-:W-:Y:S01]  /*0af0*/  ISETP.GE.AND P1, PT, R0, R79, PT ;  /* 0x0000004f0000720c */ /* 0x000fe20003f26270 */
[----:B------:R-:W-:-:S12]  /*0b00*/  @P2 BRA `(.L_x_1647) ;  /* 0x0000000000202947 */ /* 0x000fd80003800000 */
[----:B-----5:R-:W-:-:S13]  /*0b10*/  ISETP.GE.AND P2, PT, R12, R9, PT ;  /* 0x000000090c00720c */ /* 0x020fda0003f46270 */
[----:B------:R1:W-:Y:S01]  /*0b20*/  @!P2 ST.E.128 desc[UR6][R6.64], RZ ;  /* 0x000000ff0600a985 */ /* 0x0003e2000c101d06 */
[----:B------:R-:W-:-:S13]  /*0b30*/  ISETP.GE.AND P2, PT, R10, R9, PT ;  /* 0x000000090a00720c */ /* 0x000fda0003f46270 */
[----:B------:R1:W-:Y:S01]  /*0b40*/  @!P2 ST.E.128 desc[UR6][R6.64+0x100], RZ ;  /* 0x000100ff0600a985 */ /* 0x0003e2000c101d06 */
[----:B------:R-:W-:-:S13]  /*0b50*/  ISETP.GE.AND P2, PT, R4, R9, PT ;  /* 0x000000090400720c */ /* 0x000fda0003f46270 */
[----:B------:R1:W-:Y:S01]  /*0b60*/  @!P2 ST.E.128 desc[UR6][R6.64+0x200], RZ ;  /* 0x000200ff0600a985 */ /* 0x0003e2000c101d06 */
[----:B------:R-:W-:-:S13]  /*0b70*/  ISETP.GE.AND P2, PT, R2, R9, PT ;  /* 0x000000090200720c */ /* 0x000fda0003f46270 */
[----:B------:R1:W-:Y:S02]  /*0b80*/  @!P2 ST.E.128 desc[UR6][R6.64+0x300], RZ ;  /* 0x000300ff0600a985 */ /* 0x0003e4000c101d06 */
.L_x_1647:
[----:B------:R-:W-:Y:S05]  /*0b90*/  BSYNC B0 ;  /* 0x0000000000007941 */ /* 0x000fea0003800000 */
.L_x_1646:
[----:B------:R-:W-:Y:S01]  /*0ba0*/  BSSY B0, `(.L_x_1648) ;  /* 0x000000c000007945 */ /* 0x000fe20003800000 */
[----:B------:R-:W-:Y:S02]  /*0bb0*/  ISETP.GE.OR P2, PT, R0, R79, P6 ;  /* 0x0000004f0000720c */ /* 0x000fe40003746670 */
[----:B------:R-:W-:Y:S01]  /*0bc0*/  IADD3 R16, R8, 0x20, RZ ;  /* 0x0000002008107810 */ /* 0x000fe20007ffe0ff */
[----:B------:R-:W-:Y:S05]  /*0bd0*/  @P5 BRA `(.L_x_1649) ;  /* 0x0000000000205947 */ /* 0x000fea0003800000 */
        /* <DEDUP_REMOVED lines=8> */
.L_x_1649:
[----:B------:R-:W-:Y:S05]  /*0c60*/  BSYNC B0 ;  /* 0x0000000000007941 */ /* 0x000fea0003800000 */
.L_x_1648:
[----:B------:R-:W-:Y:S01]  /*0c70*/  BSSY B0, `(.L_x_1650) ;  /* 0x000000c000007945 */ /* 0x000fe20003800000 */
[----:B------:R-:W-:Y:S02]  /*0c80*/  ISETP.GE.AND P5, PT, R16, R79, PT ;  /* 0x0000004f1000720c */ /* 0x000fe40003fa6270 */
        /* <DEDUP_REMOVED lines=10> */
.L_x_1651:
[----:B------:R-:W-:Y:S05]  /*0d30*/  BSYNC B0 ;  /* 0x0000000000007941 */ /* 0x000fea0003800000 */
.L_x_1650:
        /* <DEDUP_REMOVED lines=12> */
.L_x_1653:
[----:B------:R-:W-:Y:S05]  /*0e00*/  BSYNC B0 ;  /* 0x0000000000007941 */ /* 0x000fea0003800000 */
.L_x_1652:
[----:B------:R-:W-:Y:S01]  /*0e10*/  BSSY B0, `(.L_x_1654) ;  /* 0x000000b000007945 */ /* 0x000fe20003800000 */
[----:B------:R-:W-:-:S03]  /*0e20*/  ISETP.GE.AND P1, PT, R0, R79, PT ;  /* 0x0000004f0000720c */ /* 0x000fc60003f26270 */
[----:B------:R-:W-:Y:S10]  /*0e30*/  @P5 BRA `(.L_x_1655) ;  /* 0x0000000000205947 */ /* 0x000ff40003800000 */
        /* <DEDUP_REMOVED lines=8> */
.L_x_1655:
[----:B------:R-:W-:Y:S05]  /*0ec0*/  BSYNC B0 ;  /* 0x0000000000007941 */ /* 0x000fea0003800000 */
.L_x_1654:
[----:B------:R-:W-:Y:S01]  /*0ed0*/  BSSY B0, `(.L_x_1656) ;  /* 0x000000c000007945 */ /* 0x000fe20003800000 */
[C---:B------:R-:W-:Y:S02]  /*0ee0*/  ISETP.GE.OR P5, PT, R8.reuse, R79, P6 ;  /* 0x0000004f0800720c */ /* 0x040fe400037a6670 */
        /* <DEDUP_REMOVED lines=10> */
.L_x_1657:
[----:B------:R-:W-:Y:S05]  /*0f90*/  BSYNC B0 ;  /* 0x0000000000007941 */ /* 0x000fea0003800000 */
.L_x_1656:
        /* <DEDUP_REMOVED lines=11> */
.L_x_1659:
[----:B------:R-:W-:Y:S05]  /*1050*/  BSYNC B0 ;  /* 0x0000000000007941 */ /* 0x000fea0003800000 */
.L_x_1658:
[----:B------:R-:W-:Y:S01]  /*1060*/  BSSY B0, `(.L_x_1660) ;  /* 0x000000c000007945 */ /* 0x000fe20003800000 */
[----:B------:R-:W-:Y:S02]  /*1070*/  ISETP.GE.OR P1, PT, R16, R79, P6 ;  /* 0x0000004f1000720c */ /* 0x000fe40003726670 */
[----:B------:R-:W-:Y:S01]  /*1080*/  @!P5 MOV R3, 0xff800000 ;  /* 0xff8000000003d802 */ /* 0x000fe20000000f00 */
        /* <DEDUP_REMOVED lines=9> */
.L_x_1661:
[----:B------:R-:W-:Y:S05]  /*1120*/  BSYNC B0 ;  /* 0x0000000000007941 */ /* 0x000fea0003800000 */
.L_x_1660:
[----:B------:R-:W-:Y:S01]  /*1130*/  @!P5 ST.E desc[UR6][R18.64], R3 ;  /* 0x000000031200d985 */ /* 0x000fe2000c101906 */
[-C--:B------:R-:W-:Y:S01]  /*1140*/  ISETP.GE.OR P0, PT, R14, R79.reuse, P6 ;  /* 0x0000004f0e00720c */ /* 0x080fe20003706670 */
[----:B------:R-:W-:Y:S01]  /*1150*/  @!P4 IMAD.MOV.U32 R15, RZ, RZ, -0x800000 ;  /* 0xff800000ff0fc424 */ /* 0x000fe200078e00ff */
[-C--:B------:R-:W-:Y:S01]  /*1160*/  ISETP.GE.OR P5, PT, R0, R79.reuse, P6 ;  /* 0x0000004f0000720c */ /* 0x080fe200037a6670 */
[----:B------:R-:W-:Y:S01]  /*1170*/  @!P3 IMAD.MOV.U32 R13, RZ, RZ, -0x800000 ;  /* 0xff800000ff0db424 */ /* 0x000fe200078e00ff */
[----:B------:R-:W-:Y:S01]  /*1180*/  ISETP.GE.OR P6, PT, R8, R79, P6 ;  /* 0x0000004f0800720c */ /* 0x000fe200037c6670 */
[----:B-----5:R-:W-:Y:S01]  /*1190*/  @!P1 IMAD.MOV.U32 R9, RZ, RZ, -0x800000 ;  /* 0xff800000ff099424 */ /* 0x020fe200078e00ff */
[----:B------:R-:W-:Y:S01]  /*11a0*/  @!P2 MOV R11, 0xff800000 ;  /* 0xff800000000ba802 */ /* 0x000fe20000000f00 */
[----:B------:R-:W-:Y:S01]  /*11b0*/  @!P4 ST.E desc[UR6][R18.64+0x20], R15 ;  /* 0x0000200f1200c985 */ /* 0x000fe2000c101906 */
[----:B------:R-:W-:-:S03]  /*11c0*/  MOV R239, 0x0 ;  /* 0x0000000000ef7802 */ /* 0x000fc60000000f00 */
[----:B------:R-:W-:Y:S02]  /*11d0*/  @!P3 ST.E desc[UR6][R18.64+0x40], R13 ;  /* 0x0000400d1200b985 */ /* 0x000fe4000c101906 */
[----:B-1234-:R-:W-:Y:S02]  /*11e0*/  @!P0 MOV R7, 0xff800000 ;  /* 0xff80000000078802 */ /* 0x01efe40000000f00 */
[----:B------:R-:W-:Y:S01]  /*11f0*/  @!P5 IMAD.MOV.U32 R5, RZ, RZ, -0x800000 ;  /* 0xff800000ff05d424 */ /* 0x000fe200078e00ff */
[----:B------:R-:W-:Y:S04]  /*1200*/  @!P2 ST.E desc[UR6][R18.64+0x60], R11 ;  /* 0x0000600b1200a985 */ /* 0x000fe8000c101906 */
[----:B------:R-:W-:Y:S04]  /*1210*/  @!P1 ST.E desc[UR6][R18.64+0x80], R9 ;  /* 0x0000800912009985 */ /* 0x000fe8000c101906 */
[----:B------:R-:W-:Y:S04]  /*1220*/  @!P0 ST.E desc[UR6][R18.64+0xa0], R7 ;  /* 0x0000a00712008985 */ /* 0x000fe8000c101906 */
[----:B------:R1:W-:Y:S02]  /*1230*/  @!P5 ST.E desc[UR6][R18.64+0xc0], R5 ;  /* 0x0000c0051200d985 */ /* 0x0003e4000c101906 */
[----:B-1----:R-:W-:Y:S05]  /*1240*/  @P6 RET.REL.NODEC R238 `(_ZN5flash24flash_fwd_splitkv_kernelI23Flash_fwd_kernel_traitsILi256ELi64ELi64ELi4ELb0ELb0EN7cutlass10bfloat16_tE19Flash_kernel_traitsILi256ELi64ELi64ELi4ES3_EELb0ELb0ELb0ELb0ELb0ELb0ELb1ELb1EEEvNS_16Flash_fwd_paramsE) ;  /* 0xffffffecee6c6950 */ /* 0x002fea0003c3ffff */
[----:B------:R-:W-:Y:S02]  /*1250*/  MOV R3, 0xff800000 ;  /* 0xff80000000037802 */ /* 0x000fe40000000f00 */
[----:B------:R-:W-:-:S03]  /*1260*/  MOV R239, 0x0 ;  /* 0x0000000000ef7802 */ /* 0x000fc60000000f00 */
[----:B------:R1:W-:Y:S02]  /*1270*/  ST.E desc[UR6][R18.64+0xe0], R3 ;  /* 0x0000e00312007985 */ /* 0x0003e4000c101906 */
[----:B-1----:R-:W-:Y:S05]  /*1280*/  RET.REL.NODEC R238 `(_ZN5flash24flash_fwd_splitkv_kernelI23Flash_fwd_kernel_traitsILi256ELi64ELi64ELi4ELb0ELb0EN7cutlass10bfloat16_tE19Flash_kernel_traitsILi256ELi64ELi64ELi4ES3_EELb0ELb0ELb0ELb0ELb0ELb0ELb1ELb1EEEvNS_16Flash_fwd_paramsE) ;  /* 0xffffffecee5c7950 */ /* 0x002fea0003c3ffff */
.L_x_1645:
        /* <DEDUP_REMOVED lines=34> */
[----:B-1----:R-:W-:-:S06]  /*14b0*/  VIADD R10, R10, 0xffffffe ;  /* 0x0ffffffe0a0a7836 */ /* 0x002fcc0000000000 */
[----:B-----5:R-:W1:Y:S02]  /*14c0*/  F2I.FTZ.U32.TRUNC.NTZ R11, R10 ;  /* 0x0000000a000b7305 */ /* 0x020e64000021f000 */
[----:B-1----:R-:W-:Y:S01]  /*14d0*/  IMAD.MOV R0, RZ, RZ, -R11 ;  /* 0x000000ffff007224 */ /* 0x002fe200078e0a0b */
[----:B------:R-:W-:-:S03]  /*14e0*/  MOV R10, RZ ;  /* 0x000000ff000a7202 */ /* 0x000fc60000000f00 */
[----:B------:R-:W-:Y:S01]  /*14f0*/  IMAD R7, R0, R3, RZ ;  /* 0x0000000300077224 */ /* 0x000fe200078e02ff */
[----:B------:R-:W-:-:S03]  /*1500*/  IABS R0, R8 ;  /* 0x0000000800007213 */ /* 0x000fc60000000000 */
[----:B------:R-:W-:Y:S02]  /*1510*/  IMAD.HI.U32 R7, R11, R7, R10 ;  /* 0x000000070b077227 */ /* 0x000fe400078e000a */
[----:B------:R-:W2:Y:S02]  /*1520*/  LD.E.64 R10, desc[UR6][R18.64+0x28] ;  /* 0x00002806120a7980 */ /* 0x000ea4000c101b00 */
[----:B------:R-:W-:Y:S02]  /*1530*/  IMAD.MOV R0, RZ, RZ, -R0 ;  /* 0x000000ffff007224 */ /* 0x000fe400078e0a00 */
[----:B------:R-:W-:-:S04]  /*1540*/  IMAD.HI.U32 R9, R7, R2, RZ ;  /* 0x0000000207097227 */ /* 0x000fc800078e00ff */
[----:B------:R-:W-:-:S05]  /*1550*/  IMAD R0, R9, R0, R2 ;  /* 0x0000000009007224 */ /* 0x000fca00078e0202 */
[----:B------:R-:W-:-:S13]  /*1560*/  ISETP.GT.U32.AND P1, PT, R3, R0, PT ;  /* 0x000000000300720c */ /* 0x000fda0003f24070 */
[----:B------:R-:W-:-:S04]  /*1570*/  @!P1 IADD3 R0, R0, -R3, RZ ;  /* 0x8000000300009210 */ /* 0x000fc80007ffe0ff */
[----:B------:R-:W-:Y:S02]  /*1580*/  ISETP.GE.U32.AND P2, PT, R0, R3, PT ;  /* 0x000000030000720c */ /* 0x000fe40003f46070 */
[----:B------:R-:W-:Y:S01]  /*1590*/  LOP3.LUT R0, R5, R8, RZ, 0x3c, !PT ;  /* 0x0000000805007212 */ /* 0x000fe200078e3cff */
[----:B------:R-:W-:Y:S01]  /*15a0*/  @!P1 VIADD R9, R9, 0x1 ;  /* 0x0000000109099836 */ /* 0x000fe20000000000 */
[----:B------:R-:W-:Y:S02]  /*15b0*/  ISETP.NE.AND P1, PT, R8, RZ, PT ;  /* 0x000000ff0800720c */ /* 0x000fe40003f25270 */
[----:B------:R-:W-:-:S07]  /*15c0*/  ISETP.GE.AND P0, PT, R0, RZ, PT ;  /* 0x000000ff0000720c */ /* 0x000fce0003f06270 */
[----:B------:R-:W-:-:S06]  /*15d0*/  @P2 IADD3 R9, R9, 0x1, RZ ;  /* 0x0000000109092810 */ /* 0x000fcc0007ffe0ff */
[----:B------:R-:W-:Y:S01]  /*15e0*/  @!P0 IMAD.MOV R9, RZ, RZ, -R9 ;  /* 0x000000ffff098224 */ /* 0x000fe200078e0a09 */
[----:B------:R-:W-:-:S05]  /*15f0*/  @!P1 LOP3.LUT R9, RZ, R8, RZ, 0x33, !PT ;  /* 0x00000008ff099212 */ /* 0x000fca00078e33ff */
[----:B------:R-:W-:-:S06]  /*1600*/  IMAD.WIDE R2, R9, 0x4, R244 ;  /* 0x0000000409027825 */ /* 0x000fcc00078e02f4 */
[----:B------:R1:W2:Y:S01]  /*1610*/  LD.E R2, desc[UR6][R2.64] ;  /* 0x0000000602027980 */ /* 0x0002a2000c101900 */
[----:B---3--:R-:W-:-:S04]  /*1620*/  IABS R7, R6 ;  /* 0x0000000600077213 */ /* 0x008fc80000000000 */
[----:B------:R-:W3:Y:S08]  /*1630*/  I2F.RP R14, R7 ;  /* 0x00000007000e7306 */ /* 0x000ef00000209400 */
[----:B---3--:R-:W3:Y:S02]  /*1640*/  MUFU.RCP R12, R14 ;  /* 0x0000000e000c7308 */ /* 0x008ee40000001000 */
[----:B---3--:R-:W-:-:S06]  /*1650*/  IADD3 R12, R12, 0xffffffe, RZ ;  /* 0x0ffffffe0c0c7810 */ /* 0x008fcc0007ffe0ff */
[----:B------:R-:W3:Y:S01]  /*1660*/  F2I.FTZ.U32.TRUNC.NTZ R25, R12 ;  /* 0x0000000c00197305 */ /* 0x000ee2000021f000 */
[----:B------:R-:W-:Y:S02]  /*1670*/  MOV R24, RZ ;  /* 0x000000ff00187202 */ /* 0x000fe40000000f00 */
[----:B-1----:R-:W-:Y:S01]  /*1680*/  IABS R3, R6 ;  /* 0x0000000600037213 */ /* 0x002fe20000000000 */
[----:B---3--:R-:W-:-:S04]  /*1690*/  IMAD.MOV R0, RZ, RZ, -R25 ;  /* 0x000000ffff007224 */ /* 0x008fc800078e0a19 */
[----:B------:R-:W-:Y:S01]  /*16a0*/  IMAD R13, R0, R7, RZ ;  /* 0x00000007000d7224 */ /* 0x000fe200078e02ff */
[----:B------:R-:W-:-:S03]  /*16b0*/  IABS R0, R241 ;  /* 0x000000f100007213 */ /* 0x000fc60000000000 */
        /* <DEDUP_REMOVED lines=12> */
[----:B------:R-:W-:-:S03]  /*1780*/  ISETP.NE.AND P1, PT, R6, RZ, PT ;  /* 0x000000ff0600720c */ /* 0x000fc60003f25270 */
[----:B----4-:R-:W-:Y:S02]  /*1790*/  IMAD R7, R65, R9, RZ ;  /* 0x0000000941077224 */ /* 0x010fe400078e02ff */
[----:B------:R-:W-:-:S06]  /*17a0*/  @P2 VIADD R14, R14, 0x1 ;  /* 0x000000010e0e2836 */ /* 0x000fcc0000000000 */
[----:B------:R-:W-:Y:S02]  /*17b0*/  @!P0 IMAD.MOV R14, RZ, RZ, -R14 ;  /* 0x000000ffff0e8224 */ /* 0x000fe400078e0a0e */
[----:B------:R-:W-:-:S05]  /*17c0*/  @!P1 LOP3.LUT R14, RZ, R6, RZ, 0x33, !PT ;  /* 0x00000006ff0e9212 */ /* 0x000fca00078e33ff */
[----:B------:R-:W-:Y:S01]  /*17d0*/  IMAD R6, R23, R14, RZ ;  /* 0x0000000e17067224 */ /* 0x000fe200078e02ff */
[----:B--2---:R-:W-:Y:S01]  /*17e0*/  SHF.R.S32.HI R0, RZ, 0x1f, R2 ;  /* 0x0000001fff007819 */ /* 0x004fe20000011402 */
[-C--:B------:R-:W-:Y:S02]  /*17f0*/  IMAD R3, R21, R2.reuse, RZ ;  /* 0x0000000215037224 */ /* 0x080fe400078e02ff */
[----:B------:R-:W-:-:S04]  /*1800*/  IMAD.WIDE.U32 R12, R20, R2, RZ ;  /* 0x00000002140c7225 */ /* 0x000fc800078e00ff */
[----:B------:R-:W-:Y:S01]  /*1810*/  IMAD R3, R20, R0, R3 ;  /* 0x0000000014037224 */ /* 0x000fe200078e0203 */
[----:B------:R-:W-:-:S04]  /*1820*/  SHF.R.S32.HI R21, RZ, 0x1f, R9 ;  /* 0x0000001fff157819 */ /* 0x000fc80000011409 */
[----:B------:R-:W-:Y:S01]  /*1830*/  IADD3 R13, R13, R3, RZ ;  /* 0x000000030d0d7210 */ /* 0x000fe20007ffe0ff */
[----:B------:R-:W-:Y:S02]  /*1840*/  IMAD R7, R64, R21, R7 ;  /* 0x0000001540077224 */ /* 0x000fe400078e0207 */
[----:B------:R-:W-:-:S04]  /*1850*/  IMAD.WIDE.U32 R12, R9, R64, R12 ;  /* 0x00000040090c7225 */ /* 0x000fc800078e000c */
[-C--:B------:R-:W-:Y:S01]  /*1860*/  IMAD R3, R11, R2.reuse, RZ ;  /* 0x000000020b037224 */ /* 0x080fe200078e02ff */
[----:B------:R-:W-:Y:S01]  /*1870*/  IADD3 R11, R13, R7, RZ ;  /* 0x000000070d0b7210 */ /* 0x000fe20007ffe0ff */
[----:B------:R-:W-:Y:S01]  /*1880*/  IMAD.WIDE.U32 R24, R10, R2, RZ ;  /* 0x000000020a187225 */ /* 0x000fe200078e00ff */
[----:B------:R-:W-:-:S03]  /*1890*/  SHF.R.S32.HI R13, RZ, 0x1f, R14 ;  /* 0x0000001fff0d7819 */ /* 0x000fc6000001140e */
[----:B------:R-:W-:Y:S02]  /*18a0*/  IMAD R3, R10, R0, R3 ;  /* 0x000000000a037224 */ /* 0x000fe400078e0203 */
[----:B------:R-:W-:Y:S02]  /*18b0*/  IMAD.MOV.U32 R10, RZ, RZ, R12 ;  /* 0x000000ffff0a7224 */ /* 0x000fe400078e000c */
[----:B------:R-:W-:Y:S02]  /*18c0*/  IMAD R6, R22, R13, R6 ;  /* 0x0000000d16067224 */ /* 0x000fe400078e0206 */
[----:B------:R-:W-:Y:S01]  /*18d0*/  IMAD.WIDE.U32 R22, R14, R22, R10 ;  /* 0x000000160e167225 */ /* 0x000fe200078e000a */
[----:B------:R-:W-:-:S03]  /*18e0*/  MOV R0, R24 ;  /* 0x0000001800007202 */ /* 0x000fc60000000f00 */
[----:B------:R-:W-:Y:S01]  /*18f0*/  IMAD.IADD R11, R25, 0x1, R3 ;  /* 0x00000001190b7824 */ /* 0x000fe200078e0203 */
[----:B------:R-:W-:Y:S02]  /*1900*/  IADD3 R3, R23, R6, RZ ;  /* 0x0000000617037210 */ /* 0x000fe40007ffe0ff */
[----:B------:R-:W-:Y:S01]  /*1910*/  MOV R2, R22 ;  /* 0x0000001600027202 */ /* 0x000fe20000000f00 */
[----:B------:R-:W-:Y:S05]  /*1920*/  BRA `(.L_x_1664) ;  /* 0x0000000400447947 */ /* 0x000fea0003800000 */
.L_x_1663:
        /* <DEDUP_REMOVED lines=9> */
[----:B-----5:R-:W-:-:S02]  /*19c0*/  @!P3 SHF.R.S32.HI R8, RZ, 0x1f, R11 ;  /* 0x0000001fff08b819 */ /* 0x020fc4000001140b */
        /* <DEDUP_REMOVED lines=14> */
[-C--:B---3--:R-:W-:Y:S01]  /*1ab0*/  @!P3 IMAD R5, R65, R12.reuse, RZ ;  /* 0x0000000c4105b224 */ /* 0x088fe200078e02ff */
[----:B------:R-:W-:Y:S01]  /*1ac0*/  @!P3 SHF.R.S32.HI R7, RZ, 0x1f, R12 ;  /* 0x0000001fff07b819 */ /* 0x000fe2000001140c */
[----:B------:R-:W-:-:S04]  /*1ad0*/  @!P3 IMAD.WIDE.U32 R20, R64, R12, RZ ;  /* 0x0000000c4014b225 */ /* 0x000fc800078e00ff */
[----:B------:R-:W-:-:S06]  /*1ae0*/  @!P3 IMAD R5, R7, R64, R5 ;  /* 0x000000400705b224 */ /* 0x000fcc00078e0205 */
[----:B------:R-:W-:Y:S01]  /*1af0*/  @!P0 IADD3 R0, R0, -R3, RZ ;  /* 0x8000000300008210 */ /* 0x000fe20007ffe0ff */
[----:B------:R-:W-:Y:S01]  /*1b00*/  @P3 IMAD.IADD R7, R12, 0x1, R13 ;  /* 0x000000010c073824 */ /* 0x000fe200078e020d */
[----:B------:R-:W-:Y:S01]  /*1b10*/  @!P3 IADD3 R21, R21, R5, RZ ;  /* 0x000000051515b210 */ /* 0x000fe20007ffe0ff */
[----:B----4-:R-:W-:Y:S01]  /*1b20*/  @!P3 IMAD R5, R15, R11, RZ ;  /* 0x0000000b0f05b224 */ /* 0x010fe200078e02ff */
[----:B------:R-:W-:Y:S01]  /*1b30*/  ISETP.GE.U32.AND P2, PT, R0, R3, PT ;  /* 0x000000030000720c */ /* 0x000fe20003f46070 */
[-C--:B------:R-:W-:Y:S01]  /*1b40*/  @P3 IMAD R9, R65, R7.reuse, RZ ;  /* 0x0000000741093224 */ /* 0x080fe200078e02ff */
[----:B------:R-:W-:Y:S01]  /*1b50*/  LOP3.LUT R0, R241, R6, RZ, 0x3c, !PT ;  /* 0x00000006f1007212 */ /* 0x000fe200078e3cff */
[----:B------:R-:W-:-:S04]  /*1b60*/  @P3 IMAD.WIDE.U32 R28, R64, R7, RZ ;  /* 0x00000007401c3225 */ /* 0x000fc800078e00ff */
[C---:B------:R-:W-:Y:S02]  /*1b70*/  @!P3 IMAD R5, R14.reuse, R8, R5 ;  /* 0x000000080e05b224 */ /* 0x040fe400078e0205 */
[----:B------:R-:W-:Y:S01]  /*1b80*/  @!P3 IMAD.WIDE.U32 R14, R14, R11, R20 ;  /* 0x0000000b0e0eb225 */ /* 0x000fe200078e0014 */
[----:B------:R-:W-:-:S03]  /*1b90*/  ISETP.GE.AND P1, PT, R0, RZ, PT ;  /* 0x000000ff0000720c */ /* 0x000fc60003f26270 */
[----:B------:R-:W-:Y:S01]  /*1ba0*/  @!P0 VIADD R2, R2, 0x1 ;  /* 0x0000000102028836 */ /* 0x000fe20000000000 */
[----:B------:R-:W-:Y:S01]  /*1bb0*/  ISETP.NE.AND P0, PT, R6, RZ, PT ;  /* 0x000000ff0600720c */ /* 0x000fe20003f05270 */
[----:B------:R-:W-:Y:S01]  /*1bc0*/  @P3 IMAD.MOV.U32 R10, RZ, RZ, R28 ;  /* 0x000000ffff0a3224 */ /* 0x000fe200078e001c */
[----:B------:R-:W-:Y:S01]  /*1bd0*/  @P3 IADD3 R9, R29, R9, RZ ;  /* 0x000000091d093210 */ /* 0x000fe20007ffe0ff */
[----:B------:R-:W-:Y:S01]  /*1be0*/  @!P3 IMAD.MOV.U32 R10, RZ, RZ, R14 ;  /* 0x000000ffff0ab224 */ /* 0x000fe200078e000e */
[----:B------:R-:W-:Y:S01]  /*1bf0*/  @!P3 IADD3 R9, R15, R5, RZ ;  /* 0x000000050f09b210 */ /* 0x000fe20007ffe0ff */
[----:B------:R-:W-:Y:S01]  /*1c00*/  @!P3 IMAD R7, R67, R12, RZ ;  /* 0x0000000c4307b224 */ /* 0x000fe200078e02ff */
[----:B------:R-:W-:Y:S02]  /*1c10*/  @!P3 SHF.R.S32.HI R3, RZ, 0x1f, R12 ;  /* 0x0000001fff03b819 */ /* 0x000fe4000001140c */
[----:B------:R-:W-:Y:S02]  /*1c20*/  LEA R5, R166, 0xffffffc0, 0x6 ;  /* 0xffffffc0a6057811 */ /* 0x000fe400078e30ff */
[----:B------:R-:W-:Y:S01]  /*1c30*/  @P2 IADD3 R2, R2, 0x1, RZ ;  /* 0x0000000102022810 */ /* 0x000fe20007ffe0ff */
[----:B------:R-:W-:Y:S01]  /*1c40*/  @!P3 IMAD R3, R3, R66, R7 ;  /* 0x000000420303b224 */ /* 0x000fe200078e0207 */
[----:B------:R-:W-:Y:S01]  /*1c50*/  SHF.R.S32.HI R21, RZ, 0x1f, R5 ;  /* 0x0000001fff157819 */ /* 0x000fe20000011405 */
[----:B------:R-:W-:Y:S01]  /*1c60*/  @!P3 IMAD.WIDE.U32 R28, R66, R12, RZ ;  /* 0x0000000c421cb225 */ /* 0x000fe200078e00ff */
[----:B------:R-:W-:-:S02]  /*1c70*/  MOV R30, R10 ;  /* 0x0000000a001e7202 */ /* 0x000fc40000000f00 */
[----:B------:R-:W-:Y:S01]  /*1c80*/  MOV R31, R9 ;  /* 0x00000009001f7202 */ /* 0x000fe20000000f00 */
[-C--:B------:R-:W-:Y:S01]  /*1c90*/  IMAD R8, R65, R5.reuse, RZ ;  /* 0x0000000541087224 */ /* 0x080fe200078e02ff */
[----:B------:R-:W-:Y:S01]  /*1ca0*/  MOV R14, R2 ;  /* 0x00000002000e7202 */ /* 0x000fe20000000f00 */
[----:B------:R-:W-:Y:S01]  /*1cb0*/  @!P3 IMAD.IADD R29, R29, 0x1, R3 ;  /* 0x000000011d1db824 */ /* 0x000fe200078e0203 */
[----:B------:R-:W-:Y:S01]  /*1cc0*/  @!P3 SHF.R.S32.HI R3, RZ, 0x1f, R11 ;  /* 0x0000001fff03b819 */ /* 0x000fe2000001140b */
[----:B------:R-:W-:Y:S01]  /*1cd0*/  IMAD R8, R21, R64, R8 ;  /* 0x0000004015087224 */ /* 0x000fe200078e0208 */
[----:B------:R-:W-:Y:S01]  /*1ce0*/  @!P1 IADD3 R14, -R14, RZ, RZ ;  /* 0x000000ff0e0e9210 */ /* 0x000fe20007ffe1ff */
[----:B------:R-:W-:Y:S01]  /*1cf0*/  IMAD.WIDE.U32 R30, R64, R5, R30 ;  /* 0x00000005401e7225 */ /* 0x000fe200078e001e */
[----:B------:R-:W-:-:S03]  /*1d00*/  @!P0 LOP3.LUT R14, RZ, R6, RZ, 0x33, !PT ;  /* 0x00000006ff0e8212 */ /* 0x000fc600078e33ff */
[----:B------:R-:W-:Y:S01]  /*1d10*/  @!P3 IMAD R2, R25, R11, RZ ;  /* 0x0000000b1902b224 */ /* 0x000fe200078e02ff */
[----:B------:R-:W-:Y:S02]  /*1d20*/  @P3 IADD3 R12, R12, R13, RZ ;  /* 0x0000000d0c0c3210 */ /* 0x000fe40007ffe0ff */
[----:B------:R-:W-:Y:S01]  /*1d30*/  IADD3 R9, R31, R8, RZ ;  /* 0x000000081f097210 */ /* 0x000fe20007ffe0ff */
[----:B------:R-:W-:Y:S01]  /*1d40*/  @!P3 IMAD R2, R24, R3, R2 ;  /* 0x000000031802b224 */ /* 0x000fe200078e0202 */
[----:B------:R-:W-:Y:S01]  /*1d50*/  SHF.R.S32.HI R13, RZ, 0x1f, R14 ;  /* 0x0000001fff0d7819 */ /* 0x000fe2000001140e */
[----:B------:R-:W-:Y:S02]  /*1d60*/  IMAD.MOV.U32 R8, RZ, RZ, R30 ;  /* 0x000000ffff087224 */ /* 0x000fe400078e001e */
[----:B------:R-:W-:Y:S02]  /*1d70*/  IMAD R3, R23, R14, RZ ;  /* 0x0000000e17037224 */ /* 0x000fe400078e02ff */
[----:B------:R-:W-:-:S02]  /*1d80*/  @P3 IMAD R0, R67, R12, RZ ;  /* 0x0000000c43003224 */ /* 0x000fc400078e02ff */
[----:B------:R-:W-:-:S04]  /*1d90*/  @P3 IMAD.WIDE.U32 R6, R66, R12, RZ ;  /* 0x0000000c42063225 */ /* 0x000fc800078e00ff */
[----:B------:R-:W-:-:S04]  /*1da0*/  @!P3 IMAD.WIDE.U32 R24, R24, R11, R28 ;  /* 0x0000000b1818b225 */ /* 0x000fc800078e001c */
[----:B------:R-:W-:-:S04]  /*1db0*/  IMAD.WIDE.U32 R8, R22, R14, R8 ;  /* 0x0000000e16087225 */ /* 0x000fc800078e0008 */
[----:B------:R-:W-:Y:S01]  /*1dc0*/  IMAD R3, R22, R13, R3 ;  /* 0x0000000d16037224 */ /* 0x000fe200078e0203 */
[----:B------:R-:W-:Y:S01]  /*1dd0*/  @P3 IADD3 R11, R7, R0, RZ ;  /* 0x00000000070b3210 */ /* 0x000fe20007ffe0ff */
[----:B------:R-:W-:Y:S01]  /*1de0*/  @P3 IMAD.MOV.U32 R0, RZ, RZ, R6 ;  /* 0x000000ffff003224 */ /* 0x000fe200078e0006 */
[----:B------:R-:W-:Y:S01]  /*1df0*/  @!P3 IADD3 R11, R25, R2, RZ ;  /* 0x00000002190bb210 */ /* 0x000fe20007ffe0ff */
[----:B------:R-:W-:Y:S01]  /*1e00*/  IMAD.MOV.U32 R2, RZ, RZ, R8 ;  /* 0x000000ffff027224 */ /* 0x000fe200078e0008 */
[----:B------:R-:W-:Y:S02]  /*1e10*/  IADD3 R3, R9, R3, RZ ;  /* 0x0000000309037210 */ /* 0x000fe40007ffe0ff */
[----:B------:R-:W-:Y:S02]  /*1e20*/  @!P3 MOV R0, R24 ;  /* 0x000000180000b202 */ /* 0x000fe40000000f00 */
[----:B-1----:R-:W-:Y:S02]  /*1e30*/  MOV R9, R5 ;  /* 0x0000000500097202 */ /* 0x002fe40000000f00 */
.L_x_1664:
[----:B------:R-:W-:Y:S05]  /*1e40*/  BSYNC B0 ;  /* 0x0000000000007941 */ /* 0x000fea0003800000 */
.L_x_1662:
[----:B------:R-:W-:Y:S01]  /*1e50*/  ISETP.NE.AND P3, PT, R4, -0x1, PT ;  /* 0xffffffff0400780c */ /* 0x000fe20003f65270 */
[----:B------:R-:W2:Y:S04]  /*1e60*/  LD.E.64 R194, desc[UR6][R18.64+0x30] ;  /* 0x0000300612c27980 */ /* 0x000ea8000c101b00 */
[----:B------:R-:W3:Y:S04]  /*1e70*/  LD.E R77, desc[UR6][R18.64+0xc0] ;  /* 0x0000c006124d7980 */ /* 0x000ee8000c101900 */
[----:B------:R-:W4:Y:S04]  /*1e80*/  LD.E.64 R22, desc[UR6][R18.64+0x48] ;  /* 0x0000480612167980 */ /* 0x000f28000c101b00 */
        /* <DEDUP_REMOVED lines=12> */
[----:B------:R-:W-:-:S02]  /*1f50*/  SHF.R.S32.HI R184, RZ, 0x3, R184 ;  /* 0x00000003ffb87819 */ /* 0x000fc400000114b8 */
[----:B------:R-:W-:Y:S01]  /*1f60*/  LEA.HI R8, R6, R71, RZ, 0x1 ;  /* 0x0000004706087211 */ /* 0x000fe200078f08ff */
[----:B------:R-:W-:Y:S02]  /*1f70*/  IMAD.IADD R6, R68, 0x1, -R15 ;  /* 0x0000000144067824 */ /* 0x000fe400078e0a0f */
[----:B------:R-:W-:Y:S02]  /*1f80*/  IMAD.SHL.U32 R15, R184, 0x40, RZ ;  /* 0x00000040b80f7824 */ /* 0x000fe400078e00ff */
[----:B-1----:R-:W-:Y:S01]  /*1f90*/  IMAD.SHL.U32 R16, R69, 0x8, RZ ;  /* 0x0000000845107824 */ /* 0x002fe200078e00ff */
[----:B------:R-:W-:Y:S02]  /*1fa0*/  LOP3.LUT R8, R8, 0xfffffffe, RZ, 0xc0, !PT ;  /* 0xfffffffe08087812 */ /* 0x000fe400078ec0ff */
[----:B------:R-:W-:Y:S02]  /*1fb0*/  SHF.R.S32.HI R17, RZ, 0x1f, R6 ;  /* 0x0000001fff117819 */ /* 0x000fe40000011406 */
[----:B------:R-:W-:-:S02]  /*1fc0*/  LOP3.LUT R15, R15, 0x1c0, RZ, 0xc0, !PT ;  /* 0x000001c00f0f7812 */ /* 0x000fc400078ec0ff */
[----:B------:R-:W-:Y:S01]  /*1fd0*/  IADD3 R28, P0, R16, R0, RZ ;  /* 0x00000000101c7210 */ /* 0x000fe20007f1e0ff */
[----:B------:R-:W-:Y:S01]  /*1fe0*/  IMAD.IADD R71, R71, 0x1, -R8 ;  /* 0x0000000147477824 */ /* 0x000fe200078e0a08 */
[----:B------:R-:W-:Y:S01]  /*1ff0*/  LEA.HI R0, R17, R6, RZ, 0x3 ;  /* 0x0000000611007211 */ /* 0x000fe200078f18ff */
[----:B------:R-:W-:Y:S01]  /*2000*/  IMAD R8, R21, R66, RZ ;  /* 0x0000004215087224 */ /* 0x000fe200078e02ff */
[----:B------:R-:W-:Y:S02]  /*2010*/  LOP3.LUT R21, R15, 0x38, R16, 0xf8, !PT ;  /* 0x000000380f157812 */ /* 0x000fe400078ef810 */
[----:B------:R-:W-:Y:S02]  /*2020*/  SHF.R.U32.HI R10, RZ, 0x3, R15 ;  /* 0x00000003ff0a7819 */ /* 0x000fe4000001160f */
[----:B------:R-:W-:Y:S02]  /*2030*/  LOP3.LUT R15, R0, 0xfffffff8, RZ, 0xc0, !PT ;  /* 0xfffffff8000f7812 */ /* 0x000fe400078ec0ff */
[----:B------:R-:W-:-:S02]  /*2040*/  LEA.HI R7, R7, R68, RZ, 0x6 ;  /* 0x0000004407077211 */ /* 0x000fc400078f30ff */
[----:B------:R-:W-:Y:S01]  /*2050*/  SHF.R.S32.HI R17, RZ, 0x1f, R16 ;  /* 0x0000001fff117819 */ /* 0x000fe20000011410 */
[----:B------:R-:W-:Y:S01]  /*2060*/  IMAD.IADD R15, R6, 0x1, -R15 ;  /* 0x00000001060f7824 */ /* 0x000fe200078e0a0f */
[----:B------:R-:W-:Y:S01]  /*2070*/  LOP3.LUT R10, R21, R10, RZ, 0x3c, !PT ;  /* 0x0000000a150a7212 */ /* 0x000fe200078e3cff */
[----:B------:R-:W-:Y:S02]  /*2080*/  IMAD.SHL.U32 R7, R7, 0x8, RZ ;  /* 0x0000000807077824 */ /* 0x000fe400078e00ff */
[----:B------:R-:W-:Y:S02]  /*2090*/  IMAD.X R29, R17, 0x1, R11, P0 ;  /* 0x00000001111d7824 */ /* 0x000fe400000e060b */
[----:B------:R-:W-:Y:S01]  /*20a0*/  IMAD.SHL.U32 R6, R15, 0x40, RZ ;  /* 0x000000400f067824 */ /* 0x000fe200078e00ff */
[----:B------:R-:W-:Y:S01]  /*20b0*/  LOP3.LUT R174, R10, 0xfffffe00, R7, 0xf8, !PT ;  /* 0xfffffe000aae7812 */ /* 0x000fe200078ef807 */
[C---:B------:R-:W-:Y:S02]  /*20c0*/  IMAD R8, R9.reuse, R67, R8 ;  /* 0x0000004309087224 */ /* 0x040fe400078e0208 */
[----:B------:R-:W-:Y:S01]  /*20d0*/  IMAD.WIDE.U32 R28, R9, R66, R28 ;  /* 0x00000042091c7225 */ /* 0x000fe200078e001c */
[----:B------:R-:W-:-:S03]  /*20e0*/  LOP3.LUT R6, R6, 0x1c0, RZ, 0xc0, !PT ;  /* 0x000001c006067812 */ /* 0x000fc600078ec0ff */
[----:B------:R-:W-:Y:S02]  /*20f0*/  IMAD.SHL.U32 R7, R71, 0x8, RZ ;  /* 0x0000000847077824 */ /* 0x000fe400078e00ff */
[----:B------:R-:W-:Y:S01]  /*2100*/  IMAD R180, R27, R14, RZ ;  /* 0x0000000e1bb47224 */ /* 0x000fe200078e02ff */
[----:B------:R-:W-:Y:S01]  /*2110*/  SHF.R.U32.HI R56, RZ, 0x3, R6 ;  /* 0x00000003ff387819 */ /* 0x000fe20000011606 */
[----:B------:R-:W-:Y:S01]  /*2120*/  IMAD.IADD R29, R29, 0x1, R8 ;  /* 0x000000011d1d7824 */ /* 0x000fe200078e0208 */
[----:B------:R-:W-:Y:S01]  /*2130*/  LOP3.LUT R7, R6, 0x8, R7, 0xf8, !PT ;  /* 0x0000000806077812 */ /* 0x000fe200078ef807 */
[-C--:B------:R-:W-:Y:S01]  /*2140*/  IMAD R180, R13, R26.reuse, R180 ;  /* 0x0000001a0db47224 */ /* 0x080fe200078e02b4 */
[----:B------:R-:W-:Y:S01]  /*2150*/  SHF.R.S32.HI R72, RZ, 0x1f, R243 ;  /* 0x0000001fff487819 */ /* 0x000fe200000114f3 */
[----:B------:R-:W-:Y:S01]  /*2160*/  IMAD.WIDE.U32 R26, R14, R26, R28 ;  /* 0x0000001a0e1a7225 */ /* 0x000fe200078e001c */
[----:B------:R-:W-:-:S03]  /*2170*/  LOP3.LUT R56, R7, R56, RZ, 0x3c, !PT ;  /* 0x0000003807387212 */ /* 0x000fc600078e3cff */
[----:B------:R-:W-:Y:S02]  /*2180*/  VIADD R12, R16, 0x40 ;  /* 0x00000040100c7836 */ /* 0x000fe40000000000 */
[----:B------:R-:W-:Y:S01]  /*2190*/  IMAD.SHL.U32 R9, R0, 0x40, RZ ;  /* 0x0000004000097824 */ /* 0x000fe200078e00ff */
[----:B------:R-:W-:-:S04]  /*21a0*/  SHF.R.S32.HI R0, RZ, 0x1f, R241 ;  /* 0x0000001fff007819 */ /* 0x000fc800000114f1 */
[----:B------:R-:W-:Y:S02]  /*21b0*/  LOP3.LUT R56, R56, 0xfffffe00, R9, 0xf8, !PT ;  /* 0xfffffe0038387812 */ /* 0x000fe400078ef809 */
[----:B------:R-:W-:Y:S01]  /*21c0*/  SHF.R.S32.HI R185, RZ, 0x1f, R184 ;  /* 0x0000001fffb97819 */ /* 0x000fe200000114b8 */
[----:B------:R-:W-:Y:S02]  /*21d0*/  IMAD.IADD R181, R27, 0x1, R180 ;  /* 0x000000011bb57824 */ /* 0x000fe400078e02b4 */
[----:B------:R-:W-:Y:S02]  /*21e0*/  IMAD.MOV.U32 R180, RZ, RZ, R26 ;  /* 0x000000ffffb47224 */ /* 0x000fe400078e001a */
[----:B------:R-:W-:-:S04]  /*21f0*/  IMAD.WIDE R190, R239, 0x40, R184 ;  /* 0x00000040efbe7825 */ /* 0x000fc800078e02b8 */
[-C--:B------:R-:W-:Y:S02]  /*2200*/  IMAD R175, R65, R184.reuse, RZ ;  /* 0x000000b841af7224 */ /* 0x080fe400078e02ff */
[----:B------:R-:W-:Y:S02]  /*2210*/  IMAD R183, R67, R184, RZ ;  /* 0x000000b843b77224 */ /* 0x000fe400078e02ff */
[C---:B------:R-:W-:Y:S02]  /*2220*/  IMAD R175, R185.reuse, R64, R175 ;  /* 0x00000040b9af7224 */ /* 0x040fe400078e02af */
[-C--:B------:R-:W-:Y:S02]  /*2230*/  IMAD R183, R185, R66.reuse, R183 ;  /* 0x00000042b9b77224 */ /* 0x080fe400078e02b7 */
[----:B------:R-:W-:Y:S01]  /*2240*/  IMAD.WIDE.U32 R180, R184, R66, R180 ;  /* 0x00000042b8b47225 */ /* 0x000fe200078e00b4 */
[C---:B------:R-:W-:Y:S02]  /*2250*/  LOP3.LUT P1, RZ, R15.reuse, 0x4, RZ, 0xc0, !PT ;  /* 0x000000040fff7812 */ /* 0x040fe4000782c0ff */
[----:B------:R-:W-:Y:S01]  /*2260*/  LOP3.LUT P0, RZ, R15, 0x2, RZ, 0xc0, !PT ;  /* 0x000000020fff7812 */ /* 0x000fe2000780c0ff */
[----:B------:R-:W-:-:S02]  /*2270*/  IMAD.MOV.U32 R57, RZ, RZ, 0x10 ;  /* 0x00000010ff397424 */ /* 0x000fc400078e00ff */
[----:B------:R-:W-:Y:S02]  /*2280*/  IMAD.MOV.U32 R55, RZ, RZ, 0x20 ;  /* 0x00000020ff377424 */ /* 0x000fe400078e00ff */
[----:B------:R-:W-:Y:S01]  /*2290*/  IMAD.IADD R183, R181, 0x1, R183 ;  /* 0x00000001b5b77824 */ /* 0x000fe200078e02b7 */
[----:B------:R-:W-:Y:S01]  /*22a0*/  SHF.L.U64.HI R234, R64, 0x4, R65 ;  /* 0x0000000440ea7819 */ /* 0x000fe20000010241 */
[----:B------:R-:W-:Y:S01]  /*22b0*/  IMAD.SHL.U32 R231, R66, 0x10, RZ ;  /* 0x0000001042e77824 */ /* 0x000fe200078e00ff */
[----:B------:R-:W-:Y:S01]  /*22c0*/  SHF.L.U32 R233, R64, 0x4, RZ ;  /* 0x0000000440e97819 */ /* 0x000fe200000006ff */
[----:B------:R-:W-:Y:S01]  /*22d0*/  IMAD.SHL.U32 R73, R69, 0x4, RZ ;  /* 0x0000000445497824 */ /* 0x000fe200078e00ff */
[----:B------:R-:W-:Y:S02]  /*22e0*/  SHF.L.U64.HI R232, R66, 0x4, R67 ;  /* 0x0000000442e87819 */ /* 0x000fe40000010243 */
[----:B------:R-:W-:Y:S02]  /*22f0*/  SEL R57, R57, 0xfffffff0, !P0 ;  /* 0xfffffff039397807 */ /* 0x000fe40004000000 */
[----:B------:R-:W-:Y:S01]  /*2300*/  SEL R55, R55, 0xffffffe0, !P1 ;  /* 0xffffffe037377807 */ /* 0x000fe20004800000 */
[----:B--2---:R-:W-:-:S04]  /*2310*/  @P3 IMAD.WIDE.U32 R28, R194, R4, RZ ;  /* 0x00000004c21c3225 */ /* 0x004fc800078e00ff */
[----:B------:R-:W-:Y:S02]  /*2320*/  @P3 IMAD R6, R195, R4, RZ ;  /* 0x00000004c3063224 */ /* 0x000fe400078e02ff */
[----:B------:R-:W-:Y:S02]  /*2330*/  @P3 IMAD.MOV.U32 R4, RZ, RZ, R28 ;  /* 0x000000ffff043224 */ /* 0x000fe400078e001c */
[-C--:B---3--:R-:W-:Y:S02]  /*2340*/  @!P3 IMAD R7, R25, R243.reuse, RZ ;  /* 0x000000f31907b224 */ /* 0x088fe400078e02ff */
[----:B------:R-:W-:-:S04]  /*2350*/  @!P3 IMAD.WIDE.U32 R10, R24, R243, RZ ;  /* 0x000000f3180ab225 */ /* 0x000fc800078e00ff */
[----:B------:R-:W-:Y:S02]  /*2360*/  @!P3 IMAD R24, R24, R72, R7 ;  /* 0x000000481818b224 */ /* 0x000fe400078e0207 */
[----:B------:R-:W-:Y:S02]  /*2370*/  @!P3 IMAD.MOV.U32 R4, RZ, RZ, R10 ;  /* 0x000000ffff04b224 */ /* 0x000fe400078e000a */
[----:B------:R-:W-:Y:S01]  /*2380*/  @P3 IMAD.IADD R7, R29, 0x1, R6 ;  /* 0x000000011d073824 */ /* 0x000fe200078e0206 */
[----:B------:R-:W-:Y:S02]  /*2390*/  @!P3 IADD3 R7, R11, R24, RZ ;  /* 0x000000180b07b210 */ /* 0x000fe40007ffe0ff */
[----:B------:R-:W-:Y:S01]  /*23a0*/  IADD3 R6, P2, R16, R4, RZ ;  /* 0x0000000410067210 */ /* 0x000fe20007f5e0ff */
[----:B----4-:R-:W-:-:S04]  /*23b0*/  IMAD R9, R23, R241, RZ ;  /* 0x000000f117097224 */ /* 0x010fc800078e02ff */
[----:B------:R-:W-:Y:S01]  /*23c0*/  IMAD.X R7, R17, 0x1, R7, P2 ;  /* 0x0000000111077824 */ /* 0x000fe200010e0607 */
[-C--:B------:R-:W-:Y:S01]  /*23d0*/  ISETP.GE.AND P2, PT, R12, R77.reuse, PT ;  /* 0x0000004d0c00720c */ /* 0x080fe20003f46270 */
[C---:B------:R-:W-:Y:S01]  /*23e0*/  VIADD R11, R16.reuse, 0x80 ;  /* 0x00000080100b7836 */ /* 0x040fe20000000000 */
[CC--:B------:R-:W-:Y:S01]  /*23f0*/  ISETP.GE.AND P3, PT, R16.reuse, R77.reuse, PT ;  /* 0x0000004d1000720c */ /* 0x0c0fe20003f66270 */
[----:B------:R-:W-:Y:S01]  /*2400*/  VIADD R10, R16, 0xc0 ;  /* 0x000000c0100a7836 */ /* 0x000fe20000000000 */
[----:B------:R-:W-:Y:S01]  /*2410*/  SEL R4, RZ, 0xffffffff, P2 ;  /* 0xffffffffff047807 */ /* 0x000fe20001000000 */
[----:B------:R-:W-:Y:S02]  /*2420*/  IMAD R0, R22, R0, R9 ;  /* 0x0000000016007224 */ /* 0x000fe400078e0209 */
[----:B------:R-:W-:Y:S01]  /*2430*/  IMAD.WIDE.U32 R22, R241, R22, R6 ;  /* 0x00000016f1167225 */ /* 0x000fe200078e0006 */
[----:B------:R-:W-:Y:S02]  /*2440*/  SEL R7, RZ, 0x1, P3 ;  /* 0x00000001ff077807 */ /* 0x000fe40001800000 */
[-C--:B------:R-:W-:Y:S01]  /*2450*/  ISETP.GE.AND P3, PT, R11, R77.reuse, PT ;  /* 0x0000004d0b00720c */ /* 0x080fe20003f66270 */
[----:B------:R-:W-:Y:S01]  /*2460*/  IMAD.SHL.U32 R4, R4, 0x2, RZ ;  /* 0x0000000204047824 */ /* 0x000fe200078e00ff */
[----:B------:R-:W-:Y:S01]  /*2470*/  ISETP.GE.AND P2, PT, R10, R77, PT ;  /* 0x0000004d0a00720c */ /* 0x000fe20003f46270 */
[----:B------:R-:W-:Y:S01]  /*2480*/  IMAD.IADD R23, R23, 0x1, R0 ;  /* 0x0000000117177824 */ /* 0x000fe200078e0200 */
[----:B------:R-:W-:-:S02]  /*2490*/  SEL R0, RZ, 0x4, P3 ;  /* 0x00000004ff007807 */ /* 0x000fc40001800000 */
[----:B------:R-:W-:Y:S02]  /*24a0*/  LOP3.LUT R4, R4, 0x2, R7, 0xe2, !PT ;  /* 0x0000000204047812 */ /* 0x000fe400078ee207 */
[----:B------:R-:W-:Y:S02]  /*24b0*/  SEL R75, RZ, 0x8, P2 ;  /* 0x00000008ff4b7807 */ /* 0x000fe40001000000 */
[----:B------:R-:W-:Y:S02]  /*24c0*/  SHF.R.S32.HI R7, RZ, 0x1f, R74 ;  /* 0x0000001fff077819 */ /* 0x000fe4000001144a */
[----:B------:R-:W-:Y:S02]  /*24d0*/  LOP3.LUT R75, R75, R4, R0, 0xfe, !PT ;  /* 0x000000044b4b7212 */ /* 0x000fe400078efe00 */
[----:B------:R-:W-:-:S04]  /*24e0*/  LEA.HI R0, R7, R74, RZ, 0x6 ;  /* 0x0000004a07007211 */ /* 0x000fc800078f30ff */
[----:B------:R-:W-:Y:S02]  /*24f0*/  SHF.R.S32.HI R0, RZ, 0x6, R0 ;  /* 0x00000006ff007819 */ /* 0x000fe40000011400 */
[----:B------:R-:W-:Y:S02]  /*2500*/  IADD3 R176, P2, R16, R2, RZ ;  /* 0x0000000210b07210 */ /* 0x000fe40007f5e0ff */
[----:B------:R-:W-:Y:S01]  /*2510*/  VIMNMX R101, R235, R0, !PT ;  /* 0x00000000eb657248 */ /* 0x000fe20007fe0100 */
[----:B------:R-:W-:-:S03]  /*2520*/  @!P4 IMAD.MOV.U32 R20, RZ, RZ, RZ ;  /* 0x000000ffff14c224 */ /* 0x000fc600078e00ff */
[----:B------:R-:W-:Y:S01]  /*2530*/  ISETP.GT.AND P4, PT, R166, R101, PT ;  /* 0x00000065a600720c */ /* 0x000fe20003f84270 */
[----:B------:R-:W-:Y:S02]  /*2540*/  IMAD.X R177, R17, 0x1, R3, P2 ;  /* 0x0000000111b17824 */ /* 0x000fe400010e0603 */
[----:B------:R-:W-:Y:S02]  /*2550*/  IMAD R193, R191, R194, RZ ;  /* 0x000000c2bfc17224 */ /* 0x000fe400078e02ff */
[----:B------:R-:W-:Y:S01]  /*2560*/  IMAD.WIDE.U32 R176, R184, R64, R176 ;  /* 0x00000040b8b07225 */ /* 0x000fe200078e00b0 */
[----:B------:R-:W-:-:S03]  /*2570*/  LEA R188, P2, R180, R186, 0x1 ;  /* 0x000000bab4bc7211 */ /* 0x000fc600078408ff */
[----:B------:R-:W-:Y:S01]  /*2580*/  IMAD R193, R190, R195, R193 ;  /* 0x000000c3bec17224 */ /* 0x000fe200078e02c1 */
[----:B------:R-:W-:Y:S01]  /*2590*/  LEA R236, P3, R176, R178, 0x1 ;  /* 0x000000b2b0ec7211 */ /* 0x000fe200078608ff */
[----:B------:R-:W-:Y:S02]  /*25a0*/  IMAD.IADD R175, R177, 0x1, R175 ;  /* 0x00000001b1af7824 */ /* 0x000fe400078e02af */
[----:B------:R-:W-:Y:S01]  /*25b0*/  IMAD.WIDE.U32 R190, R190, R194, R22 ;  /* 0x000000c2bebe7225 */ /* 0x000fe200078e0016 */
[----:B------:R-:W-:Y:S02]  /*25c0*/  LEA.HI.X R189, R180, R187, R183, 0x1, P2 ;  /* 0x000000bbb4bd7211 */ /* 0x000fe400010f0cb7 */
[----:B------:R-:W-:Y:S01]  /*25d0*/  LEA.HI.X R237, R176, R179, R175, 0x1, P3 ;  /* 0x000000b3b0ed7211 */ /* 0x000fe200018f0caf */
[----:B------:R-:W-:Y:S01]  /*25e0*/  IMAD.IADD R193, R191, 0x1, R193 ;  /* 0x00000001bfc17824 */ /* 0x000fe200078e02c1 */
        /* <DEDUP_REMOVED lines=12> */
[----:B------:R-:W-:Y:S01]  /*26b0*/  SHF.R.S32.HI R21, RZ, 0x1f, R74 ;  /* 0x0000001fff157819 */ /* 0x000fe2000001144a */
[----:B-----5:R-:W-:-:S02]  /*26c0*/  IMAD.IADD R20, R20, 0x1, R5 ;  /* 0x0000000114147824 */ /* 0x020fc400078e0205 */
[----:B------:R-:W-:Y:S01]  /*26d0*/  IMAD.WIDE.U32 R198, R66, 0x60, RZ ;  /* 0x0000006042c67825 */ /* 0x000fe200078e00ff */
[----:B------:R-:W-:-:S03]  /*26e0*/  LOP3.LUT R164, R75, 0xffff, RZ, 0xc0, !PT ;  /* 0x0000ffff4ba47812 */ /* 0x000fc600078ec0ff */
[----:B------:R-:W-:Y:S01]  /*26f0*/  IMAD.SHL.U32 R78, R66, 0x20, RZ ;  /* 0x00000020424e7824 */ /* 0x000fe200078e00ff */
[----:B------:R-:W-:Y:S01]  /*2700*/  LOP3.LUT R172, R164, 0x1, RZ, 0xc0, !PT ;  /* 0x00000001a4ac7812 */ /* 0x000fe200078ec0ff */
[----:B------:R-:W-:Y:S01]  /*2710*/  VIADD R171, R184, 0x10 ;  /* 0x00000010b8ab7836 */ /* 0x000fe20000000000 */
[----:B------:R-:W-:Y:S01]  /*2720*/  LOP3.LUT R170, R164, 0x2, RZ, 0xc0, !PT ;  /* 0x00000002a4aa7812 */ /* 0x000fe200078ec0ff */
[----:B------:R-:W-:Y:S01]  /*2730*/  VIADD R167, R184, 0x30 ;  /* 0x00000030b8a77836 */ /* 0x000fe20000000000 */
[----:B------:R-:W-:Y:S01]  /*2740*/  LOP3.LUT R168, R164, 0x4, RZ, 0xc0, !PT ;  /* 0x00000004a4a87812 */ /* 0x000fe200078ec0ff */
        /* <DEDUP_REMOVED lines=8> */
[----:B--2---:R-:W-:-:S04]  /*27d0*/  IMAD R3, R33, R243, RZ ;  /* 0x000000f321037224 */ /* 0x004fc800078e02ff */
[----:B------:R-:W-:Y:S02]  /*27e0*/  IMAD R0, R32, R72, R3 ;  /* 0x0000004820007224 */ /* 0x000fe400078e0203 */
[----:B---3--:R-:W-:Y:S02]  /*27f0*/  IMAD R3, R35, R243, RZ ;  /* 0x000000f323037224 */ /* 0x008fe400078e02ff */
[----:B------:R-:W-:-:S04]  /*2800*/  IMAD.WIDE.U32 R32, R243, R32, R16 ;  /* 0x00000020f3207225 */ /* 0x000fc800078e0010 */
[----:B------:R-:W-:-:S04]  /*2810*/  IMAD.WIDE.U32 R30, R243, R34, R16 ;  /* 0x00000022f31e7225 */ /* 0x000fc800078e0010 */
[----:B------:R-:W-:Y:S01]  /*2820*/  IMAD R2, R34, R72, R3 ;  /* 0x0000004822027224 */ /* 0x000fe200078e0203 */
[----:B------:R-:W-:Y:S01]  /*2830*/  SHF.R.S32.HI R3, RZ, 0x1f, R5 ;  /* 0x0000001fff037819 */ /* 0x000fe20000011405 */
[----:B------:R-:W-:Y:S02]  /*2840*/  IMAD.IADD R33, R33, 0x1, R0 ;  /* 0x0000000121217824 */ /* 0x000fe400078e0200 */
[----:B----4-:R-:W-:Y:S02]  /*2850*/  IMAD R0, R203, R5, RZ ;  /* 0x00000005cb007224 */ /* 0x010fe400078e02ff */
[----:B------:R-:W-:Y:S02]  /*2860*/  IMAD.IADD R31, R31, 0x1, R2 ;  /* 0x000000011f1f7824 */ /* 0x000fe400078e0202 */
[C---:B------:R-:W-:Y:S02]  /*2870*/  IMAD R0, R202.reuse, R3, R0 ;  /* 0x00000003ca007224 */ /* 0x040fe400078e0200 */
[----:B------:R-:W-:-:S04]  /*2880*/  IMAD.WIDE.U32 R30, R202, R5, R30 ;  /* 0x00000005ca1e7225 */ /* 0x000fc800078e001e */
[-C--:B------:R-:W-:Y:S01]  /*2890*/  IMAD R4, R201, R5.reuse, RZ ;  /* 0x00000005c9047224 */ /* 0x080fe200078e02ff */
[----:B------:R-:W-:Y:S01]  /*28a0*/  IADD3 R31, R31, R0, RZ ;  /* 0x000000001f1f7210 */ /* 0x000fe20007ffe0ff */
[----:B------:R-:W-:-:S04]  /*28b0*/  IMAD.WIDE.U32 R32, R200, R5, R32 ;  /* 0x00000005c8207225 */ /* 0x000fc800078e0020 */
[----:B------:R-:W-:Y:S02]  /*28c0*/  IMAD R4, R200, R3, R4 ;  /* 0x00000003c8047224 */ /* 0x000fe400078e0204 */
[----:B------:R-:W-:Y:S01]  /*28d0*/  IMAD R0, R27, R14, RZ ;  /* 0x0000000e1b007224 */ /* 0x000fe200078e02ff */
[----:B------:R-:W-:Y:S01]  /*28e0*/  IADD3 R3, P0, -R74, R184, RZ ;  /* 0x000000b84a037210 */ /* 0x000fe20007f1e1ff */
[-C--:B------:R-:W-:Y:S01]  /*28f0*/  IMAD R2, R29, R14.reuse, RZ ;  /* 0x0000000e1d027224 */ /* 0x080fe200078e02ff */
[----:B------:R-:W-:Y:S01]  /*2900*/  LEA.HI R163, R15, R15, RZ, 0x1 ;  /* 0x0000000f0fa37211 */ /* 0x000fe200078f08ff */
[----:B------:R-:W-:Y:S02]  /*2910*/  IMAD.IADD R33, R33, 0x1, R4 ;  /* 0x0000000121217824 */ /* 0x000fe400078e0204 */
        /* <DEDUP_REMOVED lines=10> */
[----:B------:R-:W-:Y:S02]  /*29c0*/  IMAD R4, R184, R163, R73 ;  /* 0x000000a3b8047224 */ /* 0x000fe400078e0249 */
[----:B------:R-:W-:-:S02]  /*29d0*/  IMAD R137, R163, R20, RZ ;  /* 0x00000014a3897224 */ /* 0x000fc400078e02ff */
[-C--:B------:R-:W-:Y:S02]  /*29e0*/  IMAD R129, R201, R3.reuse, R129 ;  /* 0x00000003c9817224 */ /* 0x080fe400078e0281 */
[-C--:B------:R-:W-:Y:S02]  /*29f0*/  IMAD R133, R203, R3.reuse, R133 ;  /* 0x00000003cb857224 */ /* 0x080fe400078e0285 */
[----:B------:R-:W-:-:S04]  /*2a00*/  IMAD.WIDE.U32 R14, R200, R3, R28 ;  /* 0x00000003c80e7225 */ /* 0x000fc800078e001c */
[----:B------:R-:W-:-:S04]  /*2a10*/  IMAD.WIDE.U32 R20, R202, R3, R26 ;  /* 0x00000003ca147225 */ /* 0x000fc800078e001a */
[----:B------:R-:W-:Y:S01]  /*2a20*/  IMAD.IADD R3, R73, 0x1, R4 ;  /* 0x0000000149037824 */ /* 0x000fe200078e0204 */
[----:B------:R-:W-:Y:S02]  /*2a30*/  SHF.R.S32.HI R2, RZ, 0x1f, R137 ;  /* 0x0000001fff027819 */ /* 0x000fe40000011489 */
[C---:B------:R-:W-:Y:S02]  /*2a40*/  IADD3 R0, P3, R137.reuse, R4, RZ ;  /* 0x0000000489007210 */ /* 0x040fe40007f7e0ff */
[----:B------:R-:W-:Y:S01]  /*2a50*/  IADD3 R137, P2, R137, R3, RZ ;  /* 0x0000000389897210 */ /* 0x000fe20007f5e0ff */
[----:B------:R-:W-:Y:S01]  /*2a60*/  IMAD.IADD R133, R21, 0x1, R133 ;  /* 0x0000000115857824 */ /* 0x000fe200078e0285 */
[----:B------:R-:W-:Y:S01]  /*2a70*/  LEA R132, P0, R20, R24, 0x1 ;  /* 0x0000001814847211 */ /* 0x000fe200078008ff */
[----:B------:R-:W-:Y:S01]  /*2a80*/  IMAD.IADD R129, R15, 0x1, R129 ;  /* 0x000000010f817824 */ /* 0x000fe200078e0281 */
[-C--:B------:R-:W-:Y:S01]  /*2a90*/  LEA.HI.X.SX32 R5, R4, R2.reuse, 0x1, P3 ;  /* 0x0000000204057211 */ /* 0x080fe200018f0eff */
[----:B------:R-:W-:Y:S01]  /*2aa0*/  IMAD.SHL.U32 R136, R137, 0x2, RZ ;  /* 0x0000000289887824 */ /* 0x000fe200078e00ff */
[----:B------:R-:W-:-:S02]  /*2ab0*/  LEA.HI.X.SX32 R2, R3, R2, 0x1, P2 ;  /* 0x0000000203027211 */ /* 0x000fc400010f0eff */
[----:B------:R-:W-:Y:S02]  /*2ac0*/  LEA R130, P1, R14, R22, 0x1 ;  /* 0x000000160e827211 */ /* 0x000fe400078208ff */
[----:B------:R-:W-:Y:S02]  /*2ad0*/  LEA.HI.X R133, R20, R25, R133, 0x1, P0 ;  /* 0x0000001914857211 */ /* 0x000fe400000f0c85 */
[----:B------:R-:W-:Y:S02]  /*2ae0*/  SHF.L.U32 R20, R0, 0x1, RZ ;  /* 0x0000000100147819 */ /* 0x000fe400000006ff */
[----:B------:R-:W-:Y:S02]  /*2af0*/  SHF.L.U64.HI R137, R137, 0x1, R2 ;  /* 0x0000000189897819 */ /* 0x000fe40000010202 */
[----:B------:R-:W-:Y:S02]  /*2b00*/  IADD3 R134, P3, R8, R136, RZ ;  /* 0x0000008808867210 */ /* 0x000fe40007f7e0ff */
[----:B------:R-:W-:-:S02]  /*2b10*/  LEA.HI.X R129, R14, R23, R129, 0x1, P1 ;  /* 0x000000170e817211 */ /* 0x000fc400008f0c81 */
        /* <DEDUP_REMOVED lines=13> */
[--C-:B------:R-:W-:Y:S01]  /*2bf0*/  IMAD.X R93, RZ, RZ, R234.reuse, P1 ;  /* 0x000000ffff5d7224 */ /* 0x100fe200008e06ea */
[----:B------:R-:W-:Y:S01]  /*2c00*/  IADD3.X R87, RZ, R234, RZ, P0, !PT ;  /* 0x000000eaff577210 */ /* 0x000fe200007fe4ff */
[----:B------:R-:W-:Y:S01]  /*2c10*/  IMAD.SHL.U32 R173, R163, 0x10, RZ ;  /* 0x00000010a3ad7824 */ /* 0x000fe200078e00ff */
[-C--:B------:R-:W-:Y:S01]  /*2c20*/  IADD3 R92, P1, R94, R233.reuse, RZ ;  /* 0x000000e95e5c7210 */ /* 0x080fe20007f3e0ff */
[----:B------:R-:W-:Y:S01]  /*2c30*/  IMAD.SHL.U32 R103, R202, 0x10, RZ ;  /* 0x00000010ca677824 */ /* 0x000fe200078e00ff */
        /* <DEDUP_REMOVED lines=11> */
[----:B------:R-:W-:Y:S01]  /*2cf0*/  IMAD R3, R67, 0x60, RZ ;  /* 0x0000006043037824 */ /* 0x000fe200078e02ff */
[----:B------:R-:W-:Y:S01]  /*2d00*/  IADD3 R84, P3, R92, R233, RZ ;  /* 0x000000e95c547210 */ /* 0x000fe20007f7e0ff */
[----:B------:R-:W-:Y:S01]  /*2d10*/  IMAD.IADD R160, R173, 0x1, R162 ;  /* 0x00000001ada07824 */ /* 0x000fe200078e02a2 */
[----:B------:R-:W-:Y:S01]  /*2d20*/  IADD3 R108, P1, R103, 0x80, RZ ;  /* 0x00000080676c7810 */ /* 0x000fe20007f3e0ff */
[----:B------:R-:W-:Y:S01]  /*2d30*/  IMAD.IADD R156, R173, 0x1, R159 ;  /* 0x00000001ad9c7824 */ /* 0x000fe200078e029f */
[----:B------:R-:W-:-:S02]  /*2d40*/  IADD3 R116, P0, R103, 0xc0, RZ ;  /* 0x000000c067747810 */ /* 0x000fc40007f1e0ff */
[----:B------:R-:W-:Y:S02]  /*2d50*/  SHF.L.U32 R113, R202, 0x5, RZ ;  /* 0x00000005ca717819 */ /* 0x000fe400000006ff */
[----:B------:R-:W-:Y:S01]  /*2d60*/  IADD3 R158, R173, R161, RZ ;  /* 0x000000a1ad9e7210 */ /* 0x000fe20007ffe0ff */
[----:B------:R-:W-:Y:S01]  /*2d70*/  IMAD.IADD R76, R199, 0x1, R3 ;  /* 0x00000001c74c7824 */ /* 0x000fe200078e0203 */
[----:B------:R-:W-:Y:S01]  /*2d80*/  IADD3.X R83, R91, R234, RZ, P3, !PT ;  /* 0x000000ea5b537210 */ /* 0x000fe20001ffe4ff */
[C---:B------:R-:W-:Y:S01]  /*2d90*/  IMAD.SHL.U32 R125, R200.reuse, 0x10, RZ ;  /* 0x00000010c87d7824 */ /* 0x040fe200078e00ff */
[----:B------:R-:W-:Y:S01]  /*2da0*/  IADD3.X R117, RZ, R102, RZ, P0, !PT ;  /* 0x00000066ff757210 */ /* 0x000fe200007fe4ff */
[----:B------:R-:W-:Y:S01]  /*2db0*/  IMAD.SHL.U32 R127, R200, 0x20, RZ ;  /* 0x00000020c87f7824 */ /* 0x000fe200078e00ff */
[----:B------:R-:W-:Y:S01]  /*2dc0*/  SHF.L.U64.HI R5, R66, 0x5, R67 ;  /* 0x0000000542057819 */ /* 0x000fe20000010243 */
[----:B------:R-:W-:Y:S01]  /*2dd0*/  IMAD.X R81, R85, 0x1, R234, P2 ;  /* 0x0000000155517824 */ /* 0x000fe200010e06ea */
[C-C-:B------:R-:W-:Y:S01]  /*2de0*/  SHF.L.U64.HI R124, R200.reuse, 0x4, R201.reuse ;  /* 0x00000004c87c7819 */ /* 0x140fe200000102c9 */
[----:B------:R-:W-:Y:S01]  /*2df0*/  IMAD.X R105, RZ, RZ, R102, P5 ;  /* 0x000000ffff697224 */ /* 0x000fe200028e0666 */
[----:B------:R-:W-:Y:S01]  /*2e00*/  SHF.L.U64.HI R126, R200, 0x5, R201 ;  /* 0x00000005c87e7819 */ /* 0x000fe200000102c9 */
[----:B------:R-:W-:Y:S01]  /*2e10*/  IMAD.SHL.U32 R165, R163, 0x20, RZ ;  /* 0x00000020a3a57824 */ /* 0x000fe200078e00ff */
[----:B------:R-:W-:Y:S01]  /*2e20*/  SHF.L.U64.HI R112, R202, 0x5, R203 ;  /* 0x00000005ca707819 */ /* 0x000fe200000102cb */
[----:B------:R-:W-:Y:S01]  /*2e30*/  IMAD R3, R201, 0x60, RZ ;  /* 0x00000060c9037824 */ /* 0x000fe200078e02ff */
[-C--:B------:R-:W-:Y:S01]  /*2e40*/  IADD3 R107, P5, R104, R103.reuse, RZ ;  /* 0x00000067686b7210 */ /* 0x080fe20007fbe0ff */
[----:B------:R-:W-:Y:S01]  /*2e50*/  IMAD.X R89, R95, 0x1, R234, P4 ;  /* 0x000000015f597824 */ /* 0x000fe200020e06ea */
[----:B------:R-:W-:Y:S01]  /*2e60*/  IADD3 R115, P3, R113, R104, RZ ;  /* 0x0000006871737210 */ /* 0x000fe20007f7e0ff */
[----:B------:R-:W-:Y:S01]  /*2e70*/  IMAD.X R109, RZ, RZ, R102, P1 ;  /* 0x000000ffff6d7224 */ /* 0x000fe200008e0666 */
[C---:B------:R-:W-:Y:S01]  /*2e80*/  IADD3 R119, P2, R116.reuse, R103, RZ ;  /* 0x0000006774777210 */ /* 0x040fe20007f5e0ff */
[----:B------:R-:W-:Y:S01]  /*2e90*/  IMAD R163, R163, 0x30, RZ ;  /* 0x00000030a3a37824 */ /* 0x000fe200078e02ff */
[----:B------:R-:W-:Y:S01]  /*2ea0*/  IADD3 R123, P0, R116, R113, RZ ;  /* 0x00000071747b7210 */ /* 0x000fe20007f1e0ff */
[C---:B------:R-:W-:Y:S01]  /*2eb0*/  IMAD.IADD R157, R173.reuse, 0x1, R160 ;  /* 0x00000001ad9d7824 */ /* 0x040fe200078e02a0 */
[----:B------:R-:W-:Y:S01]  /*2ec0*/  IADD3 R111, P4, R108, R103, RZ ;  /* 0x000000676c6f7210 */ /* 0x000fe20007f9e0ff */
[----:B------:R-:W-:Y:S01]  /*2ed0*/  IMAD.IADD R154, R173, 0x1, R156 ;  /* 0x00000001ad9a7824 */ /* 0x000fe200078e029c */
[----:B------:R-:W-:Y:S01]  /*2ee0*/  IADD3 R121, P1, R113, R108, RZ ;  /* 0x0000006c71797210 */ /* 0x000fe20007f3e0ff */
[----:B------:R-:W-:Y:S01]  /*2ef0*/  IMAD.WIDE.U32 R200, R200, 0x60, RZ ;  /* 0x00000060c8c87825 */ /* 0x000fe200078e00ff */
[----:B------:R-:W-:-:S02]  /*2f00*/  IADD3 R155, R173, R158, RZ ;  /* 0x0000009ead9b7210 */ /* 0x000fc40007ffe0ff */
[C---:B------:R-:W-:Y:S01]  /*2f10*/  SHF.L.U64.HI R80, R78.reuse, 0x1, R5 ;  /* 0x000000014e507819 */ /* 0x040fe20000010205 */
[----:B------:R-:W-:Y:S01]  /*2f20*/  IMAD.MOV.U32 R9, RZ, RZ, R166 ;  /* 0x000000ffff097224 */ /* 0x000fe200078e00a6 */
[----:B------:R-:W-:Y:S01]  /*2f30*/  SHF.L.U64.HI R124, R125, 0x1, R124 ;  /* 0x000000017d7c7819 */ /* 0x000fe2000001027c */
[----:B------:R-:W-:Y:S01]  /*2f40*/  IMAD.IADD R128, R201, 0x1, R3 ;  /* 0x00000001c9807824 */ /* 0x000fe200078e0203 */
[C---:B------:R-:W-:Y:S01]  /*2f50*/  SHF.L.U64.HI R126, R127.reuse, 0x1, R126 ;  /* 0x000000017f7e7819 */ /* 0x040fe2000001027e */
[----:B------:R-:W-:Y:S01]  /*2f60*/  IMAD.SHL.U32 R127, R127, 0x2, RZ ;  /* 0x000000027f7f7824 */ /* 0x000fe200078e00ff */
[----:B------:R-:W-:Y:S01]  /*2f70*/  SHF.L.U32 R78, R78, 0x1, RZ ;  /* 0x000000014e4e7819 */ /* 0x000fe200000006ff */
[--C-:B------:R-:W-:Y:S01]  /*2f80*/  IMAD.X R106, R105, 0x1, R102.reuse, P5 ;  /* 0x00000001696a7824 */ /* 0x100fe200028e0666 */
[----:B------:R-:W-:Y:S01]  /*2f90*/  SHF.L.U32 R125, R125, 0x1, RZ ;  /* 0x000000017d7d7819 */ /* 0x000fe200000006ff */
[C---:B------:R-:W-:Y:S01]  /*2fa0*/  IMAD.X R114, R112.reuse, 0x1, R105, P3 ;  /* 0x0000000170727824 */ /* 0x040fe200018e0669 */
[----:B------:R-:W-:Y:S01]  /*2fb0*/  IADD3.X R110, R109, R102, RZ, P4, !PT ;  /* 0x000000666d6e7210 */ /* 0x000fe200027fe4ff */
[C---:B------:R-:W-:Y:S01]  /*2fc0*/  IMAD.X R118, R117.reuse, 0x1, R102, P2 ;  /* 0x0000000175767824 */ /* 0x040fe200010e0666 */
[----:B------:R-:W-:Y:S01]  /*2fd0*/  IADD3.X R120, R112, R109, RZ, P1, !PT ;  /* 0x0000006d70787210 */ /* 0x000fe20000ffe4ff */
        /* <DEDUP_REMOVED lines=10> */
[----:B------:R-:W-:Y:S02]  /*3080*/  SHF.R.S32.HI R145, RZ, 0x1f, R157 ;  /* 0x0000001fff917819 */ /* 0x000fe4000001149d */
[----:B------:R-:W-:Y:S02]  /*3090*/  SHF.R.S32.HI R143, RZ, 0x1f, R155 ;  /* 0x0000001fff8f7819 */ /* 0x000fe4000001149b */
[----:B------:R-:W-:-:S07]  /*30a0*/  SHF.R.S32.HI R142, RZ, 0x1f, R154 ;  /* 0x0000001fff8e7819 */ /* 0x000fce000001149a */
.L_x_1783:
[----:B------:R-:W-:Y:S01]  /*30b0*/  IMAD.SHL.U32 R14, R9, 0x40, RZ ;  /* 0x00000040090e7824 */ /* 0x000fe200078e00ff */
[----:B------:R-:W-:Y:S01]  /*30c0*/  BSSY B0, `(.L_x_1666) ;  /* 0x0000017000007945 */ /* 0x000fe20003800000 */
[----:B-----5:R-:W-:Y:S02]  /*30d0*/  IMAD.MOV.U32 R131, RZ, RZ, R129 ;  /* 0x000000ffff837224 */ /* 0x020fe400078e0081 */
[----:B------:R-:W-:Y:S04]  /*30e0*/  VIADD R13, R14, 0xffffffc0 ;  /* 0xffffffc00e0d7836 */ /* 0x000fe80000000000 */
[--C-:B------:R-:W-:Y:S02]  /*30f0*/  IMAD.IADD R206, R70, 0x1, -R13.reuse ;  /* 0x0000000146ce7824 */ /* 0x100fe400078e0a0d */
[----:B------:R-:W-:Y:S03]  /*3100*/  IMAD.IADD R204, R74, 0x1, -R13 ;  /* 0x000000014acc7824 */ /* 0x000fe600078e0a0d */
[CC--:B------:R-:W-:Y:S02]  /*3110*/  ISETP.GE.AND P3, PT, R184.reuse, R206.reuse, PT ;  /* 0x000000ceb800720c */ /* 0x0c0fe40003f66270 */
[----:B------:R-:W-:Y:S02]  /*3120*/  ISETP.GE.AND P0, PT, R171, R206, PT ;  /* 0x000000ceab00720c */ /* 0x000fe40003f06270 */
[----:B------:R-:W-:Y:S02]  /*3130*/  ISETP.GE.AND P3, PT, R184, R204, !P3 ;  /* 0x000000ccb800720c */ /* 0x000fe40005f66270 */
[----:B------:R-:W-:Y:S02]  /*3140*/  ISETP.GE.AND P4, PT, R169, R206, PT ;  /* 0x000000cea900720c */ /* 0x000fe40003f86270 */
[----:B------:R-:W-:Y:S09]  /*3150*/  ISETP.GE.AND P0, PT, R171, R204, !P0 ;  /* 0x000000ccab00720c */ /* 0x000ff20004706270 */
[----:B------:R-:W-:Y:S05]  /*3160*/  @!P3 BRA `(.L_x_1667) ;  /* 0x000000000030b947 */ /* 0x000fea0003800000 */
        /* <DEDUP_REMOVED lines=12> */
.L_x_1667:
[----:B------:R-:W-:Y:S05]  /*3230*/  BSYNC B0 ;  /* 0x0000000000007941 */ /* 0x000fea0003800000 */
.L_x_1666:
        /* <DEDUP_REMOVED lines=18> */
.L_x_1669:
[----:B------:R-:W-:Y:S05]  /*3360*/  BSYNC B0 ;  /* 0x0000000000007941 */ /* 0x000fea0003800000 */
.L_x_1668:
        /* <DEDUP_REMOVED lines=21> */
.L_x_1671:
[----:B------:R-:W-:Y:S05]  /*34c0*/  BSYNC B0 ;  /* 0x0000000000007941 */ /* 0x000fea0003800000 */
.L_x_1670:
        /* <DEDUP_REMOVED lines=18> */
.L_x_1673:
[----:B------:R-:W-:Y:S05]  /*35f0*/  BSYNC B0 ;  /* 0x0000000000007941 */ /* 0x000fea0003800000 */
.L_x_1672:
        /* <DEDUP_REMOVED lines=22> */
[----:B---34-:R-:W2:Y:S11]  /*3760*/  LD.E.128 R24, desc[UR6][R132.64] ;  /* 0x0000000684187980 */ /* 0x018eb6000c101d00 */
        /* <DEDUP_REMOVED lines=44> */
.L_x_1680:
[----:B------:R-:W-:Y:S05]  /*3a30*/  BSYNC B0 ;  /* 0x0000000000007941 */ /* 0x000fea0003800000 */
.L_x_1679:
[----:B------:R-:W-:Y:S04]  /*3a40*/  BSSY B0, `(.L_x_1681) ;  /* 0x0000030000007945 */ /* 0x000fe80003800000 */
[----:B------:R-:W-:Y:S05]  /*3a50*/  @P3 BRA `(.L_x_1682) ;  /* 0x0000000000b83947 */ /* 0x000fea0003800000 */
[----:B------:R-:W-:Y:S01]  /*3a60*/  ISETP.GE.AND P0, PT, R12, R15, PT ;  /* 0x0000000f0c00720c */ /* 0x000fe20003f06270 */
[----:B-1-34-:R-:W2:Y:S11]  /*3a70*/  LD.E.128 R24, desc[UR6][R132.64+0x80] ;  /* 0x0000800684187980 */ /* 0x01aeb6000c101d00 */
        /* <DEDUP_REMOVED lines=44> */
.L_x_1682:
[----:B------:R-:W-:Y:S05]  /*3d40*/  BSYNC B0 ;  /* 0x0000000000007941 */ /* 0x000fea0003800000 */
.L_x_1681:
[----:B------:R-:W-:Y:S04]  /*3d50*/  BSSY B0, `(.L_x_1683) ;  /* 0x0000030000007945 */ /* 0x000fe80003800000 */
        /* <DEDUP_REMOVED lines=47> */
.L_x_1684:
[----:B------:R-:W-:Y:S05]  /*4050*/  BSYNC B0 ;  /* 0x0000000000007941 */ /* 0x000fea0003800000 */
.L_x_1683:
        /* <DEDUP_REMOVED lines=47> */
.L_x_1678:
[----:B------:R-:W-:Y:S05]  /*4350*/  BSYNC B1 ;  /* 0x0000000000017941 */ /* 0x000fea0003800000 */
.L_x_1677:
[C---:B------:R-:W-:Y:S01]  /*4360*/  ISETP.GE.AND P0, PT, R171.reuse, R206, PT ;  /* 0x000000ceab00720c */ /* 0x040fe20003f06270 */
[----:B------:R-:W-:Y:S03]  /*4370*/  BSSY B1, `(.L_x_1685) ;  /* 0x00000dc000017945 */ /* 0x000fe60003800000 */
[----:B------:R-:W-:Y:S11]  /*4380*/  ISETP.GE.AND P0, PT, R171, R204, !P0 ;  /* 0x000000ccab00720c */ /* 0x000ff60004706270 */
[----:B------:R-:W-:Y:S02]  /*4390*/  @!UPT UIADD3 URZ, URZ, URZ, URZ ;  /* 0x0000003f3f3ff290 */ /* 0x000fe4000fffe03f */
[----:B------:R-:W-:Y:S05]  /*43a0*/  @!P0 BRA `(.L_x_1686) ;  /* 0x0000000c00608947 */ /* 0x000fea0003800000 */
[-C--:B-----5:R-:W-:Y:S01]  /*43b0*/  ISETP.GE.AND P0, PT, R16, R131.reuse, PT ;  /* 0x000000831000720c */ /* 0x0a0fe20003f06270 */
[C---:B---34-:R-:W-:Y:S01]  /*43c0*/  IMAD.SHL.U32 R5, R173.reuse, 0x2, RZ ;  /* 0x00000002ad057824 */ /* 0x058fe200078e00ff */
[----:B------:R-:W-:Y:S01]  /*43d0*/  SHF.L.U64.HI R3, R173, 0x1, R153 ;  /* 0x00000001ad037819 */ /* 0x000fe20000010299 */
[----:B------:R-:W-:Y:S01]  /*43e0*/  BSSY B0, `(.L_x_1687) ;  /* 0x000003a000007945 */ /* 0x000fe20003800000 */
[----:B------:R-:W-:Y:S02]  /*43f0*/  ISETP.GE.AND P3, PT, R12, R131, PT ;  /* 0x000000830c00720c */ /* 0x000fe40003f66270 */
        /* <DEDUP_REMOVED lines=11> */
[----:B-12---:R-:W2:Y:S01]  /*44b0*/  LD.E.128 R24, desc[UR6][R42.64] ;  /* 0x000000062a187980 */ /* 0x006ea2000c101d00 */
        /* <DEDUP_REMOVED lines=44> */
.L_x_1688:
[----:B------:R-:W-:Y:S05]  /*4780*/  BSYNC B0 ;  /* 0x0000000000007941 */ /* 0x000fea0003800000 */
.L_x_1687:
[----:B------:R-:W-:Y:S04]  /*4790*/  BSSY B0, `(.L_x_1689) ;  /* 0x0000033000007945 */ /* 0x000fe80003800000 */
[----:B------:R-:W-:Y:S05]  /*47a0*/  @P3 BRA `(.L_x_1690) ;  /* 0x0000000000c43947 */ /* 0x000fea0003800000 */
[----:B------:R-:W-:Y:S02]  /*47b0*/  ISETP.GE.AND P0, PT, R12, R15, PT ;  /* 0x0000000f0c00720c */ /* 0x000fe40003f06270 */
[C---:B------:R-:W-:Y:S04]  /*47c0*/  LEA R42, P3, R104.reuse, R132, 0x1 ;  /* 0x00000084682a7211 */ /* 0x040fe800078608ff */
[----:B------:R-:W-:Y:S02]  /*47d0*/  LEA.HI.X R43, R104, R133, R105, 0x1, P3 ;  /* 0x00000085682b7211 */ /* 0x000fe400018f0c69 */
[C---:B---3--:R-:W-:Y:S03]  /*47e0*/  LEA R46, P3, R98.reuse, R138, 0x1 ;  /* 0x0000008a622e7211 */ /* 0x048fe600078608ff */
        /* <DEDUP_REMOVED lines=45> */
.L_x_1690:
[----:B------:R-:W-:Y:S05]  /*4ac0*/  BSYNC B0 ;  /* 0x0000000000007941 */ /* 0x000fea0003800000 */
.L_x_1689:
[----:B------:R-:W-:Y:S04]  /*4ad0*/  BSSY B0, `(.L_x_1691) ;  /* 0x0000033000007945 */ /* 0x000fe80003800000 */
[----:B------:R-:W-:Y:S05]  /*4ae0*/  @P2 BRA `(.L_x_1692) ;  /* 0x0000000000c42947 */ /* 0x000fea0003800000 */
[----:B------:R-:W-:Y:S02]  /*4af0*/  ISETP.GE.AND P0, PT, R11, R15, PT ;  /* 0x0000000f0b00720c */ /* 0x000fe40003f06270 */
[C---:B------:R-:W-:Y:S04]  /*4b00*/  LEA R42, P2, R108.reuse, R132, 0x1 ;  /* 0x000000846c2a7211 */ /* 0x040fe800078408ff */
[----:B------:R-:W-:Y:S02]  /*4b10*/  LEA.HI.X R43, R108, R133, R109, 0x1, P2 ;  /* 0x000000856c2b7211 */ /* 0x000fe400010f0c6d */
[C---:B---34-:R-:W-:Y:S03]  /*4b20*/  LEA R46, P2, R94.reuse, R138, 0x1 ;  /* 0x0000008a5e2e7211 */ /* 0x058fe600078408ff */
        /* <DEDUP_REMOVED lines=45> */
.L_x_1692:
[----:B------:R-:W-:Y:S05]  /*4e00*/  BSYNC B0 ;  /* 0x0000000000007941 */ /* 0x000fea0003800000 */
.L_x_1691:
        /* <DEDUP_REMOVED lines=50> */
.L_x_1686:
[----:B------:R-:W-:Y:S05]  /*5130*/  BSYNC B1 ;  /* 0x0000000000017941 */ /* 0x000fea0003800000 */
.L_x_1685:
        /* <DEDUP_REMOVED lines=18> */
[C---:B-1----:R-:W-:Y:S04]  /*5260*/  LEA R42, P4, R113.reuse, R132, 0x1 ;  /* 0x00000084712a7211 */ /* 0x042fe800078808ff */
[----:B------:R-:W-:Y:S02]  /*5270*/  LEA.HI.X R43, R113, R133, R112, 0x1, P4 ;  /* 0x00000085712b7211 */ /* 0x000fe400020f0c70 */
[C---:B------:R-:W-:Y:S03]  /*5280*/  LEA R46, P4, R99.reuse, R138, 0x1 ;  /* 0x0000008a632e7211 */ /* 0x040fe600078808ff */
[----:B--2---:R-:W2:Y:S01]  /*5290*/  LD.E.128 R24, desc[UR6][R42.64] ;  /* 0x000000062a187980 */ /* 0x004ea2000c101d00 */
        /* <DEDUP_REMOVED lines=44> */
.L_x_1696:
[----:B------:R-:W-:Y:S05]  /*5560*/  BSYNC B0 ;  /* 0x0000000000007941 */ /* 0x000fea0003800000 */
.L_x_1695:
[----:B------:R-:W-:Y:S04]  /*5570*/  BSSY B0, `(.L_x_1697) ;  /* 0x0000033000007945 */ /* 0x000fe80003800000 */
[----:B------:R-:W-:Y:S05]  /*5580*/  @P3 BRA `(.L_x_1698) ;  /* 0x0000000000c43947 */ /* 0x000fea0003800000 */
[----:B------:R-:W-:Y:S02]  /*5590*/  ISETP.GE.AND P0, PT, R12, R15, PT ;  /* 0x0000000f0c00720c */ /* 0x000fe40003f06270 */
[C---:B-1----:R-:W-:Y:S04]  /*55a0*/  LEA R42, P3, R107.reuse, R132, 0x1 ;  /* 0x000000846b2a7211 */ /* 0x042fe800078608ff */
[----:B------:R-:W-:Y:S02]  /*55b0*/  LEA.HI.X R43, R107, R133, R106, 0x1, P3 ;  /* 0x000000856b2b7211 */ /* 0x000fe400018f0c6a */
[C---:B---3--:R-:W-:Y:S03]  /*55c0*/  LEA R46, P3, R96.reuse, R138, 0x1 ;  /* 0x0000008a602e7211 */ /* 0x048fe600078608ff */
        /* <DEDUP_REMOVED lines=45> */
.L_x_1698:
[----:B------:R-:W-:Y:S05]  /*58a0*/  BSYNC B0 ;  /* 0x0000000000007941 */ /* 0x000fea0003800000 */
.L_x_1697:
[----:B------:R-:W-:Y:S04]  /*58b0*/  BSSY B0, `(.L_x_1699) ;  /* 0x0000033000007945 */ /* 0x000fe80003800000 */
[----:B------:R-:W-:Y:S05]  /*58c0*/  @P2 BRA `(.L_x_1700) ;  /* 0x0000000000c42947 */ /* 0x000fea0003800000 */
[----:B------:R-:W-:Y:S02]  /*58d0*/  ISETP.GE.AND P0, PT, R11, R15, PT ;  /* 0x0000000f0b00720c */ /* 0x000fe40003f06270 */
[C---:B-1----:R-:W-:Y:S04]  /*58e0*/  LEA R42, P2, R111.reuse, R132, 0x1 ;  /* 0x000000846f2a7211 */ /* 0x042fe800078408ff */
[----:B------:R-:W-:Y:S02]  /*58f0*/  LEA.HI.X R43, R111, R133, R110, 0x1, P2 ;  /* 0x000000856f2b7211 */ /* 0x000fe400010f0c6e */
[C---:B---34-:R-:W-:Y:S03]  /*5900*/  LEA R46, P2, R92.reuse, R138, 0x1 ;  /* 0x0000008a5c2e7211 */ /* 0x058fe600078408ff */
        /* <DEDUP_REMOVED lines=45> */
.L_x_1700:
[----:B------:R-:W-:Y:S05]  /*5be0*/  BSYNC B0 ;  /* 0x0000000000007941 */ /* 0x000fea0003800000 */
.L_x_1699:
[----:B------:R-:W-:Y:S05]  /*5bf0*/  @P1 BRA `(.L_x_1694) ;  /* 0x0000000000c41947 */ /* 0x000fea0003800000 */
[----:B------:R-:W-:Y:S02]  /*5c00*/  ISETP.GE.AND P0, PT, R10, R15, PT ;  /* 0x0000000f0a00720c */ /* 0x000fe40003f06270 */
[C---:B-1----:R-:W-:Y:S04]  /*5c10*/  LEA R42, P1, R119.reuse, R132, 0x1 ;  /* 0x00000084772a7211 */ /* 0x042fe800078208ff */
[----:B------:R-:W-:Y:S05]  /*5c20*/  LEA.HI.X R43, R119, R133, R118, 0x1, P1 ;  /* 0x00000085772b7211 */ /* 0x000fea00008f0c76 */
[----:B--234-:R1:W2:Y:S08]  /*5c30*/  LD.E.128 R24, desc[UR6][R42.64] ;  /* 0x000000062a187980 */ /* 0x01c2b0000c101d00 */
        /* <DEDUP_REMOVED lines=45> */
.L_x_1694:
[----:B------:R-:W-:Y:S05]  /*5f10*/  BSYNC B1 ;  /* 0x0000000000017941 */ /* 0x000fea0003800000 */
.L_x_1693:
        /* <DEDUP_REMOVED lines=18> */
[----:B-1----:R-:W-:Y:S04]  /*6040*/  IMAD.WIDE.U32 R42, R202, 0x60, R132 ;  /* 0x00000060ca2a7825 */ /* 0x002fe800078e0084 */
[----:B------:R-:W-:Y:S02]  /*6050*/  IMAD R40, R203, 0x60, RZ ;  /* 0x00000060cb287824 */ /* 0x000fe400078e02ff */
[----:B------:R-:W-:Y:S03]  /*6060*/  IMAD.WIDE.U32 R46, R64, 0x60, R138 ;  /* 0x00000060402e7825 */ /* 0x000fe600078e008a */
[----:B------:R-:W-:Y:S03]  /*6070*/  IADD3 R43, R43, R40, RZ ;  /* 0x000000282b2b7210 */ /* 0x000fe60007ffe0ff */
[----:B------:R-:W3:Y:S06]  /*6080*/  @!P0 LD.E.64 R36, desc[UR6][R38.64] ;  /* 0x0000000626248980 */ /* 0x000eec000c101b00 */
[----:B--2---:R1:W2:Y:S08]  /*6090*/  LD.E.128 R24, desc[UR6][R42.64] ;  /* 0x000000062a187980 */ /* 0x0042b0000c101d00 */
[----:B------:R-:W4:Y:S01]  /*60a0*/  @!P0 LD.E.64 R6, desc[UR6][R22.64] ;  /* 0x0000000616068980 */ /* 0x000f22000c101b00 */
[----:B-1----:R-:W-:Y:S05]  /*60b0*/  IMAD R42, R65, 0x60, RZ ;  /* 0x00000060412a7824 */ /* 0x002fea00078e02ff */
[----:B------:R-:W-:Y:S02]  /*60c0*/  IADD3 R47, R47, R42, RZ ;  /* 0x0000002a2f2f7210 */ /* 0x000fe40007ffe0ff */
[C---:B---3--:R-:W-:Y:S01]  /*60d0*/  @!P0 SHF.L.U32 R30, R37.reuse, 0x10, RZ ;  /* 0x00000010251e8819 */ /* 0x048fe200000006ff */
        /* <DEDUP_REMOVED lines=40> */
.L_x_1704:
[----:B------:R-:W-:Y:S05]  /*6360*/  BSYNC B0 ;  /* 0x0000000000007941 */ /* 0x000fea0003800000 */
.L_x_1703:
        /* <DEDUP_REMOVED lines=51> */
.L_x_1706:
[----:B------:R-:W-:Y:S05]  /*66a0*/  BSYNC B0 ;  /* 0x0000000000007941 */ /* 0x000fea0003800000 */
.L_x_1705:
        /* <DEDUP_REMOVED lines=51> */
.L_x_1708:
[----:B------:R-:W-:Y:S05]  /*69e0*/  BSYNC B0 ;  /* 0x0000000000007941 */ /* 0x000fea0003800000 */
.L_x_1707:
        /* <DEDUP_REMOVED lines=50> */
.L_x_1702:
[----:B------:R-:W-:Y:S05]  /*6d10*/  BSYNC B1 ;  /* 0x0000000000017941 */ /* 0x000fea0003800000 */
.L_x_1701:
[----:B---34-:R-:W3:Y:S02]  /*6d20*/  LD.E R3, desc[UR6][R18.64+0xd0] ;  /* 0x0000d00612037980 */ /* 0x018ee4000c101900 */
[----:B---3--:R-:W-:Y:S05]  /*6d30*/  IMAD.U32 R3, R3, -0x20, RZ ;  /* 0xffffffe003037824 */ /* 0x008fea00078e00ff */
[C---:B------:R-:W-:Y:S02]  /*6d40*/  LEA R20, P1, R3.reuse, R20, 0x1 ;  /* 0x0000001403147211 */ /* 0x040fe400078208ff */
[C---:B------:R-:W-:Y:S02]  /*6d50*/  LEA R58, P0, R3.reuse, R58, 0x1 ;  /* 0x0000003a033a7211 */ /* 0x040fe400078008ff */
[C---:B------:R-:W-:Y:S02]  /*6d60*/  LEA.HI.X.SX32 R21, R3.reuse, R21, 0x1, P1 ;  /* 0x0000001503157211 */ /* 0x040fe400008f0eff */
[----:B------:R-:W-:Y:S01]  /*6d70*/  LEA.HI.X.SX32 R59, R3, R59, 0x1, P0 ;  /* 0x0000003b033b7211 */ /* 0x000fe200000f0eff */
[----:B------:R-:W-:Y:S05]  /*6d80*/  BRA `(.L_x_1709) ;  /* 0x0000006400f87947 */ /* 0x000fea0003800000 */
.L_x_1676:
        /* <DEDUP_REMOVED lines=32> */
[----:B------:R-:W2:Y:S03]  /*6f90*/  LD.E.128 R208, desc[UR6][R210.64] ;  /* 0x00000006d2d07980 */ /* 0x000ea6000c101d00 */
[C---:B------:R-:W-:Y:S04]  /*6fa0*/  LEA R42, P0, R205.reuse, R136, 0x1 ;  /* 0x00000088cd2a7211 */ /* 0x040fe800078008ff */
[----:B------:R-:W-:Y:S01]  /*6fb0*/  LEA.HI.X.SX32 R43, R205, R137, 0x1, P0 ;  /* 0x00000089cd2b7211 */ /* 0x000fe200000f0eff */
[----:B---34-:R-:W3:Y:S08]  /*6fc0*/  LD.E.128 R24, desc[UR6][R22.64] ;  /* 0x0000000616187980 */ /* 0x018ef0000c101d00 */
[----:B------:R-:W4:Y:S01]  /*6fd0*/  LD.E.128 R60, desc[UR6][R42.64] ;  /* 0x000000062a3c7980 */ /* 0x000f22000c101d00 */
[C---:B--2---:R-:W-:Y:S01]  /*6fe0*/  LOP3.LUT R33, R208.reuse, 0xffff0000, RZ, 0xc0, !PT ;  /* 0xffff0000d0217812 */ /* 0x044fe200078ec0ff */
[----:B------:R-:W-:Y:S01]  /*6ff0*/  IMAD.U32 R37, R208, 0x10000, RZ ;  /* 0x00010000d0257824 */ /* 0x000fe200078e00ff */
[C---:B------:R-:W-:Y:S01]  /*7000*/  SHF.L.U32 R31, R209.reuse, 0x10, RZ ;  /* 0x00000010d11f7819 */ /* 0x040fe200000006ff */
[C---:B------:R-:W-:Y:S01]  /*7010*/  IMAD.U32 R29, R210.reuse, 0x10000, RZ ;  /* 0x00010000d21d7824 */ /* 0x040fe200078e00ff */
[----:B------:R-:W-:Y:S01]  /*7020*/  LOP3.LUT R30, R209, 0xffff0000, RZ, 0xc0, !PT ;  /* 0xffff0000d11e7812 */ /* 0x000fe200078ec0ff */
[----:B------:R-:W-:Y:S01]  /*7030*/  @!P1 FADD.FTZ R37, -R37, -RZ ;  /* 0x800000ff25259221 */ /* 0x000fe20000010100 */
[----:B------:R-:W-:Y:S01]  /*7040*/  LOP3.LUT R28, R210, 0xffff0000, RZ, 0xc0, !PT ;  /* 0xffff0000d21c7812 */ /* 0x000fe200078ec0ff */
[----:B------:R-:W-:Y:S01]  /*7050*/  @!P1 FADD.FTZ R33, -R33, -RZ ;  /* 0x800000ff21219221 */ /* 0x000fe20000010100 */
[C---:B---3--:R-:W-:Y:S01]  /*7060*/  LOP3.LUT R36, R24.reuse, 0xffff0000, RZ, 0xc0, !PT ;  /* 0xffff000018247812 */ /* 0x048fe200078ec0ff */
        /* <DEDUP_REMOVED lines=11> */
[C---:B----4-:R-:W-:Y:S01]  /*7120*/  LOP3.LUT R42, R60.reuse, 0xffff0000, RZ, 0xc0, !PT ;  /* 0xffff00003c2a7812 */ /* 0x050fe200078ec0ff */
        /* <DEDUP_REMOVED lines=31> */
.L_x_1715:
[----:B------:R-:W-:Y:S05]  /*7320*/  BSYNC B0 ;  /* 0x0000000000007941 */ /* 0x000fea0003800000 */
.L_x_1714:
[----:B-----5:R2:W-:Y:S02]  /*7330*/  ST.E.128 desc[UR6][R138.64], R44 ;  /* 0x0000002c8a007985 */ /* 0x0205e4000c101d06 */
.L_x_1713:
[----:B------:R-:W-:Y:S05]  /*7340*/  BSYNC B1 ;  /* 0x0000000000017941 */ /* 0x000fea0003800000 */
.L_x_1712:
[----:B------:R-:W-:Y:S01]  /*7350*/  ISETP.GE.AND P0, PT, R12, R131, PT ;  /* 0x000000830c00720c */ /* 0x000fe20003f06270 */
[----:B------:R-:W-:Y:S11]  /*7360*/  BSSY B1, `(.L_x_1716) ;  /* 0x0000058000017945 */ /* 0x000ff60003800000 */
[----:B------:R-:W-:Y:S01]  /*7370*/  @!UPT UIADD3 URZ, URZ, URZ, URZ ;  /* 0x0000003f3f3ff290 */ /* 0x000fe2000fffe03f */
[----:B------:R-:W-:Y:S05]  /*7380*/  @P0 BRA `(.L_x_1717) ;  /* 0x0000000400540947 */ /* 0x000fea0003800000 */
[----:B--2---:R2:W5:Y:S01]  /*7390*/  LD.E.128 R44, desc[UR6][R132.64+0x80] ;  /* 0x00008006842c7980 */ /* 0x004562000c101d00 */
        /* <DEDUP_REMOVED lines=82> */
.L_x_1719:
[----:B------:R-:W-:Y:S05]  /*78c0*/  BSYNC B0 ;  /* 0x0000000000007941 */ /* 0x000fea0003800000 */
.L_x_1718:
[----:B-----5:R1:W-:Y:S02]  /*78d0*/  ST.E.128 desc[UR6][R138.64+0x80], R44 ;  /* 0x0000802c8a007985 */ /* 0x0203e4000c101d06 */
.L_x_1717:
[----:B------:R-:W-:Y:S05]  /*78e0*/  BSYNC B1 ;  /* 0x0000000000017941 */ /* 0x000fea0003800000 */
.L_x_1716:
[----:B------:R-:W-:Y:S01]  /*78f0*/  ISETP.GE.AND P0, PT, R11, R131, PT ;  /* 0x000000830b00720c */ /* 0x000fe20003f06270 */
[----:B------:R-:W-:Y:S11]  /*7900*/  BSSY B1, `(.L_x_1720) ;  /* 0x0000058000017945 */ /* 0x000ff60003800000 */
[----:B------:R-:W-:Y:S01]  /*7910*/  @!UPT UIADD3 URZ, URZ, URZ, URZ ;  /* 0x0000003f3f3ff290 */ /* 0x000fe2000fffe03f */
[----:B------:R-:W-:Y:S05]  /*7920*/  @P0 BRA `(.L_x_1721) ;  /* 0x0000000400540947 */ /* 0x000fea0003800000 */
[----:B-12---:R1:W5:Y:S01]  /*7930*/  LD.E.128 R44, desc[UR6][R132.64+0x100] ;  /* 0x00010006842c7980 */ /* 0x006362000c101d00 */
        /* <DEDUP_REMOVED lines=82> */
.L_x_1723:
[----:B------:R-:W-:Y:S05]  /*7e60*/  BSYNC B0 ;  /* 0x0000000000007941 */ /* 0x000fea0003800000 */
.L_x_1722:
[----:B-----5:R2:W-:Y:S02]  /*7e70*/  ST.E.128 desc[UR6][R138.64+0x100], R44 ;  /* 0x0001002c8a007985 */ /* 0x0205e4000c101d06 */
.L_x_1721:
[----:B------:R-:W-:Y:S05]  /*7e80*/  BSYNC B1 ;  /* 0x0000000000017941 */ /* 0x000fea0003800000 */
.L_x_1720:
[----:B------:R-:W-:Y:S11]  /*7e90*/  ISETP.GE.AND P0, PT, R10, R131, PT ;  /* 0x000000830a00720c */ /* 0x000ff60003f06270 */
[----:B------:R-:W-:Y:S02]  /*7ea0*/  @!UPT UIADD3 URZ, URZ, URZ, URZ ;  /* 0x0000003f3f3ff290 */ /* 0x000fe4000fffe03f */
        /* <DEDUP_REMOVED lines=84> */
.L_x_1725:
[----:B------:R-:W-:Y:S05]  /*83f0*/  BSYNC B0 ;  /* 0x0000000000007941 */ /* 0x000fea0003800000 */
.L_x_1724:
[----:B-----5:R2:W-:Y:S02]  /*8400*/  ST.E.128 desc[UR6][R138.64+0x180], R44 ;  /* 0x0001802c8a007985 */ /* 0x0205e4000c101d06 */
.L_x_1711:
[----:B------:R-:W-:Y:S05]  /*8410*/  BSYNC B2 ;  /* 0x0000000000027941 */ /* 0x000fea0003800000 */
.L_x_1710:
        /* <DEDUP_REMOVED lines=9> */
[C---:B------:R-:W-:Y:S01]  /*84b0*/  LEA R210, P0, R103.reuse, R132, 0x1 ;  /* 0x0000008467d27211 */ /* 0x040fe200078008ff */
        /* <DEDUP_REMOVED lines=13> */
[----:B-12---:R-:W-:Y:S02]  /*8590*/  LOP3.LUT R45, R49, 0xffff0000, RZ, 0xc0, !PT ;  /* 0xffff0000312d7812 */ /* 0x006fe400078ec0ff */
        /* <DEDUP_REMOVED lines=13> */
[----:B---34-:R-:W2:Y:S03]  /*8670*/  LD.E.128 R24, desc[UR6][R22.64] ;  /* 0x0000000616187980 */ /* 0x018ea6000c101d00 */
[----:B------:R-:W-:Y:S01]  /*8680*/  LEA.HI.X R211, R207, R135, R54, 0x1, P0 ;  /* 0x00000087cfd37211 */ /* 0x000fe200000f0c36 */
[----:B------:R-:W-:Y:S01]  /*8690*/  IMAD.MOV.U32 R54, RZ, RZ, RZ ;  /* 0x000000ffff367224 */ /* 0x000fe200078e00ff */
[----:B------:R-:W-:Y:S04]  /*86a0*/  @P1 IADD3 R54, -R205, RZ, RZ ;  /* 0x000000ffcd361210 */ /* 0x000fe80007ffe1ff */
[----:B------:R-:W-:Y:S01]  /*86b0*/  IADD3 R205, P0, R173, R54, RZ ;  /* 0x00000036adcd7210 */ /* 0x000fe20007f1e0ff */
[----:B------:R-:W3:Y:S03]  /*86c0*/  LD.E.128 R208, desc[UR6][R210.64] ;  /* 0x00000006d2d07980 */ /* 0x000ee6000c101d00 */
[----:B------:R-:W-:Y:S02]  /*86d0*/  LEA.HI.X.SX32 R54, R54, R153, 0x1, P0 ;  /* 0x0000009936367211 */ /* 0x000fe400000f0eff */
[C---:B------:R-:W-:Y:S04]  /*86e0*/  LEA R60, P0, R205.reuse, R136, 0x1 ;  /* 0x00000088cd3c7211 */ /* 0x040fe800078008ff */
[----:B------:R-:W-:Y:S06]  /*86f0*/  LEA.HI.X R61, R205, R137, R54, 0x1, P0 ;  /* 0x00000089cd3d7211 */ /* 0x000fec00000f0c36 */
[----:B------:R-:W4:Y:S01]  /*8700*/  LD.E.128 R60, desc[UR6][R60.64] ;  /* 0x000000063c3c7980 */ /* 0x000f22000c101d00 */
[C---:B--2---:R-:W-:Y:S01]  /*8710*/  LOP3.LUT R31, R24.reuse, 0xffff0000, RZ, 0xc0, !PT ;  /* 0xffff0000181f7812 */ /* 0x044fe200078ec0ff */
[----:B------:R-:W-:Y:S01]  /*8720*/  IMAD.U32 R32, R24, 0x10000, RZ ;  /* 0x0001000018207824 */ /* 0x000fe200078e00ff */
[C---:B------:R-:W-:Y:S01]  /*8730*/  LOP3.LUT R24, R26.reuse, 0xffff0000, RZ, 0xc0, !PT ;  /* 0xffff00001a187812 */ /* 0x040fe200078ec0ff */
[----:B------:R-:W-:Y:S01]  /*8740*/  IMAD.U32 R28, R26, 0x10000, RZ ;  /* 0x000100001a1c7824 */ /* 0x000fe200078e00ff */
[C---:B------:R-:W-:Y:S01]  /*8750*/  LOP3.LUT R26, R27.reuse, 0xffff0000, RZ, 0xc0, !PT ;  /* 0xffff00001b1a7812 */ /* 0x040fe200078ec0ff */
[----:B------:R-:W-:Y:S01]  /*8760*/  IMAD.U32 R22, R27, 0x10000, RZ ;  /* 0x000100001b167824 */ /* 0x000fe200078e00ff */
[C---:B------:R-:W-:Y:S02]  /*8770*/  SHF.L.U32 R29, R25.reuse, 0x10, RZ ;  /* 0x00000010191d7819 */ /* 0x040fe400000006ff */
[----:B------:R-:W-:Y:S02]  /*8780*/  LOP3.LUT R30, R25, 0xffff0000, RZ, 0xc0, !PT ;  /* 0xffff0000191e7812 */ /* 0x000fe400078ec0ff */
[C---:B---3--:R-:W-:Y:S01]  /*8790*/  SHF.L.U32 R37, R208.reuse, 0x10, RZ ;  /* 0x00000010d0257819 */ /* 0x048fe200000006ff */
        /* <DEDUP_REMOVED lines=14> */
[C---:B----4-:R-:W-:Y:S01]  /*8880*/  LOP3.LUT R40, R60.reuse, 0xffff0000, RZ, 0xc0, !PT ;  /* 0xffff00003c287812 */ /* 0x050fe200078ec0ff */
[----:B------:R-:W-:Y:S01]  /*8890*/  IMAD.U32 R38, R60, 0x10000, RZ ;  /* 0x000100003c267824 */ /* 0x000fe200078e00ff */
        /* <DEDUP_REMOVED lines=27> */
.L_x_1731:
[----:B------:R-:W-:Y:S05]  /*8a50*/  BSYNC B0 ;  /* 0x0000000000007941 */ /* 0x000fea0003800000 */
.L_x_1730:
[----:B-----5:R1:W-:Y:S02]  /*8a60*/  ST.E.128 desc[UR6][R212.64], R48 ;  /* 0x00000030d4007985 */ /* 0x0203e4000c101d06 */
.L_x_1729:
[----:B------:R-:W-:Y:S05]  /*8a70*/  BSYNC B1 ;  /* 0x0000000000017941 */ /* 0x000fea0003800000 */
.L_x_1728:
        /* <DEDUP_REMOVED lines=18> */
[----:B--2---:R-:W-:Y:S02]  /*8ba0*/  LOP3.LUT R45, R49, 0xffff0000, RZ, 0xc0, !PT ;  /* 0xffff0000312d7812 */ /* 0x004fe400078ec0ff */
        /* <DEDUP_REMOVED lines=75> */
.L_x_1735:
[----:B------:R-:W-:Y:S05]  /*9060*/  BSYNC B0 ;  /* 0x0000000000007941 */ /* 0x000fea0003800000 */
.L_x_1734:
[----:B-----5:R1:W-:Y:S02]  /*9070*/  ST.E.128 desc[UR6][R212.64], R48 ;  /* 0x00000030d4007985 */ /* 0x0203e4000c101d06 */
.L_x_1733:
[----:B------:R-:W-:Y:S05]  /*9080*/  BSYNC B1 ;  /* 0x0000000000017941 */ /* 0x000fea0003800000 */
.L_x_1732:
        /* <DEDUP_REMOVED lines=18> */
[C---:B--2---:R-:W-:Y:S01]  /*91b0*/  LOP3.LUT R45, R49.reuse, 0xffff0000, RZ, 0xc0, !PT ;  /* 0xffff0000312d7812 */ /* 0x044fe200078ec0ff */
        /* <DEDUP_REMOVED lines=15> */
[----:B---34-:R-:W2:Y:S03]  /*92b0*/  LD.E.128 R24, desc[UR6][R22.64] ;  /* 0x0000000616187980 */ /* 0x018ea6000c101d00 */
[----:B------:R-:W-:Y:S02]  /*92c0*/  LEA.HI.X R211, R205, R135, R208, 0x1, P0 ;  /* 0x00000087cdd37211 */ /* 0x000fe400000f0cd0 */
[----:B------:R-:W-:Y:S04]  /*92d0*/  IADD3 R205, P0, R161, R214, RZ ;  /* 0x000000d6a1cd7210 */ /* 0x000fe80007f1e0ff */
[----:B------:R-:W-:Y:S01]  /*92e0*/  LEA.HI.X.SX32 R54, R214, R149, 0x1, P0 ;  /* 0x00000095d6367211 */ /* 0x000fe200000f0eff */
[----:B------:R-:W3:Y:S01]  /*92f0*/  LD.E.128 R208, desc[UR6][R210.64] ;  /* 0x00000006d2d07980 */ /* 0x000ee2000c101d00 */
        /* <DEDUP_REMOVED lines=24> */
[C---:B----4-:R-:W-:Y:S01]  /*9480*/  LOP3.LUT R40, R60.reuse, 0xffff0000, RZ, 0xc0, !PT ;  /* 0xffff00003c287812 */ /* 0x050fe200078ec0ff */
        /* <DEDUP_REMOVED lines=30> */
.L_x_1739:
[----:B------:R-:W-:Y:S05]  /*9670*/  BSYNC B0 ;  /* 0x0000000000007941 */ /* 0x000fea0003800000 */
.L_x_1738:
[----:B-----5:R1:W-:Y:S02]  /*9680*/  ST.E.128 desc[UR6][R212.64], R48 ;  /* 0x00000030d4007985 */ /* 0x0203e4000c101d06 */
.L_x_1737:
[----:B------:R-:W-:Y:S05]  /*9690*/  BSYNC B1 ;  /* 0x0000000000017941 */ /* 0x000fea0003800000 */
.L_x_1736:
        /* <DEDUP_REMOVED lines=93> */
.L_x_1741:
[----:B------:R-:W-:Y:S05]  /*9c70*/  BSYNC B0 ;  /* 0x0000000000007941 */ /* 0x000fea0003800000 */
.L_x_1740:
[----:B-----5:R1:W-:Y:S02]  /*9c80*/  ST.E.128 desc[UR6][R212.64], R48 ;  /* 0x00000030d4007985 */ /* 0x0203e4000c101d06 */
.L_x_1727:
[----:B------:R-:W-:Y:S05]  /*9c90*/  BSYNC B2 ;  /* 0x0000000000027941 */ /* 0x000fea0003800000 */
.L_x_1726:
        /* <DEDUP_REMOVED lines=99> */
.L_x_1747:
[----:B------:R-:W-:Y:S05]  /*a2d0*/  BSYNC B0 ;  /* 0x0000000000007941 */ /* 0x000fea0003800000 */
.L_x_1746:
[----:B-----5:R1:W-:Y:S02]  /*a2e0*/  ST.E.128 desc[UR6][R212.64], R48 ;  /* 0x00000030d4007985 */ /* 0x0203e4000c101d06 */
.L_x_1745:
[----:B------:R-:W-:Y:S05]  /*a2f0*/  BSYNC B1 ;  /* 0x0000000000017941 */ /* 0x000fea0003800000 */
.L_x_1744:
        /* <DEDUP_REMOVED lines=94> */
.L_x_1751:
[----:B------:R-:W-:Y:S05]  /*a8e0*/  BSYNC B0 ;  /* 0x0000000000007941 */ /* 0x000fea0003800000 */
.L_x_1750:
[----:B-----5:R1:W-:Y:S02]  /*a8f0*/  ST.E.128 desc[UR6][R212.64], R48 ;  /* 0x00000030d4007985 */ /* 0x0203e4000c101d06 */
.L_x_1749:
[----:B------:R-:W-:Y:S05]  /*a900*/  BSYNC B1 ;  /* 0x0000000000017941 */ /* 0x000fea0003800000 */
.L_x_1748:
        /* <DEDUP_REMOVED lines=30> */
[----:B------:R-:W-:Y:S01]  /*aaf0*/  LEA.HI.X.SX32 R208, R207, R146, 0x1, P2 ;  /* 0x00000092cfd07211 */ /* 0x000fe200010f0eff */
[----:B------:R-:W-:Y:S01]  /*ab00*/  IMAD.MOV.U32 R207, RZ, RZ, RZ ;  /* 0x000000ffffcf7224 */ /* 0x000fe200078e00ff */
[C---:B-1----:R-:W-:Y:S01]  /*ab10*/  LEA R210, P0, R205.reuse, R134, 0x1 ;  /* 0x00000086cdd27211 */ /* 0x042fe200078008ff */
[----:B---34-:R-:W2:Y:S01]  /*ab20*/  LD.E.128 R24, desc[UR6][R22.64] ;  /* 0x0000000616187980 */ /* 0x018ea2000c101d00 */
[----:B------:R-:W-:Y:S02]  /*ab30*/  @P1 IADD3 R207, -R54, RZ, RZ ;  /* 0x000000ff36cf1210 */ /* 0x000fe40007ffe1ff */
        /* <DEDUP_REMOVED lines=59> */
.L_x_1755:
[----:B------:R-:W-:Y:S05]  /*aef0*/  BSYNC B0 ;  /* 0x0000000000007941 */ /* 0x000fea0003800000 */
.L_x_1754:
[----:B-----5:R1:W-:Y:S02]  /*af00*/  ST.E.128 desc[UR6][R212.64], R48 ;  /* 0x00000030d4007985 */ /* 0x0203e4000c101d06 */
.L_x_1753:
[----:B------:R-:W-:Y:S05]  /*af10*/  BSYNC B1 ;  /* 0x0000000000017941 */ /* 0x000fea0003800000 */
.L_x_1752:
        /* <DEDUP_REMOVED lines=93> */
.L_x_1757:
[----:B------:R-:W-:Y:S05]  /*b4f0*/  BSYNC B0 ;  /* 0x0000000000007941 */ /* 0x000fea0003800000 */
.L_x_1756:
[----:B-----5:R1:W-:Y:S02]  /*b500*/  ST.E.128 desc[UR6][R212.64], R48 ;  /* 0x00000030d4007985 */ /* 0x0203e4000c101d06 */
.L_x_1743:
[----:B------:R-:W-:Y:S05]  /*b510*/  BSYNC B2 ;  /* 0x0000000000027941 */ /* 0x000fea0003800000 */
.L_x_1742:
        /* <DEDUP_REMOVED lines=11> */
[----:B------:R-:W-:Y:S01]  /*b5d0*/  IMAD.WIDE.U32 R206, R202, 0x60, R132 ;  /* 0x00000060cace7825 */ /* 0x000fe200078e0084 */
[----:B------:R-:W-:Y:S03]  /*b5e0*/  BSSY B0, `(.L_x_1762) ;  /* 0x0000059000007945 */ /* 0x000fe60003800000 */
[----:B---34-:R-:W-:Y:S01]  /*b5f0*/  IMAD R3, R65, 0x60, RZ ;  /* 0x0000006041037824 */ /* 0x018fe200078e02ff */
[----:B------:R-:W-:Y:S01]  /*b600*/  IADD3 R207, R207, R0, RZ ;  /* 0x00000000cfcf7210 */ /* 0x000fe20007ffe0ff */
[----:B------:R-:W-:Y:S04]  /*b610*/  IMAD.WIDE.U32 R208, R64, 0x60, R138 ;  /* 0x0000006040d07825 */ /* 0x000fe800078e008a */
[----:B-1----:R1:W5:Y:S01]  /*b620*/  LD.E.128 R48, desc[UR6][R206.64] ;  /* 0x00000006ce307980 */ /* 0x002362000c101d00 */
        /* <DEDUP_REMOVED lines=22> */
[----:B------:R-:W2:Y:S03]  /*b790*/  LD.E.128 R24, desc[UR6][R22.64] ;  /* 0x0000000616187980 */ /* 0x000ea6000c101d00 */
        /* <DEDUP_REMOVED lines=61> */
.L_x_1763:
[----:B------:R-:W-:Y:S05]  /*bb70*/  BSYNC B0 ;  /* 0x0000000000007941 */ /* 0x000fea0003800000 */
.L_x_1762:
[----:B-----5:R3:W-:Y:S02]  /*bb80*/  ST.E.128 desc[UR6][R208.64], R48 ;  /* 0x00000030d0007985 */ /* 0x0207e4000c101d06 */
.L_x_1761:
[----:B------:R-:W-:Y:S05]  /*bb90*/  BSYNC B1 ;  /* 0x0000000000017941 */ /* 0x000fea0003800000 */
.L_x_1760:
        /* <DEDUP_REMOVED lines=8> */
[C---:B---3--:R-:W-:Y:S03]  /*bc20*/  LEA R208, P0, R90.reuse, R138, 0x1 ;  /* 0x0000008a5ad07211 */ /* 0x048fe600078008ff */
        /* <DEDUP_REMOVED lines=23> */
[----:B----4-:R-:W2:Y:S03]  /*bda0*/  LD.E.128 R24, desc[UR6][R22.64] ;  /* 0x0000000616187980 */ /* 0x010ea6000c101d00 */
        /* <DEDUP_REMOVED lines=61> */
.L_x_1767:
[----:B------:R-:W-:Y:S05]  /*c180*/  BSYNC B0 ;  /* 0x0000000000007941 */ /* 0x000fea0003800000 */
.L_x_1766:
[----:B-----5:R3:W-:Y:S02]  /*c190*/  ST.E.128 desc[UR6][R208.64], R48 ;  /* 0x00000030d0007985 */ /* 0x0207e4000c101d06 */
.L_x_1765:
[----:B------:R-:W-:Y:S05]  /*c1a0*/  BSYNC B1 ;  /* 0x0000000000017941 */ /* 0x000fea0003800000 */
.L_x_1764:
        /* <DEDUP_REMOVED lines=27> */
[C---:B------:R-:W-:Y:S01]  /*c360*/  LEA R22, P0, R206.reuse, R210, 0x1 ;  /* 0x000000d2ce167211 */ /* 0x040fe200078008ff */
[----:B-1----:R-:W-:Y:S01]  /*c370*/  IMAD.MOV.U32 R210, RZ, RZ, RZ ;  /* 0x000000ffffd27224 */ /* 0x002fe200078e00ff */
[----:B------:R-:W-:Y:S02]  /*c380*/  IADD3 R205, P2, R155, R204, RZ ;  /* 0x000000cc9bcd7210 */ /* 0x000fe40007f5e0ff */
[----:B------:R-:W-:Y:S02]  /*c390*/  LEA.HI.X.SX32 R23, R206, R211, 0x1, P0 ;  /* 0x000000d3ce177211 */ /* 0x000fe400000f0eff */
[----:B------:R-:W-:Y:S02]  /*c3a0*/  LEA.HI.X.SX32 R204, R204, R143, 0x1, P2 ;  /* 0x0000008fcccc7211 */ /* 0x000fe400010f0eff */
[C---:B------:R-:W-:Y:S01]  /*c3b0*/  LEA R212, P0, R205.reuse, R134, 0x1 ;  /* 0x00000086cdd47211 */ /* 0x040fe200078008ff */
[----:B----4-:R-:W2:Y:S01]  /*c3c0*/  LD.E.128 R24, desc[UR6][R22.64] ;  /* 0x0000000616187980 */ /* 0x010ea2000c101d00 */
[----:B------:R-:W-:Y:S02]  /*c3d0*/  @P1 IADD3 R210, -R54, RZ, RZ ;  /* 0x000000ff36d21210 */ /* 0x000fe40007ffe1ff */
[----:B------:R-:W-:Y:S02]  /*c3e0*/  LEA.HI.X R213, R205, R135, R204, 0x1, P0 ;  /* 0x00000087cdd57211 */ /* 0x000fe400000f0ccc */
[----:B------:R-:W-:Y:S03]  /*c3f0*/  IADD3 R211, P0, R155, R210, RZ ;  /* 0x000000d29bd37210 */ /* 0x000fe60007f1e0ff */
[----:B------:R-:W3:Y:S01]  /*c400*/  LD.E.128 R204, desc[UR6][R212.64] ;  /* 0x00000006d4cc7980 */ /* 0x000ee2000c101d00 */
        /* <DEDUP_REMOVED lines=10> */
[----:B------:R-:W-:Y:S02]  /*c4b0*/  SHF.L.U32 R29, R25, 0x10, RZ ;  /* 0x00000010191d7819 */ /* 0x000fe400000006ff */
[C---:B---3--:R-:W-:Y:S01]  /*c4c0*/  SHF.L.U32 R37, R204.reuse, 0x10, RZ ;  /* 0x00000010cc257819 */ /* 0x048fe200000006ff */
        /* <DEDUP_REMOVED lines=44> */
.L_x_1771:
[----:B------:R-:W-:Y:S05]  /*c790*/  BSYNC B0 ;  /* 0x0000000000007941 */ /* 0x000fea0003800000 */
.L_x_1770:
[----:B-----5:R3:W-:Y:S02]  /*c7a0*/  ST.E.128 desc[UR6][R208.64], R48 ;  /* 0x00000030d0007985 */ /* 0x0207e4000c101d06 */
.L_x_1769:
[----:B------:R-:W-:Y:S05]  /*c7b0*/  BSYNC B1 ;  /* 0x0000000000017941 */ /* 0x000fea0003800000 */
.L_x_1768:
[----:B------:R-:W-:Y:S11]  /*c7c0*/  ISETP.GE.AND P0, PT, R10, R131, PT ;  /* 0x000000830a00720c */ /* 0x000ff60003f06270 */
[----:B------:R-:W-:Y:S02]  /*c7d0*/  @!UPT UIADD3 URZ, URZ, URZ, URZ ;  /* 0x0000003f3f3ff290 */ /* 0x000fe4000fffe03f */
[----:B------:R-:W-:Y:S05]  /*c7e0*/  @P0 BRA `(.L_x_1759) ;  /* 0x0000000400700947 */ /* 0x000fea0003800000 */
[C---:B---34-:R-:W-:Y:S01]  /*c7f0*/  LEA R2, P0, R123.reuse, R132, 0x1 ;  /* 0x000000847b027211 */ /* 0x058fe200078008ff */
        /* <DEDUP_REMOVED lines=14> */
[C---:B------:R-:W-:Y:S01]  /*c8e0*/  IMAD.U32 R32, R27.reuse, 0x10000, RZ ;  /* 0x000100001b207824 */ /* 0x040fe200078e00ff */
        /* <DEDUP_REMOVED lines=12> */
[C---:B--2---:R-:W-:Y:S01]  /*c9b0*/  LEA R44, P0, R29.reuse, R134, 0x1 ;  /* 0x000000861d2c7211 */ /* 0x044fe200078008ff */
[----:B------:R-:W2:Y:S03]  /*c9c0*/  LD.E.128 R4, desc[UR6][R2.64] ;  /* 0x0000000602047980 */ /* 0x000ea6000c101d00 */
[----:B------:R-:W-:Y:S02]  /*c9d0*/  LEA.HI.X R45, R29, R135, R0, 0x1, P0 ;  /* 0x000000871d2d7211 */ /* 0x000fe400000f0c00 */
[----:B------:R-:W-:Y:S04]  /*c9e0*/  IADD3 R29, P0, R154, R31, RZ ;  /* 0x0000001f9a1d7210 */ /* 0x000fe80007f1e0ff */
[----:B------:R-:W-:Y:S01]  /*c9f0*/  LEA.HI.X.SX32 R0, R31, R142, 0x1, P0 ;  /* 0x0000008e1f007211 */ /* 0x000fe200000f0eff */
[----:B------:R-:W3:Y:S01]  /*ca00*/  LD.E.128 R44, desc[UR6][R44.64] ;  /* 0x000000062c2c7980 */ /* 0x000ee2000c101d00 */
[C---:B------:R-:W-:Y:S01]  /*ca10*/  LEA R22, P0, R29.reuse, R136, 0x1 ;  /* 0x000000881d167211 */ /* 0x040fe200078008ff */
[----:B------:R-:W-:Y:S03]  /*ca20*/  IMAD.U32 R31, R24, 0x10000, RZ ;  /* 0x00010000181f7824 */ /* 0x000fe600078e00ff */
[----:B------:R-:W-:Y:S05]  /*ca30*/  LEA.HI.X R23, R29, R137, R0, 0x1, P0 ;  /* 0x000000891d177211 */ /* 0x000fea00000f0c00 */
[----:B------:R2:W4:Y:S02]  /*ca40*/  LD.E.128 R40, desc[UR6][R22.64] ;  /* 0x0000000616287980 */ /* 0x000524000c101d00 */
[C---:B--2---:R-:W-:Y:S01]  /*ca50*/  LOP3.LUT R22, R7.reuse, 0xffff0000, RZ, 0xc0, !PT ;  /* 0xffff000007167812 */ /* 0x044fe200078ec0ff */
[----:B------:R-:W-:Y:S01]  /*ca60*/  IMAD.U32 R8, R7, 0x10000, RZ ;  /* 0x0001000007087824 */ /* 0x000fe200078e00ff */
[C---:B------:R-:W-:Y:S01]  /*ca70*/  LOP3.LUT R2, R4.reuse, 0xffff0000, RZ, 0xc0, !PT ;  /* 0xffff000004027812 */ /* 0x040fe200078ec0ff */
[----:B------:R-:W-:Y:S01]  /*ca80*/  IMAD.U32 R0, R4, 0x10000, RZ ;  /* 0x0001000004007824 */ /* 0x000fe200078e00ff */
[C---:B------:R-:W-:Y:S02]  /*ca90*/  SHF.L.U32 R3, R5.reuse, 0x10, RZ ;  /* 0x0000001005037819 */ /* 0x040fe400000006ff */
[----:B------:R-:W-:Y:S01]  /*caa0*/  LOP3.LUT R4, R5, 0xffff0000, RZ, 0xc0, !PT ;  /* 0xffff000005047812 */ /* 0x000fe200078ec0ff */
[C---:B------:R-:W-:Y:S01]  /*cab0*/  IMAD.U32 R5, R6.reuse, 0x10000, RZ ;  /* 0x0001000006057824 */ /* 0x040fe200078e00ff */
[----:B------:R-:W-:Y:S02]  /*cac0*/  LOP3.LUT R6, R6, 0xffff0000, RZ, 0xc0, !PT ;  /* 0xffff000006067812 */ /* 0x000fe400078ec0ff */
[----:B---3--:R-:W-:Y:S01]  /*cad0*/  SHF.L.U32 R7, R47, 0x10, RZ ;  /* 0x000000102f077819 */ /* 0x008fe200000006ff */
        /* <DEDUP_REMOVED lines=12> */
[----:B----4-:R-:W-:Y:S01]  /*cba0*/  LOP3.LUT R34, R43, 0xffff0000, RZ, 0xc0, !PT ;  /* 0xffff00002b227812 */ /* 0x010fe200078ec0ff */
        /* <DEDUP_REMOVED lines=30> */
.L_x_1773:
[----:B------:R-:W-:Y:S05]  /*cd90*/  BSYNC B0 ;  /* 0x0000000000007941 */ /* 0x000fea0003800000 */
.L_x_1772:
[----:B-----5:R3:W-:Y:S02]  /*cda0*/  ST.E.128 desc[UR6][R48.64], R24 ;  /* 0x0000001830007985 */ /* 0x0207e4000c101d06 */
.L_x_1759:
[----:B------:R-:W-:Y:S05]  /*cdb0*/  BSYNC B2 ;  /* 0x0000000000027941 */ /* 0x000fea0003800000 */
.L_x_1758:
[----:B-1-34-:R-:W3:Y:S02]  /*cdc0*/  LD.E R3, desc[UR6][R18.64+0xd0] ;  /* 0x0000d00612037980 */ /* 0x01aee4000c101900 */
[----:B---3--:R-:W-:Y:S05]  /*cdd0*/  IMAD.U32 R3, R3, -0x20, RZ ;  /* 0xffffffe003037824 */ /* 0x008fea00078e00ff */
[C---:B------:R-:W-:Y:S02]  /*cde0*/  LEA R136, P1, R3.reuse, R136, 0x1 ;  /* 0x0000008803887211 */ /* 0x040fe400078208ff */
[C---:B------:R-:W-:Y:S02]  /*cdf0*/  LEA R134, P0, R3.reuse, R134, 0x1 ;  /* 0x0000008603867211 */ /* 0x040fe400078008ff */
[C---:B------:R-:W-:Y:S02]  /*ce00*/  LEA.HI.X.SX32 R137, R3.reuse, R137, 0x1, P1 ;  /* 0x0000008903897211 */ /* 0x040fe400008f0eff */
[----:B------:R-:W-:Y:S01]  /*ce10*/  LEA.HI.X.SX32 R135, R3, R135, 0x1, P0 ;  /* 0x0000008703877211 */ /* 0x000fe200000f0eff */
[----:B------:R-:W-:Y:S05]  /*ce20*/  BRA `(.L_x_1709) ;  /* 0x0000000400d07947 */ /* 0x000fea0003800000 */
.L_x_1675:
        /* <DEDUP_REMOVED lines=11> */
[----:B-1-34-:R-:W2:Y:S04]  /*cee0*/  @P4 LD.E.128 R4, desc[UR6][R132.64] ;  /* 0x0000000684044980 */ /* 0x01aea8000c101d00 */
        /* <DEDUP_REMOVED lines=9> */
.L_x_1775:
[----:B------:R-:W-:Y:S05]  /*cf80*/  BSYNC B0 ;  /* 0x0000000000007941 */ /* 0x000fea0003800000 */
.L_x_1774:
[----:B------:R-:W-:Y:S04]  /*cf90*/  BSSY B0, `(.L_x_1776) ;  /* 0x000001e000007945 */ /* 0x000fe80003800000 */
[----:B------:R-:W-:Y:S05]  /*cfa0*/  @!P2 BRA `(.L_x_1777) ;  /* 0x000000000070a947 */ /* 0x000fea0003800000 */
[----:B------:R-:W-:Y:S02]  /*cfb0*/  ISETP.NE.AND P5, PT, R172, RZ, PT ;  /* 0x000000ffac00720c */ /* 0x000fe40003fa5270 */
[----:B------:R-:W-:Y:S11]  /*cfc0*/  ISETP.NE.AND P4, PT, R170, RZ, PT ;  /* 0x000000ffaa00720c */ /* 0x000ff60003f85270 */
[----:B------:R-:W-:Y:S02]  /*cfd0*/  @P5 LEA R22, P2, R103, R132, 0x1 ;  /* 0x0000008467165211 */ /* 0x000fe400078408ff */
[----:B---34-:R-:W-:Y:S02]  /*cfe0*/  @P5 LEA R2, P3, R233, R138, 0x1 ;  /* 0x0000008ae9025211 */ /* 0x018fe400078608ff */
        /* <DEDUP_REMOVED lines=24> */
.L_x_1777:
[----:B------:R-:W-:Y:S05]  /*d170*/  BSYNC B0 ;  /* 0x0000000000007941 */ /* 0x000fea0003800000 */
.L_x_1776:
[----:B------:R-:W-:Y:S04]  /*d180*/  BSSY B0, `(.L_x_1778) ;  /* 0x000001e000007945 */ /* 0x000fe80003800000 */
[----:B------:R-:W-:Y:S05]  /*d190*/  @!P1 BRA `(.L_x_1779) ;  /* 0x0000000000709947 */ /* 0x000fea0003800000 */
[----:B------:R-:W-:Y:S02]  /*d1a0*/  ISETP.NE.AND P4, PT, R172, RZ, PT ;  /* 0x000000ffac00720c */ /* 0x000fe40003f85270 */
[----:B------:R-:W-:Y:S11]  /*d1b0*/  ISETP.NE.AND P3, PT, R170, RZ, PT ;  /* 0x000000ffaa00720c */ /* 0x000ff60003f65270 */
[----:B-1----:R-:W-:Y:S02]  /*d1c0*/  @P4 LEA R22, P1, R113, R132, 0x1 ;  /* 0x0000008471164211 */ /* 0x002fe400078208ff */
[----:B---34-:R-:W-:Y:S02]  /*d1d0*/  @P4 LEA R2, P2, R99, R138, 0x1 ;  /* 0x0000008a63024211 */ /* 0x018fe400078408ff */
[----:B------:R-:W-:Y:S02]  /*d1e0*/  @P4 LEA.HI.X R23, R113, R133, R112, 0x1, P1 ;  /* 0x0000008571174211 */ /* 0x000fe400008f0c70 */
[----:B------:R-:W-:Y:S02]  /*d1f0*/  @P3 LEA R36, P1, R107, R132, 0x1 ;  /* 0x000000846b243211 */ /* 0x000fe400078208ff */
[----:B------:R-:W-:Y:S01]  /*d200*/  @P4 LEA.HI.X R3, R99, R139, R100, 0x1, P2 ;  /* 0x0000008b63034211 */ /* 0x000fe200010f0c64 */
[----:B--2---:R-:W2:Y:S01]  /*d210*/  @P4 LD.E.128 R4, desc[UR6][R22.64] ;  /* 0x0000000616044980 */ /* 0x004ea2000c101d00 */
        /* <DEDUP_REMOVED lines=20> */
.L_x_1779:
[----:B------:R-:W-:Y:S05]  /*d360*/  BSYNC B0 ;  /* 0x0000000000007941 */ /* 0x000fea0003800000 */
.L_x_1778:
[----:B------:R-:W-:Y:S05]  /*d370*/  @!P0 BRA `(.L_x_1709) ;  /* 0x00000000007c8947 */ /* 0x000fea0003800000 */
[----:B------:R-:W-:Y:S02]  /*d380*/  ISETP.NE.AND P1, PT, R172, RZ, PT ;  /* 0x000000ffac00720c */ /* 0x000fe40003f25270 */
[----:B------:R-:W-:Y:S02]  /*d390*/  ISETP.NE.AND P2, PT, R170, RZ, PT ;  /* 0x000000ffaa00720c */ /* 0x000fe40003f45270 */
[----:B------:R-:W-:Y:S09]  /*d3a0*/  ISETP.NE.AND P3, PT, R168, RZ, PT ;  /* 0x000000ffa800720c */ /* 0x000ff20003f65270 */
[----:B---34-:R-:W-:Y:S04]  /*d3b0*/  @P1 IMAD.WIDE.U32 R2, R202, 0x60, R132 ;  /* 0x00000060ca021825 */ /* 0x018fe800078e0084 */
[----:B------:R-:W-:Y:S02]  /*d3c0*/  @P1 IMAD R0, R203, 0x60, RZ ;  /* 0x00000060cb001824 */ /* 0x000fe400078e02ff */
[----:B-1----:R-:W-:Y:S04]  /*d3d0*/  @P1 IMAD.WIDE.U32 R22, R64, 0x60, R138 ;  /* 0x0000006040161825 */ /* 0x002fe800078e008a */
[----:B------:R-:W-:Y:S02]  /*d3e0*/  @P1 IMAD.IADD R3, R3, 0x1, R0 ;  /* 0x0000000103031824 */ /* 0x000fe400078e0200 */
[----:B------:R-:W-:Y:S03]  /*d3f0*/  @P1 IMAD R0, R65, 0x60, RZ ;  /* 0x0000006041001824 */ /* 0x000fe600078e02ff */
[----:B--2---:R1:W2:Y:S01]  /*d400*/  @P1 LD.E.128 R4, desc[UR6][R2.64] ;  /* 0x0000000602041980 */ /* 0x0042a2000c101d00 */
        /* <DEDUP_REMOVED lines=22> */
.L_x_1709:
[----:B------:R-:W-:Y:S05]  /*d570*/  BSYNC B3 ;  /* 0x0000000000037941 */ /* 0x000fea0003800000 */
.L_x_1674:
[----:B------:R-:W-:Y:S01]  /*d580*/  ISETP.NE.U32.AND P1, PT, R244, RZ, PT ;  /* 0x000000fff400720c */ /* 0x000fe20003f25070 */
[----:B-1-34-:R-:W3:Y:S01]  /*d590*/  LD.E R3, desc[UR6][R18.64+0x128] ;  /* 0x0001280612037980 */ /* 0x01aee2000c101900 */
[----:B------:R-:W-:Y:S02]  /*d5a0*/  BSSY B0, `(.L_x_1780) ;  /* 0x000005f000007945 */ /* 0x000fe40003800000 */
[----:B------:R-:W-:Y:S01]  /*d5b0*/  ISETP.NE.AND.EX P1, PT, R245, RZ, PT, P1 ;  /* 0x000000fff500720c */ /* 0x000fe20003f25310 */
[----:B---3--:R-:W-:Y:S05]  /*d5c0*/  IMAD.U32 R3, R3, -0x40, RZ ;  /* 0xffffffc003037824 */ /* 0x008fea00078e00ff */
[C---:B--2---:R-:W-:Y:S04]  /*d5d0*/  LEA R132, P0, R3.reuse, R132, 0x1 ;  /* 0x0000008403847211 */ /* 0x044fe800078008ff */
[----:B------:R-:W-:Y:S03]  /*d5e0*/  LEA.HI.X.SX32 R133, R3, R133, 0x1, P0 ;  /* 0x0000008503857211 */ /* 0x000fe600000f0eff */
[----:B------:R-:W-:Y:S06]  /*d5f0*/  @!P1 BRA `(.L_x_1781) ;  /* 0x0000000400449947 */ /* 0x000fec0003800000 */
[----:B------:R-:W-:Y:S04]  /*d600*/  IADD3 R0, R9, -0x1, RZ ;  /* 0xffffffff09007810 */ /* 0x000fe80007ffe0ff */
[----:B------:R-:W-:Y:S11]  /*d610*/  ISETP.GT.AND P0, PT, R0, R101, PT ;  /* 0x000000650000720c */ /* 0x000ff60003f04270 */
[----:B------:R-:W-:Y:S02]  /*d620*/  @!UPT UIADD3 URZ, URZ, URZ, URZ ;  /* 0x0000003f3f3ff290 */ /* 0x000fe4000fffe03f */
[----:B------:R-:W-:Y:S05]  /*d630*/  @!P0 BRA `(.L_x_1782) ;  /* 0x0000000400548947 */ /* 0x000fea0003800000 */
[----:B------:R-:W-:Y:S01]  /*d640*/  IMAD.MOV.U32 R22, RZ, RZ, RZ ;  /* 0x000000ffff167224 */ /* 0x000fe200078e00ff */
        /* <DEDUP_REMOVED lines=76> */
.L_x_1781:
[----:B------:R-:W2:Y:S04]  /*db10*/  LD.E R5, desc[UR6][R18.64+0x40] ;  /* 0x0000400612057980 */ /* 0x000ea8000c101900 */
[----:B------:R-:W3:Y:S02]  /*db20*/  LD.E R3, desc[UR6][R18.64+0x38] ;  /* 0x0000380612037980 */ /* 0x000ee4000c101900 */
[----:B---3--:R-:W-:Y:S02]  /*db30*/  IMAD.U32 R3, R3, -0x40, RZ ;  /* 0xffffffc003037824 */ /* 0x008fe400078e00ff */
[----:B--2---:R-:W-:Y:S03]  /*db40*/  IMAD.U32 R5, R5, -0x40, RZ ;  /* 0xffffffc005057824 */ /* 0x004fe600078e00ff */
[----:B------:R-:W-:Y:S02]  /*db50*/  LEA R138, P0, R3, R138, 0x1 ;  /* 0x0000008a038a7211 */ /* 0x000fe400078008ff */
[----:B------:R-:W-:Y:S02]  /*db60*/  LEA R140, P1, R5, R140, 0x1 ;  /* 0x0000008c058c7211 */ /* 0x000fe400078208ff */
[----:B------:R-:W-:Y:S02]  /*db70*/  LEA.HI.X.SX32 R139, R3, R139, 0x1, P0 ;  /* 0x0000008b038b7211 */ /* 0x000fe400000f0eff */
[----:B------:R-:W-:Y:S09]  /*db80*/  LEA.HI.X.SX32 R141, R5, R141, 0x1, P1 ;  /* 0x0000008d058d7211 */ /* 0x000ff200008f0eff */
.L_x_1782:
[----:B------:R-:W-:Y:S05]  /*db90*/  BSYNC B0 ;  /* 0x0000000000007941 */ /* 0x000fea0003800000 */
.L_x_1780:
[----:B------:R-:W-:Y:S04]  /*dba0*/  IADD3 R9, R9, -0x1, RZ ;  /* 0xffffffff09097810 */ /* 0x000fe80007ffe0ff */
[----:B------:R-:W-:Y:S11]  /*dbb0*/  ISETP.GT.AND P0, PT, R9, R101, PT ;  /* 0x000000650900720c */ /* 0x000ff60003f04270 */
[----:B------:R-:W-:Y:S02]  /*dbc0*/  @!UPT UIADD3 URZ, URZ, URZ, URZ ;  /* 0x0000003f3f3ff290 */ /* 0x000fe4000fffe03f */
[----:B------:R-:W-:Y:S05]  /*dbd0*/  @P0 BRA `(.L_x_1783) ;  /* 0xffffff5400340947 */ /* 0x000fea000383ffff */
.L_x_1665:
        /* <DEDUP_REMOVED lines=15> */
[----:B------:R1:W5:Y:S04]  /*dcd0*/  LD.E.64 R40, desc[UR6][R18.64+0x148] ;  /* 0x0001480612287980 */ /* 0x000368000c101b00 */
[----:B------:R1:W5:Y:S01]  /*dce0*/  LD.E.64 R38, desc[UR6][R18.64+0x150] ;  /* 0x0001500612267980 */ /* 0x000362000c101b00 */
[----:B--2---:R-:W-:-:S04]  /*dcf0*/  ISETP.NE.U32.AND P1, PT, R8, RZ, PT ;  /* 0x000000ff0800720c */ /* 0x004fc80003f25070 */
[----:B------:R-:W-:-:S13]  /*dd00*/  ISETP.NE.AND.EX P1, PT, R9, RZ, PT, P1 ;  /* 0x000000ff0900720c */ /* 0x000fda0003f25310 */
[----:B-----5:R-:W-:-:S04]  /*dd10*/  @P1 LEA R20, P0, R243, R8, 0x2 ;  /* 0x00000008f3141211 */ /* 0x020fc800078010ff */
[----:B------:R-:W-:Y:S02]  /*dd20*/  @P1 LEA.HI.X R21, R243, R9, R72, 0x2, P0 ;  /* 0x00000009f3151211 */ /* 0x000fe400000f1448 */
[----:B------:R1:W5:Y:S04]  /*dd30*/  LD.E R9, desc[UR6][R18.64+0xc0] ;  /* 0x0000c00612097980 */ /* 0x000368000c101900 */
[----:B------:R-:W2:Y:S01]  /*dd40*/  @P1 LD.E R15, desc[UR6][R20.64] ;  /* 0x00000006140f1980 */ /* 0x000ea2000c101900 */
[-C--:B------:R-:W-:Y:S02]  /*dd50*/  IADD3 R13, P1, R3, R190.reuse, RZ ;  /* 0x000000be030d7210 */ /* 0x080fe40007f3e0ff */
[----:B------:R-:W-:Y:S02]  /*dd60*/  LEA.HI R2, R7, R7, RZ, 0x1 ;  /* 0x0000000707027211 */ /* 0x000fe400078f08ff */
[----:B------:R-:W-:Y:S01]  /*dd70*/  LEA R3, P0, R194, R190, 0x5 ;  /* 0x000000bec2037211 */ /* 0x000fe200078028ff */
[----:B------:R-:W-:Y:S01]  /*dd80*/  IMAD.X R6, R5, 0x1, R193, P1 ;  /* 0x0000000105067824 */ /* 0x000fe200008e06c1 */
[----:B------:R-:W-:Y:S01]  /*dd90*/  LEA R44, P2, R190, R196, 0x1 ;  /* 0x000000c4be2c7211 */ /* 0x000fe200078408ff */
[----:B------:R-:W-:Y:S01]  /*dda0*/  IMAD.MOV.U32 R192, RZ, RZ, R190 ;  /* 0x000000ffffc07224 */ /* 0x000fe200078e00be */
[----:B------:R-:W-:-:S02]  /*ddb0*/  SHF.R.S32.HI R2, RZ, 0x1, R2 ;  /* 0x00000001ff027819 */ /* 0x000fc40000011402 */
[----:B---3--:R-:W-:Y:S02]  /*ddc0*/  ISETP.NE.AND P4, PT, R0, RZ, PT ;  /* 0x000000ff0000720c */ /* 0x008fe40003f85270 */
[-C--:B------:R-:W-:Y:S02]  /*ddd0*/  LEA R42, P1, R13, R196.reuse, 0x1 ;  /* 0x000000c40d2a7211 */ /* 0x080fe400078208ff */
[----:B------:R-:W-:Y:S01]  /*dde0*/  LEA.HI.X R5, R194, R193, R195, 0x5, P0 ;  /* 0x000000c1c2057211 */ /* 0x000fe200000f2cc3 */
[----:B------:R-:W-:Y:S01]  /*ddf0*/  IMAD R4, R195, 0x30, RZ ;  /* 0x00000030c3047824 */ /* 0x000fe200078e02ff */
[-CC-:B------:R-:W-:Y:S01]  /*de00*/  LEA.HI.X R45, R190, R197.reuse, R193.reuse, 0x1, P2 ;  /* 0x000000c5be2d7211 */ /* 0x180fe200010f0cc1 */
[----:B------:R-:W-:Y:S01]  /*de10*/  IMAD.WIDE.U32 R192, R194, 0x30, R192 ;  /* 0x00000030c2c07825 */ /* 0x000fe200078e00c0 */
[-C--:B------:R-:W-:Y:S02]  /*de20*/  LEA R36, P0, R3, R196.reuse, 0x1 ;  /* 0x000000c403247211 */ /* 0x080fe400078008ff */
[-C--:B------:R-:W-:Y:S01]  /*de30*/  LEA.HI.X R43, R13, R197.reuse, R6, 0x1, P1 ;  /* 0x000000c50d2b7211 */ /* 0x080fe200008f0c06 */
[----:B------:R-:W-:Y:S01]  /*de40*/  IMAD.IADD R13, R240, 0x1, -R79 ;  /* 0x00000001f00d7824 */ /* 0x000fe200078e0a4f */
[----:B------:R-:W-:Y:S01]  /*de50*/  LEA.HI.X R37, R3, R197, R5, 0x1, P0 ;  /* 0x000000c503257211 */ /* 0x000fe200000f0c05 */
[----:B------:R-:W-:Y:S01]  /*de60*/  IMAD.IADD R5, R193, 0x1, R4 ;  /* 0x00000001c1057824 */ /* 0x000fe200078e0204 */
[----:B------:R-:W-:-:S02]  /*de70*/  LEA R14, P1, R192, R196, 0x1 ;  /* 0x000000c4c00e7211 */ /* 0x000fc400078208ff */
[----:B------:R-:W-:-:S04]  /*de80*/  ISETP.GE.AND P0, PT, R184, R13, PT ;  /* 0x0000000db800720c */ /* 0x000fc80003f06270 */
[----:B------:R-:W-:Y:S01]  /*de90*/  ISETP.GT.AND P0, PT, R68, -0x8, !P0 ;  /* 0xfffffff84400780c */ /* 0x000fe20004704270 */
[----:B--2---:R-:W-:-:S04]  /*dea0*/  IMAD.IADD R15, R74, 0x1, R15 ;  /* 0x000000014a0f7824 */ /* 0x004fc800078e020f */
[----:B------:R-:W-:-:S05]  /*deb0*/  IMAD R15, R2, R15, RZ ;  /* 0x0000000f020f7224 */ /* 0x000fca00078e02ff */
[----:B------:R-:W-:Y:S02]  /*dec0*/  SHF.R.S32.HI R4, RZ, 0x1f, R15 ;  /* 0x0000001fff047819 */ /* 0x000fe4000001140f */
[CC--:B------:R-:W-:Y:S02]  /*ded0*/  IADD3 R0, P3, R73.reuse, R15.reuse, RZ ;  /* 0x0000000f49007210 */ /* 0x0c0fe40007f7e0ff */
[----:B------:R-:W-:Y:S02]  /*dee0*/  IADD3 R3, P2, R16, R15, RZ ;  /* 0x0000000f10037210 */ /* 0x000fe40007f5e0ff */
[----:B------:R-:W-:Y:S01]  /*def0*/  LEA.HI.X R15, R192, R197, R5, 0x1, P1 ;  /* 0x000000c5c00f7211 */ /* 0x000fe200008f0c05 */
[----:B------:R-:W-:Y:S01]  /*df00*/  IMAD.MOV.U32 R5, RZ, RZ, R2 ;  /* 0x000000ffff057224 */ /* 0x000fe200078e0002 */
[----:B------:R-:W-:Y:S01]  /*df10*/  LEA.HI.X.SX32 R73, R73, R4, 0x1, P3 ;  /* 0x0000000449497211 */ /* 0x000fe200018f0eff */
[----:B------:R-:W-:Y:S01]  /*df20*/  IMAD.X R4, R17, 0x1, R4, P2 ;  /* 0x0000000111047824 */ /* 0x000fe200010e0604 */
[----:B-1----:R-:W-:Y:S07]  /*df30*/  @!P4 BRA `(.L_x_1786) ;  /* 0x000000300090c947 */ /* 0x002fee0003800000 */
        /* <DEDUP_REMOVED lines=18> */
[C---:B-----5:R-:W-:Y:S01]  /*e060*/  SHF.L.U32 R33, R27.reuse, 0x10, RZ ;  /* 0x000000101b217819 */ /* 0x060fe200000006ff */
[----:B------:R-:W-:Y:S01]  /*e070*/  IMAD.U32 R30, R26, 0x10000, RZ ;  /* 0x000100001a1e7824 */ /* 0x000fe200078e00ff */
[----:B------:R-:W-:Y:S02]  /*e080*/  LOP3.LUT R31, R27, 0xffff0000, RZ, 0xc0, !PT ;  /* 0xffff00001b1f7812 */ /* 0x000fe400078ec0ff */
[C---:B------:R-:W-:Y:S02]  /*e090*/  LOP3.LUT R0, R25.reuse, 0xffff0000, RZ, 0xc0, !PT ;  /* 0xffff000019007812 */ /* 0x040fe400078ec0ff */
[----:B------:R-:W-:-:S02]  /*e0a0*/  SHF.L.U32 R6, R25, 0x10, RZ ;  /* 0x0000001019067819 */ /* 0x000fc400000006ff */
        /* <DEDUP_REMOVED lines=15> */
[----:B------:R-:W-:Y:S01]  /*e1a0*/  SHF.L.U32 R27, R2, 0x10, RZ ;  /* 0x00000010021b7819 */ /* 0x000fe200000006ff */
[-C--:B------:R-:W-:Y:S01]  /*e1b0*/  FMUL.FTZ R6, R31, R28.reuse ;  /* 0x0000001c1f067220 */ /* 0x080fe20000410000 */
[C---:B------:R-:W-:Y:S01]  /*e1c0*/  FMUL.FTZ R35, R34.reuse, R3 ;  /* 0x0000000322237220 */ /* 0x040fe20000410000 */
[----:B------:R-:W-:Y:S01]  /*e1d0*/  FMUL.FTZ R34, R34, R5 ;  /* 0x0000000522227220 */ /* 0x000fe20000410000 */
[C---:B------:R-:W-:Y:S01]  /*e1e0*/  FFMA.FTZ R26, R33.reuse, R28, -R26 ;  /* 0x0000001c211a7223 */ /* 0x040fe2000001081a */
[C---:B------:R-:W-:Y:S01]  /*e1f0*/  FMUL.FTZ R31, R32.reuse, R27 ;  /* 0x0000001b201f7220 */ /* 0x040fe20000410000 */
[----:B------:R-:W-:Y:S01]  /*e200*/  FMUL.FTZ R32, R32, R29 ;  /* 0x0000001d20207220 */ /* 0x000fe20000410000 */
[----:B------:R-:W-:Y:S01]  /*e210*/  FFMA.FTZ R33, R33, R24, R6 ;  /* 0x0000001821217223 */ /* 0x000fe20000010006 */
        /* <DEDUP_REMOVED lines=8> */
.L_x_1792:
[----:B------:R-:W-:Y:S05]  /*e2a0*/  BSYNC B0 ;  /* 0x0000000000007941 */ /* 0x000fea0003800000 */
.L_x_1791:
[----:B-----5:R3:W-:Y:S02]  /*e2b0*/  STS.128 [R242], R24 ;  /* 0x00000018f2007388 */ /* 0x0207e40000000c00 */
.L_x_1790:
[----:B------:R-:W-:Y:S05]  /*e2c0*/  BSYNC B1 ;  /* 0x0000000000017941 */ /* 0x000fea0003800000 */
.L_x_1789:
        /* <DEDUP_REMOVED lines=46> */
.L_x_1796:
[----:B------:R-:W-:Y:S05]  /*e5b0*/  BSYNC B0 ;  /* 0x0000000000007941 */ /* 0x000fea0003800000 */
.L_x_1795:
[----:B-----5:R1:W-:Y:S02]  /*e5c0*/  STS.128 [R242+0x2000], R24 ;  /* 0x00200018f2007388 */ /* 0x0203e40000000c00 */
.L_x_1794:
[----:B------:R-:W-:Y:S05]  /*e5d0*/  BSYNC B1 ;  /* 0x0000000000017941 */ /* 0x000fea0003800000 */
.L_x_1793:
        /* <DEDUP_REMOVED lines=46> */
.L_x_1800:
[----:B------:R-:W-:Y:S05]  /*e8c0*/  BSYNC B0 ;  /* 0x0000000000007941 */ /* 0x000fea0003800000 */
.L_x_1799:
[----:B-----5:R3:W-:Y:S02]  /*e8d0*/  STS.128 [R242+0x4000], R24 ;  /* 0x00400018f2007388 */ /* 0x0207e40000000c00 */
.L_x_1798:
[----:B------:R-:W-:Y:S05]  /*e8e0*/  BSYNC B1 ;  /* 0x0000000000017941 */ /* 0x000fea0003800000 */
.L_x_1797:
        /* <DEDUP_REMOVED lines=45> */
.L_x_1802:
[----:B------:R-:W-:Y:S05]  /*ebc0*/  BSYNC B0 ;  /* 0x0000000000007941 */ /* 0x000fea0003800000 */
.L_x_1801:
[----:B-----5:R3:W-:Y:S02]  /*ebd0*/  STS.128 [R242+0x6000], R24 ;  /* 0x00600018f2007388 */ /* 0x0207e40000000c00 */
.L_x_1788:
[----:B------:R-:W-:Y:S05]  /*ebe0*/  BSYNC B2 ;  /* 0x0000000000027941 */ /* 0x000fea0003800000 */
.L_x_1787:
        /* <DEDUP_REMOVED lines=51> */
.L_x_1808:
[----:B------:R-:W-:Y:S05]  /*ef20*/  BSYNC B0 ;  /* 0x0000000000007941 */ /* 0x000fea0003800000 */
.L_x_1807:
[----:B-----5:R3:W-:Y:S02]  /*ef30*/  STS.128 [R242+0x800], R24 ;  /* 0x00080018f2007388 */ /* 0x0207e40000000c00 */
.L_x_1806:
[----:B------:R-:W-:Y:S05]  /*ef40*/  BSYNC B1 ;  /* 0x0000000000017941 */ /* 0x000fea0003800000 */
.L_x_1805:
        /* <DEDUP_REMOVED lines=46> */
.L_x_1812:
[----:B------:R-:W-:Y:S05]  /*f230*/  BSYNC B0 ;  /* 0x0000000000007941 */ /* 0x000fea0003800000 */
.L_x_1811:
[----:B-----5:R3:W-:Y:S02]  /*f240*/  STS.128 [R242+0x2800], R24 ;  /* 0x00280018f2007388 */ /* 0x0207e40000000c00 */
.L_x_1810:
[----:B------:R-:W-:Y:S05]  /*f250*/  BSYNC B1 ;  /* 0x0000000000017941 */ /* 0x000fea0003800000 */
.L_x_1809:
        /* <DEDUP_REMOVED lines=46> */
.L_x_1816:
[----:B------:R-:W-:Y:S05]  /*f540*/  BSYNC B0 ;  /* 0x0000000000007941 */ /* 0x000fea0003800000 */
.L_x_1815:
[----:B-----5:R3:W-:Y:S02]  /*f550*/  STS.128 [R242+0x4800], R24 ;  /* 0x00480018f2007388 */ /* 0x0207e40000000c00 */
.L_x_1814:
[----:B------:R-:W-:Y:S05]  /*f560*/  BSYNC B1 ;  /* 0x0000000000017941 */ /* 0x000fea0003800000 */
.L_x_1813:
        /* <DEDUP_REMOVED lines=12> */
[----:B---3--:R-:W-:Y:S02]  /*f630*/  SHF.L.U32 R24, R40, 0x10, RZ ;  /* 0x0000001028187819 */ /* 0x008fe400000006ff */
[----:B------:R-:W-:-:S02]  /*f640*/  LOP3.LUT R31, R43, 0xffff0000, RZ, 0xc0, !PT ;  /* 0xffff00002b1f7812 */ /* 0x000fc400078ec0ff */
[----:B------:R-:W-:Y:S02]  /*f650*/  LOP3.LUT R40, R40, 0xffff0000, RZ, 0xc0, !PT ;  /* 0xffff000028287812 */ /* 0x000fe400078ec0ff */
[----:B------:R-:W-:Y:S02]  /*f660*/  LOP3.LUT R42, R42, 0xffff0000, RZ, 0xc0, !PT ;  /* 0xffff00002a2a7812 */ /* 0x000fe400078ec0ff */
[----:B------:R-:W-:Y:S02]  /*f670*/  SHF.L.U32 R33, R43, 0x10, RZ ;  /* 0x000000102b217819 */ /* 0x000fe400000006ff */
        /* <DEDUP_REMOVED lines=28> */
.L_x_1818:
[----:B------:R-:W-:Y:S05]  /*f840*/  BSYNC B0 ;  /* 0x0000000000007941 */ /* 0x000fea0003800000 */
.L_x_1817:
[----:B-----5:R1:W-:Y:S02]  /*f850*/  STS.128 [R242+0x6800], R40 ;  /* 0x00680028f2007388 */ /* 0x0203e40000000c00 */
.L_x_1804:
[----:B------:R-:W-:Y:S05]  /*f860*/  BSYNC B2 ;  /* 0x0000000000027941 */ /* 0x000fea0003800000 */
.L_x_1803:
        /* <DEDUP_REMOVED lines=51> */
.L_x_1824:
[----:B------:R-:W-:Y:S05]  /*fba0*/  BSYNC B0 ;  /* 0x0000000000007941 */ /* 0x000fea0003800000 */
.L_x_1823:
[----:B-----5:R3:W-:Y:S02]  /*fbb0*/  STS.128 [R242+0x1000], R24 ;  /* 0x00100018f2007388 */ /* 0x0207e40000000c00 */
.L_x_1822:
[----:B------:R-:W-:Y:S05]  /*fbc0*/  BSYNC B1 ;  /* 0x0000000000017941 */ /* 0x000fea0003800000 */
.L_x_1821:
        /* <DEDUP_REMOVED lines=46> */
.L_x_1828:
[----:B------:R-:W-:Y:S05]  /*feb0*/  BSYNC B0 ;  /* 0x0000000000007941 */ /* 0x000fea0003800000 */
.L_x_1827:
[----:B-----5:R3:W-:Y:S02]  /*fec0*/  STS.128 [R242+0x3000], R24 ;  /* 0x00300018f2007388 */ /* 0x0207e40000000c00 */
.L_x_1826:
[----:B------:R-:W-:Y:S05]  /*fed0*/  BSYNC B1 ;  /* 0x0000000000017941 */ /* 0x000fea0003800000 */
.L_x_1825:
        /* <DEDUP_REMOVED lines=46> */
.L_x_1832:
[----:B------:R-:W-:Y:S05]  /*101c0*/  BSYNC B0 ;  /* 0x0000000000007941 */ /* 0x000fea0003800000 */
.L_x_1831:
[----:B-----5:R3:W-:Y:S02]  /*101d0*/  STS.128 [R242+0x5000], R24 ;  /* 0x00500018f2007388 */ /* 0x0207e40000000c00 */
.L_x_1830:
[----:B------:R-:W-:Y:S05]  /*101e0*/  BSYNC B1 ;  /* 0x0000000000017941 */ /* 0x000fea0003800000 */
.L_x_1829:
        /* <DEDUP_REMOVED lines=11> */
[----:B---3--:R-:W-:Y:S02]  /*102a0*/  SHF.L.U32 R24, R37, 0x10, RZ ;  /* 0x0000001025187819 */ /* 0x008fe400000006ff */
[C---:B------:R-:W-:Y:S02]  /*102b0*/  LOP3.LUT R33, R39.reuse, 0xffff0000, RZ, 0xc0, !PT ;  /* 0xffff000027217812 */ /* 0x040fe400078ec0ff */
[----:B------:R-:W-:-:S02]  /*102c0*/  SHF.L.U32 R35, R39, 0x10, RZ ;  /* 0x0000001027237819 */ /* 0x000fc400000006ff */
[----:B------:R-:W-:Y:S02]  /*102d0*/  SHF.L.U32 R25, R36, 0x10, RZ ;  /* 0x0000001024197819 */ /* 0x000fe400000006ff */
        /* <DEDUP_REMOVED lines=30> */
.L_x_1834:
[----:B------:R-:W-:Y:S05]  /*104c0*/  BSYNC B0 ;  /* 0x0000000000007941 */ /* 0x000fea0003800000 */
.L_x_1833:
[----:B-----5:R1:W-:Y:S02]  /*104d0*/  STS.128 [R242+0x7000], R36 ;  /* 0x00700024f2007388 */ /* 0x0203e40000000c00 */
.L_x_1820:
[----:B------:R-:W-:Y:S05]  /*104e0*/  BSYNC B2 ;  /* 0x0000000000027941 */ /* 0x000fea0003800000 */
.L_x_1819:
[----:B------:R-:W-:-:S05]  /*104f0*/  VIADD R8, R184, 0x30 ;  /* 0x00000030b8087836 */ /* 0x000fca0000000000 */
        /* <DEDUP_REMOVED lines=19> */
[----:B------:R-:W-:Y:S02]  /*10630*/  SHF.L.U32 R32, R26, 0x10, RZ ;  /* 0x000000101a207819 */ /* 0x000fe400000006ff */
[C---:B---3--:R-:W-:Y:S01]  /*10640*/  LOP3.LUT R27, R2.reuse, 0xffff0000, RZ, 0xc0, !PT ;  /* 0xffff0000021b7812 */ /* 0x048fe200078ec0ff */
[----:B------:R-:W-:Y:S01]  /*10650*/  IMAD.U32 R2, R2, 0x10000, RZ ;  /* 0x0001000002027824 */ /* 0x000fe200078e00ff */
[----:B------:R-:W-:Y:S02]  /*10660*/  LOP3.LUT R24, R3, 0xffff0000, RZ, 0xc0, !PT ;  /* 0xffff000003187812 */ /* 0x000fe400078ec0ff */
[C---:B--2---:R-:W-:Y:S01]  /*10670*/  LOP3.LUT R30, R4.reuse, 0xffff0000, RZ, 0xc0, !PT ;  /* 0xffff0000041e7812 */ /* 0x044fe200078ec0ff */
[-C--:B------:R-:W-:Y:S01]  /*10680*/  FMUL.FTZ R25, R13, R27.reuse ;  /* 0x0000001b0d197220 */ /* 0x080fe20000410000 */
[C---:B------:R-:W-:Y:S01]  /*10690*/  LOP3.LUT R28, R5.reuse, 0xffff0000, RZ, 0xc0, !PT ;  /* 0xffff0000051c7812 */ /* 0x040fe200078ec0ff */
        /* <DEDUP_REMOVED lines=9> */
[----:B------:R-:W-:-:S02]  /*10730*/  SHF.L.U32 R3, R3, 0x10, RZ ;  /* 0x0000001003037819 */ /* 0x000fc400000006ff */
[----:B------:R-:W-:Y:S01]  /*10740*/  FFMA.FTZ R31, R31, R24, R16 ;  /* 0x000000181f1f7223 */ /* 0x000fe20000010010 */
[C---:B------:R-:W-:Y:S01]  /*10750*/  FMUL.FTZ R16, R33.reuse, R2 ;  /* 0x0000000221107220 */ /* 0x040fe20000410000 */
[-C--:B------:R-:W-:Y:S01]  /*10760*/  FMUL.FTZ R33, R33, R4.reuse ;  /* 0x0000000421217220 */ /* 0x080fe20000410000 */
[C---:B------:R-:W-:Y:S01]  /*10770*/  FMUL.FTZ R27, R13.reuse, R3 ;  /* 0x000000030d1b7220 */ /* 0x040fe20000410000 */
[-C--:B------:R-:W-:Y:S01]  /*10780*/  FMUL.FTZ R24, R13, R5.reuse ;  /* 0x000000050d187220 */ /* 0x080fe20000410000 */
[C---:B------:R-:W-:Y:S01]  /*10790*/  FFMA.FTZ R16, R17.reuse, R4, -R16 ;  /* 0x0000000411107223 */ /* 0x040fe20000010810 */
[----:B------:R-:W-:Y:S01]  /*107a0*/  FFMA.FTZ R33, R17, R2, R33 ;  /* 0x0000000211217223 */ /* 0x000fe20000010021 */
[C---:B------:R-:W-:Y:S01]  /*107b0*/  FFMA.FTZ R27, R32.reuse, R5, -R27 ;  /* 0x00000005201b7223 */ /* 0x040fe2000001081b */
[----:B------:R-:W-:Y:S01]  /*107c0*/  FFMA.FTZ R24, R32, R3, R24 ;  /* 0x0000000320187223 */ /* 0x000fe20000010018 */
[----:B------:R-:W-:Y:S02]  /*107d0*/  F2FP.BF16.F32.PACK_AB R31, R31, R26 ;  /* 0x0000001a1f1f723e */ /* 0x000fe400000010ff */
[----:B------:R-:W-:-:S02]  /*107e0*/  F2FP.BF16.F32.PACK_AB R16, R33, R16 ;  /* 0x000000102110723e */ /* 0x000fc400000010ff */
[----:B------:R-:W-:Y:S02]  /*107f0*/  F2FP.BF16.F32.PACK_AB R26, R24, R27 ;  /* 0x0000001b181a723e */ /* 0x000fe400000010ff */
[----:B------:R-:W-:Y:S02]  /*10800*/  F2FP.BF16.F32.PACK_AB R25, R34, R25 ;  /* 0x000000192219723e */ /* 0x000fe400000010ff */
[----:B------:R-:W-:Y:S02]  /*10810*/  MOV R24, R16 ;  /* 0x0000001000187202 */ /* 0x000fe40000000f00 */
[----:B------:R-:W-:Y:S02]  /*10820*/  MOV R27, R31 ;  /* 0x0000001f001b7202 */ /* 0x000fe40000000f00 */
.L_x_1839:
[----:B------:R-:W-:Y:S05]  /*10830*/  BSYNC B0 ;  /* 0x0000000000007941 */ /* 0x000fea0003800000 */
.L_x_1838:
[----:B-----5:R3:W-:Y:S02]  /*10840*/  STS.128 [R242+0x1800], R24 ;  /* 0x00180018f2007388 */ /* 0x0207e40000000c00 */
.L_x_1837:
[----:B------:R-:W-:Y:S05]  /*10850*/  BSYNC B1 ;  /* 0x0000000000017941 */ /* 0x000fea0003800000 */
.L_x_1836:
        /* <DEDUP_REMOVED lines=13> */
[----:B------:R-:W-:Y:S02]  /*10930*/  LOP3.LUT R28, R27, 0xffff0000, RZ, 0xc0, !PT ;  /* 0xffff00001b1c7812 */ /* 0x000fe400078ec0ff */
[----:B------:R-:W-:-:S02]  /*10940*/  SHF.L.U32 R16, R24, 0x10, RZ ;  /* 0x0000001018107819 */ /* 0x000fc400000006ff */
[----:B------:R-:W-:Y:S02]  /*10950*/  LOP3.LUT R32, R24, 0xffff0000, RZ, 0xc0, !PT ;  /* 0xffff000018207812 */ /* 0x000fe400078ec0ff */
[----:B------:R-:W-:Y:S02]  /*10960*/  SHF.L.U32 R30, R27, 0x10, RZ ;  /* 0x000000101b1e7819 */ /* 0x000fe400000006ff */
        /* <DEDUP_REMOVED lines=10> */
[----:B------:R-:W-:Y:S01]  /*10a10*/  FFMA.FTZ R33, R30, R27, -R33 ;  /* 0x0000001b1e217223 */ /* 0x000fe20000010821 */
[----:B------:R-:W-:Y:S01]  /*10a20*/  SHF.L.U32 R5, R5, 0x10, RZ ;  /* 0x0000001005057819 */ /* 0x000fe200000006ff */
[----:B------:R-:W-:Y:S01]  /*10a30*/  FFMA.FTZ R13, R13, R25, R12 ;  /* 0x000000190d0d7223 */ /* 0x000fe2000001000c */
[----:B------:R-:W-:Y:S01]  /*10a40*/  FMUL.FTZ R25, R28, R27 ;  /* 0x0000001b1c197220 */ /* 0x000fe20000410000 */
[----:B------:R-:W-:Y:S01]  /*10a50*/  SHF.L.U32 R27, R2, 0x10, RZ ;  /* 0x00000010021b7819 */ /* 0x000fe200000006ff */
[----:B------:R-:W-:-:S02]  /*10a60*/  IMAD.U32 R29, R4, 0x10000, RZ ;  /* 0x00010000041d7824 */ /* 0x000fc400078e00ff */
[----:B------:R-:W-:Y:S01]  /*10a70*/  FMUL.FTZ R2, R26, R3 ;  /* 0x000000031a027220 */ /* 0x000fe20000410000 */
[----:B------:R-:W-:Y:S01]  /*10a80*/  FFMA.FTZ R30, R30, R17, R25 ;  /* 0x000000111e1e7223 */ /* 0x000fe20000010019 */
[----:B------:R-:W-:Y:S01]  /*10a90*/  FMUL.FTZ R26, R26, R5 ;  /* 0x000000051a1a7220 */ /* 0x000fe20000410000 */
[C---:B------:R-:W-:Y:S01]  /*10aa0*/  FMUL.FTZ R17, R32.reuse, R27 ;  /* 0x0000001b20117220 */ /* 0x040fe20000410000 */
[----:B------:R-:W-:Y:S01]  /*10ab0*/  FMUL.FTZ R32, R32, R29 ;  /* 0x0000001d20207220 */ /* 0x000fe20000410000 */
        /* <DEDUP_REMOVED lines=8> */
.L_x_1843:
[----:B------:R-:W-:Y:S05]  /*10b40*/  BSYNC B0 ;  /* 0x0000000000007941 */ /* 0x000fea0003800000 */
.L_x_1842:
[----:B-----5:R3:W-:Y:S02]  /*10b50*/  STS.128 [R242+0x3800], R24 ;  /* 0x00380018f2007388 */ /* 0x0207e40000000c00 */
.L_x_1841:
[----:B------:R-:W-:Y:S05]  /*10b60*/  BSYNC B1 ;  /* 0x0000000000017941 */ /* 0x000fea0003800000 */
.L_x_1840:
        /* <DEDUP_REMOVED lines=10> */
[----:B-----5:R-:W-:Y:S01]  /*10c10*/  SHF.L.U32 R13, R24, 0x10, RZ ;  /* 0x00000010180d7819 */ /* 0x020fe200000006ff */
        /* <DEDUP_REMOVED lines=35> */
.L_x_1847:
[----:B------:R-:W-:Y:S05]  /*10e50*/  BSYNC B0 ;  /* 0x0000000000007941 */ /* 0x000fea0003800000 */
.L_x_1846:
[----:B-----5:R3:W-:Y:S02]  /*10e60*/  STS.128 [R242+0x5800], R24 ;  /* 0x00580018f2007388 */ /* 0x0207e40000000c00 */
.L_x_1845:
[----:B------:R-:W-:Y:S05]  /*10e70*/  BSYNC B1 ;  /* 0x0000000000017941 */ /* 0x000fea0003800000 */
.L_x_1844:
        /* <DEDUP_REMOVED lines=9> */
[C---:B-----5:R-:W-:Y:S02]  /*10f10*/  LOP3.LUT R7, R13.reuse, 0xffff0000, RZ, 0xc0, !PT ;  /* 0xffff00000d077812 */ /* 0x060fe400078ec0ff */
[C---:B------:R-:W-:Y:S02]  /*10f20*/  SHF.L.U32 R10, R12.reuse, 0x10, RZ ;  /* 0x000000100c0a7819 */ /* 0x040fe400000006ff */
[----:B------:R-:W-:Y:S02]  /*10f30*/  LOP3.LUT R17, R12, 0xffff0000, RZ, 0xc0, !PT ;  /* 0xffff00000c117812 */ /* 0x000fe400078ec0ff */
[----:B------:R-:W-:-:S02]  /*10f40*/  SHF.L.U32 R9, R13, 0x10, RZ ;  /* 0x000000100d097819 */ /* 0x000fc400000006ff */
[C---:B---3--:R-:W-:Y:S02]  /*10f50*/  LOP3.LUT R26, R15.reuse, 0xffff0000, RZ, 0xc0, !PT ;  /* 0xffff00000f1a7812 */ /* 0x048fe400078ec0ff */
[----:B------:R-:W-:Y:S01]  /*10f60*/  SHF.L.U32 R28, R15, 0x10, RZ ;  /* 0x000000100f1c7819 */ /* 0x000fe200000006ff */
[C---:B------:R-:W-:Y:S01]  /*10f70*/  IMAD.U32 R15, R14.reuse, 0x10000, RZ ;  /* 0x000100000e0f7824 */ /* 0x040fe200078e00ff */
        /* <DEDUP_REMOVED lines=29> */
.L_x_1849:
[----:B------:R-:W-:Y:S05]  /*11150*/  BSYNC B0 ;  /* 0x0000000000007941 */ /* 0x000fea0003800000 */
.L_x_1848:
[----:B-----5:R1:W-:Y:S01]  /*11160*/  STS.128 [R242+0x7800], R12 ;  /* 0x0078000cf2007388 */ /* 0x0203e20000000c00 */
[----:B------:R-:W-:Y:S05]  /*11170*/  BRA `(.L_x_1835) ;  /* 0x0000006400247947 */ /* 0x000fea0003800000 */
.L_x_1786:
        /* <DEDUP_REMOVED lines=44> */
[C---:B----4-:R-:W-:Y:S01]  /*11440*/  IMAD.U32 R52, R24.reuse, 0x10000, RZ ;  /* 0x0001000018347824 */ /* 0x050fe200078e00ff */
        /* <DEDUP_REMOVED lines=28> */
[C---:B------:R-:W-:Y:S01]  /*11610*/  SHF.L.U32 R26, R31.reuse, 0x10, RZ ;  /* 0x000000101f1a7819 */ /* 0x040fe200000006ff */
        /* <DEDUP_REMOVED lines=15> */
.L_x_1855:
[----:B------:R-:W-:Y:S05]  /*11710*/  BSYNC B0 ;  /* 0x0000000000007941 */ /* 0x000fea0003800000 */
.L_x_1854:
[----:B-----5:R3:W-:Y:S02]  /*11720*/  STS.128 [R242], R32 ;  /* 0x00000020f2007388 */ /* 0x0207e40000000c00 */
.L_x_1853:
[----:B------:R-:W-:Y:S05]  /*11730*/  BSYNC B1 ;  /* 0x0000000000017941 */ /* 0x000fea0003800000 */
.L_x_1852:
        /* <DEDUP_REMOVED lines=87> */
.L_x_1859:
[----:B------:R-:W-:Y:S05]  /*11cb0*/  BSYNC B0 ;  /* 0x0000000000007941 */ /* 0x000fea0003800000 */
.L_x_1858:
[----:B-----5:R1:W-:Y:S02]  /*11cc0*/  STS.128 [R242+0x2000], R32 ;  /* 0x00200020f2007388 */ /* 0x0203e40000000c00 */
.L_x_1857:
[----:B------:R-:W-:Y:S05]  /*11cd0*/  BSYNC B1 ;  /* 0x0000000000017941 */ /* 0x000fea0003800000 */
.L_x_1856:
        /* <DEDUP_REMOVED lines=42> */
[C---:B--2---:R-:W-:Y:S01]  /*11f80*/  IMAD.U32 R52, R24.reuse, 0x10000, RZ ;  /* 0x0001000018347824 */ /* 0x044fe200078e00ff */
        /* <DEDUP_REMOVED lines=44> */
.L_x_1863:
[----:B------:R-:W-:Y:S05]  /*12250*/  BSYNC B0 ;  /* 0x0000000000007941 */ /* 0x000fea0003800000 */
.L_x_1862:
[----:B-----5:R3:W-:Y:S02]  /*12260*/  STS.128 [R242+0x4000], R32 ;  /* 0x00400020f2007388 */ /* 0x0207e40000000c00 */
.L_x_1861:
[----:B------:R-:W-:Y:S05]  /*12270*/  BSYNC B1 ;  /* 0x0000000000017941 */ /* 0x000fea0003800000 */
.L_x_1860:
        /* <DEDUP_REMOVED lines=28> */
[C---:B-12---:R-:W-:Y:S01]  /*12440*/  IMAD.U32 R44, R34.reuse, 0x10000, RZ ;  /* 0x00010000222c7824 */ /* 0x046fe200078e00ff */
        /* <DEDUP_REMOVED lines=57> */
.L_x_1865:
[----:B------:R-:W-:Y:S05]  /*127e0*/  BSYNC B0 ;  /* 0x0000000000007941 */ /* 0x000fea0003800000 */
.L_x_1864:
[----:B-----5:R3:W-:Y:S02]  /*127f0*/  STS.128 [R242+0x6000], R32 ;  /* 0x00600020f2007388 */ /* 0x0207e40000000c00 */
.L_x_1851:
[----:B------:R-:W-:Y:S05]  /*12800*/  BSYNC B2 ;  /* 0x0000000000027941 */ /* 0x000fea0003800000 */
.L_x_1850:
        /* <DEDUP_REMOVED lines=64> */
[----:B------:R-:W-:Y:S01]  /*12c10*/  @!P0 FADD.FTZ R53, -R53, -RZ ;  /* 0x800000ff35358221 */ /* 0x000fe20000010100 */
[----:B------:R-:W-:Y:S01]  /*12c20*/  @!P0 FADD.FTZ R27, -R27, -RZ ;  /* 0x800000ff1b1b8221 */ /* 0x000fe20000010100 */
[----:B------:R-:W-:Y:S01]  /*12c30*/  FMUL.FTZ R22, R22, R25 ;  /* 0x0000001916167220 */ /* 0x000fe20000410000 */
        /* <DEDUP_REMOVED lines=10> */
[C---:B------:R-:W-:Y:S01]  /*12ce0*/  SHF.L.U32 R26, R31.reuse, 0x10, RZ ;  /* 0x000000101f1a7819 */ /* 0x040fe200000006ff */
        /* <DEDUP_REMOVED lines=14> */
.L_x_1871:
[----:B------:R-:W-:Y:S05]  /*12dd0*/  BSYNC B0 ;  /* 0x0000000000007941 */ /* 0x000fea0003800000 */
.L_x_1870:
[----:B-----5:R3:W-:Y:S02]  /*12de0*/  STS.128 [R242+0x800], R32 ;  /* 0x00080020f2007388 */ /* 0x0207e40000000c00 */
.L_x_1869:
[----:B------:R-:W-:Y:S05]  /*12df0*/  BSYNC B1 ;  /* 0x0000000000017941 */ /* 0x000fea0003800000 */
.L_x_1868:
        /* <DEDUP_REMOVED lines=87> */
.L_x_1875:
[----:B------:R-:W-:Y:S05]  /*13370*/  BSYNC B0 ;  /* 0x0000000000007941 */ /* 0x000fea0003800000 */
.L_x_1874:
[----:B-----5:R3:W-:Y:S02]  /*13380*/  STS.128 [R242+0x2800], R32 ;  /* 0x00280020f2007388 */ /* 0x0207e40000000c00 */
.L_x_1873:
[----:B------:R-:W-:Y:S05]  /*13390*/  BSYNC B1 ;  /* 0x0000000000017941 */ /* 0x000fea0003800000 */
.L_x_1872:
        /* <DEDUP_REMOVED lines=87> */
.L_x_1879:
[----:B------:R-:W-:Y:S05]  /*13910*/  BSYNC B0 ;  /* 0x0000000000007941 */ /* 0x000fea0003800000 */
.L_x_1878:
[----:B-----5:R3:W-:Y:S02]  /*13920*/  STS.128 [R242+0x4800], R32 ;  /* 0x00480020f2007388 */ /* 0x0207e40000000c00 */
.L_x_1877:
[----:B------:R-:W-:Y:S05]  /*13930*/  BSYNC B1 ;  /* 0x0000000000017941 */ /* 0x000fea0003800000 */
.L_x_1876:
        /* <DEDUP_REMOVED lines=28> */
[C---:B------:R-:W-:Y:S01]  /*13b00*/  IMAD.U32 R43, R34.reuse, 0x10000, RZ ;  /* 0x00010000222b7824 */ /* 0x040fe200078e00ff */
[C---:B------:R-:W-:Y:S02]  /*13b10*/  LOP3.LUT R6, R33.reuse, 0xffff0000, RZ, 0xc0, !PT ;  /* 0xffff000021067812 */ /* 0x040fe400078ec0ff */
[----:B--2---:R-:W-:Y:S02]  /*13b20*/  SHF.L.U32 R44, R33, 0x10, RZ ;  /* 0x00000010212c7819 */ /* 0x004fe400000006ff */
        /* <DEDUP_REMOVED lines=55> */
.L_x_1881:
[----:B------:R-:W-:Y:S05]  /*13ea0*/  BSYNC B0 ;  /* 0x0000000000007941 */ /* 0x000fea0003800000 */
.L_x_1880:
[----:B-----5:R3:W-:Y:S02]  /*13eb0*/  STS.128 [R242+0x6800], R32 ;  /* 0x00680020f2007388 */ /* 0x0207e40000000c00 */
.L_x_1867:
[----:B------:R-:W-:Y:S05]  /*13ec0*/  BSYNC B2 ;  /* 0x0000000000027941 */ /* 0x000fea0003800000 */
.L_x_1866:
        /* <DEDUP_REMOVED lines=92> */
.L_x_1887:
[----:B------:R-:W-:Y:S05]  /*14490*/  BSYNC B0 ;  /* 0x0000000000007941 */ /* 0x000fea0003800000 */
.L_x_1886:
[----:B-----5:R3:W-:Y:S02]  /*144a0*/  STS.128 [R242+0x1000], R32 ;  /* 0x00100020f2007388 */ /* 0x0207e40000000c00 */
.L_x_1885:
[----:B------:R-:W-:Y:S05]  /*144b0*/  BSYNC B1 ;  /* 0x0000000000017941 */ /* 0x000fea0003800000 */
.L_x_1884:
        /* <DEDUP_REMOVED lines=87> */
.L_x_1891:
[----:B------:R-:W-:Y:S05]  /*14a30*/  BSYNC B0 ;  /* 0x0000000000007941 */ /* 0x000fea0003800000 */
.L_x_1890:
[----:B-----5:R3:W-:Y:S02]  /*14a40*/  STS.128 [R242+0x3000], R32 ;  /* 0x00300020f2007388 */ /* 0x0207e40000000c00 */
.L_x_1889:
[----:B------:R-:W-:Y:S05]  /*14a50*/  BSYNC B1 ;  /* 0x0000000000017941 */ /* 0x000fea0003800000 */
.L_x_1888:
        /* <DEDUP_REMOVED lines=87> */
.L_x_1895:
[----:B------:R-:W-:Y:S05]  /*14fd0*/  BSYNC B0 ;  /* 0x0000000000007941 */ /* 0x000fea0003800000 */
.L_x_1894:
[----:B-----5:R3:W-:Y:S02]  /*14fe0*/  STS.128 [R242+0x5000], R32 ;  /* 0x00500020f2007388 */ /* 0x0207e40000000c00 */
.L_x_1893:
[----:B------:R-:W-:Y:S05]  /*14ff0*/  BSYNC B1 ;  /* 0x0000000000017941 */ /* 0x000fea0003800000 */
.L_x_1892:
        /* <DEDUP_REMOVED lines=16> */
[----:B-1-3--:R-:W-:Y:S01]  /*15100*/  IMAD.MOV.U32 R33, RZ, RZ, RZ ;  /* 0x000000ffff217224 */ /* 0x00afe200078e00ff */
        /* <DEDUP_REMOVED lines=14> */
[----:B--2---:R-:W-:Y:S02]  /*151f0*/  SHF.L.U32 R44, R23, 0x10, RZ ;  /* 0x00000010172c7819 */ /* 0x004fe400000006ff */
[----:B------:R-:W-:Y:S02]  /*15200*/  LOP3.LUT R20, R20, 0xffff0000, RZ, 0xc0, !PT ;  /* 0xffff000014147812 */ /* 0x000fe400078ec0ff */
[----:B------:R-:W-:-:S02]  /*15210*/  LOP3.LUT R22, R22, 0xffff0000, RZ, 0xc0, !PT ;  /* 0xffff000016167812 */ /* 0x000fc400078ec0ff */
[C---:B---3--:R-:W-:Y:S01]  /*15220*/  SHF.L.U32 R23, R25.reuse, 0x10, RZ ;  /* 0x0000001019177819 */ /* 0x048fe200000006ff */
[----:B------:R-:W-:Y:S01]  /*15230*/  IMAD.U32 R43, R24, 0x10000, RZ ;  /* 0x00010000182b7824 */ /* 0x000fe200078e00ff */
[----:B------:R-:W-:Y:S01]  /*15240*/  LOP3.LUT R46, R25, 0xffff0000, RZ, 0xc0, !PT ;  /* 0xffff0000192e7812 */ /* 0x000fe200078ec0ff */
[----:B------:R-:W-:Y:S01]  /*15250*/  IMAD.U32 R45, R26, 0x10000, RZ ;  /* 0x000100001a2d7824 */ /* 0x000fe200078e00ff */
        /* <DEDUP_REMOVED lines=18> */
[----:B------:R-:W-:Y:S01]  /*15380*/  FMUL.FTZ R27, R24, R27 ;  /* 0x0000001b181b7220 */ /* 0x000fe20000410000 */
[----:B------:R-:W-:Y:S01]  /*15390*/  FMUL.FTZ R23, R23, R28 ;  /* 0x0000001c17177220 */ /* 0x000fe20000410000 */
[----:B------:R-:W-:Y:S01]  /*153a0*/  @!P0 FADD.FTZ R50, -R50, -RZ ;  /* 0x800000ff32328221 */ /* 0x000fe20000010100 */
[----:B------:R-:W-:Y:S01]  /*153b0*/  FMUL.FTZ R29, R26, R29 ;  /* 0x0000001d1a1d7220 */ /* 0x000fe20000410000 */
[----:B------:R-:W-:Y:S01]  /*153c0*/  @!P0 FADD.FTZ R52, -R52, -RZ ;  /* 0x800000ff34348221 */ /* 0x000fe20000010100 */
[C---:B------:R-:W-:Y:S01]  /*153d0*/  IMAD.U32 R28, R32.reuse, 0x10000, RZ ;  /* 0x00010000201c7824 */ /* 0x040fe200078e00ff */
[----:B------:R-:W-:Y:S01]  /*153e0*/  LOP3.LUT R26, R32, 0xffff0000, RZ, 0xc0, !PT ;  /* 0xffff0000201a7812 */ /* 0x000fe200078ec0ff */
[----:B------:R-:W-:Y:S01]  /*153f0*/  FMUL.FTZ R25, R25, R30 ;  /* 0x0000001e19197220 */ /* 0x000fe20000410000 */
[C---:B------:R-:W-:Y:S01]  /*15400*/  SHF.L.U32 R24, R33.reuse, 0x10, RZ ;  /* 0x0000001021187819 */ /* 0x040fe200000006ff */
[----:B------:R-:W-:Y:S01]  /*15410*/  IMAD.U32 R32, R34, 0x10000, RZ ;  /* 0x0001000022207824 */ /* 0x000fe200078e00ff */
        /* <DEDUP_REMOVED lines=20> */
.L_x_1897:
[----:B------:R-:W-:Y:S05]  /*15560*/  BSYNC B0 ;  /* 0x0000000000007941 */ /* 0x000fea0003800000 */
.L_x_1896:
[----:B-----5:R1:W-:Y:S02]  /*15570*/  STS.128 [R242+0x7000], R20 ;  /* 0x00700014f2007388 */ /* 0x0203e40000000c00 */
.L_x_1883:
[----:B------:R-:W-:Y:S05]  /*15580*/  BSYNC B2 ;  /* 0x0000000000027941 */ /* 0x000fea0003800000 */
.L_x_1882:
        /* <DEDUP_REMOVED lines=25> */
[----:B------:R-:W4:Y:S02]  /*15720*/  LD.E.128 R28, desc[UR6][R28.64] ;  /* 0x000000061c1c7980 */ /* 0x000f24000c101d00 */
[----:B------:R-:W-:-:S04]  /*15730*/  IADD3 R17, P1, R13, R3, RZ ;  /* 0x000000030d117210 */ /* 0x000fc80007f3e0ff */
[----:B------:R-:W-:Y:S02]  /*15740*/  LEA.HI.X.SX32 R13, R13, R4, 0x1, P1 ;  /* 0x000000040d0d7211 */ /* 0x000fe400008f0eff */
[----:B---3--:R-:W-:-:S04]  /*15750*/  LEA R32, P1, R17, R40, 0x1 ;  /* 0x0000002811207211 */ /* 0x008fc800078208ff */
[----:B------:R-:W-:-:S06]  /*15760*/  LEA.HI.X R33, R17, R41, R13, 0x1, P1 ;  /* 0x0000002911217211 */ /* 0x000fcc00008f0c0d */
[----:B------:R-:W3:Y:S01]  /*15770*/  LD.E.128 R32, desc[UR6][R32.64] ;  /* 0x0000000620207980 */ /* 0x000ee2000c101d00 */
[C---:B-----5:R-:W-:Y:S01]  /*15780*/  LOP3.LUT R13, R21.reuse, 0xffff0000, RZ, 0xc0, !PT ;  /* 0xffff0000150d7812 */ /* 0x060fe200078ec0ff */
[----:B------:R-:W-:Y:S01]  /*15790*/  IMAD.U32 R37, R21, 0x10000, RZ ;  /* 0x0001000015257824 */ /* 0x000fe200078e00ff */
[C---:B------:R-:W-:Y:S01]  /*157a0*/  SHF.L.U32 R36, R22.reuse, 0x10, RZ ;  /* 0x0000001016247819 */ /* 0x040fe200000006ff */
[C---:B------:R-:W-:Y:S01]  /*157b0*/  IMAD.U32 R43, R23.reuse, 0x10000, RZ ;  /* 0x00010000172b7824 */ /* 0x040fe200078e00ff */
[----:B------:R-:W-:Y:S02]  /*157c0*/  LOP3.LUT R21, R22, 0xffff0000, RZ, 0xc0, !PT ;  /* 0xffff000016157812 */ /* 0x000fe400078ec0ff */
[C---:B------:R-:W-:Y:S02]  /*157d0*/  SHF.L.U32 R17, R20.reuse, 0x10, RZ ;  /* 0x0000001014117819 */ /* 0x040fe400000006ff */
[----:B------:R-:W-:Y:S02]  /*157e0*/  LOP3.LUT R16, R20, 0xffff0000, RZ, 0xc0, !PT ;  /* 0xffff000014107812 */ /* 0x000fe400078ec0ff */
[----:B------:R-:W-:Y:S01]  /*157f0*/  LOP3.LUT R20, R23, 0xffff0000, RZ, 0xc0, !PT ;  /* 0xffff000017147812 */ /* 0x000fe200078ec0ff */
[C---:B--2---:R-:W-:Y:S01]  /*15800*/  IMAD.U32 R22, R25.reuse, 0x10000, RZ ;  /* 0x0001000019167824 */ /* 0x044fe200078e00ff */
[----:B------:R-:W-:-:S02]  /*15810*/  LOP3.LUT R45, R25, 0xffff0000, RZ, 0xc0, !PT ;  /* 0xffff0000192d7812 */ /* 0x000fc400078ec0ff */
[C---:B------:R-:W-:Y:S02]  /*15820*/  SHF.L.U32 R44, R26.reuse, 0x10, RZ ;  /* 0x000000101a2c7819 */ /* 0x040fe400000006ff */
[----:B------:R-:W-:Y:S02]  /*15830*/  LOP3.LUT R25, R26, 0xffff0000, RZ, 0xc0, !PT ;  /* 0xffff00001a197812 */ /* 0x000fe400078ec0ff */
[----:B------:R-:W-:Y:S02]  /*15840*/  SHF.L.U32 R42, R24, 0x10, RZ ;  /* 0x00000010182a7819 */ /* 0x000fe400000006ff */
[C---:B----4-:R-:W-:Y:S02]  /*15850*/  SHF.L.U32 R47, R28.reuse, 0x10, RZ ;  /* 0x000000101c2f7819 */ /* 0x050fe400000006ff */
[----:B------:R-:W-:Y:S02]  /*15860*/  LOP3.LUT R26, R28, 0xffff0000, RZ, 0xc0, !PT ;  /* 0xffff00001c1a7812 */ /* 0x000fe400078ec0ff */
[----:B------:R-:W-:Y:S01]  /*15870*/  LOP3.LUT R28, R30, 0xffff0000, RZ, 0xc0, !PT ;  /* 0xffff00001e1c7812 */ /* 0x000fe200078ec0ff */
[----:B------:R-:W-:Y:S01]  /*15880*/  @!P0 FADD.FTZ R47, -R47, -RZ ;  /* 0x800000ff2f2f8221 */ /* 0x000fe20000010100 */
[----:B------:R-:W-:Y:S01]  /*15890*/  LOP3.LUT R23, R24, 0xffff0000, RZ, 0xc0, !PT ;  /* 0xffff000018177812 */ /* 0x000fe200078ec0ff */
[C---:B------:R-:W-:Y:S01]  /*158a0*/  IMAD.U32 R24, R27.reuse, 0x10000, RZ ;  /* 0x000100001b187824 */ /* 0x040fe200078e00ff */
[----:B------:R-:W-:Y:S01]  /*158b0*/  LOP3.LUT R46, R27, 0xffff0000, RZ, 0xc0, !PT ;  /* 0xffff00001b2e7812 */ /* 0x000fe200078ec0ff */
[C---:B------:R-:W-:Y:S01]  /*158c0*/  IMAD.U32 R27, R29.reuse, 0x10000, RZ ;  /* 0x000100001d1b7824 */ /* 0x040fe200078e00ff */
[----:B------:R-:W-:Y:S01]  /*158d0*/  LOP3.LUT R48, R29, 0xffff0000, RZ, 0xc0, !PT ;  /* 0xffff00001d307812 */ /* 0x000fe200078ec0ff */
[----:B------:R-:W-:Y:S01]  /*158e0*/  @!P0 FADD.FTZ R28, -R28, -RZ ;  /* 0x800000ff1c1c8221 */ /* 0x000fe20000010100 */
[----:B------:R-:W-:Y:S01]  /*158f0*/  SHF.L.U32 R49, R30, 0x10, RZ ;  /* 0x000000101e317819 */ /* 0x000fe200000006ff */
[C---:B------:R-:W-:Y:S01]  /*15900*/  IMAD.U32 R29, R31.reuse, 0x10000, RZ ;  /* 0x000100001f1d7824 */ /* 0x040fe200078e00ff */
[----:B------:R-:W-:Y:S01]  /*15910*/  LOP3.LUT R31, R31, 0xffff0000, RZ, 0xc0, !PT ;  /* 0xffff00001f1f7812 */ /* 0x000fe200078ec0ff */
[----:B------:R-:W-:Y:S01]  /*15920*/  @!P0 FADD.FTZ R26, -R26, -RZ ;  /* 0x800000ff1a1a8221 */ /* 0x000fe20000010100 */
[----:B------:R-:W-:Y:S01]  /*15930*/  @!P0 FADD.FTZ R27, -R27, -RZ ;  /* 0x800000ff1b1b8221 */ /* 0x000fe20000010100 */
[----:B------:R-:W-:Y:S01]  /*15940*/  @!P0 FADD.FTZ R48, -R48, -RZ ;  /* 0x800000ff30308221 */ /* 0x000fe20000010100 */
[----:B------:R-:W-:Y:S01]  /*15950*/  FMUL.FTZ R28, R25, R28 ;  /* 0x0000001c191c7220 */ /* 0x000fe20000410000 */
[----:B---3--:R-:W-:-:S02]  /*15960*/  IMAD.U32 R25, R33, 0x10000, RZ ;  /* 0x0001000021197824 */ /* 0x008fc400078e00ff */
[----:B------:R-:W-:Y:S01]  /*15970*/  @!P0 FADD.FTZ R49, -R49, -RZ ;  /* 0x800000ff31318221 */ /* 0x000fe20000010100 */
[----:B------:R-:W-:Y:S01]  /*15980*/  @!P0 FADD.FTZ R29, -R29, -RZ ;  /* 0x800000ff1d1d8221 */ /* 0x000fe20000010100 */
[----:B------:R-:W-:Y:S01]  /*15990*/  LOP3.LUT R33, R33, 0xffff0000, RZ, 0xc0, !PT ;  /* 0xffff000021217812 */ /* 0x000fe200078ec0ff */
[----:B------:R-:W-:Y:S01]  /*159a0*/  FMUL.FTZ R23, R23, R26 ;  /* 0x0000001a17177220 */ /* 0x000fe20000410000 */
[----:B------:R-:W-:Y:S01]  /*159b0*/  FMUL.FTZ R22, R22, R27 ;  /* 0x0000001b16167220 */ /* 0x000fe20000410000 */
[----:B------:R-:W-:Y:S01]  /*159c0*/  FMUL.FTZ R48, R45, R48 ;  /* 0x000000302d307220 */ /* 0x000fe20000410000 */
[----:B------:R-:W-:Y:S01]  /*159d0*/  @!P0 FADD.FTZ R31, -R31, -RZ ;  /* 0x800000ff1f1f8221 */ /* 0x000fe20000010100 */
[----:B------:R-:W-:Y:S01]  /*159e0*/  SHF.L.U32 R27, R32, 0x10, RZ ;  /* 0x00000010201b7819 */ /* 0x000fe200000006ff */
[----:B------:R-:W-:Y:S01]  /*159f0*/  FMUL.FTZ R49, R44, R49 ;  /* 0x000000312c317220 */ /* 0x000fe20000410000 */
[----:B------:R-:W-:Y:S01]  /*15a00*/  LOP3.LUT R26, R32, 0xffff0000, RZ, 0xc0, !PT ;  /* 0xffff0000201a7812 */ /* 0x000fe200078ec0ff */
[----:B------:R-:W-:Y:S01]  /*15a10*/  FMUL.FTZ R24, R24, R29 ;  /* 0x0000001d18187220 */ /* 0x000fe20000410000 */
[----:B------:R-:W-:Y:S01]  /*15a20*/  SHF.L.U32 R32, R34, 0x10, RZ ;  /* 0x0000001022207819 */ /* 0x000fe200000006ff */
[----:B------:R-:W-:Y:S01]  /*15a30*/  FMUL.FTZ R42, R42, R47 ;  /* 0x0000002f2a2a7220 */ /* 0x000fe20000410000 */
[----:B------:R-:W-:Y:S01]  /*15a40*/  LOP3.LUT R30, R34, 0xffff0000, RZ, 0xc0, !PT ;  /* 0xffff0000221e7812 */ /* 0x000fe200078ec0ff */
[----:B------:R-:W-:Y:S01]  /*15a50*/  FMUL.FTZ R31, R46, R31 ;  /* 0x0000001f2e1f7220 */ /* 0x000fe20000410000 */
[C---:B------:R-:W-:Y:S01]  /*15a60*/  LOP3.LUT R34, R35.reuse, 0xffff0000, RZ, 0xc0, !PT ;  /* 0xffff000023227812 */ /* 0x040fe200078ec0ff */
        /* <DEDUP_REMOVED lines=14> */
.L_x_1901:
[----:B------:R-:W-:Y:S05]  /*15b50*/  BSYNC B0 ;  /* 0x0000000000007941 */ /* 0x000fea0003800000 */
.L_x_1900:
[----:B-----5:R1:W-:Y:S02]  /*15b60*/  STS.128 [R242+0x1800], R20 ;  /* 0x00180014f2007388 */ /* 0x0203e40000000c00 */
.L_x_1899:
[----:B------:R-:W-:Y:S05]  /*15b70*/  BSYNC B1 ;  /* 0x0000000000017941 */ /* 0x000fea0003800000 */
.L_x_1898:
        /* <DEDUP_REMOVED lines=27> */
[C---:B-----5:R-:W-:Y:S01]  /*15d30*/  SHF.L.U32 R16, R20.reuse, 0x10, RZ ;  /* 0x0000001014107819 */ /* 0x060fe200000006ff */
[----:B------:R-:W-:Y:S01]  /*15d40*/  IMAD.U32 R36, R21, 0x10000, RZ ;  /* 0x0001000015247824 */ /* 0x000fe200078e00ff */
[----:B------:R-:W-:Y:S01]  /*15d50*/  LOP3.LUT R13, R20, 0xffff0000, RZ, 0xc0, !PT ;  /* 0xffff0000140d7812 */ /* 0x000fe200078ec0ff */
[----:B------:R-:W-:Y:S01]  /*15d60*/  IMAD.U32 R42, R23, 0x10000, RZ ;  /* 0x00010000172a7824 */ /* 0x000fe200078e00ff */
[----:B------:R-:W-:Y:S02]  /*15d70*/  LOP3.LUT R12, R21, 0xffff0000, RZ, 0xc0, !PT ;  /* 0xffff0000150c7812 */ /* 0x000fe400078ec0ff */
[----:B------:R-:W-:Y:S02]  /*15d80*/  LOP3.LUT R17, R23, 0xffff0000, RZ, 0xc0, !PT ;  /* 0xffff000017117812 */ /* 0x000fe400078ec0ff */
[C---:B------:R-:W-:Y:S02]  /*15d90*/  SHF.L.U32 R21, R22.reuse, 0x10, RZ ;  /* 0x0000001016157819 */ /* 0x040fe400000006ff */
[----:B------:R-:W-:-:S02]  /*15da0*/  LOP3.LUT R20, R22, 0xffff0000, RZ, 0xc0, !PT ;  /* 0xffff000016147812 */ /* 0x000fc400078ec0ff */
[C---:B--2---:R-:W-:Y:S01]  /*15db0*/  SHF.L.U32 R37, R24.reuse, 0x10, RZ ;  /* 0x0000001018257819 */ /* 0x044fe200000006ff */
[----:B------:R-:W-:Y:S01]  /*15dc0*/  IMAD.U32 R22, R25, 0x10000, RZ ;  /* 0x0001000019167824 */ /* 0x000fe200078e00ff */
[----:B------:R-:W-:Y:S01]  /*15dd0*/  LOP3.LUT R23, R24, 0xffff0000, RZ, 0xc0, !PT ;  /* 0xffff000018177812 */ /* 0x000fe200078ec0ff */
[----:B------:R-:W-:Y:S01]  /*15de0*/  IMAD.U32 R24, R27, 0x10000, RZ ;  /* 0x000100001b187824 */ /* 0x000fe200078e00ff */
[----:B------:R-:W-:Y:S02]  /*15df0*/  LOP3.LUT R44, R25, 0xffff0000, RZ, 0xc0, !PT ;  /* 0xffff0000192c7812 */ /* 0x000fe400078ec0ff */
[----:B------:R-:W-:Y:S02]  /*15e00*/  LOP3.LUT R45, R27, 0xffff0000, RZ, 0xc0, !PT ;  /* 0xffff00001b2d7812 */ /* 0x000fe400078ec0ff */
[C---:B------:R-:W-:Y:S01]  /*15e10*/  SHF.L.U32 R43, R26.reuse, 0x10, RZ ;  /* 0x000000101a2b7819 */ /* 0x040fe200000006ff */
[----:B----4-:R-:W-:Y:S01]  /*15e20*/  IMAD.U32 R27, R29, 0x10000, RZ ;  /* 0x000100001d1b7824 */ /* 0x010fe200078e00ff */
[----:B------:R-:W-:-:S02]  /*15e30*/  LOP3.LUT R25, R26, 0xffff0000, RZ, 0xc0, !PT ;  /* 0xffff00001a197812 */ /* 0x000fc400078ec0ff */
[C---:B------:R-:W-:Y:S01]  /*15e40*/  LOP3.LUT R26, R28.reuse, 0xffff0000, RZ, 0xc0, !PT ;  /* 0xffff00001c1a7812 */ /* 0x040fe200078ec0ff */
[----:B------:R-:W-:Y:S01]  /*15e50*/  @!P0 FADD.FTZ R27, -R27, -RZ ;  /* 0x800000ff1b1b8221 */ /* 0x000fe20000010100 */
[----:B------:R-:W-:Y:S01]  /*15e60*/  LOP3.LUT R47, R29, 0xffff0000, RZ, 0xc0, !PT ;  /* 0xffff00001d2f7812 */ /* 0x000fe200078ec0ff */
[----:B------:R-:W-:Y:S01]  /*15e70*/  IMAD.U32 R29, R31, 0x10000, RZ ;  /* 0x000100001f1d7824 */ /* 0x000fe200078e00ff */
[----:B------:R-:W-:Y:S01]  /*15e80*/  SHF.L.U32 R46, R28, 0x10, RZ ;  /* 0x000000101c2e7819 */ /* 0x000fe200000006ff */
[----:B------:R-:W-:Y:S01]  /*15e90*/  @!P0 FADD.FTZ R26, -R26, -RZ ;  /* 0x800000ff1a1a8221 */ /* 0x000fe20000010100 */
[C---:B------:R-:W-:Y:S01]  /*15ea0*/  SHF.L.U32 R48, R30.reuse, 0x10, RZ ;  /* 0x000000101e307819 */ /* 0x040fe200000006ff */
[----:B------:R-:W-:Y:S01]  /*15eb0*/  @!P0 FADD.FTZ R29, -R29, -RZ ;  /* 0x800000ff1d1d8221 */ /* 0x000fe20000010100 */
[----:B------:R-:W-:Y:S01]  /*15ec0*/  LOP3.LUT R28, R30, 0xffff0000, RZ, 0xc0, !PT ;  /* 0xffff00001e1c7812 */ /* 0x000fe200078ec0ff */
[----:B------:R-:W-:Y:S01]  /*15ed0*/  @!P0 FADD.FTZ R47, -R47, -RZ ;  /* 0x800000ff2f2f8221 */ /* 0x000fe20000010100 */
[----:B------:R-:W-:Y:S01]  /*15ee0*/  LOP3.LUT R30, R31, 0xffff0000, RZ, 0xc0, !PT ;  /* 0xffff00001f1e7812 */ /* 0x000fe200078ec0ff */
[----:B------:R-:W-:Y:S01]  /*15ef0*/  FMUL.FTZ R27, R22, R27 ;  /* 0x0000001b161b7220 */ /* 0x000fe20000410000 */
[----:B------:R-:W-:Y:S01]  /*15f00*/  @!P0 FADD.FTZ R46, -R46, -RZ ;  /* 0x800000ff2e2e8221 */ /* 0x000fe20000010100 */
[----:B------:R-:W-:Y:S01]  /*15f10*/  @!P0 FADD.FTZ R48, -R48, -RZ ;  /* 0x800000ff30308221 */ /* 0x000fe20000010100 */
[----:B------:R-:W-:Y:S01]  /*15f20*/  @!P0 FADD.FTZ R28, -R28, -RZ ;  /* 0x800000ff1c1c8221 */ /* 0x000fe20000010100 */
[----:B---3--:R-:W-:-:S02]  /*15f30*/  IMAD.U32 R22, R33, 0x10000, RZ ;  /* 0x0001000021167824 */ /* 0x008fc400078e00ff */
[----:B------:R-:W-:Y:S01]  /*15f40*/  FMUL.FTZ R26, R23, R26 ;  /* 0x0000001a171a7220 */ /* 0x000fe20000410000 */
[----:B------:R-:W-:Y:S01]  /*15f50*/  FMUL.FTZ R29, R24, R29 ;  /* 0x0000001d181d7220 */ /* 0x000fe20000410000 */
[----:B------:R-:W-:Y:S01]  /*15f60*/  LOP3.LUT R33, R33, 0xffff0000, RZ, 0xc0, !PT ;  /* 0xffff000021217812 */ /* 0x000fe200078ec0ff */
[----:B------:R-:W-:Y:S01]  /*15f70*/  FMUL.FTZ R47, R44, R47 ;  /* 0x0000002f2c2f7220 */ /* 0x000fe20000410000 */
[C---:B------:R-:W-:Y:S01]  /*15f80*/  SHF.L.U32 R24, R32.reuse, 0x10, RZ ;  /* 0x0000001020187819 */ /* 0x040fe200000006ff */
[----:B------:R-:W-:Y:S01]  /*15f90*/  FMUL.FTZ R37, R37, R46 ;  /* 0x0000002e25257220 */ /* 0x000fe20000410000 */
[----:B------:R-:W-:Y:S01]  /*15fa0*/  LOP3.LUT R23, R32, 0xffff0000, RZ, 0xc0, !PT ;  /* 0xffff000020177812 */ /* 0x000fe200078ec0ff */
[----:B------:R-:W-:Y:S01]  /*15fb0*/  @!P0 FADD.FTZ R30, -R30, -RZ ;  /* 0x800000ff1e1e8221 */ /* 0x000fe20000010100 */
[C---:B------:R-:W-:Y:S01]  /*15fc0*/  SHF.L.U32 R32, R34.reuse, 0x10, RZ ;  /* 0x0000001022207819 */ /* 0x040fe200000006ff */
[----:B------:R-:W-:Y:S01]  /*15fd0*/  FMUL.FTZ R48, R43, R48 ;  /* 0x000000302b307220 */ /* 0x000fe20000410000 */
[----:B------:R-:W-:Y:S01]  /*15fe0*/  LOP3.LUT R31, R34, 0xffff0000, RZ, 0xc0, !PT ;  /* 0xffff0000221f7812 */ /* 0x000fe200078ec0ff */
[----:B------:R-:W-:Y:S01]  /*15ff0*/  FMUL.FTZ R25, R25, R28 ;  /* 0x0000001c19197220 */ /* 0x000fe20000410000 */
[----:B------:R-:W-:Y:S01]  /*16000*/  FFMA.FTZ R22, R36, R22, R27 ;  /* 0x0000001624167223 */ /* 0x000fe2000001001b */
[----:B------:R-:W-:Y:S01]  /*16010*/  FFMA.FTZ R33, R12, R33, R47 ;  /* 0x000000210c217223 */ /* 0x000fe2000001002f */
[----:B------:R-:W-:Y:S01]  /*16020*/  LOP3.LUT R34, R35, 0xffff0000, RZ, 0xc0, !PT ;  /* 0xffff000023227812 */ /* 0x000fe200078ec0ff */
[----:B------:R-:W-:Y:S01]  /*16030*/  FMUL.FTZ R30, R45, R30 ;  /* 0x0000001e2d1e7220 */ /* 0x000fe20000410000 */
[----:B------:R-:W-:-:S02]  /*16040*/  IMAD.U32 R28, R35, 0x10000, RZ ;  /* 0x00010000231c7824 */ /* 0x000fc400078e00ff */
[----:B------:R-:W-:Y:S01]  /*16050*/  FFMA.FTZ R16, R16, R24, R37 ;  /* 0x0000001810107223 */ /* 0x000fe20000010025 */
[----:B------:R-:W-:Y:S01]  /*16060*/  FFMA.FTZ R13, R13, R23, R26 ;  /* 0x000000170d0d7223 */ /* 0x000fe2000001001a */
[----:B------:R-:W-:Y:S01]  /*16070*/  FFMA.FTZ R21, R21, R32, R48 ;  /* 0x0000002015157223 */ /* 0x000fe20000010030 */
[----:B------:R-:W-:Y:S01]  /*16080*/  FFMA.FTZ R20, R20, R31, R25 ;  /* 0x0000001f14147223 */ /* 0x000fe20000010019 */
[----:B------:R-:W-:Y:S01]  /*16090*/  F2FP.BF16.F32.PACK_AB R22, R33, R22 ;  /* 0x000000162116723e */ /* 0x000fe200000010ff */
[----:B------:R-:W-:Y:S01]  /*160a0*/  FFMA.FTZ R28, R42, R28, R29 ;  /* 0x0000001c2a1c7223 */ /* 0x000fe2000001001d */
[----:B------:R-:W-:Y:S01]  /*160b0*/  FFMA.FTZ R17, R17, R34, R30 ;  /* 0x0000002211117223 */ /* 0x000fe2000001001e */
[----:B------:R-:W-:Y:S02]  /*160c0*/  F2FP.BF16.F32.PACK_AB R13, R13, R16 ;  /* 0x000000100d0d723e */ /* 0x000fe400000010ff */
[----:B------:R-:W-:Y:S01]  /*160d0*/  F2FP.BF16.F32.PACK_AB R12, R20, R21 ;  /* 0x00000015140c723e */ /* 0x000fe200000010ff */
[----:B------:R-:W-:Y:S01]  /*160e0*/  IMAD.MOV.U32 R21, RZ, RZ, R22 ;  /* 0x000000ffff157224 */ /* 0x000fe200078e0016 */
[----:B------:R-:W-:-:S02]  /*160f0*/  F2FP.BF16.F32.PACK_AB R23, R17, R28 ;  /* 0x0000001c1117723e */ /* 0x000fc400000010ff */
[----:B------:R-:W-:Y:S02]  /*16100*/  MOV R20, R13 ;  /* 0x0000000d00147202 */ /* 0x000fe40000000f00 */
[----:B------:R-:W-:Y:S02]  /*16110*/  MOV R22, R12 ;  /* 0x0000000c00167202 */ /* 0x000fe40000000f00 */
.L_x_1905:
[----:B------:R-:W-:Y:S05]  /*16120*/  BSYNC B0 ;  /* 0x0000000000007941 */ /* 0x000fea0003800000 */
.L_x_1904:
[----:B-----5:R1:W-:Y:S02]  /*16130*/  STS.128 [R242+0x3800], R20 ;  /* 0x00380014f2007388 */ /* 0x0203e40000000c00 */
.L_x_1903:
[----:B------:R-:W-:Y:S05]  /*16140*/  BSYNC B1 ;  /* 0x0000000000017941 */ /* 0x000fea0003800000 */
.L_x_1902:
        /* <DEDUP_REMOVED lines=44> */
[----:B------:R-:W-:-:S02]  /*16410*/  LOP3.LUT R26, R28, 0xffff0000, RZ, 0xc0, !PT ;  /* 0xffff00001c1a7812 */ /* 0x000fc400078ec0ff */
[----:B------:R-:W-:Y:S01]  /*16420*/  SHF.L.U32 R45, R28, 0x10, RZ ;  /* 0x000000101c2d7819 */ /* 0x000fe200000006ff */
[----:B------:R-:W-:Y:S01]  /*16430*/  @!P0 FADD.FTZ R27, -R27, -RZ ;  /* 0x800000ff1b1b8221 */ /* 0x000fe20000010100 */
[----:B------:R-:W-:Y:S01]  /*16440*/  LOP3.LUT R28, R30, 0xffff0000, RZ, 0xc0, !PT ;  /* 0xffff00001e1c7812 */ /* 0x000fe200078ec0ff */
[----:B------:R-:W-:Y:S01]  /*16450*/  @!P0 FADD.FTZ R26, -R26, -RZ ;  /* 0x800000ff1a1a8221 */ /* 0x000fe20000010100 */
[----:B------:R-:W-:Y:S01]  /*16460*/  LOP3.LUT R46, R29, 0xffff0000, RZ, 0xc0, !PT ;  /* 0xffff00001d2e7812 */ /* 0x000fe200078ec0ff */
[----:B------:R-:W-:Y:S01]  /*16470*/  IMAD.U32 R29, R31, 0x10000, RZ ;  /* 0x000100001f1d7824 */ /* 0x000fe200078e00ff */
[----:B------:R-:W-:Y:S01]  /*16480*/  SHF.L.U32 R47, R30, 0x10, RZ ;  /* 0x000000101e2f7819 */ /* 0x000fe200000006ff */
[----:B------:R-:W-:Y:S01]  /*16490*/  @!P0 FADD.FTZ R45, -R45, -RZ ;  /* 0x800000ff2d2d8221 */ /* 0x000fe20000010100 */
[----:B------:R-:W-:Y:S01]  /*164a0*/  LOP3.LUT R31, R31, 0xffff0000, RZ, 0xc0, !PT ;  /* 0xffff00001f1f7812 */ /* 0x000fe200078ec0ff */
[----:B------:R-:W-:Y:S01]  /*164b0*/  @!P0 FADD.FTZ R28, -R28, -RZ ;  /* 0x800000ff1c1c8221 */ /* 0x000fe20000010100 */
[----:B------:R-:W-:Y:S01]  /*164c0*/  FMUL.FTZ R23, R23, R26 ;  /* 0x0000001a17177220 */ /* 0x000fe20000410000 */
[----:B------:R-:W-:Y:S01]  /*164d0*/  FMUL.FTZ R22, R22, R27 ;  /* 0x0000001b16167220 */ /* 0x000fe20000410000 */
[----:B------:R-:W-:Y:S01]  /*164e0*/  @!P0 FADD.FTZ R47, -R47, -RZ ;  /* 0x800000ff2f2f8221 */ /* 0x000fe20000010100 */
[----:B------:R-:W-:Y:S01]  /*164f0*/  @!P0 FADD.FTZ R29, -R29, -RZ ;  /* 0x800000ff1d1d8221 */ /* 0x000fe20000010100 */
[----:B---3--:R-:W-:Y:S01]  /*16500*/  SHF.L.U32 R27, R32, 0x10, RZ ;  /* 0x00000010201b7819 */ /* 0x008fe200000006ff */
[----:B------:R-:W-:Y:S01]  /*16510*/  @!P0 FADD.FTZ R46, -R46, -RZ ;  /* 0x800000ff2e2e8221 */ /* 0x000fe20000010100 */
[----:B------:R-:W-:Y:S01]  /*16520*/  LOP3.LUT R26, R32, 0xffff0000, RZ, 0xc0, !PT ;  /* 0xffff0000201a7812 */ /* 0x000fe200078ec0ff */
[----:B------:R-:W-:Y:S01]  /*16530*/  FMUL.FTZ R36, R36, R45 ;  /* 0x0000002d24247220 */ /* 0x000fe20000410000 */
[----:B------:R-:W-:Y:S01]  /*16540*/  @!P0 FADD.FTZ R31, -R31, -RZ ;  /* 0x800000ff1f1f8221 */ /* 0x000fe20000010100 */
[----:B------:R-:W-:Y:S01]  /*16550*/  FMUL.FTZ R28, R25, R28 ;  /* 0x0000001c191c7220 */ /* 0x000fe20000410000 */
[C---:B------:R-:W-:Y:S01]  /*16560*/  IMAD.U32 R25, R33.reuse, 0x10000, RZ ;  /* 0x0001000021197824 */ /* 0x040fe200078e00ff */
[----:B------:R-:W-:Y:S01]  /*16570*/  SHF.L.U32 R32, R34, 0x10, RZ ;  /* 0x0000001022207819 */ /* 0x000fe200000006ff */
[----:B------:R-:W-:Y:S01]  /*16580*/  FMUL.FTZ R47, R42, R47 ;  /* 0x0000002f2a2f7220 */ /* 0x000fe20000410000 */
[----:B------:R-:W-:Y:S01]  /*16590*/  LOP3.LUT R30, R34, 0xffff0000, RZ, 0xc0, !PT ;  /* 0xffff0000221e7812 */ /* 0x000fe200078ec0ff */
[----:B------:R-:W-:Y:S01]  /*165a0*/  FMUL.FTZ R24, R24, R29 ;  /* 0x0000001d18187220 */ /* 0x000fe20000410000 */
[----:B------:R-:W-:Y:S01]  /*165b0*/  LOP3.LUT R33, R33, 0xffff0000, RZ, 0xc0, !PT ;  /* 0xffff000021217812 */ /* 0x000fe200078ec0ff */
[----:B------:R-:W-:Y:S01]  /*165c0*/  FMUL.FTZ R46, R43, R46 ;  /* 0x0000002e2b2e7220 */ /* 0x000fe20000410000 */
[C---:B------:R-:W-:Y:S01]  /*165d0*/  LOP3.LUT R34, R35.reuse, 0xffff0000, RZ, 0xc0, !PT ;  /* 0xffff000023227812 */ /* 0x040fe200078ec0ff */
        /* <DEDUP_REMOVED lines=15> */
.L_x_1909:
[----:B------:R-:W-:Y:S05]  /*166d0*/  BSYNC B0 ;  /* 0x0000000000007941 */ /* 0x000fea0003800000 */
.L_x_1908:
[----:B-----5:R1:W-:Y:S02]  /*166e0*/  STS.128 [R242+0x5800], R20 ;  /* 0x00580014f2007388 */ /* 0x0203e40000000c00 */
.L_x_1907:
[----:B------:R-:W-:Y:S05]  /*166f0*/  BSYNC B1 ;  /* 0x0000000000017941 */ /* 0x000fea0003800000 */
.L_x_1906:
        /* <DEDUP_REMOVED lines=18> */
[C---:B------:R-:W-:Y:S01]  /*16820*/  LEA R24, P1, R7.reuse, R38, 0x1 ;  /* 0x0000002607187211 */ /* 0x040fe200078208ff */
[----:B-1----:R-:W2:Y:S03]  /*16830*/  LD.E.128 R12, desc[UR6][R12.64] ;  /* 0x000000060c0c7980 */ /* 0x002ea6000c101d00 */
        /* <DEDUP_REMOVED lines=23> */
[----:B---3--:R-:W-:Y:S01]  /*169b0*/  LOP3.LUT R32, R15, 0xffff0000, RZ, 0xc0, !PT ;  /* 0xffff00000f207812 */ /* 0x008fe200078ec0ff */
[----:B----4-:R-:W-:Y:S01]  /*169c0*/  IMAD.U32 R23, R24, 0x10000, RZ ;  /* 0x0001000018177824 */ /* 0x010fe200078e00ff */
[----:B------:R-:W-:Y:S01]  /*169d0*/  LOP3.LUT R13, R14, 0xffff0000, RZ, 0xc0, !PT ;  /* 0xffff00000e0d7812 */ /* 0x000fe200078ec0ff */
[----:B------:R-:W-:Y:S01]  /*169e0*/  IMAD.U32 R34, R26, 0x10000, RZ ;  /* 0x000100001a227824 */ /* 0x000fe200078e00ff */
        /* <DEDUP_REMOVED lines=42> */
.L_x_1911:
[----:B------:R-:W-:Y:S05]  /*16c90*/  BSYNC B0 ;  /* 0x0000000000007941 */ /* 0x000fea0003800000 */
.L_x_1910:
[----:B-----5:R1:W-:Y:S01]  /*16ca0*/  STS.128 [R242+0x7800], R20 ;  /* 0x00780014f2007388 */ /* 0x0203e20000000c00 */
[----:B------:R-:W-:Y:S05]  /*16cb0*/  BRA `(.L_x_1835) ;  /* 0x0000000800547947 */ /* 0x000fea0003800000 */
.L_x_1785:
[----:B------:R-:W-:Y:S01]  /*16cc0*/  IMAD.IADD R79, R240, 0x1, -R79 ;  /* 0x00000001f04f7824 */ /* 0x000fe200078e0a4f */
[----:B------:R-:W-:Y:S01]  /*16cd0*/  BSSY B0, `(.L_x_1912) ;  /* 0x0000029000007945 */ /* 0x000fe20003800000 */
[C---:B------:R-:W-:Y:S01]  /*16ce0*/  VIADD R0, R184.reuse, 0x10 ;  /* 0x00000010b8007836 */ /* 0x040fe20000000000 */
[----:B------:R-:W-:Y:S01]  /*16cf0*/  ISETP.GE.AND P2, PT, R11, R77, PT ;  /* 0x0000004d0b00720c */ /* 0x000fe20003f46270 */
        /* <DEDUP_REMOVED lines=38> */
.L_x_1913:
[----:B------:R-:W-:Y:S05]  /*16f60*/  BSYNC B0 ;  /* 0x0000000000007941 */ /* 0x000fea0003800000 */
.L_x_1912:
        /* <DEDUP_REMOVED lines=35> */
.L_x_1915:
[----:B------:R-:W-:Y:S05]  /*171a0*/  BSYNC B0 ;  /* 0x0000000000007941 */ /* 0x000fea0003800000 */
.L_x_1914:
[----:B------:R-:W-:Y:S04]  /*171b0*/  BSSY B0, `(.L_x_1916) ;  /* 0x0000022000007945 */ /* 0x000fe80003800000 */
[----:B------:R-:W-:Y:S05]  /*171c0*/  @P5 BRA `(.L_x_1917) ;  /* 0x0000000000805947 */ /* 0x000fea0003800000 */
[----:B------:R-:W-:Y:S02]  /*171d0*/  ISETP.GE.AND P5, PT, R16, R77, PT ;  /* 0x0000004d1000720c */ /* 0x000fe40003fa6270 */
[----:B------:R-:W-:-:S04]  /*171e0*/  LEA R5, P3, R194, R190, 0x5 ;  /* 0x000000bec2057211 */ /* 0x000fc800078628ff */
[----:B----4-:R-:W-:Y:S02]  /*171f0*/  LEA.HI.X R3, R194, R193, R195, 0x5, P3 ;  /* 0x000000c1c2037211 */ /* 0x010fe400018f2cc3 */
[----:B-1-3-5:R-:W-:-:S04]  /*17200*/  @!P0 LEA R12, P4, R5, R196, 0x1 ;  /* 0x000000c4050c8211 */ /* 0x02afc800078808ff */
        /* <DEDUP_REMOVED lines=28> */
.L_x_1917:
[----:B------:R-:W-:Y:S05]  /*173d0*/  BSYNC B0 ;  /* 0x0000000000007941 */ /* 0x000fea0003800000 */
.L_x_1916:
[----:B------:R-:W-:Y:S05]  /*173e0*/  @P6 BRA `(.L_x_1835) ;  /* 0x0000000000886947 */ /* 0x000fea0003800000 */
[----:B------:R-:W-:Y:S01]  /*173f0*/  ISETP.GE.AND P5, PT, R16, R77, PT ;  /* 0x0000004d1000720c */ /* 0x000fe20003fa6270 */
[----:B------:R-:W-:Y:S02]  /*17400*/  IMAD.MOV.U32 R191, RZ, RZ, R193 ;  /* 0x000000ffffbf7224 */ /* 0x000fe400078e00c1 */
[----:B--2-4-:R-:W-:Y:S02]  /*17410*/  IMAD R2, R195, 0x30, RZ ;  /* 0x00000030c3027824 */ /* 0x014fe400078e02ff */
[----:B------:R-:W-:-:S04]  /*17420*/  IMAD.WIDE.U32 R194, R194, 0x30, R190 ;  /* 0x00000030c2c27825 */ /* 0x000fc800078e00be */
[----:B------:R-:W-:Y:S01]  /*17430*/  IMAD.IADD R3, R2, 0x1, R195 ;  /* 0x0000000102037824 */ /* 0x000fe200078e02c3 */
[CC--:B-1-3-5:R-:W-:Y:S02]  /*17440*/  @!P0 LEA R10, P4, R194.reuse, R196.reuse, 0x1 ;  /* 0x000000c4c20a8211 */ /* 0x0eafe400078808ff */
        /* <DEDUP_REMOVED lines=28> */
.L_x_1835:
[----:B------:R-:W-:Y:S05]  /*17610*/  BSYNC B3 ;  /* 0x0000000000037941 */ /* 0x000fea0003800000 */
.L_x_1784:
[----:B--2-4-:R-:W-:Y:S01]  /*17620*/  VIADD R2, R166, 0xffffffff ;  /* 0xffffffffa6027836 */ /* 0x014fe20000000000 */
[----:B------:R-:W-:Y:S01]  /*17630*/  BSSY B0, `(.L_x_1918) ;  /* 0x0000024000007945 */ /* 0x000fe20003800000 */
[----:B------:R-:W-:Y:S02]  /*17640*/  LOP3.LUT R246, R75, 0xff, RZ, 0xc0, !PT ;  /* 0x000000ff4bf67812 */ /* 0x000fe400078ec0ff */
[----:B------:R-:W-:-:S04]  /*17650*/  IMAD.SHL.U32 R3, R2, 0x40, RZ ;  /* 0x0000004002037824 */ /* 0x000fc800078e00ff */
[----:B-1----:R-:W-:-:S05]  /*17660*/  IMAD.IADD R5, R70, 0x1, -R3 ;  /* 0x0000000146057824 */ /* 0x002fca00078e0a03 */
        /* <DEDUP_REMOVED lines=8> */
[----:B---3--:R-:W-:Y:S01]  /*176f0*/  @P1 IMAD.MOV.U32 R12, RZ, RZ, R236 ;  /* 0x000000ffff0c1224 */ /* 0x008fe200078e00ec */
        /* <DEDUP_REMOVED lines=23> */
.L_x_1919:
[----:B------:R-:W-:Y:S05]  /*17870*/  BSYNC B0 ;  /* 0x0000000000007941 */ /* 0x000fea0003800000 */
.L_x_1918:
[----:B------:R-:W-:Y:S04]  /*17880*/  BSSY B0, `(.L_x_1920) ;  /* 0x0000025000007945 */ /* 0x000fe80003800000 */
[----:B------:R-:W-:Y:S05]  /*17890*/  @P5 BRA `(.L_x_1921) ;  /* 0x00000000008c5947 */ /* 0x000fea0003800000 */
[C---:B------:R-:W-:Y:S02]  /*178a0*/  LOP3.LUT R4, R246.reuse, 0x1, RZ, 0xc0, !PT ;  /* 0x00000001f6047812 */ /* 0x040fe400078ec0ff */
[----:B------:R-:W-:Y:S02]  /*178b0*/  LOP3.LUT P5, RZ, R246, 0x2, RZ, 0xc0, !PT ;  /* 0x00000002f6ff7812 */ /* 0x000fe400078ac0ff */
[----:B------:R-:W-:Y:S02]  /*178c0*/  ISETP.NE.U32.AND P6, PT, R4, 0x1, PT ;  /* 0x000000010400780c */ /* 0x000fe40003fc5070 */
[----:B------:R-:W-:Y:S02]  /*178d0*/  LOP3.LUT P3, RZ, R246, 0x4, RZ, 0xc0, !PT ;  /* 0x00000004f6ff7812 */ /* 0x000fe4000786c0ff */
[----:B-----5:R-:W-:-:S05]  /*178e0*/  IADD3 R9, P1, R233, R176, RZ ;  /* 0x000000b0e9097210 */ /* 0x020fca0007f3e0ff */
[----:B------:R-:W-:Y:S02]  /*178f0*/  IMAD.X R7, R234, 0x1, R175, P1 ;  /* 0x00000001ea077824 */ /* 0x000fe400008e06af */
[----:B---3--:R-:W-:Y:S02]  /*17900*/  @P5 LEA R14, P1, R9, R178, 0x1 ;  /* 0x000000b2090e5211 */ /* 0x008fe400078208ff */
[----:B------:R-:W-:Y:S02]  /*17910*/  @!P6 LEA R16, P2, R233, R236, 0x1 ;  /* 0x000000ece910e211 */ /* 0x000fe400078408ff */
[----:B------:R-:W-:Y:S02]  /*17920*/  @P5 LEA.HI.X R15, R9, R179, R7, 0x1, P1 ;  /* 0x000000b3090f5211 */ /* 0x000fe400008f0c07 */
[----:B------:R-:W-:Y:S02]  /*17930*/  @!P6 LEA.HI.X R17, R233, R237, R234, 0x1, P2 ;  /* 0x000000ede911e211 */ /* 0x000fe400010f0cea */
[----:B------:R-:W-:-:S02]  /*17940*/  LOP3.LUT P2, RZ, R246, 0x8, RZ, 0xc0, !PT ;  /* 0x00000008f6ff7812 */ /* 0x000fc4000784c0ff */
[CC--:B-1----:R-:W-:Y:S01]  /*17950*/  @P3 LEA R12, P1, R9.reuse, R178.reuse, 0x1 ;  /* 0x000000b2090c3211 */ /* 0x0c2fe200078208ff */
        /* <DEDUP_REMOVED lines=23> */
.L_x_1921:
[----:B------:R-:W-:Y:S05]  /*17ad0*/  BSYNC B0 ;  /* 0x0000000000007941 */ /* 0x000fea0003800000 */
.L_x_1920:
        /* <DEDUP_REMOVED lines=9> */
[----:B-----5:R-:W-:-:S05]  /*17b70*/  LEA R9, P1, R64, R176, 0x5 ;  /* 0x000000b040097211 */ /* 0x020fca00078228ff */
[----:B-123--:R-:W-:-:S04]  /*17b80*/  @!P6 LEA R10, P3, R4, R236, 0x1 ;  /* 0x000000ec040ae211 */ /* 0x00efc800078608ff */
        /* <DEDUP_REMOVED lines=28> */
.L_x_1923:
[----:B------:R-:W-:Y:S05]  /*17d50*/  BSYNC B0 ;  /* 0x0000000000007941 */ /* 0x000fea0003800000 */
.L_x_1922:
        /* <DEDUP_REMOVED lines=8> */
[----:B-1234-:R-:W-:-:S04]  /*17de0*/  IMAD.WIDE.U32 R10, R64, 0x30, R174 ;  /* 0x00000030400a7825 */ /* 0x01efc800078e00ae */
[----:B------:R-:W-:-:S04]  /*17df0*/  IMAD.IADD R7, R11, 0x1, R4 ;  /* 0x000000010b077824 */ /* 0x000fc800078e0204 */
        /* <DEDUP_REMOVED lines=31> */
.L_x_1926:
[----:B------:R2:W-:Y:S02]  /*17ff0*/  STS.128 [R242+0xf800], RZ ;  /* 0x00f800fff2007388 */ /* 0x0005e40000000c00 */
.L_x_1925:
[----:B------:R-:W-:Y:S05]  /*18000*/  BSYNC B0 ;  /* 0x0000000000007941 */ /* 0x000fea0003800000 */
.L_x_1924:
        /* <DEDUP_REMOVED lines=40> */
.L_x_1928:
[----:B------:R-:W-:Y:S05]  /*18290*/  BSYNC B0 ;  /* 0x0000000000007941 */ /* 0x000fea0003800000 */
.L_x_1927:
        /* <DEDUP_REMOVED lines=10> */
[----:B-1----:R-:W-:-:S05]  /*18340*/  IADD3 R7, P1, R231, R180, RZ ;  /* 0x000000b4e7077210 */ /* 0x002fca0007f3e0ff */
[----:B------:R-:W-:Y:S02]  /*18350*/  IMAD.X R5, R232, 0x1, R183, P1 ;  /* 0x00000001e8057824 */ /* 0x000fe400008e06b7 */
[----:B--234-:R-:W-:Y:S02]  /*18360*/  @P5 LEA R10, P1, R7, R186, 0x1 ;  /* 0x000000ba070a5211 */ /* 0x01cfe400078208ff */
[----:B------:R-:W-:Y:S02]  /*18370*/  @!P6 LEA R12, P2, R231, R188, 0x1 ;  /* 0x000000bce70ce211 */ /* 0x000fe400078408ff */
        /* <DEDUP_REMOVED lines=8> */
[C---:B-----5:R-:W-:Y:S01]  /*18400*/  @P3 LEA.HI.X R9, R7.reuse, R187, R5, 0x1, P1 ;  /* 0x000000bb07093211 */ /* 0x060fe200008f0c05 */
        /* <DEDUP_REMOVED lines=18> */
.L_x_1930:
[----:B------:R-:W-:Y:S05]  /*18530*/  BSYNC B0 ;  /* 0x0000000000007941 */ /* 0x000fea0003800000 */
.L_x_1929:
        /* <DEDUP_REMOVED lines=12> */
[----:B-1----:R-:W-:-:S02]  /*18600*/  SHF.L.U64.HI R4, R66, 0x5, R67 ;  /* 0x0000000542047819 */ /* 0x002fc40000010243 */
[----:B------:R-:W-:-:S05]  /*18610*/  LEA R5, P1, R66, R180, 0x5 ;  /* 0x000000b442057211 */ /* 0x000fca00078228ff */
[----:B------:R-:W-:-:S04]  /*18620*/  @!P6 LEA R6, P3, R0, R188, 0x1 ;  /* 0x000000bc0006e211 */ /* 0x000fc800078608ff */
[----:B------:R-:W-:Y:S02]  /*18630*/  @!P6 LEA.HI.X R7, R0, R189, R4, 0x1, P3 ;  /* 0x000000bd0007e211 */ /* 0x000fe400018f0c04 */
[----:B------:R-:W-:Y:S02]  /*18640*/  LEA.HI.X R0, R66, R183, R67, 0x5, P1 ;  /* 0x000000b742007211 */ /* 0x000fe400008f2c43 */
[CC--:B--234-:R-:W-:Y:S01]  /*18650*/  @P5 LEA R10, P1, R5.reuse, R186.reuse, 0x1 ;  /* 0x000000ba050a5211 */ /* 0x0dcfe200078208ff */
        /* <DEDUP_REMOVED lines=8> */
[CCC-:B-----5:R-:W-:Y:S01]  /*186e0*/  @P4 LEA.HI.X R9, R5.reuse, R187.reuse, R0.reuse, 0x1, P3 ;  /* 0x000000bb05094211 */ /* 0x1e0fe200018f0c00 */
        /* <DEDUP_REMOVED lines=16> */
.L_x_1932:
[----:B------:R-:W-:Y:S05]  /*187f0*/  BSYNC B0 ;  /* 0x0000000000007941 */ /* 0x000fea0003800000 */
.L_x_1931:
[----:B------:R2:W-:Y:S01]  /*18800*/  @P0 STS.128 [R242+0x11800], RZ ;  /* 0x011800fff2000388 */ /* 0x0005e20000000c00 */
[----:B-1----:R-:W-:Y:S01]  /*18810*/  SHF.R.S32.HI R5, RZ, 0x1f, R68 ;  /* 0x0000001fff057819 */ /* 0x002fe20000011444 */
        /* <DEDUP_REMOVED lines=15> */
[-C--:B--234-:R-:W-:Y:S02]  /*18910*/  @P2 LEA R12, P4, R182, R186.reuse, 0x1 ;  /* 0x000000bab60c2211 */ /* 0x09cfe400078808ff */
[----:B-----5:R-:W-:Y:S02]  /*18920*/  @!P3 IMAD.WIDE.U32 R8, R66, 0x60, R188 ;  /* 0x000000604208b825 */ /* 0x020fe400078e00bc */
        /* <DEDUP_REMOVED lines=29> */
.L_x_1935:
[----:B------:R2:W-:Y:S02]  /*18b00*/  STS.128 [R242+0x17800], RZ ;  /* 0x017800fff2007388 */ /* 0x0005e40000000c00 */
.L_x_1934:
[----:B------:R-:W-:Y:S05]  /*18b10*/  BSYNC B0 ;  /* 0x0000000000007941 */ /* 0x000fea0003800000 */
.L_x_1933:
[C---:B------:R-:W-:Y:S01]  /*18b20*/  IMAD.SHL.U32 R0, R69.reuse, 0x40, RZ ;  /* 0x0000004045007824 */ /* 0x040fe200078e00ff */
[----:B------:R-:W-:Y:S01]  /*18b30*/  R2P PR, R69, 0x6 ;  /* 0x0000000645007804 */ /* 0x000fe20000000000 */
[----:B------:R-:W-:Y:S01]  /*18b40*/  IMAD.SHL.U32 R184, R184, 0x8, RZ ;  /* 0x00000008b8b87824 */ /* 0x000fe200078e00ff */
[----:B------:R-:W0:Y:S01]  /*18b50*/  LDGDEPBAR ;  /* 0x00000000000079af */ /* 0x000e220000000000 */
[----:B------:R-:W-:Y:S01]  /*18b60*/  IMAD R226, R5, 0x400, R56 ;  /* 0x0000040005e27824 */ /* 0x000fe200078e0238 */
[----:B--2---:R-:W-:Y:S01]  /*18b70*/  LOP3.LUT R7, R0, 0x1c0, RZ, 0xc0, !PT ;  /* 0x000001c000077812 */ /* 0x004fe200078ec0ff */
[----:B------:R-:W-:Y:S01]  /*18b80*/  IMAD.SHL.U32 R68, R68, 0x2, RZ ;  /* 0x0000000244447824 */ /* 0x000fe200078e00ff */
[----:B------:R-:W-:Y:S01]  /*18b90*/  ISETP.GT.AND P5, PT, R2, R235, PT ;  /* 0x000000eb0200720c */ /* 0x000fe20003fa4270 */
[----:B------:R-:W-:Y:S01]  /*18ba0*/  BSSY B1, `(.L_x_1936) ;  /* 0x00001f7000017945 */ /* 0x000fe20003800000 */
[----:B------:R-:W-:Y:S02]  /*18bb0*/  LOP3.LUT R0, R7, 0x8, R184, 0xf8, !PT ;  /* 0x0000000807007812 */ /* 0x000fe400078ef8b8 */
[----:B------:R-:W-:-:S02]  /*18bc0*/  SHF.R.U32.HI R7, RZ, 0x3, R7 ;  /* 0x00000003ff077819 */ /* 0x000fc40000011607 */
[----:B------:R-:W-:Y:S02]  /*18bd0*/  LEA R226, R226, UR4, 0x1 ;  /* 0x00000004e2e27c11 */ /* 0x000fe4000f8e08ff */
[----:B------:R-:W-:Y:S02]  /*18be0*/  LOP3.LUT R0, R0, R7, RZ, 0x3c, !PT ;  /* 0x0000000700007212 */ /* 0x000fe400078e3cff */
[----:B------:R-:W-:Y:S01]  /*18bf0*/  LOP3.LUT R68, R68, 0x6, RZ, 0xc0, !PT ;  /* 0x0000000644447812 */ /* 0x000fe200078ec0ff */
[----:B-1-345:R-:W-:Y:S01]  /*18c00*/  LDSM.16.M88.4 R8, [R226] ;  /* 0x00000000e208783b */ /* 0x03afe20000000200 */
[----:B------:R-:W-:Y:S02]  /*18c10*/  IMAD R224, R57, 0x2, R226 ;  /* 0x0000000239e07824 */ /* 0x000fe400078e02e2 */
[----:B------:R-:W-:Y:S02]  /*18c20*/  IMAD R225, R71, 0x200, R0 ;  /* 0x0000020047e17824 */ /* 0x000fe400078e0200 */
[C---:B------:R-:W-:Y:S01]  /*18c30*/  IMAD R222, R55.reuse, 0x2, R226 ;  /* 0x0000000237de7824 */ /* 0x040fe200078e02e2 */
[----:B------:R-:W-:Y:S01]  /*18c40*/  LDSM.16.M88.4 R32, [R224] ;  /* 0x00000000e020783b */ /* 0x000fe20000000200 */
[----:B------:R-:W-:Y:S01]  /*18c50*/  IMAD R221, R55, 0x2, R224 ;  /* 0x0000000237dd7824 */ /* 0x000fe200078e02e0 */
[----:B------:R-:W-:-:S02]  /*18c60*/  LEA R225, R225, UR4, 0x1 ;  /* 0x00000004e1e17c11 */ /* 0x000fc4000f8e08ff */
[----:B------:R-:W-:Y:S03]  /*18c70*/  LDSM.16.M88.4 R60, [R222] ;  /* 0x00000000de3c783b */ /* 0x000fe60000000200 */
[C---:B------:R-:W-:Y:S01]  /*18c80*/  VIADD R0, R225.reuse, 0x8000 ;  /* 0x00008000e1007836 */ /* 0x040fe20000000000 */
[----:B------:R-:W1:Y:S01]  /*18c90*/  LDSM.16.M88.4 R24, [R225+0x8000] ;  /* 0x00800000e118783b */ /* 0x000e620000000200 */
[----:B------:R-:W-:Y:S02]  /*18ca0*/  VIADD R223, R225, 0x8020 ;  /* 0x00008020e1df7836 */ /* 0x000fe40000000000 */
[----:B------:R-:W-:Y:S01]  /*18cb0*/  @P1 VIADD R223, R0, 0xffffffe0 ;  /* 0xffffffe000df1836 */ /* 0x000fe20000000000 */
[----:B------:R-:W2:Y:S01]  /*18cc0*/  LDSM.16.M88.4 R12, [R225+0x8800] ;  /* 0x00880000e10c783b */ /* 0x000ea20000000200 */
[----:B------:R-:W-:Y:S02]  /*18cd0*/  IMAD.MOV.U32 R0, RZ, RZ, 0x40 ;  /* 0x00000040ff007424 */ /* 0x000fe400078e00ff */
[C---:B------:R-:W-:Y:S01]  /*18ce0*/  VIADD R219, R223.reuse, 0x800 ;  /* 0x00000800dfdb7836 */ /* 0x040fe20000000000 */
[----:B------:R-:W3:Y:S01]  /*18cf0*/  LDSM.16.M88.4 R72, [R225+0x9000] ;  /* 0x00900000e148783b */ /* 0x000ee20000000200 */
[C---:B------:R-:W-:Y:S01]  /*18d00*/  VIADD R218, R223.reuse, 0x1000 ;  /* 0x00001000dfda7836 */ /* 0x040fe20000000000 */
[----:B------:R-:W-:Y:S01]  /*18d10*/  SEL R0, R0, 0xffffffc0, !P2 ;  /* 0xffffffc000007807 */ /* 0x000fe20005000000 */
[C---:B------:R-:W-:Y:S01]  /*18d20*/  VIADD R217, R223.reuse, 0x1800 ;  /* 0x00001800dfd97836 */ /* 0x040fe20000000000 */
[----:B------:R-:W4:Y:S01]  /*18d30*/  LDSM.16.M88.4 R44, [R225+0x9800] ;  /* 0x00980000e12c783b */ /* 0x000f220000000200 */
[----:B------:R-:W-:-:S02]  /*18d40*/  VIADD R215, R223, 0x2000 ;  /* 0x00002000dfd77836 */ /* 0x000fc40000000000 */
[----:B------:R-:W-:Y:S01]  /*18d50*/  IMAD.IADD R220, R225, 0x1, R0 ;  /* 0x00000001e1dc7824 */ /* 0x000fe200078e0200 */
[----:B------:R-:W4:Y:S01]  /*18d60*/  LDSM.16.M88.4 R40, [R223] ;  /* 0x00000000df28783b */ /* 0x000f220000000200 */
        /* <DEDUP_REMOVED lines=8> */
[----:B------:R-:W4:Y:S01]  /*18df0*/  LDSM.16.M88.4 R80, [R223+0x1800] ;  /* 0x00180000df50783b */ /* 0x000f220000000200 */
[C---:B------:R-:W-:Y:S02]  /*18e00*/  VIADD R209, R223.reuse, 0x5000 ;  /* 0x00005000dfd17836 */ /* 0x040fe40000000000 */
[C---:B------:R-:W-:Y:S01]  /*18e10*/  VIADD R208, R223.reuse, 0x5800 ;  /* 0x00005800dfd07836 */ /* 0x040fe20000000000 */
[----:B------:R-:W4:Y:S01]  /*18e20*/  LDSM.16.M88.4 R48, [R220+0x8000] ;  /* 0x00800000dc30783b */ /* 0x000f220000000200 */
[C---:B------:R-:W-:Y:S02]  /*18e30*/  VIADD R207, R223.reuse, 0x6000 ;  /* 0x00006000dfcf7836 */ /* 0x040fe40000000000 */
[C---:B------:R-:W-:Y:S01]  /*18e40*/  VIADD R206, R223.reuse, 0x6800 ;  /* 0x00006800dfce7836 */ /* 0x040fe20000000000 */
[----:B------:R-:W-:Y:S01]  /*18e50*/  LDSM.16.M88.4 R84, [R220+0x9800] ;  /* 0x00980000dc54783b */ /* 0x000fe20000000200 */
[----:B------:R-:W-:-:S02]  /*18e60*/  VIADD R205, R223, 0x7000 ;  /* 0x00007000dfcd7836 */ /* 0x000fc40000000000 */
[----:B------:R-:W-:Y:S01]  /*18e70*/  VIADD R204, R223, 0x7800 ;  /* 0x00007800dfcc7836 */ /* 0x000fe20000000000 */
[C---:B-1----:R-:W-:Y:S01]  /*18e80*/  HMMA.16816.F32.BF16 R28, R8.reuse, R24, RZ ;  /* 0x00000018081c723c */ /* 0x042fe200000418ff */
[----:B------:R-:W-:Y:S05]  /*18e90*/  LDSM.16.M88.4 R88, [R225+0xb800] ;  /* 0x00b80000e158783b */ /* 0x000fea0000000200 */
[C---:B------:R-:W-:Y:S06]  /*18ea0*/  HMMA.16816.F32.BF16 R24, R8.reuse, R26, RZ ;  /* 0x0000001a0818723c */ /* 0x040fec00000418ff */
[C---:B--2---:R-:W-:Y:S06]  /*18eb0*/  HMMA.16816.F32.BF16 R20, R8.reuse, R12, RZ ;  /* 0x0000000c0814723c */ /* 0x044fec00000418ff */
[C---:B---3--:R-:W-:Y:S06]  /*18ec0*/  HMMA.16816.F32.BF16 R76, R8.reuse, R72, RZ ;  /* 0x00000048084c723c */ /* 0x048fec00000418ff */
[C---:B------:R-:W-:Y:S06]  /*18ed0*/  HMMA.16816.F32.BF16 R12, R8.reuse, R14, RZ ;  /* 0x0000000e080c723c */ /* 0x040fec00000418ff */
        /* <DEDUP_REMOVED lines=29> */
[----:B------:R-:W-:Y:S01]  /*190b0*/  LDSM.16.M88.4 R84, [R223+0x2000] ;  /* 0x00200000df54783b */ /* 0x000fe20000000200 */
[C---:B---3--:R-:W-:Y:S06]  /*190c0*/  HMMA.16816.F32.BF16 R28, R36.reuse, R4, R28 ;  /* 0x00000004241c723c */ /* 0x048fec000004181c */
[C---:B------:R-:W-:Y:S01]  /*190d0*/  HMMA.16816.F32.BF16 R24, R36.reuse, R6, R24 ;  /* 0x000000062418723c */ /* 0x040fe20000041818 */
[----:B------:R-:W3:Y:S05]  /*190e0*/  LDSM.16.M88.4 R4, [R225+0xb000] ;  /* 0x00b00000e104783b */ /* 0x000eea0000000200 */
[C---:B----4-:R-:W-:Y:S06]  /*190f0*/  HMMA.16816.F32.BF16 R20, R36.reuse, R32, R20 ;  /* 0x000000202414723c */ /* 0x050fec0000041814 */
[C---:B------:R-:W-:Y:S01]  /*19100*/  HMMA.16816.F32.BF16 R12, R36.reuse, R34, R12 ;  /* 0x00000022240c723c */ /* 0x040fe2000004180c */
[----:B------:R-:W4:Y:S05]  /*19110*/  LDSM.16.M88.4 R32, [R224+0x2000] ;  /* 0x00200000e020783b */ /* 0x000f2a0000000200 */
[C---:B------:R-:W-:Y:S06]  /*19120*/  HMMA.16816.F32.BF16 R76, R36.reuse, R80, R76 ;  /* 0x00000050244c723c */ /* 0x040fec000004184c */
[C---:B------:R-:W-:Y:S01]  /*19130*/  HMMA.16816.F32.BF16 R72, R36.reuse, R82, R72 ;  /* 0x000000522448723c */ /* 0x040fe20000041848 */
[----:B------:R-:W4:Y:S05]  /*19140*/  LDSM.16.M88.4 R80, [R223+0x2800] ;  /* 0x00280000df50783b */ /* 0x000f2a0000000200 */
[C---:B-1----:R-:W-:Y:S06]  /*19150*/  HMMA.16816.F32.BF16 R64, R36.reuse, R44, R64 ;  /* 0x0000002c2440723c */ /* 0x042fec0000041840 */
[----:B------:R-:W-:Y:S01]  /*19160*/  HMMA.16816.F32.BF16 R60, R36, R46, R60 ;  /* 0x0000002e243c723c */ /* 0x000fe2000004183c */
[----:B------:R-:W1:Y:S04]  /*19170*/  LDSM.16.M88.4 R44, [R223+0x3000] ;  /* 0x00300000df2c783b */ /* 0x000e680000000200 */
[----:B------:R-:W1:Y:S01]  /*19180*/  LDSM.16.M88.4 R36, [R223+0x3800] ;  /* 0x00380000df24783b */ /* 0x000e620000000200 */
        /* <DEDUP_REMOVED lines=25> */
[----:B------:R-:W1:Y:S01]  /*19320*/  LDSM.16.M88.4 R32, [R216+0x2800] ;  /* 0x00280000d820783b */ /* 0x000e620000000200 */
        /* <DEDUP_REMOVED lines=25> */
[----:B------:R-:W2:Y:S01]  /*194c0*/  LDSM.16.M88.4 R84, [R223+0x5800] ;  /* 0x00580000df54783b */ /* 0x000ea20000000200 */
        /* <DEDUP_REMOVED lines=42> */
[C---:B------:R-:W-:Y:S06]  /*19770*/  HMMA.16816.F32.BF16 R20, R80.reuse, R8, R20 ;  /* 0x000000085014723c */ /* 0x040fec0000041814 */
[C---:B------:R-:W-:Y:S01]  /*19780*/  HMMA.16816.F32.BF16 R12, R80.reuse, R10, R12 ;  /* 0x0000000a500c723c */ /* 0x040fe2000004180c */
[----:B------:R-:W2:Y:S05]  /*19790*/  LDSM.16.M88.4 R8, [R223+0x6000] ;  /* 0x00600000df08783b */ /* 0x000eaa0000000200 */
        /* <DEDUP_REMOVED lines=20> */
[C---:B------:R-:W-:Y:S06]  /*198e0*/  HMMA.16816.F32.BF16 R28, R88.reuse, R8, R28 ;  /* 0x00000008581c723c */ /* 0x040fec000004181c */
        /* <DEDUP_REMOVED lines=9> */
[----:B------:R-:W3:Y:S05]  /*19980*/  LDSM.16.M88.4 R84, [R216+0x6800] ;  /* 0x00680000d854783b */ /* 0x000eea0000000200 */
        /* <DEDUP_REMOVED lines=10> */
[C---:B------:R-:W-:Y:S06]  /*19a30*/  HMMA.16816.F32.BF16 R76, R48.reuse, R36, R76 ;  /* 0x00000024304c723c */ /* 0x040fec000004184c */
[----:B------:R-:W-:Y:S06]  /*19a40*/  HMMA.16816.F32.BF16 R72, R48, R38, R72 ;  /* 0x000000263048723c */ /* 0x000fec0000041848 */
[----:B------:R-:W-:Y:S01]  /*19a50*/  HMMA.16816.F32.BF16 R24, R8, R6, R24 ;  /* 0x000000060818723c */ /* 0x000fe20000041818 */
[----:B------:R-:W-:-:S04]  /*19a60*/  IMAD.IADD R51, R3, 0x1, R68 ;  /* 0x0000000103337824 */ /* 0x000fc800078e0244 */
[C---:B------:R-:W-:Y:S01]  /*19a70*/  VIADD R5, R51.reuse, 0x1 ;  /* 0x0000000133057836 */ /* 0x040fe20000000000 */
[C---:B------:R-:W-:Y:S01]  /*19a80*/  HMMA.16816.F32.BF16 R20, R8.reuse, R84, R20 ;  /* 0x000000540814723c */ /* 0x040fe20000041814 */
[C---:B------:R-:W-:Y:S01]  /*19a90*/  VIADD R7, R51.reuse, 0x9 ;  /* 0x0000000933077836 */ /* 0x040fe20000000000 */
[CC--:B------:R-:W-:Y:S01]  /*19aa0*/  ISETP.GE.AND P3, PT, R51.reuse, R70.reuse, PT ;  /* 0x000000463300720c */ /* 0x0c0fe20003f66270 */
[----:B------:R-:W-:Y:S01]  /*19ab0*/  VIADD R17, R51, 0x8 ;  /* 0x0000000833117836 */ /* 0x000fe20000000000 */
[-C--:B------:R-:W-:Y:S01]  /*19ac0*/  ISETP.GE.AND P2, PT, R5, R70.reuse, PT ;  /* 0x000000460500720c */ /* 0x080fe20003f46270 */
[----:B------:R-:W-:Y:S01]  /*19ad0*/  VIADD R5, R51, 0x10 ;  /* 0x0000001033057836 */ /* 0x000fe20000000000 */
[----:B------:R-:W-:Y:S01]  /*19ae0*/  ISETP.GE.AND P0, PT, R7, R70, PT ;  /* 0x000000460700720c */ /* 0x000fe20003f06270 */
[----:B------:R-:W-:Y:S01]  /*19af0*/  VIADD R7, R51, 0x18 ;  /* 0x0000001833077836 */ /* 0x000fe20000000000 */
[----:B------:R-:W-:Y:S01]  /*19b00*/  HMMA.16816.F32.BF16 R12, R8, R86, R12 ;  /* 0x00000056080c723c */ /* 0x000fe2000004180c */
[----:B------:R-:W-:-:S02]  /*19b10*/  FSEL R39, R30, -INF , !P3 ;  /* 0xff8000001e277808 */ /* 0x000fc40005800000 */
[-C--:B------:R-:W-:Y:S01]  /*19b20*/  ISETP.GE.AND P6, PT, R5, R70.reuse, PT ;  /* 0x000000460500720c */ /* 0x080fe20003fc6270 */
[----:B------:R-:W-:Y:S01]  /*19b30*/  VIADD R5, R51, 0x11 ;  /* 0x0000001133057836 */ /* 0x000fe20000000000 */
[----:B------:R-:W-:Y:S01]  /*19b40*/  FSEL R45, R28, -INF , !P3 ;  /* 0xff8000001c2d7808 */ /* 0x000fe20005800000 */
[C---:B-1----:R-:W-:Y:S01]  /*19b50*/  HMMA.16816.F32.BF16 R76, R8.reuse, R40, R76 ;  /* 0x00000028084c723c */ /* 0x042fe2000004184c */
[-C--:B------:R-:W-:Y:S01]  /*19b60*/  ISETP.GE.AND P3, PT, R7, R70.reuse, PT ;  /* 0x000000460700720c */ /* 0x080fe20003f66270 */
[----:B------:R-:W-:Y:S01]  /*19b70*/  VIADD R7, R51, 0x19 ;  /* 0x0000001933077836 */ /* 0x000fe20000000000 */
[-C--:B------:R-:W-:Y:S01]  /*19b80*/  ISETP.GE.AND P4, PT, R5, R70.reuse, PT ;  /* 0x000000460500720c */ /* 0x080fe20003f86270 */
[----:B------:R-:W-:Y:S01]  /*19b90*/  VIADD R5, R51, 0x20 ;  /* 0x0000002033057836 */ /* 0x000fe20000000000 */
[----:B------:R-:W-:Y:S01]  /*19ba0*/  ISETP.GE.AND P1, PT, R17, R70, PT ;  /* 0x000000461100720c */ /* 0x000fe20003f26270 */
[----:B------:R-:W-:Y:S01]  /*19bb0*/  HMMA.16816.F32.BF16 R72, R8, R42, R72 ;  /* 0x0000002a0848723c */ /* 0x000fe20000041848 */
[----:B------:R-:W-:-:S02]  /*19bc0*/  FSEL R41, R31, -INF , !P2 ;  /* 0xff8000001f297808 */ /* 0x000fc40005000000 */
[----:B------:R-:W-:Y:S01]  /*19bd0*/  FSEL R47, R29, -INF , !P2 ;  /* 0xff8000001d2f7808 */ /* 0x000fe20005000000 */
[----:B------:R-:W-:Y:S01]  /*19be0*/  VIADD R29, R51, 0x30 ;  /* 0x00000030331d7836 */ /* 0x000fe20000000000 */
[-C--:B------:R-:W-:Y:S01]  /*19bf0*/  ISETP.GE.AND P2, PT, R7, R70.reuse, PT ;  /* 0x000000460700720c */ /* 0x080fe20003f46270 */
[----:B------:R-:W-:Y:S01]  /*19c00*/  VIADD R7, R51, 0x21 ;  /* 0x0000002133077836 */ /* 0x000fe20000000000 */
[----:B------:R-:W-:Y:S01]  /*19c10*/  FSEL R37, R26, -INF , !P1 ;  /* 0xff8000001a257808 */ /* 0x000fe20004800000 */
[C---:B--2---:R-:W-:Y:S01]  /*19c20*/  HMMA.16816.F32.BF16 R64, R8.reuse, R32, R64 ;  /* 0x000000200840723c */ /* 0x044fe20000041840 */
[----:B------:R-:W-:Y:S02]  /*19c30*/  FSEL R49, R24, -INF , !P1 ;  /* 0xff80000018317808 */ /* 0x000fe40004800000 */
[----:B------:R-:W-:Y:S01]  /*19c40*/  ISETP.GE.AND P1, PT, R5, R70, PT ;  /* 0x000000460500720c */ /* 0x000fe20003f26270 */
[----:B------:R-:W-:Y:S01]  /*19c50*/  VIADD R5, R51, 0x28 ;  /* 0x0000002833057836 */ /* 0x000fe20000000000 */
[----:B------:R-:W-:Y:S01]  /*19c60*/  FSEL R27, R27, -INF , !P0 ;  /* 0xff8000001b1b7808 */ /* 0x000fe20004000000 */
[----:B------:R-:W-:Y:S01]  /*19c70*/  HMMA.16816.F32.BF16 R60, R8, R34, R60 ;  /* 0x00000022083c723c */ /* 0x000fe2000004183c */
[----:B------:R-:W-:-:S02]  /*19c80*/  FSEL R43, R25, -INF , !P0 ;  /* 0xff800000192b7808 */ /* 0x000fc40004000000 */
[-C--:B------:R-:W-:Y:S02]  /*19c90*/  ISETP.GE.AND P0, PT, R7, R70.reuse, PT ;  /* 0x000000460700720c */ /* 0x080fe40003f06270 */
[----:B------:R-:W-:Y:S02]  /*19ca0*/  FSEL R17, R22, -INF , !P6 ;  /* 0xff80000016117808 */ /* 0x000fe40007000000 */
[----:B------:R-:W-:Y:S01]  /*19cb0*/  FSEL R7, R20, -INF , !P6 ;  /* 0xff80000014077808 */ /* 0x000fe20007000000 */
[----:B------:R-:W-:Y:S01]  /*19cc0*/  VIADD R9, R51, 0x38 ;  /* 0x0000003833097836 */ /* 0x000fe20000000000 */
[----:B------:R-:W-:Y:S01]  /*19cd0*/  ISETP.GE.AND P6, PT, R5, R70, PT ;  /* 0x000000460500720c */ /* 0x000fe20003fc6270 */
[----:B------:R-:W-:Y:S01]  /*19ce0*/  VIADD R5, R51, 0x29 ;  /* 0x0000002933057836 */ /* 0x000fe20000000000 */
[----:B------:R-:W-:Y:S02]  /*19cf0*/  FSEL R23, R23, -INF , !P4 ;  /* 0xff80000017177808 */ /* 0x000fe40006000000 */
[----:B------:R-:W-:-:S02]  /*19d00*/  FSEL R25, R21, -INF , !P4 ;  /* 0xff80000015197808 */ /* 0x000fc40006000000 */
        /* <DEDUP_REMOVED lines=10> */
[----:B------:R-:W-:Y:S02]  /*19db0*/  FSEL R185, R79, -INF , !P0 ;  /* 0xff8000004fb97808 */ /* 0x000fe40004000000 */
[----:B------:R-:W-:Y:S02]  /*19dc0*/  FSEL R181, R77, -INF , !P0 ;  /* 0xff8000004db57808 */ /* 0x000fe40004000000 */
[-C--:B------:R-:W-:Y:S02]  /*19dd0*/  ISETP.GE.AND P2, PT, R29, R70.reuse, PT ;  /* 0x000000461d00720c */ /* 0x080fe40003f46270 */
[----:B------:R-:W-:-:S02]  /*19de0*/  ISETP.GE.AND P1, PT, R9, R70, PT ;  /* 0x000000460900720c */ /* 0x000fc40003f26270 */
[----:B------:R-:W-:Y:S02]  /*19df0*/  ISETP.GE.AND P0, PT, R51, R70, PT ;  /* 0x000000463300720c */ /* 0x000fe40003f06270 */
        /* <DEDUP_REMOVED lines=52> */
[----:B------:R-:W-:-:S09]  /*1a140*/  ISETP.NE.AND P1, PT, R11, RZ, PT ;  /* 0x000000ff0b00720c */ /* 0x000fd20003f25270 */
        /* <DEDUP_REMOVED lines=19> */
[----:B--2---:R-:W-:Y:S02]  /*1a280*/  IMAD R3, R53, R0, RZ ;  /* 0x0000000035037224 */ /* 0x004fe400078e02ff */
[----:B------:R-:W-:-:S04]  /*1a290*/  IMAD.WIDE.U32 R10, R0, R52, R10 ;  /* 0x00000034000a7225 */ /* 0x000fc800078e000a */
[----:B------:R-:W-:Y:S02]  /*1a2a0*/  IMAD R3, R52, R4, R3 ;  /* 0x0000000434037224 */ /* 0x000fe400078e0203 */
[----:B------:R-:W-:-:S03]  /*1a2b0*/  IMAD.MOV.U32 R0, RZ, RZ, R10 ;  /* 0x000000ffff007224 */ /* 0x000fc600078e000a */
[----:B------:R-:W-:Y:S01]  /*1a2c0*/  IADD3 R3, R11, R3, RZ ;  /* 0x000000030b037210 */ /* 0x000fe20007ffe0ff */
[----:B------:R-:W-:Y:S05]  /*1a2d0*/  BRA `(.L_x_1940) ;  /* 0x00000000000c7947 */ /* 0x000fea0003800000 */
.L_x_1939:
[----:B------:R-:W2:Y:S02]  /*1a2e0*/  LD.E R0, desc[UR6][R18.64+0x38] ;  /* 0x0000380612007980 */ /* 0x000ea4000c101900 */
[----:B--2---:R-:W-:-:S04]  /*1a2f0*/  LEA R0, -R0, RZ, 0x6 ;  /* 0x000000ff00007211 */ /* 0x004fc800078e31ff */
[----:B------:R-:W-:Y:S02]  /*1a300*/  SHF.R.S32.HI R3, RZ, 0x1f, R0 ;  /* 0x0000001fff037819 */ /* 0x000fe40000011400 */
.L_x_1940:
[----:B------:R-:W-:Y:S05]  /*1a310*/  BSYNC B0 ;  /* 0x0000000000007941 */ /* 0x000fea0003800000 */
.L_x_1938:
[C---:B------:R-:W-:Y:S02]  /*1a320*/  LOP3.LUT P3, RZ, R246.reuse, 0x4, RZ, 0xc0, !PT ;  /* 0x00000004f6ff7812 */ /* 0x040fe4000786c0ff */
[----:B------:R-:W-:Y:S02]  /*1a330*/  LOP3.LUT P4, RZ, R246, 0x2, RZ, 0xc0, !PT ;  /* 0x00000002f6ff7812 */ /* 0x000fe4000788c0ff */
[----:B------:R-:W-:Y:S02]  /*1a340*/  IADD3 R177, P1, R0, R176, RZ ;  /* 0x000000b000b17210 */ /* 0x000fe40007f3e0ff */
        /* <DEDUP_REMOVED lines=124> */
.L_x_1937:
[----:B------:R-:W-:Y:S05]  /*1ab10*/  BSYNC B1 ;  /* 0x0000000000017941 */ /* 0x000fea0003800000 */
.L_x_1936:
[----:B------:R-:W2:Y:S01]  /*1ab20*/  LD.E R191, desc[UR6][R18.64+0xdc] ;  /* 0x0000dc0612bf7980 */ /* 0x000ea2000c101900 */
        /* <DEDUP_REMOVED lines=25> */
[-C--:B------:R-:W-:Y:S01]  /*1acc0*/  LEA R229, R57, R230.reuse, 0x1 ;  /* 0x000000e639e57211 */ /* 0x080fe200078e08ff */
        /* <DEDUP_REMOVED lines=9> */
[----:B------:R-:W1:Y:S03]  /*1ad60*/  SHFL.BFLY PT, R9, R2, 0x2, 0x1f ;  /* 0x0c401f0002097f89 */ /* 0x000e6600000e0000 */
[----:B------:R-:W-:Y:S01]  /*1ad70*/  FMNMX.FTZ R11, R33, R0, !PT ;  /* 0x00000000210b7209 */ /* 0x000fe20007810000 */
[----:B------:R-:W-:Y:S03]  /*1ad80*/  LDSM.16.MT88.4 R56, [R227+0x10000] ;  /* 0x01000000e338783b */ /* 0x000fe60000004200 */
[----:B------:R-:W-:Y:S01]  /*1ad90*/  FMNMX.FTZ R11, R32, R11, !PT ;  /* 0x0000000b200b7209 */ /* 0x000fe20007810000 */
[----:B------:R-:W-:Y:S04]  /*1ada0*/  LDSM.16.MT88.4 R80, [R228+0x12000] ;  /* 0x01200000e450783b */ /* 0x000fe80000004200 */
[----:B------:R-:W3:Y:S04]  /*1adb0*/  SHFL.BFLY PT, R0, R11, 0x2, 0x1f ;  /* 0x0c401f000b007f89 */ /* 0x000ee800000e0000 */
[----:B------:R-:W-:Y:S04]  /*1adc0*/  LDSM.16.MT88.4 R96, [R230+0x14000] ;  /* 0x01400000e660783b */ /* 0x000fe80000004200 */
[----:B------:R-:W-:Y:S01]  /*1add0*/  LDSM.16.MT88.4 R88, [R227+0x12000] ;  /* 0x01200000e358783b */ /* 0x000fe20000004200 */
[----:B-1----:R-:W-:-:S03]  /*1ade0*/  FMNMX.FTZ R9, R2, R9, !PT ;  /* 0x0000000902097209 */ /* 0x002fc60007810000 */
[----:B------:R-:W-:Y:S04]  /*1adf0*/  LDSM.16.MT88.4 R104, [R229+0x14000] ;  /* 0x01400000e568783b */ /* 0x000fe80000004200 */
[----:B------:R-:W1:Y:S04]  /*1ae00*/  SHFL.BFLY PT, R164, R9, 0x1, 0x1f ;  /* 0x0c201f0009a47f89 */ /* 0x000e6800000e0000 */
[----:B------:R-:W-:Y:S01]  /*1ae10*/  LDSM.16.MT88.4 R112, [R228+0x14000] ;  /* 0x01400000e470783b */ /* 0x000fe20000004200 */
[----:B---3--:R-:W-:-:S03]  /*1ae20*/  FMNMX.FTZ R0, R11, R0, !PT ;  /* 0x000000000b007209 */ /* 0x008fc60007810000 */
[----:B------:R-:W-:Y:S04]  /*1ae30*/  LDSM.16.MT88.4 R120, [R227+0x14000] ;  /* 0x01400000e378783b */ /* 0x000fe80000004200 */
[----:B------:R-:W3:Y:S04]  /*1ae40*/  SHFL.BFLY PT, R3, R0, 0x1, 0x1f ;  /* 0x0c201f0000037f89 */ /* 0x000ee800000e0000 */
[----:B------:R-:W-:Y:S04]  /*1ae50*/  LDSM.16.MT88.4 R128, [R230+0x16000] ;  /* 0x01600000e680783b */ /* 0x000fe80000004200 */
[----:B------:R-:W-:Y:S01]  /*1ae60*/  LDSM.16.MT88.4 R152, [R229+0x16000] ;  /* 0x01600000e598783b */ /* 0x000fe20000004200 */
[----:B-1----:R-:W-:-:S03]  /*1ae70*/  FMNMX.FTZ R164, R9, R164, !PT ;  /* 0x000000a409a47209 */ /* 0x002fc60007810000 */
[----:B------:R-:W-:Y:S01]  /*1ae80*/  LDSM.16.MT88.4 R148, [R228+0x16000] ;  /* 0x01600000e494783b */ /* 0x000fe20000004200 */
[----:B------:R-:W-:-:S03]  /*1ae90*/  FSETP.NEU.FTZ.AND P0, PT, R164, -INF , PT ;  /* 0xff800000a400780b */ /* 0x000fc60003f1d000 */
[----:B------:R-:W-:Y:S01]  /*1aea0*/  LDSM.16.MT88.4 R8, [R229+0x10800] ;  /* 0x01080000e508783b */ /* 0x000fe20000004200 */
[----:B---3--:R-:W-:Y:S01]  /*1aeb0*/  FMNMX.FTZ R3, R0, R3, !PT ;  /* 0x0000000300037209 */ /* 0x008fe20007810000 */
[----:B--2---:R-:W-:-:S04]  /*1aec0*/  FMUL.FTZ R198, R191, R164 ;  /* 0x000000a4bfc67220 */ /* 0x004fc80000410000 */
[----:B------:R-:W-:Y:S01]  /*1aed0*/  FMUL.FTZ R190, R191, R3 ;  /* 0x00000003bfbe7220 */ /* 0x000fe20000410000 */
[----:B------:R-:W-:Y:S02]  /*1aee0*/  FSEL R198, R198, RZ, P0 ;  /* 0x000000ffc6c67208 */ /* 0x000fe40000000000 */
[----:B------:R-:W-:-:S03]  /*1aef0*/  FSETP.NEU.FTZ.AND P0, PT, R3, -INF , PT ;  /* 0xff8000000300780b */ /* 0x000fc60003f1d000 */
[-CC-:B------:R-:W-:Y:S01]  /*1af00*/  FFMA.FTZ R172, R43, R191.reuse, -R198.reuse ;  /* 0x000000bf2bac7223 */ /* 0x180fe200000108c6 */
[----:B------:R-:W-:Y:S01]  /*1af10*/  FSEL R190, R190, RZ, P0 ;  /* 0x000000ffbebe7208 */ /* 0x000fe20000000000 */
[-CC-:B------:R-:W-:Y:S01]  /*1af20*/  FFMA.FTZ R177, R45, R191.reuse, -R198.reuse ;  /* 0x000000bf2db17223 */ /* 0x180fe200000108c6 */
[-CC-:B------:R-:W-:Y:S01]  /*1af30*/  FFMA.FTZ R176, R47, R191.reuse, -R198.reuse ;  /* 0x000000bf2fb07223 */ /* 0x180fe200000108c6 */
[-CC-:B------:R-:W-:Y:S01]  /*1af40*/  FFMA.FTZ R175, R49, R191.reuse, -R198.reuse ;  /* 0x000000bf31af7223 */ /* 0x180fe200000108c6 */
[-C--:B------:R-:W-:Y:S01]  /*1af50*/  FFMA.FTZ R171, R7, R191.reuse, -R198 ;  /* 0x000000bf07ab7223 */ /* 0x080fe200000108c6 */
[-CC-:B------:R-:W-:Y:S01]  /*1af60*/  FFMA.FTZ R179, R41, R191.reuse, -R190.reuse ;  /* 0x000000bf29b37223 */ /* 0x180fe200000108be */
[-CC-:B------:R-:W-:Y:S01]  /*1af70*/  FFMA.FTZ R178, R39, R191.reuse, -R190.reuse ;  /* 0x000000bf27b27223 */ /* 0x180fe200000108be */
[----:B------:R-:W1:Y:S01]  /*1af80*/  LDSM.16.MT88.4 R40, [R229+0x10000] ;  /* 0x01000000e528783b */ /* 0x000e620000004200 */
[-CC-:B------:R-:W-:Y:S01]  /*1af90*/  FFMA.FTZ R174, R37, R191.reuse, -R190.reuse ;  /* 0x000000bf25ae7223 */ /* 0x180fe200000108be */
[-C--:B------:R-:W-:Y:S01]  /*1afa0*/  FFMA.FTZ R173, R27, R191.reuse, -R190 ;  /* 0x000000bf1bad7223 */ /* 0x080fe200000108be */
[-C--:B------:R-:W-:Y:S01]  /*1afb0*/  FFMA.FTZ R169, R5, R191.reuse, -R198 ;  /* 0x000000bf05a97223 */ /* 0x080fe200000108c6 */
[----:B------:R-:W2:Y:S01]  /*1afc0*/  LDSM.16.MT88.4 R48, [R228+0x10000] ;  /* 0x01000000e430783b */ /* 0x000ea20000004200 */
[----:B------:R-:W-:Y:S01]  /*1afd0*/  MUFU.EX2 R177, R177 ;  /* 0x000000b100b17308 */ /* 0x000fe20000000800 */
[-C--:B------:R-:W-:Y:S01]  /*1afe0*/  FFMA.FTZ R170, R17, R191.reuse, -R190 ;  /* 0x000000bf11aa7223 */ /* 0x080fe200000108be */
[-CC-:B------:R-:W-:Y:S01]  /*1aff0*/  FFMA.FTZ R168, R25, R191.reuse, -R198.reuse ;  /* 0x000000bf19a87223 */ /* 0x180fe200000108c6 */
[----:B------:R-:W3:Y:S01]  /*1b000*/  LDSM.16.MT88.4 R4, [R227+0x16000] ;  /* 0x01600000e304783b */ /* 0x000ee20000004200 */
[-C--:B------:R-:W-:Y:S01]  /*1b010*/  FFMA.FTZ R2, R13, R191.reuse, -R198 ;  /* 0x000000bf0d027223 */ /* 0x080fe200000108c6 */
[-CC-:B------:R-:W-:Y:S01]  /*1b020*/  FFMA.FTZ R167, R23, R191.reuse, -R190.reuse ;  /* 0x000000bf17a77223 */ /* 0x180fe200000108be */
[-CC-:B------:R-:W-:Y:S01]  /*1b030*/  FFMA.FTZ R165, R21, R191.reuse, -R190.reuse ;  /* 0x000000bf15a57223 */ /* 0x180fe200000108be */
[----:B------:R-:W4:Y:S01]  /*1b040*/  LDSM.16.MT88.4 R16, [R230+0x10800] ;  /* 0x01080000e610783b */ /* 0x000f220000004200 */
[----:B------:R-:W5:Y:S01]  /*1b050*/  MUFU.EX2 R176, R176 ;  /* 0x000000b000b07308 */ /* 0x000f620000000800 */
[-CC-:B------:R-:W-:Y:S01]  /*1b060*/  FFMA.FTZ R0, R15, R191.reuse, -R190.reuse ;  /* 0x000000bf0f007223 */ /* 0x180fe200000108be */
[-C--:B------:R-:W-:Y:S01]  /*1b070*/  FFMA.FTZ R184, R187, R191.reuse, -R190 ;  /* 0x000000bfbbb87223 */ /* 0x080fe200000108be */
[----:B------:R-:W4:Y:S01]  /*1b080*/  LDSM.16.MT88.4 R20, [R228+0x10800] ;  /* 0x01080000e414783b */ /* 0x000f220000004200 */
[-CC-:B------:R-:W-:Y:S01]  /*1b090*/  FFMA.FTZ R180, R197, R191.reuse, -R198.reuse ;  /* 0x000000bfc5b47223 */ /* 0x180fe200000108c6 */
[-CC-:B------:R-:W-:Y:S01]  /*1b0a0*/  FFMA.FTZ R181, R181, R191.reuse, -R198.reuse ;  /* 0x000000bfb5b57223 */ /* 0x180fe200000108c6 */
[-CC-:B------:R-:W-:Y:S01]  /*1b0b0*/  FFMA.FTZ R182, R195, R191.reuse, -R198.reuse ;  /* 0x000000bfc3b67223 */ /* 0x180fe200000108c6 */
[----:B------:R-:W4:Y:S01]  /*1b0c0*/  LDSM.16.MT88.4 R12, [R227+0x10800] ;  /* 0x01080000e30c783b */ /* 0x000f220000004200 */
[----:B------:R-:W-:Y:S01]  /*1b0d0*/  MUFU.EX2 R175, R175 ;  /* 0x000000af00af7308 */ /* 0x000fe20000000800 */
[-C--:B------:R-:W-:Y:S01]  /*1b0e0*/  FFMA.FTZ R183, R183, R191.reuse, -R198 ;  /* 0x000000bfb7b77223 */ /* 0x080fe200000108c6 */
[-CC-:B------:R-:W-:Y:S01]  /*1b0f0*/  FFMA.FTZ R185, R185, R191.reuse, -R190.reuse ;  /* 0x000000bfb9b97223 */ /* 0x180fe200000108be */
[----:B------:R-:W-:Y:S01]  /*1b100*/  LDSM.16.MT88.4 R24, [R230+0x12800] ;  /* 0x01280000e618783b */ /* 0x000fe20000004200 */
[-CC-:B------:R-:W-:Y:S01]  /*1b110*/  FFMA.FTZ R186, R31, R191.reuse, -R190.reuse ;  /* 0x000000bf1fba7223 */ /* 0x180fe200000108be */
[-C--:B------:R-:W-:Y:S01]  /*1b120*/  FFMA.FTZ R187, R29, R191.reuse, -R190 ;  /* 0x000000bf1dbb7223 */ /* 0x080fe200000108be */
[--C-:B------:R-:W-:Y:S01]  /*1b130*/  FFMA.FTZ R249, R192, R191, -R198.reuse ;  /* 0x000000bfc0f97223 */ /* 0x100fe200000108c6 */
[----:B------:R-:W-:Y:S01]  /*1b140*/  LDSM.16.MT88.4 R28, [R229+0x13000] ;  /* 0x01300000e51c783b */ /* 0x000fe20000004200 */
[----:B------:R-:W1:Y:S01]  /*1b150*/  MUFU.EX2 R172, R172 ;  /* 0x000000ac00ac7308 */ /* 0x000e620000000800 */
        /* <DEDUP_REMOVED lines=11> */
[----:B------:R-:W5:Y:S01]  /*1b210*/  MUFU.EX2 R179, R179 ;  /* 0x000000b300b37308 */ /* 0x000f620000000800 */
[----:B-1----:R-:W-:Y:S01]  /*1b220*/  F2FP.BF16.F32.PACK_AB R146, R172, R175 ;  /* 0x000000afac92723e */ /* 0x002fe200000010ff */
[----:B------:R-:W-:-:S04]  /*1b230*/  FADD.FTZ R175, R175, R176 ;  /* 0x000000b0afaf7221 */ /* 0x000fc80000010000 */
[----:B------:R-:W-:Y:S02]  /*1b240*/  FADD.FTZ R172, R172, R175 ;  /* 0x000000afacac7221 */ /* 0x000fe40000010000 */
[----:B------:R-:W-:Y:S08]  /*1b250*/  MUFU.EX2 R174, R174 ;  /* 0x000000ae00ae7308 */ /* 0x000ff00000000800 */
[----:B------:R-:W1:Y:S01]  /*1b260*/  MUFU.EX2 R173, R173 ;  /* 0x000000ad00ad7308 */ /* 0x000e620000000800 */
[----:B-----5:R-:W-:Y:S01]  /*1b270*/  F2FP.BF16.F32.PACK_AB R145, R179, R178 ;  /* 0x000000b2b391723e */ /* 0x020fe200000010ff */
[----:B------:R-:W-:-:S06]  /*1b280*/  FADD.FTZ R179, R178, R179 ;  /* 0x000000b3b2b37221 */ /* 0x000fcc0000010000 */
[----:B------:R-:W-:Y:S08]  /*1b290*/  MUFU.EX2 R171, R171 ;  /* 0x000000ab00ab7308 */ /* 0x000ff00000000800 */
[----:B------:R-:W5:Y:S01]  /*1b2a0*/  MUFU.EX2 R168, R168 ;  /* 0x000000a800a87308 */ /* 0x000f620000000800 */
        /* <DEDUP_REMOVED lines=10> */
[C---:B--2---:R-:W-:Y:S01]  /*1b350*/  HMMA.16816.F32.BF16 R44, R144.reuse, R48, RZ ;  /* 0x00000030902c723c */ /* 0x044fe200000418ff */
[----:B------:R-:W1:Y:S05]  /*1b360*/  MUFU.EX2 R167, R167 ;  /* 0x000000a700a77308 */ /* 0x000e6a0000000800 */
        /* <DEDUP_REMOVED lines=42> */
[C---:B------:R-:W-:Y:S06]  /*1b610*/  HMMA.16816.F32.BF16 R148, R144.reuse, R150, RZ ;  /* 0x000000969094723c */ /* 0x040fec00000418ff */
[C---:B---3--:R-:W-:Y:S06]  /*1b620*/  HMMA.16816.F32.BF16 R140, R144.reuse, R4, RZ ;  /* 0x00000004908c723c */ /* 0x048fec00000418ff */
[----:B------:R-:W-:Y:S01]  /*1b630*/  HMMA.16816.F32.BF16 R144, R144, R6, RZ ;  /* 0x000000069090723c */ /* 0x000fe200000418ff */
[----:B-----5:R-:W-:Y:S01]  /*1b640*/  F2FP.BF16.F32.PACK_AB R4, R168, R171 ;  /* 0x000000aba804723e */ /* 0x020fe200000010ff */
[----:B------:R-:W-:Y:S01]  /*1b650*/  FADD.FTZ R171, R171, R172 ;  /* 0x000000acabab7221 */ /* 0x000fe20000010000 */
[----:B-1----:R-:W-:Y:S01]  /*1b660*/  F2FP.BF16.F32.PACK_AB R5, R167, R170 ;  /* 0x000000aaa705723e */ /* 0x002fe200000010ff */
[----:B------:R-:W-:-:S02]  /*1b670*/  FADD.FTZ R170, R170, R173 ;  /* 0x000000adaaaa7221 */ /* 0x000fc40000010000 */
[----:B------:R-:W-:Y:S01]  /*1b680*/  FADD.FTZ R168, R168, R171 ;  /* 0x000000aba8a87221 */ /* 0x000fe20000010000 */
[----:B------:R-:W-:Y:S01]  /*1b690*/  F2FP.BF16.F32.PACK_AB R6, R2, R169 ;  /* 0x000000a90206723e */ /* 0x000fe200000010ff */
[----:B------:R-:W-:Y:S01]  /*1b6a0*/  FADD.FTZ R170, R167, R170 ;  /* 0x000000aaa7aa7221 */ /* 0x000fe20000010000 */
[----:B--2---:R-:W-:Y:S01]  /*1b6b0*/  F2FP.BF16.F32.PACK_AB R7, R0, R165 ;  /* 0x000000a50007723e */ /* 0x004fe200000010ff */
[----:B------:R-:W-:Y:S02]  /*1b6c0*/  FADD.FTZ R169, R169, R168 ;  /* 0x000000a8a9a97221 */ /* 0x000fe40000010000 */
[----:B------:R-:W-:Y:S02]  /*1b6d0*/  FADD.FTZ R165, R165, R170 ;  /* 0x000000aaa5a57221 */ /* 0x000fe40000010000 */
[----:B------:R-:W-:Y:S02]  /*1b6e0*/  FADD.FTZ R169, R2, R169 ;  /* 0x000000a902a97221 */ /* 0x000fe40000010000 */
[----:B----4-:R-:W-:Y:S01]  /*1b6f0*/  HMMA.16816.F32.BF16 R160, R4, R16, R160 ;  /* 0x0000001004a0723c */ /* 0x010fe200000418a0 */
[----:B------:R-:W-:-:S05]  /*1b700*/  FADD.FTZ R165, R0, R165 ;  /* 0x000000a500a57221 */ /* 0x000fca0000010000 */
[C---:B------:R-:W-:Y:S01]  /*1b710*/  HMMA.16816.F32.BF16 R156, R4.reuse, R18, R156 ;  /* 0x00000012049c723c */ /* 0x040fe2000004189c */
        /* <DEDUP_REMOVED lines=164> */
.L_x_1950:
        /* <DEDUP_REMOVED lines=10> */
[C---:B--2---:R-:W-:Y:S02]  /*1c200*/  R2UR UR4, R164.reuse ;  /* 0x00000000a40472ca */ /* 0x044fe400000e0000 */
[C---:B------:R-:W-:Y:S02]  /*1c210*/  R2UR UR5, R165.reuse ;  /* 0x00000000a50572ca */ /* 0x040fe400000e0000 */
[C---:B------:R-:W-:Y:S02]  /*1c220*/  R2UR UR12, R164.reuse ;  /* 0x00000000a40c72ca */ /* 0x040fe400000e0000 */
[C---:B------:R-:W-:Y:S02]  /*1c230*/  R2UR UR13, R165.reuse ;  /* 0x00000000a50d72ca */ /* 0x040fe400000e0000 */
[C---:B------:R-:W-:Y:S02]  /*1c240*/  R2UR UR14, R164.reuse ;  /* 0x00000000a40e72ca */ /* 0x040fe400000e0000 */
[C---:B------:R-:W-:Y:S02]  /*1c250*/  R2UR UR15, R165.reuse ;  /* 0x00000000a50f72ca */ /* 0x040fe400000e0000 */
[----:B------:R-:W-:Y:S02]  /*1c260*/  R2UR UR10, R164 ;  /* 0x00000000a40a72ca */ /* 0x000fe400000e0000 */
[----:B------:R-:W-:Y:S01]  /*1c270*/  R2UR UR11, R165 ;  /* 0x00000000a50b72ca */ /* 0x000fe200000e0000 */
[----:B-1----:R-:W2:Y:S02]  /*1c280*/  LD.E R11, desc[UR4][R2.64+0x170] ;  /* 0x00017004020b7980 */ /* 0x002ea4000c101900 */
        /* <DEDUP_REMOVED lines=61> */
.L_x_1943:
[----:B--2---:R-:W-:Y:S02]  /*1c660*/  R2UR UR4, R164 ;  /* 0x00000000a40472ca */ /* 0x004fe400000e0000 */
[----:B------:R-:W-:Y:S11]  /*1c670*/  R2UR UR5, R165 ;  /* 0x00000000a50572ca */ /* 0x000ff600000e0000 */
[----:B------:R-:W-:Y:S02]  /*1c680*/  @!UPT UIADD3 URZ, URZ, URZ, URZ ;  /* 0x0000003f3f3ff290 */ /* 0x000fe4000fffe03f */
[----:B-1----:R-:W2:Y:S02]  /*1c690*/  LD.E R8, desc[UR4][R2.64+0x40] ;  /* 0x0000400402087980 */ /* 0x002ea4000c101900 */
[----:B--2---:R-:W-:Y:S05]  /*1c6a0*/  IMAD.U32 R8, R8, -0x40, RZ ;  /* 0xffffffc008087824 */ /* 0x004fea00078e00ff */
[----:B------:R-:W-:Y:S02]  /*1c6b0*/  SHF.R.S32.HI R5, RZ, 0x1f, R8 ;  /* 0x0000001fff057819 */ /* 0x000fe40000011408 */
.L_x_1944:
[----:B------:R-:W-:Y:S05]  /*1c6c0*/  BSYNC B0 ;  /* 0x0000000000007941 */ /* 0x000fea0003800000 */
.L_x_1942:
[C---:B------:R-:W-:Y:S01]  /*1c6d0*/  LOP3.LUT P6, RZ, R246.reuse, 0x1, RZ, 0xc0, !PT ;  /* 0x00000001f6ff7812 */ /* 0x040fe200078cc0ff */
[----:B------:R-:W-:Y:S01]  /*1c6e0*/  BSSY B1, `(.L_x_1945) ;  /* 0x000023b000017945 */ /* 0x000fe20003800000 */
[C---:B------:R-:W-:Y:S02]  /*1c6f0*/  LOP3.LUT P5, RZ, R246.reuse, 0x2, RZ, 0xc0, !PT ;  /* 0x00000002f6ff7812 */ /* 0x040fe400078ac0ff */
[----:B------:R-:W-:Y:S02]  /*1c700*/  LOP3.LUT P4, RZ, R246, 0x4, RZ, 0xc0, !PT ;  /* 0x00000004f6ff7812 */ /* 0x000fe4000788c0ff */
[-C--:B------:R-:W-:Y:S02]  /*1c710*/  LEA R250, P1, R8, R188.reuse, 0x1 ;  /* 0x000000bc08fa7211 */ /* 0x080fe400078208ff */
[----:B------:R-:W-:Y:S02]  /*1c720*/  LOP3.LUT P3, RZ, R246, 0x8, RZ, 0xc0, !PT ;  /* 0x00000008f6ff7812 */ /* 0x000fe4000786c0ff */
[C---:B------:R-:W-:Y:S02]  /*1c730*/  LEA.HI.X R251, R8.reuse, R189, R5, 0x1, P1 ;  /* 0x000000bd08fb7211 */ /* 0x040fe400008f0c05 */
[----:B------:R-:W-:Y:S02]  /*1c740*/  IADD3 R7, P0, R8, R231, RZ ;  /* 0x000000e708077210 */ /* 0x000fe40007f1e0ff */
[C---:B------:R-:W-:Y:S02]  /*1c750*/  @P6 R2UR UR4, R164.reuse ;  /* 0x00000000a40462ca */ /* 0x040fe400000e0000 */
[----:B------:R-:W-:Y:S01]  /*1c760*/  @P6 R2UR UR5, R165 ;  /* 0x00000000a50562ca */ /* 0x000fe200000e0000 */
        /* <DEDUP_REMOVED lines=24> */
[CC--:B------:R-:W-:Y:S01]  /*1c8f0*/  @P3 LEA R8, P0, R7.reuse, R188.reuse, 0x1 ;  /* 0x000000bc07083211 */ /* 0x0c0fe200078008ff */
[----:B------:R-:W-:Y:S01]  /*1c900*/  @!PT LDS RZ, [RZ] ;  /* 0x00000000fffff984 */ /* 0x000fe20000000800 */
[----:B------:R-:W-:Y:S01]  /*1c910*/  @!PT LDS RZ, [RZ] ;  /* 0x00000000fffff984 */ /* 0x000fe20000000800 */
[----:B------:R-:W-:Y:S01]  /*1c920*/  @!PT LDS RZ, [RZ] ;  /* 0x00000000fffff984 */ /* 0x000fe20000000800 */
[----:B------:R-:W-:Y:S01]  /*1c930*/  @P4 LDGSTS.E.BYPASS.LTC128B.128 [R242+0x14000], desc[UR4][R250.64+0x100] ;  /* 0x14000100faf24fae */ /* 0x000fe2000b901d44 */
[C-C-:B------:R-:W-:Y:S02]  /*1c940*/  @P4 LEA.HI.X R11, R7.reuse, R189, R6.reuse, 0x1, P1 ;  /* 0x000000bd070b4211 */ /* 0x140fe400008f0c06 */
        /* <DEDUP_REMOVED lines=18> */
[--C-:B------:R-:W-:Y:S01]  /*1ca70*/  @P4 LEA.HI.X R19, R5, R189, R6.reuse, 0x1, P1 ;  /* 0x000000bd05134211 */ /* 0x100fe200008f0c06 */
[----:B------:R-:W-:Y:S01]  /*1ca80*/  @!P6 STS.128 [R242+0x10800], RZ ;  /* 0x010800fff200e388 */ /* 0x000fe20000000c00 */
[----:B------:R-:W-:Y:S02]  /*1ca90*/  @P3 R2UR UR16, R164 ;  /* 0x00000000a41032ca */ /* 0x000fe400000e0000 */
[----:B------:R-:W-:Y:S01]  /*1caa0*/  @P3 R2UR UR17, R165 ;  /* 0x00000000a51132ca */ /* 0x000fe200000e0000 */
[----:B------:R-:W-:Y:S01]  /*1cab0*/  @!PT LDS RZ, [RZ] ;  /* 0x00000000fffff984 */ /* 0x000fe20000000800 */
[----:B------:R-:W-:Y:S01]  /*1cac0*/  @!PT LDS RZ, [RZ] ;  /* 0x00000000fffff984 */ /* 0x000fe20000000800 */
[----:B------:R-:W-:Y:S01]  /*1cad0*/  @!PT LDS RZ, [RZ] ;  /* 0x00000000fffff984 */ /* 0x000fe20000000800 */
[----:B------:R-:W-:Y:S01]  /*1cae0*/  @P5 LDGSTS.E.BYPASS.LTC128B.128 [R242+0x12800], desc[UR10][R12.64+0x80] ;  /* 0x128000800cf25fae */ /* 0x000fe2000b901d4a */
[CC--:B------:R-:W-:Y:S02]  /*1caf0*/  @P3 LEA R16, P0, R5.reuse, R188.reuse, 0x1 ;  /* 0x000000bc05103211 */ /* 0x0c0fe400078008ff */
        /* <DEDUP_REMOVED lines=38> */
[----:B------:R-:W-:Y:S01]  /*1cd60*/  ISETP.GT.AND P0, PT, R248, R235, PT ;  /* 0x000000ebf800720c */ /* 0x000fe20003f04270 */
[----:B------:R-:W-:Y:S01]  /*1cd70*/  @!PT LDS RZ, [RZ] ;  /* 0x00000000fffff984 */ /* 0x000fe20000000800 */
[----:B------:R-:W-:Y:S01]  /*1cd80*/  @!PT LDS RZ, [RZ] ;  /* 0x00000000fffff984 */ /* 0x000fe20000000800 */
[----:B------:R-:W-:Y:S01]  /*1cd90*/  @!PT LDS RZ, [RZ] ;  /* 0x00000000fffff984 */ /* 0x000fe20000000800 */
[----:B------:R-:W-:Y:S01]  /*1cda0*/  @P4 LDGSTS.E.BYPASS.LTC128B.128 [R242+0x15000], desc[UR4][R18.64+0x100] ;  /* 0x1500010012f24fae */ /* 0x000fe2000b901d44 */
[----:B------:R-:W-:Y:S02]  /*1cdb0*/  @P3 R2UR UR4, R164 ;  /* 0x00000000a40432ca */ /* 0x000fe400000e0000 */
[----:B------:R-:W-:Y:S01]  /*1cdc0*/  @P3 R2UR UR5, R165 ;  /* 0x00000000a50532ca */ /* 0x000fe200000e0000 */
        /* <DEDUP_REMOVED lines=41> */
[----:B------:R-:W1:Y:S03]  /*1d060*/  LDSM.16.M88.4 R200, [R220+0x8800] ;  /* 0x00880000dcc8783b */ /* 0x000e660000000200 */
[C---:B--2---:R-:W-:Y:S06]  /*1d070*/  HMMA.16816.F32.BF16 R12, R32.reuse, R16, RZ ;  /* 0x00000010200c723c */ /* 0x044fec00000418ff */
[C---:B------:R-:W-:Y:S06]  /*1d080*/  HMMA.16816.F32.BF16 R16, R32.reuse, R18, RZ ;  /* 0x000000122010723c */ /* 0x040fec00000418ff */
[C---:B---3--:R-:W-:Y:S06]  /*1d090*/  HMMA.16816.F32.BF16 R20, R32.reuse, R24, RZ ;  /* 0x000000182014723c */ /* 0x048fec00000418ff */
[C---:B------:R-:W-:Y:S06]  /*1d0a0*/  HMMA.16816.F32.BF16 R24, R32.reuse, R26, RZ ;  /* 0x0000001a2018723c */ /* 0x040fec00000418ff */
[C---:B-----5:R-:W-:Y:S06]  /*1d0b0*/  HMMA.16816.F32.BF16 R28, R32.reuse, R168, RZ ;  /* 0x000000a8201c723c */ /* 0x060fec00000418ff */
[----:B------:R-:W-:Y:S01]  /*1d0c0*/  HMMA.16816.F32.BF16 R32, R32, R170, RZ ;  /* 0x000000aa2020723c */ /* 0x000fe200000418ff */
[----:B------:R-:W2:Y:S05]  /*1d0d0*/  LDSM.16.M88.4 R168, [R220+0x9000] ;  /* 0x00900000dca8783b */ /* 0x000eaa0000000200 */
[C---:B------:R-:W-:Y:S06]  /*1d0e0*/  HMMA.16816.F32.BF16 R4, R172.reuse, R176, R4 ;  /* 0x000000b0ac04723c */ /* 0x040fec0000041804 */
[C---:B------:R-:W-:Y:S01]  /*1d0f0*/  HMMA.16816.F32.BF16 R8, R172.reuse, R178, R8 ;  /* 0x000000b2ac08723c */ /* 0x040fe20000041808 */
[----:B------:R-:W3:Y:S05]  /*1d100*/  LDSM.16.M88.4 R176, [R220+0x9800] ;  /* 0x00980000dcb0783b */ /* 0x000eea0000000200 */
[C---:B------:R-:W-:Y:S06]  /*1d110*/  HMMA.16816.F32.BF16 R12, R172.reuse, R180, R12 ;  /* 0x000000b4ac0c723c */ /* 0x040fec000004180c */
[C---:B------:R-:W-:Y:S01]  /*1d120*/  HMMA.16816.F32.BF16 R16, R172.reuse, R182, R16 ;  /* 0x000000b6ac10723c */ /* 0x040fe20000041810 */
[----:B------:R-:W-:Y:S05]  /*1d130*/  LDSM.16.M88.4 R180, [R221] ;  /* 0x00000000ddb4783b */ /* 0x000fea0000000200 */
        /* <DEDUP_REMOVED lines=20> */
[C---:B-----5:R-:W-:Y:S06]  /*1d280*/  HMMA.16816.F32.BF16 R4, R180.reuse, R184, R4 ;  /* 0x000000b8b404723c */ /* 0x060fec0000041804 */
[C---:B------:R-:W-:Y:S01]  /*1d290*/  HMMA.16816.F32.BF16 R8, R180.reuse, R186, R8 ;  /* 0x000000bab408723c */ /* 0x040fe20000041808 */
[----:B------:R-:W5:Y:S05]  /*1d2a0*/  LDSM.16.M88.4 R184, [R225+0xb800] ;  /* 0x00b80000e1b8783b */ /* 0x000f6a0000000200 */
[C---:B----4-:R-:W-:Y:S06]  /*1d2b0*/  HMMA.16816.F32.BF16 R12, R180.reuse, R172, R12 ;  /* 0x000000acb40c723c */ /* 0x050fec000004180c */
        /* <DEDUP_REMOVED lines=8> */
[----:B------:R-:W4:Y:S01]  /*1d340*/  LDSM.16.M88.4 R180, [R214] ;  /* 0x00000000d6b4783b */ /* 0x000f220000000200 */
[C---:B------:R-:W-:Y:S06]  /*1d350*/  HMMA.16816.F32.BF16 R4, R196.reuse, R200, R4 ;  /* 0x000000c8c404723c */ /* 0x040fec0000041804 */
[C---:B------:R-:W-:Y:S01]  /*1d360*/  HMMA.16816.F32.BF16 R8, R196.reuse, R202, R8 ;  /* 0x000000cac408723c */ /* 0x040fe20000041808 */
[----:B------:R-:W4:Y:S05]  /*1d370*/  LDSM.16.M88.4 R200, [R212] ;  /* 0x00000000d4c8783b */ /* 0x000f2a0000000200 */
[C---:B--2---:R-:W-:Y:S06]  /*1d380*/  HMMA.16816.F32.BF16 R12, R196.reuse, R176, R12 ;  /* 0x000000b0c40c723c */ /* 0x044fec000004180c */
[C---:B------:R-:W-:Y:S01]  /*1d390*/  HMMA.16816.F32.BF16 R16, R196.reuse, R178, R16 ;  /* 0x000000b2c410723c */ /* 0x040fe20000041810 */
[----:B------:R-:W-:Y:S05]  /*1d3a0*/  LDSM.16.M88.4 R176, [R222+0x2000] ;  /* 0x00200000deb0783b */ /* 0x000fea0000000200 */
[C---:B---3--:R-:W-:Y:S06]  /*1d3b0*/  HMMA.16816.F32.BF16 R20, R196.reuse, R192, R20 ;  /* 0x000000c0c414723c */ /* 0x048fec0000041814 */
[C---:B------:R-:W-:Y:S01]  /*1d3c0*/  HMMA.16816.F32.BF16 R24, R196.reuse, R194, R24 ;  /* 0x000000c2c418723c */ /* 0x040fe20000041818 */
[----:B------:R-:W2:Y:S05]  /*1d3d0*/  LDSM.16.M88.4 R192, [R220+0xa000] ;  /* 0x00a00000dcc0783b */ /* 0x000eaa0000000200 */
[C---:B-----5:R-:W-:Y:S06]  /*1d3e0*/  HMMA.16816.F32.BF16 R28, R196.reuse, R184, R28 ;  /* 0x000000b8c41c723c */ /* 0x060fec000004181c */
[----:B------:R-:W-:Y:S01]  /*1d3f0*/  HMMA.16816.F32.BF16 R32, R196, R186, R32 ;  /* 0x000000bac420723c */ /* 0x000fe20000041820 */
[----:B------:R-:W3:Y:S04]  /*1d400*/  LDSM.16.M88.4 R184, [R220+0xa800] ;  /* 0x00a80000dcb8783b */ /* 0x000ee80000000200 */
[----:B------:R-:W5:Y:S01]  /*1d410*/  LDSM.16.M88.4 R196, [R220+0xb000] ;  /* 0x00b00000dcc4783b */ /* 0x000f620000000200 */
        /* <DEDUP_REMOVED lines=8> */
[----:B------:R-:W4:Y:S05]  /*1d4a0*/  LDSM.16.M88.4 R188, [R216+0x2000] ;  /* 0x00200000d8bc783b */ /* 0x000f2a0000000200 */
[C---:B------:R-:W-:Y:S06]  /*1d4b0*/  HMMA.16816.F32.BF16 R28, R168.reuse, R200, R28 ;  /* 0x000000c8a81c723c */ /* 0x040fec000004181c */
[----:B------:R-:W-:Y:S01]  /*1d4c0*/  HMMA.16816.F32.BF16 R32, R168, R202, R32 ;  /* 0x000000caa820723c */ /* 0x000fe20000041820 */
[----:B------:R-:W4:Y:S04]  /*1d4d0*/  LDSM.16.M88.4 R168, [R216+0x2800] ;  /* 0x00280000d8a8783b */ /* 0x000f280000000200 */
[----:B------:R-:W4:Y:S01]  /*1d4e0*/  LDSM.16.M88.4 R200, [R216+0x3000] ;  /* 0x00300000d8c8783b */ /* 0x000f220000000200 */
[C---:B--2---:R-:W-:Y:S06]  /*1d4f0*/  HMMA.16816.F32.BF16 R4, R176.reuse, R192, R4 ;  /* 0x000000c0b004723c */ /* 0x044fec0000041804 */
[C---:B------:R-:W-:Y:S01]  /*1d500*/  HMMA.16816.F32.BF16 R8, R176.reuse, R194, R8 ;  /* 0x000000c2b008723c */ /* 0x040fe20000041808 */
[----:B------:R-:W-:Y:S05]  /*1d510*/  LDSM.16.M88.4 R192, [R226+0x4000] ;  /* 0x00400000e2c0783b */ /* 0x000fea0000000200 */
[C---:B---3--:R-:W-:Y:S06]  /*1d520*/  HMMA.16816.F32.BF16 R12, R176.reuse, R184, R12 ;  /* 0x000000b8b00c723c */ /* 0x048fec000004180c */
[C---:B------:R-:W-:Y:S01]  /*1d530*/  HMMA.16816.F32.BF16 R16, R176.reuse, R186, R16 ;  /* 0x000000bab010723c */ /* 0x040fe20000041810 */
[----:B------:R-:W2:Y:S05]  /*1d540*/  LDSM.16.M88.4 R184, [R216+0x3800] ;  /* 0x00380000d8b8783b */ /* 0x000eaa0000000200 */
[C---:B-----5:R-:W-:Y:S06]  /*1d550*/  HMMA.16816.F32.BF16 R20, R176.reuse, R196, R20 ;  /* 0x000000c4b014723c */ /* 0x060fec0000041814 */
[C---:B------:R-:W-:Y:S01]  /*1d560*/  HMMA.16816.F32.BF16 R24, R176.reuse, R198, R24 ;  /* 0x000000c6b018723c */ /* 0x040fe20000041818 */
[----:B------:R-:W3:Y:S05]  /*1d570*/  LDSM.16.M88.4 R196, [R225+0xc000] ;  /* 0x00c00000e1c4783b */ /* 0x000eea0000000200 */
[C---:B-1----:R-:W-:Y:S06]  /*1d580*/  HMMA.16816.F32.BF16 R28, R176.reuse, R172, R28 ;  /* 0x000000acb01c723c */ /* 0x042fec000004181c */
[----:B------:R-:W-:Y:S01]  /*1d590*/  HMMA.16816.F32.BF16 R32, R176, R174, R32 ;  /* 0x000000aeb020723c */ /* 0x000fe20000041820 */
[----:B------:R-:W-:Y:S04]  /*1d5a0*/  LDSM.16.M88.4 R172, [R225+0xd000] ;  /* 0x00d00000e1ac783b */ /* 0x000fe80000000200 */
[----:B------:R-:W-:Y:S01]  /*1d5b0*/  LDSM.16.M88.4 R176, [R225+0xd800] ;  /* 0x00d80000e1b0783b */ /* 0x000fe20000000200 */
[C---:B----4-:R-:W-:Y:S06]  /*1d5c0*/  HMMA.16816.F32.BF16 R4, R180.reuse, R188, R4 ;  /* 0x000000bcb404723c */ /* 0x050fec0000041804 */
        /* <DEDUP_REMOVED lines=123> */
[C---:B------:R-:W-:Y:S02]  /*1dd80*/  R2UR UR12, R164.reuse ;  /* 0x00000000a40c72ca */ /* 0x040fe400000e0000 */
[C---:B------:R-:W-:Y:S02]  /*1dd90*/  R2UR UR13, R165.reuse ;  /* 0x00000000a50d72ca */ /* 0x040fe400000e0000 */
[----:B------:R-:W-:Y:S02]  /*1dda0*/  IABS R169, R173 ;  /* 0x000000ad00a97213 */ /* 0x000fe40000000000 */
[C---:B------:R-:W-:Y:S02]  /*1ddb0*/  R2UR UR14, R164.reuse ;  /* 0x00000000a40e72ca */ /* 0x040fe400000e0000 */
[C---:B------:R-:W-:Y:S02]  /*1ddc0*/  R2UR UR15, R165.reuse ;  /* 0x00000000a50f72ca */ /* 0x040fe400000e0000 */
[----:B------:R-:W-:Y:S01]  /*1ddd0*/  R2UR UR10, R164 ;  /* 0x00000000a40a72ca */ /* 0x000fe200000e0000 */
[----:B------:R-:W2:Y:S01]  /*1dde0*/  LD.E R175, desc[UR4][R2.64+0x170] ;  /* 0x0001700402af7980 */ /* 0x000ea2000c101900 */
[----:B------:R-:W-:Y:S11]  /*1ddf0*/  R2UR UR11, R165 ;  /* 0x00000000a50b72ca */ /* 0x000ff600000e0000 */
[----:B------:R-:W-:Y:S02]  /*1de00*/  @!UPT UIADD3 URZ, URZ, URZ, URZ ;  /* 0x0000003f3f3ff290 */ /* 0x000fe4000fffe03f */
[----:B------:R-:W3:Y:S01]  /*1de10*/  LD.E.64 R178, desc[UR10][R2.64+0x20] ;  /* 0x0000200a02b27980 */ /* 0x000ee2000c101b00 */
[-C--:B--2---:R-:W-:Y:S02]  /*1de20*/  IABS R171, R175.reuse ;  /* 0x000000af00ab7213 */ /* 0x084fe40000000000 */
[-C--:B------:R-:W-:Y:S02]  /*1de30*/  IABS R170, R175.reuse ;  /* 0x000000af00aa7213 */ /* 0x080fe40000000000 */
[----:B------:R-:W1:Y:S01]  /*1de40*/  I2F.RP R166, R171 ;  /* 0x000000ab00a67306 */ /* 0x000e620000209400 */
[-C--:B------:R-:W-:Y:S02]  /*1de50*/  LOP3.LUT R173, R173, R175.reuse, RZ, 0x3c, !PT ;  /* 0x000000afadad7212 */ /* 0x080fe400078e3cff */
[----:B------:R-:W-:Y:S07]  /*1de60*/  IMAD.MOV R170, RZ, RZ, -R170 ;  /* 0x000000ffffaa7224 */ /* 0x000fee00078e0aaa */
[----:B-1----:R-:W1:Y:S02]  /*1de70*/  MUFU.RCP R166, R166 ;  /* 0x000000a600a67308 */ /* 0x002e640000001000 */
[----:B-1----:R-:W-:Y:S01]  /*1de80*/  VIADD R176, R166, 0xffffffe ;  /* 0x0ffffffea6b07836 */ /* 0x002fe20000000000 */
[----:B------:R-:W-:Y:S02]  /*1de90*/  IABS R166, R168 ;  /* 0x000000a800a67213 */ /* 0x000fe40000000000 */
[----:B------:R-:W-:Y:S05]  /*1dea0*/  LOP3.LUT R168, R168, R175, RZ, 0x3c, !PT ;  /* 0x000000afa8a87212 */ /* 0x000fea00078e3cff */
[----:B------:R-:W1:Y:S02]  /*1deb0*/  F2I.FTZ.U32.TRUNC.NTZ R177, R176 ;  /* 0x000000b000b17305 */ /* 0x000e64000021f000 */
[--C-:B-1----:R-:W-:Y:S02]  /*1dec0*/  IMAD.MOV R174, RZ, RZ, -R177.reuse ;  /* 0x000000ffffae7224 */ /* 0x102fe400078e0ab1 */
[----:B------:R-:W-:Y:S02]  /*1ded0*/  IMAD.MOV.U32 R176, RZ, RZ, RZ ;  /* 0x000000ffffb07224 */ /* 0x000fe400078e00ff */
[----:B------:R-:W-:Y:S04]  /*1dee0*/  IMAD R174, R174, R171, RZ ;  /* 0x000000abaeae7224 */ /* 0x000fe800078e02ff */
[----:B------:R-:W-:Y:S06]  /*1def0*/  IMAD.HI.U32 R174, R177, R174, R176 ;  /* 0x000000aeb1ae7227 */ /* 0x000fec00078e00b0 */
[----:B------:R-:W-:Y:S04]  /*1df00*/  IMAD.HI.U32 R172, R174, R169, RZ ;  /* 0x000000a9aeac7227 */ /* 0x000fe800078e00ff */
[----:B------:R-:W-:Y:S02]  /*1df10*/  IMAD R169, R172, R170, R169 ;  /* 0x000000aaaca97224 */ /* 0x000fe400078e02a9 */
        /* <DEDUP_REMOVED lines=18> */
[----:B------:R-:W2:Y:S01]  /*1e040*/  LD.E.64 R172, desc[UR4][R2.64+0x38] ;  /* 0x0000380402ac7980 */ /* 0x000ea2000c101b00 */
        /* <DEDUP_REMOVED lines=22> */
.L_x_1948:
[----:B------:R-:W-:Y:S02]  /*1e1b0*/  R2UR UR4, R164 ;  /* 0x00000000a40472ca */ /* 0x000fe400000e0000 */
[----:B------:R-:W-:Y:S11]  /*1e1c0*/  R2UR UR5, R165 ;  /* 0x00000000a50572ca */ /* 0x000ff600000e0000 */
[----:B------:R-:W-:Y:S02]  /*1e1d0*/  @!UPT UIADD3 URZ, URZ, URZ, URZ ;  /* 0x0000003f3f3ff290 */ /* 0x000fe4000fffe03f */
[----:B------:R-:W2:Y:S02]  /*1e1e0*/  LD.E R174, desc[UR4][R2.64+0x38] ;  /* 0x0000380402ae7980 */ /* 0x000ea4000c101900 */
[----:B--2---:R-:W-:Y:S05]  /*1e1f0*/  IMAD.U32 R174, R174, -0x40, RZ ;  /* 0xffffffc0aeae7824 */ /* 0x004fea00078e00ff */
[----:B------:R-:W-:Y:S02]  /*1e200*/  SHF.R.S32.HI R169, RZ, 0x1f, R174 ;  /* 0x0000001fffa97819 */ /* 0x000fe400000114ae */
.L_x_1949:
[----:B------:R-:W-:Y:S05]  /*1e210*/  BSYNC B0 ;  /* 0x0000000000007941 */ /* 0x000fea0003800000 */
.L_x_1947:
        /* <DEDUP_REMOVED lines=29> */
[-C--:B------:R-:W-:Y:S01]  /*1e3f0*/  @P5 LEA R174, P2, R171, R236.reuse, 0x1 ;  /* 0x000000ecabae5211 */ /* 0x080fe200078408ff */
        /* <DEDUP_REMOVED lines=105> */
.L_x_1946:
[----:B------:R-:W-:Y:S05]  /*1ea90*/  BSYNC B1 ;  /* 0x0000000000017941 */ /* 0x000fea0003800000 */
.L_x_1945:
[----:B------:R-:W-:Y:S01]  /*1eaa0*/  R2UR UR4, R164 ;  /* 0x00000000a40472ca */ /* 0x000fe200000e0000 */
[----:B-1----:R-:W-:Y:S01]  /*1eab0*/  LDSM.16.MT88.4 R172, [R229+0x10000] ;  /* 0x01000000e5ac783b */ /* 0x002fe20000004200 */
[----:B------:R-:W-:Y:S02]  /*1eac0*/  R2UR UR5, R165 ;  /* 0x00000000a50572ca */ /* 0x000fe400000e0000 */
        /* <DEDUP_REMOVED lines=8> */
[----:B------:R1:W2:Y:S01]  /*1eb50*/  LD.E R165, desc[UR4][R2.64+0xdc] ;  /* 0x0000dc0402a57980 */ /* 0x0002a2000c101900 */
[----:B------:R-:W-:Y:S02]  /*1eb60*/  FMNMX.FTZ R171, R11, R168, !PT ;  /* 0x000000a80bab7209 */ /* 0x000fe40007810000 */
[----:B------:R-:W-:Y:S01]  /*1eb70*/  FMNMX.FTZ R166, R12, R169, !PT ;  /* 0x000000a90ca67209 */ /* 0x000fe20007810000 */
[----:B------:R-:W-:Y:S03]  /*1eb80*/  LDSM.16.MT88.4 R180, [R230+0x12800] ;  /* 0x01280000e6b4783b */ /* 0x000fe60000004200 */
[----:B------:R-:W-:Y:S02]  /*1eb90*/  FMNMX.FTZ R169, R13, R166, !PT ;  /* 0x000000a60da97209 */ /* 0x000fe40007810000 */
[----:B------:R-:W-:Y:S03]  /*1eba0*/  FMNMX.FTZ R166, R14, R171, !PT ;  /* 0x000000ab0ea67209 */ /* 0x000fe60007810000 */
[----:B------:R-:W-:Y:S01]  /*1ebb0*/  LDSM.16.MT88.4 R184, [R227+0x12800] ;  /* 0x01280000e3b8783b */ /* 0x000fe20000004200 */
        /* <DEDUP_REMOVED lines=21> */
[----:B------:R-:W-:Y:S07]  /*1ed10*/  FMNMX.FTZ R169, R35, R2, !PT ;  /* 0x0000000223a97209 */ /* 0x000fee0007810000 */
        /* <DEDUP_REMOVED lines=8> */
[----:B---3--:R-:W-:Y:S05]  /*1eda0*/  FMNMX.FTZ R3, R166, R3, !PT ;  /* 0x00000003a6037209 */ /* 0x008fea0007810000 */
[----:B------:R-:W-:Y:S04]  /*1edb0*/  FADD.FTZ R0, -R3, R0 ;  /* 0x0000000003007221 */ /* 0x000fe80000010100 */
[C---:B--2---:R-:W-:Y:S01]  /*1edc0*/  FMUL.FTZ R168, R165.reuse, R0 ;  /* 0x00000000a5a87220 */ /* 0x044fe20000410000 */
[C---:B------:R-:W-:Y:S01]  /*1edd0*/  FMUL.FTZ R167, R165.reuse, R2 ;  /* 0x00000002a5a77220 */ /* 0x040fe20000410000 */
[C---:B------:R-:W-:Y:S01]  /*1ede0*/  FMUL.FTZ R196, R165.reuse, R164 ;  /* 0x000000a4a5c47220 */ /* 0x040fe20000410000 */
[----:B------:R-:W-:Y:S01]  /*1edf0*/  FMUL.FTZ R194, R165, R3 ;  /* 0x00000003a5c27220 */ /* 0x000fe20000410000 */
[----:B------:R1:W2:Y:S03]  /*1ee00*/  MUFU.EX2 R0, R168 ;  /* 0x000000a800007308 */ /* 0x0002a60000000800 */
[----:B------:R-:W-:Y:S02]  /*1ee10*/  FSEL R196, R196, RZ, P0 ;  /* 0x000000ffc4c47208 */ /* 0x000fe40000000000 */
[----:B------:R-:W-:Y:S05]  /*1ee20*/  FSETP.NEU.FTZ.AND P0, PT, R3, -INF , PT ;  /* 0xff8000000300780b */ /* 0x000fea0003f1d000 */
[----:B------:R3:W4:Y:S01]  /*1ee30*/  MUFU.EX2 R2, R167 ;  /* 0x000000a700027308 */ /* 0x0007220000000800 */
[----:B------:R-:W-:Y:S01]  /*1ee40*/  FSEL R194, R194, RZ, P0 ;  /* 0x000000ffc2c27208 */ /* 0x000fe20000000000 */
[-CC-:B------:R-:W-:Y:S01]  /*1ee50*/  FFMA.FTZ R191, R4, R165.reuse, -R196.reuse ;  /* 0x000000a504bf7223 */ /* 0x180fe200000108c4 */
[-CC-:B------:R-:W-:Y:S01]  /*1ee60*/  FFMA.FTZ R166, R5, R165.reuse, -R196.reuse ;  /* 0x000000a505a67223 */ /* 0x180fe200000108c4 */
[-CC-:B------:R-:W-:Y:S01]  /*1ee70*/  FFMA.FTZ R190, R8, R165.reuse, -R196.reuse ;  /* 0x000000a508be7223 */ /* 0x180fe200000108c4 */
[-C--:B------:R-:W-:Y:S01]  /*1ee80*/  FFMA.FTZ R193, R9, R165.reuse, -R196 ;  /* 0x000000a509c17223 */ /* 0x080fe200000108c4 */
[-CC-:B------:R-:W-:Y:S01]  /*1ee90*/  FFMA.FTZ R195, R6, R165.reuse, -R194.reuse ;  /* 0x000000a506c37223 */ /* 0x180fe200000108c2 */
[-CC-:B------:R-:W-:Y:S01]  /*1eea0*/  FFMA.FTZ R192, R10, R165.reuse, -R194.reuse ;  /* 0x000000a50ac07223 */ /* 0x180fe200000108c2 */
[--C-:B------:R-:W-:Y:S01]  /*1eeb0*/  FFMA.FTZ R197, R11, R165, -R194.reuse ;  /* 0x000000a50bc57223 */ /* 0x100fe200000108c2 */
[----:B-1----:R-:W1:Y:S01]  /*1eec0*/  LDSM.16.MT88.4 R168, [R230+0x10000] ;  /* 0x01000000e6a8783b */ /* 0x002e620000004200 */
[----:B------:R-:W-:Y:S01]  /*1eed0*/  MUFU.EX2 R191, R191 ;  /* 0x000000bf00bf7308 */ /* 0x000fe20000000800 */
[C---:B--2---:R-:W-:Y:S01]  /*1eee0*/  FMUL.FTZ R6, R0.reuse, R162 ;  /* 0x000000a200067220 */ /* 0x044fe20000410000 */
[C---:B------:R-:W-:Y:S01]  /*1eef0*/  FMUL.FTZ R10, R0.reuse, R158 ;  /* 0x0000009e000a7220 */ /* 0x040fe20000410000 */
[C---:B------:R-:W-:Y:S01]  /*1ef00*/  FMUL.FTZ R11, R0.reuse, R159 ;  /* 0x0000009f000b7220 */ /* 0x040fe20000410000 */
[C---:B------:R-:W-:Y:S01]  /*1ef10*/  FMUL.FTZ R38, R0.reuse, R38 ;  /* 0x0000002600267220 */ /* 0x040fe20000410000 */
[C---:B------:R-:W-:Y:S01]  /*1ef20*/  FMUL.FTZ R39, R0.reuse, R39 ;  /* 0x0000002700277220 */ /* 0x040fe20000410000 */
[----:B------:R-:W-:Y:S01]  /*1ef30*/  FMUL.FTZ R42, R0, R42 ;  /* 0x0000002a002a7220 */ /* 0x000fe20000410000 */
[----:B---3--:R-:W-:Y:S03]  /*1ef40*/  FFMA.FTZ R167, R7, R165, -R194 ;  /* 0x000000a507a77223 */ /* 0x008fe600000108c2 */
[----:B------:R-:W2:Y:S01]  /*1ef50*/  MUFU.EX2 R166, R166 ;  /* 0x000000a600a67308 */ /* 0x000ea20000000800 */
[C---:B----4-:R-:W-:Y:S01]  /*1ef60*/  FMUL.FTZ R4, R2.reuse, R160 ;  /* 0x000000a002047220 */ /* 0x050fe20000410000 */
[----:B------:R-:W-:Y:S01]  /*1ef70*/  FMUL.FTZ R5, R2, R161 ;  /* 0x000000a102057220 */ /* 0x000fe20000410000 */
[----:B------:R-:W-:Y:S01]  /*1ef80*/  FMUL.FTZ R7, R0, R163 ;  /* 0x000000a300077220 */ /* 0x000fe20000410000 */
[C---:B------:R-:W-:Y:S01]  /*1ef90*/  FMUL.FTZ R8, R2.reuse, R156 ;  /* 0x0000009c02087220 */ /* 0x040fe20000410000 */
[C---:B------:R-:W-:Y:S01]  /*1efa0*/  FMUL.FTZ R9, R2.reuse, R157 ;  /* 0x0000009d02097220 */ /* 0x040fe20000410000 */
[C---:B------:R-:W-:Y:S01]  /*1efb0*/  FMUL.FTZ R36, R2.reuse, R36 ;  /* 0x0000002402247220 */ /* 0x040fe20000410000 */
[----:B------:R-:W3:Y:S03]  /*1efc0*/  LDSM.16.MT88.4 R156, [R227+0x10000] ;  /* 0x01000000e39c783b */ /* 0x000ee60000004200 */
[----:B------:R-:W-:Y:S01]  /*1efd0*/  MUFU.EX2 R195, R195 ;  /* 0x000000c300c37308 */ /* 0x000fe20000000800 */
[C---:B------:R-:W-:Y:S01]  /*1efe0*/  FMUL.FTZ R37, R2.reuse, R37 ;  /* 0x0000002502257220 */ /* 0x040fe20000410000 */
[C---:B------:R-:W-:Y:S01]  /*1eff0*/  FMUL.FTZ R40, R2.reuse, R40 ;  /* 0x0000002802287220 */ /* 0x040fe20000410000 */
[----:B------:R-:W-:Y:S01]  /*1f000*/  FMUL.FTZ R41, R2, R41 ;  /* 0x0000002902297220 */ /* 0x000fe20000410000 */
        /* <DEDUP_REMOVED lines=31> */
[--C-:B------:R-:W-:Y:S01]  /*1f200*/  FFMA.FTZ R252, R32, R165, -R196.reuse ;  /* 0x000000a520fc7223 */ /* 0x100fe200000108c4 */
[C---:B------:R-:W-:Y:S01]  /*1f210*/  FMUL.FTZ R68, R2.reuse, R68 ;  /* 0x0000004402447220 */ /* 0x040fe20000410000 */
[----:B------:R-:W-:Y:S01]  /*1f220*/  FMUL.FTZ R69, R2, R69 ;  /* 0x0000004502457220 */ /* 0x000fe20000410000 */
[C---:B------:R-:W-:Y:S01]  /*1f230*/  FMUL.FTZ R70, R0.reuse, R70 ;  /* 0x0000004600467220 */ /* 0x040fe20000410000 */
[----:B------:R-:W-:Y:S03]  /*1f240*/  FMUL.FTZ R71, R0, R71 ;  /* 0x0000004700477220 */ /* 0x000fe60000410000 */
[----:B------:R-:W4:Y:S01]  /*1f250*/  MUFU.EX2 R197, R197 ;  /* 0x000000c500c57308 */ /* 0x000f220000000800 */
        /* <DEDUP_REMOVED lines=16> */
[----:B----4-:R-:W-:Y:S01]  /*1f360*/  F2FP.BF16.F32.PACK_AB R163, R197, R192 ;  /* 0x000000c0c5a3723e */ /* 0x010fe200000010ff */
[----:B------:R-:W-:Y:S01]  /*1f370*/  FMUL.FTZ R87, R0, R87 ;  /* 0x0000005700577220 */ /* 0x000fe20000410000 */
[C---:B------:R-:W-:Y:S01]  /*1f380*/  FMUL.FTZ R88, R2.reuse, R88 ;  /* 0x0000005802587220 */ /* 0x040fe20000410000 */
[----:B------:R-:W-:Y:S01]  /*1f390*/  FMUL.FTZ R89, R2, R89 ;  /* 0x0000005902597220 */ /* 0x000fe20000410000 */
[C---:B------:R-:W-:Y:S01]  /*1f3a0*/  FMUL.FTZ R90, R0.reuse, R90 ;  /* 0x0000005a005a7220 */ /* 0x040fe20000410000 */
[----:B------:R-:W-:Y:S01]  /*1f3b0*/  FMUL.FTZ R91, R0, R91 ;  /* 0x0000005b005b7220 */ /* 0x000fe20000410000 */
[C---:B------:R-:W-:Y:S01]  /*1f3c0*/  FMUL.FTZ R92, R2.reuse, R92 ;  /* 0x0000005c025c7220 */ /* 0x040fe20000410000 */
[C---:B-1----:R-:W-:Y:S01]  /*1f3d0*/  HMMA.16816.F32.BF16 R4, R160.reuse, R168, R4 ;  /* 0x000000a8a004723c */ /* 0x042fe20000041804 */
[----:B------:R-:W-:Y:S04]  /*1f3e0*/  MUFU.EX2 R252, R252 ;  /* 0x000000fc00fc7308 */ /* 0x000fe80000000800 */
[----:B------:R-:W-:Y:S01]  /*1f3f0*/  FMUL.FTZ R93, R2, R93 ;  /* 0x0000005d025d7220 */ /* 0x000fe20000410000 */
[C---:B------:R-:W-:Y:S01]  /*1f400*/  HMMA.16816.F32.BF16 R8, R160.reuse, R170, R8 ;  /* 0x000000aaa008723c */ /* 0x040fe20000041808 */
[----:B------:R-:W1:Y:S02]  /*1f410*/  LDSM.16.MT88.4 R168, [R230+0x12000] ;  /* 0x01200000e6a8783b */ /* 0x000e640000004200 */
[----:B------:R-:W-:Y:S02]  /*1f420*/  ISETP.GT.AND P0, PT, R248, R235, PT ;  /* 0x000000ebf800720c */ /* 0x000fe40003f04270 */
[C---:B------:R-:W-:Y:S01]  /*1f430*/  FMUL.FTZ R94, R0.reuse, R94 ;  /* 0x0000005e005e7220 */ /* 0x040fe20000410000 */
[C---:B------:R-:W-:Y:S05]  /*1f440*/  HMMA.16816.F32.BF16 R36, R160.reuse, R172, R36 ;  /* 0x000000aca024723c */ /* 0x040fea0000041824 */
[----:B------:R-:W-:Y:S01]  /*1f450*/  FMUL.FTZ R95, R0, R95 ;  /* 0x0000005f005f7220 */ /* 0x000fe20000410000 */
[C---:B------:R-:W-:Y:S01]  /*1f460*/  HMMA.16816.F32.BF16 R40, R160.reuse, R174, R40 ;  /* 0x000000aea028723c */ /* 0x040fe20000041828 */
[----:B------:R-:W2:Y:S04]  /*1f470*/  LDSM.16.MT88.4 R172, [R229+0x12000] ;  /* 0x01200000e5ac783b */ /* 0x000ea80000004200 */
[C---:B------:R-:W-:Y:S01]  /*1f480*/  FMUL.FTZ R96, R2.reuse, R96 ;  /* 0x0000006002607220 */ /* 0x040fe20000410000 */
[C---:B------:R-:W-:Y:S05]  /*1f490*/  HMMA.16816.F32.BF16 R44, R160.reuse, R176, R44 ;  /* 0x000000b0a02c723c */ /* 0x040fea000004182c */
[----:B------:R-:W-:Y:S01]  /*1f4a0*/  FMUL.FTZ R97, R2, R97 ;  /* 0x0000006102617220 */ /* 0x000fe20000410000 */
[C---:B------:R-:W-:Y:S01]  /*1f4b0*/  HMMA.16816.F32.BF16 R48, R160.reuse, R178, R48 ;  /* 0x000000b2a030723c */ /* 0x040fe20000041830 */
[----:B------:R-:W-:Y:S04]  /*1f4c0*/  LDSM.16.MT88.4 R176, [R228+0x10800] ;  /* 0x01080000e4b0783b */ /* 0x000fe80000004200 */
[C---:B------:R-:W-:Y:S01]  /*1f4d0*/  FMUL.FTZ R98, R0.reuse, R98 ;  /* 0x0000006200627220 */ /* 0x040fe20000410000 */
[C---:B---3--:R-:W-:Y:S05]  /*1f4e0*/  HMMA.16816.F32.BF16 R52, R160.reuse, R156, R52 ;  /* 0x0000009ca034723c */ /* 0x048fea0000041834 */
        /* <DEDUP_REMOVED lines=28> */
[----:B------:R-:W3:Y:S04]  /*1f6b0*/  LDSM.16.MT88.4 R156, [R229+0x14000] ;  /* 0x01400000e59c783b */ /* 0x000ee80000004200 */
[----:B------:R-:W-:Y:S01]  /*1f6c0*/  FMUL.FTZ R117, R2, R117 ;  /* 0x0000007502757220 */ /* 0x000fe20000410000 */
[C---:B-1----:R-:W-:Y:S05]  /*1f6d0*/  HMMA.16816.F32.BF16 R84, R160.reuse, R168, R84 ;  /* 0x000000a8a054723c */ /* 0x042fea0000041854 */
        /* <DEDUP_REMOVED lines=18> */
[C---:B---3--:R-:W-:Y:S03]  /*1f800*/  HMMA.16816.F32.BF16 R100, R160.reuse, R156, R100 ;  /* 0x0000009ca064723c */ /* 0x048fe60000041864 */
[----:B------:R-:W-:Y:S01]  /*1f810*/  FMUL.FTZ R131, R0, R131 ;  /* 0x0000008300837220 */ /* 0x000fe20000410000 */
[-CC-:B------:R-:W-:Y:S01]  /*1f820*/  FFMA.FTZ R198, R12, R165.reuse, -R196.reuse ;  /* 0x000000a50cc67223 */ /* 0x180fe200000108c4 */
[C---:B------:R-:W-:Y:S01]  /*1f830*/  FMUL.FTZ R12, R2.reuse, R152 ;  /* 0x00000098020c7220 */ /* 0x040fe20000410000 */
[C---:B------:R-:W-:Y:S01]  /*1f840*/  HMMA.16816.F32.BF16 R104, R160.reuse, R158, R104 ;  /* 0x0000009ea068723c */ /* 0x040fe20000041868 */
[----:B------:R-:W3:Y:S03]  /*1f850*/  LDSM.16.MT88.4 R156, [R230+0x16000] ;  /* 0x01600000e69c783b */ /* 0x000ee60000004200 */
[----:B------:R-:W-:Y:S01]  /*1f860*/  MUFU.EX2 R198, R198 ;  /* 0x000000c600c67308 */ /* 0x000fe20000000800 */
[----:B------:R-:W-:Y:S01]  /*1f870*/  FFMA.FTZ R199, R13, R165, -R196 ;  /* 0x000000a50dc77223 */ /* 0x000fe200000108c4 */
[C---:B-1----:R-:W-:Y:S05]  /*1f880*/  HMMA.16816.F32.BF16 R108, R160.reuse, R168, R108 ;  /* 0x000000a8a06c723c */ /* 0x042fea000004186c */
[----:B------:R-:W-:Y:S01]  /*1f890*/  FMUL.FTZ R13, R2, R153 ;  /* 0x00000099020d7220 */ /* 0x000fe20000410000 */
[C---:B------:R-:W-:Y:S01]  /*1f8a0*/  HMMA.16816.F32.BF16 R112, R160.reuse, R170, R112 ;  /* 0x000000aaa070723c */ /* 0x040fe20000041870 */
[----:B------:R-:W1:Y:S01]  /*1f8b0*/  LDSM.16.MT88.4 R168, [R229+0x16000] ;  /* 0x01600000e5a8783b */ /* 0x000e620000004200 */
[----:B------:R-:W4:Y:S03]  /*1f8c0*/  MUFU.EX2 R199, R199 ;  /* 0x000000c700c77308 */ /* 0x000f260000000800 */
[--C-:B------:R-:W-:Y:S01]  /*1f8d0*/  FFMA.FTZ R200, R14, R165, -R194.reuse ;  /* 0x000000a50ec87223 */ /* 0x100fe200000108c2 */
[C---:B--2---:R-:W-:Y:S05]  /*1f8e0*/  HMMA.16816.F32.BF16 R116, R160.reuse, R172, R116 ;  /* 0x000000aca074723c */ /* 0x044fea0000041874 */
[----:B------:R-:W-:Y:S01]  /*1f8f0*/  FMUL.FTZ R14, R0, R154 ;  /* 0x0000009a000e7220 */ /* 0x000fe20000410000 */
[C---:B------:R-:W-:Y:S01]  /*1f900*/  HMMA.16816.F32.BF16 R120, R160.reuse, R174, R120 ;  /* 0x000000aea078723c */ /* 0x040fe20000041878 */
[----:B------:R-:W2:Y:S01]  /*1f910*/  LDSM.16.MT88.4 R172, [R228+0x16000] ;  /* 0x01600000e4ac783b */ /* 0x000ea20000004200 */
[----:B------:R-:W-:Y:S03]  /*1f920*/  MUFU.EX2 R200, R200 ;  /* 0x000000c800c87308 */ /* 0x000fe60000000800 */
[C---:B------:R-:W-:Y:S01]  /*1f930*/  FMUL.FTZ R132, R2.reuse, R132 ;  /* 0x0000008402847220 */ /* 0x040fe20000410000 */
[----:B------:R-:W-:Y:S01]  /*1f940*/  FMUL.FTZ R133, R2, R133 ;  /* 0x0000008502857220 */ /* 0x000fe20000410000 */
[C---:B------:R-:W-:Y:S01]  /*1f950*/  FMUL.FTZ R134, R0.reuse, R134 ;  /* 0x0000008600867220 */ /* 0x040fe20000410000 */
[C---:B------:R-:W-:Y:S03]  /*1f960*/  FMUL.FTZ R135, R0.reuse, R135 ;  /* 0x0000008700877220 */ /* 0x040fe60000410000 */
[----:B------:R-:W-:Y:S01]  /*1f970*/  FFMA.FTZ R201, R15, R165, -R194 ;  /* 0x000000a50fc97223 */ /* 0x000fe200000108c2 */
[----:B------:R-:W-:Y:S01]  /*1f980*/  FMUL.FTZ R15, R0, R155 ;  /* 0x0000009b000f7220 */ /* 0x000fe20000410000 */
[C---:B------:R-:W-:Y:S01]  /*1f990*/  FMUL.FTZ R136, R2.reuse, R136 ;  /* 0x0000008802887220 */ /* 0x040fe20000410000 */
[----:B------:R-:W-:Y:S01]  /*1f9a0*/  LDSM.16.MT88.4 R152, [R230+0x10800] ;  /* 0x01080000e698783b */ /* 0x000fe20000004200 */
[----:B------:R-:W-:Y:S01]  /*1f9b0*/  FMUL.FTZ R137, R2, R137 ;  /* 0x0000008902897220 */ /* 0x000fe20000410000 */
[C---:B------:R-:W-:Y:S01]  /*1f9c0*/  FMUL.FTZ R138, R0.reuse, R138 ;  /* 0x0000008a008a7220 */ /* 0x040fe20000410000 */
[C---:B---3--:R-:W-:Y:S01]  /*1f9d0*/  HMMA.16816.F32.BF16 R124, R160.reuse, R156, R124 ;  /* 0x0000009ca07c723c */ /* 0x048fe2000004187c */
[----:B------:R-:W3:Y:S02]  /*1f9e0*/  MUFU.EX2 R201, R201 ;  /* 0x000000c900c97308 */ /* 0x000ee40000000800 */
[----:B------:R-:W-:Y:S01]  /*1f9f0*/  FMUL.FTZ R139, R0, R139 ;  /* 0x0000008b008b7220 */ /* 0x000fe20000410000 */
[-CC-:B------:R-:W-:Y:S01]  /*1fa00*/  FFMA.FTZ R202, R16, R165.reuse, -R196.reuse ;  /* 0x000000a510ca7223 */ /* 0x180fe200000108c4 */
[-C--:B------:R-:W-:Y:S01]  /*1fa10*/  FFMA.FTZ R203, R17, R165.reuse, -R196 ;  /* 0x000000a511cb7223 */ /* 0x080fe200000108c4 */
[C---:B------:R-:W-:Y:S01]  /*1fa20*/  HMMA.16816.F32.BF16 R128, R160.reuse, R158, R128 ;  /* 0x0000009ea080723c */ /* 0x040fe20000041880 */
[----:B------:R-:W5:Y:S04]  /*1fa30*/  LDSM.16.MT88.4 R156, [R227+0x16000] ;  /* 0x01600000e39c783b */ /* 0x000f680000004200 */
[----:B------:R-:W-:Y:S01]  /*1fa40*/  MUFU.EX2 R202, R202 ;  /* 0x000000ca00ca7308 */ /* 0x000fe20000000800 */
[-CC-:B------:R-:W-:Y:S01]  /*1fa50*/  FFMA.FTZ R250, R18, R165.reuse, -R194.reuse ;  /* 0x000000a512fa7223 */ /* 0x180fe200000108c2 */
[C---:B-1----:R-:W-:Y:S04]  /*1fa60*/  HMMA.16816.F32.BF16 R132, R160.reuse, R168, R132 ;  /* 0x000000a8a084723c */ /* 0x042fe80000041884 */
[----:B------:R-:W-:Y:S02]  /*1fa70*/  FFMA.FTZ R251, R19, R165, -R194 ;  /* 0x000000a513fb7223 */ /* 0x000fe400000108c2 */
[C---:B------:R-:W-:Y:S01]  /*1fa80*/  HMMA.16816.F32.BF16 R12, R160.reuse, R170, R12 ;  /* 0x000000aaa00c723c */ /* 0x040fe2000004180c */
[----:B------:R-:W1:Y:S01]  /*1fa90*/  LDSM.16.MT88.4 R168, [R229+0x10800] ;  /* 0x01080000e5a8783b */ /* 0x000e620000004200 */
[----:B------:R-:W3:Y:S03]  /*1faa0*/  MUFU.EX2 R203, R203 ;  /* 0x000000cb00cb7308 */ /* 0x000ee60000000800 */
[C---:B------:R-:W-:Y:S01]  /*1fab0*/  FMUL.FTZ R16, R2.reuse, R148 ;  /* 0x0000009402107220 */ /* 0x040fe20000410000 */
[C---:B--2---:R-:W-:Y:S06]  /*1fac0*/  HMMA.16816.F32.BF16 R136, R160.reuse, R172, R136 ;  /* 0x000000aca088723c */ /* 0x044fec0000041888 */
[----:B------:R-:W-:Y:S01]  /*1fad0*/  MUFU.EX2 R250, R250 ;  /* 0x000000fa00fa7308 */ /* 0x000fe20000000800 */
[----:B------:R-:W-:Y:S01]  /*1fae0*/  FMUL.FTZ R17, R2, R149 ;  /* 0x0000009502117220 */ /* 0x000fe20000410000 */
[C---:B------:R-:W-:Y:S03]  /*1faf0*/  FMUL.FTZ R18, R0.reuse, R150 ;  /* 0x0000009600127220 */ /* 0x040fe60000410000 */
[----:B------:R-:W-:Y:S01]  /*1fb00*/  FMUL.FTZ R19, R0, R151 ;  /* 0x0000009700137220 */ /* 0x000fe20000410000 */
[C---:B------:R-:W-:Y:S01]  /*1fb10*/  FMUL.FTZ R140, R2.reuse, R140 ;  /* 0x0000008c028c7220 */ /* 0x040fe20000410000 */
[----:B------:R-:W-:Y:S03]  /*1fb20*/  FMUL.FTZ R141, R2, R141 ;  /* 0x0000008d028d7220 */ /* 0x000fe60000410000 */
[----:B------:R-:W2:Y:S01]  /*1fb30*/  MUFU.EX2 R251, R251 ;  /* 0x000000fb00fb7308 */ /* 0x000ea20000000800 */
[C---:B------:R-:W-:Y:S01]  /*1fb40*/  FMUL.FTZ R142, R0.reuse, R142 ;  /* 0x0000008e008e7220 */ /* 0x040fe20000410000 */
[C---:B------:R-:W-:Y:S01]  /*1fb50*/  HMMA.16816.F32.BF16 R16, R160.reuse, R174, R16 ;  /* 0x000000aea010723c */ /* 0x040fe20000041810 */
[----:B------:R-:W1:Y:S02]  /*1fb60*/  LDSM.16.MT88.4 R172, [R227+0x10800] ;  /* 0x01080000e3ac783b */ /* 0x000e640000004200 */
[----:B------:R-:W-:Y:S01]  /*1fb70*/  FMUL.FTZ R143, R0, R143 ;  /* 0x0000008f008f7220 */ /* 0x000fe20000410000 */
[C---:B------:R-:W-:Y:S01]  /*1fb80*/  FMUL.FTZ R144, R2.reuse, R144 ;  /* 0x0000009002907220 */ /* 0x040fe20000410000 */
[----:B------:R-:W-:Y:S01]  /*1fb90*/  FMUL.FTZ R145, R2, R145 ;  /* 0x0000009102917220 */ /* 0x000fe20000410000 */
[C---:B------:R-:W-:Y:S01]  /*1fba0*/  FMUL.FTZ R146, R0.reuse, R146 ;  /* 0x0000009200927220 */ /* 0x040fe20000410000 */
[----:B------:R-:W-:Y:S01]  /*1fbb0*/  FMUL.FTZ R147, R0, R147 ;  /* 0x0000009300937220 */ /* 0x000fe20000410000 */
[----:B----4-:R-:W-:Y:S02]  /*1fbc0*/  F2FP.BF16.F32.PACK_AB R148, R199, R198 ;  /* 0x000000c6c794723e */ /* 0x010fe400000010ff */
[C---:B-----5:R-:W-:Y:S03]  /*1fbd0*/  HMMA.16816.F32.BF16 R140, R160.reuse, R156, R140 ;  /* 0x0000009ca08c723c */ /* 0x060fe6000004188c */
[----:B---3--:R-:W-:Y:S01]  /*1fbe0*/  F2FP.BF16.F32.PACK_AB R149, R201, R200 ;  /* 0x000000c8c995723e */ /* 0x008fe200000010ff */
[----:B------:R-:W-:Y:S01]  /*1fbf0*/  FFMA.FTZ R191, R2, R249, R191 ;  /* 0x000000f902bf7223 */ /* 0x000fe200000100bf */
[----:B------:R-:W-:Y:S01]  /*1fc00*/  F2FP.BF16.F32.PACK_AB R150, R203, R202 ;  /* 0x000000cacb96723e */ /* 0x000fe200000010ff */
[----:B------:R-:W-:Y:S01]  /*1fc10*/  HMMA.16816.F32.BF16 R144, R160, R158, R144 ;  /* 0x0000009ea090723c */ /* 0x000fe20000041890 */
[----:B------:R-:W3:Y:S04]  /*1fc20*/  LDSM.16.MT88.4 R156, [R229+0x12800] ;  /* 0x01280000e59c783b */ /* 0x000ee80000004200 */
[----:B--2---:R-:W-:Y:S01]  /*1fc30*/  F2FP.BF16.F32.PACK_AB R151, R251, R250 ;  /* 0x000000fafb97723e */ /* 0x004fe200000010ff */
[----:B------:R-:W-:Y:S01]  /*1fc40*/  FFMA.FTZ R195, R0, R247, R195 ;  /* 0x000000f700c37223 */ /* 0x000fe200000100c3 */
[----:B------:R-:W-:Y:S01]  /*1fc50*/  IADD3 R0, R248, -0x1, RZ ;  /* 0xfffffffff8007810 */ /* 0x000fe20007ffe0ff */
[----:B------:R-:W-:Y:S01]  /*1fc60*/  FADD.FTZ R191, R166, R191 ;  /* 0x000000bfa6bf7221 */ /* 0x000fe20000010000 */
[----:B------:R-:W2:Y:S02]  /*1fc70*/  LDSM.16.MT88.4 R160, [R228+0x12800] ;  /* 0x01280000e4a0783b */ /* 0x000ea40000004200 */
[----:B------:R-:W-:Y:S01]  /*1fc80*/  FADD.FTZ R195, R167, R195 ;  /* 0x000000c3a7c37221 */ /* 0x000fe20000010000 */
[C---:B------:R-:W-:Y:S05]  /*1fc90*/  HMMA.16816.F32.BF16 R4, R148.reuse, R152, R4 ;  /* 0x000000989404723c */ /* 0x040fea0000041804 */
[----:B------:R-:W-:Y:S01]  /*1fca0*/  FADD.FTZ R190, R190, R191 ;  /* 0x000000bfbebe7221 */ /* 0x000fe20000010000 */
[C---:B------:R-:W-:Y:S01]  /*1fcb0*/  HMMA.16816.F32.BF16 R8, R148.reuse, R154, R8 ;  /* 0x0000009a9408723c */ /* 0x040fe20000041808 */
[----:B------:R-:W4:Y:S04]  /*1fcc0*/  LDSM.16.MT88.4 R152, [R230+0x14800] ;  /* 0x01480000e698783b */ /* 0x000f280000004200 */
[----:B------:R-:W-:Y:S01]  /*1fcd0*/  FADD.FTZ R192, R192, R195 ;  /* 0x000000c3c0c07221 */ /* 0x000fe20000010000 */
        /* <DEDUP_REMOVED lines=17> */
[C---:B------:R-:W-:Y:S05]  /*1fdf0*/  HMMA.16816.F32.BF16 R64, R148.reuse, R182, R64 ;  /* 0x000000b69440723c */ /* 0x040fea0000041840 */
[-CC-:B------:R-:W-:Y:S01]  /*1fe00*/  FFMA.FTZ R180, R20, R165.reuse, -R196.reuse ;  /* 0x000000a514b47223 */ /* 0x180fe200000108c4 */
[C---:B---3--:R-:W-:Y:S05]  /*1fe10*/  HMMA.16816.F32.BF16 R68, R148.reuse, R156, R68 ;  /* 0x0000009c9444723c */ /* 0x048fea0000041844 */
[-C--:B------:R-:W-:Y:S01]  /*1fe20*/  FFMA.FTZ R181, R21, R165.reuse, -R196 ;  /* 0x000000a515b57223 */ /* 0x080fe200000108c4 */
[C---:B------:R-:W-:Y:S01]  /*1fe30*/  HMMA.16816.F32.BF16 R72, R148.reuse, R158, R72 ;  /* 0x0000009e9448723c */ /* 0x040fe20000041848 */
[----:B------:R-:W3:Y:S01]  /*1fe40*/  LDSM.16.MT88.4 R156, [R227+0x14800] ;  /* 0x01480000e39c783b */ /* 0x000ee20000004200 */
[----:B------:R-:W-:Y:S03]  /*1fe50*/  MUFU.EX2 R180, R180 ;  /* 0x000000b400b47308 */ /* 0x000fe60000000800 */
[-CC-:B------:R-:W-:Y:S01]  /*1fe60*/  FFMA.FTZ R182, R22, R165.reuse, -R194.reuse ;  /* 0x000000a516b67223 */ /* 0x180fe200000108c2 */
[C---:B--2---:R-:W-:Y:S06]  /*1fe70*/  HMMA.16816.F32.BF16 R76, R148.reuse, R160, R76 ;  /* 0x000000a0944c723c */ /* 0x044fec000004184c */
[----:B------:R-:W2:Y:S01]  /*1fe80*/  MUFU.EX2 R181, R181 ;  /* 0x000000b500b57308 */ /* 0x000ea20000000800 */
[-C--:B------:R-:W-:Y:S01]  /*1fe90*/  FFMA.FTZ R183, R23, R165.reuse, -R194 ;  /* 0x000000a517b77223 */ /* 0x080fe200000108c2 */
[C---:B------:R-:W-:Y:S01]  /*1fea0*/  HMMA.16816.F32.BF16 R80, R148.reuse, R162, R80 ;  /* 0x000000a29450723c */ /* 0x040fe20000041850 */
[----:B------:R-:W-:Y:S02]  /*1feb0*/  LDSM.16.MT88.4 R160, [R229+0x16800] ;  /* 0x01680000e5a0783b */ /* 0x000fe40000004200 */
[----:B------:R-:W-:Y:S03]  /*1fec0*/  FADD.FTZ R250, R250, R201 ;  /* 0x000000c9fafa7221 */ /* 0x000fe60000010000 */
[C---:B------:R-:W-:Y:S02]  /*1fed0*/  HMMA.16816.F32.BF16 R84, R148.reuse, R184, R84 ;  /* 0x000000b89454723c */ /* 0x040fe40000041854 */
[----:B------:R-:W-:Y:S01]  /*1fee0*/  MUFU.EX2 R182, R182 ;  /* 0x000000b600b67308 */ /* 0x000fe20000000800 */
[----:B------:R-:W-:Y:S02]  /*1fef0*/  LDSM.16.MT88.4 R20, [R228+0x16800] ;  /* 0x01680000e414783b */ /* 0x000fe40000004200 */
[----:B------:R-:W-:Y:S01]  /*1ff00*/  FADD.FTZ R203, R203, R202 ;  /* 0x000000cacbcb7221 */ /* 0x000fe20000010000 */
[C---:B------:R-:W-:Y:S06]  /*1ff10*/  HMMA.16816.F32.BF16 R88, R148.reuse, R186, R88 ;  /* 0x000000ba9458723c */ /* 0x040fec0000041858 */
[----:B------:R-:W2:Y:S01]  /*1ff20*/  MUFU.EX2 R183, R183 ;  /* 0x000000b700b77308 */ /* 0x000ea20000000800 */
[-CC-:B------:R-:W-:Y:S01]  /*1ff30*/  FFMA.FTZ R184, R24, R165.reuse, -R196.reuse ;  /* 0x000000a518b87223 */ /* 0x180fe200000108c4 */
[C---:B----4-:R-:W-:Y:S03]  /*1ff40*/  HMMA.16816.F32.BF16 R92, R148.reuse, R152, R92 ;  /* 0x00000098945c723c */ /* 0x050fe6000004185c */
[-C--:B------:R-:W-:Y:S03]  /*1ff50*/  FFMA.FTZ R185, R25, R165.reuse, -R196 ;  /* 0x000000a519b97223 */ /* 0x080fe600000108c4 */
[C---:B------:R-:W-:Y:S01]  /*1ff60*/  HMMA.16816.F32.BF16 R96, R148.reuse, R154, R96 ;  /* 0x0000009a9460723c */ /* 0x040fe20000041860 */
[----:B------:R-:W4:Y:S01]  /*1ff70*/  LDSM.16.MT88.4 R152, [R230+0x16800] ;  /* 0x01680000e698783b */ /* 0x000f220000004200 */
        /* <DEDUP_REMOVED lines=8> */
[C---:B-----5:R-:W-:Y:S02]  /*20000*/  HMMA.16816.F32.BF16 R108, R148.reuse, R172, R108 ;  /* 0x000000ac946c723c */ /* 0x060fe4000004186c */
[----:B------:R-:W-:Y:S01]  /*20010*/  MUFU.EX2 R186, R186 ;  /* 0x000000ba00ba7308 */ /* 0x000fe20000000800 */
[----:B------:R-:W-:Y:S02]  /*20020*/  LDSM.16.MT88.4 R24, [R227+0x11000] ;  /* 0x01100000e318783b */ /* 0x000fe40000004200 */
[----:B------:R-:W-:Y:S01]  /*20030*/  MOV R248, R0 ;  /* 0x0000000000f87202 */ /* 0x000fe20000000f00 */
[C---:B------:R-:W-:Y:S06]  /*20040*/  HMMA.16816.F32.BF16 R112, R148.reuse, R174, R112 ;  /* 0x000000ae9470723c */ /* 0x040fec0000041870 */
[----:B------:R-:W5:Y:S01]  /*20050*/  MUFU.EX2 R187, R187 ;  /* 0x000000bb00bb7308 */ /* 0x000f620000000800 */
[----:B------:R-:W5:Y:S01]  /*20060*/  LDSM.16.MT88.4 R172, [R230+0x11000] ;  /* 0x01100000e6ac783b */ /* 0x000f620000004200 */
[C---:B---3--:R-:W-:Y:S03]  /*20070*/  HMMA.16816.F32.BF16 R116, R148.reuse, R156, R116 ;  /* 0x0000009c9474723c */ /* 0x048fe60000041874 */
[----:B------:R-:W-:Y:S03]  /*20080*/  MOV R0, R3 ;  /* 0x0000000300007202 */ /* 0x000fe60000000f00 */
[C---:B------:R-:W-:Y:S01]  /*20090*/  HMMA.16816.F32.BF16 R120, R148.reuse, R158, R120 ;  /* 0x0000009e9478723c */ /* 0x040fe20000041878 */
[----:B------:R-:W3:Y:S04]  /*200a0*/  LDSM.16.MT88.4 R156, [R228+0x11000] ;  /* 0x01100000e49c783b */ /* 0x000ee80000004200 */
[----:B------:R-:W-:Y:S01]  /*200b0*/  MOV R167, R164 ;  /* 0x000000a400a77202 */ /* 0x000fe20000000f00 */
[C---:B----4-:R-:W-:Y:S06]  /*200c0*/  HMMA.16816.F32.BF16 R124, R148.reuse, R152, R124 ;  /* 0x00000098947c723c */ /* 0x050fec000004187c */
[C---:B------:R-:W-:Y:S01]  /*200d0*/  HMMA.16816.F32.BF16 R128, R148.reuse, R154, R128 ;  /* 0x0000009a9480723c */ /* 0x040fe20000041880 */
[----:B------:R-:W4:Y:S05]  /*200e0*/  LDSM.16.MT88.4 R152, [R230+0x13000] ;  /* 0x01300000e698783b */ /* 0x000f2a0000004200 */
[C---:B------:R-:W-:Y:S06]  /*200f0*/  HMMA.16816.F32.BF16 R132, R148.reuse, R160, R132 ;  /* 0x000000a09484723c */ /* 0x040fec0000041884 */
[C---:B------:R-:W-:Y:S01]  /*20100*/  HMMA.16816.F32.BF16 R12, R148.reuse, R162, R12 ;  /* 0x000000a2940c723c */ /* 0x040fe2000004180c */
[----:B------:R-:W-:Y:S05]  /*20110*/  LDSM.16.MT88.4 R160, [R228+0x13000] ;  /* 0x01300000e4a0783b */ /* 0x000fea0000004200 */
[C---:B------:R-:W-:Y:S06]  /*20120*/  HMMA.16816.F32.BF16 R136, R148.reuse, R20, R136 ;  /* 0x000000149488723c */ /* 0x040fec0000041888 */
[C---:B------:R-:W-:Y:S05]  /*20130*/  HMMA.16816.F32.BF16 R16, R148.reuse, R22, R16 ;  /* 0x000000169410723c */ /* 0x040fea0000041810 */
[----:B--2---:R-:W-:Y:S01]  /*20140*/  F2FP.BF16.F32.PACK_AB R20, R181, R180 ;  /* 0x000000b4b514723e */ /* 0x004fe200000010ff */
[C---:B-1----:R-:W-:Y:S05]  /*20150*/  HMMA.16816.F32.BF16 R140, R148.reuse, R168, R140 ;  /* 0x000000a8948c723c */ /* 0x042fea000004188c */
[----:B------:R-:W-:Y:S01]  /*20160*/  F2FP.BF16.F32.PACK_AB R21, R183, R182 ;  /* 0x000000b6b715723e */ /* 0x000fe200000010ff */
[----:B------:R-:W-:Y:S01]  /*20170*/  HMMA.16816.F32.BF16 R144, R148, R170, R144 ;  /* 0x000000aa9490723c */ /* 0x000fe20000041890 */
[----:B------:R-:W1:Y:S04]  /*20180*/  LDSM.16.MT88.4 R148, [R229+0x13000] ;  /* 0x01300000e594783b */ /* 0x000e680000004200 */
[----:B------:R-:W-:Y:S01]  /*20190*/  F2FP.BF16.F32.PACK_AB R22, R185, R184 ;  /* 0x000000b8b916723e */ /* 0x000fe200000010ff */
[----:B------:R-:W-:Y:S01]  /*201a0*/  FADD.FTZ R180, R180, R203 ;  /* 0x000000cbb4b47221 */ /* 0x000fe20000010000 */
[----:B-----5:R-:W-:Y:S01]  /*201b0*/  F2FP.BF16.F32.PACK_AB R23, R187, R186 ;  /* 0x000000babb17723e */ /* 0x020fe200000010ff */
[----:B------:R-:W-:Y:S01]  /*201c0*/  FADD.FTZ R182, R182, R251 ;  /* 0x000000fbb6b67221 */ /* 0x000fe20000010000 */
[----:B------:R-:W2:Y:S02]  /*201d0*/  LDSM.16.MT88.4 R168, [R227+0x13000] ;  /* 0x01300000e3a8783b */ /* 0x000ea40000004200 */
[----:B------:R-:W-:Y:S01]  /*201e0*/  FADD.FTZ R181, R181, R180 ;  /* 0x000000b4b5b57221 */ /* 0x000fe20000010000 */
[----:B------:R-:W-:Y:S02]  /*201f0*/  FADD.FTZ R183, R183, R182 ;  /* 0x000000b6b7b77221 */ /* 0x000fe40000010000 */
        /* <DEDUP_REMOVED lines=10> */
[C---:B---3--:R-:W-:Y:S06]  /*202a0*/  HMMA.16816.F32.BF16 R44, R20.reuse, R156, R44 ;  /* 0x0000009c142c723c */ /* 0x048fec000004182c */
[C---:B------:R-:W-:Y:S01]  /*202b0*/  HMMA.16816.F32.BF16 R48, R20.reuse, R158, R48 ;  /* 0x0000009e1430723c */ /* 0x040fe20000041830 */
[----:B------:R-:W3:Y:S05]  /*202c0*/  LDSM.16.MT88.4 R156, [R230+0x15000] ;  /* 0x01500000e69c783b */ /* 0x000eea0000004200 */
        /* <DEDUP_REMOVED lines=10> */
[C---:B------:R-:W-:Y:S06]  /*20370*/  HMMA.16816.F32.BF16 R80, R20.reuse, R162, R80 ;  /* 0x000000a21450723c */ /* 0x040fec0000041850 */
[C---:B--2---:R-:W-:Y:S06]  /*20380*/  HMMA.16816.F32.BF16 R84, R20.reuse, R168, R84 ;  /* 0x000000a81454723c */ /* 0x044fec0000041854 */
[C---:B------:R-:W-:Y:S01]  /*20390*/  HMMA.16816.F32.BF16 R88, R20.reuse, R170, R88 ;  /* 0x000000aa1458723c */ /* 0x040fe20000041858 */
[----:B------:R-:W-:Y:S05]  /*203a0*/  LDSM.16.MT88.4 R168, [R229+0x11800] ;  /* 0x01180000e5a8783b */ /* 0x000fea0000004200 */
[C---:B---3--:R-:W-:Y:S06]  /*203b0*/  HMMA.16816.F32.BF16 R92, R20.reuse, R156, R92 ;  /* 0x0000009c145c723c */ /* 0x048fec000004185c */
[C---:B------:R-:W-:Y:S01]  /*203c0*/  HMMA.16816.F32.BF16 R96, R20.reuse, R158, R96 ;  /* 0x0000009e1460723c */ /* 0x040fe20000041860 */
[----:B------:R-:W2:Y:S05]  /*203d0*/  LDSM.16.MT88.4 R156, [R228+0x17000] ;  /* 0x01700000e49c783b */ /* 0x000eaa0000004200 */
[C---:B------:R-:W-:Y:S06]  /*203e0*/  HMMA.16816.F32.BF16 R100, R20.reuse, R172, R100 ;  /* 0x000000ac1464723c */ /* 0x040fec0000041864 */
[C---:B------:R-:W-:Y:S01]  /*203f0*/  HMMA.16816.F32.BF16 R104, R20.reuse, R174, R104 ;  /* 0x000000ae1468723c */ /* 0x040fe20000041868 */
[----:B------:R-:W-:Y:S05]  /*20400*/  LDSM.16.MT88.4 R172, [R230+0x13800] ;  /* 0x01380000e6ac783b */ /* 0x000fea0000004200 */
[C---:B------:R-:W-:Y:S06]  /*20410*/  HMMA.16816.F32.BF16 R108, R20.reuse, R176, R108 ;  /* 0x000000b0146c723c */ /* 0x040fec000004186c */
[C---:B------:R-:W-:Y:S05]  /*20420*/  HMMA.16816.F32.BF16 R112, R20.reuse, R178, R112 ;  /* 0x000000b21470723c */ /* 0x040fea0000041870 */
[-C--:B------:R-:W-:Y:S01]  /*20430*/  FFMA.FTZ R177, R29, R165.reuse, -R196 ;  /* 0x000000a51db17223 */ /* 0x080fe200000108c4 */
[C---:B-----5:R-:W-:Y:S05]  /*20440*/  HMMA.16816.F32.BF16 R116, R20.reuse, R24, R116 ;  /* 0x000000181474723c */ /* 0x060fea0000041874 */
[-C--:B------:R-:W-:Y:S01]  /*20450*/  FFMA.FTZ R29, R34, R165.reuse, -R194 ;  /* 0x000000a5221d7223 */ /* 0x080fe200000108c2 */
[C---:B------:R-:W-:Y:S01]  /*20460*/  HMMA.16816.F32.BF16 R120, R20.reuse, R26, R120 ;  /* 0x0000001a1478723c */ /* 0x040fe20000041878 */
[----:B------:R-:W3:Y:S01]  /*20470*/  LDSM.16.MT88.4 R24, [R227+0x17000] ;  /* 0x01700000e318783b */ /* 0x000ee20000004200 */
[----:B------:R-:W-:Y:S03]  /*20480*/  MUFU.EX2 R177, R177 ;  /* 0x000000b100b17308 */ /* 0x000fe60000000800 */
[-CC-:B------:R-:W-:Y:S01]  /*20490*/  FFMA.FTZ R176, R28, R165.reuse, -R196.reuse ;  /* 0x000000a51cb07223 */ /* 0x180fe200000108c4 */
[C---:B-1----:R-:W-:Y:S06]  /*204a0*/  HMMA.16816.F32.BF16 R124, R20.reuse, R148, R124 ;  /* 0x00000094147c723c */ /* 0x042fec000004187c */
[----:B------:R-:W1:Y:S01]  /*204b0*/  MUFU.EX2 R161, R29 ;  /* 0x0000001d00a17308 */ /* 0x000e620000000800 */
[-C--:B------:R-:W-:Y:S01]  /*204c0*/  FFMA.FTZ R196, R33, R165.reuse, -R196 ;  /* 0x000000a521c47223 */ /* 0x080fe200000108c4 */
[C---:B------:R-:W-:Y:S01]  /*204d0*/  HMMA.16816.F32.BF16 R128, R20.reuse, R150, R128 ;  /* 0x000000961480723c */ /* 0x040fe20000041880 */
[----:B------:R-:W4:Y:S02]  /*204e0*/  LDSM.16.MT88.4 R148, [R230+0x11800] ;  /* 0x01180000e694783b */ /* 0x000f240000004200 */
[-CC-:B------:R-:W-:Y:S03]  /*204f0*/  FFMA.FTZ R178, R30, R165.reuse, -R194.reuse ;  /* 0x000000a51eb27223 */ /* 0x180fe600000108c2 */
[C---:B------:R-:W-:Y:S02]  /*20500*/  HMMA.16816.F32.BF16 R132, R20.reuse, R152, R132 ;  /* 0x000000981484723c */ /* 0x040fe40000041884 */
[----:B------:R-:W5:Y:S03]  /*20510*/  MUFU.EX2 R176, R176 ;  /* 0x000000b000b07308 */ /* 0x000f660000000800 */
[-CC-:B------:R-:W-:Y:S01]  /*20520*/  FFMA.FTZ R179, R31, R165.reuse, -R194.reuse ;  /* 0x000000a51fb37223 */ /* 0x180fe200000108c2 */
[C---:B------:R-:W-:Y:S01]  /*20530*/  HMMA.16816.F32.BF16 R12, R20.reuse, R154, R12 ;  /* 0x0000009a140c723c */ /* 0x040fe2000004180c */
[----:B------:R-:W-:Y:S05]  /*20540*/  LDSM.16.MT88.4 R152, [R227+0x11800] ;  /* 0x01180000e398783b */ /* 0x000fea0000004200 */
[----:B------:R-:W-:Y:S01]  /*20550*/  MUFU.EX2 R178, R178 ;  /* 0x000000b200b27308 */ /* 0x000fe20000000800 */
[----:B------:R-:W-:Y:S01]  /*20560*/  FFMA.FTZ R194, R35, R165, -R194 ;  /* 0x000000a523c27223 */ /* 0x000fe200000108c2 */
[C---:B--2---:R-:W-:Y:S01]  /*20570*/  HMMA.16816.F32.BF16 R136, R20.reuse, R156, R136 ;  /* 0x0000009c1488723c */ /* 0x044fe20000041888 */
[----:B------:R-:W2:Y:S07]  /*20580*/  LDSM.16.MT88.4 R32, [R228+0x11800] ;  /* 0x01180000e420783b */ /* 0x000eae0000004200 */
[----:B------:R-:W4:Y:S01]  /*20590*/  MUFU.EX2 R179, R179 ;  /* 0x000000b300b37308 */ /* 0x000f220000000800 */
[C---:B------:R-:W-:Y:S03]  /*205a0*/  HMMA.16816.F32.BF16 R16, R20.reuse, R158, R16 ;  /* 0x0000009e1410723c */ /* 0x040fe60000041810 */
[----:B-1----:R-:W-:Y:S03]  /*205b0*/  MOV R165, R161 ;  /* 0x000000a100a57202 */ /* 0x002fe60000000f00 */
[C---:B---3--:R-:W-:Y:S03]  /*205c0*/  HMMA.16816.F32.BF16 R140, R20.reuse, R24, R140 ;  /* 0x00000018148c723c */ /* 0x048fe6000004188c */
[----:B------:R-:W1:Y:S02]  /*205d0*/  MUFU.EX2 R196, R196 ;  /* 0x000000c400c47308 */ /* 0x000e640000000800 */
[----:B-----5:R-:W-:Y:S01]  /*205e0*/  F2FP.BF16.F32.PACK_AB R28, R177, R176 ;  /* 0x000000b0b11c723e */ /* 0x020fe200000010ff */
[----:B------:R-:W-:Y:S01]  /*205f0*/  HMMA.16816.F32.BF16 R144, R20, R26, R144 ;  /* 0x0000001a1490723c */ /* 0x000fe20000041890 */
[----:B------:R-:W3:Y:S06]  /*20600*/  LDSM.16.MT88.4 R20, [R229+0x13800] ;  /* 0x01380000e514783b */ /* 0x000eec0000004200 */
[----:B------:R-:W5:Y:S01]  /*20610*/  MUFU.EX2 R194, R194 ;  /* 0x000000c200c27308 */ /* 0x000f620000000800 */
[----:B----4-:R-:W-:Y:S03]  /*20620*/  F2FP.BF16.F32.PACK_AB R29, R179, R178 ;  /* 0x000000b2b31d723e */ /* 0x010fe600000010ff */
[----:B------:R-:W-:Y:S01]  /*20630*/  FADD.FTZ R176, R176, R185 ;  /* 0x000000b9b0b07221 */ /* 0x000fe20000010000 */
[----:B------:R-:W-:Y:S01]  /*20640*/  FADD.FTZ R178, R178, R187 ;  /* 0x000000bbb2b27221 */ /* 0x000fe20000010000 */
[----:B------:R-:W-:Y:S02]  /*20650*/  LDSM.16.MT88.4 R24, [R230+0x15800] ;  /* 0x01580000e618783b */ /* 0x000fe40000004200 */
[----:B------:R-:W-:Y:S01]  /*20660*/  FADD.FTZ R177, R177, R176 ;  /* 0x000000b0b1b17221 */ /* 0x000fe20000010000 */
[----:B-1----:R-:W-:Y:S01]  /*20670*/  F2FP.BF16.F32.PACK_AB R30, R196, R252 ;  /* 0x000000fcc41e723e */ /* 0x002fe200000010ff */
[----:B------:R-:W-:Y:S02]  /*20680*/  FADD.FTZ R178, R179, R178 ;  /* 0x000000b2b3b27221 */ /* 0x000fe40000010000 */
[----:B------:R-:W-:Y:S02]  /*20690*/  FADD.FTZ R177, R252, R177 ;  /* 0x000000b1fcb17221 */ /* 0x000fe40000010000 */
[----:B------:R-:W-:Y:S02]  /*206a0*/  FADD.FTZ R247, R165, R178 ;  /* 0x000000b2a5f77221 */ /* 0x000fe40000010000 */
[----:B------:R-:W-:Y:S01]  /*206b0*/  FADD.FTZ R249, R196, R177 ;  /* 0x000000b1c4f97221 */ /* 0x000fe20000010000 */
[C---:B-----5:R-:W-:Y:S01]  /*206c0*/  F2FP.BF16.F32.PACK_AB R31, R194.reuse, R165 ;  /* 0x000000a5c21f723e */ /* 0x060fe200000010ff */
[----:B------:R-:W-:Y:S06]  /*206d0*/  FADD.FTZ R247, R194, R247 ;  /* 0x000000f7c2f77221 */ /* 0x000fec0000010000 */
[C---:B------:R-:W-:Y:S01]  /*206e0*/  HMMA.16816.F32.BF16 R160, R28.reuse, R148, R4 ;  /* 0x000000941ca0723c */ /* 0x040fe20000041804 */
[----:B------:R-:W1:Y:S05]  /*206f0*/  LDSM.16.MT88.4 R4, [R228+0x13800] ;  /* 0x01380000e404783b */ /* 0x000e6a0000004200 */
[C---:B------:R-:W-:Y:S03]  /*20700*/  HMMA.16816.F32.BF16 R156, R28.reuse, R150, R8 ;  /* 0x000000961c9c723c */ /* 0x040fe60000041808 */
[----:B------:R-:W4:Y:S03]  /*20710*/  LDSM.16.MT88.4 R8, [R227+0x13800] ;  /* 0x01380000e308783b */ /* 0x000f260000004200 */
[C---:B------:R-:W-:Y:S05]  /*20720*/  HMMA.16816.F32.BF16 R36, R28.reuse, R168, R36 ;  /* 0x000000a81c24723c */ /* 0x040fea0000041824 */
[----:B------:R-:W5:Y:S01]  /*20730*/  LDSM.16.MT88.4 R148, [R229+0x15800] ;  /* 0x01580000e594783b */ /* 0x000f620000004200 */
[C---:B------:R-:W-:Y:S06]  /*20740*/  HMMA.16816.F32.BF16 R40, R28.reuse, R170, R40 ;  /* 0x000000aa1c28723c */ /* 0x040fec0000041828 */
[C---:B--2---:R-:W-:Y:S01]  /*20750*/  HMMA.16816.F32.BF16 R44, R28.reuse, R32, R44 ;  /* 0x000000201c2c723c */ /* 0x044fe2000004182c */
[----:B------:R-:W-:Y:S05]  /*20760*/  LDSM.16.MT88.4 R168, [R227+0x15800] ;  /* 0x01580000e3a8783b */ /* 0x000fea0000004200 */
[C---:B------:R-:W-:Y:S03]  /*20770*/  HMMA.16816.F32.BF16 R48, R28.reuse, R34, R48 ;  /* 0x000000221c30723c */ /* 0x040fe60000041830 */
[----:B------:R-:W2:Y:S03]  /*20780*/  LDSM.16.MT88.4 R32, [R228+0x15800] ;  /* 0x01580000e420783b */ /* 0x000ea60000004200 */
[C---:B------:R-:W-:Y:S06]  /*20790*/  HMMA.16816.F32.BF16 R52, R28.reuse, R152, R52 ;  /* 0x000000981c34723c */ /* 0x040fec0000041834 */
        /* <DEDUP_REMOVED lines=9> */
[C---:B----4-:R-:W-:Y:S06]  /*20830*/  HMMA.16816.F32.BF16 R84, R28.reuse, R8, R84 ;  /* 0x000000081c54723c */ /* 0x050fec0000041854 */
[C---:B------:R-:W-:Y:S01]  /*20840*/  HMMA.16816.F32.BF16 R88, R28.reuse, R10, R88 ;  /* 0x0000000a1c58723c */ /* 0x040fe20000041858 */
[----:B------:R-:W-:Y:S05]  /*20850*/  LDSM.16.MT88.4 R8, [R227+0x17800] ;  /* 0x01780000e308783b */ /* 0x000fea0000004200 */
[C---:B------:R-:W-:Y:S06]  /*20860*/  HMMA.16816.F32.BF16 R92, R28.reuse, R24, R92 ;  /* 0x000000181c5c723c */ /* 0x040fec000004185c */
[C---:B------:R-:W-:Y:S06]  /*20870*/  HMMA.16816.F32.BF16 R96, R28.reuse, R26, R96 ;  /* 0x0000001a1c60723c */ /* 0x040fec0000041860 */
[C---:B-----5:R-:W-:Y:S06]  /*20880*/  HMMA.16816.F32.BF16 R100, R28.reuse, R148, R100 ;  /* 0x000000941c64723c */ /* 0x060fec0000041864 */
[C---:B------:R-:W-:Y:S01]  /*20890*/  HMMA.16816.F32.BF16 R104, R28.reuse, R150, R104 ;  /* 0x000000961c68723c */ /* 0x040fe20000041868 */
[----:B------:R-:W3:Y:S05]  /*208a0*/  LDSM.16.MT88.4 R148, [R228+0x17800] ;  /* 0x01780000e494783b */ /* 0x000eea0000004200 */
[C---:B--2---:R-:W-:Y:S06]  /*208b0*/  HMMA.16816.F32.BF16 R108, R28.reuse, R32, R108 ;  /* 0x000000201c6c723c */ /* 0x044fec000004186c */
[C---:B------:R-:W-:Y:S06]  /*208c0*/  HMMA.16816.F32.BF16 R112, R28.reuse, R34, R112 ;  /* 0x000000221c70723c */ /* 0x040fec0000041870 */
        /* <DEDUP_REMOVED lines=13> */
.L_x_1941:
[----:B------:R-:W1:Y:S01]  /*209a0*/  LDC.64 R6, c[0x0][0x208] ;  /* 0x00008200ff067b82 */ /* 0x000e620000000a00 */
[----:B------:R-:W2:Y:S07]  /*209b0*/  S2R R9, SR_TID.X ;  /* 0x0000000000097919 */ /* 0x000eae0000002100 */
[----:B------:R-:W3:Y:S01]  /*209c0*/  LDC.64 R4, c[0x0][0x198] ;  /* 0x00006600ff047b82 */ /* 0x000ee20000000a00 */
[----:B-1----:R-:W-:Y:S02]  /*209d0*/  R2UR UR4, R6 ;  /* 0x00000000060472ca */ /* 0x002fe400000e0000 */
[----:B------:R-:W-:-:S02]  /*209e0*/  R2UR UR5, R7 ;  /* 0x00000000070572ca */ /* 0x000fc400000e0000 */
[----:B--2---:R-:W-:-:S04]  /*209f0*/  SHF.R.S32.HI R0, RZ, 0x1f, R9 ;  /* 0x0000001fff007819 */ /* 0x004fc80000011409 */
[----:B------:R-:W-:-:S07]  /*20a00*/  LEA.HI R0, R0, R9, RZ, 0x4 ;  /* 0x0000000900007211 */ /* 0x000fce00078f20ff */
[----:B---3--:R1:W5:Y:S01]  /*20a10*/  LD.E R2, desc[UR4][R4.64+0xd8] ;  /* 0x0000d80404027980 */ /* 0x008362000c101900 */
[----:B------:R-:W-:Y:S01]  /*20a20*/  UMOV UR4, 0xffffffff ;  /* 0xffffffff00047882 */ /* 0x000fe20000000000 */
[----:B------:R-:W-:Y:S02]  /*20a30*/  SHF.R.S32.HI R0, RZ, 0x4, R0 ;  /* 0x00000004ff007819 */ /* 0x000fe40000011400 */
        /* <DEDUP_REMOVED lines=8> */
.L_x_1972:
[----:B------:R-:W3:Y:S01]  /*20ac0*/  S2R R12, SR_TID.X ;  /* 0x00000000000c7919 */ /* 0x000ee20000002100 */
[----:B----4-:R-:W-:Y:S01]  /*20ad0*/  FADD.FTZ R8, R13, R14 ;  /* 0x0000000e0d087221 */ /* 0x010fe20000010000 */
[----:B------:R-:W-:Y:S01]  /*20ae0*/  FSETP.NE.FTZ.AND P4, PT, R9, RZ, PT ;  /* 0x000000ff0900720b */ /* 0x000fe20003f95000 */
[----:B------:R-:W2:Y:S01]  /*20af0*/  S2UR UR4, SR_CgaCtaId ;  /* 0x00000000000479c3 */ /* 0x000ea20000008800 */
[----:B------:R-:W-:-:S07]  /*20b00*/  MOV R11, 0x3f800000 ;  /* 0x3f800000000b7802 */ /* 0x000fce0000000f00 */
[----:B------:R-:W-:Y:S01]  /*20b10*/  BAR.SYNC.DEFER_BLOCKING 0x0 ;  /* 0x0000000000007b1d */ /* 0x000fe20000010000 */
[----:B------:R-:W-:Y:S02]  /*20b20*/  FSETP.NE.FTZ.AND P3, PT, R8, RZ, PT ;  /* 0x000000ff0800720b */ /* 0x000fe40003f75000 */
[----:B------:R-:W-:Y:S02]  /*20b30*/  MOV R10, 0x3f800000 ;  /* 0x3f800000000a7802 */ /* 0x000fe40000000f00 */
[C---:B------:R-:W-:Y:S01]  /*20b40*/  R2UR UR12, R6.reuse ;  /* 0x00000000060c72ca */ /* 0x040fe200000e0000 */
[----:B------:R-:W-:Y:S01]  /*20b50*/  UMOV UR5, 0x400 ;  /* 0x0000040000057882 */ /* 0x000fe20000000000 */
[C---:B------:R-:W-:Y:S02]  /*20b60*/  R2UR UR13, R7.reuse ;  /* 0x00000000070d72ca */ /* 0x040fe400000e0000 */
[----:B------:R-:W-:Y:S01]  /*20b70*/  R2UR UR10, R6 ;  /* 0x00000000060a72ca */ /* 0x000fe200000e0000 */
[----:B------:R-:W4:Y:S01]  /*20b80*/  @P4 MUFU.RCP R11, R9 ;  /* 0x00000009000b4308 */ /* 0x000f220000001000 */
[----:B------:R-:W-:-:S07]  /*20b90*/  R2UR UR11, R7 ;  /* 0x00000000070b72ca */ /* 0x000fce00000e0000 */
[----:B------:R-:W1:Y:S01]  /*20ba0*/  @P3 MUFU.RCP R10, R8 ;  /* 0x00000008000a3308 */ /* 0x000e620000001000 */
[----:B--2---:R-:W-:Y:S01]  /*20bb0*/  ULEA UR4, UR4, UR5, 0x18 ;  /* 0x0000000504047291 */ /* 0x004fe2000f8ec03f */
[----:B---3--:R-:W-:Y:S01]  /*20bc0*/  SHF.R.S32.HI R13, RZ, 0x1f, R12 ;  /* 0x0000001fff0d7819 */ /* 0x008fe2000001140c */
[C---:B----4-:R-:W-:Y:S01]  /*20bd0*/  FMUL.FTZ R160, R11.reuse, R160 ;  /* 0x000000a00ba07220 */ /* 0x050fe20000410000 */
        /* <DEDUP_REMOVED lines=10> */
[----:B------:R-:W-:Y:S01]  /*20c80*/  LOP3.LUT R17, R14, 0x1ffffffc, RZ, 0xc0, !PT ;  /* 0x1ffffffc0e117812 */ /* 0x000fe200078ec0ff */
[----:B------:R-:W-:Y:S01]  /*20c90*/  FMUL.FTZ R44, R11, R44 ;  /* 0x0000002c0b2c7220 */ /* 0x000fe20000410000 */
[----:B------:R-:W-:Y:S01]  /*20ca0*/  LEA.HI R15, R15, R16, RZ, 0x3 ;  /* 0x000000100f0f7211 */ /* 0x000fe200078f18ff */
[----:B------:R-:W-:Y:S01]  /*20cb0*/  FMUL.FTZ R45, R11, R45 ;  /* 0x0000002d0b2d7220 */ /* 0x000fe20000410000 */
[----:B------:R-:W-:Y:S01]  /*20cc0*/  IADD3 R17, -R17, R12, RZ ;  /* 0x0000000c11117210 */ /* 0x000fe20007ffe1ff */
[----:B------:R-:W-:Y:S01]  /*20cd0*/  FMUL.FTZ R48, R11, R48 ;  /* 0x000000300b307220 */ /* 0x000fe20000410000 */
[----:B------:R-:W-:Y:S01]  /*20ce0*/  LOP3.LUT R15, R15, 0xfffffff8, RZ, 0xc0, !PT ;  /* 0xfffffff80f0f7812 */ /* 0x000fe200078ec0ff */
[C---:B------:R-:W-:Y:S01]  /*20cf0*/  FMUL.FTZ R49, R11.reuse, R49 ;  /* 0x000000310b317220 */ /* 0x040fe20000410000 */
[C---:B------:R-:W-:Y:S01]  /*20d00*/  FMUL.FTZ R52, R11.reuse, R52 ;  /* 0x000000340b347220 */ /* 0x040fe20000410000 */
[C---:B------:R-:W-:Y:S01]  /*20d10*/  FMUL.FTZ R53, R11.reuse, R53 ;  /* 0x000000350b357220 */ /* 0x040fe20000410000 */
[----:B------:R-:W-:Y:S01]  /*20d20*/  IADD3 R16, R16, -R15, RZ ;  /* 0x8000000f10107210 */ /* 0x000fe20007ffe0ff */
[----:B------:R-:W-:Y:S01]  /*20d30*/  FMUL.FTZ R56, R11, R56 ;  /* 0x000000380b387220 */ /* 0x000fe20000410000 */
[----:B------:R-:W-:Y:S01]  /*20d40*/  LEA.HI R15, R13, R12, RZ, 0x5 ;  /* 0x0000000c0d0f7211 */ /* 0x000fe200078f28ff */
[C---:B------:R-:W-:Y:S01]  /*20d50*/  FMUL.FTZ R57, R11.reuse, R57 ;  /* 0x000000390b397220 */ /* 0x040fe20000410000 */
[----:B------:R-:W-:Y:S01]  /*20d60*/  SHF.L.U32 R18, R16, 0x6, RZ ;  /* 0x0000000610127819 */ /* 0x000fe200000006ff */
[C---:B------:R-:W-:Y:S01]  /*20d70*/  FMUL.FTZ R60, R11.reuse, R60 ;  /* 0x0000003c0b3c7220 */ /* 0x040fe20000410000 */
[----:B------:R-:W-:Y:S01]  /*20d80*/  SHF.R.S32.HI R14, RZ, 0x5, R15 ;  /* 0x00000005ff0e7819 */ /* 0x000fe2000001140f */
[C---:B------:R-:W-:Y:S01]  /*20d90*/  FMUL.FTZ R61, R11.reuse, R61 ;  /* 0x0000003d0b3d7220 */ /* 0x040fe20000410000 */
[----:B------:R-:W-:Y:S01]  /*20da0*/  LOP3.LUT R18, R18, 0x1c0, RZ, 0xc0, !PT ;  /* 0x000001c012127812 */ /* 0x000fe200078ec0ff */
[C---:B------:R-:W-:Y:S01]  /*20db0*/  FMUL.FTZ R64, R11.reuse, R64 ;  /* 0x000000400b407220 */ /* 0x040fe20000410000 */
[----:B------:R-:W-:Y:S01]  /*20dc0*/  LOP3.LUT R19, R16, 0x1, RZ, 0xc0, !PT ;  /* 0x0000000110137812 */ /* 0x000fe200078ec0ff */
[C---:B------:R-:W-:Y:S01]  /*20dd0*/  FMUL.FTZ R65, R11.reuse, R65 ;  /* 0x000000410b417220 */ /* 0x040fe20000410000 */
[----:B------:R-:W-:Y:S01]  /*20de0*/  LEA R17, R14, R17, 0x9 ;  /* 0x000000110e117211 */ /* 0x000fe200078e48ff */
[C---:B------:R-:W-:Y:S01]  /*20df0*/  FMUL.FTZ R68, R11.reuse, R68 ;  /* 0x000000440b447220 */ /* 0x040fe20000410000 */
[----:B------:R-:W-:Y:S01]  /*20e00*/  LEA.HI R18, R18, R18, RZ, 0x1d ;  /* 0x0000001212127211 */ /* 0x000fe200078fe8ff */
[----:B------:R-:W-:Y:S01]  /*20e10*/  FMUL.FTZ R69, R11, R69 ;  /* 0x000000450b457220 */ /* 0x000fe20000410000 */
[----:B------:R-:W-:Y:S01]  /*20e20*/  ISETP.NE.U32.AND P0, PT, R19, 0x1, PT ;  /* 0x000000011300780c */ /* 0x000fe20003f05070 */
[----:B------:R-:W-:Y:S01]  /*20e30*/  FMUL.FTZ R72, R11, R72 ;  /* 0x000000480b487220 */ /* 0x000fe20000410000 */
[----:B------:R-:W-:Y:S01]  /*20e40*/  LEA R17, R17, R18, 0x1 ;  /* 0x0000001211117211 */ /* 0x000fe200078e08ff */
        /* <DEDUP_REMOVED lines=39> */
[----:B------:R-:W-:Y:S01]  /*210c0*/  R2P PR, R16, 0x6 ;  /* 0x0000000610007804 */ /* 0x000fe20000000000 */
[C---:B------:R-:W-:Y:S01]  /*210d0*/  FMUL.FTZ R144, R11.reuse, R144 ;  /* 0x000000900b907220 */ /* 0x040fe20000410000 */
[----:B------:R-:W-:Y:S01]  /*210e0*/  FMUL.FTZ R145, R11, R145 ;  /* 0x000000910b917220 */ /* 0x000fe20000410000 */
[----:B------:R-:W-:Y:S01]  /*210f0*/  LEA R17, R17, UR4, 0x2 ;  /* 0x0000000411117c11 */ /* 0x000fe2000f8e10ff */
[C---:B-1----:R-:W-:Y:S01]  /*21100*/  FMUL.FTZ R163, R10.reuse, R163 ;  /* 0x000000a30aa37220 */ /* 0x042fe20000410000 */
        /* <DEDUP_REMOVED lines=65> */
[----:B------:R-:W-:Y:S01]  /*21520*/  STS.64 [R17], R160 ;  /* 0x000000a011007388 */ /* 0x000fe20000000a00 */
[----:B------:R-:W-:-:S02]  /*21530*/  IADD3 R16, R17, -0x20, RZ ;  /* 0xffffffe011107810 */ /* 0x000fc40007ffe0ff */
[----:B------:R-:W-:Y:S01]  /*21540*/  SEL R11, R11, 0xffffffc0, !P1 ;  /* 0xffffffc00b0b7807 */ /* 0x000fe20004800000 */
[----:B------:R-:W-:Y:S01]  /*21550*/  STS.64 [R17+0x800], R162 ;  /* 0x000800a211007388 */ /* 0x000fe20000000a00 */
[C---:B------:R-:W-:Y:S02]  /*21560*/  @P0 IADD3 R16, R17.reuse, 0x20, RZ ;  /* 0x0000002011100810 */ /* 0x040fe40007ffe0ff */
[----:B------:R-:W-:Y:S02]  /*21570*/  SEL R19, R10, 0xffffff80, !P2 ;  /* 0xffffff800a137807 */ /* 0x000fe40005000000 */
[----:B------:R-:W-:Y:S01]  /*21580*/  IADD3 R18, R17, R11, RZ ;  /* 0x0000000b11127210 */ /* 0x000fe20007ffe0ff */
[----:B------:R-:W-:Y:S01]  /*21590*/  STS.64 [R16], R156 ;  /* 0x0000009c10007388 */ /* 0x000fe20000000a00 */
[-C--:B------:R-:W-:Y:S02]  /*215a0*/  IADD3 R10, R11, R16.reuse, RZ ;  /* 0x000000100b0a7210 */ /* 0x080fe40007ffe0ff */
[----:B------:R-:W-:Y:S01]  /*215b0*/  IADD3 R11, R17, R19, RZ ;  /* 0x00000013110b7210 */ /* 0x000fe20007ffe0ff */
[----:B------:R-:W-:Y:S01]  /*215c0*/  STS.64 [R16+0x800], R158 ;  /* 0x0008009e10007388 */ /* 0x000fe20000000a00 */
[----:B------:R-:W-:-:S02]  /*215d0*/  IADD3 R20, R19, R16, RZ ;  /* 0x0000001013147210 */ /* 0x000fc40007ffe0ff */
[-C--:B------:R-:W-:Y:S01]  /*215e0*/  IADD3 R21, R18, R19.reuse, RZ ;  /* 0x0000001312157210 */ /* 0x080fe20007ffe0ff */
[----:B------:R-:W-:Y:S01]  /*215f0*/  STS.64 [R18], R36 ;  /* 0x0000002412007388 */ /* 0x000fe20000000a00 */
[----:B------:R-:W-:-:S03]  /*21600*/  IADD3 R19, R10, R19, RZ ;  /* 0x000000130a137210 */ /* 0x000fc60007ffe0ff */
[----:B------:R-:W-:Y:S04]  /*21610*/  STS.64 [R18+0x800], R38 ;  /* 0x0008002612007388 */ /* 0x000fe80000000a00 */
[----:B------:R-:W-:Y:S04]  /*21620*/  STS.64 [R10], R40 ;  /* 0x000000280a007388 */ /* 0x000fe80000000a00 */
        /* <DEDUP_REMOVED lines=46> */
[----:B------:R2:W-:Y:S04]  /*21910*/  STS.64 [R18+0xc800], R134 ;  /* 0x00c8008612007388 */ /* 0x0005e80000000a00 */
        /* <DEDUP_REMOVED lines=8> */
[----:B------:R4:W-:Y:S04]  /*219a0*/  STS.64 [R19+0xc000], R144 ;  /* 0x00c0009013007388 */ /* 0x0009e80000000a00 */
[----:B------:R4:W-:Y:S04]  /*219b0*/  STS.64 [R19+0xc800], R146 ;  /* 0x00c8009213007388 */ /* 0x0009e80000000a00 */
[----:B-1----:R-:W4:Y:S04]  /*219c0*/  LD.E.64 R16, desc[UR12][R4.64+0xb0] ;  /* 0x0000b00c04107980 */ /* 0x002f28000c101b00 */
[----:B--2---:R-:W2:Y:S01]  /*219d0*/  LD.E R18, desc[UR10][R4.64+0x60] ;  /* 0x0000600a04127980 */ /* 0x004ea2000c101900 */
[----:B------:R-:W1:Y:S01]  /*219e0*/  @P3 MUFU.LG2 R8, R8 ;  /* 0x0000000800083308 */ /* 0x000e620000000c00 */
[----:B---3--:R-:W-:-:S07]  /*219f0*/  LEA.HI R11, R13, R12, RZ, 0x4 ;  /* 0x0000000c0d0b7211 */ /* 0x008fce00078f20ff */
[----:B------:R-:W3:Y:S01]  /*21a00*/  @P4 MUFU.LG2 R9, R9 ;  /* 0x0000000900094308 */ /* 0x000ee20000000c00 */
[----:B------:R-:W-:Y:S02]  /*21a10*/  LOP3.LUT R15, R15, 0xffffffe0, RZ, 0xc0, !PT ;  /* 0xffffffe00f0f7812 */ /* 0x000fe400078ec0ff */
[----:B------:R-:W-:Y:S02]  /*21a20*/  LOP3.LUT R11, R11, 0xfffffff0, RZ, 0xc0, !PT ;  /* 0xfffffff00b0b7812 */ /* 0x000fe400078ec0ff */
[----:B----4-:R-:W-:Y:S01]  /*21a30*/  MOV R144, 0xff800000 ;  /* 0xff80000000907802 */ /* 0x010fe20000000f00 */
[----:B-1----:R-:W-:Y:S01]  /*21a40*/  @P3 FMUL.FTZ R8, R8, 0.69314718246459960938 ;  /* 0x3f31721808083820 */ /* 0x002fe20000410000 */
[----:B------:R-:W-:Y:S01]  /*21a50*/  IADD3 R15, -R15, R12, RZ ;  /* 0x0000000c0f0f7210 */ /* 0x000fe20007ffe1ff */
[----:B------:R1:W5:Y:S01]  /*21a60*/  LD.E.64 R146, desc[UR10][R4.64+0x78] ;  /* 0x0000780a04927980 */ /* 0x000362000c101b00 */
[----:B------:R-:W-:Y:S01]  /*21a70*/  MOV R13, 0xff800000 ;  /* 0xff800000000d7802 */ /* 0x000fe20000000f00 */
[----:B-----5:R-:W-:Y:S01]  /*21a80*/  @P3 FFMA.FTZ R144, R2, R3, R8 ;  /* 0x0000000302903223 */ /* 0x020fe20000010008 */
[----:B------:R-:W-:-:S02]  /*21a90*/  SHF.R.S32.HI R3, RZ, 0x1f, R14 ;  /* 0x0000001fff037819 */ /* 0x000fc4000001140e */
[----:B------:R-:W-:Y:S01]  /*21aa0*/  IADD3 R10, -R11, R12, RZ ;  /* 0x0000000c0b0a7210 */ /* 0x000fe20007ffe1ff */
[----:B---3--:R-:W-:Y:S01]  /*21ab0*/  @P4 FMUL.FTZ R21, R9, 0.69314718246459960938 ;  /* 0x3f31721809154820 */ /* 0x008fe20000410000 */
[----:B------:R-:W-:Y:S01]  /*21ac0*/  LEA.HI R3, R3, R14, RZ, 0x2 ;  /* 0x0000000e03037211 */ /* 0x000fe200078f10ff */
[----:B------:R1:W5:Y:S01]  /*21ad0*/  LD.E R11, desc[UR12][R4.64+0xcc] ;  /* 0x0000cc0c040b7980 */ /* 0x000362000c101900 */
[----:B------:R-:W-:Y:S01]  /*21ae0*/  SHF.L.U32 R19, R0, 0x6, RZ ;  /* 0x0000000600137819 */ /* 0x000fe200000006ff */
[----:B------:R-:W-:Y:S01]  /*21af0*/  @P4 FFMA.FTZ R13, R2, R164, R21 ;  /* 0x000000a4020d4223 */ /* 0x000fe20000010015 */
[----:B------:R-:W-:Y:S02]  /*21b00*/  LOP3.LUT R3, R3, 0xffffffc, RZ, 0xc0, !PT ;  /* 0x0ffffffc03037812 */ /* 0x000fe400078ec0ff */
[----:B------:R-:W-:Y:S02]  /*21b10*/  SHF.R.S32.HI R2, RZ, 0x1f, R15 ;  /* 0x0000001fff027819 */ /* 0x000fe4000001140f */
[----:B------:R-:W-:-:S02]  /*21b20*/  LEA.HI R9, R10, R10, RZ, 0x1 ;  /* 0x0000000a0a097211 */ /* 0x000fc400078f08ff */
[----:B------:R-:W-:Y:S02]  /*21b30*/  IADD3 R3, -R3, R14, RZ ;  /* 0x0000000e03037210 */ /* 0x000fe40007ffe1ff */
[----:B------:R-:W-:Y:S02]  /*21b40*/  LEA.HI R2, R2, R15, RZ, 0x2 ;  /* 0x0000000f02027211 */ /* 0x000fe400078f10ff */
[----:B------:R-:W-:Y:S02]  /*21b50*/  LOP3.LUT P0, RZ, R15, 0x3, RZ, 0xc0, !PT ;  /* 0x000000030fff7812 */ /* 0x000fe4000780c0ff */
[----:B------:R1:W5:Y:S01]  /*21b60*/  LD.E.64 R14, desc[UR10][R4.64+0xa8] ;  /* 0x0000a80a040e7980 */ /* 0x000362000c101b00 */
[----:B------:R-:W-:Y:S02]  /*21b70*/  LOP3.LUT R19, R19, 0x1c0, RZ, 0xc0, !PT ;  /* 0x000001c013137812 */ /* 0x000fe400078ec0ff */
[C---:B------:R-:W-:Y:S02]  /*21b80*/  SHF.L.U32 R20, R9.reuse, 0x2, RZ ;  /* 0x0000000209147819 */ /* 0x040fe400000006ff */
[----:B------:R-:W-:-:S02]  /*21b90*/  LOP3.LUT R9, R9, 0xffffffe, RZ, 0xc0, !PT ;  /* 0x0ffffffe09097812 */ /* 0x000fc400078ec0ff */
[----:B------:R-:W-:Y:S02]  /*21ba0*/  LOP3.LUT R20, R19, 0x38, R20, 0xf8, !PT ;  /* 0x0000003813147812 */ /* 0x000fe400078ef814 */
[----:B------:R-:W-:Y:S02]  /*21bb0*/  SHF.R.U32.HI R19, RZ, 0x3, R19 ;  /* 0x00000003ff137819 */ /* 0x000fe40000011613 */
[----:B------:R-:W-:Y:S02]  /*21bc0*/  IADD3 R8, R10, -R9, RZ ;  /* 0x800000090a087210 */ /* 0x000fe40007ffe0ff */
[----:B------:R-:W-:-:S04]  /*21bd0*/  LOP3.LUT R19, R20, R19, RZ, 0x3c, !PT ;  /* 0x0000001314137212 */ /* 0x000fc800078e3cff */
[----:B------:R-:W-:Y:S02]  /*21be0*/  LEA R19, R8, R19, 0x2 ;  /* 0x0000001308137211 */ /* 0x000fe400078e10ff */
[----:B------:R-:W-:Y:S02]  /*21bf0*/  SHF.L.U32 R12, R239, 0x6, RZ ;  /* 0x00000006ef0c7819 */ /* 0x000fe400000006ff */
[----:B------:R-:W-:Y:S02]  /*21c00*/  SHF.R.S32.HI R8, RZ, 0x2, R2 ;  /* 0x00000002ff087819 */ /* 0x000fe40000011402 */
[----:B------:R-:W-:Y:S01]  /*21c10*/  LEA R2, R19, UR4, 0x2 ;  /* 0x0000000413027c11 */ /* 0x000fe2000f8e10ff */
[----:B------:R-:W-:Y:S06]  /*21c20*/  BAR.SYNC.DEFER_BLOCKING 0x0 ;  /* 0x0000000000007b1d */ /* 0x000fec0000010000 */
[----:B------:R1:W3:Y:S04]  /*21c30*/  LDS.128 R140, [R2] ;  /* 0x00000000028c7984 */ /* 0x0002e80000000c00 */
        /* <DEDUP_REMOVED lines=30> */
[----:B------:R-:W-:Y:S01]  /*21e20*/  BSSY B0, `(.L_x_1952) ;  /* 0x0000016000007945 */ /* 0x000fe20003800000 */
[----:B------:R-:W-:Y:S01]  /*21e30*/  LEA R8, R3, R8, 0x4 ;  /* 0x0000000803087211 */ /* 0x000fe200078e20ff */
[----:B------:R-:W-:-:S04]  /*21e40*/  IMAD R16, R16, UR8, R243 ;  /* 0x0000000810107c24 */ /* 0x000fc8000f8e02f3 */
[----:B--2---:R-:W-:-:S04]  /*21e50*/  IMAD R9, R16, R18, R241 ;  /* 0x0000001210097224 */ /* 0x004fc800078e02f1 */
[----:B------:R-:W-:Y:S02]  /*21e60*/  IMAD R9, R17, R9, R12 ;  /* 0x0000000911097224 */ /* 0x000fe400078e020c */
[----:B------:R2:W1:Y:S01]  /*21e70*/  LDS.128 R16, [R2+0xf800] ;  /* 0x00f8000002107984 */ /* 0x0004620000000c00 */
[----:B---34-:R-:W-:Y:S05]  /*21e80*/  @P0 BRA `(.L_x_1953) ;  /* 0x00000000003c0947 */ /* 0x018fea0003800000 */
[----:B------:R-:W-:Y:S02]  /*21e90*/  IMAD R3, R239, -0x40, R240 ;  /* 0xffffffc0ef037824 */ /* 0x000fe400078e02f0 */
[----:B-12---:R-:W-:-:S03]  /*21ea0*/  VIADD R2, R8, 0x8 ;  /* 0x0000000808027836 */ /* 0x006fc60000000000 */
        /* <DEDUP_REMOVED lines=13> */
.L_x_1953:
[----:B------:R-:W-:Y:S05]  /*21f80*/  BSYNC B0 ;  /* 0x0000000000007941 */ /* 0x000fea0003800000 */
.L_x_1952:
[----:B------:R-:W-:Y:S01]  /*21f90*/  IMAD.SHL.U32 R12, R10, 0x4, RZ ;  /* 0x000000040a0c7824 */ /* 0x000fe200078e00ff */
[----:B------:R-:W-:Y:S02]  /*21fa0*/  R2UR UR4, R6 ;  /* 0x00000000060472ca */ /* 0x000fe400000e0000 */
[----:B------:R-:W-:Y:S02]  /*21fb0*/  R2UR UR5, R7 ;  /* 0x00000000070572ca */ /* 0x000fe400000e0000 */
[----:B---3--:R-:W-:Y:S01]  /*21fc0*/  SHF.R.S32.HI R13, RZ, 0x1f, R12 ;  /* 0x0000001fff0d7819 */ /* 0x008fe2000001140c */
[----:B------:R-:W-:Y:S02]  /*21fd0*/  IMAD R239, R239, -0x40, R240 ;  /* 0xffffffc0efef7824 */ /* 0x000fe400078e02f0 */
[----:B------:R-:W-:Y:S02]  /*21fe0*/  VIADD R10, R0, 0x8 ;  /* 0x00000008000a7836 */ /* 0x000fe40000000000 */
[----:B-----5:R-:W-:-:S02]  /*21ff0*/  IMAD R11, R9, R11, RZ ;  /* 0x0000000b090b7224 */ /* 0x020fc400078e02ff */
[----:B------:R-:W-:Y:S01]  /*22000*/  IMAD.WIDE R14, R0, 0x100, R12 ;  /* 0x00000100000e7825 */ /* 0x000fe200078e020c */
[----:B------:R-:W-:-:S03]  /*22010*/  ISETP.GE.AND P0, PT, R10, R239, PT ;  /* 0x000000ef0a00720c */ /* 0x000fc60003f06270 */
[----:B-12---:R-:W-:Y:S01]  /*22020*/  VIADD R2, R0, 0x18 ;  /* 0x0000001800027836 */ /* 0x006fe20000000000 */
[----:B------:R-:W-:Y:S01]  /*22030*/  IADD3 R10, P3, R14, R11, RZ ;  /* 0x0000000b0e0a7210 */ /* 0x000fe20007f7e0ff */
[----:B------:R-:W-:Y:S01]  /*22040*/  VIADD R8, R0, 0x10 ;  /* 0x0000001000087836 */ /* 0x000fe20000000000 */
[----:B------:R1:W5:Y:S01]  /*22050*/  LD.E R4, desc[UR4][R4.64+0xc0] ;  /* 0x0000c00404047980 */ /* 0x000362000c101900 */
[----:B------:R-:W-:Y:S01]  /*22060*/  BSSY B0, `(.L_x_1954) ;  /* 0x0000025000007945 */ /* 0x000fe20003800000 */
[----:B------:R-:W-:Y:S02]  /*22070*/  LEA.HI.X.SX32 R3, R11, R15, 0x1, P3 ;  /* 0x0000000f0b037211 */ /* 0x000fe400018f0eff */
[----:B------:R-:W-:Y:S02]  /*22080*/  LEA R14, P4, R10, R146, 0x2 ;  /* 0x000000920a0e7211 */ /* 0x000fe400078810ff */
[----:B------:R-:W-:Y:S01]  /*22090*/  ISETP.GE.AND P2, PT, R2, R239, PT ;  /* 0x000000ef0200720c */ /* 0x000fe20003f46270 */
[----:B------:R-:W-:Y:S01]  /*220a0*/  VIADD R2, R0, 0x20 ;  /* 0x0000002000027836 */ /* 0x000fe20000000000 */
[----:B------:R-:W-:Y:S01]  /*220b0*/  LEA.HI.X R15, R10, R147, R3, 0x2, P4 ;  /* 0x000000930a0f7211 */ /* 0x000fe200020f1403 */
[----:B------:R-:W-:Y:S01]  /*220c0*/  VIADD R3, R12, 0x40 ;  /* 0x000000400c037836 */ /* 0x000fe20000000000 */
[----:B------:R-:W-:-:S02]  /*220d0*/  ISETP.GE.AND P4, PT, R0, R239, PT ;  /* 0x000000ef0000720c */ /* 0x000fc40003f86270 */
[-C--:B------:R-:W-:Y:S01]  /*220e0*/  ISETP.GE.AND P1, PT, R8, R239.reuse, PT ;  /* 0x000000ef0800720c */ /* 0x080fe20003f26270 */
[----:B------:R-:W-:Y:S01]  /*220f0*/  VIADD R8, R0, 0x28 ;  /* 0x0000002800087836 */ /* 0x000fe20000000000 */
[-C--:B------:R-:W-:Y:S01]  /*22100*/  ISETP.GE.AND P3, PT, R2, R239.reuse, PT ;  /* 0x000000ef0200720c */ /* 0x080fe20003f66270 */
[C---:B------:R-:W-:Y:S02]  /*22110*/  VIADD R2, R0.reuse, 0x30 ;  /* 0x0000003000027836 */ /* 0x040fe40000000000 */
[----:B------:R-:W-:Y:S01]  /*22120*/  VIADD R0, R0, 0x38 ;  /* 0x0000003800007836 */ /* 0x000fe20000000000 */
[-C--:B------:R-:W-:Y:S02]  /*22130*/  ISETP.GE.AND P6, PT, R8, R239.reuse, PT ;  /* 0x000000ef0800720c */ /* 0x080fe40003fc6270 */
[----:B------:R-:W-:-:S03]  /*22140*/  ISETP.GE.AND P5, PT, R2, R239, PT ;  /* 0x000000ef0200720c */ /* 0x000fc60003fa6270 */
[----:B------:R-:W-:Y:S10]  /*22150*/  @P4 BRA `(.L_x_1955) ;  /* 0x0000000000544947 */ /* 0x000ff40003800000 */
[----:B-----5:R-:W-:Y:S01]  /*22160*/  ISETP.GE.AND P4, PT, R12, R4, PT ;  /* 0x000000040c00720c */ /* 0x020fe20003f86270 */
[----:B-1----:R-:W-:-:S12]  /*22170*/  VIADD R5, R3, 0x40 ;  /* 0x0000004003057836 */ /* 0x002fd80000000000 */
[C---:B------:R-:W-:Y:S02]  /*22180*/  @!P4 R2UR UR10, R6.reuse ;  /* 0x00000000060ac2ca */ /* 0x040fe400000e0000 */
[C---:B------:R-:W-:Y:S02]  /*22190*/  @!P4 R2UR UR11, R7.reuse ;  /* 0x00000000070bc2ca */ /* 0x040fe400000e0000 */
[----:B------:R-:W-:Y:S02]  /*221a0*/  @!P4 R2UR UR4, R6 ;  /* 0x000000000604c2ca */ /* 0x000fe400000e0000 */
[----:B------:R-:W-:-:S09]  /*221b0*/  @!P4 R2UR UR5, R7 ;  /* 0x000000000705c2ca */ /* 0x000fd200000e0000 */
[----:B------:R2:W-:Y:S04]  /*221c0*/  @!P4 ST.E.64 desc[UR10][R14.64], R140 ;  /* 0x0000008c0e00c985 */ /* 0x0005e8000c101b0a */
[----:B------:R2:W-:Y:S01]  /*221d0*/  @!P4 ST.E.64 desc[UR4][R14.64+0x8], R142 ;  /* 0x0000088e0e00c985 */ /* 0x0005e2000c101b04 */
[----:B------:R-:W-:-:S13]  /*221e0*/  ISETP.GE.AND P4, PT, R3, R4, PT ;  /* 0x000000040300720c */ /* 0x000fda0003f86270 */
[----:B------:R-:W-:Y:S02]  /*221f0*/  @!P4 R2UR UR4, R6 ;  /* 0x000000000604c2ca */ /* 0x000fe400000e0000 */
[----:B------:R-:W-:-:S13]  /*22200*/  @!P4 R2UR UR5, R7 ;  /* 0x000000000705c2ca */ /* 0x000fda00000e0000 */
[----:B------:R2:W-:Y:S01]  /*22210*/  @!P4 ST.E.128 desc[UR4][R14.64+0x100], R108 ;  /* 0x0001006c0e00c985 */ /* 0x0005e2000c101d04 */
[----:B------:R-:W-:Y:S01]  /*22220*/  ISETP.GE.AND P4, PT, R5, R4, PT ;  /* 0x000000040500720c */ /* 0x000fe20003f86270 */
[----:B------:R-:W-:-:S12]  /*22230*/  VIADD R5, R3, 0x80 ;  /* 0x0000008003057836 */ /* 0x000fd80000000000 */
[----:B------:R-:W-:Y:S02]  /*22240*/  @!P4 R2UR UR4, R6 ;  /* 0x000000000604c2ca */ /* 0x000fe400000e0000 */
[----:B------:R-:W-:-:S13]  /*22250*/  @!P4 R2UR UR5, R7 ;  /* 0x000000000705c2ca */ /* 0x000fda00000e0000 */
[----:B------:R2:W-:Y:S01]  /*22260*/  @!P4 ST.E.128 desc[UR4][R14.64+0x200], R76 ;  /* 0x0002004c0e00c985 */ /* 0x0005e2000c101d04 */
[----:B------:R-:W-:-:S13]  /*22270*/  ISETP.GE.AND P4, PT, R5, R4, PT ;  /* 0x000000040500720c */ /* 0x000fda0003f86270 */
[----:B------:R-:W-:Y:S02]  /*22280*/  @!P4 R2UR UR4, R6 ;  /* 0x000000000604c2ca */ /* 0x000fe400000e0000 */
[----:B------:R-:W-:-:S13]  /*22290*/  @!P4 R2UR UR5, R7 ;  /* 0x000000000705c2ca */ /* 0x000fda00000e0000 */
[----:B------:R2:W-:Y:S02]  /*222a0*/  @!P4 ST.E.128 desc[UR4][R14.64+0x300], R44 ;  /* 0x0003002c0e00c985 */ /* 0x0005e4000c101d04 */
.L_x_1955:
[----:B------:R-:W-:Y:S05]  /*222b0*/  BSYNC B0 ;  /* 0x0000000000007941 */ /* 0x000fea0003800000 */
.L_x_1954:
[----:B------:R-:W-:Y:S01]  /*222c0*/  BSSY B0, `(.L_x_1956) ;  /* 0x0000015000007945 */ /* 0x000fe20003800000 */
[----:B------:R-:W-:-:S03]  /*222d0*/  ISETP.GE.AND P4, PT, R0, R239, PT ;  /* 0x000000ef0000720c */ /* 0x000fc60003f86270 */
[----:B------:R-:W-:Y:S10]  /*222e0*/  @P0 BRA `(.L_x_1957) ;  /* 0x0000000000480947 */ /* 0x000ff40003800000 */
[----:B-----5:R-:W-:Y:S01]  /*222f0*/  ISETP.GE.AND P0, PT, R12, R4, PT ;  /* 0x000000040c00720c */ /* 0x020fe20003f06270 */
[----:B-1----:R-:W-:-:S12]  /*22300*/  VIADD R5, R3, 0x40 ;  /* 0x0000004003057836 */ /* 0x002fd80000000000 */
[----:B------:R-:W-:Y:S02]  /*22310*/  @!P0 R2UR UR4, R6 ;  /* 0x00000000060482ca */ /* 0x000fe400000e0000 */
[----:B------:R-:W-:-:S13]  /*22320*/  @!P0 R2UR UR5, R7 ;  /* 0x00000000070582ca */ /* 0x000fda00000e0000 */
[----:B------:R3:W-:Y:S01]  /*22330*/  @!P0 ST.E.128 desc[UR4][R14.64+0x2000], R136 ;  /* 0x002000880e008985 */ /* 0x0007e2000c101d04 */
        /* <DEDUP_REMOVED lines=13> */
.L_x_1957:
[----:B------:R-:W-:Y:S05]  /*22410*/  BSYNC B0 ;  /* 0x0000000000007941 */ /* 0x000fea0003800000 */
.L_x_1956:
[----:B------:R-:W-:Y:S04]  /*22420*/  BSSY B0, `(.L_x_1958) ;  /* 0x0000014000007945 */ /* 0x000fe80003800000 */
[----:B------:R-:W-:Y:S05]  /*22430*/  @P1 BRA `(.L_x_1959) ;  /* 0x0000000000481947 */ /* 0x000fea0003800000 */
[-C--:B-----5:R-:W-:Y:S01]  /*22440*/  ISETP.GE.AND P1, PT, R12, R4.reuse, PT ;  /* 0x000000040c00720c */ /* 0x0a0fe20003f26270 */
[C---:B------:R-:W-:Y:S01]  /*22450*/  VIADD R9, R3.reuse, 0x40 ;  /* 0x0000004003097836 */ /* 0x040fe20000000000 */
[C---:B------:R-:W-:Y:S01]  /*22460*/  ISETP.GE.AND P0, PT, R3.reuse, R4, PT ;  /* 0x000000040300720c */ /* 0x040fe20003f06270 */
[----:B-1----:R-:W-:-:S10]  /*22470*/  VIADD R5, R3, 0x80 ;  /* 0x0000008003057836 */ /* 0x002fd40000000000 */
[C---:B------:R-:W-:Y:S02]  /*22480*/  @!P1 R2UR UR10, R6.reuse ;  /* 0x00000000060a92ca */ /* 0x040fe400000e0000 */
[C---:B------:R-:W-:Y:S02]  /*22490*/  @!P1 R2UR UR11, R7.reuse ;  /* 0x00000000070b92ca */ /* 0x040fe400000e0000 */
[----:B------:R-:W-:Y:S02]  /*224a0*/  @!P0 R2UR UR4, R6 ;  /* 0x00000000060482ca */ /* 0x000fe400000e0000 */
[----:B------:R-:W-:-:S09]  /*224b0*/  @!P0 R2UR UR5, R7 ;  /* 0x00000000070582ca */ /* 0x000fd200000e0000 */
[----:B------:R4:W-:Y:S01]  /*224c0*/  @!P1 ST.E.128 desc[UR10][R14.64+0x4000], R132 ;  /* 0x004000840e009985 */ /* 0x0009e2000c101d0a */
[----:B------:R-:W-:-:S03]  /*224d0*/  ISETP.GE.AND P1, PT, R9, R4, PT ;  /* 0x000000040900720c */ /* 0x000fc60003f26270 */
[----:B------:R4:W-:Y:S01]  /*224e0*/  @!P0 ST.E.128 desc[UR4][R14.64+0x4100], R100 ;  /* 0x004100640e008985 */ /* 0x0009e2000c101d04 */
[----:B------:R-:W-:-:S09]  /*224f0*/  ISETP.GE.AND P0, PT, R5, R4, PT ;  /* 0x000000040500720c */ /* 0x000fd20003f06270 */
[C---:B------:R-:W-:Y:S02]  /*22500*/  @!P1 R2UR UR10, R6.reuse ;  /* 0x00000000060a92ca */ /* 0x040fe400000e0000 */
[C---:B------:R-:W-:Y:S02]  /*22510*/  @!P1 R2UR UR11, R7.reuse ;  /* 0x00000000070b92ca */ /* 0x040fe400000e0000 */
[----:B------:R-:W-:Y:S02]  /*22520*/  @!P0 R2UR UR4, R6 ;  /* 0x00000000060482ca */ /* 0x000fe400000e0000 */
[----:B------:R-:W-:-:S09]  /*22530*/  @!P0 R2UR UR5, R7 ;  /* 0x00000000070582ca */ /* 0x000fd200000e0000 */
[----:B------:R4:W-:Y:S04]  /*22540*/  @!P1 ST.E.128 desc[UR10][R14.64+0x4200], R68 ;  /* 0x004200440e009985 */ /* 0x0009e8000c101d0a */
[----:B------:R4:W-:Y:S02]  /*22550*/  @!P0 ST.E.128 desc[UR4][R14.64+0x4300], R36 ;  /* 0x004300240e008985 */ /* 0x0009e4000c101d04 */
.L_x_1959:
[----:B------:R-:W-:Y:S05]  /*22560*/  BSYNC B0 ;  /* 0x0000000000007941 */ /* 0x000fea0003800000 */
.L_x_1958:
[----:B------:R-:W-:Y:S04]  /*22570*/  BSSY B0, `(.L_x_1960) ;  /* 0x0000014000007945 */ /* 0x000fe80003800000 */
[----:B------:R-:W-:Y:S05]  /*22580*/  @P2 BRA `(.L_x_1961) ;  /* 0x0000000000482947 */ /* 0x000fea0003800000 */
[-C--:B-----5:R-:W-:Y:S01]  /*22590*/  ISETP.GE.AND P0, PT, R12, R4.reuse, PT ;  /* 0x000000040c00720c */ /* 0x0a0fe20003f06270 */
[C---:B------:R-:W-:Y:S01]  /*225a0*/  VIADD R9, R3.reuse, 0x40 ;  /* 0x0000004003097836 */ /* 0x040fe20000000000 */
[C---:B------:R-:W-:Y:S01]  /*225b0*/  ISETP.GE.AND P2, PT, R3.reuse, R4, PT ;  /* 0x000000040300720c */ /* 0x040fe20003f46270 */
[----:B-1----:R-:W-:-:S03]  /*225c0*/  VIADD R5, R3, 0x80 ;  /* 0x0000008003057836 */ /* 0x002fc60000000000 */
[----:B------:R-:W-:-:S07]  /*225d0*/  ISETP.GE.AND P1, PT, R9, R4, PT ;  /* 0x000000040900720c */ /* 0x000fce0003f26270 */
[C---:B------:R-:W-:Y:S02]  /*225e0*/  @!P0 R2UR UR4, R6.reuse ;  /* 0x00000000060482ca */ /* 0x040fe400000e0000 */
[C---:B------:R-:W-:Y:S02]  /*225f0*/  @!P0 R2UR UR5, R7.reuse ;  /* 0x00000000070582ca */ /* 0x040fe400000e0000 */
[C---:B------:R-:W-:Y:S02]  /*22600*/  @!P2 R2UR UR12, R6.reuse ;  /* 0x00000000060ca2ca */ /* 0x040fe400000e0000 */
[C---:B------:R-:W-:Y:S02]  /*22610*/  @!P2 R2UR UR13, R7.reuse ;  /* 0x00000000070da2ca */ /* 0x040fe400000e0000 */
[----:B------:R-:W-:Y:S02]  /*22620*/  @!P1 R2UR UR10, R6 ;  /* 0x00000000060a92ca */ /* 0x000fe400000e0000 */
[----:B------:R-:W-:-:S05]  /*22630*/  @!P1 R2UR UR11, R7 ;  /* 0x00000000070b92ca */ /* 0x000fca00000e0000 */
[----:B------:R1:W-:Y:S01]  /*22640*/  @!P0 ST.E.128 desc[UR4][R14.64+0x6000], R128 ;  /* 0x006000800e008985 */ /* 0x0003e2000c101d04 */
[----:B------:R-:W-:-:S03]  /*22650*/  ISETP.GE.AND P0, PT, R5, R4, PT ;  /* 0x000000040500720c */ /* 0x000fc60003f06270 */
[----:B------:R1:W-:Y:S04]  /*22660*/  @!P2 ST.E.128 desc[UR12][R14.64+0x6100], R96 ;  /* 0x006100600e00a985 */ /* 0x0003e8000c101d0c */
[----:B------:R1:W-:Y:S06]  /*22670*/  @!P1 ST.E.128 desc[UR10][R14.64+0x6200], R64 ;  /* 0x006200400e009985 */ /* 0x0003ec000c101d0a */
[----:B------:R-:W-:-:S02]  /*22680*/  @!P0 R2UR UR4, R6 ;  /* 0x00000000060482ca */ /* 0x000fc400000e0000 */
[----:B------:R-:W-:-:S13]  /*22690*/  @!P0 R2UR UR5, R7 ;  /* 0x00000000070582ca */ /* 0x000fda00000e0000 */
[----:B------:R1:W-:Y:S02]  /*226a0*/  @!P0 ST.E.128 desc[UR4][R14.64+0x6300], R32 ;  /* 0x006300200e008985 */ /* 0x0003e4000c101d04 */
.L_x_1961:
[----:B------:R-:W-:Y:S05]  /*226b0*/  BSYNC B0 ;  /* 0x0000000000007941 */ /* 0x000fea0003800000 */
.L_x_1960:
[----:B------:R-:W-:Y:S04]  /*226c0*/  BSSY B0, `(.L_x_1962) ;  /* 0x0000014000007945 */ /* 0x000fe80003800000 */
[----:B------:R-:W-:Y:S05]  /*226d0*/  @P3 BRA `(.L_x_1963) ;  /* 0x0000000000483947 */ /* 0x000fea0003800000 */
[C---:B------:R-:W-:Y:S01]  /*226e0*/  VIADD R9, R3.reuse, 0x40 ;  /* 0x0000004003097836 */ /* 0x040fe20000000000 */
[-C--:B-----5:R-:W-:Y:S01]  /*226f0*/  ISETP.GE.AND P3, PT, R12, R4.reuse, PT ;  /* 0x000000040c00720c */ /* 0x0a0fe20003f66270 */
[C---:B-1----:R-:W-:Y:S01]  /*22700*/  VIADD R5, R3.reuse, 0x80 ;  /* 0x0000008003057836 */ /* 0x042fe20000000000 */
[-C--:B------:R-:W-:Y:S02]  /*22710*/  ISETP.GE.AND P2, PT, R3, R4.reuse, PT ;  /* 0x000000040300720c */ /* 0x080fe40003f46270 */
[-C--:B------:R-:W-:Y:S02]  /*22720*/  ISETP.GE.AND P1, PT, R9, R4.reuse, PT ;  /* 0x000000040900720c */ /* 0x080fe40003f26270 */
[----:B------:R-:W-:-:S07]  /*22730*/  ISETP.GE.AND P0, PT, R5, R4, PT ;  /* 0x000000040500720c */ /* 0x000fce0003f06270 */
[C---:B------:R-:W-:Y:S02]  /*22740*/  @!P3 R2UR UR14, R6.reuse ;  /* 0x00000000060eb2ca */ /* 0x040fe400000e0000 */
[C---:B------:R-:W-:Y:S02]  /*22750*/  @!P3 R2UR UR15, R7.reuse ;  /* 0x00000000070fb2ca */ /* 0x040fe400000e0000 */
[C---:B------:R-:W-:Y:S02]  /*22760*/  @!P2 R2UR UR12, R6.reuse ;  /* 0x00000000060ca2ca */ /* 0x040fe400000e0000 */
[C---:B------:R-:W-:Y:S02]  /*22770*/  @!P2 R2UR UR13, R7.reuse ;  /* 0x00000000070da2ca */ /* 0x040fe400000e0000 */
[----:B------:R-:W-:Y:S02]  /*22780*/  @!P1 R2UR UR10, R6 ;  /* 0x00000000060a92ca */ /* 0x000fe400000e0000 */
[----:B------:R-:W-:-:S02]  /*22790*/  @!P1 R2UR UR11, R7 ;  /* 0x00000000070b92ca */ /* 0x000fc400000e0000 */
[----:B------:R-:W-:Y:S02]  /*227a0*/  @!P0 R2UR UR4, R6 ;  /* 0x00000000060482ca */ /* 0x000fe400000e0000 */
[----:B------:R-:W-:Y:S01]  /*227b0*/  @!P0 R2UR UR5, R7 ;  /* 0x00000000070582ca */ /* 0x000fe200000e0000 */
[----:B------:R1:W-:Y:S04]  /*227c0*/  @!P3 ST.E.128 desc[UR14][R14.64+0x8000], R124 ;  /* 0x0080007c0e00b985 */ /* 0x0003e8000c101d0e */
[----:B------:R1:W-:Y:S04]  /*227d0*/  @!P2 ST.E.128 desc[UR12][R14.64+0x8100], R92 ;  /* 0x0081005c0e00a985 */ /* 0x0003e8000c101d0c */
[----:B------:R1:W-:Y:S04]  /*227e0*/  @!P1 ST.E.128 desc[UR10][R14.64+0x8200], R60 ;  /* 0x0082003c0e009985 */ /* 0x0003e8000c101d0a */
[----:B------:R1:W-:Y:S02]  /*227f0*/  @!P0 ST.E.128 desc[UR4][R14.64+0x8300], R28 ;  /* 0x0083001c0e008985 */ /* 0x0003e4000c101d04 */
.L_x_1963:
[----:B------:R-:W-:Y:S05]  /*22800*/  BSYNC B0 ;  /* 0x0000000000007941 */ /* 0x000fea0003800000 */
.L_x_1962:
        /* <DEDUP_REMOVED lines=20> */
.L_x_1965:
[----:B------:R-:W-:Y:S05]  /*22950*/  BSYNC B0 ;  /* 0x0000000000007941 */ /* 0x000fea0003800000 */
.L_x_1964:
        /* <DEDUP_REMOVED lines=20> */
.L_x_1967:
[----:B------:R-:W-:Y:S05]  /*22aa0*/  BSYNC B0 ;  /* 0x0000000000007941 */ /* 0x000fea0003800000 */
.L_x_1966:
[----:B------:R-:W-:-:S04]  /*22ab0*/  MOV R239, 0x0 ;  /* 0x0000000000ef7802 */ /* 0x000fc80000000f00 */
[----:B-12345:R-:W-:Y:S05]  /*22ac0*/  @P4 RET.REL.NODEC R238 `(_ZN5flash24flash_fwd_splitkv_kernelI23Flash_fwd_kernel_traitsILi256ELi64ELi64ELi4ELb0ELb0EN7cutlass10bfloat16_tE19Flash_kernel_traitsILi256ELi64ELi64ELi4ES3_EELb0ELb0ELb0ELb0ELb0ELb0ELb1ELb1EEEvNS_16Flash_fwd_paramsE) ;  /* 0xfffffdd4ee4c4950 */ /* 0x03efea0003c3ffff */
[C---:B------:R-:W-:Y:S01]  /*22ad0*/  VIADD R5, R3.reuse, 0x40 ;  /* 0x0000004003057836 */ /* 0x040fe20000000000 */
[-C--:B------:R-:W-:Y:S01]  /*22ae0*/  ISETP.GE.AND P3, PT, R12, R4.reuse, PT ;  /* 0x000000040c00720c */ /* 0x080fe20003f66270 */
[----:B------:R-:W-:Y:S01]  /*22af0*/  IMAD.MOV.U32 R239, RZ, RZ, 0x0 ;  /* 0x00000000ffef7424 */ /* 0x000fe200078e00ff */
[CC--:B------:R-:W-:Y:S01]  /*22b00*/  ISETP.GE.AND P2, PT, R3.reuse, R4.reuse, PT ;  /* 0x000000040300720c */ /* 0x0c0fe20003f46270 */
[----:B------:R-:W-:Y:S01]  /*22b10*/  VIADD R3, R3, 0x80 ;  /* 0x0000008003037836 */ /* 0x000fe20000000000 */
[----:B------:R-:W-:-:S04]  /*22b20*/  ISETP.GE.AND P1, PT, R5, R4, PT ;  /* 0x000000040500720c */ /* 0x000fc80003f26270 */
[----:B------:R-:W-:-:S05]  /*22b30*/  ISETP.GE.AND P0, PT, R3, R4, PT ;  /* 0x000000040300720c */ /* 0x000fca0003f06270 */
[C---:B------:R-:W-:Y:S02]  /*22b40*/  @!P3 R2UR UR12, R6.reuse ;  /* 0x00000000060cb2ca */ /* 0x040fe400000e0000 */
[C---:B------:R-:W-:Y:S02]  /*22b50*/  @!P3 R2UR UR13, R7.reuse ;  /* 0x00000000070db2ca */ /* 0x040fe400000e0000 */
[C---:B------:R-:W-:Y:S02]  /*22b60*/  @!P2 R2UR UR10, R6.reuse ;  /* 0x00000000060aa2ca */ /* 0x040fe400000e0000 */
[C---:B------:R-:W-:Y:S02]  /*22b70*/  @!P2 R2UR UR11, R7.reuse ;  /* 0x00000000070ba2ca */ /* 0x040fe400000e0000 */
[----:B------:R-:W-:Y:S02]  /*22b80*/  @!P1 R2UR UR4, R6 ;  /* 0x00000000060492ca */ /* 0x000fe400000e0000 */
[----:B------:R-:W-:-:S05]  /*22b90*/  @!P1 R2UR UR5, R7 ;  /* 0x00000000070592ca */ /* 0x000fca00000e0000 */
[----:B------:R-:W-:Y:S04]  /*22ba0*/  @!P3 ST.E.128 desc[UR12][R14.64+0xe000], R112 ;  /* 0x00e000700e00b985 */ /* 0x000fe8000c101d0c */
[----:B------:R-:W-:Y:S04]  /*22bb0*/  @!P2 ST.E.128 desc[UR10][R14.64+0xe100], R80 ;  /* 0x00e100500e00a985 */ /* 0x000fe8000c101d0a */
[----:B------:R1:W-:Y:S02]  /*22bc0*/  @!P1 ST.E.128 desc[UR4][R14.64+0xe200], R48 ;  /* 0x00e200300e009985 */ /* 0x0003e4000c101d04 */
[----:B-1----:R-:W-:Y:S05]  /*22bd0*/  @P0 RET.REL.NODEC R238 `(_ZN5flash24flash_fwd_splitkv_kernelI23Flash_fwd_kernel_traitsILi256ELi64ELi64ELi4ELb0ELb0EN7cutlass10bfloat16_tE19Flash_kernel_traitsILi256ELi64ELi64ELi4ES3_EELb0ELb0ELb0ELb0ELb0ELb0ELb1ELb1EEEvNS_16Flash_fwd_paramsE) ;  /* 0xfffffdd4ee080950 */ /* 0x002fea0003c3ffff */
[----:B------:R-:W-:Y:S01]  /*22be0*/  R2UR UR4, R6 ;  /* 0x00000000060472ca */ /* 0x000fe200000e0000 */
[----:B------:R-:W-:Y:S01]  /*22bf0*/  IMAD.MOV.U32 R239, RZ, RZ, 0x0 ;  /* 0x00000000ffef7424 */ /* 0x000fe200078e00ff */
[----:B------:R-:W-:-:S13]  /*22c00*/  R2UR UR5, R7 ;  /* 0x00000000070572ca */ /* 0x000fda00000e0000 */
[----:B------:R1:W-:Y:S02]  /*22c10*/  ST.E.128 desc[UR4][R14.64+0xe300], R16 ;  /* 0x00e300100e007985 */ /* 0x0003e4000c101d04 */
[----:B-1----:R-:W-:Y:S05]  /*22c20*/  RET.REL.NODEC R238 `(_ZN5flash24flash_fwd_splitkv_kernelI23Flash_fwd_kernel_traitsILi256ELi64ELi64ELi4ELb0ELb0EN7cutlass10bfloat16_tE19Flash_kernel_traitsILi256ELi64ELi64ELi4ES3_EELb0ELb0ELb0ELb0ELb0ELb0ELb1ELb1EEEvNS_16Flash_fwd_paramsE) ;  /* 0xfffffdd0eef47950 */ /* 0x002fea0003c3ffff */
.L_x_1951:
[----:B------:R-:W-:Y:S01]  /*22c30*/  MOV R11, 0x2 ;  /* 0x00000002000b7802 */ /* 0x000fe20000000f00 */
[----:B------:R-:W-:Y:S01]  /*22c40*/  IMAD.MOV.U32 R8, RZ, RZ, 0x1f ;  /* 0x0000001fff087424 */ /* 0x000fe200078e00ff */
[----:B------:R-:W-:-:S07]  /*22c50*/  MOV R10, 0xffffffff ;  /* 0xffffffff000a7802 */ /* 0x000fce0000000f00 */
[----:B-1---5:R-:W-:Y:S05]  /*22c60*/  WARPSYNC.COLLECTIVE R10, `(.L_x_1968) ;  /* 0x000000000a087348 */ /* 0x022fea0003c00000 */
[----:B------:R2:W3:Y:S02]  /*22c70*/  SHFL.BFLY P0, R14, R249, R11, R8 ;  /* 0x0c00000bf90e7389 */ /* 0x0004e40000000008 */
[----:B-123-5:R-:W-:Y:S01]  /*22c80*/  ENDCOLLECTIVE ;  /* 0x000000000000791b */ /* 0x02efe20003800000 */
.L_x_1968:
[----:B------:R-:W-:Y:S02]  /*22c90*/  IMAD.MOV.U32 R12, RZ, RZ, R14 ;  /* 0x000000ffff0c7224 */ /* 0x000fe400078e000e */
[----:B------:R-:W-:Y:S02]  /*22ca0*/  IMAD.MOV.U32 R11, RZ, RZ, 0x1 ;  /* 0x00000001ff0b7424 */ /* 0x000fe400078e00ff */
[----:B------:R-:W-:-:S05]  /*22cb0*/  FADD.FTZ R12, R12, R249 ;  /* 0x000000f90c0c7221 */ /* 0x000fca0000010000 */
[----:B------:R-:W-:-:S07]  /*22cc0*/  MOV R249, R12 ;  /* 0x0000000c00f97202 */ /* 0x000fce0000000f00 */
[----:B------:R-:W-:Y:S05]  /*22cd0*/  WARPSYNC.COLLECTIVE R10, `(.L_x_1969) ;  /* 0x000000000a087348 */ /* 0x000fea0003c00000 */
[----:B------:R1:W2:Y:S02]  /*22ce0*/  SHFL.BFLY P0, R14, R249, R11, R8 ;  /* 0x0c00000bf90e7389 */ /* 0x0002a40000000008 */
[----:B-12---:R-:W-:Y:S01]  /*22cf0*/  ENDCOLLECTIVE ;  /* 0x000000000000791b */ /* 0x006fe20003800000 */
.L_x_1969:
[----:B------:R-:W-:Y:S01]  /*22d00*/  MOV R249, R247 ;  /* 0x000000f700f97202 */ /* 0x000fe20000000f00 */
[----:B------:R-:W-:Y:S01]  /*22d10*/  IMAD.MOV.U32 R11, RZ, RZ, 0x2 ;  /* 0x00000002ff0b7424 */ /* 0x000fe200078e00ff */
[----:B------:R-:W-:-:S07]  /*22d20*/  MOV R9, R14 ;  /* 0x0000000e00097202 */ /* 0x000fce0000000f00 */
[----:B------:R-:W-:Y:S05]  /*22d30*/  WARPSYNC.COLLECTIVE R10, `(.L_x_1970) ;  /* 0x000000000a087348 */ /* 0x000fea0003c00000 */
[----:B------:R1:W2:Y:S02]  /*22d40*/  SHFL.BFLY P0, R14, R249, R11, R8 ;  /* 0x0c00000bf90e7389 */ /* 0x0002a40000000008 */
[----:B-12---:R-:W-:Y:S01]  /*22d50*/  ENDCOLLECTIVE ;  /* 0x000000000000791b */ /* 0x006fe20003800000 */
.L_x_1970:
[----:B------:R-:W-:Y:S01]  /*22d60*/  FADD.FTZ R9, R12, R9 ;  /* 0x000000090c097221 */ /* 0x000fe20000010000 */
[----:B------:R-:W-:Y:S01]  /*22d70*/  FADD.FTZ R13, R14, R247 ;  /* 0x000000f70e0d7221 */ /* 0x000fe20000010000 */
[----:B------:R-:W-:-:S04]  /*22d80*/  MOV R11, 0x1 ;  /* 0x00000001000b7802 */ /* 0x000fc80000000f00 */
[----:B------:R-:W-:-:S07]  /*22d90*/  MOV R249, R13 ;  /* 0x0000000d00f97202 */ /* 0x000fce0000000f00 */
[----:B------:R-:W-:Y:S05]  /*22da0*/  WARPSYNC.COLLECTIVE R10, `(.L_x_1971) ;  /* 0x000000000a087348 */ /* 0x000fea0003c00000 */
[----:B------:R1:W2:Y:S02]  /*22db0*/  SHFL.BFLY P0, R14, R249, R11, R8 ;  /* 0x0c00000bf90e7389 */ /* 0x0002a40000000008 */
[----:B-12---:R-:W-:Y:S01]  /*22dc0*/  ENDCOLLECTIVE ;  /* 0x000000000000791b */ /* 0x006fe20003800000 */
.L_x_1971:
[----:B------:R-:W-:Y:S05]  /*22dd0*/  BRA `(.L_x_1972) ;  /* 0xffffffdc00387947 */ /* 0x000fea000383ffff */
.L_x_1973:
        /* <DEDUP_REMOVED lines=10> */
.L_x_9002:


//--------------------- .text._ZN5flash24flash_fwd_splitkv_kernelI23Flash_fwd_kernel_traitsILi256ELi64ELi64ELi4ELb0ELb0EN7cutlass10bfloat16_tE19Flash_kernel_traitsILi256ELi64ELi64ELi4ES3_EELb0ELb0ELb0ELb0ELb0ELb1ELb1ELb1EEEvNS_16Flash_fwd_paramsE --------------------------
	.section	.text._ZN5flash24flash_fwd_splitkv_kernelI23Flash_fwd_kernel_traitsILi256ELi64ELi64ELi4ELb0ELb0EN7cutlass10bfloat16_tE19Flash_kernel_traitsILi256ELi64ELi64ELi4ES3_EELb0ELb0ELb0ELb0ELb0ELb1ELb1ELb1EEEvNS_16Flash_fwd_paramsE,"ax",@progbits
	.align	128
        .global         _ZN5flash24flash_fwd_splitkv_kernelI23Flash_fwd_kernel_traitsILi256ELi64ELi64ELi4ELb0ELb0EN7cutlass10bfloat16_tE19Flash_kernel_traitsILi256ELi64ELi64ELi4ES3_EELb0ELb0ELb0ELb0ELb0ELb1ELb1ELb1EEEvNS_16Flash_fwd_paramsE
        .type           _ZN5flash24flash_fwd_splitkv_kernelI23Flash_fwd_kernel_traitsILi256ELi64ELi64ELi4ELb0ELb0EN7cutlass10bfloat16_tE19Flash_kernel_traitsILi256ELi64ELi64ELi4ES3_EELb0ELb0ELb0ELb0ELb0ELb1ELb1ELb1EEEvNS_16Flash_fwd_paramsE,@function
        .size           _ZN5flash24flash_fwd_splitkv_kernelI23Flash_fwd_kernel_traitsILi256ELi64ELi64ELi4ELb0ELb0EN7cutlass10bfloat16_tE19Flash_kernel_traitsILi256ELi64ELi64ELi4ES3_EELb0ELb0ELb0ELb0ELb0ELb1ELb1ELb1EEEvNS_16Flash_fwd_paramsE,(.L_x_9003 - _ZN5flash24flash_fwd_splitkv_kernelI23Flash_fwd_kernel_traitsILi256ELi64ELi64ELi4ELb0ELb0EN7cutlass10bfloat16_tE19Flash_kernel_traitsILi256ELi64ELi64ELi4ES3_EELb0ELb0ELb0ELb0ELb0ELb1ELb1ELb1EEEvNS_16Flash_fwd_paramsE)
        .other          _ZN5flash24flash_fwd_splitkv_kernelI23Flash_fwd_kernel_traitsILi256ELi64ELi64ELi4ELb0ELb0EN7cutlass10bfloat16_tE19Flash_kernel_traitsILi256ELi64ELi64ELi4ES3_EELb0ELb0ELb0ELb0ELb0ELb1ELb1ELb1EEEvNS_16Flash_fwd_paramsE,@"STO_CUDA_ENTRY STV_DEFAULT"
_ZN5flash24flash_fwd_splitkv_kernelI23Flash_fwd_kernel_traitsILi256ELi64ELi64ELi4ELb0ELb0EN7cutlass10bfloat16_tE19Flash_kernel_traitsILi256ELi64ELi64ELi4ES3_EELb0ELb0ELb0ELb0ELb0ELb1ELb1ELb1EEEvNS_16Flash_fwd_paramsE:
.text._ZN5flash24flash_fwd_splitkv_kernelI23Flash_fwd_kernel_traitsILi256ELi64ELi64ELi4ELb0ELb0EN7cutlass10bfloat16_tE19Flash_kernel_traitsILi256ELi64ELi64ELi4ES3_EELb0ELb0ELb0ELb0ELb0ELb1ELb1ELb1EEEvNS_16Flash_fwd_paramsE:
[----:B------:R-:W1:Y:S08]  /*0000*/  LDC R1, c[0x0][0x28] ;  /* 0x00000a00ff017b82 */ /* 0x000e700000000800 */
[----:B------:R-:W2:Y:S01]  /*0010*/  LDC R0, c[0x0][0x270] ;  /* 0x00009c00ff007b82 */ /* 0x000ea20000000800 */
[----:B------:R-:W3:Y:S01]  /*0020*/  S2R R237, SR_CTAID.X ;  /* 0x0000000000ed7919 */ /* 0x000ee20000002500 */
[----:B------:R-:W-:Y:S01]  /*0030*/  BSSY B4, `(.L_x_1974) ;  /* 0x000001c000047945 */ /* 0x000fe20003800000 */
[----:B-1----:R-:W-:-:S02]  /*0040*/  IADD3 R1, R1, -0x8, RZ ;  /* 0xfffffff801017810 */ /* 0x002fc40007ffe0ff */
[----:B------:R-:W-:-:S03]  /*0050*/  MOV R238, 0x1f0 ;  /* 0x000001f000ee7802 */ /* 0x000fc60000000f00 */
[----:B------:R-:W1:Y:S08]  /*0060*/  S2UR UR4, SR_CTAID.Z ;  /* 0x00000000000479c3 */ /* 0x000e700000002700 */
[----:B------:R-:W4:Y:S01]  /*0070*/  S2UR UR8, SR_CTAID.Y ;  /* 0x00000000000879c3 */ /* 0x000f220000002600 */
[----:B--2---:R-:W2:Y:S01]  /*0080*/  I2F.U32.RP R6, R0 ;  /* 0x0000000000067306 */ /* 0x004ea20000209000 */
[----:B------:R-:W-:-:S06]  /*0090*/  ISETP.NE.U32.AND P0, PT, R0, RZ, PT ;  /* 0x000000ff0000720c */ /* 0x000fcc0003f05070 */
[----:B------:R-:W1:Y:S01]  /*00a0*/  LDC.64 R18, c[0x0][0x198] ;  /* 0x00006600ff127b82 */ /* 0x000e620000000a00 */
[----:B--2---:R-:W2:Y:S02]  /*00b0*/  MUFU.RCP R4, R6 ;  /* 0x0000000600047308 */ /* 0x004ea40000001000 */
[----:B--2---:R-:W-:-:S05]  /*00c0*/  IADD3 R4, R4, 0xffffffe, RZ ;  /* 0x0ffffffe04047810 */ /* 0x004fca0007ffe0ff */
[----:B------:R-:W2:Y:S01]  /*00d0*/  LDC R6, c[0x0][0x10] ;  /* 0x00000400ff067b82 */ /* 0x000ea20000000800 */
[----:B------:R-:W5:Y:S02]  /*00e0*/  F2I.FTZ.U32.TRUNC.NTZ R3, R4 ;  /* 0x0000000400037305 */ /* 0x000f64000021f000 */
[----:B-----5:R-:W-:-:S04]  /*00f0*/  IMAD.MOV R2, RZ, RZ, -R3 ;  /* 0x000000ffff027224 */ /* 0x020fc800078e0a03 */
[----:B------:R-:W-:Y:S01]  /*0100*/  IMAD R5, R2, R0, RZ ;  /* 0x0000000002057224 */ /* 0x000fe200078e02ff */
[----:B------:R-:W-:-:S05]  /*0110*/  MOV R2, RZ ;  /* 0x000000ff00027202 */ /* 0x000fca0000000f00 */
[----:B------:R-:W-:-:S06]  /*0120*/  IMAD.HI.U32 R5, R3, R5, R2 ;  /* 0x0000000503057227 */ /* 0x000fcc00078e0002 */
[----:B-1----:R-:W-:-:S04]  /*0130*/  IMAD.HI.U32 R241, R5, UR4, RZ ;  /* 0x0000000405f17c27 */ /* 0x002fc8000f8e00ff */
[----:B------:R-:W-:-:S04]  /*0140*/  IMAD.MOV R3, RZ, RZ, -R241 ;  /* 0x000000ffff037224 */ /* 0x000fc800078e0af1 */
[----:B------:R-:W-:-:S05]  /*0150*/  IMAD R3, R0, R3, UR4 ;  /* 0x0000000400037e24 */ /* 0x000fca000f8e0203 */
[----:B------:R-:W-:-:S13]  /*0160*/  ISETP.GE.U32.AND P2, PT, R3, R0, PT ;  /* 0x000000000300720c */ /* 0x000fda0003f46070 */
[----:B------:R-:W-:Y:S01]  /*0170*/  @P2 IADD3 R3, R3, -R0, RZ ;  /* 0x8000000003032210 */ /* 0x000fe20007ffe0ff */
[----:B------:R-:W-:-:S03]  /*0180*/  @P2 VIADD R241, R241, 0x1 ;  /* 0x00000001f1f12836 */ /* 0x000fc60000000000 */
[----:B------:R-:W-:-:S13]  /*0190*/  ISETP.GE.U32.AND P1, PT, R3, R0, PT ;  /* 0x000000000300720c */ /* 0x000fda0003f26070 */
[----:B------:R-:W-:Y:S02]  /*01a0*/  @P1 IADD3 R241, R241, 0x1, RZ ;  /* 0x00000001f1f11810 */ /* 0x000fe40007ffe0ff */
[----:B------:R-:W-:-:S05]  /*01b0*/  @!P0 LOP3.LUT R241, RZ, R0, RZ, 0x33, !PT ;  /* 0x00000000fff18212 */ /* 0x000fca00078e33ff */
[----:B------:R-:W-:-:S04]  /*01c0*/  IMAD.MOV R239, RZ, RZ, -R241 ;  /* 0x000000ffffef7224 */ /* 0x000fc800078e0af1 */
[----:B--234-:R-:W-:Y:S02]  /*01d0*/  IMAD R239, R0, R239, UR4 ;  /* 0x0000000400ef7e24 */ /* 0x01cfe4000f8e02ef */
[----:B------:R-:W-:Y:S05]  /*01e0*/  CALL.REL.NOINC `($_ZN5flash24flash_fwd_splitkv_kernelI23Flash_fwd_kernel_traitsILi256ELi64ELi64ELi4ELb0ELb0EN7cutlass10bfloat16_tE19Flash_kernel_traitsILi256ELi64ELi64ELi4ES3_EELb0ELb0ELb0ELb0ELb0ELb1ELb1ELb1EEEvNS_16Flash_fwd_paramsE$_ZN5flash30compute_attn_1rowblock_splitkvI23Flash_fwd_kernel_traitsILi256ELi64ELi64ELi4ELb0ELb0EN7cutlass10bfloat16_tE19Flash_kernel_traitsILi256ELi64ELi64ELi4ES3_EELb0ELb0ELb0ELb0ELb0ELb1ELb1ELb1ENS_16Flash_fwd_paramsEEEvRKT8_iiiii) ;  /* 0x0000000000087944 */ /* 0x000fea0003c00000 */
[----:B------:R-:W-:Y:S05]  /*01f0*/  BSYNC B4 ;  /* 0x0000000000047941 */ /* 0x000fea0003800000 */
.L_x_1974:
[----:B------:R-:W-:Y:S05]  /*0200*/  EXIT ;  /* 0x000000000000794d */ /* 0x000fea0003800000 */
        .type           $_ZN5flash24flash_fwd_splitkv_kernelI23Flash_fwd_kernel_traitsILi256ELi64ELi64ELi4ELb0ELb0EN7cutlass10bfloat16_tE19Flash_kernel_traitsILi256ELi64ELi64ELi4ES3_EELb0ELb0ELb0ELb0ELb0ELb1ELb1ELb1EEEvNS_16Flash_fwd_paramsE$_ZN5flash30compute_attn_1rowblock_splitkvI23Flash_fwd_kernel_traitsILi256ELi64ELi64ELi4ELb0ELb0EN7cutlass10bfloat16_tE19Flash_kernel_traitsILi256ELi64ELi64ELi4ES3_EELb0ELb0ELb0ELb0ELb0ELb1ELb1ELb1ENS_16Flash_fwd_paramsEEEvRKT8_iiiii,@function
        .size           $_ZN5flash24flash_fwd_splitkv_kernelI23Flash_fwd_kernel_traitsILi256ELi64ELi64ELi4ELb0ELb0EN7cutlass10bfloat16_tE19Flash_kernel_traitsILi256ELi64ELi64ELi4ES3_EELb0ELb0ELb0ELb0ELb0ELb1ELb1ELb1EEEvNS_16Flash_fwd_paramsE$_ZN5flash30compute_attn_1rowblock_splitkvI23Flash_fwd_kernel_traitsILi256ELi64ELi64ELi4ELb0ELb0EN7cutlass10bfloat16_tE19Flash_kernel_traitsILi256ELi64ELi64ELi4ES3_EELb0ELb0ELb0ELb0ELb0ELb1ELb1ELb1ENS_16Flash_fwd_paramsEEEvRKT8_iiiii,(.L_x_9003 - $_ZN5flash24flash_fwd_splitkv_kernelI23Flash_fwd_kernel_traitsILi256ELi64ELi64ELi4ELb0ELb0EN7cutlass10bfloat16_tE19Flash_kernel_traitsILi256ELi64ELi64ELi4ES3_EELb0ELb0ELb0ELb0ELb0ELb1ELb1ELb1EEEvNS_16Flash_fwd_paramsE$_ZN5flash30compute_attn_1rowblock_splitkvI23Flash_fwd_kernel_traitsILi256ELi64ELi64ELi4ELb0ELb0EN7cutlass10bfloat16_tE19Flash_kernel_traitsILi256ELi64ELi64ELi4ES3_EELb0ELb0ELb0ELb0ELb0ELb1ELb1ELb1ENS_16Flash_fwd_paramsEEEvRKT8_iiiii)
$_ZN5flash24flash_fwd_splitkv_kernelI23Flash_fwd_kernel_traitsILi256ELi64ELi64ELi4ELb0ELb0EN7cutlass10bfloat16_tE19Flash_kernel_traitsILi256ELi64ELi64ELi4ES3_EELb0ELb0ELb0ELb0ELb0ELb1ELb1ELb1EEEvNS_16Flash_fwd_paramsE$_ZN5flash30compute_attn_1rowblock_splitkvI23Flash_fwd_kernel_traitsILi256ELi64ELi64ELi4ELb0ELb0EN7cutlass10bfloat16_tE19Flash_kernel_traitsILi256ELi64ELi64ELi4ES3_EELb0ELb0ELb0ELb0ELb0ELb1ELb1ELb1ENS_16Flash_fwd_paramsEEEvRKT8_iiiii:
        /* <DEDUP_REMOVED lines=28> */
.L_x_1976:
[----:B------:R-:W-:Y:S05]  /*03d0*/  BSYNC B0 ;  /* 0x0000000000007941 */ /* 0x000fea0003800000 */
.L_x_1975:
        /* <DEDUP_REMOVED lines=8> */
.L_x_1978:
[----:B------:R3:W5:Y:S02]  /*0460*/  LD.E R3, desc[UR6][R18.64+0xb8] ;  /* 0x0000b80612037980 */ /* 0x000764000c101900 */
.L_x_1979:
[----:B------:R-:W-:Y:S05]  /*0470*/  BSYNC B0 ;  /* 0x0000000000007941 */ /* 0x000fea0003800000 */
.L_x_1977:
        /* <DEDUP_REMOVED lines=10> */
.L_x_1981:
[----:B------:R-:W2:Y:S01]  /*0520*/  LD.E.64 R2, desc[UR6][R18.64+0x108] ;  /* 0x0001080612027980 */ /* 0x000ea2000c101b00 */
[----:B------:R-:W-:Y:S01]  /*0530*/  BSSY B0, `(.L_x_1983) ;  /* 0x0000006000007945 */ /* 0x000fe20003800000 */
[----:B--2---:R-:W-:-:S04]  /*0540*/  ISETP.NE.U32.AND P0, PT, R2, RZ, PT ;  /* 0x000000ff0200720c */ /* 0x004fc80003f05070 */
[----:B------:R-:W-:Y:S01]  /*0550*/  ISETP.NE.AND.EX P0, PT, R3, RZ, PT, P0 ;  /* 0x000000ff0300720c */ /* 0x000fe20003f05300 */
[----:B------:R-:W-:-:S12]  /*0560*/  IMAD.MOV.U32 R3, RZ, RZ, RZ ;  /* 0x000000ffff037224 */ /* 0x000fd800078e00ff */
[----:B------:R-:W-:Y:S05]  /*0570*/  @!P0 BRA `(.L_x_1984) ;  /* 0x0000000000048947 */ /* 0x000fea0003800000 */
[----:B------:R2:W5:Y:S02]  /*0580*/  LD.E R3, desc[UR6][R18.64+0xbc] ;  /* 0x0000bc0612037980 */ /* 0x000564000c101900 */
.L_x_1984:
[----:B------:R-:W-:Y:S05]  /*0590*/  BSYNC B0 ;  /* 0x0000000000007941 */ /* 0x000fea0003800000 */
.L_x_1983:
[----:B-----5:R-:W-:Y:S02]  /*05a0*/  IADD3 R72, R76, R3, RZ ;  /* 0x000000034c487210 */ /* 0x020fe40007ffe0ff */
.L_x_1982:
[----:B------:R-:W-:Y:S05]  /*05b0*/  BSYNC B1 ;  /* 0x0000000000017941 */ /* 0x000fea0003800000 */
.L_x_1980:
[----:B------:R-:W-:Y:S01]  /*05c0*/  IMAD.SHL.U32 R81, R237, 0x40, RZ ;  /* 0x00000040ed517824 */ /* 0x000fe200078e00ff */
[----:B------:R-:W-:Y:S01]  /*05d0*/  MOV R2, R238 ;  /* 0x000000ee00027202 */ /* 0x000fe20000000f00 */
[----:B------:R-:W-:-:S03]  /*05e0*/  IMAD.MOV.U32 R3, RZ, RZ, 0x0 ;  /* 0x00000000ff037424 */ /* 0x000fc600078e00ff */
[----:B------:R-:W-:-:S13]  /*05f0*/  ISETP.GT.AND P0, PT, R240, R81, PT ;  /* 0x00000051f000720c */ /* 0x000fda0003f04270 */
[----:B-123--:R-:W-:Y:S05]  /*0600*/  @!P0 RET.REL.NODEC R2 `(_ZN5flash24flash_fwd_splitkv_kernelI23Flash_fwd_kernel_traitsILi256ELi64ELi64ELi4ELb0ELb0EN7cutlass10bfloat16_tE19Flash_kernel_traitsILi256ELi64ELi64ELi4ES3_EELb0ELb0ELb0ELb0ELb0ELb1ELb1ELb1EEEvNS_16Flash_fwd_paramsE) ;  /* 0xfffffff8027c8950 */ /* 0x00efea0003c3ffff */
        /* <DEDUP_REMOVED lines=47> */
[----:B------:R-:W-:-:S05]  /*0900*/  LOP3.LUT R8, R5, 0xfffffff0, RZ, 0xc0, !PT ;  /* 0xfffffff005087812 */ /* 0x000fca00078ec0ff */
[----:B------:R-:W-:-:S04]  /*0910*/  IMAD.IADD R8, R57, 0x1, -R8 ;  /* 0x0000000139087824 */ /* 0x000fc800078e0a08 */
[C---:B------:R-:W-:Y:S01]  /*0920*/  IMAD.SHL.U32 R12, R8.reuse, 0x4, RZ ;  /* 0x00000004080c7824 */ /* 0x040fe200078e00ff */
[----:B------:R-:W-:-:S03]  /*0930*/  ISETP.NE.AND P6, PT, R8, RZ, PT ;  /* 0x000000ff0800720c */ /* 0x000fc60003fc5270 */
[----:B------:R-:W-:Y:S01]  /*0940*/  VIADD R8, R12, 0x80 ;  /* 0x000000800c087836 */ /* 0x000fe20000000000 */
[----:B------:R-:W-:Y:S01]  /*0950*/  SHF.R.S32.HI R13, RZ, 0x1f, R12 ;  /* 0x0000001fff0d7819 */ /* 0x000fe2000001140c */
[----:B--2---:R-:W-:-:S04]  /*0960*/  IMAD R2, R2, UR8, R241 ;  /* 0x0000000802027c24 */ /* 0x004fc8000f8e02f1 */
[----:B---3--:R-:W-:-:S04]  /*0970*/  IMAD R2, R2, R4, R239 ;  /* 0x0000000402027224 */ /* 0x008fc800078e02ef */
[----:B------:R-:W-:Y:S01]  /*0980*/  IMAD R3, R3, R2, R81 ;  /* 0x0000000203037224 */ /* 0x000fe200078e0251 */
[----:B------:R-:W-:Y:S01]  /*0990*/  SHF.R.S32.HI R2, RZ, 0x4, R5 ;  /* 0x00000004ff027819 */ /* 0x000fe20000011405 */
[----:B------:R-:W-:Y:S02]  /*09a0*/  IMAD.IADD R81, R240, 0x1, -R81 ;  /* 0x00000001f0517824 */ /* 0x000fe400078e0a51 */
[----:B----4-:R-:W-:Y:S02]  /*09b0*/  IMAD R0, R3, R0, RZ ;  /* 0x0000000003007224 */ /* 0x010fe400078e02ff */
[C---:B------:R-:W-:Y:S01]  /*09c0*/  IMAD.WIDE R14, R2.reuse, 0x100, R12 ;  /* 0x00000100020e7825 */ /* 0x040fe200078e020c */
[----:B------:R-:W-:-:S03]  /*09d0*/  ISETP.GE.AND P2, PT, R2, R81, PT ;  /* 0x000000510200720c */ /* 0x000fc60003f46270 */
[----:B------:R-:W-:Y:S01]  /*09e0*/  VIADD R4, R2, 0x8 ;  /* 0x0000000802047836 */ /* 0x000fe20000000000 */
[----:B------:R-:W-:-:S04]  /*09f0*/  IADD3 R5, P0, R0, R14, RZ ;  /* 0x0000000e00057210 */ /* 0x000fc80007f1e0ff */
[----:B------:R-:W-:Y:S02]  /*0a00*/  LEA.HI.X.SX32 R0, R0, R15, 0x1, P0 ;  /* 0x0000000f00007211 */ /* 0x000fe400000f0eff */
[----:B------:R-:W-:Y:S02]  /*0a10*/  LEA R6, P1, R5, R6, 0x2 ;  /* 0x0000000605067211 */ /* 0x000fe400078210ff */
[----:B------:R-:W-:Y:S02]  /*0a20*/  SHF.R.S32.HI R15, RZ, 0x1f, R3 ;  /* 0x0000001fff0f7819 */ /* 0x000fe40000011403 */
[----:B------:R-:W-:Y:S02]  /*0a30*/  IADD3 R3, P0, R3, R2, RZ ;  /* 0x0000000203037210 */ /* 0x000fe40007f1e0ff */
[CC--:B------:R-:W-:Y:S02]  /*0a40*/  ISETP.GE.AND P5, PT, R4.reuse, R81.reuse, PT ;  /* 0x000000510400720c */ /* 0x0c0fe40003fa6270 */
        /* <DEDUP_REMOVED lines=21> */
.L_x_1987:
[----:B------:R-:W-:Y:S05]  /*0ba0*/  BSYNC B0 ;  /* 0x0000000000007941 */ /* 0x000fea0003800000 */
.L_x_1986:
        /* <DEDUP_REMOVED lines=12> */
.L_x_1989:
[----:B------:R-:W-:Y:S05]  /*0c70*/  BSYNC B0 ;  /* 0x0000000000007941 */ /* 0x000fea0003800000 */
.L_x_1988:
        /* <DEDUP_REMOVED lines=12> */
.L_x_1991:
[----:B------:R-:W-:Y:S05]  /*0d40*/  BSYNC B0 ;  /* 0x0000000000007941 */ /* 0x000fea0003800000 */
.L_x_1990:
        /* <DEDUP_REMOVED lines=12> */
.L_x_1993:
[----:B------:R-:W-:Y:S05]  /*0e10*/  BSYNC B0 ;  /* 0x0000000000007941 */ /* 0x000fea0003800000 */
.L_x_1992:
        /* <DEDUP_REMOVED lines=11> */
.L_x_1995:
[----:B------:R-:W-:Y:S05]  /*0ed0*/  BSYNC B0 ;  /* 0x0000000000007941 */ /* 0x000fea0003800000 */
.L_x_1994:
        /* <DEDUP_REMOVED lines=12> */
.L_x_1997:
[----:B------:R-:W-:Y:S05]  /*0fa0*/  BSYNC B0 ;  /* 0x0000000000007941 */ /* 0x000fea0003800000 */
.L_x_1996:
        /* <DEDUP_REMOVED lines=11> */
.L_x_1999:
[----:B------:R-:W-:Y:S05]  /*1060*/  BSYNC B0 ;  /* 0x0000000000007941 */ /* 0x000fea0003800000 */
.L_x_1998:
        /* <DEDUP_REMOVED lines=12> */
.L_x_2001:
[----:B------:R-:W-:Y:S05]  /*1130*/  BSYNC B0 ;  /* 0x0000000000007941 */ /* 0x000fea0003800000 */
.L_x_2000:
        /* <DEDUP_REMOVED lines=17> */
[----:B-1----:R-:W-:Y:S05]  /*1250*/  @P6 RET.REL.NODEC R238 `(_ZN5flash24flash_fwd_splitkv_kernelI23Flash_fwd_kernel_traitsILi256ELi64ELi64ELi4ELb0ELb0EN7cutlass10bfloat16_tE19Flash_kernel_traitsILi256ELi64ELi64ELi4ES3_EELb0ELb0ELb0ELb0ELb0ELb1ELb1ELb1EEEvNS_16Flash_fwd_paramsE) ;  /* 0xffffffecee686950 */ /* 0x002fea0003c3ffff */
[----:B------:R-:W-:Y:S02]  /*1260*/  MOV R3, 0xff800000 ;  /* 0xff80000000037802 */ /* 0x000fe40000000f00 */
[----:B------:R-:W-:-:S03]  /*1270*/  MOV R239, 0x0 ;  /* 0x0000000000ef7802 */ /* 0x000fc60000000f00 */
[----:B------:R1:W-:Y:S02]  /*1280*/  ST.E desc[UR6][R18.64+0xe0], R3 ;  /* 0x0000e00312007985 */ /* 0x0003e4000c101906 */
[----:B-1----:R-:W-:Y:S05]  /*1290*/  RET.REL.NODEC R238 `(_ZN5flash24flash_fwd_splitkv_kernelI23Flash_fwd_kernel_traitsILi256ELi64ELi64ELi4ELb0ELb0EN7cutlass10bfloat16_tE19Flash_kernel_traitsILi256ELi64ELi64ELi4ES3_EELb0ELb0ELb0ELb0ELb0ELb1ELb1ELb1EEEvNS_16Flash_fwd_paramsE) ;  /* 0xffffffecee587950 */ /* 0x002fea0003c3ffff */
.L_x_1985:
        /* <DEDUP_REMOVED lines=92> */
[----:B------:R-:W-:Y:S02]  /*1860*/  IMAD R3, R11, R2, RZ ;  /* 0x000000020b037224 */ /* 0x000fe400078e02ff */
[----:B------:R-:W-:-:S04]  /*1870*/  IMAD.WIDE.U32 R12, R7, R68, R12 ;  /* 0x00000044070c7225 */ /* 0x000fc800078e000c */
[C---:B------:R-:W-:Y:S01]  /*1880*/  IMAD R3, R10.reuse, R0, R3 ;  /* 0x000000000a037224 */ /* 0x040fe200078e0203 */
[----:B------:R-:W-:Y:S01]  /*1890*/  IADD3 R11, R13, R8, RZ ;  /* 0x000000080d0b7210 */ /* 0x000fe20007ffe0ff */
[----:B------:R-:W-:Y:S01]  /*18a0*/  IMAD.WIDE.U32 R8, R10, R2, RZ ;  /* 0x000000020a087225 */ /* 0x000fe200078e00ff */
[----:B------:R-:W-:-:S03]  /*18b0*/  SHF.R.S32.HI R13, RZ, 0x1f, R14 ;  /* 0x0000001fff0d7819 */ /* 0x000fc6000001140e */
        /* <DEDUP_REMOVED lines=8> */
.L_x_2003:
        /* <DEDUP_REMOVED lines=28> */
[----:B------:R-:W-:-:S04]  /*1b00*/  @!P0 IADD3 R0, R0, -R3, RZ ;  /* 0x8000000300008210 */ /* 0x000fc80007ffe0ff */
[----:B------:R-:W-:Y:S01]  /*1b10*/  ISETP.GE.U32.AND P2, PT, R0, R3, PT ;  /* 0x000000030000720c */ /* 0x000fe20003f46070 */
[----:B------:R-:W-:Y:S01]  /*1b20*/  @P3 IMAD.IADD R7, R12, 0x1, R13 ;  /* 0x000000010c073824 */ /* 0x000fe200078e020d */
[----:B------:R-:W-:Y:S01]  /*1b30*/  @!P3 IADD3 R17, R17, R5, RZ ;  /* 0x000000051111b210 */ /* 0x000fe20007ffe0ff */
[----:B----4-:R-:W-:Y:S01]  /*1b40*/  @!P3 IMAD R5, R15, R11, RZ ;  /* 0x0000000b0f05b224 */ /* 0x010fe200078e02ff */
[----:B------:R-:W-:Y:S01]  /*1b50*/  LOP3.LUT R0, R239, R6, RZ, 0x3c, !PT ;  /* 0x00000006ef007212 */ /* 0x000fe200078e3cff */
[-C--:B------:R-:W-:Y:S01]  /*1b60*/  @P3 IMAD R9, R69, R7.reuse, RZ ;  /* 0x0000000745093224 */ /* 0x080fe200078e02ff */
[----:B------:R-:W-:Y:S01]  /*1b70*/  @!P0 IADD3 R2, R2, 0x1, RZ ;  /* 0x0000000102028810 */ /* 0x000fe20007ffe0ff */
[----:B------:R-:W-:Y:S01]  /*1b80*/  @P3 IMAD.WIDE.U32 R28, R68, R7, RZ ;  /* 0x00000007441c3225 */ /* 0x000fe200078e00ff */
[----:B------:R-:W-:Y:S02]  /*1b90*/  ISETP.GE.AND P1, PT, R0, RZ, PT ;  /* 0x000000ff0000720c */ /* 0x000fe40003f26270 */
[----:B------:R-:W-:Y:S01]  /*1ba0*/  ISETP.NE.AND P0, PT, R6, RZ, PT ;  /* 0x000000ff0600720c */ /* 0x000fe20003f05270 */
[C---:B------:R-:W-:Y:S01]  /*1bb0*/  @!P3 IMAD R5, R14.reuse, R8, R5 ;  /* 0x000000080e05b224 */ /* 0x040fe200078e0205 */
[----:B------:R-:W-:Y:S01]  /*1bc0*/  @!P3 SHF.R.S32.HI R3, RZ, 0x1f, R12 ;  /* 0x0000001fff03b819 */ /* 0x000fe2000001140c */
[----:B------:R-:W-:Y:S01]  /*1bd0*/  @!P3 IMAD.WIDE.U32 R14, R14, R11, R16 ;  /* 0x0000000b0e0eb225 */ /* 0x000fe200078e0010 */
[----:B------:R-:W-:-:S03]  /*1be0*/  @P3 MOV R10, R28 ;  /* 0x0000001c000a3202 */ /* 0x000fc60000000f00 */
[----:B------:R-:W-:Y:S01]  /*1bf0*/  @!P3 IMAD R7, R71, R12, RZ ;  /* 0x0000000c4707b224 */ /* 0x000fe200078e02ff */
[----:B------:R-:W-:Y:S01]  /*1c00*/  @P2 IADD3 R2, R2, 0x1, RZ ;  /* 0x0000000102022810 */ /* 0x000fe20007ffe0ff */
[----:B------:R-:W-:Y:S01]  /*1c10*/  @P3 IMAD.IADD R9, R29, 0x1, R9 ;  /* 0x000000011d093824 */ /* 0x000fe200078e0209 */
[----:B------:R-:W-:Y:S01]  /*1c20*/  @!P3 MOV R10, R14 ;  /* 0x0000000e000ab202 */ /* 0x000fe20000000f00 */
[----:B------:R-:W-:Y:S01]  /*1c30*/  @!P3 IMAD.IADD R9, R15, 0x1, R5 ;  /* 0x000000010f09b824 */ /* 0x000fe200078e0205 */
[----:B------:R-:W-:Y:S01]  /*1c40*/  LEA R5, R165, 0xffffffc0, 0x6 ;  /* 0xffffffc0a5057811 */ /* 0x000fe200078e30ff */
[----:B------:R-:W-:Y:S02]  /*1c50*/  @!P3 IMAD R3, R3, R70, R7 ;  /* 0x000000460303b224 */ /* 0x000fe400078e0207 */
[----:B------:R-:W-:Y:S01]  /*1c60*/  @!P3 IMAD.WIDE.U32 R30, R70, R12, RZ ;  /* 0x0000000c461eb225 */ /* 0x000fe200078e00ff */
[----:B------:R-:W-:Y:S02]  /*1c70*/  MOV R14, R2 ;  /* 0x00000002000e7202 */ /* 0x000fe40000000f00 */
[----:B------:R-:W-:Y:S01]  /*1c80*/  SHF.R.S32.HI R17, RZ, 0x1f, R5 ;  /* 0x0000001fff117819 */ /* 0x000fe20000011405 */
[----:B------:R-:W-:Y:S01]  /*1c90*/  IMAD R8, R69, R5, RZ ;  /* 0x0000000545087224 */ /* 0x000fe200078e02ff */
[----:B------:R-:W-:Y:S01]  /*1ca0*/  MOV R28, R10 ;  /* 0x0000000a001c7202 */ /* 0x000fe20000000f00 */
[----:B------:R-:W-:Y:S01]  /*1cb0*/  IMAD.MOV.U32 R29, RZ, RZ, R9 ;  /* 0x000000ffff1d7224 */ /* 0x000fe200078e0009 */
[----:B------:R-:W-:Y:S01]  /*1cc0*/  @!P3 IADD3 R31, R31, R3, RZ ;  /* 0x000000031f1fb210 */ /* 0x000fe20007ffe0ff */
[----:B------:R-:W-:Y:S01]  /*1cd0*/  @!P3 IMAD R0, R25, R11, RZ ;  /* 0x0000000b1900b224 */ /* 0x000fe200078e02ff */
[----:B------:R-:W-:-:S02]  /*1ce0*/  @!P1 IADD3 R14, -R14, RZ, RZ ;  /* 0x000000ff0e0e9210 */ /* 0x000fc40007ffe1ff */
[----:B------:R-:W-:Y:S01]  /*1cf0*/  @!P3 SHF.R.S32.HI R3, RZ, 0x1f, R11 ;  /* 0x0000001fff03b819 */ /* 0x000fe2000001140b */
[----:B------:R-:W-:Y:S01]  /*1d00*/  IMAD R8, R17, R68, R8 ;  /* 0x0000004411087224 */ /* 0x000fe200078e0208 */
[----:B------:R-:W-:Y:S01]  /*1d10*/  @!P0 LOP3.LUT R14, RZ, R6, RZ, 0x33, !PT ;  /* 0x00000006ff0e8212 */ /* 0x000fe200078e33ff */
[----:B------:R-:W-:-:S04]  /*1d20*/  IMAD.WIDE.U32 R28, R68, R5, R28 ;  /* 0x00000005441c7225 */ /* 0x000fc800078e001c */
[----:B------:R-:W-:Y:S01]  /*1d30*/  @P3 IMAD.IADD R12, R12, 0x1, R13 ;  /* 0x000000010c0c3824 */ /* 0x000fe200078e020d */
[----:B------:R-:W-:Y:S01]  /*1d40*/  SHF.R.S32.HI R13, RZ, 0x1f, R14 ;  /* 0x0000001fff0d7819 */ /* 0x000fe2000001140e */
[----:B------:R-:W-:Y:S02]  /*1d50*/  @!P3 IMAD R0, R24, R3, R0 ;  /* 0x000000031800b224 */ /* 0x000fe400078e0200 */
[----:B------:R-:W-:Y:S02]  /*1d60*/  IMAD.IADD R29, R29, 0x1, R8 ;  /* 0x000000011d1d7824 */ /* 0x000fe400078e0208 */
        /* <DEDUP_REMOVED lines=13> */
.L_x_2004:
[----:B------:R-:W-:Y:S05]  /*1e40*/  BSYNC B0 ;  /* 0x0000000000007941 */ /* 0x000fea0003800000 */
.L_x_2002:
        /* <DEDUP_REMOVED lines=15> */
[----:B------:R-:W-:Y:S01]  /*1f40*/  LOP3.LUT R6, R6, 0xfffffff0, RZ, 0xc0, !PT ;  /* 0xfffffff006067812 */ /* 0x000fe200078ec0ff */
[----:B------:R-:W-:Y:S01]  /*1f50*/  IMAD.IADD R59, R57, 0x1, -R12 ;  /* 0x00000001393b7824 */ /* 0x000fe200078e0a0c */
[----:B------:R-:W-:-:S03]  /*1f60*/  SHF.R.S32.HI R186, RZ, 0x3, R186 ;  /* 0x00000003ffba7819 */ /* 0x000fc600000114ba */
[----:B------:R-:W-:Y:S02]  /*1f70*/  IMAD.IADD R6, R57, 0x1, -R6 ;  /* 0x0000000139067824 */ /* 0x000fe400078e0a06 */
[----:B------:R-:W-:Y:S02]  /*1f80*/  IMAD.SHL.U32 R11, R186, 0x40, RZ ;  /* 0x00000040ba0b7824 */ /* 0x000fe400078e00ff */
[----:B------:R-:W-:Y:S01]  /*1f90*/  IMAD.SHL.U32 R16, R59, 0x8, RZ ;  /* 0x000000083b107824 */ /* 0x000fe200078e00ff */
[----:B------:R-:W-:Y:S02]  /*1fa0*/  SHF.R.S32.HI R15, RZ, 0x1f, R6 ;  /* 0x0000001fff0f7819 */ /* 0x000fe40000011406 */
[----:B------:R-:W-:Y:S02]  /*1fb0*/  LOP3.LUT R11, R11, 0x1c0, RZ, 0xc0, !PT ;  /* 0x000001c00b0b7812 */ /* 0x000fe400078ec0ff */
[----:B------:R-:W-:Y:S02]  /*1fc0*/  IADD3 R28, P0, R16, R2, RZ ;  /* 0x00000002101c7210 */ /* 0x000fe40007f1e0ff */
[----:B------:R-:W-:-:S02]  /*1fd0*/  LOP3.LUT R10, R10, 0xfffffffe, RZ, 0xc0, !PT ;  /* 0xfffffffe0a0a7812 */ /* 0x000fc400078ec0ff */
[----:B------:R-:W-:Y:S02]  /*1fe0*/  LEA.HI R2, R15, R6, RZ, 0x3 ;  /* 0x000000060f027211 */ /* 0x000fe400078f18ff */
[----:B------:R-:W-:Y:S02]  /*1ff0*/  LOP3.LUT R15, R11, 0x38, R16, 0xf8, !PT ;  /* 0x000000380b0f7812 */ /* 0x000fe400078ef810 */
[----:B------:R-:W-:Y:S01]  /*2000*/  SHF.R.U32.HI R12, RZ, 0x3, R11 ;  /* 0x00000003ff0c7819 */ /* 0x000fe2000001160b */
[----:B------:R-:W-:Y:S01]  /*2010*/  IMAD.IADD R73, R73, 0x1, -R10 ;  /* 0x0000000149497824 */ /* 0x000fe200078e0a0a */
[----:B------:R-:W-:Y:S01]  /*2020*/  LOP3.LUT R11, R2, 0xfffffff8, RZ, 0xc0, !PT ;  /* 0xfffffff8020b7812 */ /* 0x000fe200078ec0ff */
[----:B------:R-:W-:Y:S01]  /*2030*/  IMAD R10, R17, R70, RZ ;  /* 0x00000046110a7224 */ /* 0x000fe200078e02ff */
[----:B------:R-:W-:-:S03]  /*2040*/  SHF.R.S32.HI R17, RZ, 0x1f, R16 ;  /* 0x0000001fff117819 */ /* 0x000fc60000011410 */
[----:B------:R-:W-:Y:S02]  /*2050*/  IMAD.IADD R11, R6, 0x1, -R11 ;  /* 0x00000001060b7824 */ /* 0x000fe400078e0a0b */
[----:B------:R-:W-:Y:S02]  /*2060*/  IMAD.X R29, R17, 0x1, R9, P0 ;  /* 0x00000001111d7824 */ /* 0x000fe400000e0609 */
[----:B------:R-:W-:Y:S01]  /*2070*/  IMAD.SHL.U32 R6, R11, 0x40, RZ ;  /* 0x000000400b067824 */ /* 0x000fe200078e00ff */
[----:B------:R-:W-:Y:S01]  /*2080*/  LEA.HI R8, R8, R57, RZ, 0x6 ;  /* 0x0000003908087211 */ /* 0x000fe200078f30ff */
[C---:B------:R-:W-:Y:S02]  /*2090*/  IMAD R10, R7.reuse, R71, R10 ;  /* 0x00000047070a7224 */ /* 0x040fe400078e020a */
[----:B------:R-:W-:Y:S01]  /*20a0*/  IMAD.WIDE.U32 R28, R7, R70, R28 ;  /* 0x00000046071c7225 */ /* 0x000fe200078e001c */
[----:B------:R-:W-:-:S03]  /*20b0*/  LOP3.LUT R6, R6, 0x1c0, RZ, 0xc0, !PT ;  /* 0x000001c006067812 */ /* 0x000fc600078ec0ff */
[----:B------:R-:W-:Y:S01]  /*20c0*/  IMAD.SHL.U32 R7, R73, 0x8, RZ ;  /* 0x0000000849077824 */ /* 0x000fe200078e00ff */
[----:B------:R-:W-:Y:S01]  /*20d0*/  LOP3.LUT R12, R15, R12, RZ, 0x3c, !PT ;  /* 0x0000000c0f0c7212 */ /* 0x000fe200078e3cff */
[----:B------:R-:W-:-:S03]  /*20e0*/  IMAD.SHL.U32 R9, R8, 0x8, RZ ;  /* 0x0000000808097824 */ /* 0x000fc600078e00ff */
[----:B------:R-:W-:Y:S02]  /*20f0*/  LOP3.LUT R7, R6, 0x8, R7, 0xf8, !PT ;  /* 0x0000000806077812 */ /* 0x000fe400078ef807 */
[----:B------:R-:W-:Y:S01]  /*2100*/  SHF.R.U32.HI R6, RZ, 0x3, R6 ;  /* 0x00000003ff067819 */ /* 0x000fe20000011606 */
[----:B------:R-:W-:Y:S01]  /*2110*/  IMAD.IADD R29, R29, 0x1, R10 ;  /* 0x000000011d1d7824 */ /* 0x000fe200078e020a */
[C---:B------:R-:W-:Y:S02]  /*2120*/  LOP3.LUT P1, RZ, R11.reuse, 0x4, RZ, 0xc0, !PT ;  /* 0x000000040bff7812 */ /* 0x040fe4000782c0ff */
[----:B------:R-:W-:Y:S02]  /*2130*/  LOP3.LUT P0, RZ, R11, 0x2, RZ, 0xc0, !PT ;  /* 0x000000020bff7812 */ /* 0x000fe4000780c0ff */
[----:B------:R-:W-:Y:S02]  /*2140*/  LOP3.LUT R176, R12, 0xfffffe00, R9, 0xf8, !PT ;  /* 0xfffffe000cb07812 */ /* 0x000fe400078ef809 */
[----:B------:R-:W-:-:S02]  /*2150*/  LOP3.LUT R55, R7, R6, RZ, 0x3c, !PT ;  /* 0x0000000607377212 */ /* 0x000fc400078e3cff */
[----:B------:R-:W-:Y:S01]  /*2160*/  SHF.R.S32.HI R74, RZ, 0x1f, R241 ;  /* 0x0000001fff4a7819 */ /* 0x000fe200000114f1 */
[----:B------:R-:W-:Y:S02]  /*2170*/  VIADD R12, R16, 0x40 ;  /* 0x00000040100c7836 */ /* 0x000fe40000000000 */
[----:B------:R-:W-:-:S05]  /*2180*/  IMAD.SHL.U32 R2, R2, 0x40, RZ ;  /* 0x0000004002027824 */ /* 0x000fca00078e00ff */
[----:B------:R-:W-:Y:S02]  /*2190*/  LOP3.LUT R55, R55, 0xfffffe00, R2, 0xf8, !PT ;  /* 0xfffffe0037377812 */ /* 0x000fe400078ef802 */
        /* <DEDUP_REMOVED lines=16> */
[----:B------:R-:W-:Y:S01]  /*22a0*/  SHF.L.U64.HI R233, R68, 0x4, R69 ;  /* 0x0000000444e97819 */ /* 0x000fe20000010245 */
[----:B------:R-:W-:Y:S01]  /*22b0*/  IMAD.SHL.U32 R230, R70, 0x10, RZ ;  /* 0x0000001046e67824 */ /* 0x000fe200078e00ff */
[----:B------:R-:W-:Y:S01]  /*22c0*/  SHF.L.U32 R232, R68, 0x4, RZ ;  /* 0x0000000444e87819 */ /* 0x000fe200000006ff */
[----:B------:R-:W-:Y:S01]  /*22d0*/  IMAD.SHL.U32 R75, R59, 0x4, RZ ;  /* 0x000000043b4b7824 */ /* 0x000fe200078e00ff */
[----:B------:R-:W-:Y:S02]  /*22e0*/  SHF.L.U64.HI R231, R70, 0x4, R71 ;  /* 0x0000000446e77819 */ /* 0x000fe40000010247 */
[----:B------:R-:W-:-:S02]  /*22f0*/  SEL R58, R58, 0xfffffff0, !P0 ;  /* 0xfffffff03a3a7807 */ /* 0x000fc40004000000 */
        /* <DEDUP_REMOVED lines=10> */
[----:B------:R-:W-:-:S05]  /*23a0*/  IADD3 R6, P2, R16, R4, RZ ;  /* 0x0000000410067210 */ /* 0x000fca0007f5e0ff */
[----:B------:R-:W-:Y:S01]  /*23b0*/  IMAD.X R7, R17, 0x1, R7, P2 ;  /* 0x0000000111077824 */ /* 0x000fe200010e0607 */
[----:B------:R-:W-:Y:S01]  /*23c0*/  ISETP.GE.AND P2, PT, R12, R79, PT ;  /* 0x0000004f0c00720c */ /* 0x000fe20003f46270 */
[----:B----4-:R-:W-:Y:S01]  /*23d0*/  IMAD R9, R23, R239, RZ ;  /* 0x000000ef17097224 */ /* 0x010fe200078e02ff */
[----:B------:R-:W-:Y:S02]  /*23e0*/  ISETP.GE.AND P3, PT, R16, R79, PT ;  /* 0x0000004f1000720c */ /* 0x000fe40003f66270 */
[----:B------:R-:W-:Y:S01]  /*23f0*/  SEL R4, RZ, 0xffffffff, P2 ;  /* 0xffffffffff047807 */ /* 0x000fe20001000000 */
[----:B------:R-:W-:Y:S02]  /*2400*/  IMAD R2, R22, R2, R9 ;  /* 0x0000000216027224 */ /* 0x000fe400078e0209 */
[----:B------:R-:W-:Y:S01]  /*2410*/  IMAD.WIDE.U32 R22, R239, R22, R6 ;  /* 0x00000016ef167225 */ /* 0x000fe200078e0006 */
[----:B------:R-:W-:-:S03]  /*2420*/  SEL R7, RZ, 0x1, P3 ;  /* 0x00000001ff077807 */ /* 0x000fc60001800000 */
[----:B------:R-:W-:-:S05]  /*2430*/  IMAD.SHL.U32 R4, R4, 0x2, RZ ;  /* 0x0000000204047824 */ /* 0x000fca00078e00ff */
[----:B------:R-:W-:Y:S02]  /*2440*/  LOP3.LUT R4, R4, 0x2, R7, 0xe2, !PT ;  /* 0x0000000204047812 */ /* 0x000fe400078ee207 */
[----:B------:R-:W-:Y:S01]  /*2450*/  SHF.R.S32.HI R7, RZ, 0x1f, R76 ;  /* 0x0000001fff077819 */ /* 0x000fe2000001144c */
[----:B------:R-:W-:-:S03]  /*2460*/  VIADD R10, R16, 0xc0 ;  /* 0x000000c0100a7836 */ /* 0x000fc60000000000 */
[----:B------:R-:W-:Y:S02]  /*2470*/  LEA.HI R7, R7, R76, RZ, 0x6 ;  /* 0x0000004c07077211 */ /* 0x000fe400078f30ff */
[----:B------:R-:W-:Y:S02]  /*2480*/  ISETP.GE.AND P2, PT, R10, R79, PT ;  /* 0x0000004f0a00720c */ /* 0x000fe40003f46270 */
[----:B------:R-:W-:Y:S02]  /*2490*/  SHF.R.S32.HI R7, RZ, 0x6, R7 ;  /* 0x00000006ff077819 */ /* 0x000fe40000011407 */
[----:B------:R-:W-:Y:S02]  /*24a0*/  SEL R77, RZ, 0x8, P2 ;  /* 0x00000008ff4d7807 */ /* 0x000fe40001000000 */
[----:B------:R-:W-:Y:S02]  /*24b0*/  VIMNMX R104, R234, R7, !PT ;  /* 0x00000007ea687248 */ /* 0x000fe40007fe0100 */
[C---:B------:R-:W-:Y:S01]  /*24c0*/  IADD3 R178, P2, R16.reuse, R0, RZ ;  /* 0x0000000010b27210 */ /* 0x040fe20007f5e0ff */
[----:B------:R-:W-:Y:S01]  /*24d0*/  @!P4 IMAD.MOV.U32 R20, RZ, RZ, RZ ;  /* 0x000000ffff14c224 */ /* 0x000fe200078e00ff */
[----:B------:R-:W-:Y:S01]  /*24e0*/  ISETP.GT.AND P4, PT, R165, R104, PT ;  /* 0x00000068a500720c */ /* 0x000fe20003f84270 */
[----:B------:R-:W-:-:S02]  /*24f0*/  VIADD R11, R16, 0x80 ;  /* 0x00000080100b7836 */ /* 0x000fc40000000000 */
        /* <DEDUP_REMOVED lines=15> */
[----:B-1----:R-:W-:Y:S06]  /*25f0*/  @!P4 BRA `(.L_x_2005) ;  /* 0x000000b40078c947 */ /* 0x002fec0003800000 */
        /* <DEDUP_REMOVED lines=113> */
[C---:B------:R-:W-:Y:S01]  /*2d10*/  IMAD.IADD R162, R175.reuse, 0x1, R164 ;  /* 0x00000001afa27824 */ /* 0x040fe200078e02a4 */
[C---:B------:R-:W-:Y:S01]  /*2d20*/  IADD3 R109, P1, R106.reuse, 0x80, RZ ;  /* 0x000000806a6d7810 */ /* 0x040fe20007f3e0ff */
        /* <DEDUP_REMOVED lines=56> */
.L_x_2123:
        /* <DEDUP_REMOVED lines=24> */
.L_x_2007:
[----:B------:R-:W-:Y:S05]  /*3230*/  BSYNC B0 ;  /* 0x0000000000007941 */ /* 0x000fea0003800000 */
.L_x_2006:
        /* <DEDUP_REMOVED lines=18> */
.L_x_2009:
[----:B------:R-:W-:Y:S05]  /*3360*/  BSYNC B0 ;  /* 0x0000000000007941 */ /* 0x000fea0003800000 */
.L_x_2008:
        /* <DEDUP_REMOVED lines=21> */
.L_x_2011:
[----:B------:R-:W-:Y:S05]  /*34c0*/  BSYNC B0 ;  /* 0x0000000000007941 */ /* 0x000fea0003800000 */
.L_x_2010:
        /* <DEDUP_REMOVED lines=18> */
.L_x_2013:
[----:B------:R-:W-:Y:S05]  /*35f0*/  BSYNC B0 ;  /* 0x0000000000007941 */ /* 0x000fea0003800000 */
.L_x_2012:
        /* <DEDUP_REMOVED lines=67> */
.L_x_2020:
[----:B------:R-:W-:Y:S05]  /*3a30*/  BSYNC B0 ;  /* 0x0000000000007941 */ /* 0x000fea0003800000 */
.L_x_2019:
        /* <DEDUP_REMOVED lines=48> */
.L_x_2022:
[----:B------:R-:W-:Y:S05]  /*3d40*/  BSYNC B0 ;  /* 0x0000000000007941 */ /* 0x000fea0003800000 */
.L_x_2021:
        /* <DEDUP_REMOVED lines=48> */
.L_x_2024:
[----:B------:R-:W-:Y:S05]  /*4050*/  BSYNC B0 ;  /* 0x0000000000007941 */ /* 0x000fea0003800000 */
.L_x_2023:
        /* <DEDUP_REMOVED lines=47> */
.L_x_2018:
[----:B------:R-:W-:Y:S05]  /*4350*/  BSYNC B1 ;  /* 0x0000000000017941 */ /* 0x000fea0003800000 */
.L_x_2017:
        /* <DEDUP_REMOVED lines=66> */
.L_x_2028:
[----:B------:R-:W-:Y:S05]  /*4780*/  BSYNC B0 ;  /* 0x0000000000007941 */ /* 0x000fea0003800000 */
.L_x_2027:
        /* <DEDUP_REMOVED lines=51> */
.L_x_2030:
[----:B------:R-:W-:Y:S05]  /*4ac0*/  BSYNC B0 ;  /* 0x0000000000007941 */ /* 0x000fea0003800000 */
.L_x_2029:
        /* <DEDUP_REMOVED lines=51> */
.L_x_2032:
[----:B------:R-:W-:Y:S05]  /*4e00*/  BSYNC B0 ;  /* 0x0000000000007941 */ /* 0x000fea0003800000 */
.L_x_2031:
        /* <DEDUP_REMOVED lines=50> */
.L_x_2026:
[----:B------:R-:W-:Y:S05]  /*5130*/  BSYNC B1 ;  /* 0x0000000000017941 */ /* 0x000fea0003800000 */
.L_x_2025:
        /* <DEDUP_REMOVED lines=66> */
.L_x_2036:
[----:B------:R-:W-:Y:S05]  /*5560*/  BSYNC B0 ;  /* 0x0000000000007941 */ /* 0x000fea0003800000 */
.L_x_2035:
        /* <DEDUP_REMOVED lines=51> */
.L_x_2038:
[----:B------:R-:W-:Y:S05]  /*58a0*/  BSYNC B0 ;  /* 0x0000000000007941 */ /* 0x000fea0003800000 */
.L_x_2037:
        /* <DEDUP_REMOVED lines=51> */
.L_x_2040:
[----:B------:R-:W-:Y:S05]  /*5be0*/  BSYNC B0 ;  /* 0x0000000000007941 */ /* 0x000fea0003800000 */
.L_x_2039:
        /* <DEDUP_REMOVED lines=50> */
.L_x_2034:
[----:B------:R-:W-:Y:S05]  /*5f10*/  BSYNC B1 ;  /* 0x0000000000017941 */ /* 0x000fea0003800000 */
.L_x_2033:
        /* <DEDUP_REMOVED lines=68> */
.L_x_2044:
[----:B------:R-:W-:Y:S05]  /*6360*/  BSYNC B0 ;  /* 0x0000000000007941 */ /* 0x000fea0003800000 */
.L_x_2043:
        /* <DEDUP_REMOVED lines=51> */
.L_x_2046:
[----:B------:R-:W-:Y:S05]  /*66a0*/  BSYNC B0 ;  /* 0x0000000000007941 */ /* 0x000fea0003800000 */
.L_x_2045:
        /* <DEDUP_REMOVED lines=51> */
.L_x_2048:
[----:B------:R-:W-:Y:S05]  /*69e0*/  BSYNC B0 ;  /* 0x0000000000007941 */ /* 0x000fea0003800000 */
.L_x_2047:
        /* <DEDUP_REMOVED lines=50> */
.L_x_2042:
[----:B------:R-:W-:Y:S05]  /*6d10*/  BSYNC B1 ;  /* 0x0000000000017941 */ /* 0x000fea0003800000 */
.L_x_2041:
[----:B---34-:R-:W3:Y:S02]  /*6d20*/  LD.E R3, desc[UR6][R18.64+0xd0] ;  /* 0x0000d00612037980 */ /* 0x018ee4000c101900 */
[----:B---3--:R-:W-:Y:S05]  /*6d30*/  IMAD.U32 R3, R3, -0x20, RZ ;  /* 0xffffffe003037824 */ /* 0x008fea00078e00ff */
[C---:B------:R-:W-:Y:S02]  /*6d40*/  LEA R20, P1, R3.reuse, R20, 0x1 ;  /* 0x0000001403147211 */ /* 0x040fe400078208ff */
[C---:B------:R-:W-:Y:S02]  /*6d50*/  LEA R60, P0, R3.reuse, R60, 0x1 ;  /* 0x0000003c033c7211 */ /* 0x040fe400078008ff */
[C---:B------:R-:W-:Y:S02]  /*6d60*/  LEA.HI.X.SX32 R21, R3.reuse, R21, 0x1, P1 ;  /* 0x0000001503157211 */ /* 0x040fe400008f0eff */
[----:B------:R-:W-:Y:S01]  /*6d70*/  LEA.HI.X.SX32 R61, R3, R61, 0x1, P0 ;  /* 0x0000003d033d7211 */ /* 0x000fe200000f0eff */
[----:B------:R-:W-:Y:S05]  /*6d80*/  BRA `(.L_x_2049) ;  /* 0x0000006400f87947 */ /* 0x000fea0003800000 */
.L_x_2016:
        /* <DEDUP_REMOVED lines=89> */
.L_x_2055:
[----:B------:R-:W-:Y:S05]  /*7320*/  BSYNC B0 ;  /* 0x0000000000007941 */ /* 0x000fea0003800000 */
.L_x_2054:
[----:B-----5:R2:W-:Y:S02]  /*7330*/  ST.E.128 desc[UR6][R140.64], R44 ;  /* 0x0000002c8c007985 */ /* 0x0205e4000c101d06 */
.L_x_2053:
[----:B------:R-:W-:Y:S05]  /*7340*/  BSYNC B1 ;  /* 0x0000000000017941 */ /* 0x000fea0003800000 */
.L_x_2052:
        /* <DEDUP_REMOVED lines=87> */
.L_x_2059:
[----:B------:R-:W-:Y:S05]  /*78c0*/  BSYNC B0 ;  /* 0x0000000000007941 */ /* 0x000fea0003800000 */
.L_x_2058:
[----:B-----5:R1:W-:Y:S02]  /*78d0*/  ST.E.128 desc[UR6][R140.64+0x80], R44 ;  /* 0x0000802c8c007985 */ /* 0x0203e4000c101d06 */
.L_x_2057:
[----:B------:R-:W-:Y:S05]  /*78e0*/  BSYNC B1 ;  /* 0x0000000000017941 */ /* 0x000fea0003800000 */
.L_x_2056:
        /* <DEDUP_REMOVED lines=87> */
.L_x_2063:
[----:B------:R-:W-:Y:S05]  /*7e60*/  BSYNC B0 ;  /* 0x0000000000007941 */ /* 0x000fea0003800000 */
.L_x_2062:
[----:B-----5:R2:W-:Y:S02]  /*7e70*/  ST.E.128 desc[UR6][R140.64+0x100], R44 ;  /* 0x0001002c8c007985 */ /* 0x0205e4000c101d06 */
.L_x_2061:
[----:B------:R-:W-:Y:S05]  /*7e80*/  BSYNC B1 ;  /* 0x0000000000017941 */ /* 0x000fea0003800000 */
.L_x_2060:
        /* <DEDUP_REMOVED lines=86> */
.L_x_2065:
[----:B------:R-:W-:Y:S05]  /*83f0*/  BSYNC B0 ;  /* 0x0000000000007941 */ /* 0x000fea0003800000 */
.L_x_2064:
[----:B-----5:R2:W-:Y:S02]  /*8400*/  ST.E.128 desc[UR6][R140.64+0x180], R44 ;  /* 0x0001802c8c007985 */ /* 0x0205e4000c101d06 */
.L_x_2051:
[----:B------:R-:W-:Y:S05]  /*8410*/  BSYNC B2 ;  /* 0x0000000000027941 */ /* 0x000fea0003800000 */
.L_x_2050:
        /* <DEDUP_REMOVED lines=45> */
[----:B------:R-:W-:Y:S05]  /*86f0*/  LEA.HI.X R63, R207, R139, R54, 0x1, P0 ;  /* 0x0000008bcf3f7211 */ /* 0x000fea00000f0c36 */
        /* <DEDUP_REMOVED lines=23> */
[C---:B----4-:R-:W-:Y:S01]  /*8870*/  LOP3.LUT R40, R64.reuse, 0xffff0000, RZ, 0xc0, !PT ;  /* 0xffff000040287812 */ /* 0x050fe200078ec0ff */
        /* <DEDUP_REMOVED lines=29> */
.L_x_2071:
[----:B------:R-:W-:Y:S05]  /*8a50*/  BSYNC B0 ;  /* 0x0000000000007941 */ /* 0x000fea0003800000 */
.L_x_2070:
[----:B-----5:R1:W-:Y:S02]  /*8a60*/  ST.E.128 desc[UR6][R210.64], R48 ;  /* 0x00000030d2007985 */ /* 0x0203e4000c101d06 */
.L_x_2069:
[----:B------:R-:W-:Y:S05]  /*8a70*/  BSYNC B1 ;  /* 0x0000000000017941 */ /* 0x000fea0003800000 */
.L_x_2068:
        /* <DEDUP_REMOVED lines=94> */
.L_x_2075:
[----:B------:R-:W-:Y:S05]  /*9060*/  BSYNC B0 ;  /* 0x0000000000007941 */ /* 0x000fea0003800000 */
.L_x_2074:
[----:B-----5:R1:W-:Y:S02]  /*9070*/  ST.E.128 desc[UR6][R210.64], R48 ;  /* 0x00000030d2007985 */ /* 0x0203e4000c101d06 */
.L_x_2073:
[----:B------:R-:W-:Y:S05]  /*9080*/  BSYNC B1 ;  /* 0x0000000000017941 */ /* 0x000fea0003800000 */
.L_x_2072:
        /* <DEDUP_REMOVED lines=94> */
.L_x_2079:
[----:B------:R-:W-:Y:S05]  /*9670*/  BSYNC B0 ;  /* 0x0000000000007941 */ /* 0x000fea0003800000 */
.L_x_2078:
[----:B-----5:R1:W-:Y:S02]  /*9680*/  ST.E.128 desc[UR6][R210.64], R48 ;  /* 0x00000030d2007985 */ /* 0x0203e4000c101d06 */
.L_x_2077:
[----:B------:R-:W-:Y:S05]  /*9690*/  BSYNC B1 ;  /* 0x0000000000017941 */ /* 0x000fea0003800000 */
.L_x_2076:
        /* <DEDUP_REMOVED lines=93> */
.L_x_2081:
[----:B------:R-:W-:Y:S05]  /*9c70*/  BSYNC B0 ;  /* 0x0000000000007941 */ /* 0x000fea0003800000 */
.L_x_2080:
[----:B-----5:R1:W-:Y:S02]  /*9c80*/  ST.E.128 desc[UR6][R210.64], R48 ;  /* 0x00000030d2007985 */ /* 0x0203e4000c101d06 */
.L_x_2067:
[----:B------:R-:W-:Y:S05]  /*9c90*/  BSYNC B2 ;  /* 0x0000000000027941 */ /* 0x000fea0003800000 */
.L_x_2066:
        /* <DEDUP_REMOVED lines=99> */
.L_x_2087:
[----:B------:R-:W-:Y:S05]  /*a2d0*/  BSYNC B0 ;  /* 0x0000000000007941 */ /* 0x000fea0003800000 */
.L_x_2086:
[----:B-----5:R1:W-:Y:S02]  /*a2e0*/  ST.E.128 desc[UR6][R210.64], R48 ;  /* 0x00000030d2007985 */ /* 0x0203e4000c101d06 */
.L_x_2085:
[----:B------:R-:W-:Y:S05]  /*a2f0*/  BSYNC B1 ;  /* 0x0000000000017941 */ /* 0x000fea0003800000 */
.L_x_2084:
        /* <DEDUP_REMOVED lines=94> */
.L_x_2091:
[----:B------:R-:W-:Y:S05]  /*a8e0*/  BSYNC B0 ;  /* 0x0000000000007941 */ /* 0x000fea0003800000 */
.L_x_2090:
[----:B-----5:R1:W-:Y:S02]  /*a8f0*/  ST.E.128 desc[UR6][R210.64], R48 ;  /* 0x00000030d2007985 */ /* 0x0203e4000c101d06 */
.L_x_2089:
[----:B------:R-:W-:Y:S05]  /*a900*/  BSYNC B1 ;  /* 0x0000000000017941 */ /* 0x000fea0003800000 */
.L_x_2088:
        /* <DEDUP_REMOVED lines=94> */
.L_x_2095:
[----:B------:R-:W-:Y:S05]  /*aef0*/  BSYNC B0 ;  /* 0x0000000000007941 */ /* 0x000fea0003800000 */
.L_x_2094:
[----:B-----5:R1:W-:Y:S02]  /*af00*/  ST.E.128 desc[UR6][R210.64], R48 ;  /* 0x00000030d2007985 */ /* 0x0203e4000c101d06 */
.L_x_2093:
[----:B------:R-:W-:Y:S05]  /*af10*/  BSYNC B1 ;  /* 0x0000000000017941 */ /* 0x000fea0003800000 */
.L_x_2092:
        /* <DEDUP_REMOVED lines=93> */
.L_x_2097:
[----:B------:R-:W-:Y:S05]  /*b4f0*/  BSYNC B0 ;  /* 0x0000000000007941 */ /* 0x000fea0003800000 */
.L_x_2096:
[----:B-----5:R1:W-:Y:S02]  /*b500*/  ST.E.128 desc[UR6][R210.64], R48 ;  /* 0x00000030d2007985 */ /* 0x0203e4000c101d06 */
.L_x_2083:
[----:B------:R-:W-:Y:S05]  /*b510*/  BSYNC B2 ;  /* 0x0000000000027941 */ /* 0x000fea0003800000 */
.L_x_2082:
        /* <DEDUP_REMOVED lines=13> */
[----:B---34-:R-:W-:Y:S01]  /*b5f0*/  IMAD R3, R69, 0x60, RZ ;  /* 0x0000006045037824 */ /* 0x018fe200078e02ff */
        /* <DEDUP_REMOVED lines=87> */
.L_x_2103:
[----:B------:R-:W-:Y:S05]  /*bb70*/  BSYNC B0 ;  /* 0x0000000000007941 */ /* 0x000fea0003800000 */
.L_x_2102:
[----:B-----5:R3:W-:Y:S02]  /*bb80*/  ST.E.128 desc[UR6][R206.64], R48 ;  /* 0x00000030ce007985 */ /* 0x0207e4000c101d06 */
.L_x_2101:
[----:B------:R-:W-:Y:S05]  /*bb90*/  BSYNC B1 ;  /* 0x0000000000017941 */ /* 0x000fea0003800000 */
.L_x_2100:
        /* <DEDUP_REMOVED lines=94> */
.L_x_2107:
[----:B------:R-:W-:Y:S05]  /*c180*/  BSYNC B0 ;  /* 0x0000000000007941 */ /* 0x000fea0003800000 */
.L_x_2106:
[----:B-----5:R3:W-:Y:S02]  /*c190*/  ST.E.128 desc[UR6][R206.64], R48 ;  /* 0x00000030ce007985 */ /* 0x0207e4000c101d06 */
.L_x_2105:
[----:B------:R-:W-:Y:S05]  /*c1a0*/  BSYNC B1 ;  /* 0x0000000000017941 */ /* 0x000fea0003800000 */
.L_x_2104:
        /* <DEDUP_REMOVED lines=8> */
[C---:B---3--:R-:W-:Y:S03]  /*c230*/  LEA R206, P0, R86.reuse, R140, 0x1 ;  /* 0x0000008c56ce7211 */ /* 0x048fe600078008ff */
[----:B-1----:R1:W5:Y:S01]  /*c240*/  LD.E.128 R48, desc[UR6][R212.64] ;  /* 0x00000006d4307980 */ /* 0x002362000c101d00 */
        /* <DEDUP_REMOVED lines=84> */
.L_x_2111:
[----:B------:R-:W-:Y:S05]  /*c790*/  BSYNC B0 ;  /* 0x0000000000007941 */ /* 0x000fea0003800000 */
.L_x_2110:
[----:B-----5:R3:W-:Y:S02]  /*c7a0*/  ST.E.128 desc[UR6][R206.64], R48 ;  /* 0x00000030ce007985 */ /* 0x0207e4000c101d06 */
.L_x_2109:
[----:B------:R-:W-:Y:S05]  /*c7b0*/  BSYNC B1 ;  /* 0x0000000000017941 */ /* 0x000fea0003800000 */
.L_x_2108:
[----:B------:R-:W-:Y:S11]  /*c7c0*/  ISETP.GE.AND P0, PT, R10, R133, PT ;  /* 0x000000850a00720c */ /* 0x000ff60003f06270 */
[----:B------:R-:W-:Y:S02]  /*c7d0*/  @!UPT UIADD3 URZ, URZ, URZ, URZ ;  /* 0x0000003f3f3ff290 */ /* 0x000fe4000fffe03f */
[----:B------:R-:W-:Y:S05]  /*c7e0*/  @P0 BRA `(.L_x_2099) ;  /* 0x0000000400700947 */ /* 0x000fea0003800000 */
[----:B---34-:R-:W-:Y:S01]  /*c7f0*/  LEA R2, P0, R126, R134, 0x1 ;  /* 0x000000867e027211 */ /* 0x018fe200078008ff */
        /* <DEDUP_REMOVED lines=89> */
.L_x_2113:
[----:B------:R-:W-:Y:S05]  /*cd90*/  BSYNC B0 ;  /* 0x0000000000007941 */ /* 0x000fea0003800000 */
.L_x_2112:
[----:B-----5:R3:W-:Y:S02]  /*cda0*/  ST.E.128 desc[UR6][R48.64], R24 ;  /* 0x0000001830007985 */ /* 0x0207e4000c101d06 */
.L_x_2099:
[----:B------:R-:W-:Y:S05]  /*cdb0*/  BSYNC B2 ;  /* 0x0000000000027941 */ /* 0x000fea0003800000 */
.L_x_2098:
[----:B-1-34-:R-:W3:Y:S02]  /*cdc0*/  LD.E R3, desc[UR6][R18.64+0xd0] ;  /* 0x0000d00612037980 */ /* 0x01aee4000c101900 */
[----:B---3--:R-:W-:Y:S05]  /*cdd0*/  IMAD.U32 R3, R3, -0x20, RZ ;  /* 0xffffffe003037824 */ /* 0x008fea00078e00ff */
[C---:B------:R-:W-:Y:S02]  /*cde0*/  LEA R138, P1, R3.reuse, R138, 0x1 ;  /* 0x0000008a038a7211 */ /* 0x040fe400078208ff */
[C---:B------:R-:W-:Y:S02]  /*cdf0*/  LEA R136, P0, R3.reuse, R136, 0x1 ;  /* 0x0000008803887211 */ /* 0x040fe400078008ff */
[C---:B------:R-:W-:Y:S02]  /*ce00*/  LEA.HI.X.SX32 R139, R3.reuse, R139, 0x1, P1 ;  /* 0x0000008b038b7211 */ /* 0x040fe400008f0eff */
[----:B------:R-:W-:Y:S01]  /*ce10*/  LEA.HI.X.SX32 R137, R3, R137, 0x1, P0 ;  /* 0x0000008903897211 */ /* 0x000fe200000f0eff */
[----:B------:R-:W-:Y:S05]  /*ce20*/  BRA `(.L_x_2049) ;  /* 0x0000000400d07947 */ /* 0x000fea0003800000 */
.L_x_2015:
[-C--:B------:R-:W-:Y:S01]  /*ce30*/  ISETP.GE.AND P2, PT, R173, R208.reuse, PT ;  /* 0x000000d0ad00720c */ /* 0x080fe20003f46270 */
[----:B------:R-:W-:Y:S01]  /*ce40*/  BSSY B0, `(.L_x_2114) ;  /* 0x0000014000007945 */ /* 0x000fe20003800000 */
[-C--:B------:R-:W-:Y:S02]  /*ce50*/  ISETP.GE.AND P1, PT, R171, R208.reuse, PT ;  /* 0x000000d0ab00720c */ /* 0x080fe40003f26270 */
[C---:B------:R-:W-:Y:S02]  /*ce60*/  ISETP.GE.AND P0, PT, R168.reuse, R208, PT ;  /* 0x000000d0a800720c */ /* 0x040fe40003f06270 */
        /* <DEDUP_REMOVED lines=17> */
.L_x_2115:
[----:B------:R-:W-:Y:S05]  /*cf80*/  BSYNC B0 ;  /* 0x0000000000007941 */ /* 0x000fea0003800000 */
.L_x_2114:
        /* <DEDUP_REMOVED lines=30> */
.L_x_2117:
[----:B------:R-:W-:Y:S05]  /*d170*/  BSYNC B0 ;  /* 0x0000000000007941 */ /* 0x000fea0003800000 */
.L_x_2116:
[----:B------:R-:W-:Y:S04]  /*d180*/  BSSY B0, `(.L_x_2118) ;  /* 0x000001e000007945 */ /* 0x000fe80003800000 */
[----:B------:R-:W-:Y:S05]  /*d190*/  @!P1 BRA `(.L_x_2119) ;  /* 0x0000000000709947 */ /* 0x000fea0003800000 */
[----:B------:R-:W-:Y:S02]  /*d1a0*/  ISETP.NE.AND P4, PT, R174, RZ, PT ;  /* 0x000000ffae00720c */ /* 0x000fe40003f85270 */
[----:B------:R-:W-:Y:S11]  /*d1b0*/  ISETP.NE.AND P3, PT, R172, RZ, PT ;  /* 0x000000ffac00720c */ /* 0x000ff60003f65270 */
[C---:B-1----:R-:W-:Y:S02]  /*d1c0*/  @P4 LEA R22, P1, R116.reuse, R134, 0x1 ;  /* 0x0000008674164211 */ /* 0x042fe400078208ff */
[C---:B---34-:R-:W-:Y:S02]  /*d1d0*/  @P4 LEA R2, P2, R101.reuse, R140, 0x1 ;  /* 0x0000008c65024211 */ /* 0x058fe400078408ff */
[----:B------:R-:W-:Y:S02]  /*d1e0*/  @P4 LEA.HI.X R23, R116, R135, R113, 0x1, P1 ;  /* 0x0000008774174211 */ /* 0x000fe400008f0c71 */
[C---:B------:R-:W-:Y:S02]  /*d1f0*/  @P3 LEA R36, P1, R110.reuse, R134, 0x1 ;  /* 0x000000866e243211 */ /* 0x040fe400078208ff */
        /* <DEDUP_REMOVED lines=22> */
.L_x_2119:
[----:B------:R-:W-:Y:S05]  /*d360*/  BSYNC B0 ;  /* 0x0000000000007941 */ /* 0x000fea0003800000 */
.L_x_2118:
        /* <DEDUP_REMOVED lines=32> */
.L_x_2049:
[----:B------:R-:W-:Y:S05]  /*d570*/  BSYNC B3 ;  /* 0x0000000000037941 */ /* 0x000fea0003800000 */
.L_x_2014:
        /* <DEDUP_REMOVED lines=89> */
.L_x_2121:
        /* <DEDUP_REMOVED lines=8> */
.L_x_2122:
[----:B------:R-:W-:Y:S05]  /*db90*/  BSYNC B0 ;  /* 0x0000000000007941 */ /* 0x000fea0003800000 */
.L_x_2120:
[----:B------:R-:W-:Y:S04]  /*dba0*/  IADD3 R9, R9, -0x1, RZ ;  /* 0xffffffff09097810 */ /* 0x000fe80007ffe0ff */
[----:B------:R-:W-:Y:S11]  /*dbb0*/  ISETP.GT.AND P0, PT, R9, R104, PT ;  /* 0x000000680900720c */ /* 0x000ff60003f04270 */
[----:B------:R-:W-:Y:S02]  /*dbc0*/  @!UPT UIADD3 URZ, URZ, URZ, URZ ;  /* 0x0000003f3f3ff290 */ /* 0x000fe4000fffe03f */
[----:B------:R-:W-:Y:S05]  /*dbd0*/  @P0 BRA `(.L_x_2123) ;  /* 0xffffff5400340947 */ /* 0x000fea000383ffff */
.L_x_2005:
        /* <DEDUP_REMOVED lines=108> */
.L_x_2132:
[----:B------:R-:W-:Y:S05]  /*e2a0*/  BSYNC B0 ;  /* 0x0000000000007941 */ /* 0x000fea0003800000 */
.L_x_2131:
[----:B-----5:R3:W-:Y:S02]  /*e2b0*/  STS.128 [R244], R24 ;  /* 0x00000018f4007388 */ /* 0x0207e40000000c00 */
.L_x_2130:
[----:B------:R-:W-:Y:S05]  /*e2c0*/  BSYNC B1 ;  /* 0x0000000000017941 */ /* 0x000fea0003800000 */
.L_x_2129:
        /* <DEDUP_REMOVED lines=46> */
.L_x_2136:
[----:B------:R-:W-:Y:S05]  /*e5b0*/  BSYNC B0 ;  /* 0x0000000000007941 */ /* 0x000fea0003800000 */
.L_x_2135:
[----:B-----5:R1:W-:Y:S02]  /*e5c0*/  STS.128 [R244+0x2000], R24 ;  /* 0x00200018f4007388 */ /* 0x0203e40000000c00 */
.L_x_2134:
[----:B------:R-:W-:Y:S05]  /*e5d0*/  BSYNC B1 ;  /* 0x0000000000017941 */ /* 0x000fea0003800000 */
.L_x_2133:
        /* <DEDUP_REMOVED lines=46> */
.L_x_2140:
[----:B------:R-:W-:Y:S05]  /*e8c0*/  BSYNC B0 ;  /* 0x0000000000007941 */ /* 0x000fea0003800000 */
.L_x_2139:
[----:B-----5:R3:W-:Y:S02]  /*e8d0*/  STS.128 [R244+0x4000], R24 ;  /* 0x00400018f4007388 */ /* 0x0207e40000000c00 */
.L_x_2138:
[----:B------:R-:W-:Y:S05]  /*e8e0*/  BSYNC B1 ;  /* 0x0000000000017941 */ /* 0x000fea0003800000 */
.L_x_2137:
        /* <DEDUP_REMOVED lines=45> */
.L_x_2142:
[----:B------:R-:W-:Y:S05]  /*ebc0*/  BSYNC B0 ;  /* 0x0000000000007941 */ /* 0x000fea0003800000 */
.L_x_2141:
[----:B-----5:R3:W-:Y:S02]  /*ebd0*/  STS.128 [R244+0x6000], R24 ;  /* 0x00600018f4007388 */ /* 0x0207e40000000c00 */
.L_x_2128:
[----:B------:R-:W-:Y:S05]  /*ebe0*/  BSYNC B2 ;  /* 0x0000000000027941 */ /* 0x000fea0003800000 */
.L_x_2127:
        /* <DEDUP_REMOVED lines=51> */
.L_x_2148:
[----:B------:R-:W-:Y:S05]  /*ef20*/  BSYNC B0 ;  /* 0x0000000000007941 */ /* 0x000fea0003800000 */
.L_x_2147:
[----:B-----5:R3:W-:Y:S02]  /*ef30*/  STS.128 [R244+0x800], R24 ;  /* 0x00080018f4007388 */ /* 0x0207e40000000c00 */
.L_x_2146:
[----:B------:R-:W-:Y:S05]  /*ef40*/  BSYNC B1 ;  /* 0x0000000000017941 */ /* 0x000fea0003800000 */
.L_x_2145:
        /* <DEDUP_REMOVED lines=46> */
.L_x_2152:
[----:B------:R-:W-:Y:S05]  /*f230*/  BSYNC B0 ;  /* 0x0000000000007941 */ /* 0x000fea0003800000 */
.L_x_2151:
[----:B-----5:R3:W-:Y:S02]  /*f240*/  STS.128 [R244+0x2800], R24 ;  /* 0x00280018f4007388 */ /* 0x0207e40000000c00 */
.L_x_2150:
[----:B------:R-:W-:Y:S05]  /*f250*/  BSYNC B1 ;  /* 0x0000000000017941 */ /* 0x000fea0003800000 */
.L_x_2149:
        /* <DEDUP_REMOVED lines=46> */
.L_x_2156:
[----:B------:R-:W-:Y:S05]  /*f540*/  BSYNC B0 ;  /* 0x0000000000007941 */ /* 0x000fea0003800000 */
.L_x_2155:
[----:B-----5:R3:W-:Y:S02]  /*f550*/  STS.128 [R244+0x4800], R24 ;  /* 0x00480018f4007388 */ /* 0x0207e40000000c00 */
.L_x_2154:
[----:B------:R-:W-:Y:S05]  /*f560*/  BSYNC B1 ;  /* 0x0000000000017941 */ /* 0x000fea0003800000 */
.L_x_2153:
        /* <DEDUP_REMOVED lines=45> */
.L_x_2158:
[----:B------:R-:W-:Y:S05]  /*f840*/  BSYNC B0 ;  /* 0x0000000000007941 */ /* 0x000fea0003800000 */
.L_x_2157:
[----:B-----5:R1:W-:Y:S02]  /*f850*/  STS.128 [R244+0x6800], R40 ;  /* 0x00680028f4007388 */ /* 0x0203e40000000c00 */
.L_x_2144:
[----:B------:R-:W-:Y:S05]  /*f860*/  BSYNC B2 ;  /* 0x0000000000027941 */ /* 0x000fea0003800000 */
.L_x_2143:
        /* <DEDUP_REMOVED lines=51> */
.L_x_2164:
[----:B------:R-:W-:Y:S05]  /*fba0*/  BSYNC B0 ;  /* 0x0000000000007941 */ /* 0x000fea0003800000 */
.L_x_2163:
[----:B-----5:R3:W-:Y:S02]  /*fbb0*/  STS.128 [R244+0x1000], R24 ;  /* 0x00100018f4007388 */ /* 0x0207e40000000c00 */
.L_x_2162:
[----:B------:R-:W-:Y:S05]  /*fbc0*/  BSYNC B1 ;  /* 0x0000000000017941 */ /* 0x000fea0003800000 */
.L_x_2161:
        /* <DEDUP_REMOVED lines=46> */
.L_x_2168:
[----:B------:R-:W-:Y:S05]  /*feb0*/  BSYNC B0 ;  /* 0x0000000000007941 */ /* 0x000fea0003800000 */
.L_x_2167:
[----:B-----5:R3:W-:Y:S02]  /*fec0*/  STS.128 [R244+0x3000], R24 ;  /* 0x00300018f4007388 */ /* 0x0207e40000000c00 */
.L_x_2166:
[----:B------:R-:W-:Y:S05]  /*fed0*/  BSYNC B1 ;  /* 0x0000000000017941 */ /* 0x000fea0003800000 */
.L_x_2165:
        /* <DEDUP_REMOVED lines=46> */
.L_x_2172:
[----:B------:R-:W-:Y:S05]  /*101c0*/  BSYNC B0 ;  /* 0x0000000000007941 */ /* 0x000fea0003800000 */
.L_x_2171:
[----:B-----5:R3:W-:Y:S02]  /*101d0*/  STS.128 [R244+0x5000], R24 ;  /* 0x00500018f4007388 */ /* 0x0207e40000000c00 */
.L_x_2170:
[----:B------:R-:W-:Y:S05]  /*101e0*/  BSYNC B1 ;  /* 0x0000000000017941 */ /* 0x000fea0003800000 */
.L_x_2169:
        /* <DEDUP_REMOVED lines=45> */
.L_x_2174:
[----:B------:R-:W-:Y:S05]  /*104c0*/  BSYNC B0 ;  /* 0x0000000000007941 */ /* 0x000fea0003800000 */
.L_x_2173:
[----:B-----5:R1:W-:Y:S02]  /*104d0*/  STS.128 [R244+0x7000], R36 ;  /* 0x00700024f4007388 */ /* 0x0203e40000000c00 */
.L_x_2160:
[----:B------:R-:W-:Y:S05]  /*104e0*/  BSYNC B2 ;  /* 0x0000000000027941 */ /* 0x000fea0003800000 */
.L_x_2159:
        /* <DEDUP_REMOVED lines=52> */
.L_x_2179:
[----:B------:R-:W-:Y:S05]  /*10830*/  BSYNC B0 ;  /* 0x0000000000007941 */ /* 0x000fea0003800000 */
.L_x_2178:
[----:B-----5:R3:W-:Y:S02]  /*10840*/  STS.128 [R244+0x1800], R24 ;  /* 0x00180018f4007388 */ /* 0x0207e40000000c00 */
.L_x_2177:
[----:B------:R-:W-:Y:S05]  /*10850*/  BSYNC B1 ;  /* 0x0000000000017941 */ /* 0x000fea0003800000 */
.L_x_2176:
        /* <DEDUP_REMOVED lines=46> */
.L_x_2183:
[----:B------:R-:W-:Y:S05]  /*10b40*/  BSYNC B0 ;  /* 0x0000000000007941 */ /* 0x000fea0003800000 */
.L_x_2182:
[----:B-----5:R3:W-:Y:S02]  /*10b50*/  STS.128 [R244+0x3800], R24 ;  /* 0x00380018f4007388 */ /* 0x0207e40000000c00 */
.L_x_2181:
[----:B------:R-:W-:Y:S05]  /*10b60*/  BSYNC B1 ;  /* 0x0000000000017941 */ /* 0x000fea0003800000 */
.L_x_2180:
        /* <DEDUP_REMOVED lines=46> */
.L_x_2187:
[----:B------:R-:W-:Y:S05]  /*10e50*/  BSYNC B0 ;  /* 0x0000000000007941 */ /* 0x000fea0003800000 */
.L_x_2186:
[----:B-----5:R3:W-:Y:S02]  /*10e60*/  STS.128 [R244+0x5800], R24 ;  /* 0x00580018f4007388 */ /* 0x0207e40000000c00 */
.L_x_2185:
[----:B------:R-:W-:Y:S05]  /*10e70*/  BSYNC B1 ;  /* 0x0000000000017941 */ /* 0x000fea0003800000 */
.L_x_2184:
        /* <DEDUP_REMOVED lines=45> */
.L_x_2189:
[----:B------:R-:W-:Y:S05]  /*11150*/  BSYNC B0 ;  /* 0x0000000000007941 */ /* 0x000fea0003800000 */
.L_x_2188:
[----:B-----5:R1:W-:Y:S01]  /*11160*/  STS.128 [R244+0x7800], R12 ;  /* 0x0078000cf4007388 */ /* 0x0203e20000000c00 */
[----:B------:R-:W-:Y:S05]  /*11170*/  BRA `(.L_x_2175) ;  /* 0x0000006400247947 */ /* 0x000fea0003800000 */
.L_x_2126:
        /* <DEDUP_REMOVED lines=89> */
.L_x_2195:
[----:B------:R-:W-:Y:S05]  /*11710*/  BSYNC B0 ;  /* 0x0000000000007941 */ /* 0x000fea0003800000 */
.L_x_2194:
[----:B-----5:R3:W-:Y:S02]  /*11720*/  STS.128 [R244], R32 ;  /* 0x00000020f4007388 */ /* 0x0207e40000000c00 */
.L_x_2193:
[----:B------:R-:W-:Y:S05]  /*11730*/  BSYNC B1 ;  /* 0x0000000000017941 */ /* 0x000fea0003800000 */
.L_x_2192:
        /* <DEDUP_REMOVED lines=87> */
.L_x_2199:
[----:B------:R-:W-:Y:S05]  /*11cb0*/  BSYNC B0 ;  /* 0x0000000000007941 */ /* 0x000fea0003800000 */
.L_x_2198:
[----:B-----5:R1:W-:Y:S02]  /*11cc0*/  STS.128 [R244+0x2000], R32 ;  /* 0x00200020f4007388 */ /* 0x0203e40000000c00 */
.L_x_2197:
[----:B------:R-:W-:Y:S05]  /*11cd0*/  BSYNC B1 ;  /* 0x0000000000017941 */ /* 0x000fea0003800000 */
.L_x_2196:
        /* <DEDUP_REMOVED lines=87> */
.L_x_2203:
[----:B------:R-:W-:Y:S05]  /*12250*/  BSYNC B0 ;  /* 0x0000000000007941 */ /* 0x000fea0003800000 */
.L_x_2202:
[----:B-----5:R3:W-:Y:S02]  /*12260*/  STS.128 [R244+0x4000], R32 ;  /* 0x00400020f4007388 */ /* 0x0207e40000000c00 */
.L_x_2201:
[----:B------:R-:W-:Y:S05]  /*12270*/  BSYNC B1 ;  /* 0x0000000000017941 */ /* 0x000fea0003800000 */
.L_x_2200:
        /* <DEDUP_REMOVED lines=86> */
.L_x_2205:
[----:B------:R-:W-:Y:S05]  /*127e0*/  BSYNC B0 ;  /* 0x0000000000007941 */ /* 0x000fea0003800000 */
.L_x_2204:
[----:B-----5:R3:W-:Y:S02]  /*127f0*/  STS.128 [R244+0x6000], R32 ;  /* 0x00600020f4007388 */ /* 0x0207e40000000c00 */
.L_x_2191:
[----:B------:R-:W-:Y:S05]  /*12800*/  BSYNC B2 ;  /* 0x0000000000027941 */ /* 0x000fea0003800000 */
.L_x_2190:
        /* <DEDUP_REMOVED lines=92> */
.L_x_2211:
[----:B------:R-:W-:Y:S05]  /*12dd0*/  BSYNC B0 ;  /* 0x0000000000007941 */ /* 0x000fea0003800000 */
.L_x_2210:
[----:B-----5:R3:W-:Y:S02]  /*12de0*/  STS.128 [R244+0x800], R32 ;  /* 0x00080020f4007388 */ /* 0x0207e40000000c00 */
.L_x_2209:
[----:B------:R-:W-:Y:S05]  /*12df0*/  BSYNC B1 ;  /* 0x0000000000017941 */ /* 0x000fea0003800000 */
.L_x_2208:
        /* <DEDUP_REMOVED lines=87> */
.L_x_2215:
[----:B------:R-:W-:Y:S05]  /*13370*/  BSYNC B0 ;  /* 0x0000000000007941 */ /* 0x000fea0003800000 */
.L_x_2214:
[----:B-----5:R3:W-:Y:S02]  /*13380*/  STS.128 [R244+0x2800], R32 ;  /* 0x00280020f4007388 */ /* 0x0207e40000000c00 */
.L_x_2213:
[----:B------:R-:W-:Y:S05]  /*13390*/  BSYNC B1 ;  /* 0x0000000000017941 */ /* 0x000fea0003800000 */
.L_x_2212:
        /* <DEDUP_REMOVED lines=87> */
.L_x_2219:
[----:B------:R-:W-:Y:S05]  /*13910*/  BSYNC B0 ;  /* 0x0000000000007941 */ /* 0x000fea0003800000 */
.L_x_2218:
[----:B-----5:R3:W-:Y:S02]  /*13920*/  STS.128 [R244+0x4800], R32 ;  /* 0x00480020f4007388 */ /* 0x0207e40000000c00 */
.L_x_2217:
[----:B------:R-:W-:Y:S05]  /*13930*/  BSYNC B1 ;  /* 0x0000000000017941 */ /* 0x000fea0003800000 */
.L_x_2216:
        /* <DEDUP_REMOVED lines=86> */
.L_x_2221:
[----:B------:R-:W-:Y:S05]  /*13ea0*/  BSYNC B0 ;  /* 0x0000000000007941 */ /* 0x000fea0003800000 */
.L_x_2220:
[----:B-----5:R3:W-:Y:S02]  /*13eb0*/  STS.128 [R244+0x6800], R32 ;  /* 0x00680020f4007388 */ /* 0x0207e40000000c00 */
.L_x_2207:
[----:B------:R-:W-:Y:S05]  /*13ec0*/  BSYNC B2 ;  /* 0x0000000000027941 */ /* 0x000fea0003800000 */
.L_x_2206:
        /* <DEDUP_REMOVED lines=92> */
.L_x_2227:
[----:B------:R-:W-:Y:S05]  /*14490*/  BSYNC B0 ;  /* 0x0000000000007941 */ /* 0x000fea0003800000 */
.L_x_2226:
[----:B-----5:R3:W-:Y:S02]  /*144a0*/  STS.128 [R244+0x1000], R32 ;  /* 0x00100020f4007388 */ /* 0x0207e40000000c00 */
.L_x_2225:
[----:B------:R-:W-:Y:S05]  /*144b0*/  BSYNC B1 ;  /* 0x0000000000017941 */ /* 0x000fea0003800000 */
.L_x_2224:
        /* <DEDUP_REMOVED lines=87> */
.L_x_2231:
[----:B------:R-:W-:Y:S05]  /*14a30*/  BSYNC B0 ;  /* 0x0000000000007941 */ /* 0x000fea0003800000 */
.L_x_2230:
[----:B-----5:R3:W-:Y:S02]  /*14a40*/  STS.128 [R244+0x3000], R32 ;  /* 0x00300020f4007388 */ /* 0x0207e40000000c00 */
.L_x_2229:
[----:B------:R-:W-:Y:S05]  /*14a50*/  BSYNC B1 ;  /* 0x0000000000017941 */ /* 0x000fea0003800000 */
.L_x_2228:
        /* <DEDUP_REMOVED lines=87> */
.L_x_2235:
[----:B------:R-:W-:Y:S05]  /*14fd0*/  BSYNC B0 ;  /* 0x0000000000007941 */ /* 0x000fea0003800000 */
.L_x_2234:
[----:B-----5:R3:W-:Y:S02]  /*14fe0*/  STS.128 [R244+0x5000], R32 ;  /* 0x00500020f4007388 */ /* 0x0207e40000000c00 */
.L_x_2233:
[----:B------:R-:W-:Y:S05]  /*14ff0*/  BSYNC B1 ;  /* 0x0000000000017941 */ /* 0x000fea0003800000 */
.L_x_2232:
        /* <DEDUP_REMOVED lines=86> */
.L_x_2237:
[----:B------:R-:W-:Y:S05]  /*15560*/  BSYNC B0 ;  /* 0x0000000000007941 */ /* 0x000fea0003800000 */
.L_x_2236:
[----:B-----5:R1:W-:Y:S02]  /*15570*/  STS.128 [R244+0x7000], R20 ;  /* 0x00700014f4007388 */ /* 0x0203e40000000c00 */
.L_x_2223:
[----:B------:R-:W-:Y:S05]  /*15580*/  BSYNC B2 ;  /* 0x0000000000027941 */ /* 0x000fea0003800000 */
.L_x_2222:
        /* <DEDUP_REMOVED lines=92> */
.L_x_2241:
[----:B------:R-:W-:Y:S05]  /*15b50*/  BSYNC B0 ;  /* 0x0000000000007941 */ /* 0x000fea0003800000 */
.L_x_2240:
[----:B-----5:R1:W-:Y:S02]  /*15b60*/  STS.128 [R244+0x1800], R20 ;  /* 0x00180014f4007388 */ /* 0x0203e40000000c00 */
.L_x_2239:
[----:B------:R-:W-:Y:S05]  /*15b70*/  BSYNC B1 ;  /* 0x0000000000017941 */ /* 0x000fea0003800000 */
.L_x_2238:
        /* <DEDUP_REMOVED lines=90> */
.L_x_2245:
[----:B------:R-:W-:Y:S05]  /*16120*/  BSYNC B0 ;  /* 0x0000000000007941 */ /* 0x000fea0003800000 */
.L_x_2244:
[----:B-----5:R1:W-:Y:S02]  /*16130*/  STS.128 [R244+0x3800], R20 ;  /* 0x00380014f4007388 */ /* 0x0203e40000000c00 */
.L_x_2243:
[----:B------:R-:W-:Y:S05]  /*16140*/  BSYNC B1 ;  /* 0x0000000000017941 */ /* 0x000fea0003800000 */
.L_x_2242:
        /* <DEDUP_REMOVED lines=88> */
.L_x_2249:
[----:B------:R-:W-:Y:S05]  /*166d0*/  BSYNC B0 ;  /* 0x0000000000007941 */ /* 0x000fea0003800000 */
.L_x_2248:
[----:B-----5:R1:W-:Y:S02]  /*166e0*/  STS.128 [R244+0x5800], R20 ;  /* 0x00580014f4007388 */ /* 0x0203e40000000c00 */
.L_x_2247:
[----:B------:R-:W-:Y:S05]  /*166f0*/  BSYNC B1 ;  /* 0x0000000000017941 */ /* 0x000fea0003800000 */
.L_x_2246:
        /* <DEDUP_REMOVED lines=89> */
.L_x_2251:
[----:B------:R-:W-:Y:S05]  /*16c90*/  BSYNC B0 ;  /* 0x0000000000007941 */ /* 0x000fea0003800000 */
.L_x_2250:
[----:B-----5:R1:W-:Y:S01]  /*16ca0*/  STS.128 [R244+0x7800], R20 ;  /* 0x00780014f4007388 */ /* 0x0203e20000000c00 */
[----:B------:R-:W-:Y:S05]  /*16cb0*/  BRA `(.L_x_2175) ;  /* 0x0000000800547947 */ /* 0x000fea0003800000 */
.L_x_2125:
        /* <DEDUP_REMOVED lines=42> */
.L_x_2253:
[----:B------:R-:W-:Y:S05]  /*16f60*/  BSYNC B0 ;  /* 0x0000000000007941 */ /* 0x000fea0003800000 */
.L_x_2252:
        /* <DEDUP_REMOVED lines=35> */
.L_x_2255:
[----:B------:R-:W-:Y:S05]  /*171a0*/  BSYNC B0 ;  /* 0x0000000000007941 */ /* 0x000fea0003800000 */
.L_x_2254:
        /* <DEDUP_REMOVED lines=34> */
.L_x_2257:
[----:B------:R-:W-:Y:S05]  /*173d0*/  BSYNC B0 ;  /* 0x0000000000007941 */ /* 0x000fea0003800000 */
.L_x_2256:
        /* <DEDUP_REMOVED lines=35> */
.L_x_2175:
[----:B------:R-:W-:Y:S05]  /*17610*/  BSYNC B3 ;  /* 0x0000000000037941 */ /* 0x000fea0003800000 */
.L_x_2124:
[----:B------:R-:W-:Y:S01]  /*17620*/  VIADD R53, R165, 0xffffffff ;  /* 0xffffffffa5357836 */ /* 0x000fe20000000000 */
[----:B------:R-:W-:Y:S01]  /*17630*/  BSSY B0, `(.L_x_2258) ;  /* 0x0000028000007945 */ /* 0x000fe20003800000 */
[----:B------:R-:W-:Y:S02]  /*17640*/  LOP3.LUT R245, R77, 0xff, RZ, 0xc0, !PT ;  /* 0x000000ff4df57812 */ /* 0x000fe400078ec0ff */
[----:B------:R-:W-:-:S04]  /*17650*/  IMAD.SHL.U32 R17, R53, 0x40, RZ ;  /* 0x0000004035117824 */ /* 0x000fc800078e00ff */
        /* <DEDUP_REMOVED lines=9> */
[----:B-1-3--:R-:W-:Y:S01]  /*176f0*/  @P1 IMAD.MOV.U32 R12, RZ, RZ, R236 ;  /* 0x000000ffff0c1224 */ /* 0x00afe200078e00ec */
[-C--:B------:R-:W-:Y:S01]  /*17700*/  @P2 MOV R10, R236.reuse ;  /* 0x000000ec000a2202 */ /* 0x080fe20000000f00 */
        /* <DEDUP_REMOVED lines=26> */
.L_x_2259:
[----:B------:R-:W-:Y:S05]  /*178b0*/  BSYNC B0 ;  /* 0x0000000000007941 */ /* 0x000fea0003800000 */
.L_x_2258:
[----:B------:R-:W-:Y:S04]  /*178c0*/  BSSY B0, `(.L_x_2260) ;  /* 0x0000025000007945 */ /* 0x000fe80003800000 */
[----:B------:R-:W-:Y:S05]  /*178d0*/  @P5 BRA `(.L_x_2261) ;  /* 0x00000000008c5947 */ /* 0x000fea0003800000 */
[C---:B------:R-:W-:Y:S02]  /*178e0*/  LOP3.LUT R2, R245.reuse, 0x1, RZ, 0xc0, !PT ;  /* 0x00000001f5027812 */ /* 0x040fe400078ec0ff */
[C---:B------:R-:W-:Y:S02]  /*178f0*/  LOP3.LUT P5, RZ, R245.reuse, 0x2, RZ, 0xc0, !PT ;  /* 0x00000002f5ff7812 */ /* 0x040fe400078ac0ff */
[----:B------:R-:W-:Y:S02]  /*17900*/  ISETP.NE.U32.AND P6, PT, R2, 0x1, PT ;  /* 0x000000010200780c */ /* 0x000fe40003fc5070 */
[----:B------:R-:W-:Y:S02]  /*17910*/  LOP3.LUT P3, RZ, R245, 0x4, RZ, 0xc0, !PT ;  /* 0x00000004f5ff7812 */ /* 0x000fe4000786c0ff */
[----:B------:R-:W-:-:S05]  /*17920*/  IADD3 R7, P1, R232, R178, RZ ;  /* 0x000000b2e8077210 */ /* 0x000fca0007f3e0ff */
[----:B-12---:R-:W-:Y:S02]  /*17930*/  IMAD.X R5, R233, 0x1, R177, P1 ;  /* 0x00000001e9057824 */ /* 0x006fe400008e06b1 */
[C---:B---3--:R-:W-:Y:S02]  /*17940*/  @P5 LEA R12, P1, R7.reuse, R180, 0x1 ;  /* 0x000000b4070c5211 */ /* 0x048fe400078208ff */
        /* <DEDUP_REMOVED lines=28> */
.L_x_2261:
[----:B------:R-:W-:Y:S05]  /*17b10*/  BSYNC B0 ;  /* 0x0000000000007941 */ /* 0x000fea0003800000 */
.L_x_2260:
        /* <DEDUP_REMOVED lines=8> */
[----:B-12-4-:R-:W-:-:S02]  /*17ba0*/  SHF.L.U64.HI R4, R68, 0x5, R69 ;  /* 0x0000000544047819 */ /* 0x016fc40000010245 */
[----:B------:R-:W-:-:S05]  /*17bb0*/  LEA R5, P1, R68, R178, 0x5 ;  /* 0x000000b244057211 */ /* 0x000fca00078228ff */
[----:B---3--:R-:W-:-:S04]  /*17bc0*/  @!P6 LEA R10, P3, R2, R236, 0x1 ;  /* 0x000000ec020ae211 */ /* 0x008fc800078608ff */
        /* <DEDUP_REMOVED lines=28> */
.L_x_2263:
[----:B------:R-:W-:Y:S05]  /*17d90*/  BSYNC B0 ;  /* 0x0000000000007941 */ /* 0x000fea0003800000 */
.L_x_2262:
        /* <DEDUP_REMOVED lines=8> */
[----:B-1234-:R-:W-:-:S08]  /*17e20*/  IMAD.WIDE.U32 R10, R68, 0x30, R176 ;  /* 0x00000030440a7825 */ /* 0x01efd000078e00b0 */
[CC--:B-----5:R-:W-:Y:S02]  /*17e30*/  @P2 LEA R20, P4, R10.reuse, R180.reuse, 0x1 ;  /* 0x000000b40a142211 */ /* 0x0e0fe400078808ff */
[----:B------:R-:W-:Y:S02]  /*17e40*/  @!P3 IMAD.MOV.U32 R4, RZ, RZ, R236 ;  /* 0x000000ffff04b224 */ /* 0x000fe400078e00ec */
[----:B------:R-:W-:Y:S01]  /*17e50*/  @!P3 IMAD.MOV.U32 R5, RZ, RZ, R235 ;  /* 0x000000ffff05b224 */ /* 0x000fe200078e00eb */
[----:B------:R-:W-:Y:S01]  /*17e60*/  @P1 LEA R14, P0, R10, R180, 0x1 ;  /* 0x000000b40a0e1211 */ /* 0x000fe200078008ff */
[----:B------:R-:W-:Y:S02]  /*17e70*/  @!P3 IMAD R69, R69, 0x60, RZ ;  /* 0x000000604545b824 */ /* 0x000fe400078e02ff */
[----:B------:R-:W-:-:S04]  /*17e80*/  @!P3 IMAD.WIDE.U32 R12, R68, 0x60, R4 ;  /* 0x00000060440cb825 */ /* 0x000fc800078e0004 */
[----:B------:R-:W-:Y:S02]  /*17e90*/  IMAD.IADD R5, R11, 0x1, R2 ;  /* 0x000000010b057824 */ /* 0x000fe400078e0202 */
[----:B------:R-:W-:-:S03]  /*17ea0*/  @!P3 IMAD.IADD R13, R69, 0x1, R13 ;  /* 0x00000001450db824 */ /* 0x000fc600078e020d */
[CCC-:B------:R-:W-:Y:S02]  /*17eb0*/  @P2 LEA.HI.X R21, R10.reuse, R181.reuse, R5.reuse, 0x1, P4 ;  /* 0x000000b50a152211 */ /* 0x1c0fe400020f0c05 */
[----:B------:R-:W-:Y:S01]  /*17ec0*/  @P1 LEA.HI.X R15, R10, R181, R5, 0x1, P0 ;  /* 0x000000b50a0f1211 */ /* 0x000fe200000f0c05 */
[----:B------:R-:W-:Y:S01]  /*17ed0*/  @!PT LDS RZ, [RZ] ;  /* 0x00000000fffff984 */ /* 0x000fe20000000800 */
[----:B------:R-:W-:Y:S01]  /*17ee0*/  @!PT LDS RZ, [RZ] ;  /* 0x00000000fffff984 */ /* 0x000fe20000000800 */
[----:B------:R-:W-:Y:S01]  /*17ef0*/  @!PT LDS RZ, [RZ] ;  /* 0x00000000fffff984 */ /* 0x000fe20000000800 */
[----:B------:R1:W-:Y:S01]  /*17f00*/  @!P3 LDGSTS.E.BYPASS.LTC128B.128 [R244+0x9800], desc[UR6][R12.64] ;  /* 0x098000000cf4bfae */ /* 0x0003e2000b901d46 */
[----:B------:R-:W-:-:S03]  /*17f10*/  LOP3.LUT P0, RZ, R245, 0x8, RZ, 0xc0, !PT ;  /* 0x00000008f5ff7812 */ /* 0x000fc6000780c0ff */
        /* <DEDUP_REMOVED lines=19> */
.L_x_2266:
[----:B------:R2:W-:Y:S02]  /*18050*/  STS.128 [R244+0xf800], RZ ;  /* 0x00f800fff4007388 */ /* 0x0005e40000000c00 */
.L_x_2265:
[----:B------:R-:W-:Y:S05]  /*18060*/  BSYNC B0 ;  /* 0x0000000000007941 */ /* 0x000fea0003800000 */
.L_x_2264:
        /* <DEDUP_REMOVED lines=40> */
.L_x_2268:
[----:B------:R-:W-:Y:S05]  /*182f0*/  BSYNC B0 ;  /* 0x0000000000007941 */ /* 0x000fea0003800000 */
.L_x_2267:
        /* <DEDUP_REMOVED lines=14> */
[----:B-----5:R-:W-:Y:S02]  /*183e0*/  @P5 LEA.HI.X R9, R5, R191, R3, 0x1, P1 ;  /* 0x000000bf05095211 */ /* 0x020fe400008f0c03 */
        /* <DEDUP_REMOVED lines=26> */
.L_x_2270:
[----:B------:R-:W-:Y:S05]  /*18590*/  BSYNC B0 ;  /* 0x0000000000007941 */ /* 0x000fea0003800000 */
.L_x_2269:
        /* <DEDUP_REMOVED lines=23> */
[C---:B-----5:R-:W-:Y:S01]  /*18710*/  @P5 LEA.HI.X R9, R3.reuse, R191, R0, 0x1, P1 ;  /* 0x000000bf03095211 */ /* 0x060fe200008f0c00 */
        /* <DEDUP_REMOVED lines=19> */
.L_x_2272:
[----:B------:R-:W-:Y:S05]  /*18850*/  BSYNC B0 ;  /* 0x0000000000007941 */ /* 0x000fea0003800000 */
.L_x_2271:
        /* <DEDUP_REMOVED lines=19> */
[C---:B------:R-:W-:Y:S02]  /*18990*/  @P1 LEA R6, P0, R184.reuse, R190, 0x1 ;  /* 0x000000beb8061211 */ /* 0x040fe400078008ff */
[----:B------:R-:W-:Y:S01]  /*189a0*/  @!P3 IMAD R71, R71, 0x60, RZ ;  /* 0x000000604747b824 */ /* 0x000fe200078e02ff */
[CCC-:B-----5:R-:W-:Y:S02]  /*189b0*/  @P2 LEA.HI.X R9, R184.reuse, R191.reuse, R3.reuse, 0x1, P4 ;  /* 0x000000bfb8092211 */ /* 0x1e0fe400020f0c03 */
        /* <DEDUP_REMOVED lines=26> */
.L_x_2275:
[----:B------:R2:W-:Y:S02]  /*18b60*/  STS.128 [R244+0x17800], RZ ;  /* 0x017800fff4007388 */ /* 0x0005e40000000c00 */
.L_x_2274:
[----:B------:R-:W-:Y:S05]  /*18b70*/  BSYNC B0 ;  /* 0x0000000000007941 */ /* 0x000fea0003800000 */
.L_x_2273:
        /* <DEDUP_REMOVED lines=16> */
[----:B--234-:R-:W-:Y:S01]  /*18c80*/  LDSM.16.M88.4 R12, [R223] ;  /* 0x00000000df0c783b */ /* 0x01cfe20000000200 */
[----:B------:R-:W-:Y:S01]  /*18c90*/  IMAD R220, R56, 0x2, R223 ;  /* 0x0000000238dc7824 */ /* 0x000fe200078e02df */
[----:B------:R-:W-:Y:S02]  /*18ca0*/  LEA R224, R224, UR4, 0x1 ;  /* 0x00000004e0e07c11 */ /* 0x000fe4000f8e08ff */
[----:B------:R-:W-:Y:S02]  /*18cb0*/  LDSM.16.M88.4 R96, [R221] ;  /* 0x00000000dd60783b */ /* 0x000fe40000000200 */
[C---:B------:R-:W-:Y:S01]  /*18cc0*/  IADD3 R0, R224.reuse, 0x8000, RZ ;  /* 0x00008000e0007810 */ /* 0x040fe20007ffe0ff */
[C---:B------:R-:W-:Y:S01]  /*18cd0*/  VIADD R222, R224.reuse, 0x8020 ;  /* 0x00008020e0de7836 */ /* 0x040fe20000000000 */
[----:B-----5:R-:W2:Y:S01]  /*18ce0*/  LDSM.16.M88.4 R20, [R224+0x8000] ;  /* 0x00800000e014783b */ /* 0x020ea20000000200 */
        /* <DEDUP_REMOVED lines=12> */
[C---:B--2---:R-:W-:Y:S03]  /*18db0*/  HMMA.16816.F32.BF16 R4, R36.reuse, R20, RZ ;  /* 0x000000142404723c */ /* 0x044fe600000418ff */
        /* <DEDUP_REMOVED lines=168> */
[-C--:B------:R-:W-:Y:S01]  /*19840*/  FMUL.FTZ R2, R4, R0.reuse ;  /* 0x0000000004027220 */ /* 0x080fe20000410000 */
[-C--:B------:R-:W-:Y:S01]  /*19850*/  FMUL.FTZ R3, R5, R0.reuse ;  /* 0x0000000005037220 */ /* 0x080fe20000410000 */
[-C--:B------:R-:W-:Y:S01]  /*19860*/  FMUL.FTZ R16, R6, R0.reuse ;  /* 0x0000000006107220 */ /* 0x080fe20000410000 */
[-C--:B------:R-:W-:Y:S01]  /*19870*/  FMUL.FTZ R48, R7, R0.reuse ;  /* 0x0000000007307220 */ /* 0x080fe20000410000 */
[----:B------:R-:W-:Y:S01]  /*19880*/  HMMA.16816.F32.BF16 R84, R76, R70, R84 ;  /* 0x000000464c54723c */ /* 0x000fe20000041854 */
[----:B------:R-:W4:Y:S05]  /*19890*/  LDSM.16.M88.4 R4, [R224+0xf800] ;  /* 0x00f80000e004783b */ /* 0x000f2a0000000200 */
[----:B--2---:R-:W-:Y:S06]  /*198a0*/  HMMA.16816.F32.BF16 R64, R40, R100, R64 ;  /* 0x000000642840723c */ /* 0x004fec0000041840 */
[----:B------:R-:W-:Y:S06]  /*198b0*/  HMMA.16816.F32.BF16 R32, R28, R24, R32 ;  /* 0x000000181c20723c */ /* 0x000fec0000041820 */
[----:B-1----:R-:W-:Y:S01]  /*198c0*/  HMMA.16816.F32.BF16 R80, R76, R36, R80 ;  /* 0x000000244c50723c */ /* 0x002fe20000041850 */
[----:B------:R-:W-:-:S05]  /*198d0*/  FMUL.FTZ R49, R20, R0 ;  /* 0x0000000014317220 */ /* 0x000fca0000410000 */
[----:B------:R-:W-:Y:S01]  /*198e0*/  HMMA.16816.F32.BF16 R84, R60, R50, R84 ;  /* 0x000000323c54723c */ /* 0x000fe20000041854 */
[----:B------:R-:W-:-:S05]  /*198f0*/  FMUL.FTZ R36, R22, R0 ;  /* 0x0000000016247220 */ /* 0x000fca0000410000 */
[----:B---3--:R-:W-:Y:S01]  /*19900*/  HMMA.16816.F32.BF16 R64, R28, R8, R64 ;  /* 0x000000081c40723c */ /* 0x008fe20000041840 */
[----:B------:R-:W-:-:S05]  /*19910*/  FMUL.FTZ R50, R21, R0 ;  /* 0x0000000015327220 */ /* 0x000fca0000410000 */
[----:B----4-:R-:W-:Y:S01]  /*19920*/  HMMA.16816.F32.BF16 R32, R12, R88, R32 ;  /* 0x000000580c20723c */ /* 0x010fe20000041820 */
[-C--:B------:R-:W-:Y:S02]  /*19930*/  FMUL.FTZ R8, R23, R0.reuse ;  /* 0x0000000017087220 */ /* 0x080fe40000410000 */
[----:B------:R-:W1:Y:S03]  /*19940*/  LDSM.16.M88.4 R20, [R222+0x7800] ;  /* 0x00780000de14783b */ /* 0x000e660000000200 */
[----:B------:R-:W-:Y:S06]  /*19950*/  HMMA.16816.F32.BF16 R96, R76, R38, R96 ;  /* 0x000000264c60723c */ /* 0x000fec0000041860 */
[----:B------:R-:W-:Y:S06]  /*19960*/  HMMA.16816.F32.BF16 R80, R60, R4, R80 ;  /* 0x000000043c50723c */ /* 0x000fec0000041850 */
[----:B------:R-:W-:Y:S06]  /*19970*/  HMMA.16816.F32.BF16 R84, R40, R102, R84 ;  /* 0x000000662854723c */ /* 0x000fec0000041854 */
[-C--:B------:R-:W-:Y:S01]  /*19980*/  FMUL.FTZ R9, R32, R0.reuse ;  /* 0x0000000020097220 */ /* 0x080fe20000410000 */
[-C--:B------:R-:W-:Y:S01]  /*19990*/  FMUL.FTZ R37, R33, R0.reuse ;  /* 0x0000000021257220 */ /* 0x080fe20000410000 */
[-C--:B------:R-:W-:Y:S01]  /*199a0*/  FMUL.FTZ R51, R34, R0.reuse ;  /* 0x0000000022337220 */ /* 0x080fe20000410000 */
[----:B------:R-:W-:-:S02]  /*199b0*/  FMUL.FTZ R38, R35, R0 ;  /* 0x0000000023267220 */ /* 0x000fc40000410000 */
[----:B------:R-:W2:Y:S01]  /*199c0*/  LDSM.16.M88.4 R32, [R219+0xf800] ;  /* 0x00f80000db20783b */ /* 0x000ea20000000200 */
[----:B------:R-:W-:Y:S03]  /*199d0*/  HMMA.16816.F32.BF16 R96, R60, R6, R96 ;  /* 0x000000063c60723c */ /* 0x000fe60000041860 */
[----:B------:R-:W-:Y:S03]  /*199e0*/  LDSM.16.M88.4 R4, [R215+0x7800] ;  /* 0x00780000d704783b */ /* 0x000fe60000000200 */
[----:B------:R-:W-:Y:S01]  /*199f0*/  HMMA.16816.F32.BF16 R44, R28, R26, R44 ;  /* 0x0000001a1c2c723c */ /* 0x000fe2000004182c */
[----:B------:R-:W3:Y:S05]  /*19a00*/  LDSM.16.M88.4 R24, [R215+0x7000] ;  /* 0x00700000d718783b */ /* 0x000eea0000000200 */
[----:B-1----:R-:W-:Y:S06]  /*19a10*/  HMMA.16816.F32.BF16 R80, R40, R20, R80 ;  /* 0x000000142850723c */ /* 0x002fec0000041850 */
[----:B------:R-:W-:Y:S01]  /*19a20*/  HMMA.16816.F32.BF16 R84, R28, R10, R84 ;  /* 0x0000000a1c54723c */ /* 0x000fe20000041854 */
[----:B------:R-:W1:Y:S01]  /*19a30*/  MUFU.TANH R3, R3 ;  /* 0x0000000300037308 */ /* 0x000e620000002400 */
[----:B------:R-:W-:Y:S01]  /*19a40*/  ISETP.GT.AND P5, PT, R53, R234, PT ;  /* 0x000000ea3500720c */ /* 0x000fe20003fa4270 */
[----:B------:R-:W-:-:S04]  /*19a50*/  DEPBAR.LE SB0, 0x0 ;  /* 0x000080000000791a */ /* 0x000fc80000000000 */
[----:B------:R-:W-:Y:S07]  /*19a60*/  HMMA.16816.F32.BF16 R96, R40, R22, R96 ;  /* 0x000000162860723c */ /* 0x000fee0000041860 */
[----:B------:R-:W-:Y:S01]  /*19a70*/  IMAD.SHL.U32 R22, R57, 0x2, RZ ;  /* 0x0000000239167824 */ /* 0x000fe200078e00ff */
[----:B------:R-:W-:Y:S06]  /*19a80*/  HMMA.16816.F32.BF16 R44, R12, R90, R44 ;  /* 0x0000005a0c2c723c */ /* 0x000fec000004182c */
[----:B--2---:R-:W-:Y:S01]  /*19a90*/  HMMA.16816.F32.BF16 R80, R28, R32, R80 ;  /* 0x000000201c50723c */ /* 0x004fe20000041850 */
[----:B------:R-:W-:Y:S01]  /*19aa0*/  LOP3.LUT R22, R22, 0x6, RZ, 0xc0, !PT ;  /* 0x0000000616167812 */ /* 0x000fe200078ec0ff */
[----:B------:R-:W-:Y:S05]  /*19ab0*/  MUFU.TANH R49, R49 ;  /* 0x0000003100317308 */ /* 0x000fea0000002400 */
[----:B------:R-:W-:Y:S01]  /*19ac0*/  IMAD.IADD R33, R17, 0x1, R22 ;  /* 0x0000000111217824 */ /* 0x000fe200078e0216 */
[----:B---3--:R-:W-:Y:S02]  /*19ad0*/  HMMA.16816.F32.BF16 R64, R12, R24, R64 ;  /* 0x000000180c40723c */ /* 0x008fe40000041840 */
[----:B------:R-:W2:Y:S01]  /*19ae0*/  MUFU.TANH R36, R36 ;  /* 0x0000002400247308 */ /* 0x000ea20000002400 */
[----:B------:R-:W-:-:S03]  /*19af0*/  VIADD R23, R33, 0x1 ;  /* 0x0000000121177836 */ /* 0x000fc60000000000 */
[----:B------:R-:W-:Y:S06]  /*19b00*/  HMMA.16816.F32.BF16 R84, R12, R26, R84 ;  /* 0x0000001a0c54723c */ /* 0x000fec0000041854 */
[----:B------:R-:W-:Y:S01]  /*19b10*/  HMMA.16816.F32.BF16 R24, R28, R34, R96 ;  /* 0x000000221c18723c */ /* 0x000fe20000041860 */
[----:B------:R-:W-:Y:S01]  /*19b20*/  MUFU.TANH R50, R50 ;  /* 0x0000003200327308 */ /* 0x000fe20000002400 */
[----:B------:R-:W-:Y:S02]  /*19b30*/  ISETP.GE.AND P2, PT, R23, R72, PT ;  /* 0x000000481700720c */ /* 0x000fe40003f46270 */
[----:B------:R-:W-:-:S05]  /*19b40*/  IADD3 R11, R33, 0x8, RZ ;  /* 0x00000008210b7810 */ /* 0x000fca0007ffe0ff */
[----:B------:R-:W3:Y:S01]  /*19b50*/  MUFU.TANH R8, R8 ;  /* 0x0000000800087308 */ /* 0x000ee20000002400 */
[----:B-1----:R-:W-:Y:S01]  /*19b60*/  FSEL R53, R3, -INF , !P2 ;  /* 0xff80000003357808 */ /* 0x002fe20005000000 */
[----:B------:R-:W-:Y:S01]  /*19b70*/  HMMA.16816.F32.BF16 R80, R12, R4, R80 ;  /* 0x000000040c50723c */ /* 0x000fe20000041850 */
[----:B------:R-:W-:Y:S01]  /*19b80*/  ISETP.GE.AND P1, PT, R11, R72, PT ;  /* 0x000000480b00720c */ /* 0x000fe20003f26270 */
[----:B------:R-:W-:-:S04]  /*19b90*/  VIADD R3, R33, 0x20 ;  /* 0x0000002021037836 */ /* 0x000fc80000000000 */
[----:B------:R-:W-:Y:S01]  /*19ba0*/  MUFU.TANH R9, R9 ;  /* 0x0000000900097308 */ /* 0x000fe20000002400 */
[----:B------:R-:W-:Y:S02]  /*19bb0*/  VIADD R5, R33, 0x9 ;  /* 0x0000000921057836 */ /* 0x000fe40000000000 */
[----:B------:R-:W-:-:S05]  /*19bc0*/  FMUL.FTZ R39, R44, R0 ;  /* 0x000000002c277220 */ /* 0x000fca0000410000 */
[----:B------:R-:W1:Y:S01]  /*19bd0*/  MUFU.TANH R51, R51 ;  /* 0x0000003300337308 */ /* 0x000e620000002400 */
[----:B------:R-:W-:Y:S01]  /*19be0*/  FMUL.FTZ R20, R46, R0 ;  /* 0x000000002e147220 */ /* 0x000fe20000410000 */
[----:B--2---:R-:W-:Y:S02]  /*19bf0*/  FSEL R41, R36, -INF , !P1 ;  /* 0xff80000024297808 */ /* 0x004fe40004800000 */
[----:B------:R-:W-:-:S04]  /*19c00*/  FSEL R49, R49, -INF , !P1 ;  /* 0xff80000031317808 */ /* 0x000fc80004800000 */
[----:B------:R-:W-:Y:S01]  /*19c10*/  MUFU.TANH R2, R2 ;  /* 0x0000000200027308 */ /* 0x000fe20000002400 */
[-C--:B------:R-:W-:Y:S01]  /*19c20*/  ISETP.GE.AND P1, PT, R3, R72.reuse, PT ;  /* 0x000000480300720c */ /* 0x080fe20003f26270 */
[----:B------:R-:W-:Y:S01]  /*19c30*/  VIADD R11, R33, 0x10 ;  /* 0x00000010210b7836 */ /* 0x000fe20000000000 */
[----:B------:R-:W-:Y:S01]  /*19c40*/  ISETP.GE.AND P0, PT, R5, R72, PT ;  /* 0x000000480500720c */ /* 0x000fe20003f06270 */
[----:B------:R-:W-:-:S04]  /*19c50*/  VIADD R3, R33, 0x21 ;  /* 0x0000002121037836 */ /* 0x000fc80000000000 */
[----:B------:R-:W2:Y:S01]  /*19c60*/  MUFU.TANH R16, R16 ;  /* 0x0000001000107308 */ /* 0x000ea20000002400 */
[-C--:B------:R-:W-:Y:S01]  /*19c70*/  FMUL.FTZ R21, R47, R0.reuse ;  /* 0x000000002f157220 */ /* 0x080fe20000410000 */
[----:B------:R-:W-:-:S06]  /*19c80*/  FMUL.FTZ R10, R45, R0 ;  /* 0x000000002d0a7220 */ /* 0x000fcc0000410000 */
[----:B------:R-:W-:Y:S01]  /*19c90*/  MUFU.TANH R37, R37 ;  /* 0x0000002500257308 */ /* 0x000fe20000002400 */
[----:B------:R-:W-:Y:S01]  /*19ca0*/  VIADD R5, R33, 0x11 ;  /* 0x0000001121057836 */ /* 0x000fe20000000000 */
[----:B---3--:R-:W-:-:S06]  /*19cb0*/  FSEL R43, R8, -INF , !P0 ;  /* 0xff800000082b7808 */ /* 0x008fcc0004000000 */
[----:B------:R-:W3:Y:S01]  /*19cc0*/  MUFU.TANH R38, R38 ;  /* 0x0000002600267308 */ /* 0x000ee20000002400 */
[----:B------:R-:W-:Y:S02]  /*19cd0*/  FSEL R59, R50, -INF , !P0 ;  /* 0xff800000323b7808 */ /* 0x000fe40004000000 */
[-C--:B------:R-:W-:Y:S02]  /*19ce0*/  ISETP.GE.AND P6, PT, R11, R72.reuse, PT ;  /* 0x000000480b00720c */ /* 0x080fe40003fc6270 */
[----:B------:R-:W-:-:S03]  /*19cf0*/  ISETP.GE.AND P0, PT, R3, R72, PT ;  /* 0x000000480300720c */ /* 0x000fc60003f06270 */
[----:B------:R-:W4:Y:S01]  /*19d00*/  MUFU.TANH R48, R48 ;  /* 0x0000003000307308 */ /* 0x000f220000002400 */
[C---:B------:R-:W-:Y:S01]  /*19d10*/  IADD3 R3, R33.reuse, 0x28, RZ ;  /* 0x0000002821037810 */ /* 0x040fe20007ffe0ff */
[----:B------:R-:W-:Y:S01]  /*19d20*/  HMMA.16816.F32.BF16 R24, R12, R6, R24 ;  /* 0x000000060c18723c */ /* 0x000fe20000041818 */
[----:B------:R-:W-:-:S05]  /*19d30*/  ISETP.GE.AND P3, PT, R33, R72, PT ;  /* 0x000000482100720c */ /* 0x000fca0003f66270 */
[----:B------:R-:W-:Y:S01]  /*19d40*/  MUFU.TANH R39, R39 ;  /* 0x0000002700277308 */ /* 0x000fe20000002400 */
[----:B------:R-:W-:Y:S02]  /*19d50*/  ISETP.GE.AND P4, PT, R5, R72, PT ;  /* 0x000000480500720c */ /* 0x000fe40003f86270 */
[----:B-1----:R-:W-:-:S05]  /*19d60*/  FSEL R15, R51, -INF , !P6 ;  /* 0xff800000330f7808 */ /* 0x002fca0007000000 */
[----:B------:R-:W1:Y:S01]  /*19d70*/  MUFU.TANH R20, R20 ;  /* 0x0000001400147308 */ /* 0x000e620000002400 */
[----:B------:R-:W-:Y:S02]  /*19d80*/  FSEL R23, R9, -INF , !P6 ;  /* 0xff80000009177808 */ /* 0x000fe40007000000 */
[----:B------:R-:W-:Y:S02]  /*19d90*/  IADD3 R5, R33, 0x18, RZ ;  /* 0x0000001821057810 */ /* 0x000fe40007ffe0ff */
[----:B------:R-:W-:Y:S01]  /*19da0*/  ISETP.GE.AND P6, PT, R3, R72, PT ;  /* 0x000000480300720c */ /* 0x000fe20003fc6270 */
[----:B------:R-:W-:Y:S02]  /*19db0*/  VIADD R3, R33, 0x29 ;  /* 0x0000002921037836 */ /* 0x000fe40000000000 */
[----:B------:R-:W1:Y:S01]  /*19dc0*/  MUFU.TANH R21, R21 ;  /* 0x0000001500157308 */ /* 0x000e620000002400 */
[-C--:B------:R-:W-:Y:S01]  /*19dd0*/  FMUL.FTZ R65, R65, R0.reuse ;  /* 0x0000000041417220 */ /* 0x080fe20000410000 */
[----:B------:R-:W-:Y:S01]  /*19de0*/  FMUL.FTZ R67, R67, R0 ;  /* 0x0000000043437220 */ /* 0x000fe20000410000 */
[----:B--2---:R-:W-:-:S02]  /*19df0*/  FSEL R47, R16, -INF , !P3 ;  /* 0xff800000102f7808 */ /* 0x004fc40005800000 */
[----:B------:R-:W-:-:S03]  /*19e00*/  FSEL R57, R2, -INF , !P3 ;  /* 0xff80000002397808 */ /* 0x000fc60005800000 */
[----:B------:R-:W2:Y:S01]  /*19e10*/  MUFU.TANH R10, R10 ;  /* 0x0000000a000a7308 */ /* 0x000ea20000002400 */
[-C--:B------:R-:W-:Y:S01]  /*19e20*/  ISETP.GE.AND P3, PT, R5, R72.reuse, PT ;  /* 0x000000480500720c */ /* 0x080fe20003f66270 */
[----:B------:R-:W-:Y:S01]  /*19e30*/  VIADD R5, R33, 0x19 ;  /* 0x0000001921057836 */ /* 0x000fe20000000000 */
[----:B---3--:R-:W-:Y:S02]  /*19e40*/  FSEL R11, R38, -INF , !P4 ;  /* 0xff800000260b7808 */ /* 0x008fe40006000000 */
[----:B------:R-:W-:Y:S02]  /*19e50*/  FSEL R7, R37, -INF , !P4 ;  /* 0xff80000025077808 */ /* 0x000fe40006000000 */
[----:B------:R-:W-:Y:S01]  /*19e60*/  ISETP.GE.AND P4, PT, R3, R72, PT ;  /* 0x000000480300720c */ /* 0x000fe20003f86270 */
[----:B------:R-:W-:Y:S01]  /*19e70*/  MUFU.TANH R183, R65 ;  /* 0x0000004100b77308 */ /* 0x000fe20000002400 */
[----:B------:R-:W-:Y:S01]  /*19e80*/  VIADD R3, R33, 0x30 ;  /* 0x0000003021037836 */ /* 0x000fe20000000000 */
[----:B----4-:R-:W-:-:S02]  /*19e90*/  FSEL R45, R48, -INF , !P2 ;  /* 0xff800000302d7808 */ /* 0x010fc40005000000 */
[----:B------:R-:W-:-:S04]  /*19ea0*/  ISETP.GE.AND P2, PT, R5, R72, PT ;  /* 0x000000480500720c */ /* 0x000fc80003f46270 */
[----:B------:R-:W3:Y:S01]  /*19eb0*/  MUFU.TANH R187, R67 ;  /* 0x0000004300bb7308 */ /* 0x000ee20000002400 */
[----:B-1----:R-:W-:Y:S02]  /*19ec0*/  FSEL R9, R20, -INF , !P3 ;  /* 0xff80000014097808 */ /* 0x002fe40005800000 */
[----:B------:R-:W-:Y:S02]  /*19ed0*/  FSEL R5, R39, -INF , !P3 ;  /* 0xff80000027057808 */ /* 0x000fe40005800000 */
[----:B------:R-:W-:Y:S01]  /*19ee0*/  ISETP.GE.AND P3, PT, R3, R72, PT ;  /* 0x000000480300720c */ /* 0x000fe20003f66270 */
[----:B------:R-:W-:Y:S01]  /*19ef0*/  VIADD R3, R33, 0x31 ;  /* 0x0000003121037836 */ /* 0x000fe20000000000 */
[----:B------:R-:W-:Y:S01]  /*19f00*/  FSEL R13, R21, -INF , !P2 ;  /* 0xff800000150d7808 */ /* 0x000fe20005000000 */
[-C--:B------:R-:W-:Y:S01]  /*19f10*/  FMUL.FTZ R64, R64, R0.reuse ;  /* 0x0000000040407220 */ /* 0x080fe20000410000 */
[----:B------:R-:W-:Y:S01]  /*19f20*/  FMUL.FTZ R66, R66, R0 ;  /* 0x0000000042427220 */ /* 0x000fe20000410000 */
[----:B--2---:R-:W-:-:S02]  /*19f30*/  FSEL R21, R10, -INF , !P2 ;  /* 0xff8000000a157808 */ /* 0x004fc40005000000 */
[----:B------:R-:W-:Y:S01]  /*19f40*/  ISETP.GE.AND P2, PT, R3, R72, PT ;  /* 0x000000480300720c */ /* 0x000fe20003f46270 */
[-C--:B------:R-:W-:Y:S01]  /*19f50*/  FMUL.FTZ R31, R86, R0.reuse ;  /* 0x00000000561f7220 */ /* 0x080fe20000410000 */
[----:B------:R-:W-:Y:S01]  /*19f60*/  IADD3 R3, R33, 0x38, RZ ;  /* 0x0000003821037810 */ /* 0x000fe20007ffe0ff */
[-C--:B------:R-:W-:Y:S01]  /*19f70*/  FMUL.FTZ R29, R87, R0.reuse ;  /* 0x00000000571d7220 */ /* 0x080fe20000410000 */
[-C--:B------:R-:W-:Y:S01]  /*19f80*/  FMUL.FTZ R35, R82, R0.reuse ;  /* 0x0000000052237220 */ /* 0x080fe20000410000 */
[-C--:B------:R-:W-:Y:S01]  /*19f90*/  FMUL.FTZ R34, R83, R0.reuse ;  /* 0x0000000053227220 */ /* 0x080fe20000410000 */
[----:B------:R-:W-:Y:S01]  /*19fa0*/  VIADD R33, R33, 0x39 ;  /* 0x0000003921217836 */ /* 0x000fe20000000000 */
[----:B------:R-:W-:Y:S01]  /*19fb0*/  MUFU.TANH R199, R64 ;  /* 0x0000004000c77308 */ /* 0x000fe20000002400 */
[-C--:B------:R-:W-:Y:S01]  /*19fc0*/  FMUL.FTZ R84, R84, R0.reuse ;  /* 0x0000000054547220 */ /* 0x080fe20000410000 */
[-C--:B------:R-:W-:Y:S01]  /*19fd0*/  FMUL.FTZ R85, R85, R0.reuse ;  /* 0x0000000055557220 */ /* 0x080fe20000410000 */
[-C--:B------:R-:W-:Y:S01]  /*19fe0*/  FMUL.FTZ R80, R80, R0.reuse ;  /* 0x0000000050507220 */ /* 0x080fe20000410000 */
[-C--:B------:R-:W-:Y:S01]  /*19ff0*/  FMUL.FTZ R81, R81, R0.reuse ;  /* 0x0000000051517220 */ /* 0x080fe20000410000 */
[-C--:B------:R-:W-:Y:S01]  /*1a000*/  FMUL.FTZ R24, R24, R0.reuse ;  /* 0x0000000018187220 */ /* 0x080fe20000410000 */
[-C--:B------:R-:W-:Y:S01]  /*1a010*/  FMUL.FTZ R26, R26, R0.reuse ;  /* 0x000000001a1a7220 */ /* 0x080fe20000410000 */
[-C--:B------:R-:W-:Y:S01]  /*1a020*/  FMUL.FTZ R25, R25, R0.reuse ;  /* 0x0000000019197220 */ /* 0x080fe20000410000 */
[----:B------:R-:W1:Y:S01]  /*1a030*/  MUFU.TANH R191, R66 ;  /* 0x0000004200bf7308 */ /* 0x000e620000002400 */
[----:B------:R-:W-:Y:S01]  /*1a040*/  FMUL.FTZ R27, R27, R0 ;  /* 0x000000001b1b7220 */ /* 0x000fe20000410000 */
[----:B---3--:R-:W-:-:S02]  /*1a050*/  FSEL R187, R187, -INF , !P0 ;  /* 0xff800000bbbb7808 */ /* 0x008fc40004000000 */
[----:B------:R-:W-:Y:S02]  /*1a060*/  FSEL R183, R183, -INF , !P0 ;  /* 0xff800000b7b77808 */ /* 0x000fe40004000000 */
[----:B------:R-:W-:Y:S02]  /*1a070*/  ISETP.GE.AND P0, PT, R33, R72, PT ;  /* 0x000000482100720c */ /* 0x000fe40003f06270 */
[----:B------:R-:W-:Y:S08]  /*1a080*/  MUFU.TANH R197, R84 ;  /* 0x0000005400c57308 */ /* 0x000ff00000002400 */
[----:B------:R-:W-:Y:S08]  /*1a090*/  MUFU.TANH R185, R85 ;  /* 0x0000005500b97308 */ /* 0x000ff00000002400 */
[----:B------:R-:W2:Y:S08]  /*1a0a0*/  MUFU.TANH R31, R31 ;  /* 0x0000001f001f7308 */ /* 0x000eb00000002400 */
[----:B------:R-:W3:Y:S08]  /*1a0b0*/  MUFU.TANH R29, R29 ;  /* 0x0000001d001d7308 */ /* 0x000ef00000002400 */
[----:B------:R-:W-:Y:S08]  /*1a0c0*/  MUFU.TANH R195, R80 ;  /* 0x0000005000c37308 */ /* 0x000ff00000002400 */
[----:B------:R-:W-:Y:S08]  /*1a0d0*/  MUFU.TANH R196, R81 ;  /* 0x0000005100c47308 */ /* 0x000ff00000002400 */
[----:B------:R-:W4:Y:S08]  /*1a0e0*/  MUFU.TANH R35, R35 ;  /* 0x0000002300237308 */ /* 0x000f300000002400 */
[----:B------:R-:W4:Y:S08]  /*1a0f0*/  MUFU.TANH R34, R34 ;  /* 0x0000002200227308 */ /* 0x000f300000002400 */
[----:B------:R-:W-:Y:S08]  /*1a100*/  MUFU.TANH R194, R24 ;  /* 0x0000001800c27308 */ /* 0x000ff00000002400 */
[----:B------:R-:W4:Y:S08]  /*1a110*/  MUFU.TANH R33, R26 ;  /* 0x0000001a00217308 */ /* 0x000f300000002400 */
[----:B------:R-:W4:Y:S08]  /*1a120*/  MUFU.TANH R32, R27 ;  /* 0x0000001b00207308 */ /* 0x000f300000002400 */
[----:B------:R-:W4:Y:S01]  /*1a130*/  MUFU.TANH R192, R25 ;  /* 0x0000001900c07308 */ /* 0x000f220000002400 */
[----:B-1----:R-:W-:-:S02]  /*1a140*/  FSEL R191, R191, -INF , !P1 ;  /* 0xff800000bfbf7808 */ /* 0x002fc40004800000 */
        /* <DEDUP_REMOVED lines=12> */
[----:B--2---:R-:W-:Y:S01]  /*1a210*/  FSEL R31, R31, -INF , !P6 ;  /* 0xff8000001f1f7808 */ /* 0x004fe20007000000 */
[C---:B------:R-:W-:Y:S01]  /*1a220*/  VIADD R210, R222.reuse, 0x4000 ;  /* 0x00004000ded27836 */ /* 0x040fe20000000000 */
[----:B------:R-:W-:Y:S01]  /*1a230*/  FSEL R197, R197, -INF , !P6 ;  /* 0xff800000c5c57808 */ /* 0x000fe20007000000 */
[C---:B------:R-:W-:Y:S01]  /*1a240*/  VIADD R209, R222.reuse, 0x4800 ;  /* 0x00004800ded17836 */ /* 0x040fe20000000000 */
[----:B---3--:R-:W-:Y:S01]  /*1a250*/  FSEL R29, R29, -INF , !P4 ;  /* 0xff8000001d1d7808 */ /* 0x008fe20006000000 */
        /* <DEDUP_REMOVED lines=79> */
.L_x_2279:
[----:B------:R-:W2:Y:S02]  /*1a750*/  LD.E R3, desc[UR6][R18.64+0x38] ;  /* 0x0000380612037980 */ /* 0x000ea4000c101900 */
[----:B--2---:R-:W-:-:S04]  /*1a760*/  LEA R3, -R3, RZ, 0x6 ;  /* 0x000000ff03037211 */ /* 0x004fc800078e31ff */
[----:B------:R-:W-:Y:S02]  /*1a770*/  SHF.R.S32.HI R0, RZ, 0x1f, R3 ;  /* 0x0000001fff007819 */ /* 0x000fe40000011403 */
.L_x_2280:
[----:B------:R-:W-:Y:S05]  /*1a780*/  BSYNC B0 ;  /* 0x0000000000007941 */ /* 0x000fea0003800000 */
.L_x_2278:
        /* <DEDUP_REMOVED lines=127> */
.L_x_2277:
[----:B------:R-:W-:Y:S05]  /*1af80*/  BSYNC B1 ;  /* 0x0000000000017941 */ /* 0x000fea0003800000 */
.L_x_2276:
        /* <DEDUP_REMOVED lines=356> */
.L_x_2290:
        /* <DEDUP_REMOVED lines=80> */
.L_x_2283:
[----:B--2---:R-:W-:Y:S02]  /*1cad0*/  R2UR UR4, R170 ;  /* 0x00000000aa0472ca */ /* 0x004fe400000e0000 */
[----:B------:R-:W-:Y:S11]  /*1cae0*/  R2UR UR5, R171 ;  /* 0x00000000ab0572ca */ /* 0x000ff600000e0000 */
[----:B------:R-:W-:Y:S02]  /*1caf0*/  @!UPT UIADD3 URZ, URZ, URZ, URZ ;  /* 0x0000003f3f3ff290 */ /* 0x000fe4000fffe03f */
[----:B-1----:R-:W2:Y:S02]  /*1cb00*/  LD.E R8, desc[UR4][R2.64+0x40] ;  /* 0x0000400402087980 */ /* 0x002ea4000c101900 */
[----:B--2---:R-:W-:Y:S05]  /*1cb10*/  IMAD.U32 R8, R8, -0x40, RZ ;  /* 0xffffffc008087824 */ /* 0x004fea00078e00ff */
[----:B------:R-:W-:Y:S02]  /*1cb20*/  SHF.R.S32.HI R6, RZ, 0x1f, R8 ;  /* 0x0000001fff067819 */ /* 0x000fe40000011408 */
.L_x_2284:
[----:B------:R-:W-:Y:S05]  /*1cb30*/  BSYNC B0 ;  /* 0x0000000000007941 */ /* 0x000fea0003800000 */
.L_x_2282:
[----:B------:R1:W-:Y:S01]  /*1cb40*/  STL.64 [R1], R36 ;  /* 0x0000002401007387 */ /* 0x0003e20000100a00 */
[C---:B------:R-:W-:Y:S01]  /*1cb50*/  LOP3.LUT P6, RZ, R245.reuse, 0x1, RZ, 0xc0, !PT ;  /* 0x00000001f5ff7812 */ /* 0x040fe200078cc0ff */
[----:B------:R-:W-:Y:S01]  /*1cb60*/  BSSY B1, `(.L_x_2285) ;  /* 0x0000282000017945 */ /* 0x000fe20003800000 */
[C---:B------:R-:W-:Y:S02]  /*1cb70*/  LOP3.LUT P5, RZ, R245.reuse, 0x2, RZ, 0xc0, !PT ;  /* 0x00000002f5ff7812 */ /* 0x040fe400078ac0ff */
[C---:B------:R-:W-:Y:S02]  /*1cb80*/  LOP3.LUT P4, RZ, R245.reuse, 0x4, RZ, 0xc0, !PT ;  /* 0x00000004f5ff7812 */ /* 0x040fe4000788c0ff */
[----:B------:R-:W-:Y:S02]  /*1cb90*/  LOP3.LUT P3, RZ, R245, 0x8, RZ, 0xc0, !PT ;  /* 0x00000008f5ff7812 */ /* 0x000fe4000786c0ff */
[----:B------:R-:W-:Y:S05]  /*1cba0*/  IADD3 R7, P0, R8, R230, RZ ;  /* 0x000000e608077210 */ /* 0x000fea0007f1e0ff */
[C---:B------:R-:W-:Y:S02]  /*1cbb0*/  @P6 R2UR UR4, R170.reuse ;  /* 0x00000000aa0462ca */ /* 0x040fe400000e0000 */
[-C--:B------:R-:W-:Y:S02]  /*1cbc0*/  @P5 LEA R12, P2, R7, R188.reuse, 0x1 ;  /* 0x000000bc070c5211 */ /* 0x080fe400078408ff */
[C---:B------:R-:W-:Y:S02]  /*1cbd0*/  @P6 R2UR UR5, R171.reuse ;  /* 0x00000000ab0562ca */ /* 0x040fe400000e0000 */
[C---:B------:R-:W-:Y:S02]  /*1cbe0*/  @P5 R2UR UR10, R170.reuse ;  /* 0x00000000aa0a52ca */ /* 0x040fe400000e0000 */
[C---:B------:R-:W-:Y:S02]  /*1cbf0*/  @P5 R2UR UR11, R171.reuse ;  /* 0x00000000ab0b52ca */ /* 0x040fe400000e0000 */
[----:B------:R-:W-:Y:S02]  /*1cc00*/  @P3 R2UR UR14, R170 ;  /* 0x00000000aa0e32ca */ /* 0x000fe400000e0000 */
[----:B------:R-:W-:Y:S02]  /*1cc10*/  @P3 R2UR UR15, R171 ;  /* 0x00000000ab0f32ca */ /* 0x000fe400000e0000 */
[-C--:B-1----:R-:W-:Y:S02]  /*1cc20*/  LEA R36, P1, R8, R188.reuse, 0x1 ;  /* 0x000000bc08247211 */ /* 0x082fe400078208ff */
[----:B------:R-:W-:Y:S02]  /*1cc30*/  @P6 R2UR UR12, R170 ;  /* 0x00000000aa0c62ca */ /* 0x000fe400000e0000 */
[-C--:B------:R-:W-:Y:S01]  /*1cc40*/  LEA.HI.X R37, R8, R189.reuse, R6, 0x1, P1 ;  /* 0x000000bd08257211 */ /* 0x080fe200008f0c06 */
[--C-:B------:R-:W-:Y:S01]  /*1cc50*/  IMAD.X R6, R6, 0x1, R231.reuse, P0 ;  /* 0x0000000106067824 */ /* 0x100fe200000e06e7 */
        /* <DEDUP_REMOVED lines=9> */
[C---:B------:R-:W-:Y:S02]  /*1ccf0*/  @P3 LEA R8, P0, R7.reuse, R188, 0x1 ;  /* 0x000000bc07083211 */ /* 0x040fe400078008ff */
[C---:B------:R-:W-:Y:S02]  /*1cd00*/  IADD3 R5, P2, R7.reuse, R230, RZ ;  /* 0x000000e607057210 */ /* 0x040fe40007f5e0ff */
[CCC-:B------:R-:W-:Y:S02]  /*1cd10*/  @P4 LEA.HI.X R11, R7.reuse, R189.reuse, R6.reuse, 0x1, P1 ;  /* 0x000000bd070b4211 */ /* 0x1c0fe400008f0c06 */
[-C--:B------:R-:W-:Y:S01]  /*1cd20*/  @P3 LEA.HI.X R9, R7, R189.reuse, R6, 0x1, P0 ;  /* 0x000000bd07093211 */ /* 0x080fe200000f0c06 */
[--C-:B------:R-:W-:Y:S01]  /*1cd30*/  IMAD.X R6, R6, 0x1, R231.reuse, P2 ;  /* 0x0000000106067824 */ /* 0x100fe200010e06e7 */
[CC--:B------:R-:W-:Y:S02]  /*1cd40*/  @P6 LEA R22, P0, R5.reuse, R188.reuse, 0x1 ;  /* 0x000000bc05166211 */ /* 0x0c0fe400078008ff */
[CC--:B------:R-:W-:Y:S02]  /*1cd50*/  @P5 LEA R20, P2, R5.reuse, R188.reuse, 0x1 ;  /* 0x000000bc05145211 */ /* 0x0c0fe400078408ff */
[CCC-:B------:R-:W-:Y:S02]  /*1cd60*/  @P6 LEA.HI.X R23, R5.reuse, R189.reuse, R6.reuse, 0x1, P0 ;  /* 0x000000bd05176211 */ /* 0x1c0fe400000f0c06 */
[CCC-:B------:R-:W-:Y:S02]  /*1cd70*/  @P5 LEA.HI.X R21, R5.reuse, R189.reuse, R6.reuse, 0x1, P2 ;  /* 0x000000bd05155211 */ /* 0x1c0fe400010f0c06 */
[CC--:B------:R-:W-:Y:S02]  /*1cd80*/  @P4 LEA R18, P1, R5.reuse, R188.reuse, 0x1 ;  /* 0x000000bc05124211 */ /* 0x0c0fe400078208ff */
[C---:B------:R-:W-:Y:S02]  /*1cd90*/  @P3 LEA R16, P0, R5.reuse, R188, 0x1 ;  /* 0x000000bc05103211 */ /* 0x040fe400078008ff */
[C---:B------:R-:W-:Y:S02]  /*1cda0*/  IADD3 R4, P2, R5.reuse, R230, RZ ;  /* 0x000000e605047210 */ /* 0x040fe40007f5e0ff */
[CCC-:B------:R-:W-:Y:S02]  /*1cdb0*/  @P4 LEA.HI.X R19, R5.reuse, R189.reuse, R6.reuse, 0x1, P1 ;  /* 0x000000bd05134211 */ /* 0x1c0fe400008f0c06 */
[-C--:B------:R-:W-:Y:S01]  /*1cdc0*/  @P3 LEA.HI.X R17, R5, R189.reuse, R6, 0x1, P0 ;  /* 0x000000bd05113211 */ /* 0x080fe200000f0c06 */
[----:B------:R-:W-:Y:S01]  /*1cdd0*/  IMAD.X R6, R6, 0x1, R231, P2 ;  /* 0x0000000106067824 */ /* 0x000fe200010e06e7 */
[CC--:B------:R-:W-:Y:S01]  /*1cde0*/  @P6 LEA R24, P0, R4.reuse, R188.reuse, 0x1 ;  /* 0x000000bc04186211 */ /* 0x0c0fe200078008ff */
[--C-:B------:R-:W-:Y:S01]  /*1cdf0*/  @P5 IMAD.MOV.U32 R5, RZ, RZ, R37.reuse ;  /* 0x000000ffff055224 */ /* 0x100fe200078e0025 */
[CC--:B------:R-:W-:Y:S02]  /*1ce00*/  @P5 LEA R30, P2, R4.reuse, R188.reuse, 0x1 ;  /* 0x000000bc041e5211 */ /* 0x0c0fe400078408ff */
[CC--:B------:R-:W-:Y:S02]  /*1ce10*/  @P4 LEA R28, P1, R4.reuse, R188.reuse, 0x1 ;  /* 0x000000bc041c4211 */ /* 0x0c0fe400078208ff */
[CCC-:B------:R-:W-:Y:S02]  /*1ce20*/  @P6 LEA.HI.X R25, R4.reuse, R189.reuse, R6.reuse, 0x1, P0 ;  /* 0x000000bd04196211 */ /* 0x1c0fe400000f0c06 */
[C---:B------:R-:W-:Y:S02]  /*1ce30*/  @P3 LEA R188, P0, R4.reuse, R188, 0x1 ;  /* 0x000000bc04bc3211 */ /* 0x040fe400078008ff */
[CCC-:B------:R-:W-:Y:S02]  /*1ce40*/  @P5 LEA.HI.X R31, R4.reuse, R189.reuse, R6.reuse, 0x1, P2 ;  /* 0x000000bd041f5211 */ /* 0x1c0fe400010f0c06 */
[CCC-:B------:R-:W-:Y:S02]  /*1ce50*/  @P4 LEA.HI.X R29, R4.reuse, R189.reuse, R6.reuse, 0x1, P1 ;  /* 0x000000bd041d4211 */ /* 0x1c0fe400008f0c06 */
[----:B------:R-:W-:Y:S01]  /*1ce60*/  @P3 LEA.HI.X R189, R4, R189, R6, 0x1, P0 ;  /* 0x000000bd04bd3211 */ /* 0x000fe200000f0c06 */
[--C-:B------:R-:W-:Y:S01]  /*1ce70*/  @P5 IMAD.MOV.U32 R4, RZ, RZ, R36.reuse ;  /* 0x000000ffff045224 */ /* 0x100fe200078e0024 */
[C---:B------:R-:W-:Y:S02]  /*1ce80*/  @P4 R2UR UR4, R170.reuse ;  /* 0x00000000aa0442ca */ /* 0x040fe400000e0000 */
[C---:B------:R-:W-:Y:S02]  /*1ce90*/  @P4 R2UR UR5, R171.reuse ;  /* 0x00000000ab0542ca */ /* 0x040fe400000e0000 */
[----:B------:R-:W-:Y:S01]  /*1cea0*/  @!PT LDS RZ, [RZ] ;  /* 0x00000000fffff984 */ /* 0x000fe20000000800 */
[----:B------:R-:W-:Y:S01]  /*1ceb0*/  @!PT LDS RZ, [RZ] ;  /* 0x00000000fffff984 */ /* 0x000fe20000000800 */
[----:B------:R-:W-:Y:S01]  /*1cec0*/  @!PT LDS RZ, [RZ] ;  /* 0x00000000fffff984 */ /* 0x000fe20000000800 */
[----:B------:R1:W-:Y:S01]  /*1ced0*/  @P5 LDGSTS.E.BYPASS.LTC128B.128 [R244+0x12000], desc[UR10][R4.64+0x80] ;  /* 0x1200008004f45fae */ /* 0x0003e2000b901d4a */
[C---:B------:R-:W-:Y:S02]  /*1cee0*/  @P6 R2UR UR13, R171.reuse ;  /* 0x00000000ab0d62ca */ /* 0x040fe400000e0000 */
[C---:B------:R-:W-:Y:S01]  /*1cef0*/  @P3 R2UR UR16, R170.reuse ;  /* 0x00000000aa1032ca */ /* 0x040fe200000e0000 */
[----:B------:R-:W-:Y:S01]  /*1cf00*/  @!P5 STS.128 [R244+0x12000], RZ ;  /* 0x012000fff400d388 */ /* 0x000fe20000000c00 */
[----:B------:R-:W-:Y:S02]  /*1cf10*/  @P3 R2UR UR17, R171 ;  /* 0x00000000ab1132ca */ /* 0x000fe400000e0000 */
[----:B------:R-:W-:Y:S01]  /*1cf20*/  ISETP.GT.AND P0, PT, R247, R234, PT ;  /* 0x000000eaf700720c */ /* 0x000fe20003f04270 */
[--C-:B-1----:R-:W-:Y:S02]  /*1cf30*/  @P4 IMAD.MOV.U32 R4, RZ, RZ, R36.reuse ;  /* 0x000000ffff044224 */ /* 0x102fe400078e0024 */
[--C-:B------:R-:W-:Y:S05]  /*1cf40*/  @P4 IMAD.MOV.U32 R5, RZ, RZ, R37.reuse ;  /* 0x000000ffff054224 */ /* 0x100fea00078e0025 */
[----:B------:R-:W-:Y:S01]  /*1cf50*/  @!PT LDS RZ, [RZ] ;  /* 0x00000000fffff984 */ /* 0x000fe20000000800 */
[----:B------:R-:W-:Y:S01]  /*1cf60*/  @!PT LDS RZ, [RZ] ;  /* 0x00000000fffff984 */ /* 0x000fe20000000800 */
[----:B------:R-:W-:Y:S01]  /*1cf70*/  @!PT LDS RZ, [RZ] ;  /* 0x00000000fffff984 */ /* 0x000fe20000000800 */
[----:B------:R1:W-:Y:S04]  /*1cf80*/  @P4 LDGSTS.E.BYPASS.LTC128B.128 [R244+0x14000], desc[UR4][R4.64+0x100] ;  /* 0x1400010004f44fae */ /* 0x0003e8000b901d44 */
[----:B------:R-:W-:Y:S01]  /*1cf90*/  @!P4 STS.128 [R244+0x14000], RZ ;  /* 0x014000fff400c388 */ /* 0x000fe20000000c00 */
[--C-:B-1----:R-:W-:Y:S02]  /*1cfa0*/  @P3 IMAD.MOV.U32 R4, RZ, RZ, R36.reuse ;  /* 0x000000ffff043224 */ /* 0x102fe400078e0024 */
[--C-:B------:R-:W-:Y:S05]  /*1cfb0*/  @P3 IMAD.MOV.U32 R5, RZ, RZ, R37.reuse ;  /* 0x000000ffff053224 */ /* 0x100fea00078e0025 */
        /* <DEDUP_REMOVED lines=24> */
[C---:B------:R-:W-:Y:S02]  /*1d140*/  @P6 R2UR UR14, R170.reuse ;  /* 0x00000000aa0e62ca */ /* 0x040fe400000e0000 */
[C---:B------:R-:W-:Y:S01]  /*1d150*/  @P6 R2UR UR15, R171.reuse ;  /* 0x00000000ab0f62ca */ /* 0x040fe200000e0000 */
[----:B------:R-:W-:Y:S04]  /*1d160*/  @!P3 STS.128 [R244+0x16800], RZ ;  /* 0x016800fff400b388 */ /* 0x000fe80000000c00 */
        /* <DEDUP_REMOVED lines=52> */
[----:B------:R-:W3:Y:S04]  /*1d4b0*/  LDSM.16.M88.4 R164, [R224+0x9800] ;  /* 0x00980000e0a4783b */ /* 0x000ee80000000200 */
[----:B------:R-:W0:Y:S04]  /*1d4c0*/  LDGDEPBAR ;  /* 0x00000000000079af */ /* 0x000e280000000000 */
[----:B------:R-:W-:Y:S04]  /*1d4d0*/  LDSM.16.M88.4 R172, [R223] ;  /* 0x00000000dfac783b */ /* 0x000fe80000000200 */
[----:B------:R-:W3:Y:S04]  /*1d4e0*/  LDSM.16.M88.4 R176, [R222] ;  /* 0x00000000deb0783b */ /* 0x000ee80000000200 */
[----:B------:R-:W3:Y:S04]  /*1d4f0*/  LDSM.16.M88.4 R180, [R218] ;  /* 0x00000000dab4783b */ /* 0x000ee80000000200 */
[----:B------:R-:W3:Y:S04]  /*1d500*/  LDSM.16.M88.4 R184, [R217] ;  /* 0x00000000d9b8783b */ /* 0x000ee80000000200 */
        /* <DEDUP_REMOVED lines=11> */
[C---:B------:R-:W-:Y:S06]  /*1d5c0*/  HMMA.16816.F32.BF16 R28, R32.reuse, R164, RZ ;  /* 0x000000a4201c723c */ /* 0x040fec00000418ff */
[----:B------:R-:W-:Y:S01]  /*1d5d0*/  HMMA.16816.F32.BF16 R32, R32, R166, RZ ;  /* 0x000000a62020723c */ /* 0x000fe200000418ff */
        /* <DEDUP_REMOVED lines=8> */
[C---:B------:R-:W-:Y:S01]  /*1d660*/  HMMA.16816.F32.BF16 R24, R172.reuse, R186, R24 ;  /* 0x000000baac18723c */ /* 0x040fe20000041818 */
[----:B------:R-:W3:Y:S05]  /*1d670*/  LDSM.16.M88.4 R184, [R220] ;  /* 0x00000000dcb8783b */ /* 0x000eea0000000200 */
        /* <DEDUP_REMOVED lines=10> */
[C---:B------:R-:W-:Y:S06]  /*1d720*/  HMMA.16816.F32.BF16 R20, R192.reuse, R176, R20 ;  /* 0x000000b0c014723c */ /* 0x040fec0000041814 */
[C---:B------:R-:W-:Y:S01]  /*1d730*/  HMMA.16816.F32.BF16 R24, R192.reuse, R178, R24 ;  /* 0x000000b2c018723c */ /* 0x040fe20000041818 */
[----:B------:R-:W3:Y:S05]  /*1d740*/  LDSM.16.M88.4 R176, [R224+0xa000] ;  /* 0x00a00000e0b0783b */ /* 0x000eea0000000200 */
[C---:B------:R-:W-:Y:S06]  /*1d750*/  HMMA.16816.F32.BF16 R28, R192.reuse, R180, R28 ;  /* 0x000000b4c01c723c */ /* 0x040fec000004181c */
[----:B------:R-:W-:Y:S01]  /*1d760*/  HMMA.16816.F32.BF16 R32, R192, R182, R32 ;  /* 0x000000b6c020723c */ /* 0x000fe20000041820 */
[----:B------:R-:W3:Y:S04]  /*1d770*/  LDSM.16.M88.4 R180, [R224+0xa800] ;  /* 0x00a80000e0b4783b */ /* 0x000ee80000000200 */
[----:B------:R-:W3:Y:S01]  /*1d780*/  LDSM.16.M88.4 R192, [R224+0xb000] ;  /* 0x00b00000e0c0783b */ /* 0x000ee20000000200 */
[C---:B------:R-:W-:Y:S06]  /*1d790*/  HMMA.16816.F32.BF16 R4, R184.reuse, R200, R4 ;  /* 0x000000c8b804723c */ /* 0x040fec0000041804 */
[C---:B------:R-:W-:Y:S01]  /*1d7a0*/  HMMA.16816.F32.BF16 R8, R184.reuse, R202, R8 ;  /* 0x000000cab808723c */ /* 0x040fe20000041808 */
[----:B------:R-:W3:Y:S05]  /*1d7b0*/  LDSM.16.M88.4 R200, [R224+0xb800] ;  /* 0x00b80000e0c8783b */ /* 0x000eea0000000200 */
        /* <DEDUP_REMOVED lines=13> */
[C---:B------:R-:W-:Y:S06]  /*1d890*/  HMMA.16816.F32.BF16 R12, R164.reuse, R180, R12 ;  /* 0x000000b4a40c723c */ /* 0x040fec000004180c */
        /* <DEDUP_REMOVED lines=22> */
[C---:B------:R-:W-:Y:S06]  /*1da00*/  HMMA.16816.F32.BF16 R4, R180.reuse, R192, R4 ;  /* 0x000000c0b404723c */ /* 0x040fec0000041804 */
[C---:B------:R-:W-:Y:S01]  /*1da10*/  HMMA.16816.F32.BF16 R8, R180.reuse, R194, R8 ;  /* 0x000000c2b408723c */ /* 0x040fe20000041808 */
[----:B------:R-:W2:Y:S05]  /*1da20*/  LDSM.16.M88.4 R192, [R215+0x3800] ;  /* 0x00380000d7c0783b */ /* 0x000eaa0000000200 */
        /* <DEDUP_REMOVED lines=19> */
[C---:B------:R-:W-:Y:S06]  /*1db60*/  HMMA.16816.F32.BF16 R28, R196.reuse, R192, R28 ;  /* 0x000000c0c41c723c */ /* 0x040fec000004181c */
        /* <DEDUP_REMOVED lines=11> */
[----:B------:R-:W1:Y:S05]  /*1dc20*/  LDSM.16.M88.4 R188, [R219+0xc000] ;  /* 0x00c00000dbbc783b */ /* 0x000e6a0000000200 */
        /* <DEDUP_REMOVED lines=17> */
[C---:B------:R-:W-:Y:S06]  /*1dd40*/  HMMA.16816.F32.BF16 R4, R184.reuse, R188, R4 ;  /* 0x000000bcb804723c */ /* 0x040fec0000041804 */
        /* <DEDUP_REMOVED lines=24> */
[----:B------:R-:W4:Y:S01]  /*1ded0*/  LDSM.16.M88.4 R180, [R204] ;  /* 0x00000000ccb4783b */ /* 0x000f220000000200 */
[C---:B------:R-:W-:Y:S06]  /*1dee0*/  HMMA.16816.F32.BF16 R4, R188.reuse, R196, R4 ;  /* 0x000000c4bc04723c */ /* 0x040fec0000041804 */
[C---:B------:R-:W-:Y:S01]  /*1def0*/  HMMA.16816.F32.BF16 R8, R188.reuse, R198, R8 ;  /* 0x000000c6bc08723c */ /* 0x040fe20000041808 */
[----:B------:R-:W4:Y:S05]  /*1df00*/  LDSM.16.M88.4 R196, [R168] ;  /* 0x00000000a8c4783b */ /* 0x000f2a0000000200 */
        /* <DEDUP_REMOVED lines=21> */
[----:B------:R-:W4:Y:S05]  /*1e060*/  LDSM.16.M88.4 R164, [R215+0x6800] ;  /* 0x00680000d7a4783b */ /* 0x000f2a0000000200 */
        /* <DEDUP_REMOVED lines=10> */
[C---:B------:R-:W-:Y:S06]  /*1e110*/  HMMA.16816.F32.BF16 R12, R188.reuse, R164, R12 ;  /* 0x000000a4bc0c723c */ /* 0x040fec000004180c */
[C---:B------:R-:W-:Y:S06]  /*1e120*/  HMMA.16816.F32.BF16 R16, R188.reuse, R166, R16 ;  /* 0x000000a6bc10723c */ /* 0x040fec0000041810 */
[-C--:B------:R-:W-:Y:S01]  /*1e130*/  FMUL.FTZ R181, R4, R246.reuse ;  /* 0x000000f604b57220 */ /* 0x080fe20000410000 */
[-C--:B------:R-:W-:Y:S01]  /*1e140*/  FMUL.FTZ R194, R5, R246.reuse ;  /* 0x000000f605c27220 */ /* 0x080fe20000410000 */
[-C--:B------:R-:W-:Y:S03]  /*1e150*/  FMUL.FTZ R192, R6, R246.reuse ;  /* 0x000000f606c07220 */ /* 0x080fe60000410000 */
[-C--:B------:R-:W-:Y:S01]  /*1e160*/  FMUL.FTZ R203, R7, R246.reuse ;  /* 0x000000f607cb7220 */ /* 0x080fe20000410000 */
[----:B------:R-:W1:Y:S01]  /*1e170*/  MUFU.TANH R181, R181 ;  /* 0x000000b500b57308 */ /* 0x000e620000002400 */
[-C--:B------:R-:W-:Y:S01]  /*1e180*/  FMUL.FTZ R8, R8, R246.reuse ;  /* 0x000000f608087220 */ /* 0x080fe20000410000 */
[-C--:B------:R-:W-:Y:S01]  /*1e190*/  FMUL.FTZ R9, R9, R246.reuse ;  /* 0x000000f609097220 */ /* 0x080fe20000410000 */
[-C--:B------:R-:W-:Y:S01]  /*1e1a0*/  FMUL.FTZ R10, R10, R246.reuse ;  /* 0x000000f60a0a7220 */ /* 0x080fe20000410000 */
[-C--:B------:R-:W-:Y:S01]  /*1e1b0*/  FMUL.FTZ R11, R11, R246.reuse ;  /* 0x000000f60b0b7220 */ /* 0x080fe20000410000 */
[----:B------:R-:W2:Y:S01]  /*1e1c0*/  LDSM.16.M88.4 R4, [R215+0x7000] ;  /* 0x00700000d704783b */ /* 0x000ea20000000200 */
        /* <DEDUP_REMOVED lines=13> */
[C---:B--2---:R-:W-:Y:S09]  /*1e2a0*/  HMMA.16816.F32.BF16 R20, R188.reuse, R4, R20 ;  /* 0x00000004bc14723c */ /* 0x044ff20000041814 */
[----:B------:R-:W2:Y:S01]  /*1e2b0*/  MUFU.TANH R192, R192 ;  /* 0x000000c000c07308 */ /* 0x000ea20000002400 */
[----:B---3--:R-:W3:Y:S01]  /*1e2c0*/  LDSM.16.M88.4 R8, [R215+0x7800] ;  /* 0x00780000d708783b */ /* 0x008ee20000000200 */
[C---:B------:R-:W-:Y:S01]  /*1e2d0*/  HMMA.16816.F32.BF16 R24, R188.reuse, R6, R24 ;  /* 0x00000006bc18723c */ /* 0x040fe20000041818 */
[----:B------:R-:W-:Y:S07]  /*1e2e0*/  DEPBAR.LE SB0, 0x0 ;  /* 0x000080000000791a */ /* 0x000fee0000000000 */
[----:B------:R-:W1:Y:S01]  /*1e2f0*/  MUFU.TANH R203, R203 ;  /* 0x000000cb00cb7308 */ /* 0x000e620000002400 */
[----:B------:R-:W-:Y:S09]  /*1e300*/  BAR.SYNC.DEFER_BLOCKING 0x0 ;  /* 0x0000000000007b1d */ /* 0x000ff20000010000 */
[----:B------:R1:W1:Y:S01]  /*1e310*/  MUFU.TANH R196, R12 ;  /* 0x0000000c00c47308 */ /* 0x0002620000002400 */
[-C--:B------:R-:W-:Y:S01]  /*1e320*/  FMUL.FTZ R20, R20, R246.reuse ;  /* 0x000000f614147220 */ /* 0x080fe20000410000 */
[-C--:B------:R-:W-:Y:S01]  /*1e330*/  FMUL.FTZ R21, R21, R246.reuse ;  /* 0x000000f615157220 */ /* 0x080fe20000410000 */
[-C--:B------:R-:W-:Y:S07]  /*1e340*/  FMUL.FTZ R22, R22, R246.reuse ;  /* 0x000000f616167220 */ /* 0x080fee0000410000 */
[----:B------:R1:W1:Y:S01]  /*1e350*/  MUFU.TANH R175, R13 ;  /* 0x0000000d00af7308 */ /* 0x0002620000002400 */
[-C--:B------:R-:W-:Y:S01]  /*1e360*/  FMUL.FTZ R23, R23, R246.reuse ;  /* 0x000000f617177220 */ /* 0x080fe20000410000 */
[-C--:B------:R-:W-:Y:S01]  /*1e370*/  FMUL.FTZ R24, R24, R246.reuse ;  /* 0x000000f618187220 */ /* 0x080fe20000410000 */
[-C--:B------:R-:W-:Y:S01]  /*1e380*/  FMUL.FTZ R25, R25, R246.reuse ;  /* 0x000000f619197220 */ /* 0x080fe20000410000 */
[-C--:B------:R-:W-:Y:S01]  /*1e390*/  FMUL.FTZ R26, R26, R246.reuse ;  /* 0x000000f61a1a7220 */ /* 0x080fe20000410000 */
[-C--:B------:R-:W-:Y:S05]  /*1e3a0*/  FMUL.FTZ R27, R27, R246.reuse ;  /* 0x000000f61b1b7220 */ /* 0x080fea0000410000 */
[----:B------:R1:W1:Y:S10]  /*1e3b0*/  MUFU.TANH R173, R14 ;  /* 0x0000000e00ad7308 */ /* 0x0002740000002400 */
[----:B------:R1:W1:Y:S01]  /*1e3c0*/  MUFU.TANH R198, R15 ;  /* 0x0000000f00c67308 */ /* 0x0002620000002400 */
[C---:B---3--:R-:W-:Y:S06]  /*1e3d0*/  HMMA.16816.F32.BF16 R28, R188.reuse, R8, R28 ;  /* 0x00000008bc1c723c */ /* 0x048fec000004181c */
[----:B------:R-:W-:Y:S03]  /*1e3e0*/  HMMA.16816.F32.BF16 R32, R188, R10, R32 ;  /* 0x0000000abc20723c */ /* 0x000fe60000041820 */
[----:B------:R3:W1:Y:S04]  /*1e3f0*/  MUFU.TANH R200, R16 ;  /* 0x0000001000c87308 */ /* 0x0006680000002400 */
[----:B------:R-:W-:Y:S06]  /*1e400*/  IMAD.MOV.U32 R188, RZ, RZ, R36 ;  /* 0x000000ffffbc7224 */ /* 0x000fec00078e0024 */
[----:B------:R3:W1:Y:S01]  /*1e410*/  MUFU.TANH R202, R17 ;  /* 0x0000001100ca7308 */ /* 0x0006620000002400 */
[----:B------:R-:W-:Y:S02]  /*1e420*/  IMAD.MOV.U32 R189, RZ, RZ, R37 ;  /* 0x000000ffffbd7224 */ /* 0x000fe400078e0025 */
[----:B------:R3:W5:Y:S07]  /*1e430*/  LDL.LU.64 R36, [R1] ;  /* 0x0000000001247983 */ /* 0x00076e0000300a00 */
        /* <DEDUP_REMOVED lines=26> */
[----:B--2-4-:R-:W-:Y:S05]  /*1e5e0*/  @!P0 BRA `(.L_x_2286) ;  /* 0x0000000c00648947 */ /* 0x014fea0003800000 */
        /* <DEDUP_REMOVED lines=52> */
[----:B------:R-:W4:Y:S01]  /*1e930*/  LD.E.64 R8, desc[UR4][R2.64+0x38] ;  /* 0x0000380402087980 */ /* 0x000f22000c101b00 */
[----:B------:R-:W-:Y:S01]  /*1e940*/  @!P1 IMAD.MOV R11, RZ, RZ, -R11 ;  /* 0x000000ffff0b9224 */ /* 0x000fe200078e0a0b */
[CC--:B---3--:R-:W-:Y:S04]  /*1e950*/  LEA R18, P1, R7.reuse, R242.reuse, 0x2 ;  /* 0x000000f207127211 */ /* 0x0c8fe800078210ff */
[----:B------:R-:W-:Y:S02]  /*1e960*/  SEL R11, R4, R11, !P2 ;  /* 0x0000000b040b7207 */ /* 0x000fe40005000000 */
[----:B------:R-:W-:Y:S02]  /*1e970*/  LEA.HI.X.SX32 R19, R7, R243, 0x2, P1 ;  /* 0x000000f307137211 */ /* 0x000fe400008f16ff */
[C---:B------:R-:W-:Y:S02]  /*1e980*/  LEA R16, P0, R11.reuse, R242, 0x2 ;  /* 0x000000f20b107211 */ /* 0x040fe400078010ff */
[C---:B------:R-:W-:Y:S01]  /*1e990*/  IADD3 R7, R11.reuse, -R7, RZ ;  /* 0x800000070b077210 */ /* 0x040fe20007ffe0ff */
[----:B------:R-:W3:Y:S01]  /*1e9a0*/  LD.E R4, desc[UR12][R18.64] ;  /* 0x0000000c12047980 */ /* 0x000ee2000c101900 */
[----:B------:R-:W-:Y:S03]  /*1e9b0*/  LEA.HI.X.SX32 R17, R11, R243, 0x2, P0 ;  /* 0x000000f30b117211 */ /* 0x000fe600000f16ff */
[----:B------:R-:W-:Y:S02]  /*1e9c0*/  IMAD R12, R12, R7, -0x40 ;  /* 0xffffffc00c0c7424 */ /* 0x000fe400078e0207 */
[----:B------:R-:W3:Y:S03]  /*1e9d0*/  LD.E R5, desc[UR14][R16.64] ;  /* 0x0000000e10057980 */ /* 0x000ee6000c101900 */
[----:B------:R-:W-:Y:S01]  /*1e9e0*/  SHF.R.S32.HI R7, RZ, 0x1f, R12 ;  /* 0x0000001fff077819 */ /* 0x000fe2000001140c */
[-C--:B----4-:R-:W-:Y:S02]  /*1e9f0*/  IMAD R6, R9, R12.reuse, RZ ;  /* 0x0000000c09067224 */ /* 0x090fe400078e02ff */
[C---:B------:R-:W-:Y:S04]  /*1ea00*/  IMAD.WIDE.U32 R12, R8.reuse, R12, RZ ;  /* 0x0000000c080c7225 */ /* 0x040fe800078e00ff */
[----:B------:R-:W-:Y:S04]  /*1ea10*/  IMAD R6, R8, R7, R6 ;  /* 0x0000000708067224 */ /* 0x000fe800078e0206 */
[----:B------:R-:W-:Y:S02]  /*1ea20*/  IMAD.IADD R13, R13, 0x1, R6 ;  /* 0x000000010d0d7824 */ /* 0x000fe400078e0206 */
[----:B---3--:R-:W-:Y:S04]  /*1ea30*/  IMAD.IADD R5, R4, 0x1, -R5 ;  /* 0x0000000104057824 */ /* 0x008fe800078e0a05 */
[----:B--2---:R-:W-:Y:S01]  /*1ea40*/  IMAD R7, R15, R5, RZ ;  /* 0x000000050f077224 */ /* 0x004fe200078e02ff */
[----:B------:R-:W-:Y:S01]  /*1ea50*/  SHF.R.S32.HI R4, RZ, 0x1f, R5 ;  /* 0x0000001fff047819 */ /* 0x000fe20000011405 */
[----:B------:R-:W-:Y:S04]  /*1ea60*/  IMAD.WIDE.U32 R12, R5, R14, R12 ;  /* 0x0000000e050c7225 */ /* 0x000fe800078e000c */
[----:B------:R-:W-:Y:S04]  /*1ea70*/  IMAD R7, R14, R4, R7 ;  /* 0x000000040e077224 */ /* 0x000fe800078e0207 */
[----:B------:R-:W-:Y:S01]  /*1ea80*/  IMAD.IADD R6, R13, 0x1, R7 ;  /* 0x000000010d067824 */ /* 0x000fe200078e0207 */
[----:B------:R-:W-:Y:S05]  /*1ea90*/  BRA `(.L_x_2289) ;  /* 0x0000000000187947 */ /* 0x000fea0003800000 */
.L_x_2288:
[----:B------:R-:W-:Y:S02]  /*1eaa0*/  R2UR UR4, R170 ;  /* 0x00000000aa0472ca */ /* 0x000fe400000e0000 */
[----:B------:R-:W-:Y:S11]  /*1eab0*/  R2UR UR5, R171 ;  /* 0x00000000ab0572ca */ /* 0x000ff600000e0000 */
[----:B------:R-:W-:Y:S02]  /*1eac0*/  @!UPT UIADD3 URZ, URZ, URZ, URZ ;  /* 0x0000003f3f3ff290 */ /* 0x000fe4000fffe03f */
[----:B-1----:R-:W2:Y:S02]  /*1ead0*/  LD.E R12, desc[UR4][R2.64+0x38] ;  /* 0x00003804020c7980 */ /* 0x002ea4000c101900 */
[----:B--2---:R-:W-:Y:S05]  /*1eae0*/  IMAD.U32 R12, R12, -0x40, RZ ;  /* 0xffffffc00c0c7824 */ /* 0x004fea00078e00ff */
[----:B------:R-:W-:Y:S02]  /*1eaf0*/  SHF.R.S32.HI R6, RZ, 0x1f, R12 ;  /* 0x0000001fff067819 */ /* 0x000fe4000001140c */
.L_x_2289:
[----:B------:R-:W-:Y:S05]  /*1eb00*/  BSYNC B0 ;  /* 0x0000000000007941 */ /* 0x000fea0003800000 */
.L_x_2287:
[----:B------:R-:W-:Y:S02]  /*1eb10*/  @P6 R2UR UR4, R170 ;  /* 0x00000000aa0462ca */ /* 0x000fe400000e0000 */
[C---:B------:R-:W-:Y:S02]  /*1eb20*/  @P6 R2UR UR5, R171.reuse ;  /* 0x00000000ab0562ca */ /* 0x040fe400000e0000 */
[----:B---3--:R-:W-:Y:S02]  /*1eb30*/  LEA R16, P1, R12, R236, 0x1 ;  /* 0x000000ec0c107211 */ /* 0x008fe400078208ff */
        /* <DEDUP_REMOVED lines=132> */
.L_x_2286:
[----:B------:R-:W-:Y:S05]  /*1f380*/  BSYNC B1 ;  /* 0x0000000000017941 */ /* 0x000fea0003800000 */
.L_x_2285:
[----:B------:R-:W-:Y:S01]  /*1f390*/  R2UR UR4, R170 ;  /* 0x00000000aa0472ca */ /* 0x000fe200000e0000 */
[----:B-12---:R-:W-:Y:S01]  /*1f3a0*/  LDSM.16.MT88.4 R12, [R229+0x10000] ;  /* 0x01000000e50c783b */ /* 0x006fe20000004200 */
[----:B------:R-:W-:Y:S02]  /*1f3b0*/  R2UR UR5, R171 ;  /* 0x00000000ab0572ca */ /* 0x000fe400000e0000 */
[----:B------:R-:W-:Y:S02]  /*1f3c0*/  FMNMX.FTZ R5, R181, R169, !PT ;  /* 0x000000a9b5057209 */ /* 0x000fe40007810000 */
[----:B------:R-:W-:Y:S02]  /*1f3d0*/  FMNMX.FTZ R4, R192, R0, !PT ;  /* 0x00000000c0047209 */ /* 0x000fe40007810000 */
[----:B------:R-:W-:Y:S01]  /*1f3e0*/  FMNMX.FTZ R6, R194, R5, !PT ;  /* 0x00000005c2067209 */ /* 0x000fe20007810000 */
[----:B---3--:R-:W-:Y:S01]  /*1f3f0*/  LDSM.16.MT88.4 R20, [R228+0x10000] ;  /* 0x01000000e414783b */ /* 0x008fe20000004200 */
        /* <DEDUP_REMOVED lines=11> */
[----:B------:R-:W-:Y:S04]  /*1f4b0*/  FMNMX.FTZ R5, R200, R5, !PT ;  /* 0x00000005c8057209 */ /* 0x000fe80007810000 */
[----:B------:R-:W-:Y:S04]  /*1f4c0*/  FMNMX.FTZ R5, R202, R5, !PT ;  /* 0x00000005ca057209 */ /* 0x000fe80007810000 */
        /* <DEDUP_REMOVED lines=78> */
[C---:B-----5:R-:W-:Y:S01]  /*1f9b0*/  FMUL.FTZ R36, R2.reuse, R36 ;  /* 0x0000002402247220 */ /* 0x060fe20000410000 */
        /* <DEDUP_REMOVED lines=17> */
[----:B------:R-:W1:Y:S03]  /*1fad0*/  LDSM.16.MT88.4 R132, [R227+0x12000] ;  /* 0x01200000e384783b */ /* 0x000e660000004200 */
        /* <DEDUP_REMOVED lines=45> */
[----:B------:R-:W-:Y:S01]  /*1fdb0*/  ISETP.GT.AND P0, PT, R247, R234, PT ;  /* 0x000000eaf700720c */ /* 0x000fe20003f04270 */
        /* <DEDUP_REMOVED lines=54> */
[C---:B------:R-:W-:Y:S05]  /*20120*/  HMMA.16816.F32.BF16 R52, R160.reuse, R132, R52 ;  /* 0x00000084a034723c */ /* 0x040fea0000041834 */
        /* <DEDUP_REMOVED lines=32> */
[----:B------:R-:W4:Y:S02]  /*20330*/  LDSM.16.MT88.4 R132, [R229+0x16000] ;  /* 0x01600000e584783b */ /* 0x000f240000004200 */
        /* <DEDUP_REMOVED lines=18> */
[-C--:B------:R-:W-:Y:S01]  /*20460*/  FFMA.FTZ R252, R252, R166.reuse, -R187 ;  /* 0x000000a6fcfc7223 */ /* 0x080fe200000108bb */
[C---:B------:R-:W-:Y:S01]  /*20470*/  HMMA.16816.F32.BF16 R96, R160.reuse, R142, R96 ;  /* 0x0000008ea060723c */ /* 0x040fe20000041860 */
[----:B------:R-:W1:Y:S04]  /*20480*/  LDSM.16.MT88.4 R140, [R227+0x16000] ;  /* 0x01600000e38c783b */ /* 0x000e680000004200 */
[-CC-:B------:R-:W-:Y:S01]  /*20490*/  FFMA.FTZ R250, R250, R166.reuse, -R181.reuse ;  /* 0x000000a6fafa7223 */ /* 0x180fe200000108b5 */
[-CC-:B------:R-:W-:Y:S01]  /*204a0*/  FFMA.FTZ R248, R248, R166.reuse, -R181.reuse ;  /* 0x000000a6f8f87223 */ /* 0x180fe200000108b5 */
[-C--:B------:R-:W-:Y:S01]  /*204b0*/  FFMA.FTZ R182, R182, R166.reuse, -R181 ;  /* 0x000000a6b6b67223 */ /* 0x080fe200000108b5 */
[-CC-:B------:R-:W-:Y:S01]  /*204c0*/  FFMA.FTZ R186, R186, R166.reuse, -R187.reuse ;  /* 0x000000a6baba7223 */ /* 0x180fe200000108bb */
[----:B------:R-:W-:Y:S01]  /*204d0*/  MUFU.EX2 R252, R252 ;  /* 0x000000fc00fc7308 */ /* 0x000fe20000000800 */
[C---:B----4-:R-:W-:Y:S03]  /*204e0*/  HMMA.16816.F32.BF16 R100, R160.reuse, R132, R100 ;  /* 0x00000084a064723c */ /* 0x050fe60000041864 */
[-C--:B------:R-:W-:Y:S01]  /*204f0*/  FFMA.FTZ R184, R184, R166.reuse, -R187 ;  /* 0x000000a6b8b87223 */ /* 0x080fe200000108bb */
[-CC-:B------:R-:W-:Y:S01]  /*20500*/  FFMA.FTZ R180, R180, R166.reuse, -R181.reuse ;  /* 0x000000a6b4b47223 */ /* 0x180fe200000108b5 */
[-CC-:B------:R-:W-:Y:S01]  /*20510*/  FFMA.FTZ R167, R167, R166.reuse, -R181.reuse ;  /* 0x000000a6a7a77223 */ /* 0x180fe200000108b5 */
[C---:B------:R-:W-:Y:S01]  /*20520*/  HMMA.16816.F32.BF16 R104, R160.reuse, R134, R104 ;  /* 0x00000086a068723c */ /* 0x040fe20000041868 */
[----:B------:R-:W4:Y:S02]  /*20530*/  LDSM.16.MT88.4 R132, [R226+0x16000] ;  /* 0x01600000e284783b */ /* 0x000f240000004200 */
[----:B------:R-:W-:Y:S02]  /*20540*/  MUFU.EX2 R238, R182 ;  /* 0x000000b600ee7308 */ /* 0x000fe40000000800 */
[----:B------:R-:W-:Y:S01]  /*20550*/  FFMA.FTZ R181, R165, R166, -R181 ;  /* 0x000000a6a5b57223 */ /* 0x000fe200000108b5 */
[C---:B--2---:R-:W-:Y:S07]  /*20560*/  HMMA.16816.F32.BF16 R108, R160.reuse, R136, R108 ;  /* 0x00000088a06c723c */ /* 0x044fee000004186c */
[----:B------:R-:W-:Y:S01]  /*20570*/  MUFU.EX2 R182, R180 ;  /* 0x000000b400b67308 */ /* 0x000fe20000000800 */
[----:B------:R-:W-:Y:S01]  /*20580*/  FFMA.FTZ R195, R0, R249, R195 ;  /* 0x000000f900c37223 */ /* 0x000fe200000100c3 */
[C---:B------:R-:W-:Y:S03]  /*20590*/  HMMA.16816.F32.BF16 R112, R160.reuse, R138, R112 ;  /* 0x0000008aa070723c */ /* 0x040fe60000041870 */
[----:B------:R-:W-:Y:S05]  /*205a0*/  F2FP.BF16.F32.PACK_AB R136, R196, R199 ;  /* 0x000000c7c488723e */ /* 0x000fea00000010ff */
        /* <DEDUP_REMOVED lines=16> */
[C---:B----4-:R-:W-:Y:S04]  /*206b0*/  HMMA.16816.F32.BF16 R124, R160.reuse, R132, R124 ;  /* 0x00000084a07c723c */ /* 0x050fe8000004187c */
        /* <DEDUP_REMOVED lines=8> */
[----:B------:R-:W-:Y:S07]  /*20740*/  LDSM.16.MT88.4 R160, [R229+0x14800] ;  /* 0x01480000e5a0783b */ /* 0x000fee0000004200 */
[----:B------:R-:W-:Y:S01]  /*20750*/  MUFU.EX2 R167, R167 ;  /* 0x000000a700a77308 */ /* 0x000fe20000000800 */
[C---:B------:R-:W-:Y:S01]  /*20760*/  HMMA.16816.F32.BF16 R8, R136.reuse, R146, R8 ;  /* 0x000000928808723c */ /* 0x040fe20000041808 */
[----:B------:R-:W3:Y:S05]  /*20770*/  LDSM.16.MT88.4 R144, [R228+0x12800] ;  /* 0x01280000e490783b */ /* 0x000eea0000004200 */
        /* <DEDUP_REMOVED lines=8> */
[----:B------:R-:W4:Y:S04]  /*20800*/  LDSM.16.MT88.4 R152, [R227+0x14800] ;  /* 0x01480000e398783b */ /* 0x000f280000004200 */
[----:B------:R-:W-:Y:S01]  /*20810*/  FADD.FTZ R203, R203, R200 ;  /* 0x000000c8cbcb7221 */ /* 0x000fe20000010000 */
[C---:B-1----:R-:W-:Y:S06]  /*20820*/  HMMA.16816.F32.BF16 R28, R136.reuse, R140, R28 ;  /* 0x0000008c881c723c */ /* 0x042fec000004181c */
[C---:B------:R-:W-:Y:S01]  /*20830*/  HMMA.16816.F32.BF16 R32, R136.reuse, R142, R32 ;  /* 0x0000008e8820723c */ /* 0x040fe20000041820 */
[----:B------:R-:W-:Y:S05]  /*20840*/  LDSM.16.MT88.4 R140, [R229+0x16800] ;  /* 0x01680000e58c783b */ /* 0x000fea0000004200 */
        /* <DEDUP_REMOVED lines=19> */
[----:B------:R-:W-:Y:S01]  /*20980*/  MUFU.EX2 R184, R177 ;  /* 0x000000b100b87308 */ /* 0x000fe20000000800 */
[C---:B------:R-:W-:Y:S01]  /*20990*/  HMMA.16816.F32.BF16 R80, R136.reuse, R174, R80 ;  /* 0x000000ae8850723c */ /* 0x040fe20000041850 */
[----:B------:R-:W-:Y:S05]  /*209a0*/  LDSM.16.MT88.4 R172, [R226+0x11000] ;  /* 0x01100000e2ac783b */ /* 0x000fea0000004200 */
[C---:B------:R-:W-:Y:S03]  /*209b0*/  HMMA.16816.F32.BF16 R84, R136.reuse, R152, R84 ;  /* 0x000000988854723c */ /* 0x040fe60000041854 */
[----:B------:R-:W-:Y:S01]  /*209c0*/  MUFU.EX2 R166, R181 ;  /* 0x000000b500a67308 */ /* 0x000fe20000000800 */
[----:B----4-:R-:W-:Y:S01]  /*209d0*/  LDSM.16.MT88.4 R156, [R229+0x11000] ;  /* 0x01100000e59c783b */ /* 0x010fe20000004200 */
[----:B-1----:R-:W-:Y:S01]  /*209e0*/  FADD.FTZ R203, R170, R203 ;  /* 0x000000cbaacb7221 */ /* 0x002fe20000010000 */
[C---:B------:R-:W-:Y:S06]  /*209f0*/  HMMA.16816.F32.BF16 R88, R136.reuse, R154, R88 ;  /* 0x0000009a8858723c */ /* 0x040fec0000041858 */
[----:B------:R-:W1:Y:S01]  /*20a00*/  LDSM.16.MT88.4 R152, [R226+0x16800] ;  /* 0x01680000e298783b */ /* 0x000e620000004200 */
[C---:B------:R-:W-:Y:S06]  /*20a10*/  HMMA.16816.F32.BF16 R92, R136.reuse, R132, R92 ;  /* 0x00000084885c723c */ /* 0x040fec000004185c */
[C---:B------:R-:W-:Y:S05]  /*20a20*/  HMMA.16816.F32.BF16 R96, R136.reuse, R134, R96 ;  /* 0x000000868860723c */ /* 0x040fea0000041860 */
[----:B------:R-:W-:Y:S01]  /*20a30*/  F2FP.BF16.F32.PACK_AB R132, R252, R170 ;  /* 0x000000aafc84723e */ /* 0x000fe200000010ff */
[C---:B------:R-:W-:Y:S05]  /*20a40*/  HMMA.16816.F32.BF16 R100, R136.reuse, R140, R100 ;  /* 0x0000008c8864723c */ /* 0x040fea0000041864 */
[----:B------:R-:W-:Y:S01]  /*20a50*/  F2FP.BF16.F32.PACK_AB R135, R182, R238 ;  /* 0x000000eeb687723e */ /* 0x000fe200000010ff */
[C---:B------:R-:W-:Y:S01]  /*20a60*/  HMMA.16816.F32.BF16 R104, R136.reuse, R142, R104 ;  /* 0x0000008e8868723c */ /* 0x040fe20000041868 */
[----:B------:R-:W4:Y:S04]  /*20a70*/  LDSM.16.MT88.4 R140, [R227+0x11000] ;  /* 0x01100000e38c783b */ /* 0x000f280000004200 */
[----:B------:R-:W-:Y:S01]  /*20a80*/  F2FP.BF16.F32.PACK_AB R133, R248, R250 ;  /* 0x000000faf885723e */ /* 0x000fe200000010ff */
[C---:B--2---:R-:W-:Y:S05]  /*20a90*/  HMMA.16816.F32.BF16 R108, R136.reuse, R144, R108 ;  /* 0x00000090886c723c */ /* 0x044fea000004186c */
[----:B------:R-:W-:Y:S01]  /*20aa0*/  F2FP.BF16.F32.PACK_AB R134, R237, R171 ;  /* 0x000000abed86723e */ /* 0x000fe200000010ff */
[C---:B------:R-:W-:Y:S01]  /*20ab0*/  HMMA.16816.F32.BF16 R112, R136.reuse, R146, R112 ;  /* 0x000000928870723c */ /* 0x040fe20000041870 */
[----:B------:R-:W2:Y:S04]  /*20ac0*/  LDSM.16.MT88.4 R144, [R229+0x13000] ;  /* 0x01300000e590783b */ /* 0x000ea80000004200 */
        /* <DEDUP_REMOVED lines=20> */
[----:B------:R-:W4:Y:S05]  /*20c10*/  LDSM.16.MT88.4 R172, [R226+0x15000] ;  /* 0x01500000e2ac783b */ /* 0x000f2a0000004200 */
[C---:B--2---:R-:W-:Y:S06]  /*20c20*/  HMMA.16816.F32.BF16 R36, R132.reuse, R144, R36 ;  /* 0x000000908424723c */ /* 0x044fec0000041824 */
        /* <DEDUP_REMOVED lines=10> */
[----:B------:R-:W2:Y:S04]  /*20cd0*/  MUFU.EX2 R155, R187 ;  /* 0x000000bb009b7308 */ /* 0x000ea80000000800 */
[----:B------:R-:W-:Y:S01]  /*20ce0*/  MOV R153, R238 ;  /* 0x000000ee00997202 */ /* 0x000fe20000000f00 */
[C---:B----4-:R-:W-:Y:S05]  /*20cf0*/  HMMA.16816.F32.BF16 R68, R132.reuse, R140, R68 ;  /* 0x0000008c8444723c */ /* 0x050fea0000041844 */
[----:B------:R-:W-:Y:S01]  /*20d00*/  MUFU.EX2 R238, R183 ;  /* 0x000000b700ee7308 */ /* 0x000fe20000000800 */
[----:B------:R-:W-:Y:S01]  /*20d10*/  MOV R152, R237 ;  /* 0x000000ed00987202 */ /* 0x000fe20000000f00 */
[C---:B------:R-:W-:Y:S01]  /*20d20*/  HMMA.16816.F32.BF16 R72, R132.reuse, R142, R72 ;  /* 0x0000008e8448723c */ /* 0x040fe20000041848 */
[----:B------:R-:W3:Y:S07]  /*20d30*/  LDSM.16.MT88.4 R140, [R228+0x17000] ;  /* 0x01700000e48c783b */ /* 0x000eee0000004200 */
[----:B------:R4:W1:Y:S01]  /*20d40*/  MUFU.EX2 R237, R178 ;  /* 0x000000b200ed7308 */ /* 0x0008620000000800 */
[C---:B------:R-:W-:Y:S03]  /*20d50*/  HMMA.16816.F32.BF16 R76, R132.reuse, R156, R76 ;  /* 0x0000009c844c723c */ /* 0x040fe6000004184c */
[----:B--2---:R-:W-:Y:S03]  /*20d60*/  MOV R165, R155 ;  /* 0x0000009b00a57202 */ /* 0x004fe60000000f00 */
[C---:B------:R-:W-:Y:S01]  /*20d70*/  HMMA.16816.F32.BF16 R80, R132.reuse, R158, R80 ;  /* 0x0000009e8450723c */ /* 0x040fe20000041850 */
[----:B------:R-:W2:Y:S05]  /*20d80*/  LDSM.16.MT88.4 R156, [R229+0x11800] ;  /* 0x01180000e59c783b */ /* 0x000eaa0000004200 */
[C---:B------:R-:W-:Y:S03]  /*20d90*/  HMMA.16816.F32.BF16 R84, R132.reuse, R160, R84 ;  /* 0x000000a08454723c */ /* 0x040fe60000041854 */
[----:B----4-:R-:W-:Y:S03]  /*20da0*/  LDSM.16.MT88.4 R176, [R226+0x11800] ;  /* 0x01180000e2b0783b */ /* 0x010fe60000004200 */
[C---:B------:R-:W-:Y:S06]  /*20db0*/  HMMA.16816.F32.BF16 R88, R132.reuse, R162, R88 ;  /* 0x000000a28458723c */ /* 0x040fec0000041858 */
[C---:B------:R-:W-:Y:S06]  /*20dc0*/  HMMA.16816.F32.BF16 R92, R132.reuse, R172, R92 ;  /* 0x000000ac845c723c */ /* 0x040fec000004185c */
[C---:B------:R-:W-:Y:S05]  /*20dd0*/  HMMA.16816.F32.BF16 R96, R132.reuse, R174, R96 ;  /* 0x000000ae8460723c */ /* 0x040fea0000041860 */
[----:B-1----:R-:W-:Y:S01]  /*20de0*/  F2FP.BF16.F32.PACK_AB R173, R186, R237 ;  /* 0x000000edbaad723e */ /* 0x002fe200000010ff */
[C---:B------:R-:W-:Y:S05]  /*20df0*/  HMMA.16816.F32.BF16 R100, R132.reuse, R136, R100 ;  /* 0x000000888464723c */ /* 0x040fea0000041864 */
[----:B------:R-:W-:Y:S01]  /*20e00*/  F2FP.BF16.F32.PACK_AB R174, R165, R184 ;  /* 0x000000b8a5ae723e */ /* 0x000fe200000010ff */
[C---:B------:R-:W-:Y:S01]  /*20e10*/  HMMA.16816.F32.BF16 R104, R132.reuse, R138, R104 ;  /* 0x0000008a8468723c */ /* 0x040fe20000041868 */
[----:B------:R-:W1:Y:S04]  /*20e20*/  LDSM.16.MT88.4 R136, [R228+0x11800] ;  /* 0x01180000e488783b */ /* 0x000e680000004200 */
[----:B------:R-:W-:Y:S01]  /*20e30*/  F2FP.BF16.F32.PACK_AB R175, R166, R167 ;  /* 0x000000a7a6af723e */ /* 0x000fe200000010ff */
[C---:B---3--:R-:W-:Y:S06]  /*20e40*/  HMMA.16816.F32.BF16 R108, R132.reuse, R140, R108 ;  /* 0x0000008c846c723c */ /* 0x048fec000004186c */
[C---:B------:R-:W-:Y:S01]  /*20e50*/  HMMA.16816.F32.BF16 R112, R132.reuse, R142, R112 ;  /* 0x0000008e8470723c */ /* 0x040fe20000041870 */
[----:B------:R-:W3:Y:S05]  /*20e60*/  LDSM.16.MT88.4 R140, [R227+0x11800] ;  /* 0x01180000e38c783b */ /* 0x000eea0000004200 */
[C---:B------:R-:W-:Y:S06]  /*20e70*/  HMMA.16816.F32.BF16 R116, R132.reuse, R144, R116 ;  /* 0x000000908474723c */ /* 0x040fec0000041874 */
[C---:B------:R-:W-:Y:S05]  /*20e80*/  HMMA.16816.F32.BF16 R120, R132.reuse, R146, R120 ;  /* 0x000000928478723c */ /* 0x040fea0000041878 */
[----:B------:R-:W-:Y:S01]  /*20e90*/  MOV R144, R180 ;  /* 0x000000b400907202 */ /* 0x000fe20000000f00 */
[C---:B------:R-:W-:Y:S05]  /*20ea0*/  HMMA.16816.F32.BF16 R124, R132.reuse, R148, R124 ;  /* 0x00000094847c723c */ /* 0x040fea000004187c */
[----:B------:R-:W-:Y:S01]  /*20eb0*/  F2FP.BF16.F32.PACK_AB R172, R238, R144 ;  /* 0x00000090eeac723e */ /* 0x000fe200000010ff */
[----:B------:R-:W-:Y:S05]  /*20ec0*/  HMMA.16816.F32.BF16 R128, R132, R150, R128 ;  /* 0x000000968480723c */ /* 0x000fea0000041880 */
[----:B------:R-:W-:Y:S01]  /*20ed0*/  MOV R145, R182 ;  /* 0x000000b600917202 */ /* 0x000fe20000000f00 */
[C---:B--2---:R-:W-:Y:S01]  /*20ee0*/  HMMA.16816.F32.BF16 R160, R172.reuse, R156, R4 ;  /* 0x0000009caca0723c */ /* 0x044fe20000041804 */
[----:B------:R-:W2:Y:S04]  /*20ef0*/  LDSM.16.MT88.4 R180, [R229+0x13800] ;  /* 0x01380000e5b4783b */ /* 0x000ea80000004200 */
        /* <DEDUP_REMOVED lines=12> */
[C---:B---3--:R-:W-:Y:S03]  /*20fc0*/  HMMA.16816.F32.BF16 R144, R172.reuse, R140, R20 ;  /* 0x0000008cac90723c */ /* 0x048fe60000041814 */
[----:B------:R-:W3:Y:S03]  /*20fd0*/  LDSM.16.MT88.4 R12, [R229+0x15800] ;  /* 0x01580000e50c783b */ /* 0x000ee60000004200 */
[C---:B------:R-:W-:Y:S05]  /*20fe0*/  HMMA.16816.F32.BF16 R140, R172.reuse, R142, R24 ;  /* 0x0000008eac8c723c */ /* 0x040fea0000041818 */
[----:B------:R-:W4:Y:S02]  /*20ff0*/  LDSM.16.MT88.4 R16, [R228+0x15800] ;  /* 0x01580000e410783b */ /* 0x000f240000004200 */
[----:B------:R-:W-:Y:S04]  /*21000*/  MOV R26, R136 ;  /* 0x00000088001a7202 */ /* 0x000fe80000000f00 */
[----:B------:R-:W-:Y:S02]  /*21010*/  MOV R27, R137 ;  /* 0x00000089001b7202 */ /* 0x000fe40000000f00 */
[C---:B------:R-:W-:Y:S01]  /*21020*/  HMMA.16816.F32.BF16 R136, R172.reuse, R176, R28 ;  /* 0x000000b0ac88723c */ /* 0x040fe2000004181c */
[----:B------:R-:W4:Y:S06]  /*21030*/  LDSM.16.MT88.4 R20, [R227+0x15800] ;  /* 0x01580000e314783b */ /* 0x000f2c0000004200 */
[----:B------:R-:W-:Y:S04]  /*21040*/  MOV R30, R132 ;  /* 0x00000084001e7202 */ /* 0x000fe80000000f00 */
[----:B------:R-:W-:Y:S02]  /*21050*/  MOV R31, R133 ;  /* 0x00000085001f7202 */ /* 0x000fe40000000f00 */
[----:B------:R-:W-:Y:S02]  /*21060*/  MOV R177, R134 ;  /* 0x0000008600b17202 */ /* 0x000fe40000000f00 */
[----:B------:R-:W-:Y:S02]  /*21070*/  MOV R176, R135 ;  /* 0x0000008700b07202 */ /* 0x000fe40000000f00 */
[C---:B------:R-:W-:Y:S03]  /*21080*/  HMMA.16816.F32.BF16 R132, R172.reuse, R178, R32 ;  /* 0x000000b2ac84723c */ /* 0x040fe60000041820 */
[----:B------:R-:W-:Y:S02]  /*21090*/  MOV R28, R26 ;  /* 0x0000001a001c7202 */ /* 0x000fe40000000f00 */
[----:B------:R-:W-:Y:S01]  /*210a0*/  MOV R29, R27 ;  /* 0x0000001b001d7202 */ /* 0x000fe20000000f00 */
[C---:B--2---:R-:W-:Y:S01]  /*210b0*/  HMMA.16816.F32.BF16 R36, R172.reuse, R180, R36 ;  /* 0x000000b4ac24723c */ /* 0x044fe20000041824 */
[----:B------:R-:W2:Y:S04]  /*210c0*/  LDSM.16.MT88.4 R24, [R226+0x15800] ;  /* 0x01580000e218783b */ /* 0x000ea80000004200 */
        /* <DEDUP_REMOVED lines=14> */
[----:B------:R-:W1:Y:S05]  /*211b0*/  S2R R237, SR_CTAID.X ;  /* 0x0000000000ed7919 */ /* 0x000e6a0000002500 */
[C---:B------:R-:W-:Y:S01]  /*211c0*/  HMMA.16816.F32.BF16 R64, R172.reuse, R10, R64 ;  /* 0x0000000aac40723c */ /* 0x040fe20000041840 */
[----:B------:R-:W1:Y:S04]  /*211d0*/  LDSM.16.MT88.4 R8, [R227+0x17800] ;  /* 0x01780000e308783b */ /* 0x000e680000004200 */
[----:B------:R-:W-:Y:S01]  /*211e0*/  MOV R35, R238 ;  /* 0x000000ee00237202 */ /* 0x000fe20000000f00 */
[C---:B---3--:R-:W-:Y:S01]  /*211f0*/  HMMA.16816.F32.BF16 R68, R172.reuse, R12, R68 ;  /* 0x0000000cac44723c */ /* 0x048fe20000041844 */
[----:B------:R-:W-:Y:S04]  /*21200*/  MOV R238, 0x1f0 ;  /* 0x000001f000ee7802 */ /* 0x000fe80000000f00 */
[----:B------:R-:W-:Y:S01]  /*21210*/  FADD.FTZ R2, R33, R2 ;  /* 0x0000000221027221 */ /* 0x000fe20000010000 */
[C---:B------:R-:W-:Y:S01]  /*21220*/  HMMA.16816.F32.BF16 R72, R172.reuse, R14, R72 ;  /* 0x0000000eac48723c */ /* 0x040fe20000041848 */
[----:B------:R-:W3:Y:S04]  /*21230*/  LDSM.16.MT88.4 R12, [R226+0x17800] ;  /* 0x01780000e20c783b */ /* 0x000ee80000004200 */
[----:B------:R-:W-:Y:S01]  /*21240*/  FADD.FTZ R2, R35, R2 ;  /* 0x0000000223027221 */ /* 0x000fe20000010000 */
[C---:B----4-:R-:W-:Y:S05]  /*21250*/  HMMA.16816.F32.BF16 R76, R172.reuse, R16, R76 ;  /* 0x00000010ac4c723c */ /* 0x050fea000004184c */
[----:B------:R-:W-:Y:S01]  /*21260*/  FADD.FTZ R2, R177, R2 ;  /* 0x00000002b1027221 */ /* 0x000fe20000010000 */
[C---:B------:R-:W-:Y:S05]  /*21270*/  HMMA.16816.F32.BF16 R80, R172.reuse, R18, R80 ;  /* 0x00000012ac50723c */ /* 0x040fea0000041850 */
[----:B------:R-:W-:Y:S01]  /*21280*/  FADD.FTZ R251, R165, R2 ;  /* 0x00000002a5fb7221 */ /* 0x000fe20000010000 */
[C---:B------:R-:W-:Y:S06]  /*21290*/  HMMA.16816.F32.BF16 R84, R172.reuse, R20, R84 ;  /* 0x00000014ac54723c */ /* 0x040fec0000041854 */
[C---:B------:R-:W-:Y:S06]  /*212a0*/  HMMA.16816.F32.BF16 R88, R172.reuse, R22, R88 ;  /* 0x00000016ac58723c */ /* 0x040fec0000041858 */
[C---:B--2---:R-:W-:Y:S06]  /*212b0*/  HMMA.16816.F32.BF16 R92, R172.reuse, R24, R92 ;  /* 0x00000018ac5c723c */ /* 0x044fec000004185c */
[C---:B------:R-:W-:Y:S06]  /*212c0*/  HMMA.16816.F32.BF16 R96, R172.reuse, R26, R96 ;  /* 0x0000001aac60723c */ /* 0x040fec0000041860 */
[C---:B-1----:R-:W-:Y:S06]  /*212d0*/  HMMA.16816.F32.BF16 R100, R172.reuse, R28, R100 ;  /* 0x0000001cac64723c */ /* 0x042fec0000041864 */
[C---:B------:R-:W-:Y:S06]  /*212e0*/  HMMA.16816.F32.BF16 R104, R172.reuse, R30, R104 ;  /* 0x0000001eac68723c */ /* 0x040fec0000041868 */
[C---:B------:R-:W-:Y:S06]  /*212f0*/  HMMA.16816.F32.BF16 R108, R172.reuse, R4, R108 ;  /* 0x00000004ac6c723c */ /* 0x040fec000004186c */
[C---:B------:R-:W-:Y:S05]  /*21300*/  HMMA.16816.F32.BF16 R112, R172.reuse, R6, R112 ;  /* 0x00000006ac70723c */ /* 0x040fea0000041870 */
[----:B------:R-:W-:Y:S01]  /*21310*/  FADD.FTZ R5, R202, R201 ;  /* 0x000000c9ca057221 */ /* 0x000fe20000010000 */
[C---:B------:R-:W-:Y:S05]  /*21320*/  HMMA.16816.F32.BF16 R116, R172.reuse, R8, R116 ;  /* 0x00000008ac74723c */ /* 0x040fea0000041874 */
[----:B------:R-:W-:Y:S01]  /*21330*/  FADD.FTZ R5, R246, R5 ;  /* 0x00000005f6057221 */ /* 0x000fe20000010000 */
[C---:B------:R-:W-:Y:S05]  /*21340*/  HMMA.16816.F32.BF16 R120, R172.reuse, R10, R120 ;  /* 0x0000000aac78723c */ /* 0x040fea0000041878 */
[----:B------:R-:W-:Y:S01]  /*21350*/  FADD.FTZ R5, R250, R5 ;  /* 0x00000005fa057221 */ /* 0x000fe20000010000 */
[C---:B---3--:R-:W-:Y:S05]  /*21360*/  HMMA.16816.F32.BF16 R124, R172.reuse, R12, R124 ;  /* 0x0000000cac7c723c */ /* 0x048fea000004187c */
[----:B------:R-:W-:Y:S01]  /*21370*/  FADD.FTZ R0, R248, R5 ;  /* 0x00000005f8007221 */ /* 0x000fe20000010000 */
[----:B------:R-:W-:Y:S05]  /*21380*/  HMMA.16816.F32.BF16 R128, R172, R14, R128 ;  /* 0x0000000eac80723c */ /* 0x000fea0000041880 */
[----:B------:R-:W-:Y:S06]  /*21390*/  FADD.FTZ R0, R178, R0 ;  /* 0x00000000b2007221 */ /* 0x000fec0000010000 */
[----:B------:R-:W-:Y:S04]  /*213a0*/  FADD.FTZ R0, R32, R0 ;  /* 0x0000000020007221 */ /* 0x000fe80000010000 */
[----:B------:R-:W-:Y:S04]  /*213b0*/  FADD.FTZ R0, R34, R0 ;  /* 0x0000000022007221 */ /* 0x000fe80000010000 */
[----:B------:R-:W-:Y:S04]  /*213c0*/  FADD.FTZ R0, R176, R0 ;  /* 0x00000000b0007221 */ /* 0x000fe80000010000 */
[----:B------:R-:W-:Y:S01]  /*213d0*/  FADD.FTZ R167, R167, R0 ;  /* 0x00000000a7a77221 */ /* 0x000fe20000010000 */
[----:B------:R-:W-:Y:S03]  /*213e0*/  IADD3 R0, R247, -0x1, RZ ;  /* 0xfffffffff7007810 */ /* 0x000fe60007ffe0ff */
[----:B------:R-:W-:Y:S01]  /*213f0*/  FADD.FTZ R249, R166, R167 ;  /* 0x000000a7a6f97221 */ /* 0x000fe20000010000 */
[----:B------:R-:W-:Y:S02]  /*21400*/  MOV R247, R0 ;  /* 0x0000000000f77202 */ /* 0x000fe40000000f00 */
[----:B------:R-:W-:Y:S01]  /*21410*/  MOV R0, R3 ;  /* 0x0000000300007202 */ /* 0x000fe20000000f00 */
[----:B------:R-:W-:Y:S06]  /*21420*/  @P0 BRA `(.L_x_2290) ;  /* 0xffffffb000680947 */ /* 0x000fec000383ffff */
.L_x_2281:
        /* <DEDUP_REMOVED lines=18> */
.L_x_2312:
        /* <DEDUP_REMOVED lines=237> */
[----:B------:R4:W-:Y:S04]  /*22420*/  STS.64 [R21+0xc800], R126 ;  /* 0x00c8007e15007388 */ /* 0x0009e80000000a00 */
[----:B------:R-:W-:Y:S04]  /*22430*/  STS.64 [R19+0xc000], R128 ;  /* 0x00c0008013007388 */ /* 0x000fe80000000a00 */
[----:B------:R4:W-:Y:S04]  /*22440*/  STS.64 [R19+0xc800], R130 ;  /* 0x00c8008213007388 */ /* 0x0009e80000000a00 */
[----:B-1----:R-:W4:Y:S04]  /*22450*/  LD.E.64 R16, desc[UR12][R6.64+0xb0] ;  /* 0x0000b00c06107980 */ /* 0x002f28000c101b00 */
[----:B--2---:R-:W2:Y:S01]  /*22460*/  LD.E R18, desc[UR10][R6.64+0x60] ;  /* 0x0000600a06127980 */ /* 0x004ea2000c101900 */
[----:B------:R-:W1:Y:S08]  /*22470*/  @P3 MUFU.LG2 R8, R8 ;  /* 0x0000000800083308 */ /* 0x000e700000000c00 */
[----:B------:R-:W4:Y:S01]  /*22480*/  @P4 MUFU.LG2 R9, R9 ;  /* 0x0000000900094308 */ /* 0x000f220000000c00 */
[----:B------:R-:W-:Y:S01]  /*22490*/  MOV R144, 0xff800000 ;  /* 0xff80000000907802 */ /* 0x000fe20000000f00 */
[----:B------:R2:W5:Y:S01]  /*224a0*/  LD.E.64 R146, desc[UR10][R6.64+0x78] ;  /* 0x0000780a06927980 */ /* 0x000562000c101b00 */
[----:B---3--:R-:W-:-:S02]  /*224b0*/  LEA.HI R11, R13, R12, RZ, 0x4 ;  /* 0x0000000c0d0b7211 */ /* 0x008fc400078f20ff */
[----:B------:R-:W-:Y:S02]  /*224c0*/  LOP3.LUT R15, R15, 0xffffffe0, RZ, 0xc0, !PT ;  /* 0xffffffe00f0f7812 */ /* 0x000fe400078ec0ff */
[----:B------:R-:W-:Y:S01]  /*224d0*/  LOP3.LUT R11, R11, 0xfffffff0, RZ, 0xc0, !PT ;  /* 0xfffffff00b0b7812 */ /* 0x000fe200078ec0ff */
[----:B-1----:R-:W-:Y:S01]  /*224e0*/  @P3 FMUL.FTZ R8, R8, 0.69314718246459960938 ;  /* 0x3f31721808083820 */ /* 0x002fe20000410000 */
[-C--:B------:R-:W-:Y:S02]  /*224f0*/  IADD3 R15, -R15, R12.reuse, RZ ;  /* 0x0000000c0f0f7210 */ /* 0x080fe40007ffe1ff */
[----:B------:R-:W-:Y:S01]  /*22500*/  MOV R13, 0xff800000 ;  /* 0xff800000000d7802 */ /* 0x000fe20000000f00 */
[----:B-----5:R-:W-:Y:S01]  /*22510*/  @P3 FFMA.FTZ R144, R2, R3, R8 ;  /* 0x0000000302903223 */ /* 0x020fe20000010008 */
[----:B------:R-:W-:Y:S02]  /*22520*/  SHF.R.S32.HI R3, RZ, 0x1f, R14 ;  /* 0x0000001fff037819 */ /* 0x000fe4000001140e */
[----:B------:R-:W-:Y:S01]  /*22530*/  IADD3 R10, -R11, R12, RZ ;  /* 0x0000000c0b0a7210 */ /* 0x000fe20007ffe1ff */
[----:B----4-:R-:W-:Y:S01]  /*22540*/  @P4 FMUL.FTZ R21, R9, 0.69314718246459960938 ;  /* 0x3f31721809154820 */ /* 0x010fe20000410000 */
[----:B------:R-:W-:Y:S01]  /*22550*/  LEA.HI R3, R3, R14, RZ, 0x2 ;  /* 0x0000000e03037211 */ /* 0x000fe200078f10ff */
[----:B------:R1:W5:Y:S01]  /*22560*/  LD.E R11, desc[UR12][R6.64+0xcc] ;  /* 0x0000cc0c060b7980 */ /* 0x000362000c101900 */
[----:B------:R-:W-:Y:S01]  /*22570*/  SHF.L.U32 R19, R0, 0x6, RZ ;  /* 0x0000000600137819 */ /* 0x000fe200000006ff */
[----:B------:R-:W-:Y:S01]  /*22580*/  @P4 FFMA.FTZ R13, R2, R164, R21 ;  /* 0x000000a4020d4223 */ /* 0x000fe20000010015 */
[----:B------:R-:W-:-:S02]  /*22590*/  LOP3.LUT R3, R3, 0xffffffc, RZ, 0xc0, !PT ;  /* 0x0ffffffc03037812 */ /* 0x000fc400078ec0ff */
[----:B------:R-:W-:Y:S02]  /*225a0*/  SHF.R.S32.HI R2, RZ, 0x1f, R15 ;  /* 0x0000001fff027819 */ /* 0x000fe4000001140f */
[----:B------:R-:W-:Y:S02]  /*225b0*/  LEA.HI R9, R10, R10, RZ, 0x1 ;  /* 0x0000000a0a097211 */ /* 0x000fe400078f08ff */
[----:B------:R-:W-:Y:S02]  /*225c0*/  IADD3 R3, -R3, R14, RZ ;  /* 0x0000000e03037210 */ /* 0x000fe40007ffe1ff */
[----:B------:R-:W-:Y:S02]  /*225d0*/  LEA.HI R2, R2, R15, RZ, 0x2 ;  /* 0x0000000f02027211 */ /* 0x000fe400078f10ff */
[----:B------:R-:W-:Y:S02]  /*225e0*/  LOP3.LUT P0, RZ, R15, 0x3, RZ, 0xc0, !PT ;  /* 0x000000030fff7812 */ /* 0x000fe4000780c0ff */
[----:B------:R1:W5:Y:S01]  /*225f0*/  LD.E.64 R14, desc[UR10][R6.64+0xa8] ;  /* 0x0000a80a060e7980 */ /* 0x000362000c101b00 */
[----:B------:R-:W-:-:S02]  /*22600*/  LOP3.LUT R19, R19, 0x1c0, RZ, 0xc0, !PT ;  /* 0x000001c013137812 */ /* 0x000fc400078ec0ff */
[C---:B------:R-:W-:Y:S02]  /*22610*/  SHF.L.U32 R20, R9.reuse, 0x2, RZ ;  /* 0x0000000209147819 */ /* 0x040fe400000006ff */
[----:B------:R-:W-:Y:S02]  /*22620*/  LOP3.LUT R9, R9, 0xffffffe, RZ, 0xc0, !PT ;  /* 0x0ffffffe09097812 */ /* 0x000fe400078ec0ff */
        /* <DEDUP_REMOVED lines=62> */
.L_x_2293:
[----:B------:R-:W-:Y:S05]  /*22a10*/  BSYNC B0 ;  /* 0x0000000000007941 */ /* 0x000fea0003800000 */
.L_x_2292:
        /* <DEDUP_REMOVED lines=50> */
.L_x_2295:
[----:B------:R-:W-:Y:S05]  /*22d40*/  BSYNC B0 ;  /* 0x0000000000007941 */ /* 0x000fea0003800000 */
.L_x_2294:
        /* <DEDUP_REMOVED lines=21> */
.L_x_2297:
[----:B------:R-:W-:Y:S05]  /*22ea0*/  BSYNC B0 ;  /* 0x0000000000007941 */ /* 0x000fea0003800000 */
.L_x_2296:
        /* <DEDUP_REMOVED lines=20> */
.L_x_2299:
[----:B------:R-:W-:Y:S05]  /*22ff0*/  BSYNC B0 ;  /* 0x0000000000007941 */ /* 0x000fea0003800000 */
.L_x_2298:
        /* <DEDUP_REMOVED lines=20> */
.L_x_2301:
[----:B------:R-:W-:Y:S05]  /*23140*/  BSYNC B0 ;  /* 0x0000000000007941 */ /* 0x000fea0003800000 */
.L_x_2300:
        /* <DEDUP_REMOVED lines=20> */
.L_x_2303:
[----:B------:R-:W-:Y:S05]  /*23290*/  BSYNC B0 ;  /* 0x0000000000007941 */ /* 0x000fea0003800000 */
.L_x_2302:
        /* <DEDUP_REMOVED lines=20> */
.L_x_2305:
[----:B------:R-:W-:Y:S05]  /*233e0*/  BSYNC B0 ;  /* 0x0000000000007941 */ /* 0x000fea0003800000 */
.L_x_2304:
        /* <DEDUP_REMOVED lines=20> */
.L_x_2307:
[----:B------:R-:W-:Y:S05]  /*23530*/  BSYNC B0 ;  /* 0x0000000000007941 */ /* 0x000fea0003800000 */
.L_x_2306:
[----:B------:R-:W-:-:S04]  /*23540*/  MOV R239, 0x0 ;  /* 0x0000000000ef7802 */ /* 0x000fc80000000f00 */
[----:B-12345:R-:W-:Y:S05]  /*23550*/  @P4 RET.REL.NODEC R238 `(_ZN5flash24flash_fwd_splitkv_kernelI23Flash_fwd_kernel_traitsILi256ELi64ELi64ELi4ELb0ELb0EN7cutlass10bfloat16_tE19Flash_kernel_traitsILi256ELi64ELi64ELi4ES3_EELb0ELb0ELb0ELb0ELb0ELb1ELb1ELb1EEEvNS_16Flash_fwd_paramsE) ;  /* 0xfffffdc8eea84950 */ /* 0x03efea0003c3ffff */
        /* <DEDUP_REMOVED lines=16> */
[----:B-1----:R-:W-:Y:S05]  /*23660*/  @P0 RET.REL.NODEC R238 `(_ZN5flash24flash_fwd_splitkv_kernelI23Flash_fwd_kernel_traitsILi256ELi64ELi64ELi4ELb0ELb0EN7cutlass10bfloat16_tE19Flash_kernel_traitsILi256ELi64ELi64ELi4ES3_EELb0ELb0ELb0ELb0ELb0ELb1ELb1ELb1EEEvNS_16Flash_fwd_paramsE) ;  /* 0xfffffdc8ee640950 */ /* 0x002fea0003c3ffff */
[----:B------:R-:W-:Y:S01]  /*23670*/  R2UR UR4, R4 ;  /* 0x00000000040472ca */ /* 0x000fe200000e0000 */
[----:B------:R-:W-:Y:S01]  /*23680*/  IMAD.MOV.U32 R239, RZ, RZ, 0x0 ;  /* 0x00000000ffef7424 */ /* 0x000fe200078e00ff */
[----:B------:R-:W-:-:S13]  /*23690*/  R2UR UR5, R5 ;  /* 0x00000000050572ca */ /* 0x000fda00000e0000 */
[----:B------:R1:W-:Y:S02]  /*236a0*/  ST.E.128 desc[UR4][R14.64+0xe300], R16 ;  /* 0x00e300100e007985 */ /* 0x0003e4000c101d04 */
[----:B-1----:R-:W-:Y:S05]  /*236b0*/  RET.REL.NODEC R238 `(_ZN5flash24flash_fwd_splitkv_kernelI23Flash_fwd_kernel_traitsILi256ELi64ELi64ELi4ELb0ELb0EN7cutlass10bfloat16_tE19Flash_kernel_traitsILi256ELi64ELi64ELi4ES3_EELb0ELb0ELb0ELb0ELb0ELb1ELb1ELb1EEEvNS_16Flash_fwd_paramsE) ;  /* 0xfffffdc8ee507950 */ /* 0x002fea0003c3ffff */
.L_x_2291:
[----:B------:R-:W-:Y:S01]  /*236c0*/  MOV R11, 0x2 ;  /* 0x00000002000b7802 */ /* 0x000fe20000000f00 */
[----:B------:R-:W-:Y:S01]  /*236d0*/  IMAD.MOV.U32 R8, RZ, RZ, 0x1f ;  /* 0x0000001fff087424 */ /* 0x000fe200078e00ff */
[----:B------:R-:W-:-:S07]  /*236e0*/  MOV R10, 0xffffffff ;  /* 0xffffffff000a7802 */ /* 0x000fce0000000f00 */
[----:B-1---5:R-:W-:Y:S05]  /*236f0*/  WARPSYNC.COLLECTIVE R10, `(.L_x_2308) ;  /* 0x000000000a087348 */ /* 0x022fea0003c00000 */
[----:B------:R2:W3:Y:S02]  /*23700*/  SHFL.BFLY P0, R14, R251, R11, R8 ;  /* 0x0c00000bfb0e7389 */ /* 0x0004e40000000008 */
[----:B-123-5:R-:W-:Y:S01]  /*23710*/  ENDCOLLECTIVE ;  /* 0x000000000000791b */ /* 0x02efe20003800000 */
.L_x_2308:
[----:B------:R-:W-:Y:S02]  /*23720*/  IMAD.MOV.U32 R12, RZ, RZ, R14 ;  /* 0x000000ffff0c7224 */ /* 0x000fe400078e000e */
[----:B------:R-:W-:Y:S02]  /*23730*/  IMAD.MOV.U32 R11, RZ, RZ, 0x1 ;  /* 0x00000001ff0b7424 */ /* 0x000fe400078e00ff */
[----:B------:R-:W-:-:S05]  /*23740*/  FADD.FTZ R12, R12, R251 ;  /* 0x000000fb0c0c7221 */ /* 0x000fca0000010000 */
[----:B------:R-:W-:-:S07]  /*23750*/  MOV R251, R12 ;  /* 0x0000000c00fb7202 */ /* 0x000fce0000000f00 */
[----:B------:R-:W-:Y:S05]  /*23760*/  WARPSYNC.COLLECTIVE R10, `(.L_x_2309) ;  /* 0x000000000a087348 */ /* 0x000fea0003c00000 */
[----:B------:R1:W2:Y:S02]  /*23770*/  SHFL.BFLY P0, R14, R251, R11, R8 ;  /* 0x0c00000bfb0e7389 */ /* 0x0002a40000000008 */
[----:B-12---:R-:W-:Y:S01]  /*23780*/  ENDCOLLECTIVE ;  /* 0x000000000000791b */ /* 0x006fe20003800000 */
.L_x_2309:
[----:B------:R-:W-:Y:S01]  /*23790*/  MOV R251, R249 ;  /* 0x000000f900fb7202 */ /* 0x000fe20000000f00 */
[----:B------:R-:W-:Y:S01]  /*237a0*/  IMAD.MOV.U32 R11, RZ, RZ, 0x2 ;  /* 0x00000002ff0b7424 */ /* 0x000fe200078e00ff */
[----:B------:R-:W-:-:S07]  /*237b0*/  MOV R9, R14 ;  /* 0x0000000e00097202 */ /* 0x000fce0000000f00 */
[----:B------:R-:W-:Y:S05]  /*237c0*/  WARPSYNC.COLLECTIVE R10, `(.L_x_2310) ;  /* 0x000000000a087348 */ /* 0x000fea0003c00000 */
[----:B------:R1:W2:Y:S02]  /*237d0*/  SHFL.BFLY P0, R14, R251, R11, R8 ;  /* 0x0c00000bfb0e7389 */ /* 0x0002a40000000008 */
[----:B-12---:R-:W-:Y:S01]  /*237e0*/  ENDCOLLECTIVE ;  /* 0x000000000000791b */ /* 0x006fe20003800000 */
.L_x_2310:
[----:B------:R-:W-:Y:S01]  /*237f0*/  FADD.FTZ R9, R12, R9 ;  /* 0x000000090c097221 */ /* 0x000fe20000010000 */
[----:B------:R-:W-:Y:S01]  /*23800*/  FADD.FTZ R13, R14, R249 ;  /* 0x000000f90e0d7221 */ /* 0x000fe20000010000 */
[----:B------:R-:W-:-:S04]  /*23810*/  MOV R11, 0x1 ;  /* 0x00000001000b7802 */ /* 0x000fc80000000f00 */
[----:B------:R-:W-:-:S07]  /*23820*/  MOV R251, R13 ;  /* 0x0000000d00fb7202 */ /* 0x000fce0000000f00 */
[----:B------:R-:W-:Y:S05]  /*23830*/  WARPSYNC.COLLECTIVE R10, `(.L_x_2311) ;  /* 0x000000000a087348 */ /* 0x000fea0003c00000 */
[----:B------:R1:W2:Y:S02]  /*23840*/  SHFL.BFLY P0, R14, R251, R11, R8 ;  /* 0x0c00000bfb0e7389 */ /* 0x0002a40000000008 */
[----:B-12---:R-:W-:Y:S01]  /*23850*/  ENDCOLLECTIVE ;  /* 0x000000000000791b */ /* 0x006fe20003800000 */
.L_x_2311:
[----:B------:R-:W-:Y:S05]  /*23860*/  BRA `(.L_x_2312) ;  /* 0xffffffdc00387947 */ /* 0x000fea000383ffff */
.L_x_2313:
        /* <DEDUP_REMOVED lines=9> */
.L_x_9003:


//--------------------- .text._ZN5flash24flash_fwd_splitkv_kernelI23Flash_fwd_kernel_traitsILi256ELi64ELi64ELi4ELb0ELb0EN7cutlass10bfloat16_tE19Flash_kernel_traitsILi256ELi64ELi64ELi4ES3_EELb0ELb1ELb0ELb0ELb0ELb0ELb0ELb0EEEvNS_16Flash_fwd_paramsE --------------------------
	.section	.text._ZN5flash24flash_fwd_splitkv_kernelI23Flash_fwd_kernel_traitsILi256ELi64ELi64ELi4ELb0ELb0EN7cutlass10bfloat16_tE19Flash_kernel_traitsILi256ELi64ELi64ELi4ES3_EELb0ELb1ELb0ELb0ELb0ELb0ELb0ELb0EEEvNS_16Flash_fwd_paramsE,"ax",@progbits
	.align	128
        .global         _ZN5flash24flash_fwd_splitkv_kernelI23Flash_fwd_kernel_traitsILi256ELi64ELi64ELi4ELb0ELb0EN7cutlass10bfloat16_tE19Flash_kernel_traitsILi256ELi64ELi64ELi4ES3_EELb0ELb1ELb0ELb0ELb0ELb0ELb0ELb0EEEvNS_16Flash_fwd_paramsE
        .type           _ZN5flash24flash_fwd_splitkv_kernelI23Flash_fwd_kernel_traitsILi256ELi64ELi64ELi4ELb0ELb0EN7cutlass10bfloat16_tE19Flash_kernel_traitsILi256ELi64ELi64ELi4ES3_EELb0ELb1ELb0ELb0ELb0ELb0ELb0ELb0EEEvNS_16Flash_fwd_paramsE,@function
        .size           _ZN5flash24flash_fwd_splitkv_kernelI23Flash_fwd_kernel_traitsILi256ELi64ELi64ELi4ELb0ELb0EN7cutlass10bfloat16_tE19Flash_kernel_traitsILi256ELi64ELi64ELi4ES3_EELb0ELb1ELb0ELb0ELb0ELb0ELb0ELb0EEEvNS_16Flash_fwd_paramsE,(.L_x_9046 - _ZN5flash24flash_fwd_splitkv_kernelI23Flash_fwd_kernel_traitsILi256ELi64ELi64ELi4ELb0ELb0EN7cutlass10bfloat16_tE19Flash_kernel_traitsILi256ELi64ELi64ELi4ES3_EELb0ELb1ELb0ELb0ELb0ELb0ELb0ELb0EEEvNS_16Flash_fwd_paramsE)
        .other          _ZN5flash24flash_fwd_splitkv_kernelI23Flash_fwd_kernel_traitsILi256ELi64ELi64ELi4ELb0ELb0EN7cutlass10bfloat16_tE19Flash_kernel_traitsILi256ELi64ELi64ELi4ES3_EELb0ELb1ELb0ELb0ELb0ELb0ELb0ELb0EEEvNS_16Flash_fwd_paramsE,@"STO_CUDA_ENTRY STV_DEFAULT"
_ZN5flash24flash_fwd_splitkv_kernelI23Flash_fwd_kernel_traitsILi256ELi64ELi64ELi4ELb0ELb0EN7cutlass10bfloat16_tE19Flash_kernel_traitsILi256ELi64ELi64ELi4ES3_EELb0ELb1ELb0ELb0ELb0ELb0ELb0ELb0EEEvNS_16Flash_fwd_paramsE:
.text._ZN5flash24flash_fwd_splitkv_kernelI23Flash_fwd_kernel_traitsILi256ELi64ELi64ELi4ELb0ELb0EN7cutlass10bfloat16_tE19Flash_kernel_traitsILi256ELi64ELi64ELi4ES3_EELb0ELb1ELb0ELb0ELb0ELb0ELb0ELb0EEEvNS_16Flash_fwd_paramsE:
[----:B------:R-:W1:Y:S08]  /*0000*/  LDC R1, c[0x0][0x28] ;  /* 0x00000a00ff017b82 */ /* 0x000e700000000800 */
[----:B------:R-:W2:Y:S01]  /*0010*/  S2UR UR14, SR_CTAID.Y ;  /* 0x00000000000e79c3 */ /* 0x000ea20000002600 */
[----:B------:R-:W-:Y:S01]  /*0020*/  ULDC.64 UR6, c[0x0][0x2f0] ;  /* 0x0000bc0000067ab9 */ /* 0x000fe20000000a00 */
[----:B------:R-:W-:Y:S01]  /*0030*/  ULDC.64 UR4, c[0x0][0x300] ;  /* 0x0000c00000047ab9 */ /* 0x000fe20000000a00 */
[----:B------:R-:W-:Y:S01]  /*0040*/  UISETP.NE.U32.AND UP2, UPT, UR6, URZ, UPT ;  /* 0x0000003f0600728c */ /* 0x000fe2000bf45070 */
[----:B-1----:R-:W-:Y:S01]  /*0050*/  VIADD R1, R1, 0xfffffff8 ;  /* 0xfffffff801017836 */ /* 0x002fe20000000000 */
[----:B------:R-:W-:-:S02]  /*0060*/  UISETP.NE.U32.AND UP1, UPT, UR4, URZ, UPT ;  /* 0x0000003f0400728c */ /* 0x000fc4000bf25070 */
[----:B------:R-:W-:Y:S02]  /*0070*/  UISETP.NE.AND.EX UP2, UPT, UR7, URZ, UPT, UP2 ;  /* 0x0000003f0700728c */ /* 0x000fe4000bf45320 */
[----:B------:R-:W-:Y:S01]  /*0080*/  UISETP.NE.AND.EX UP1, UPT, UR5, URZ, UPT, UP1 ;  /* 0x0000003f0500728c */ /* 0x000fe2000bf25310 */
[----:B------:R-:W-:Y:S01]  /*0090*/  ULDC.64 UR8, c[0x0][0x2f0] ;  /* 0x0000bc0000087ab9 */ /* 0x000fe20000000a00 */
[----:B------:R-:W-:Y:S02]  /*00a0*/  ULDC.64 UR26, c[0x0][0x208] ;  /* 0x00008200001a7ab9 */ /* 0x000fe40000000a00 */
[----:B------:R-:W-:Y:S01]  /*00b0*/  PLOP3.LUT P2, PT, PT, PT, UP2, 0x80, 0x0 ;  /* 0x000000000000781c */ /* 0x000fe20003f4f028 */
[----:B------:R-:W-:Y:S01]  /*00c0*/  ULDC.U8 UR6, c[0x0][0x3c2] ;  /* 0x0000f08000067ab9 */ /* 0x000fe20000000000 */
[----:B------:R-:W-:Y:S01]  /*00d0*/  PLOP3.LUT P0, PT, PT, PT, UP1, 0x80, 0x0 ;  /* 0x000000000000781c */ /* 0x000fe20003f0f018 */
[----:B------:R-:W-:Y:S01]  /*00e0*/  ULDC.64 UR4, c[0x0][0x2f8] ;  /* 0x0000be0000047ab9 */ /* 0x000fe20000000a00 */
[----:B------:R-:W-:-:S02]  /*00f0*/  UISETP.NE.AND UP3, UPT, UR6, URZ, UPT ;  /* 0x0000003f0600728c */ /* 0x000fc4000bf65270 */
[----:B------:R-:W-:Y:S01]  /*0100*/  UISETP.EQ.U32.AND UP0, UPT, UR4, URZ, UPT ;  /* 0x0000003f0400728c */ /* 0x000fe2000bf02070 */
[----:B------:R-:W-:-:S03]  /*0110*/  ULDC.64 UR6, c[0x0][0x2f8] ;  /* 0x0000be0000067ab9 */ /* 0x000fc60000000a00 */
[----:B------:R-:W-:Y:S02]  /*0120*/  UISETP.EQ.OR.EX UP0, UPT, UR5, URZ, !UP3, UP0 ;  /* 0x0000003f0500728c */ /* 0x000fe4000df02700 */
[----:B--2---:R-:W-:-:S06]  /*0130*/  UIMAD.WIDE UR8, UR14, 0x4, UR8 ;  /* 0x000000040e0878a5 */ /* 0x004fcc000f8e0208 */
[----:B------:R-:W-:Y:S02]  /*0140*/  IMAD.U32 R2, RZ, RZ, UR8 ;  /* 0x00000008ff027e24 */ /* 0x000fe4000f8e00ff */
[----:B------:R-:W-:Y:S01]  /*0150*/  IMAD.U32 R3, RZ, RZ, UR9 ;  /* 0x00000009ff037e24 */ /* 0x000fe2000f8e00ff */
[----:B------:R-:W-:Y:S02]  /*0160*/  @UP1 ULDC.64 UR8, c[0x0][0x300] ;  /* 0x0000c00000081ab9 */ /* 0x000fe40000000a00 */
[----:B------:R-:W-:Y:S02]  /*0170*/  @UP1 UIMAD.WIDE UR8, UR14, 0x4, UR8 ;  /* 0x000000040e0818a5 */ /* 0x000fe4000f8e0208 */
[----:B------:R-:W2:Y:S04]  /*0180*/  @P2 LDG.E R4, desc[UR26][R2.64] ;  /* 0x0000001a02042981 */ /* 0x000ea8000c1e1900 */
[----:B------:R1:W3:Y:S01]  /*0190*/  @P2 LDG.E R0, desc[UR26][R2.64+0x4] ;  /* 0x0000041a02002981 */ /* 0x0002e2000c1e1900 */
[----:B------:R-:W-:Y:S01]  /*01a0*/  PLOP3.LUT P1, PT, PT, PT, UP0, 0x80, 0x0 ;  /* 0x000000000000781c */ /* 0x000fe20003f2f008 */
[----:B------:R-:W-:-:S06]  /*01b0*/  UIMAD.WIDE UR6, UR14, 0x4, UR6 ;  /* 0x000000040e0678a5 */ /* 0x000fcc000f8e0206 */
[----:B------:R-:W-:Y:S02]  /*01c0*/  IMAD.U32 R6, RZ, RZ, UR6 ;  /* 0x00000006ff067e24 */ /* 0x000fe4000f8e00ff */
[----:B------:R-:W-:Y:S02]  /*01d0*/  IMAD.U32 R7, RZ, RZ, UR7 ;  /* 0x00000007ff077e24 */ /* 0x000fe4000f8e00ff */
[----:B-1----:R-:W-:Y:S02]  /*01e0*/  IMAD.U32 R2, RZ, RZ, UR8 ;  /* 0x00000008ff027e24 */ /* 0x002fe4000f8e00ff */
[----:B------:R-:W-:-:S05]  /*01f0*/  IMAD.U32 R3, RZ, RZ, UR9 ;  /* 0x00000009ff037e24 */ /* 0x000fca000f8e00ff */
[----:B------:R-:W4:Y:S04]  /*0200*/  @P0 LDG.E R2, desc[UR26][R2.64] ;  /* 0x0000001a02020981 */ /* 0x000f28000c1e1900 */
[----:B------:R-:W5:Y:S01]  /*0210*/  @!P1 LDG.E R3, desc[UR26][R6.64] ;  /* 0x0000001a06039981 */ /* 0x000f62000c1e1900 */
[----:B------:R-:W-:Y:S01]  /*0220*/  UMOV UR13, 0xffffffff ;  /* 0xffffffff000d7882 */ /* 0x000fe20000000000 */
[----:B------:R-:W-:Y:S01]  /*0230*/  UMOV UR25, URZ ;  /* 0x0000003f00197c82 */ /* 0x000fe20008000000 */
[----:B------:R-:W-:Y:S01]  /*0240*/  UMOV UR28, 0xffffffff ;  /* 0xffffffff001c7882 */ /* 0x000fe20000000000 */
[----:B------:R-:W1:Y:S08]  /*0250*/  S2UR UR21, SR_CTAID.X ;  /* 0x00000000001579c3 */ /* 0x000e700000002500 */
[----:B------:R-:W1:Y:S01]  /*0260*/  S2UR UR16, SR_CTAID.Z ;  /* 0x00000000001079c3 */ /* 0x000e620000002700 */
[----:B--2---:R-:W-:-:S02]  /*0270*/  @P2 R2UR UR13, R4 ;  /* 0x00000000040d22ca */ /* 0x004fc400000e0000 */
[----:B---3--:R-:W-:-:S13]  /*0280*/  @P2 R2UR UR15, R0 ;  /* 0x00000000000f22ca */ /* 0x008fda00000e0000 */
[----:B------:R-:W-:-:S07]  /*0290*/  @UP2 UIADD3 UR15, UR15, -UR13, URZ ;  /* 0x8000000d0f0f2290 */ /* 0x000fce000fffe03f */
[----:B------:R-:W-:Y:S01]  /*02a0*/  @!UP2 ULDC UR15, c[0x0][0x2c4] ;  /* 0x0000b100000faab9 */ /* 0x000fe20000000800 */
[----:B----4-:R-:W-:Y:S02]  /*02b0*/  @P0 R2UR UR25, R2 ;  /* 0x00000000021902ca */ /* 0x010fe400000e0000 */
[----:B------:R-:W-:-:S04]  /*02c0*/  ISETP.NE.U32.AND P0, PT, RZ, UR4, PT ;  /* 0x00000004ff007c0c */ /* 0x000fc8000bf05070 */
[----:B------:R-:W-:Y:S02]  /*02d0*/  ISETP.NE.AND.EX P0, PT, RZ, UR5, PT, P0 ;  /* 0x00000005ff007c0c */ /* 0x000fe4000bf05300 */
[----:B-----5:R-:W-:-:S11]  /*02e0*/  @!P1 R2UR UR28, R3 ;  /* 0x00000000031c92ca */ /* 0x020fd600000e0000 */
[----:B-1----:R-:W-:Y:S05]  /*02f0*/  @!P0 BRA `(.L_x_2314) ;  /* 0x00000000001c8947 */ /* 0x002fea0003800000 */
[----:B------:R-:W-:-:S13]  /*0300*/  PLOP3.LUT P0, PT, PT, PT, UP3, 0x80, 0x0 ;  /* 0x000000000000781c */ /* 0x000fda0003f0f038 */
[----:B------:R-:W2:Y:S04]  /*0310*/  @P0 LDG.E R0, desc[UR26][R6.64+0x4] ;  /* 0x0000041a06000981 */ /* 0x000ea8000c1e1900 */
[----:B------:R-:W3:Y:S01]  /*0320*/  @!P0 LDG.E R6, desc[UR26][R6.64] ;  /* 0x0000001a06068981 */ /* 0x000ee2000c1e1900 */
[----:B--2---:R-:W-:-:S13]  /*0330*/  @P0 R2UR UR6, R0 ;  /* 0x00000000000602ca */ /* 0x004fda00000e0000 */
[----:B------:R-:W-:-:S07]  /*0340*/  @UP3 UIADD3 UR6, UR6, -UR28, URZ ;  /* 0x8000001c06063290 */ /* 0x000fce000fffe03f */
[----:B---3--:R-:W-:Y:S01]  /*0350*/  @!P0 R2UR UR6, R6 ;  /* 0x00000000060682ca */ /* 0x008fe200000e0000 */
[----:B------:R-:W-:-:S14]  /*0360*/  BRA `(.L_x_2315) ;  /* 0x0000000000047947 */ /* 0x000fdc0003800000 */
.L_x_2314:
[----:B------:R-:W-:Y:S01]  /*0370*/  ULDC UR6, c[0x0][0x2c8] ;  /* 0x0000b20000067ab9 */ /* 0x000fe20000000800 */
.L_x_2315:
        /* <DEDUP_REMOVED lines=12> */
[----:B------:R-:W-:-:S04]  /*0440*/  @!UP2 UISETP.NE.U32.AND UP0, UPT, UR4, URZ, UPT ;  /* 0x0000003f0400a28c */ /* 0x000fc8000bf05070 */
[----:B------:R-:W-:-:S03]  /*0450*/  @!UP2 UISETP.NE.AND.EX UP0, UPT, UR5, URZ, UPT, UP0 ;  /* 0x0000003f0500a28c */ /* 0x000fc6000bf05300 */
[----:B------:R-:W-:Y:S02]  /*0460*/  @!UP2 ULDC UR5, c[0x0][0x2cc] ;  /* 0x0000b3000005aab9 */ /* 0x000fe40000000800 */
[----:B------:R-:W-:Y:S01]  /*0470*/  @!UP2 USEL UR5, UR5, URZ, UP0 ;  /* 0x0000003f0505a287 */ /* 0x000fe20008000000 */
[----:B--2---:R-:W-:Y:S02]  /*0480*/  @P0 R2UR UR24, R0 ;  /* 0x00000000001802ca */ /* 0x004fe400000e0000 */
[----:B------:R-:W-:-:S11]  /*0490*/  PLOP3.LUT P0, PT, PT, PT, UP1, 0x80, 0x0 ;  /* 0x000000000000781c */ /* 0x000fd60003f0f018 */
[----:B------:R-:W-:Y:S02]  /*04a0*/  @UP2 UIADD3 UR24, UR24, -UR25, URZ ;  /* 0x8000001918182290 */ /* 0x000fe4000fffe03f */
[----:B------:R-:W-:Y:S10]  /*04b0*/  @!P0 EXIT ;  /* 0x000000000000894d */ /* 0x000ff40003800000 */
[----:B------:R-:W-:Y:S01]  /*04c0*/  UIADD3 UR4, -UR15, 0x7f, UR21 ;  /* 0x0000007f0f047890 */ /* 0x000fe2000fffe115 */
[----:B------:R-:W1:Y:S01]  /*04d0*/  S2R R5, SR_TID.X ;  /* 0x0000000000057919 */ /* 0x000e620000002100 */
[----:B------:R-:W-:Y:S01]  /*04e0*/  @!UP2 UIADD3 UR24, UR5, UR6, -UR25 ;  /* 0x000000060518a290 */ /* 0x000fe2000fffe819 */
[----:B------:R-:W-:Y:S01]  /*04f0*/  ULDC UR19, c[0x0][0x398] ;  /* 0x0000e60000137ab9 */ /* 0x000fe20000000800 */
[----:B------:R-:W-:Y:S02]  /*0500*/  ULDC UR9, c[0x0][0x2c8] ;  /* 0x0000b20000097ab9 */ /* 0x000fe40000000800 */
[----:B------:R-:W-:Y:S02]  /*0510*/  UIADD3 UR6, UR4, UR19, UR24 ;  /* 0x0000001304067290 */ /* 0x000fe4000fffe018 */
[----:B------:R-:W-:Y:S02]  /*0520*/  UIADD3 UR8, UR24, 0x3f, URZ ;  /* 0x0000003f18087890 */ /* 0x000fe4000fffe03f */
[----:B------:R-:W-:-:S02]  /*0530*/  USHF.R.S32.HI UR5, URZ, 0x1f, UR6 ;  /* 0x0000001f3f057899 */ /* 0x000fc40008011406 */
[----:B------:R-:W-:Y:S02]  /*0540*/  USHF.R.S32.HI UR7, URZ, 0x1f, UR8 ;  /* 0x0000001f3f077899 */ /* 0x000fe40008011408 */
[----:B------:R-:W-:Y:S02]  /*0550*/  UIADD3 UR9, UR9, 0x3f, URZ ;  /* 0x0000003f09097890 */ /* 0x000fe4000fffe03f */
[----:B------:R-:W-:Y:S02]  /*0560*/  ULEA.HI UR5, UR5, UR6, URZ, 0x6 ;  /* 0x0000000605057291 */ /* 0x000fe4000f8f303f */
[----:B------:R-:W-:Y:S02]  /*0570*/  ULEA.HI UR7, UR7, UR8, URZ, 0x6 ;  /* 0x0000000807077291 */ /* 0x000fe4000f8f303f */
[----:B------:R-:W-:Y:S02]  /*0580*/  USHF.R.S32.HI UR4, URZ, 0x1f, UR9 ;  /* 0x0000001f3f047899 */ /* 0x000fe40008011409 */
[----:B------:R-:W-:-:S02]  /*0590*/  UIADD3 UR6, UR24, UR21, -UR15 ;  /* 0x0000001518067290 */ /* 0x000fc4000fffe80f */
[----:B------:R-:W-:Y:S02]  /*05a0*/  USHF.R.S32.HI UR5, URZ, 0x6, UR5 ;  /* 0x000000063f057899 */ /* 0x000fe40008011405 */
[----:B------:R-:W-:Y:S02]  /*05b0*/  USHF.R.S32.HI UR7, URZ, 0x6, UR7 ;  /* 0x000000063f077899 */ /* 0x000fe40008011407 */
[----:B------:R-:W-:Y:S01]  /*05c0*/  ULEA.HI UR4, UR4, UR9, URZ, 0x6 ;  /* 0x0000000904047291 */ /* 0x000fe2000f8f303f */
[----:B------:R-:W-:Y:S01]  /*05d0*/  ULDC UR20, c[0x0][0x394] ;  /* 0x0000e50000147ab9 */ /* 0x000fe20000000800 */
[----:B------:R-:W-:Y:S01]  /*05e0*/  IMAD.U32 R2, RZ, RZ, UR5 ;  /* 0x00000005ff027e24 */ /* 0x000fe2000f8e00ff */
[----:B------:R-:W-:Y:S01]  /*05f0*/  UIADD3 UR6, UR6, -UR20, URZ ;  /* 0x8000001406067290 */ /* 0x000fe2000fffe03f */
[----:B------:R-:W-:Y:S01]  /*0600*/  IMAD.U32 R0, RZ, RZ, UR7 ;  /* 0x00000007ff007e24 */ /* 0x000fe2000f8e00ff */
[----:B------:R-:W-:Y:S02]  /*0610*/  USHF.R.S32.HI UR4, URZ, 0x6, UR4 ;  /* 0x000000063f047899 */ /* 0x000fe40008011404 */
[----:B------:R-:W-:-:S04]  /*0620*/  USHF.R.S32.HI UR5, URZ, 0x1f, UR6 ;  /* 0x0000001f3f057899 */ /* 0x000fc80008011406 */
[----:B------:R-:W-:Y:S01]  /*0630*/  VIMNMX3 R0, R0, UR4, R2, PT ;  /* 0x0000000400007c0f */ /* 0x000fe2000b800102 */
[----:B------:R-:W-:-:S03]  /*0640*/  ULEA.HI UR5, UR5, UR6, URZ, 0x6 ;  /* 0x0000000605057291 */ /* 0x000fc6000f8f303f */
[----:B------:R-:W-:Y:S01]  /*0650*/  R2UR UR18, R0 ;  /* 0x00000000001272ca */ /* 0x000fe200000e0000 */
[----:B------:R-:W-:-:S04]  /*0660*/  USHF.R.S32.HI UR12, URZ, 0x6, UR5 ;  /* 0x000000063f0c7899 */ /* 0x000fc80008011405 */
[----:B------:R-:W-:-:S04]  /*0670*/  UISETP.LT.AND UP0, UPT, URZ, UR12, UPT ;  /* 0x0000000c3f00728c */ /* 0x000fc8000bf01270 */
[----:B------:R-:W-:-:S04]  /*0680*/  USEL UR12, URZ, UR12, !UP0 ;  /* 0x0000000c3f0c7287 */ /* 0x000fc8000c000000 */
[----:B------:R-:W-:-:S06]  /*0690*/  UISETP.GE.AND UP0, UPT, UR12, UR18, UPT ;  /* 0x000000120c00728c */ /* 0x000fcc000bf06270 */
[----:B------:R-:W-:-:S13]  /*06a0*/  PLOP3.LUT P0, PT, PT, PT, UP0, 0x80, 0x0 ;  /* 0x000000000000781c */ /* 0x000fda0003f0f008 */
[----:B-1----:R-:W-:Y:S05]  /*06b0*/  @!P0 BRA `(.L_x_2316) ;  /* 0x0000000800788947 */ /* 0x002fea0003800000 */
[----:B------:R-:W-:Y:S01]  /*06c0*/  SHF.R.S32.HI R10, RZ, 0x1f, R5 ;  /* 0x0000001fff0a7819 */ /* 0x000fe20000011405 */
[----:B------:R-:W-:Y:S01]  /*06d0*/  UISETP.NE.AND UP0, UPT, UR13, -0x1, UPT ;  /* 0xffffffff0d00788c */ /* 0x000fe2000bf05270 */
[----:B------:R-:W-:Y:S01]  /*06e0*/  BSSY B0, `(.L_x_2317) ;  /* 0x0000040000007945 */ /* 0x000fe20003800000 */
[----:B------:R-:W-:Y:S01]  /*06f0*/  USHF.R.S32.HI UR8, URZ, 0x1f, UR21 ;  /* 0x0000001f3f087899 */ /* 0x000fe20008011415 */
[----:B------:R-:W-:Y:S01]  /*0700*/  LEA.HI R10, R10, R5, RZ, 0x3 ;  /* 0x000000050a0a7211 */ /* 0x000fe200078f18ff */
[----:B------:R-:W-:Y:S01]  /*0710*/  ULDC.64 UR6, c[0x0][0x298] ;  /* 0x0000a60000067ab9 */ /* 0x000fe20000000a00 */
[----:B------:R-:W-:Y:S02]  /*0720*/  UIADD3 UR15, -UR21, UR15, URZ ;  /* 0x0000000f150f7290 */ /* 0x000fe4000fffe13f */
[----:B------:R-:W-:Y:S01]  /*0730*/  LOP3.LUT R0, R10, 0xfffffff8, RZ, 0xc0, !PT ;  /* 0xfffffff80a007812 */ /* 0x000fe200078ec0ff */
[----:B------:R-:W-:Y:S01]  /*0740*/  UIMAD UR8, UR8, UR6, URZ ;  /* 0x00000006080872a4 */ /* 0x000fe2000f8e023f */
[----:B------:R-:W-:-:S02]  /*0750*/  SHF.R.S32.HI R10, RZ, 0x3, R10 ;  /* 0x00000003ff0a7819 */ /* 0x000fc4000001140a */
[----:B------:R-:W-:Y:S01]  /*0760*/  @!UP0 USHF.R.S32.HI UR9, URZ, 0x1f, UR14 ;  /* 0x0000001f3f098899 */ /* 0x000fe2000801140e */
[----:B------:R-:W-:Y:S01]  /*0770*/  IMAD.IADD R5, R5, 0x1, -R0 ;  /* 0x0000000105057824 */ /* 0x000fe200078e0a00 */
[----:B------:R-:W-:Y:S01]  /*0780*/  @!UP0 ULDC.64 UR4, c[0x0][0x290] ;  /* 0x0000a40000048ab9 */ /* 0x000fe20000000a00 */
[----:B------:R-:W-:Y:S01]  /*0790*/  @UP0 UIMAD.WIDE.U32 UR10, UR13, UR6, URZ ;  /* 0x000000060d0a02a5 */ /* 0x000fe2000f8e003f */
[----:B------:R-:W-:Y:S01]  /*07a0*/  IMAD.U32 R0, RZ, RZ, UR6 ;  /* 0x00000006ff007e24 */ /* 0x000fe2000f8e00ff */
[----:B------:R-:W-:Y:S01]  /*07b0*/  @!UP0 UIMAD UR9, UR9, UR4, URZ ;  /* 0x00000004090982a4 */ /* 0x000fe2000f8e023f */
[C---:B------:R-:W-:Y:S01]  /*07c0*/  IMAD.SHL.U32 R18, R5.reuse, 0x8, RZ ;  /* 0x0000000805127824 */ /* 0x040fe200078e00ff */
[----:B------:R-:W-:Y:S01]  /*07d0*/  @!UP0 UIMAD.WIDE.U32 UR18, UR14, UR4, URZ ;  /* 0x000000040e1282a5 */ /* 0x000fe2000f8e003f */
[C---:B------:R-:W-:Y:S01]  /*07e0*/  ISETP.GE.AND P1, PT, R10.reuse, UR15, PT ;  /* 0x0000000f0a007c0c */ /* 0x040fe2000bf26270 */
[----:B------:R-:W-:Y:S01]  /*07f0*/  UIMAD UR8, UR21, UR7, UR8 ;  /* 0x00000007150872a4 */ /* 0x000fe2000f8e0208 */
[----:B------:R-:W-:Y:S01]  /*0800*/  IADD3 R6, R10, 0x10, RZ ;  /* 0x000000100a067810 */ /* 0x000fe20007ffe0ff */
[----:B------:R-:W-:Y:S01]  /*0810*/  @!UP0 UIMAD UR5, UR14, UR5, UR9 ;  /* 0x000000050e0582a4 */ /* 0x000fe2000f8e0209 */
[--C-:B------:R-:W-:Y:S01]  /*0820*/  SHF.R.S32.HI R19, RZ, 0x1f, R18.reuse ;  /* 0x0000001fff137819 */ /* 0x100fe20000011412 */
[----:B------:R-:W-:Y:S01]  /*0830*/  @UP0 UIMAD UR13, UR13, UR7, UR11 ;  /* 0x000000070d0d02a4 */ /* 0x000fe2000f8e020b */
[----:B------:R-:W-:Y:S01]  /*0840*/  ISETP.NE.AND P6, PT, R5, RZ, PT ;  /* 0x000000ff0500720c */ /* 0x000fe20003fc5270 */
[----:B------:R-:W-:Y:S01]  /*0850*/  @!UP0 UMOV UR10, UR18 ;  /* 0x00000012000a8c82 */ /* 0x000fe20008000000 */
[----:B------:R-:W-:Y:S01]  /*0860*/  @!UP0 UIADD3 UR13, UR19, UR5, URZ ;  /* 0x00000005130d8290 */ /* 0x000fe2000fffe03f */
[----:B------:R-:W-:Y:S01]  /*0870*/  IMAD.WIDE.U32 R2, R0, UR21, R18 ;  /* 0x0000001500027c25 */ /* 0x000fe2000f8e0012 */
[----:B------:R-:W-:Y:S01]  /*0880*/  IADD3 R7, R18, 0xc0, RZ ;  /* 0x000000c012077810 */ /* 0x000fe20007ffe0ff */
[----:B------:R-:W-:-:S02]  /*0890*/  ULDC.64 UR4, c[0x0][0x2a0] ;  /* 0x0000a80000047ab9 */ /* 0x000fc40000000a00 */
[----:B------:R-:W-:Y:S01]  /*08a0*/  IMAD.U32 R0, RZ, RZ, UR8 ;  /* 0x00000008ff007e24 */ /* 0x000fe2000f8e00ff */
[----:B------:R-:W-:Y:S01]  /*08b0*/  USHF.R.S32.HI UR8, URZ, 0x1f, UR16 ;  /* 0x0000001f3f087899 */ /* 0x000fe20008011410 */
[----:B------:R-:W-:Y:S01]  /*08c0*/  IADD3 R2, P0, R2, UR10, RZ ;  /* 0x0000000a02027c10 */ /* 0x000fe2000ff1e0ff */
[----:B------:R-:W-:Y:S02]  /*08d0*/  IMAD.U32 R12, RZ, RZ, UR4 ;  /* 0x00000004ff0c7e24 */ /* 0x000fe4000f8e00ff */
[----:B------:R-:W-:Y:S01]  /*08e0*/  UIMAD UR8, UR8, UR4, URZ ;  /* 0x00000004080872a4 */ /* 0x000fe2000f8e023f */
[----:B------:R-:W-:Y:S01]  /*08f0*/  IADD3.X R3, R3, UR13, R0, P0, !PT ;  /* 0x0000000d03037c10 */ /* 0x000fe200087fe400 */
[----:B------:R-:W-:Y:S01]  /*0900*/  VIADD R5, R10, 0x20 ;  /* 0x000000200a057836 */ /* 0x000fe20000000000 */
[----:B------:R-:W-:Y:S01]  /*0910*/  ULDC UR4, c[0x0][0x270] ;  /* 0x00009c0000047ab9 */ /* 0x000fe20000000800 */
[----:B------:R-:W-:Y:S01]  /*0920*/  UIMAD UR5, UR16, UR5, UR8 ;  /* 0x00000005100572a4 */ /* 0x000fe2000f8e0208 */
[----:B------:R-:W-:Y:S01]  /*0930*/  ISETP.GE.AND P0, PT, R6, UR15, PT ;  /* 0x0000000f06007c0c */ /* 0x000fe2000bf06270 */
[----:B------:R-:W-:Y:S01]  /*0940*/  IMAD.WIDE.U32 R12, R12, UR16, R2 ;  /* 0x000000100c0c7c25 */ /* 0x000fe2000f8e0002 */
[----:B------:R-:W-:Y:S01]  /*0950*/  UIMAD UR14, UR14, UR4, UR16 ;  /* 0x000000040e0e72a4 */ /* 0x000fe2000f8e0210 */
[----:B------:R-:W-:-:S02]  /*0960*/  SHF.R.S32.HI R3, RZ, 0x1f, R10 ;  /* 0x0000001fff037819 */ /* 0x000fc4000001140a */
[----:B------:R-:W-:Y:S01]  /*0970*/  ULDC UR4, c[0x0][0x2c4] ;  /* 0x0000b10000047ab9 */ /* 0x000fe20000000800 */
[----:B------:R-:W-:Y:S01]  /*0980*/  VIADD R17, R13, UR5 ;  /* 0x000000050d117c36 */ /* 0x000fe20008000000 */
[----:B------:R-:W-:Y:S01]  /*0990*/  UIMAD UR21, UR14, UR4, UR21 ;  /* 0x000000040e1572a4 */ /* 0x000fe2000f8e0215 */
[C---:B------:R-:W-:Y:S02]  /*09a0*/  VIADD R9, R18.reuse, 0x40 ;  /* 0x0000004012097836 */ /* 0x040fe40000000000 */
[----:B------:R-:W-:Y:S01]  /*09b0*/  VIADD R8, R18, 0x80 ;  /* 0x0000008012087836 */ /* 0x000fe20000000000 */
[----:B------:R-:W-:Y:S08]  /*09c0*/  @P1 BRA `(.L_x_2318) ;  /* 0x0000000000441947 */ /* 0x000ff00003800000 */
        /* <DEDUP_REMOVED lines=17> */
.L_x_2318:
[----:B------:R-:W-:Y:S05]  /*0ae0*/  BSYNC B0 ;  /* 0x0000000000007941 */ /* 0x000fea0003800000 */
.L_x_2317:
        /* <DEDUP_REMOVED lines=24> */
.L_x_2320:
[----:B------:R-:W-:Y:S05]  /*0c70*/  BSYNC B0 ;  /* 0x0000000000007941 */ /* 0x000fea0003800000 */
.L_x_2319:
        /* <DEDUP_REMOVED lines=23> */
.L_x_2322:
[----:B------:R-:W-:Y:S05]  /*0df0*/  BSYNC B0 ;  /* 0x0000000000007941 */ /* 0x000fea0003800000 */
.L_x_2321:
        /* <DEDUP_REMOVED lines=22> */
.L_x_2324:
[----:B------:R-:W-:Y:S05]  /*0f60*/  BSYNC B0 ;  /* 0x0000000000007941 */ /* 0x000fea0003800000 */
.L_x_2323:
[C---:B------:R-:W-:Y:S01]  /*0f70*/  ISETP.GE.OR P2, PT, R10.reuse, UR15, P6 ;  /* 0x0000000f0a007c0c */ /* 0x040fe2000b746670 */
[----:B------:R-:W-:Y:S01]  /*0f80*/  IMAD.U32 R0, RZ, RZ, UR21 ;  /* 0x00000015ff007e24 */ /* 0x000fe2000f8e00ff */
[----:B------:R-:W-:Y:S01]  /*0f90*/  ISETP.GE.OR P1, PT, R5, UR15, P6 ;  /* 0x0000000f05007c0c */ /* 0x000fe2000b726670 */
[----:B------:R-:W-:Y:S01]  /*0fa0*/  ULDC.64 UR4, c[0x0][0x2b0] ;  /* 0x0000ac0000047ab9 */ /* 0x000fe20000000a00 */
[----:B------:R-:W-:Y:S01]  /*0fb0*/  IADD3 R10, P0, R10, UR21, RZ ;  /* 0x000000150a0a7c10 */ /* 0x000fe2000ff1e0ff */
[----:B------:R-:W-:Y:S01]  /*0fc0*/  @!P5 IMAD.MOV.U32 R2, RZ, RZ, 0x7f800000 ;  /* 0x7f800000ff02d424 */ /* 0x000fe200078e00ff */
[----:B------:R-:W-:Y:S02]  /*0fd0*/  ISETP.GE.OR P6, PT, R4, UR15, P6 ;  /* 0x0000000f04007c0c */ /* 0x000fe4000b7c6670 */
[----:B------:R-:W-:Y:S02]  /*0fe0*/  LEA.HI.X.SX32 R3, R0, R3, 0x1, P0 ;  /* 0x0000000300037211 */ /* 0x000fe400000f0eff */
        /* <DEDUP_REMOVED lines=11> */
.L_x_2316:
[----:B------:R-:W-:Y:S01]  /*10a0*/  ULDC.64 UR4, c[0x0][0x368] ;  /* 0x0000da0000047ab9 */ /* 0x000fe20000000a00 */
[----:B------:R-:W-:Y:S01]  /*10b0*/  ULDC.64 UR6, c[0x0][0x370] ;  /* 0x0000dc0000067ab9 */ /* 0x000fe20000000a00 */
[----:B------:R-:W-:-:S04]  /*10c0*/  UISETP.NE.U32.AND UP0, UPT, UR4, URZ, UPT ;  /* 0x0000003f0400728c */ /* 0x000fc8000bf05070 */
[----:B------:R-:W-:-:S06]  /*10d0*/  UISETP.NE.AND.EX UP0, UPT, UR5, URZ, UPT, UP0 ;  /* 0x0000003f0500728c */ /* 0x000fcc000bf05300 */
[----:B------:R-:W-:-:S05]  /*10e0*/  PLOP3.LUT P0, PT, PT, PT, UP0, 0x80, 0x0 ;  /* 0x000000000000781c */ /* 0x000fca0003f0f008 */
[----:B------:R-:W-:Y:S02]  /*10f0*/  @UP0 ULDC.64 UR4, c[0x0][0x368] ;  /* 0x0000da0000040ab9 */ /* 0x000fe40000000a00 */
[----:B------:R-:W-:-:S06]  /*1100*/  @UP0 UIMAD.WIDE UR4, UR14, 0x4, UR4 ;  /* 0x000000040e0408a5 */ /* 0x000fcc000f8e0204 */
[----:B------:R-:W-:Y:S02]  /*1110*/  IMAD.U32 R2, RZ, RZ, UR4 ;  /* 0x00000004ff027e24 */ /* 0x000fe4000f8e00ff */
[----:B------:R-:W-:-:S05]  /*1120*/  IMAD.U32 R3, RZ, RZ, UR5 ;  /* 0x00000005ff037e24 */ /* 0x000fca000f8e00ff */
[----:B------:R-:W2:Y:S01]  /*1130*/  @P0 LDG.E R2, desc[UR26][R2.64] ;  /* 0x0000001a02020981 */ /* 0x000ea2000c1e1900 */
[----:B------:R-:W-:Y:S01]  /*1140*/  ISETP.NE.U32.AND P1, PT, RZ, UR6, PT ;  /* 0x00000006ff007c0c */ /* 0x000fe2000bf25070 */
[----:B------:R-:W-:Y:S01]  /*1150*/  UMOV UR17, UR14 ;  /* 0x0000000e00117c82 */ /* 0x000fe20008000000 */
[----:B------:R-:W-:Y:S01]  /*1160*/  UMOV UR22, URZ ;  /* 0x0000003f00167c82 */ /* 0x000fe20008000000 */
[----:B------:R-:W-:Y:S01]  /*1170*/  UMOV UR23, URZ ;  /* 0x0000003f00177c82 */ /* 0x000fe20008000000 */
[----:B------:R-:W-:Y:S01]  /*1180*/  ISETP.NE.AND.EX P1, PT, RZ, UR7, PT, P1 ;  /* 0x00000007ff007c0c */ /* 0x000fe2000bf25310 */
[----:B------:R-:W-:Y:S01]  /*1190*/  UPLOP3.LUT UP6, UPT, UPT, UPT, UPT, 0x40, 0x0 ;  /* 0x000000000000789c */ /* 0x000fe20003fce870 */
[----:B--2---:R-:W-:-:S11]  /*11a0*/  @P0 R2UR UR17, R2 ;  /* 0x00000000021102ca */ /* 0x004fd600000e0000 */
[----:B------:R-:W-:Y:S05]  /*11b0*/  @!P1 BRA `(.L_x_2325) ;  /* 0x00000000002c9947 */ /* 0x000fea0003800000 */
[----:B------:R-:W-:Y:S01]  /*11c0*/  USHF.R.S32.HI UR8, URZ, 0x1f, UR14 ;  /* 0x0000001f3f087899 */ /* 0x000fe2000801140e */
[----:B------:R-:W-:-:S03]  /*11d0*/  ULDC.64 UR4, c[0x0][0x378] ;  /* 0x0000de0000047ab9 */ /* 0x000fc60000000a00 */
[----:B------:R-:W-:Y:S02]  /*11e0*/  UIMAD UR8, UR8, UR4, URZ ;  /* 0x00000004080872a4 */ /* 0x000fe4000f8e023f */
[----:B------:R-:W-:Y:S02]  /*11f0*/  UIMAD.WIDE.U32 UR10, UR14, UR4, URZ ;  /* 0x000000040e0a72a5 */ /* 0x000fe4000f8e003f */
[----:B------:R-:W-:Y:S02]  /*1200*/  UIMAD UR4, UR14, UR5, UR8 ;  /* 0x000000050e0472a4 */ /* 0x000fe4000f8e0208 */
[----:B------:R-:W-:Y:S02]  /*1210*/  ULEA UR22, UP0, UR10, UR6, 0x2 ;  /* 0x000000060a167291 */ /* 0x000fe4000f80103f */
[----:B------:R-:W-:Y:S02]  /*1220*/  UIADD3 UR4, UR11, UR4, URZ ;  /* 0x000000040b047290 */ /* 0x000fe4000fffe03f */
[----:B------:R-:W-:-:S02]  /*1230*/  UISETP.NE.U32.AND UP6, UPT, UR22, URZ, UPT ;  /* 0x0000003f1600728c */ /* 0x000fc4000bfc5070 */
[----:B------:R-:W-:-:S04]  /*1240*/  USHF.L.U64.HI UR4, UR10, 0x2, UR4 ;  /* 0x000000020a047899 */ /* 0x000fc80008010204 */
[----:B------:R-:W-:-:S04]  /*1250*/  UIADD3.X UR23, UR4, UR7, URZ, UP0, !UPT ;  /* 0x0000000704177290 */ /* 0x000fc800087fe43f */
[----:B------:R-:W-:-:S11]  /*1260*/  UISETP.NE.AND.EX UP6, UPT, UR23, URZ, UPT, UP6 ;  /* 0x0000003f1700728c */ /* 0x000fd6000bfc5360 */
.L_x_2325:
[----:B------:R-:W-:-:S13]  /*1270*/  PLOP3.LUT P0, PT, PT, PT, UP6, 0x40, 0x0 ;  /* 0x000000000000781c */ /* 0x000fda0003f0e868 */
[----:B------:R-:W-:Y:S05]  /*1280*/  @P0 BRA `(.L_x_2326) ;  /* 0x0000000400780947 */ /* 0x000fea0003800000 */
[----:B------:R-:W-:Y:S01]  /*1290*/  ULDC UR10, c[0x0][0x380] ;  /* 0x0000e000000a7ab9 */ /* 0x000fe20000000800 */
[----:B------:R-:W-:Y:S01]  /*12a0*/  ULEA UR9, UR18, 0xffffffc0, 0x6 ;  /* 0xffffffc012097891 */ /* 0x000fe2000f8e303f */
[----:B------:R-:W-:Y:S01]  /*12b0*/  IMAD.U32 R0, RZ, RZ, UR10 ;  /* 0x0000000aff007e24 */ /* 0x000fe2000f8e00ff */
[----:B------:R-:W-:Y:S01]  /*12c0*/  UMOV UR28, URZ ;  /* 0x0000003f001c7c82 */ /* 0x000fe20008000000 */
[----:B------:R-:W1:Y:S03]  /*12d0*/  LDC R4, c[0x0][0x278] ;  /* 0x00009e00ff047b82 */ /* 0x000e660000000800 */
[----:B------:R-:W-:-:S04]  /*12e0*/  IABS R0, R0 ;  /* 0x0000000000007213 */ /* 0x000fc80000000000 */
[----:B------:R-:W-:-:S13]  /*12f0*/  R2UR UR6, R0 ;  /* 0x00000000000672ca */ /* 0x000fda00000e0000 */
[----:B------:R-:W2:Y:S08]  /*1300*/  I2F.RP R0, UR6 ;  /* 0x0000000600007d06 */ /* 0x000eb00008209400 */
[----:B--2---:R-:W2:Y:S02]  /*1310*/  MUFU.RCP R0, R0 ;  /* 0x0000000000007308 */ /* 0x004ea40000001000 */
[----:B--2---:R-:W-:-:S06]  /*1320*/  VIADD R0, R0, 0xffffffe ;  /* 0x0ffffffe00007836 */ /* 0x004fcc0000000000 */
[----:B------:R-:W2:Y:S02]  /*1330*/  F2I.FTZ.U32.TRUNC.NTZ R0, R0 ;  /* 0x0000000000007305 */ /* 0x000ea4000021f000 */
[----:B--2---:R-:W-:Y:S02]  /*1340*/  R2UR UR29, R0 ;  /* 0x00000000001d72ca */ /* 0x004fe400000e0000 */
[----:B------:R-:W-:-:S04]  /*1350*/  MOV R0, UR9 ;  /* 0x0000000900007c02 */ /* 0x000fc80008000f00 */
[----:B------:R-:W-:-:S04]  /*1360*/  IABS R0, R0 ;  /* 0x0000000000007213 */ /* 0x000fc80000000000 */
[----:B------:R-:W-:-:S03]  /*1370*/  R2UR UR5, R0 ;  /* 0x00000000000572ca */ /* 0x000fc600000e0000 */
[----:B------:R-:W-:-:S04]  /*1380*/  UIADD3 UR4, URZ, -UR29, URZ ;  /* 0x8000001d3f047290 */ /* 0x000fc8000fffe03f */
[----:B------:R-:W-:-:S04]  /*1390*/  UIMAD UR4, UR4, UR6, URZ ;  /* 0x00000006040472a4 */ /* 0x000fc8000f8e023f */
[----:B------:R-:W-:-:S07]  /*13a0*/  UIMAD.WIDE.U32 UR28, UR29, UR4, UR28 ;  /* 0x000000041d1c72a5 */ /* 0x000fce000f8e001c */
[----:B------:R-:W-:Y:S02]  /*13b0*/  UMOV UR7, UR29 ;  /* 0x0000001d00077c82 */ /* 0x000fe40008000000 */
[----:B------:R-:W-:-:S07]  /*13c0*/  UIMAD.WIDE.U32 UR28, UR7, UR5, URZ ;  /* 0x00000005071c72a5 */ /* 0x000fce000f8e003f */
[----:B------:R-:W-:Y:S02]  /*13d0*/  UMOV UR8, UR29 ;  /* 0x0000001d00087c82 */ /* 0x000fe40008000000 */
[----:B------:R-:W-:-:S04]  /*13e0*/  UIADD3 UR4, -UR8, URZ, URZ ;  /* 0x0000003f08047290 */ /* 0x000fc8000fffe13f */
[----:B------:R-:W-:-:S04]  /*13f0*/  UIMAD UR4, UR6, UR4, UR5 ;  /* 0x00000004060472a4 */ /* 0x000fc8000f8e0205 */
[----:B------:R-:W-:-:S11]  /*1400*/  UISETP.GT.U32.AND UP0, UPT, UR6, UR4, UPT ;  /* 0x000000040600728c */ /* 0x000fd6000bf04070 */
[----:B------:R-:W-:Y:S02]  /*1410*/  @!UP0 UIADD3 UR4, UR4, -UR6, URZ ;  /* 0x8000000604048290 */ /* 0x000fe4000fffe03f */
[----:B------:R-:W-:Y:S02]  /*1420*/  @!UP0 UIADD3 UR8, UR8, 0x1, URZ ;  /* 0x0000000108088890 */ /* 0x000fe4000fffe03f */
[----:B------:R-:W-:Y:S02]  /*1430*/  UISETP.GE.U32.AND UP1, UPT, UR4, UR6, UPT ;  /* 0x000000060400728c */ /* 0x000fe4000bf26070 */
[----:B------:R-:W-:-:S04]  /*1440*/  ULOP3.LUT UR4, UR9, UR10, URZ, 0x3c, !UPT ;  /* 0x0000000a09047292 */ /* 0x000fc8000f8e3c3f */
[----:B------:R-:W-:-:S05]  /*1450*/  UISETP.GE.AND UP0, UPT, UR4, URZ, UPT ;  /* 0x0000003f0400728c */ /* 0x000fca000bf06270 */
[----:B------:R-:W-:Y:S02]  /*1460*/  @UP1 UIADD3 UR8, UR8, 0x1, URZ ;  /* 0x0000000108081890 */ /* 0x000fe4000fffe03f */
[----:B------:R-:W-:-:S04]  /*1470*/  UISETP.NE.AND UP1, UPT, UR10, URZ, UPT ;  /* 0x0000003f0a00728c */ /* 0x000fc8000bf25270 */
[----:B------:R-:W-:-:S07]  /*1480*/  @!UP0 UIADD3 UR8, -UR8, URZ, URZ ;  /* 0x0000003f08088290 */ /* 0x000fce000fffe13f */
[----:B------:R-:W-:-:S04]  /*1490*/  @!UP1 ULOP3.LUT UR8, URZ, UR10, URZ, 0x33, !UPT ;  /* 0x0000000a3f089292 */ /* 0x000fc8000f8e333f */
[----:B------:R-:W-:-:S06]  /*14a0*/  UIMAD.WIDE UR4, UR8, 0x4, UR22 ;  /* 0x00000004080478a5 */ /* 0x000fcc000f8e0216 */
[----:B------:R-:W-:Y:S02]  /*14b0*/  IMAD.U32 R2, RZ, RZ, UR4 ;  /* 0x00000004ff027e24 */ /* 0x000fe4000f8e00ff */
[----:B------:R-:W-:Y:S01]  /*14c0*/  IMAD.U32 R3, RZ, RZ, UR5 ;  /* 0x00000005ff037e24 */ /* 0x000fe2000f8e00ff */
[----:B-1----:R-:W-:Y:S01]  /*14d0*/  IABS R6, R4 ;  /* 0x0000000400067213 */ /* 0x002fe20000000000 */
[----:B------:R-:W1:Y:S01]  /*14e0*/  S2R R0, SR_CTAID.Z ;  /* 0x0000000000007919 */ /* 0x000e620000002700 */
[----:B------:R-:W-:Y:S01]  /*14f0*/  UIADD3 UR8, -UR8, URZ, URZ ;  /* 0x0000003f08087290 */ /* 0x000fe2000fffe13f */
[----:B------:R-:W-:Y:S01]  /*1500*/  ULDC.64 UR4, c[0x0][0x230] ;  /* 0x00008c0000047ab9 */ /* 0x000fe20000000a00 */
[----:B------:R2:W3:Y:S01]  /*1510*/  LDG.E R2, desc[UR26][R2.64] ;  /* 0x0000001a02027981 */ /* 0x0004e2000c1e1900 */
[----:B------:R-:W4:Y:S01]  /*1520*/  I2F.RP R8, R6 ;  /* 0x0000000600087306 */ /* 0x000f220000209400 */
[----:B------:R-:W-:-:S04]  /*1530*/  UIMAD UR9, UR10, UR8, UR9 ;  /* 0x000000080a0972a4 */ /* 0x000fc8000f8e0209 */
[----:B------:R-:W-:-:S03]  /*1540*/  USHF.R.S32.HI UR8, URZ, 0x1f, UR9 ;  /* 0x0000001f3f087899 */ /* 0x000fc60008011409 */
[----:B----4-:R-:W4:Y:S01]  /*1550*/  MUFU.RCP R8, R8 ;  /* 0x0000000800087308 */ /* 0x010f220000001000 */
[----:B-1----:R-:W-:Y:S02]  /*1560*/  IABS R0, R0 ;  /* 0x0000000000007213 */ /* 0x002fe40000000000 */
[----:B----4-:R-:W-:-:S05]  /*1570*/  IADD3 R8, R8, 0xffffffe, RZ ;  /* 0x0ffffffe08087810 */ /* 0x010fca0007ffe0ff */
[----:B------:R-:W2:Y:S02]  /*1580*/  F2I.FTZ.U32.TRUNC.NTZ R9, R8 ;  /* 0x0000000800097305 */ /* 0x000ea4000021f000 */
[----:B--2---:R-:W-:Y:S02]  /*1590*/  IMAD.MOV R3, RZ, RZ, -R9 ;  /* 0x000000ffff037224 */ /* 0x004fe400078e0a09 */
        /* <DEDUP_REMOVED lines=12> */
[----:B------:R-:W-:-:S04]  /*1660*/  LOP3.LUT R0, R4, UR16, RZ, 0x3c, !PT ;  /* 0x0000001004007c12 */ /* 0x000fc8000f8e3cff */
[----:B------:R-:W-:-:S07]  /*1670*/  ISETP.GE.AND P0, PT, R0, RZ, PT ;  /* 0x000000ff0000720c */ /* 0x000fce0003f06270 */
[----:B------:R-:W-:-:S06]  /*1680*/  @P2 VIADD R7, R7, 0x1 ;  /* 0x0000000107072836 */ /* 0x000fcc0000000000 */
[----:B------:R-:W-:Y:S01]  /*1690*/  @!P0 IMAD.MOV R7, RZ, RZ, -R7 ;  /* 0x000000ffff078224 */ /* 0x000fe200078e0a07 */
[----:B------:R-:W-:-:S04]  /*16a0*/  @!P1 LOP3.LUT R7, RZ, R4, RZ, 0x33, !PT ;  /* 0x00000004ff079212 */ /* 0x000fc800078e33ff */
[----:B------:R-:W-:Y:S02]  /*16b0*/  SHF.R.S32.HI R12, RZ, 0x1f, R7 ;  /* 0x0000001fff0c7819 */ /* 0x000fe40000011407 */
[----:B------:R-:W-:Y:S02]  /*16c0*/  MOV R18, R7 ;  /* 0x0000000700127202 */ /* 0x000fe40000000f00 */
[----:B---3--:R-:W-:-:S13]  /*16d0*/  R2UR UR25, R2 ;  /* 0x00000000021972ca */ /* 0x008fda00000e0000 */
[----:B------:R-:W-:Y:S02]  /*16e0*/  USHF.R.S32.HI UR17, URZ, 0x1f, UR25 ;  /* 0x0000001f3f117899 */ /* 0x000fe40008011419 */
[----:B------:R-:W-:Y:S02]  /*16f0*/  UIMAD.WIDE.U32 UR6, UR25, UR4, URZ ;  /* 0x00000004190672a5 */ /* 0x000fe4000f8e003f */
[----:B------:R-:W-:-:S04]  /*1700*/  UIMAD UR11, UR17, UR4, URZ ;  /* 0x00000004110b72a4 */ /* 0x000fc8000f8e023f */
[----:B------:R-:W-:-:S03]  /*1710*/  UIMAD UR5, UR25, UR5, UR11 ;  /* 0x00000005190572a4 */ /* 0x000fc6000f8e020b */
[----:B------:R-:W-:Y:S01]  /*1720*/  ULDC.64 UR10, c[0x0][0x248] ;  /* 0x00009200000a7ab9 */ /* 0x000fe20000000a00 */
[----:B------:R-:W-:Y:S02]  /*1730*/  UIADD3 UR7, UR7, UR5, URZ ;  /* 0x0000000507077290 */ /* 0x000fe4000fffe03f */
[----:B------:R-:W-:Y:S02]  /*1740*/  UIMAD UR28, UR8, UR10, URZ ;  /* 0x0000000a081c72a4 */ /* 0x000fe4000f8e023f */
[----:B------:R-:W-:Y:S02]  /*1750*/  UIMAD.WIDE.U32 UR30, UR9, UR10, UR6 ;  /* 0x0000000a091e72a5 */ /* 0x000fe4000f8e0006 */
[----:B------:R-:W-:Y:S01]  /*1760*/  UIMAD UR28, UR9, UR11, UR28 ;  /* 0x0000000b091c72a4 */ /* 0x000fe2000f8e021c */
[----:B------:R-:W-:Y:S01]  /*1770*/  ULDC.64 UR6, c[0x0][0x260] ;  /* 0x0000980000067ab9 */ /* 0x000fe20000000a00 */
[----:B------:R-:W-:Y:S02]  /*1780*/  ULDC.64 UR4, c[0x0][0x238] ;  /* 0x00008e0000047ab9 */ /* 0x000fe40000000a00 */
[----:B------:R-:W-:Y:S01]  /*1790*/  UIADD3 UR28, UR31, UR28, URZ ;  /* 0x0000001c1f1c7290 */ /* 0x000fe2000fffe03f */
[----:B------:R-:W-:Y:S01]  /*17a0*/  MOV R2, UR30 ;  /* 0x0000001e00027c02 */ /* 0x000fe20008000f00 */
[----:B------:R-:W-:Y:S01]  /*17b0*/  IMAD.U32 R3, RZ, RZ, UR31 ;  /* 0x0000001fff037e24 */ /* 0x000fe2000f8e00ff */
[----:B------:R-:W-:Y:S01]  /*17c0*/  UIMAD UR17, UR17, UR4, URZ ;  /* 0x00000004111172a4 */ /* 0x000fe2000f8e023f */
[----:B------:R-:W-:Y:S01]  /*17d0*/  IMAD R30, R12, UR6, RZ ;  /* 0x000000060c1e7c24 */ /* 0x000fe2000f8e02ff */
[----:B------:R-:W-:Y:S01]  /*17e0*/  UIMAD.WIDE.U32 UR30, UR25, UR4, URZ ;  /* 0x00000004191e72a5 */ /* 0x000fe2000f8e003f */
[----:B------:R-:W-:Y:S01]  /*17f0*/  IMAD.U32 R3, RZ, RZ, UR28 ;  /* 0x0000001cff037e24 */ /* 0x000fe2000f8e00ff */
[----:B------:R-:W-:Y:S01]  /*1800*/  UIMAD UR5, UR25, UR5, UR17 ;  /* 0x00000005190572a4 */ /* 0x000fe2000f8e0211 */
[----:B------:R-:W-:-:S02]  /*1810*/  IMAD R30, R7, UR7, R30 ;  /* 0x00000007071e7c24 */ /* 0x000fc4000f8e021e */
[----:B------:R-:W-:Y:S01]  /*1820*/  IMAD.WIDE.U32 R2, R7, UR6, R2 ;  /* 0x0000000607027c25 */ /* 0x000fe2000f8e0002 */
[----:B------:R-:W-:-:S03]  /*1830*/  UIADD3 UR28, UR31, UR5, URZ ;  /* 0x000000051f1c7290 */ /* 0x000fc6000fffe03f */
[----:B------:R-:W-:Y:S01]  /*1840*/  IMAD.MOV.U32 R32, RZ, RZ, R2 ;  /* 0x000000ffff207224 */ /* 0x000fe200078e0002 */
[----:B------:R-:W-:Y:S01]  /*1850*/  IADD3 R30, R3, R30, RZ ;  /* 0x0000001e031e7210 */ /* 0x000fe20007ffe0ff */
[----:B------:R-:W-:Y:S07]  /*1860*/  BRA `(.L_x_2327) ;  /* 0x0000000400407947 */ /* 0x000fee0003800000 */
.L_x_2326:
        /* <DEDUP_REMOVED lines=21> */
[----:B------:R-:W-:-:S06]  /*19c0*/  IMAD.HI.U32 R2, R11, R2, R10 ;  /* 0x000000020b027227 */ /* 0x000fcc00078e000a */
[----:B------:R-:W-:Y:S02]  /*19d0*/  IMAD.HI.U32 R6, R2, R0, RZ ;  /* 0x0000000002067227 */ /* 0x000fe400078e00ff */
[----:B------:R-:W1:Y:S02]  /*19e0*/  LDC.64 R2, c[0x0][0x260] ;  /* 0x00009800ff027b82 */ /* 0x000e640000000a00 */
        /* <DEDUP_REMOVED lines=22> */
.L_x_2328:
[----:B------:R-:W-:Y:S01]  /*1b50*/  UIMAD UR4, UR8, UR10, URZ ;  /* 0x0000000a080472a4 */ /* 0x000fe2000f8e023f */
[----:B------:R-:W-:Y:S01]  /*1b60*/  @!P2 IADD3 R6, -R6, RZ, RZ ;  /* 0x000000ff0606a210 */ /* 0x000fe20007ffe1ff */
[----:B------:R-:W-:Y:S01]  /*1b70*/  UMOV UR7, UR5 ;  /* 0x0000000500077c82 */ /* 0x000fe20008000000 */
[----:B------:R-:W-:Y:S01]  /*1b80*/  @!P1 LOP3.LUT R6, RZ, R8, RZ, 0x33, !PT ;  /* 0x00000008ff069212 */ /* 0x000fe200078e33ff */
[----:B------:R-:W-:Y:S02]  /*1b90*/  UIMAD.WIDE.U32 UR6, UR10, UR9, UR6 ;  /* 0x000000090a0672a5 */ /* 0x000fe4000f8e0006 */
[----:B------:R-:W-:Y:S01]  /*1ba0*/  UIMAD UR4, UR11, UR9, UR4 ;  /* 0x000000090b0472a4 */ /* 0x000fe2000f8e0204 */
[--C-:B------:R-:W-:Y:S01]  /*1bb0*/  SHF.R.S32.HI R12, RZ, 0x1f, R6.reuse ;  /* 0x0000001fff0c7819 */ /* 0x100fe20000011406 */
[----:B------:R-:W-:Y:S01]  /*1bc0*/  @UP0 UIADD3 UR28, UR25, UR28, URZ ;  /* 0x0000001c191c0290 */ /* 0x000fe2000fffe03f */
[----:B------:R-:W-:Y:S01]  /*1bd0*/  IMAD.MOV.U32 R18, RZ, RZ, R6 ;  /* 0x000000ffff127224 */ /* 0x000fe200078e0006 */
        /* <DEDUP_REMOVED lines=8> */
[----:B------:R-:W-:-:S03]  /*1c60*/  IMAD.WIDE.U32 R8, R6, R2, R8 ;  /* 0x0000000206087225 */ /* 0x000fc600078e0008 */
[----:B------:R-:W-:Y:S01]  /*1c70*/  @UP0 UIMAD UR28, UR28, UR5, UR31 ;  /* 0x000000051c1c02a4 */ /* 0x000fe2000f8e021f */
[----:B------:R-:W-:Y:S01]  /*1c80*/  IMAD.MOV.U32 R32, RZ, RZ, R8 ;  /* 0x000000ffff207224 */ /* 0x000fe200078e0008 */
[----:B------:R-:W-:Y:S01]  /*1c90*/  IADD3 R30, R9, R0, RZ ;  /* 0x00000000091e7210 */ /* 0x000fe20007ffe0ff */
[----:B------:R-:W-:Y:S09]  /*1ca0*/  @P0 BRA `(.L_x_2327) ;  /* 0x0000000000300947 */ /* 0x000ff20003800000 */
        /* <DEDUP_REMOVED lines=12> */
.L_x_2327:
[----:B------:R-:W-:Y:S01]  /*1d70*/  UISETP.NE.AND UP0, UPT, UR13, -0x1, UPT ;  /* 0xffffffff0d00788c */ /* 0x000fe2000bf05270 */
[----:B------:R-:W-:Y:S01]  /*1d80*/  SHF.R.S32.HI R4, RZ, 0x1f, R5 ;  /* 0x0000001fff047819 */ /* 0x000fe20000011405 */
[----:B------:R-:W1:Y:S01]  /*1d90*/  S2R R28, SR_CTAID.X ;  /* 0x00000000001c7919 */ /* 0x000e620000002500 */
[----:B------:R-:W2:Y:S01]  /*1da0*/  S2UR UR25, SR_CgaCtaId ;  /* 0x00000000001979c3 */ /* 0x000ea20000008800 */
[----:B------:R-:W-:Y:S01]  /*1db0*/  ULDC.64 UR6, c[0x0][0x268] ;  /* 0x00009a0000067ab9 */ /* 0x000fe20000000a00 */
[-C--:B------:R-:W-:Y:S01]  /*1dc0*/  LEA.HI R3, R4, R5.reuse, RZ, 0x3 ;  /* 0x0000000504037211 */ /* 0x080fe200078f18ff */
[----:B------:R-:W-:Y:S01]  /*1dd0*/  IMAD R12, R12, UR6, RZ ;  /* 0x000000060c0c7c24 */ /* 0x000fe2000f8e02ff */
[-C--:B------:R-:W-:Y:S01]  /*1de0*/  LEA.HI R22, R4, R5.reuse, RZ, 0x4 ;  /* 0x0000000504167211 */ /* 0x080fe200078f20ff */
[----:B------:R-:W-:Y:S01]  /*1df0*/  BSSY B0, `(.L_x_2329) ;  /* 0x000006f000007945 */ /* 0x000fe20003800000 */
[----:B------:R-:W-:Y:S01]  /*1e00*/  SHF.R.S32.HI R20, RZ, 0x3, R3 ;  /* 0x00000003ff147819 */ /* 0x000fe20000011403 */
[----:B------:R-:W-:Y:S01]  /*1e10*/  IMAD R12, R18, UR7, R12 ;  /* 0x00000007120c7c24 */ /* 0x000fe2000f8e020c */
[----:B------:R-:W-:Y:S01]  /*1e20*/  @UP0 ULDC.64 UR4, c[0x0][0x240] ;  /* 0x0000900000040ab9 */ /* 0x000fe20000000a00 */
[----:B------:R-:W-:Y:S01]  /*1e30*/  LOP3.LUT R3, R3, 0xfffffff8, RZ, 0xc0, !PT ;  /* 0xfffffff803037812 */ /* 0x000fe200078ec0ff */
[----:B------:R-:W-:Y:S01]  /*1e40*/  @UP0 UIMAD.WIDE.U32 UR32, UR13, UR4, URZ ;  /* 0x000000040d2002a5 */ /* 0x000fe2000f8e003f */
[----:B------:R-:W-:Y:S01]  /*1e50*/  LOP3.LUT R2, R22, 0xfffffff0, RZ, 0xc0, !PT ;  /* 0xfffffff016027812 */ /* 0x000fe200078ec0ff */
[----:B------:R-:W-:Y:S01]  /*1e60*/  @!UP0 USHF.R.S32.HI UR29, URZ, 0x1f, UR14 ;  /* 0x0000001f3f1d8899 */ /* 0x000fe2000801140e */
[----:B------:R-:W-:Y:S01]  /*1e70*/  IMAD.SHL.U32 R234, R20, 0x40, RZ ;  /* 0x0000004014ea7824 */ /* 0x000fe200078e00ff */
[----:B------:R-:W-:Y:S01]  /*1e80*/  @UP0 UIMAD UR17, UR13, UR5, UR33 ;  /* 0x000000050d1102a4 */ /* 0x000fe2000f8e0221 */
[C---:B------:R-:W-:Y:S01]  /*1e90*/  IMAD.IADD R3, R5.reuse, 0x1, -R3 ;  /* 0x0000000105037824 */ /* 0x040fe200078e0a03 */
[----:B------:R-:W-:Y:S01]  /*1ea0*/  SHF.R.S32.HI R21, RZ, 0x1f, R20 ;  /* 0x0000001fff157819 */ /* 0x000fe20000011414 */
[----:B------:R-:W-:Y:S01]  /*1eb0*/  @!UP0 ULDC.64 UR4, c[0x0][0x228] ;  /* 0x00008a0000048ab9 */ /* 0x000fe20000000a00 */
[----:B------:R-:W-:Y:S01]  /*1ec0*/  IMAD.IADD R2, R5, 0x1, -R2 ;  /* 0x0000000105027824 */ /* 0x000fe200078e0a02 */
[----:B------:R-:W-:Y:S01]  /*1ed0*/  @!UP0 UIMAD UR29, UR29, UR4, URZ ;  /* 0x000000041d1d82a4 */ /* 0x000fe2000f8e023f */
[----:B------:R-:W-:Y:S01]  /*1ee0*/  IMAD.SHL.U32 R236, R3, 0x8, RZ ;  /* 0x0000000803ec7824 */ /* 0x000fe200078e00ff */
[----:B------:R-:W-:Y:S01]  /*1ef0*/  @!UP0 UIMAD.WIDE.U32 UR34, UR14, UR4, URZ ;  /* 0x000000040e2282a5 */ /* 0x000fe2000f8e003f */
[----:B------:R-:W-:Y:S01]  /*1f00*/  LOP3.LUT R234, R234, 0x1c0, RZ, 0xc0, !PT ;  /* 0x000001c0eaea7812 */ /* 0x000fe200078ec0ff */
[----:B------:R-:W-:Y:S01]  /*1f10*/  @!UP0 UIMAD UR29, UR14, UR5, UR29 ;  /* 0x000000050e1d82a4 */ /* 0x000fe2000f8e021d */
[----:B------:R-:W-:Y:S01]  /*1f20*/  SHF.R.S32.HI R14, RZ, 0x1f, R2 ;  /* 0x0000001fff0e7819 */ /* 0x000fe20000011402 */
[----:B------:R-:W-:Y:S01]  /*1f30*/  USHF.R.S32.HI UR14, URZ, 0x1f, UR16 ;  /* 0x0000001f3f0e7899 */ /* 0x000fe20008011410 */
[--C-:B------:R-:W-:Y:S01]  /*1f40*/  SHF.R.S32.HI R16, RZ, 0x1f, R236.reuse ;  /* 0x0000001fff107819 */ /* 0x100fe200000114ec */
[----:B------:R-:W-:Y:S01]  /*1f50*/  ULDC.64 UR4, c[0x0][0x258] ;  /* 0x0000960000047ab9 */ /* 0x000fe20000000a00 */
[----:B------:R-:W-:Y:S01]  /*1f60*/  IADD3 R8, P1, R236, UR30, RZ ;  /* 0x0000001eec087c10 */ /* 0x000fe2000ff3e0ff */
[----:B------:R-:W-:Y:S01]  /*1f70*/  UIMAD UR14, UR14, UR4, URZ ;  /* 0x000000040e0e72a4 */ /* 0x000fe2000f8e023f */
[----:B------:R-:W-:Y:S01]  /*1f80*/  LOP3.LUT R0, R234, 0x38, R236, 0xf8, !PT ;  /* 0x00000038ea007812 */ /* 0x000fe200078ef8ec */
[----:B------:R-:W-:Y:S01]  /*1f90*/  @!UP0 UIADD3 UR17, UR35, UR29, URZ ;  /* 0x0000001d23118290 */ /* 0x000fe2000fffe03f */
[----:B------:R-:W-:Y:S01]  /*1fa0*/  IADD3.X R9, R16, UR28, RZ, P1, !PT ;  /* 0x0000001c10097c10 */ /* 0x000fe20008ffe4ff */
[----:B------:R-:W-:Y:S01]  /*1fb0*/  UIMAD UR28, UR16, UR5, UR14 ;  /* 0x00000005101c72a4 */ /* 0x000fe2000f8e020e */
[----:B------:R-:W-:Y:S01]  /*1fc0*/  SHF.R.U32.HI R234, RZ, 0x3, R234 ;  /* 0x00000003ffea7819 */ /* 0x000fe200000116ea */
[----:B------:R-:W-:Y:S01]  /*1fd0*/  UIADD3 UR5, -UR21, UR15, URZ ;  /* 0x0000000f15057290 */ /* 0x000fe2000fffe13f */
[----:B------:R-:W-:Y:S01]  /*1fe0*/  LEA.HI R14, R14, R2, RZ, 0x3 ;  /* 0x000000020e0e7211 */ /* 0x000fe200078f18ff */
[----:B------:R-:W-:Y:S01]  /*1ff0*/  @!UP0 UMOV UR32, UR34 ;  /* 0x0000002200208c82 */ /* 0x000fe20008000000 */
[----:B------:R-:W-:Y:S01]  /*2000*/  LOP3.LUT R234, R0, R234, RZ, 0x3c, !PT ;  /* 0x000000ea00ea7212 */ /* 0x000fe200078e3cff */
[----:B------:R-:W-:Y:S01]  /*2010*/  VIADD R15, R20, 0x10 ;  /* 0x00000010140f7836 */ /* 0x000fe20000000000 */
[----:B------:R-:W-:Y:S01]  /*2020*/  LEA.HI R0, R4, R5, RZ, 0x6 ;  /* 0x0000000504007211 */ /* 0x000fe200078f30ff */
[----:B------:R-:W-:Y:S01]  /*2030*/  IMAD.U32 R24, RZ, RZ, UR4 ;  /* 0x00000004ff187e24 */ /* 0x000fe2000f8e00ff */
[----:B------:R-:W-:Y:S01]  /*2040*/  IADD3 R6, P0, R236, UR32, RZ ;  /* 0x00000020ec067c10 */ /* 0x000fe2000ff1e0ff */
[----:B------:R-:W-:Y:S01]  /*2050*/  UIADD3 UR14, UR18, -0x1, URZ ;  /* 0xffffffff120e7890 */ /* 0x000fe2000fffe03f */
[----:B------:R-:W-:Y:S01]  /*2060*/  LOP3.LUT R17, R14, 0xfffffff8, RZ, 0xc0, !PT ;  /* 0xfffffff80e117812 */ /* 0x000fe200078ec0ff */
[----:B------:R-:W-:Y:S01]  /*2070*/  IMAD.SHL.U32 R0, R0, 0x8, RZ ;  /* 0x0000000800007824 */ /* 0x000fe200078e00ff */
[----:B------:R-:W-:Y:S01]  /*2080*/  ISETP.GE.AND P4, PT, R20, UR5, PT ;  /* 0x0000000514007c0c */ /* 0x000fe2000bf86270 */
[----:B------:R-:W-:Y:S01]  /*2090*/  UMOV UR4, 0x400 ;  /* 0x0000040000047882 */ /* 0x000fe20000000000 */
[----:B------:R-:W-:Y:S01]  /*20a0*/  IADD3.X R7, R16, UR17, RZ, P0, !PT ;  /* 0x0000001110077c10 */ /* 0x000fe200087fe4ff */
[----:B------:R-:W-:Y:S01]  /*20b0*/  IMAD.IADD R17, R2, 0x1, -R17 ;  /* 0x0000000102117824 */ /* 0x000fe200078e0a11 */
[----:B------:R-:W-:Y:S01]  /*20c0*/  IADD3 R170, P1, R20, UR9, RZ ;  /* 0x0000000914aa7c10 */ /* 0x000fe2000ff3e0ff */
[----:B------:R-:W-:Y:S01]  /*20d0*/  USHF.L.U32 UR17, UR14, 0x6, URZ ;  /* 0x000000060e117899 */ /* 0x000fe2000800063f */
[----:B------:R-:W-:Y:S01]  /*20e0*/  ISETP.GE.AND P0, PT, R15, UR5, PT ;  /* 0x000000050f007c0c */ /* 0x000fe2000bf06270 */
[----:B------:R-:W-:Y:S01]  /*20f0*/  IMAD.WIDE.U32 R24, R24, UR16, R6 ;  /* 0x0000001018187c25 */ /* 0x000fe2000f8e0006 */
[----:B------:R-:W-:Y:S01]  /*2100*/  IADD3 R32, P3, R236, R32, RZ ;  /* 0x00000020ec207210 */ /* 0x000fe20007f7e0ff */
[----:B--2---:R-:W-:Y:S01]  /*2110*/  ULEA UR4, UR25, UR4, 0x18 ;  /* 0x0000000419047291 */ /* 0x004fe2000f8ec03f */
[----:B------:R-:W-:Y:S01]  /*2120*/  LOP3.LUT R234, R234, 0xfffffe00, R0, 0xf8, !PT ;  /* 0xfffffe00eaea7812 */ /* 0x000fe200078ef800 */
[----:B------:R-:W-:Y:S01]  /*2130*/  IMAD.MOV.U32 R2, RZ, RZ, 0x10 ;  /* 0x00000010ff027424 */ /* 0x000fe200078e00ff */
[----:B------:R-:W-:Y:S01]  /*2140*/  IADD3.X R13, R21, UR8, RZ, P1, !PT ;  /* 0x00000008150d7c10 */ /* 0x000fe20008ffe4ff */
[----:B------:R-:W-:Y:S01]  /*2150*/  IMAD.MOV.U32 R0, RZ, RZ, 0x20 ;  /* 0x00000020ff007424 */ /* 0x000fe200078e00ff */
[----:B------:R-:W-:Y:S01]  /*2160*/  R2P PR, R17, 0x6 ;  /* 0x0000000611007804 */ /* 0x000fe20000000000 */
[----:B------:R-:W-:Y:S01]  /*2170*/  IMAD.WIDE.U32 R18, R18, UR6, R8 ;  /* 0x0000000612127c25 */ /* 0x000fe2000f8e0008 */
[----:B------:R-:W-:Y:S01]  /*2180*/  UIADD3 UR16, -UR17, UR24, URZ ;  /* 0x0000001811107290 */ /* 0x000fe2000fffe13f */
[----:B------:R-:W-:-:S02]  /*2190*/  LEA R234, R234, UR4, 0x1 ;  /* 0x00000004eaea7c11 */ /* 0x000fc4000f8e08ff */
        /* <DEDUP_REMOVED lines=52> */
.L_x_2330:
[----:B------:R-:W-:Y:S05]  /*24e0*/  BSYNC B0 ;  /* 0x0000000000007941 */ /* 0x000fea0003800000 */
.L_x_2329:
[----:B------:R-:W-:Y:S01]  /*24f0*/  IMAD.X R33, R16, 0x1, R30, P3 ;  /* 0x0000000110217824 */ /* 0x000fe200018e061e */
[----:B------:R-:W-:Y:S01]  /*2500*/  ISETP.GE.AND P1, PT, R15, UR16, PT ;  /* 0x000000100f007c0c */ /* 0x000fe2000bf26270 */
[----:B------:R-:W-:Y:S01]  /*2510*/  IMAD R165, R21, UR10, RZ ;  /* 0x0000000a15a57c24 */ /* 0x000fe2000f8e02ff */
[----:B------:R-:W-:Y:S01]  /*2520*/  ISETP.GE.AND P4, PT, R15, UR16, PT ;  /* 0x000000100f007c0c */ /* 0x000fe2000bf86270 */
[C---:B------:R-:W-:Y:S01]  /*2530*/  VIADD R16, R20.reuse, 0x20 ;  /* 0x0000002014107836 */ /* 0x040fe20000000000 */
[C---:B------:R-:W-:Y:S01]  /*2540*/  IADD3 R15, R20.reuse, 0x30, RZ ;  /* 0x00000030140f7810 */ /* 0x040fe20007ffe0ff */
[C---:B------:R-:W-:Y:S01]  /*2550*/  IMAD.WIDE.U32 R32, R20.reuse, UR10, R32 ;  /* 0x0000000a14207c25 */ /* 0x040fe2000f8e0020 */
[----:B------:R-:W-:Y:S01]  /*2560*/  SHF.R.S32.HI R23, RZ, 0x4, R22 ;  /* 0x00000004ff177819 */ /* 0x000fe20000011416 */
[----:B------:R-:W-:Y:S01]  /*2570*/  BSSY B0, `(.L_x_2331) ;  /* 0x0000038000007945 */ /* 0x000fe20003800000 */
[C---:B------:R-:W-:Y:S01]  /*2580*/  ISETP.GE.AND P6, PT, R20.reuse, UR16, PT ;  /* 0x0000001014007c0c */ /* 0x040fe2000bfc6270 */
[----:B------:R-:W-:Y:S01]  /*2590*/  IMAD R165, R20, UR11, R165 ;  /* 0x0000000b14a57c24 */ /* 0x000fe2000f8e02a5 */
[----:B------:R-:W-:-:S02]  /*25a0*/  ISETP.GE.AND P2, PT, R16, UR5, PT ;  /* 0x0000000510007c0c */ /* 0x000fc4000bf46270 */
[----:B------:R-:W-:Y:S01]  /*25b0*/  ISETP.GE.AND P5, PT, R15, UR5, PT ;  /* 0x000000050f007c0c */ /* 0x000fe2000bfa6270 */
[----:B------:R-:W-:Y:S01]  /*25c0*/  IMAD.IADD R165, R33, 0x1, R165 ;  /* 0x0000000121a57824 */ /* 0x000fe200078e02a5 */
[----:B------:R-:W-:Y:S02]  /*25d0*/  MOV R200, R32 ;  /* 0x0000002000c87202 */ /* 0x000fe40000000f00 */
[----:B------:R-:W-:Y:S01]  /*25e0*/  LEA.HI R22, R22, R23, RZ, 0x1 ;  /* 0x0000001716167211 */ /* 0x000fe200078f08ff */
[----:B------:R-:W-:Y:S08]  /*25f0*/  @P0 BRA `(.L_x_2332) ;  /* 0x0000000000bc0947 */ /* 0x000ff00003800000 */
[----:B------:R-:W-:Y:S01]  /*2600*/  ULDC UR8, c[0x0][0x2d0] ;  /* 0x0000b40000087ab9 */ /* 0x000fe20000000800 */
[----:B--2---:R-:W-:Y:S01]  /*2610*/  IADD3 R9, P0, R28, 0x10, RZ ;  /* 0x000000101c097810 */ /* 0x004fe20007f1e0ff */
[----:B------:R-:W-:Y:S01]  /*2620*/  ULDC.64 UR6, c[0x0][0x240] ;  /* 0x0000900000067ab9 */ /* 0x000fe20000000a00 */
[----:B------:R-:W-:Y:S01]  /*2630*/  ISETP.GE.AND P3, PT, R236, UR8, PT ;  /* 0x00000008ec007c0c */ /* 0x000fe2000bf66270 */
[----:B------:R-:W-:Y:S02]  /*2640*/  IMAD.MOV.U32 R10, RZ, RZ, R24 ;  /* 0x000000ffff0a7224 */ /* 0x000fe400078e0018 */
[----:B------:R-:W-:Y:S02]  /*2650*/  IMAD.X R8, RZ, RZ, R29, P0 ;  /* 0x000000ffff087224 */ /* 0x000fe400000e061d */
[----:B------:R-:W-:Y:S02]  /*2660*/  IMAD.MOV.U32 R11, RZ, RZ, R27 ;  /* 0x000000ffff0b7224 */ /* 0x000fe400078e001b */
[----:B------:R-:W-:-:S02]  /*2670*/  IMAD R8, R8, UR6, RZ ;  /* 0x0000000608087c24 */ /* 0x000fc4000f8e02ff */
[----:B------:R-:W-:-:S04]  /*2680*/  IMAD.WIDE.U32 R10, R9, UR6, R10 ;  /* 0x00000006090a7c25 */ /* 0x000fc8000f8e000a */
[----:B-1----:R-:W1:Y:S01]  /*2690*/  @!P3 LDC.64 R6, c[0x0][0x210] ;  /* 0x00008400ff06bb82 */ /* 0x002e620000000a00 */
        /* <DEDUP_REMOVED lines=37> */
.L_x_2332:
[----:B------:R-:W-:Y:S05]  /*28f0*/  BSYNC B0 ;  /* 0x0000000000007941 */ /* 0x000fea0003800000 */
.L_x_2331:
[----:B------:R-:W-:Y:S04]  /*2900*/  BSSY B0, `(.L_x_2333) ;  /* 0x0000031000007945 */ /* 0x000fe80003800000 */
[----:B------:R-:W-:Y:S05]  /*2910*/  @P2 BRA `(.L_x_2334) ;  /* 0x0000000000bc2947 */ /* 0x000fea0003800000 */
[----:B------:R-:W-:Y:S01]  /*2920*/  ULDC UR8, c[0x0][0x2d0] ;  /* 0x0000b40000087ab9 */ /* 0x000fe20000000800 */
[----:B--2---:R-:W-:Y:S01]  /*2930*/  IADD3 R9, P2, R28, 0x20, RZ ;  /* 0x000000201c097810 */ /* 0x004fe20007f5e0ff */
[----:B------:R-:W-:Y:S01]  /*2940*/  ULDC.64 UR6, c[0x0][0x240] ;  /* 0x0000900000067ab9 */ /* 0x000fe20000000a00 */
[----:B------:R-:W-:Y:S01]  /*2950*/  ISETP.GE.AND P0, PT, R236, UR8, PT ;  /* 0x00000008ec007c0c */ /* 0x000fe2000bf06270 */
[----:B---3--:R-:W-:Y:S01]  /*2960*/  IMAD.MOV.U32 R30, RZ, RZ, R24 ;  /* 0x000000ffff1e7224 */ /* 0x008fe200078e0018 */
[----:B------:R-:W-:Y:S01]  /*2970*/  ISETP.GE.AND P3, PT, R233, UR8, PT ;  /* 0x00000008e9007c0c */ /* 0x000fe2000bf66270 */
[----:B------:R-:W-:Y:S02]  /*2980*/  IMAD.X R8, RZ, RZ, R29, P2 ;  /* 0x000000ffff087224 */ /* 0x000fe400010e061d */
[----:B------:R-:W-:Y:S02]  /*2990*/  IMAD.MOV.U32 R31, RZ, RZ, R27 ;  /* 0x000000ffff1f7224 */ /* 0x000fe400078e001b */
[----:B------:R-:W-:-:S02]  /*29a0*/  IMAD R8, R8, UR6, RZ ;  /* 0x0000000608087c24 */ /* 0x000fc4000f8e02ff */
[----:B------:R-:W-:-:S04]  /*29b0*/  IMAD.WIDE.U32 R30, R9, UR6, R30 ;  /* 0x00000006091e7c25 */ /* 0x000fc8000f8e001e */
[----:B-1--4-:R-:W1:Y:S01]  /*29c0*/  @!P0 LDC.64 R6, c[0x0][0x210] ;  /* 0x00008400ff068b82 */ /* 0x012e620000000a00 */
[----:B------:R-:W-:Y:S01]  /*29d0*/  IMAD R8, R9, UR7, R8 ;  /* 0x0000000709087c24 */ /* 0x000fe2000f8e0208 */
[----:B------:R2:W-:Y:S03]  /*29e0*/  @P0 STS.128 [R234+0x1000], RZ ;  /* 0x001000ffea000388 */ /* 0x0005e60000000c00 */
[----:B------:R-:W-:-:S03]  /*29f0*/  IMAD.IADD R10, R31, 0x1, R8 ;  /* 0x000000011f0a7824 */ /* 0x000fc600078e0208 */
        /* <DEDUP_REMOVED lines=33> */
.L_x_2334:
[----:B------:R-:W-:Y:S05]  /*2c10*/  BSYNC B0 ;  /* 0x0000000000007941 */ /* 0x000fea0003800000 */
.L_x_2333:
        /* <DEDUP_REMOVED lines=13> */
[----:B--2---:R-:W2:Y:S01]  /*2cf0*/  @!P2 LDC.64 R10, c[0x0][0x210] ;  /* 0x00008400ff0aab82 */ /* 0x004ea20000000a00 */
[----:B------:R-:W-:Y:S01]  /*2d00*/  IMAD R26, R25, UR7, R26 ;  /* 0x00000007191a7c24 */ /* 0x000fe2000f8e021a */
[----:B------:R2:W-:Y:S03]  /*2d10*/  @P2 STS.128 [R234+0x1800], RZ ;  /* 0x001800ffea002388 */ /* 0x0005e60000000c00 */
[----:B------:R-:W-:-:S03]  /*2d20*/  IMAD.IADD R26, R29, 0x1, R26 ;  /* 0x000000011d1a7824 */ /* 0x000fc600078e021a */
[----:B------:R-:W5:Y:S08]  /*2d30*/  @!P5 LDC.64 R8, c[0x0][0x210] ;  /* 0x00008400ff08db82 */ /* 0x000f700000000a00 */
[----:B-1-34-:R-:W1:Y:S01]  /*2d40*/  @!P3 LDC.64 R6, c[0x0][0x210] ;  /* 0x00008400ff06bb82 */ /* 0x01ae620000000a00 */
[----:B--2---:R-:W-:-:S04]  /*2d50*/  @!P2 LEA R10, P0, R28, R10, 0x1 ;  /* 0x0000000a1c0aa211 */ /* 0x004fc800078008ff */
[C---:B------:R-:W-:Y:S02]  /*2d60*/  @!P2 LEA.HI.X R11, R28.reuse, R11, R26, 0x1, P0 ;  /* 0x0000000b1c0ba211 */ /* 0x040fe400000f0c1a */
[----:B-----5:R-:W-:-:S03]  /*2d70*/  @!P5 LEA R8, P0, R28, R8, 0x1 ;  /* 0x000000081c08d211 */ /* 0x020fc600078008ff */
        /* <DEDUP_REMOVED lines=27> */
.L_x_2336:
[----:B------:R-:W-:Y:S05]  /*2f30*/  BSYNC B0 ;  /* 0x0000000000007941 */ /* 0x000fea0003800000 */
.L_x_2335:
[----:B------:R-:W-:Y:S04]  /*2f40*/  BSSY B0, `(.L_x_2337) ;  /* 0x0000028000007945 */ /* 0x000fe80003800000 */
[----:B------:R-:W-:Y:S05]  /*2f50*/  @P6 BRA `(.L_x_2338) ;  /* 0x0000000000986947 */ /* 0x000fea0003800000 */
[----:B------:R-:W-:Y:S02]  /*2f60*/  ULDC UR6, c[0x0][0x2d0] ;  /* 0x0000b40000067ab9 */ /* 0x000fe40000000800 */
[----:B------:R-:W-:Y:S02]  /*2f70*/  ISETP.GE.AND P5, PT, R233, UR6, PT ;  /* 0x00000006e9007c0c */ /* 0x000fe4000bfa6270 */
[----:B------:R-:W-:Y:S02]  /*2f80*/  ISETP.GE.AND P6, PT, R236, UR6, PT ;  /* 0x00000006ec007c0c */ /* 0x000fe4000bfc6270 */
[----:B------:R-:W-:-:S09]  /*2f90*/  ISETP.GE.AND P3, PT, R232, UR6, PT ;  /* 0x00000006e8007c0c */ /* 0x000fd2000bf66270 */
[----:B--2---:R-:W2:Y:S02]  /*2fa0*/  @!P5 LDC.64 R8, c[0x0][0x218] ;  /* 0x00008600ff08db82 */ /* 0x004ea40000000a00 */
[----:B------:R2:W-:Y:S06]  /*2fb0*/  @P6 STS.128 [R234+0x8000], RZ ;  /* 0x008000ffea006388 */ /* 0x0005ec0000000c00 */
[----:B------:R-:W5:Y:S08]  /*2fc0*/  @!P6 LDC.64 R10, c[0x0][0x218] ;  /* 0x00008600ff0aeb82 */ /* 0x000f700000000a00 */
[----:B-1-34-:R-:W1:Y:S01]  /*2fd0*/  @!P3 LDC.64 R6, c[0x0][0x218] ;  /* 0x00008600ff06bb82 */ /* 0x01ae620000000a00 */
        /* <DEDUP_REMOVED lines=24> */
[----:B-1----:R-:W-:-:S04]  /*3160*/  LEA R6, P0, R200, UR6, 0x1 ;  /* 0x00000006c8067c11 */ /* 0x002fc8000f8008ff */
[----:B------:R-:W-:-:S05]  /*3170*/  LEA.HI.X R7, R200, UR7, R165, 0x1, P0 ;  /* 0x00000007c8077c11 */ /* 0x000fca00080f0ca5 */
[----:B------:R-:W-:Y:S01]  /*3180*/  @!PT LDS RZ, [RZ] ;  /* 0x00000000fffff984 */ /* 0x000fe20000000800 */
[----:B------:R-:W-:Y:S01]  /*3190*/  @!PT LDS RZ, [RZ] ;  /* 0x00000000fffff984 */ /* 0x000fe20000000800 */
[----:B------:R-:W-:Y:S01]  /*31a0*/  @!PT LDS RZ, [RZ] ;  /* 0x00000000fffff984 */ /* 0x000fe20000000800 */
[----:B------:R1:W-:Y:S04]  /*31b0*/  LDGSTS.E.BYPASS.LTC128B.128 [R234+0xe000], desc[UR26][R6.64+0x180] ;  /* 0x0e00018006ea7fae */ /* 0x0003e8000b901d5a */
.L_x_2338:
[----:B------:R-:W-:Y:S05]  /*31c0*/  BSYNC B0 ;  /* 0x0000000000007941 */ /* 0x000fea0003800000 */
.L_x_2337:
[C---:B------:R-:W-:Y:S01]  /*31d0*/  ISETP.GE.AND P0, PT, R20.reuse, UR16, PT ;  /* 0x0000001014007c0c */ /* 0x040fe2000bf06270 */
[----:B------:R-:W-:Y:S01]  /*31e0*/  IMAD.SHL.U32 R21, R20, 0x8, RZ ;  /* 0x0000000814157824 */ /* 0x000fe200078e00ff */
[----:B------:R-:W-:Y:S01]  /*31f0*/  LOP3.LUT R22, R22, 0xfffffffe, RZ, 0xc0, !PT ;  /* 0xfffffffe16167812 */ /* 0x000fe200078ec0ff */
[----:B------:R-:W-:Y:S01]  /*3200*/  IMAD.SHL.U32 R20, R3, 0x40, RZ ;  /* 0x0000004003147824 */ /* 0x000fe200078e00ff */
[----:B------:R-:W-:Y:S01]  /*3210*/  USHF.L.U64.HI UR25, UR10, 0x4, UR11 ;  /* 0x000000040a197899 */ /* 0x000fe2000801020b */
[----:B------:R-:W-:Y:S01]  /*3220*/  BSSY B0, `(.L_x_2339) ;  /* 0x0000032000007945 */ /* 0x000fe20003800000 */
[----:B------:R-:W-:Y:S01]  /*3230*/  USHF.L.U32 UR28, UR10, 0x4, URZ ;  /* 0x000000040a1c7899 */ /* 0x000fe2000800063f */
[----:B------:R-:W-:Y:S01]  /*3240*/  ISETP.GE.AND P5, PT, R16, UR16, PT ;  /* 0x0000001010007c0c */ /* 0x000fe2000bfa6270 */
[----:B------:R-:W-:Y:S01]  /*3250*/  IMAD.IADD R23, R23, 0x1, -R22 ;  /* 0x0000000117177824 */ /* 0x000fe200078e0a16 */
[----:B------:R-:W-:Y:S01]  /*3260*/  LOP3.LUT R20, R20, 0x1c0, RZ, 0xc0, !PT ;  /* 0x000001c014147812 */ /* 0x000fe200078ec0ff */
[----:B------:R-:W-:Y:S01]  /*3270*/  IMAD.SHL.U32 R17, R17, 0x40, RZ ;  /* 0x0000004011117824 */ /* 0x000fe200078e00ff */
[----:B------:R-:W-:-:S02]  /*3280*/  ISETP.GE.AND P6, PT, R15, UR16, PT ;  /* 0x000000100f007c0c */ /* 0x000fc4000bfc6270 */
[----:B------:R-:W-:Y:S02]  /*3290*/  LOP3.LUT R21, R20, 0x8, R21, 0xf8, !PT ;  /* 0x0000000814157812 */ /* 0x000fe400078ef815 */
[----:B------:R-:W-:Y:S01]  /*32a0*/  SHF.R.U32.HI R20, RZ, 0x3, R20 ;  /* 0x00000003ff147819 */ /* 0x000fe20000011614 */
[----:B------:R-:W-:Y:S08]  /*32b0*/  @P1 BRA `(.L_x_2340) ;  /* 0x0000000000a01947 */ /* 0x000ff00003800000 */
[----:B------:R-:W-:Y:S01]  /*32c0*/  ULDC UR6, c[0x0][0x2d0] ;  /* 0x0000b40000067ab9 */ /* 0x000fe20000000800 */
[----:B-12---:R-:W-:Y:S02]  /*32d0*/  IADD3 R11, P2, R200, UR28, RZ ;  /* 0x0000001cc80b7c10 */ /* 0x006fe4000ff5e0ff */
[----:B------:R-:W-:Y:S02]  /*32e0*/  ISETP.GE.AND P1, PT, R236, UR6, PT ;  /* 0x00000006ec007c0c */ /* 0x000fe4000bf26270 */
[----:B------:R-:W-:Y:S02]  /*32f0*/  IADD3.X R10, R165, UR25, RZ, P2, !PT ;  /* 0x00000019a50a7c10 */ /* 0x000fe400097fe4ff */
[----:B------:R-:W-:-:S09]  /*3300*/  ISETP.GE.AND P3, PT, R233, UR6, PT ;  /* 0x00000006e9007c0c */ /* 0x000fd2000bf66270 */
[----:B---34-:R-:W1:Y:S01]  /*3310*/  @!P1 LDC.64 R6, c[0x0][0x218] ;  /* 0x00008600ff069b82 */ /* 0x018e620000000a00 */
        /* <DEDUP_REMOVED lines=34> */
.L_x_2340:
[----:B------:R-:W-:Y:S05]  /*3540*/  BSYNC B0 ;  /* 0x0000000000007941 */ /* 0x000fea0003800000 */
.L_x_2339:
[----:B------:R-:W-:Y:S04]  /*3550*/  BSSY B0, `(.L_x_2341) ;  /* 0x000002d000007945 */ /* 0x000fe80003800000 */
[----:B------:R-:W-:Y:S05]  /*3560*/  @P5 BRA `(.L_x_2342) ;  /* 0x0000000000ac5947 */ /* 0x000fea0003800000 */
[----:B------:R-:W-:Y:S01]  /*3570*/  ULDC UR6, c[0x0][0x2d0] ;  /* 0x0000b40000067ab9 */ /* 0x000fe20000000800 */
[----:B--2---:R-:W-:Y:S01]  /*3580*/  IMAD.U32 R25, RZ, RZ, UR10 ;  /* 0x0000000aff197e24 */ /* 0x004fe2000f8e00ff */
[----:B------:R-:W-:Y:S01]  /*3590*/  ISETP.GE.AND P2, PT, R236, UR6, PT ;  /* 0x00000006ec007c0c */ /* 0x000fe2000bf46270 */
[----:B------:R-:W-:Y:S01]  /*35a0*/  IMAD.U32 R24, RZ, RZ, UR10 ;  /* 0x0000000aff187e24 */ /* 0x000fe2000f8e00ff */
[----:B------:R-:W-:Y:S01]  /*35b0*/  ISETP.GE.AND P5, PT, R233, UR6, PT ;  /* 0x00000006e9007c0c */ /* 0x000fe2000bfa6270 */
[----:B------:R-:W-:Y:S01]  /*35c0*/  IMAD.U32 R22, RZ, RZ, UR11 ;  /* 0x0000000bff167e24 */ /* 0x000fe2000f8e00ff */
[----:B------:R-:W-:Y:S02]  /*35d0*/  ISETP.GE.AND P3, PT, R232, UR6, PT ;  /* 0x00000006e8007c0c */ /* 0x000fe4000bf66270 */
[----:B------:R-:W-:-:S04]  /*35e0*/  LEA R25, P1, R25, R200, 0x5 ;  /* 0x000000c819197211 */ /* 0x000fc800078228ff */
[----:B------:R-:W-:-:S03]  /*35f0*/  LEA.HI.X R22, R24, R165, R22, 0x5, P1 ;  /* 0x000000a518167211 */ /* 0x000fc600008f2c16 */
[----:B-1----:R-:W1:Y:S01]  /*3600*/  @!P2 LDC.64 R10, c[0x0][0x218] ;  /* 0x00008600ff0aab82 */ /* 0x002e620000000a00 */
[----:B------:R2:W-:Y:S07]  /*3610*/  @P2 STS.128 [R234+0x9000], RZ ;  /* 0x009000ffea002388 */ /* 0x0005ee0000000c00 */
[----:B------:R-:W5:Y:S08]  /*3620*/  @!P5 LDC.64 R8, c[0x0][0x218] ;  /* 0x00008600ff08db82 */ /* 0x000f700000000a00 */
[----:B---34-:R-:W3:Y:S01]  /*3630*/  @!P3 LDC.64 R6, c[0x0][0x218] ;  /* 0x00008600ff06bb82 */ /* 0x018ee20000000a00 */
[----:B-1----:R-:W-:-:S04]  /*3640*/  @!P2 LEA R10, P1, R25, R10, 0x1 ;  /* 0x0000000a190aa211 */ /* 0x002fc800078208ff */
        /* <DEDUP_REMOVED lines=9> */
[C---:B---3--:R-:W-:Y:S01]  /*36e0*/  @!P3 LEA R6, P2, R25.reuse, R6, 0x1 ;  /* 0x000000061906b211 */ /* 0x048fe200078408ff */
        /* <DEDUP_REMOVED lines=19> */
.L_x_2342:
[----:B------:R-:W-:Y:S05]  /*3820*/  BSYNC B0 ;  /* 0x0000000000007941 */ /* 0x000fea0003800000 */
.L_x_2341:
[----:B------:R-:W-:Y:S04]  /*3830*/  BSSY B0, `(.L_x_2343) ;  /* 0x000002e000007945 */ /* 0x000fe80003800000 */
[----:B------:R-:W-:Y:S05]  /*3840*/  @P6 BRA `(.L_x_2344) ;  /* 0x0000000000b06947 */ /* 0x000fea0003800000 */
[----:B------:R-:W-:Y:S01]  /*3850*/  ULDC UR6, c[0x0][0x2d0] ;  /* 0x0000b40000067ab9 */ /* 0x000fe20000000800 */
[----:B------:R-:W-:Y:S01]  /*3860*/  IMAD.U32 R22, RZ, RZ, UR10 ;  /* 0x0000000aff167e24 */ /* 0x000fe2000f8e00ff */
[----:B------:R-:W-:Y:S01]  /*3870*/  ISETP.GE.AND P5, PT, R233, UR6, PT ;  /* 0x00000006e9007c0c */ /* 0x000fe2000bfa6270 */
[----:B--2---:R-:W-:Y:S01]  /*3880*/  IMAD.MOV.U32 R24, RZ, RZ, R200 ;  /* 0x000000ffff187224 */ /* 0x004fe200078e00c8 */
[----:B------:R-:W-:Y:S01]  /*3890*/  ISETP.GE.AND P6, PT, R236, UR6, PT ;  /* 0x00000006ec007c0c */ /* 0x000fe2000bfc6270 */
[----:B------:R-:W-:Y:S01]  /*38a0*/  IMAD.MOV.U32 R25, RZ, RZ, R165 ;  /* 0x000000ffff197224 */ /* 0x000fe200078e00a5 */
[----:B------:R-:W-:Y:S01]  /*38b0*/  ISETP.GE.AND P3, PT, R232, UR6, PT ;  /* 0x00000006e8007c0c */ /* 0x000fe2000bf66270 */
[----:B------:R-:W-:Y:S01]  /*38c0*/  UIMAD UR7, UR11, 0x30, URZ ;  /* 0x000000300b0778a4 */ /* 0x000fe2000f8e023f */
[----:B------:R-:W-:-:S05]  /*38d0*/  IMAD.WIDE.U32 R24, R22, 0x30, R24 ;  /* 0x0000003016187825 */ /* 0x000fca00078e0018 */
[----:B------:R-:W-:Y:S02]  /*38e0*/  VIADD R22, R25, UR7 ;  /* 0x0000000719167c36 */ /* 0x000fe40008000000 */
[----:B-1----:R-:W1:Y:S02]  /*38f0*/  @!P5 LDC.64 R8, c[0x0][0x218] ;  /* 0x00008600ff08db82 */ /* 0x002e640000000a00 */
[----:B------:R2:W-:Y:S06]  /*3900*/  @P6 STS.128 [R234+0x9800], RZ ;  /* 0x009800ffea006388 */ /* 0x0005ec0000000c00 */
[----:B------:R-:W5:Y:S08]  /*3910*/  @!P6 LDC.64 R10, c[0x0][0x218] ;  /* 0x00008600ff0aeb82 */ /* 0x000f700000000a00 */
[----:B---34-:R-:W3:Y:S01]  /*3920*/  @!P3 LDC.64 R6, c[0x0][0x218] ;  /* 0x00008600ff06bb82 */ /* 0x018ee20000000a00 */
[----:B-1----:R-:W-:-:S04]  /*3930*/  @!P5 LEA R8, P1, R24, R8, 0x1 ;  /* 0x000000081808d211 */ /* 0x002fc800078208ff */
[C---:B------:R-:W-:Y:S02]  /*3940*/  @!P5 LEA.HI.X R9, R24.reuse, R9, R22, 0x1, P1 ;  /* 0x000000091809d211 */ /* 0x040fe400008f0c16 */
[----:B------:R-:W-:Y:S02]  /*3950*/  ISETP.GE.AND P1, PT, R231, UR6, PT ;  /* 0x00000006e7007c0c */ /* 0x000fe4000bf26270 */
        /* <DEDUP_REMOVED lines=27> */
.L_x_2344:
[----:B------:R-:W-:Y:S05]  /*3b10*/  BSYNC B0 ;  /* 0x0000000000007941 */ /* 0x000fea0003800000 */
.L_x_2343:
[----:B------:R-:W0:Y:S01]  /*3b20*/  LDGDEPBAR ;  /* 0x00000000000079af */ /* 0x000e220000000000 */
[----:B-1234-:R-:W-:Y:S01]  /*3b30*/  IMAD.SHL.U32 R6, R23, 0x8, RZ ;  /* 0x0000000817067824 */ /* 0x01efe200078e00ff */
[----:B------:R-:W-:Y:S01]  /*3b40*/  LOP3.LUT R17, R17, 0x1c0, RZ, 0xc0, !PT ;  /* 0x000001c011117812 */ /* 0x000fe200078ec0ff */
[----:B------:R-:W-:Y:S01]  /*3b50*/  ULDC.64 UR6, c[0x0][0x250] ;  /* 0x0000940000067ab9 */ /* 0x000fe20000000a00 */
[----:B------:R-:W-:Y:S01]  /*3b60*/  IMAD.SHL.U32 R14, R14, 0x40, RZ ;  /* 0x000000400e0e7824 */ /* 0x000fe200078e00ff */
[----:B------:R-:W-:Y:S01]  /*3b70*/  LEA.HI R7, R4, R5, RZ, 0x5 ;  /* 0x0000000504077211 */ /* 0x000fe200078f28ff */
[----:B------:R-:W-:Y:S01]  /*3b80*/  IMAD R13, R13, UR6, RZ ;  /* 0x000000060d0d7c24 */ /* 0x000fe2000f8e02ff */
[----:B------:R-:W-:Y:S01]  /*3b90*/  LOP3.LUT R6, R17, 0x8, R6, 0xf8, !PT ;  /* 0x0000000811067812 */ /* 0x000fe200078ef806 */
[----:B------:R-:W-:Y:S01]  /*3ba0*/  IMAD.IADD R19, R19, 0x1, R12 ;  /* 0x0000000113137824 */ /* 0x000fe200078e020c */
[----:B------:R-:W-:Y:S01]  /*3bb0*/  SHF.R.U32.HI R17, RZ, 0x3, R17 ;  /* 0x00000003ff117819 */ /* 0x000fe20000011611 */
[C---:B------:R-:W-:Y:S01]  /*3bc0*/  IMAD R168, R170.reuse, UR7, R13 ;  /* 0x00000007aaa87c24 */ /* 0x040fe2000f8e020d */
[----:B------:R-:W-:Y:S01]  /*3bd0*/  LOP3.LUT R20, R21, R20, RZ, 0x3c, !PT ;  /* 0x0000001415147212 */ /* 0x000fe200078e3cff */
[----:B------:R-:W-:Y:S01]  /*3be0*/  IMAD.WIDE.U32 R170, R170, UR6, R18 ;  /* 0x00000006aaaa7c25 */ /* 0x000fe2000f8e0012 */
[----:B------:R-:W-:Y:S01]  /*3bf0*/  LOP3.LUT R6, R6, R17, RZ, 0x3c, !PT ;  /* 0x0000001106067212 */ /* 0x000fe200078e3cff */
[----:B------:R-:W-:Y:S01]  /*3c00*/  ULDC.64 UR8, c[0x0][0x220] ;  /* 0x0000880000087ab9 */ /* 0x000fe20000000a00 */
[----:B------:R-:W-:Y:S01]  /*3c10*/  USHF.L.U64.HI UR29, UR6, 0x4, UR7 ;  /* 0x00000004061d7899 */ /* 0x000fe20008010207 */
[----:B------:R-:W-:Y:S01]  /*3c20*/  IMAD R229, R23, 0x200, R20 ;  /* 0x0000020017e57824 */ /* 0x000fe200078e0214 */
[----:B------:R-:W-:Y:S01]  /*3c30*/  LOP3.LUT R4, R6, 0xfffffe00, R14, 0xf8, !PT ;  /* 0xfffffe0006047812 */ /* 0x000fe200078ef80e */
[----:B------:R-:W-:Y:S01]  /*3c40*/  IMAD.IADD R168, R171, 0x1, R168 ;  /* 0x00000001aba87824 */ /* 0x000fe200078e02a8 */
[----:B------:R-:W-:Y:S01]  /*3c50*/  SHF.R.S32.HI R6, RZ, 0x5, R7 ;  /* 0x00000005ff067819 */ /* 0x000fe20000011407 */
[----:B------:R-:W-:Y:S01]  /*3c60*/  USHF.L.U32 UR30, UR6, 0x4, URZ ;  /* 0x00000004061e7899 */ /* 0x000fe2000800063f */
[----:B------:R-:W-:Y:S01]  /*3c70*/  LEA R166, P1, R170, UR8, 0x1 ;  /* 0x00000008aaa67c11 */ /* 0x000fe2000f8208ff */
[----:B------:R-:W-:Y:S01]  /*3c80*/  BSSY B0, `(.L_x_2345) ;  /* 0x0000030000007945 */ /* 0x000fe20003800000 */
[----:B------:R-:W-:Y:S01]  /*3c90*/  ISETP.GE.AND P5, PT, R16, UR16, PT ;  /* 0x0000001010007c0c */ /* 0x000fe2000bfa6270 */
[----:B------:R-:W-:-:S04]  /*3ca0*/  DEPBAR.LE SB0, 0x0 ;  /* 0x000080000000791a */ /* 0x000fc80000000000 */
[----:B------:R-:W-:Y:S01]  /*3cb0*/  BAR.SYNC.DEFER_BLOCKING 0x0 ;  /* 0x0000000000007b1d */ /* 0x000fe20000010000 */
[----:B------:R-:W-:Y:S01]  /*3cc0*/  IMAD R230, R6, 0x400, R4 ;  /* 0x0000040006e67824 */ /* 0x000fe200078e0204 */
[----:B------:R-:W-:Y:S02]  /*3cd0*/  ISETP.GE.AND P6, PT, R15, UR16, PT ;  /* 0x000000100f007c0c */ /* 0x000fe4000bfc6270 */
[----:B------:R-:W-:Y:S02]  /*3ce0*/  LEA R229, R229, UR4, 0x1 ;  /* 0x00000004e5e57c11 */ /* 0x000fe4000f8e08ff */
[----:B------:R-:W-:Y:S02]  /*3cf0*/  LEA.HI.X R167, R170, UR9, R168, 0x1, P1 ;  /* 0x00000009aaa77c11 */ /* 0x000fe400088f0ca8 */
[----:B------:R-:W-:Y:S01]  /*3d00*/  LEA R230, R230, UR4, 0x1 ;  /* 0x00000004e6e67c11 */ /* 0x000fe2000f8e08ff */
        /* <DEDUP_REMOVED lines=10> */
[--C-:B------:R-:W-:Y:S01]  /*3db0*/  @!P3 IMAD.MOV.U32 R8, RZ, RZ, R166.reuse ;  /* 0x000000ffff08b224 */ /* 0x100fe200078e00a6 */
[----:B------:R2:W-:Y:S01]  /*3dc0*/  @P3 STS.128 [R234+0x10000], RZ ;  /* 0x010000ffea003388 */ /* 0x0005e20000000c00 */
[----:B------:R-:W-:Y:S01]  /*3dd0*/  @!P3 IMAD.MOV.U32 R9, RZ, RZ, R167 ;  /* 0x000000ffff09b224 */ /* 0x000fe200078e00a7 */
[----:B------:R-:W-:Y:S01]  /*3de0*/  @!P2 MOV R11, R167 ;  /* 0x000000a7000ba202 */ /* 0x000fe20000000f00 */
[----:B------:R-:W-:-:S03]  /*3df0*/  @!P2 IMAD.MOV.U32 R10, RZ, RZ, R166 ;  /* 0x000000ffff0aa224 */ /* 0x000fc600078e00a6 */
        /* <DEDUP_REMOVED lines=10> */
[----:B---3--:R-:W-:Y:S01]  /*3ea0*/  @!P1 IMAD.MOV.U32 R8, RZ, RZ, R166 ;  /* 0x000000ffff089224 */ /* 0x008fe200078e00a6 */
[----:B------:R-:W-:-:S05]  /*3eb0*/  @!P1 MOV R9, R167 ;  /* 0x000000a700099202 */ /* 0x000fca0000000f00 */
[----:B------:R-:W-:Y:S01]  /*3ec0*/  @!PT LDS RZ, [RZ] ;  /* 0x00000000fffff984 */ /* 0x000fe20000000800 */
[----:B------:R-:W-:Y:S01]  /*3ed0*/  @!PT LDS RZ, [RZ] ;  /* 0x00000000fffff984 */ /* 0x000fe20000000800 */
[----:B------:R-:W-:Y:S01]  /*3ee0*/  @!PT LDS RZ, [RZ] ;  /* 0x00000000fffff984 */ /* 0x000fe20000000800 */
[----:B------:R2:W-:Y:S04]  /*3ef0*/  @!P1 LDGSTS.E.BYPASS.LTC128B.128 [R234+0x14000], desc[UR26][R8.64+0x100] ;  /* 0x1400010008ea9fae */ /* 0x0005e8000b901d5a */
[----:B------:R2:W-:Y:S01]  /*3f00*/  @P0 STS.128 [R234+0x16000], RZ ;  /* 0x016000ffea000388 */ /* 0x0005e20000000c00 */
[----:B------:R-:W-:Y:S05]  /*3f10*/  @P0 BRA `(.L_x_2346) ;  /* 0x0000000000180947 */ /* 0x000fea0003800000 */
[----:B--2---:R-:W-:Y:S02]  /*3f20*/  MOV R8, R166 ;  /* 0x000000a600087202 */ /* 0x004fe40000000f00 */
[----:B------:R-:W-:-:S05]  /*3f30*/  MOV R9, R167 ;  /* 0x000000a700097202 */ /* 0x000fca0000000f00 */
[----:B------:R-:W-:Y:S01]  /*3f40*/  @!PT LDS RZ, [RZ] ;  /* 0x00000000fffff984 */ /* 0x000fe20000000800 */
[----:B------:R-:W-:Y:S01]  /*3f50*/  @!PT LDS RZ, [RZ] ;  /* 0x00000000fffff984 */ /* 0x000fe20000000800 */
[----:B------:R-:W-:Y:S01]  /*3f60*/  @!PT LDS RZ, [RZ] ;  /* 0x00000000fffff984 */ /* 0x000fe20000000800 */
[----:B------:R3:W-:Y:S02]  /*3f70*/  LDGSTS.E.BYPASS.LTC128B.128 [R234+0x16000], desc[UR26][R8.64+0x180] ;  /* 0x1600018008ea7fae */ /* 0x0007e4000b901d5a */
.L_x_2346:
[----:B------:R-:W-:Y:S05]  /*3f80*/  BSYNC B0 ;  /* 0x0000000000007941 */ /* 0x000fea0003800000 */
.L_x_2345:
[----:B------:R4:W-:Y:S01]  /*3f90*/  @P4 STS.128 [R234+0x10800], RZ ;  /* 0x010800ffea004388 */ /* 0x0009e20000000c00 */
[----:B------:R-:W-:Y:S03]  /*3fa0*/  BSSY B0, `(.L_x_2347) ;  /* 0x0000030000007945 */ /* 0x000fe60003800000 */
[----:B------:R4:W-:Y:S04]  /*3fb0*/  @P4 STS.128 [R234+0x12800], RZ ;  /* 0x012800ffea004388 */ /* 0x0009e80000000c00 */
        /* <DEDUP_REMOVED lines=8> */
[----:B---3--:R-:W-:Y:S01]  /*4040*/  IMAD.U32 R9, RZ, RZ, UR30 ;  /* 0x0000001eff097e24 */ /* 0x008fe2000f8e00ff */
[----:B------:R-:W-:Y:S01]  /*4050*/  ISETP.GE.AND P2, PT, R232, UR31, PT ;  /* 0x0000001fe8007c0c */ /* 0x000fe2000bf46270 */
[----:B------:R-:W-:Y:S02]  /*4060*/  IMAD.U32 R8, RZ, RZ, UR29 ;  /* 0x0000001dff087e24 */ /* 0x000fe4000f8e00ff */
[----:B------:R-:W-:Y:S02]  /*4070*/  IMAD.U32 R12, RZ, RZ, UR30 ;  /* 0x0000001eff0c7e24 */ /* 0x000fe4000f8e00ff */
[----:B------:R-:W-:-:S04]  /*4080*/  IMAD.U32 R11, RZ, RZ, UR29 ;  /* 0x0000001dff0b7e24 */ /* 0x000fc8000f8e00ff */
[-C--:B------:R-:W-:Y:S02]  /*4090*/  @!P3 LEA R16, P0, R10, R166.reuse, 0x1 ;  /* 0x000000a60a10b211 */ /* 0x080fe400078008ff */
[-C--:B------:R-:W-:Y:S01]  /*40a0*/  @!P4 LEA R14, P1, R14, R166.reuse, 0x1 ;  /* 0x000000a60e0ec211 */ /* 0x080fe200078208ff */
[----:B------:R2:W-:Y:S01]  /*40b0*/  @P4 STS.128 [R234+0x10800], RZ ;  /* 0x010800ffea004388 */ /* 0x0005e20000000c00 */
[-C--:B------:R-:W-:Y:S02]  /*40c0*/  @!P3 LEA.HI.X R17, R9, R167.reuse, R8, 0x1, P0 ;  /* 0x000000a70911b211 */ /* 0x080fe400000f0c08 */
[----:B------:R-:W-:Y:S02]  /*40d0*/  ISETP.GE.AND P0, PT, R231, UR31, PT ;  /* 0x0000001fe7007c0c */ /* 0x000fe4000bf06270 */
[----:B------:R-:W-:Y:S02]  /*40e0*/  @!P4 LEA.HI.X R15, R12, R167, R11, 0x1, P1 ;  /* 0x000000a70c0fc211 */ /* 0x000fe400008f0c0b */
[----:B------:R-:W-:-:S03]  /*40f0*/  @!P2 LEA R10, P1, R10, R166, 0x1 ;  /* 0x000000a60a0aa211 */ /* 0x000fc600078208ff */
        /* <DEDUP_REMOVED lines=17> */
[----:B--2---:R-:W-:Y:S01]  /*4210*/  IMAD.U32 R10, RZ, RZ, UR30 ;  /* 0x0000001eff0a7e24 */ /* 0x004fe2000f8e00ff */
[----:B------:R-:W-:Y:S01]  /*4220*/  MOV R9, UR30 ;  /* 0x0000001e00097c02 */ /* 0x000fe20008000f00 */
[----:B------:R-:W-:-:S03]  /*4230*/  IMAD.U32 R8, RZ, RZ, UR29 ;  /* 0x0000001dff087e24 */ /* 0x000fc6000f8e00ff */
[----:B------:R-:W-:-:S04]  /*4240*/  LEA R10, P0, R10, R166, 0x1 ;  /* 0x000000a60a0a7211 */ /* 0x000fc800078008ff */
[----:B------:R-:W-:-:S05]  /*4250*/  LEA.HI.X R11, R9, R167, R8, 0x1, P0 ;  /* 0x000000a7090b7211 */ /* 0x000fca00000f0c08 */
[----:B------:R-:W-:Y:S01]  /*4260*/  @!PT LDS RZ, [RZ] ;  /* 0x00000000fffff984 */ /* 0x000fe20000000800 */
[----:B------:R-:W-:Y:S01]  /*4270*/  @!PT LDS RZ, [RZ] ;  /* 0x00000000fffff984 */ /* 0x000fe20000000800 */
[----:B------:R-:W-:Y:S01]  /*4280*/  @!PT LDS RZ, [RZ] ;  /* 0x00000000fffff984 */ /* 0x000fe20000000800 */
[----:B------:R2:W-:Y:S04]  /*4290*/  LDGSTS.E.BYPASS.LTC128B.128 [R234+0x16800], desc[UR26][R10.64+0x180] ;  /* 0x168001800aea7fae */ /* 0x0005e8000b901d5a */
.L_x_2348:
[----:B------:R-:W-:Y:S05]  /*42a0*/  BSYNC B0 ;  /* 0x0000000000007941 */ /* 0x000fea0003800000 */
.L_x_2347:
[----:B------:R1:W-:Y:S01]  /*42b0*/  @P5 STS.128 [R234+0x11000], RZ ;  /* 0x011000ffea005388 */ /* 0x0003e20000000c00 */
[----:B------:R-:W-:Y:S03]  /*42c0*/  BSSY B0, `(.L_x_2349) ;  /* 0x000002c000007945 */ /* 0x000fe60003800000 */
[----:B------:R1:W-:Y:S04]  /*42d0*/  @P5 STS.128 [R234+0x13000], RZ ;  /* 0x013000ffea005388 */ /* 0x0003e80000000c00 */
[----:B------:R1:W-:Y:S04]  /*42e0*/  @P5 STS.128 [R234+0x15000], RZ ;  /* 0x015000ffea005388 */ /* 0x0003e80000000c00 */
[----:B------:R1:W-:Y:S01]  /*42f0*/  @P5 STS.128 [R234+0x17000], RZ ;  /* 0x017000ffea005388 */ /* 0x0003e20000000c00 */
[----:B------:R-:W-:Y:S05]  /*4300*/  @P5 BRA `(.L_x_2350) ;  /* 0x00000000009c5947 */ /* 0x000fea0003800000 */
[----:B------:R-:W-:Y:S01]  /*4310*/  ULDC UR31, c[0x0][0x2d0] ;  /* 0x0000b400001f7ab9 */ /* 0x000fe20000000800 */
[----:B--23--:R-:W-:Y:S01]  /*4320*/  IMAD.U32 R8, RZ, RZ, UR6 ;  /* 0x00000006ff087e24 */ /* 0x00cfe2000f8e00ff */
[----:B------:R-:W-:Y:S01]  /*4330*/  ISETP.GE.AND P5, PT, R236, UR31, PT ;  /* 0x0000001fec007c0c */ /* 0x000fe2000bfa6270 */
[----:B------:R-:W-:Y:S01]  /*4340*/  IMAD.U32 R10, RZ, RZ, UR6 ;  /* 0x00000006ff0a7e24 */ /* 0x000fe2000f8e00ff */
[----:B------:R-:W-:Y:S01]  /*4350*/  ISETP.GE.AND P4, PT, R233, UR31, PT ;  /* 0x0000001fe9007c0c */ /* 0x000fe2000bf86270 */
[----:B------:R-:W-:Y:S01]  /*4360*/  IMAD.U32 R9, RZ, RZ, UR7 ;  /* 0x00000007ff097e24 */ /* 0x000fe2000f8e00ff */
[----:B------:R-:W-:Y:S01]  /*4370*/  ISETP.GE.AND P2, PT, R232, UR31, PT ;  /* 0x0000001fe8007c0c */ /* 0x000fe2000bf46270 */
[----:B------:R-:W-:-:S03]  /*4380*/  IMAD.SHL.U32 R8, R8, 0x20, RZ ;  /* 0x0000002008087824 */ /* 0x000fc600078e00ff */
[----:B------:R-:W-:-:S05]  /*4390*/  SHF.L.U64.HI R9, R10, 0x5, R9 ;  /* 0x000000050a097819 */ /* 0x000fca0000010209 */
[CC--:B------:R-:W-:Y:S01]  /*43a0*/  @!P5 LEA R14, P0, R8.reuse, R166.reuse, 0x1 ;  /* 0x000000a6080ed211 */ /* 0x0c0fe200078008ff */
[----:B------:R2:W-:Y:S01]  /*43b0*/  @P5 STS.128 [R234+0x11000], RZ ;  /* 0x011000ffea005388 */ /* 0x0005e20000000c00 */
[CC--:B------:R-:W-:Y:S02]  /*43c0*/  @!P4 LEA R12, P3, R8.reuse, R166.reuse, 0x1 ;  /* 0x000000a6080cc211 */ /* 0x0c0fe400078608ff */
[CCC-:B------:R-:W-:Y:S02]  /*43d0*/  @!P5 LEA.HI.X R15, R8.reuse, R167.reuse, R9.reuse, 0x1, P0 ;  /* 0x000000a7080fd211 */ /* 0x1c0fe400000f0c09 */
[----:B------:R-:W-:Y:S02]  /*43e0*/  ISETP.GE.AND P0, PT, R231, UR31, PT ;  /* 0x0000001fe7007c0c */ /* 0x000fe4000bf06270 */
[C---:B------:R-:W-:Y:S01]  /*43f0*/  @!P2 LEA R10, P1, R8.reuse, R166, 0x1 ;  /* 0x000000a6080aa211 */ /* 0x040fe200078208ff */
[----:B------:R-:W-:Y:S01]  /*4400*/  @!PT LDS RZ, [RZ] ;  /* 0x00000000fffff984 */ /* 0x000fe20000000800 */
[----:B------:R-:W-:Y:S01]  /*4410*/  @!PT LDS RZ, [RZ] ;  /* 0x00000000fffff984 */ /* 0x000fe20000000800 */
[----:B------:R-:W-:Y:S01]  /*4420*/  @!PT LDS RZ, [RZ] ;  /* 0x00000000fffff984 */ /* 0x000fe20000000800 */
[----:B------:R2:W-:Y:S01]  /*4430*/  @!P5 LDGSTS.E.BYPASS.LTC128B.128 [R234+0x11000], desc[UR26][R14.64] ;  /* 0x110000000eeadfae */ /* 0x0005e2000b901d5a */
[----:B------:R-:W-:-:S02]  /*4440*/  @!P4 LEA.HI.X R13, R8, R167, R9, 0x1, P3 ;  /* 0x000000a7080dc211 */ /* 0x000fc400018f0c09 */
[----:B------:R-:W-:Y:S01]  /*4450*/  @!P2 LEA.HI.X R11, R8, R167, R9, 0x1, P1 ;  /* 0x000000a7080ba211 */ /* 0x000fe200008f0c09 */
        /* <DEDUP_REMOVED lines=12> */
[----:B--2---:R-:W-:-:S04]  /*4520*/  LEA R10, P0, R8, R166, 0x1 ;  /* 0x000000a6080a7211 */ /* 0x004fc800078008ff */
[----:B------:R-:W-:-:S05]  /*4530*/  LEA.HI.X R11, R8, R167, R9, 0x1, P0 ;  /* 0x000000a7080b7211 */ /* 0x000fca00000f0c09 */
[----:B------:R-:W-:Y:S01]  /*4540*/  @!PT LDS RZ, [RZ] ;  /* 0x00000000fffff984 */ /* 0x000fe20000000800 */
[----:B------:R-:W-:Y:S01]  /*4550*/  @!PT LDS RZ, [RZ] ;  /* 0x00000000fffff984 */ /* 0x000fe20000000800 */
[----:B------:R-:W-:Y:S01]  /*4560*/  @!PT LDS RZ, [RZ] ;  /* 0x00000000fffff984 */ /* 0x000fe20000000800 */
[----:B------:R2:W-:Y:S04]  /*4570*/  LDGSTS.E.BYPASS.LTC128B.128 [R234+0x17000], desc[UR26][R10.64+0x180] ;  /* 0x170001800aea7fae */ /* 0x0005e8000b901d5a */
.L_x_2350:
[----:B------:R-:W-:Y:S05]  /*4580*/  BSYNC B0 ;  /* 0x0000000000007941 */ /* 0x000fea0003800000 */
.L_x_2349:
        /* <DEDUP_REMOVED lines=8> */
[----:B------:R-:W-:Y:S02]  /*4610*/  ISETP.GE.AND P3, PT, R236, UR32, PT ;  /* 0x00000020ec007c0c */ /* 0x000fe4000bf66270 */
[----:B------:R-:W-:Y:S02]  /*4620*/  ISETP.GE.AND P2, PT, R233, UR32, PT ;  /* 0x00000020e9007c0c */ /* 0x000fe4000bf46270 */
[----:B------:R-:W-:Y:S02]  /*4630*/  ISETP.GE.AND P1, PT, R232, UR32, PT ;  /* 0x00000020e8007c0c */ /* 0x000fe4000bf26270 */
[----:B------:R-:W-:-:S07]  /*4640*/  ISETP.GE.AND P0, PT, R231, UR32, PT ;  /* 0x00000020e7007c0c */ /* 0x000fce000bf06270 */
[-C--:B---3--:R-:W-:Y:S01]  /*4650*/  @!P3 MOV R9, R167.reuse ;  /* 0x000000a70009b202 */ /* 0x088fe20000000f00 */
[--C-:B------:R-:W-:Y:S01]  /*4660*/  @!P3 IMAD.MOV.U32 R8, RZ, RZ, R166.reuse ;  /* 0x000000ffff08b224 */ /* 0x100fe200078e00a6 */
[-C--:B------:R-:W-:Y:S01]  /*4670*/  @!P2 MOV R13, R167.reuse ;  /* 0x000000a7000da202 */ /* 0x080fe20000000f00 */
[----:B------:R-:W-:Y:S01]  /*4680*/  VOTEU.ALL UP2, P3 ;  /* 0x00000000003f7886 */ /* 0x000fe20001840000 */
[----:B------:R-:W-:Y:S01]  /*4690*/  @!P2 IMAD.MOV.U32 R12, RZ, RZ, R166 ;  /* 0x000000ffff0ca224 */ /* 0x000fe200078e00a6 */
[----:B------:R-:W-:Y:S01]  /*46a0*/  VOTEU.ALL UP1, P2 ;  /* 0x00000000003f7886 */ /* 0x000fe20001020000 */
[----:B------:R-:W-:Y:S01]  /*46b0*/  @!P3 IMAD.WIDE.U32 R10, R10, 0x60, R8 ;  /* 0x000000600a0ab825 */ /* 0x000fe200078e0008 */
[----:B------:R-:W-:Y:S01]  /*46c0*/  VOTEU.ALL UP0, P1 ;  /* 0x00000000003f7886 */ /* 0x000fe20000800000 */
[----:B------:R-:W-:Y:S01]  /*46d0*/  MOV R8, UR6 ;  /* 0x0000000600087c02 */ /* 0x000fe20008000f00 */
[----:B------:R-:W-:Y:S01]  /*46e0*/  @!UP2 UIMAD UR33, UR7, 0x60, URZ ;  /* 0x000000600721a8a4 */ /* 0x000fe2000f8e023f */
[----:B------:R-:W-:Y:S01]  /*46f0*/  IMAD.U32 R9, RZ, RZ, UR6 ;  /* 0x00000006ff097e24 */ /* 0x000fe2000f8e00ff */
[----:B------:R-:W-:Y:S01]  /*4700*/  @!UP1 UIMAD UR31, UR7, 0x60, URZ ;  /* 0x00000060071f98a4 */ /* 0x000fe2000f8e023f */
[----:B------:R2:W-:Y:S01]  /*4710*/  @P3 STS.128 [R234+0x11800], RZ ;  /* 0x011800ffea003388 */ /* 0x0005e20000000c00 */
[----:B------:R-:W-:Y:S01]  /*4720*/  @!UP0 UIMAD UR16, UR7, 0x60, URZ ;  /* 0x00000060071088a4 */ /* 0x000fe2000f8e023f */
[----:B------:R-:W-:Y:S01]  /*4730*/  @!P2 IMAD.WIDE.U32 R14, R9, 0x60, R12 ;  /* 0x00000060090ea825 */ /* 0x000fe200078e000c */
[----:B------:R-:W-:-:S03]  /*4740*/  @!P1 MOV R13, R167 ;  /* 0x000000a7000d9202 */ /* 0x000fc60000000f00 */
[----:B------:R-:W-:Y:S01]  /*4750*/  @!P1 IMAD.MOV.U32 R12, RZ, RZ, R166 ;  /* 0x000000ffff0c9224 */ /* 0x000fe200078e00a6 */
[----:B------:R-:W-:Y:S01]  /*4760*/  @!P2 IADD3 R15, R15, UR31, RZ ;  /* 0x0000001f0f0fac10 */ /* 0x000fe2000fffe0ff */
[----:B------:R-:W-:Y:S02]  /*4770*/  @!P3 VIADD R11, R11, UR33 ;  /* 0x000000210b0bbc36 */ /* 0x000fe40008000000 */
[----:B------:R-:W-:-:S03]  /*4780*/  @!P1 IMAD.WIDE.U32 R8, R8, 0x60, R12 ;  /* 0x0000006008089825 */ /* 0x000fc600078e000c */
[----:B------:R-:W-:Y:S01]  /*4790*/  @!PT LDS RZ, [RZ] ;  /* 0x00000000fffff984 */ /* 0x000fe20000000800 */
[----:B------:R-:W-:Y:S01]  /*47a0*/  @!PT LDS RZ, [RZ] ;  /* 0x00000000fffff984 */ /* 0x000fe20000000800 */
[----:B------:R-:W-:Y:S01]  /*47b0*/  @!PT LDS RZ, [RZ] ;  /* 0x00000000fffff984 */ /* 0x000fe20000000800 */
[----:B------:R2:W-:Y:S02]  /*47c0*/  @!P3 LDGSTS.E.BYPASS.LTC128B.128 [R234+0x11800], desc[UR26][R10.64] ;  /* 0x118000000aeabfae */ /* 0x0005e4000b901d5a */
[----:B------:R-:W-:Y:S02]  /*47d0*/  @!P1 IADD3 R9, R9, UR16, RZ ;  /* 0x0000001009099c10 */ /* 0x000fe4000fffe0ff */
        /* <DEDUP_REMOVED lines=12> */
[----:B--2---:R-:W-:Y:S01]  /*48a0*/  MOV R8, UR6 ;  /* 0x0000000600087c02 */ /* 0x004fe20008000f00 */
[----:B------:R-:W-:Y:S01]  /*48b0*/  UIMAD UR16, UR7, 0x60, URZ ;  /* 0x00000060071078a4 */ /* 0x000fe2000f8e023f */
[----:B------:R-:W-:Y:S02]  /*48c0*/  MOV R10, R166 ;  /* 0x000000a6000a7202 */ /* 0x000fe40000000f00 */
[----:B------:R-:W-:-:S03]  /*48d0*/  MOV R11, R167 ;  /* 0x000000a7000b7202 */ /* 0x000fc60000000f00 */
[----:B------:R-:W-:-:S05]  /*48e0*/  IMAD.WIDE.U32 R8, R8, 0x60, R10 ;  /* 0x0000006008087825 */ /* 0x000fca00078e000a */
[----:B------:R-:W-:-:S05]  /*48f0*/  IADD3 R9, R9, UR16, RZ ;  /* 0x0000001009097c10 */ /* 0x000fca000fffe0ff */
[----:B------:R-:W-:Y:S01]  /*4900*/  @!PT LDS RZ, [RZ] ;  /* 0x00000000fffff984 */ /* 0x000fe20000000800 */
[----:B------:R-:W-:Y:S01]  /*4910*/  @!PT LDS RZ, [RZ] ;  /* 0x00000000fffff984 */ /* 0x000fe20000000800 */
[----:B------:R-:W-:Y:S01]  /*4920*/  @!PT LDS RZ, [RZ] ;  /* 0x00000000fffff984 */ /* 0x000fe20000000800 */
[----:B------:R2:W-:Y:S02]  /*4930*/  LDGSTS.E.BYPASS.LTC128B.128 [R234+0x17800], desc[UR26][R8.64+0x180] ;  /* 0x1780018008ea7fae */ /* 0x0005e4000b901d5a */
.L_x_2352:
[----:B------:R-:W-:Y:S05]  /*4940*/  BSYNC B0 ;  /* 0x0000000000007941 */ /* 0x000fea0003800000 */
.L_x_2351:
[----:B--2---:R-:W-:Y:S01]  /*4950*/  LDSM.16.M88.4 R12, [R230] ;  /* 0x00000000e60c783b */ /* 0x004fe20000000200 */
[----:B------:R-:W-:Y:S01]  /*4960*/  R2P PR, R3, 0x6 ;  /* 0x0000000603007804 */ /* 0x000fe20000000000 */
[----:B------:R-:W-:Y:S01]  /*4970*/  VIADD R3, R229, 0x8000 ;  /* 0x00008000e5037836 */ /* 0x000fe20000000000 */
[----:B------:R-:W-:Y:S01]  /*4980*/  LOP3.LUT R7, R7, 0xffffffe0, RZ, 0xc0, !PT ;  /* 0xffffffe007077812 */ /* 0x000fe200078ec0ff */
[----:B------:R-:W2:Y:S01]  /*4990*/  LDSM.16.M88.4 R40, [R229+0x8000] ;  /* 0x00800000e528783b */ /* 0x000ea20000000200 */
[----:B------:R-:W-:Y:S01]  /*49a0*/  VIADD R227, R229, 0x8020 ;  /* 0x00008020e5e37836 */ /* 0x000fe20000000000 */
[----:B------:R-:W-:Y:S01]  /*49b0*/  UISETP.GT.AND UP0, UPT, UR14, UR12, UPT ;  /* 0x0000000c0e00728c */ /* 0x000fe2000bf04270 */
[--C-:B------:R-:W-:Y:S01]  /*49c0*/  IMAD R228, R2, 0x2, R230.reuse ;  /* 0x0000000202e47824 */ /* 0x100fe200078e02e6 */
[----:B------:R-:W5:Y:S01]  /*49d0*/  LDSM.16.M88.4 R24, [R229+0x9000] ;  /* 0x00900000e518783b */ /* 0x000f620000000200 */
[----:B------:R-:W-:Y:S01]  /*49e0*/  IMAD R226, R0, 0x2, R230 ;  /* 0x0000000200e27824 */ /* 0x000fe200078e02e6 */
[----:B------:R-:W-:Y:S01]  /*49f0*/  LEA R240, R6, UR21, 0x4 ;  /* 0x0000001506f07c11 */ /* 0x000fe2000f8e20ff */
[----:B------:R-:W-:Y:S01]  /*4a00*/  IMAD.IADD R7, R5, 0x1, -R7 ;  /* 0x0000000105077824 */ /* 0x000fe200078e0a07 */
[----:B------:R-:W4:Y:S01]  /*4a10*/  LDSM.16.M88.4 R32, [R229+0x8800] ;  /* 0x00880000e520783b */ /* 0x000f220000000200 */
[----:B------:R-:W-:Y:S01]  /*4a20*/  LEA R225, R0, R228, 0x1 ;  /* 0x000000e400e17211 */ /* 0x000fe200078e08ff */
[----:B------:R-:W-:Y:S01]  /*4a30*/  UIADD3 UR21, UR24, 0x1, -UR15 ;  /* 0x0000000118157890 */ /* 0x000fe2000fffe80f */
[----:B------:R-:W-:Y:S01]  /*4a40*/  @P1 IADD3 R227, R3, -0x20, RZ ;  /* 0xffffffe003e31810 */ /* 0x000fe20007ffe0ff */
[----:B------:R-:W1:Y:S01]  /*4a50*/  LDSM.16.M88.4 R52, [R229+0x9800] ;  /* 0x00980000e534783b */ /* 0x000e620000000200 */
[----:B------:R-:W-:Y:S01]  /*4a60*/  IMAD.MOV.U32 R3, RZ, RZ, 0x40 ;  /* 0x00000040ff037424 */ /* 0x000fe200078e00ff */
[----:B------:R-:W-:Y:S01]  /*4a70*/  PLOP3.LUT P6, PT, PT, PT, UP0, 0x80, 0x0 ;  /* 0x000000000000781c */ /* 0x000fe20003fcf008 */
[----:B------:R-:W-:Y:S01]  /*4a80*/  UIADD3 UR16, UR21, UR19, URZ ;  /* 0x0000001315107290 */ /* 0x000fe2000fffe03f */
[----:B------:R-:W-:Y:S01]  /*4a90*/  LDSM.16.M88.4 R48, [R228] ;  /* 0x00000000e430783b */ /* 0x000fe20000000200 */
[----:B------:R-:W-:Y:S01]  /*4aa0*/  IMAD.U32 R239, RZ, RZ, UR24 ;  /* 0x00000018ffef7e24 */ /* 0x000fe2000f8e00ff */
[----:B------:R-:W-:Y:S01]  /*4ab0*/  SEL R3, R3, 0xffffffc0, !P2 ;  /* 0xffffffc003037807 */ /* 0x000fe20005000000 */
[----:B------:R-:W-:Y:S01]  /*4ac0*/  UIADD3 UR20, UR24, -UR20, -UR15 ;  /* 0x8000001418147290 */ /* 0x000fe2000fffe80f */
[----:B------:R-:W1:Y:S01]  /*4ad0*/  LDSM.16.M88.4 R16, [R227] ;  /* 0x00000000e310783b */ /* 0x000e620000000200 */
[----:B------:R-:W-:Y:S01]  /*4ae0*/  IMAD.U32 R235, RZ, RZ, UR21 ;  /* 0x00000015ffeb7e24 */ /* 0x000fe2000f8e00ff */
[----:B------:R-:W-:Y:S01]  /*4af0*/  IADD3 R218, R227, 0x1000, RZ ;  /* 0x00001000e3da7810 */ /* 0x000fe20007ffe0ff */
[----:B------:R-:W-:Y:S01]  /*4b00*/  IMAD.IADD R223, R229, 0x1, R3 ;  /* 0x00000001e5df7824 */ /* 0x000fe200078e0203 */
[----:B------:R-:W1:Y:S01]  /*4b10*/  LDSM.16.M88.4 R60, [R227+0x1000] ;  /* 0x00100000e33c783b */ /* 0x000e620000000200 */
[----:B------:R-:W-:Y:S01]  /*4b20*/  IMAD.IADD R216, R3, 0x1, R227 ;  /* 0x0000000103d87824 */ /* 0x000fe200078e02e3 */
[----:B------:R-:W-:Y:S01]  /*4b30*/  SHF.R.S32.HI R3, RZ, 0x1f, R7 ;  /* 0x0000001fff037819 */ /* 0x000fe20000011407 */
[----:B------:R-:W-:Y:S01]  /*4b40*/  IMAD.SHL.U32 R241, R5, 0x2, RZ ;  /* 0x0000000205f17824 */ /* 0x000fe200078e00ff */
[----:B------:R-:W1:Y:S01]  /*4b50*/  LDSM.16.M88.4 R64, [R227+0x800] ;  /* 0x00080000e340783b */ /* 0x000e620000000200 */
[----:B------:R-:W-:Y:S01]  /*4b60*/  VIADD R219, R227, 0x800 ;  /* 0x00000800e3db7836 */ /* 0x000fe20000000000 */
[----:B------:R-:W-:Y:S01]  /*4b70*/  LEA.HI R7, R3, R7, RZ, 0x2 ;  /* 0x0000000703077211 */ /* 0x000fe200078f10ff */
[----:B------:R-:W-:Y:S01]  /*4b80*/  VIADD R217, R227, 0x1800 ;  /* 0x00001800e3d97836 */ /* 0x000fe20000000000 */
[----:B------:R-:W1:Y:S01]  /*4b90*/  LDSM.16.M88.4 R56, [R227+0x1800] ;  /* 0x00180000e338783b */ /* 0x000e620000000200 */
[----:B------:R-:W-:Y:S01]  /*4ba0*/  LOP3.LUT R241, R241, 0x6, RZ, 0xc0, !PT ;  /* 0x00000006f1f17812 */ /* 0x000fe200078ec0ff */
[C---:B------:R-:W-:Y:S01]  /*4bb0*/  VIADD R215, R227.reuse, 0x2000 ;  /* 0x00002000e3d77836 */ /* 0x040fe20000000000 */
[----:B------:R-:W-:Y:S01]  /*4bc0*/  SHF.R.S32.HI R7, RZ, 0x2, R7 ;  /* 0x00000002ff077819 */ /* 0x000fe20000011407 */
[----:B------:R-:W-:Y:S01]  /*4bd0*/  LDSM.16.M88.4 R68, [R226] ;  /* 0x00000000e244783b */ /* 0x000fe20000000200 */
[C---:B------:R-:W-:Y:S01]  /*4be0*/  IADD3 R214, R227.reuse, 0x2800, RZ ;  /* 0x00002800e3d67810 */ /* 0x040fe20007ffe0ff */
[C---:B------:R-:W-:Y:S01]  /*4bf0*/  VIADD R213, R227.reuse, 0x3000 ;  /* 0x00003000e3d57836 */ /* 0x040fe20000000000 */
[----:B------:R-:W-:Y:S01]  /*4c00*/  IADD3 R240, R240, R7, RZ ;  /* 0x00000007f0f07210 */ /* 0x000fe20007ffe0ff */
[C---:B--2---:R-:W-:Y:S01]  /*4c10*/  HMMA.16816.F32.BF16 R44, R12.reuse, R40, RZ ;  /* 0x000000280c2c723c */ /* 0x044fe200000418ff */
[----:B---3--:R-:W2:Y:S01]  /*4c20*/  LDSM.16.M88.4 R8, [R223+0x8000] ;  /* 0x00800000df08783b */ /* 0x008ea20000000200 */
[C---:B------:R-:W-:Y:S01]  /*4c30*/  VIADD R212, R227.reuse, 0x3800 ;  /* 0x00003800e3d47836 */ /* 0x040fe20000000000 */
[C---:B------:R-:W-:Y:S01]  /*4c40*/  IADD3 R238, R240.reuse, 0x8, RZ ;  /* 0x00000008f0ee7810 */ /* 0x040fe20007ffe0ff */
[C---:B------:R-:W-:Y:S01]  /*4c50*/  VIADD R210, R227.reuse, 0x4800 ;  /* 0x00004800e3d27836 */ /* 0x040fe20000000000 */
[----:B------:R-:W-:Y:S01]  /*4c60*/  LDSM.16.M88.4 R76, [R223+0x9800] ;  /* 0x00980000df4c783b */ /* 0x000fe20000000200 */
[C---:B------:R-:W-:Y:S01]  /*4c70*/  HMMA.16816.F32.BF16 R40, R12.reuse, R42, RZ ;  /* 0x0000002a0c28723c */ /* 0x040fe200000418ff */
[----:B------:R-:W-:Y:S01]  /*4c80*/  VIADDMNMX R239, R240, UR16, R239, PT ;  /* 0x00000010f0ef7c46 */ /* 0x000fe2000b8001ef */
[C---:B------:R-:W-:Y:S01]  /*4c90*/  VIADD R209, R227.reuse, 0x5000 ;  /* 0x00005000e3d17836 */ /* 0x040fe20000000000 */
[----:B------:R-:W-:Y:S01]  /*4ca0*/  LDSM.16.M88.4 R72, [R216] ;  /* 0x00000000d848783b */ /* 0x000fe20000000200 */
[----:B------:R-:W-:Y:S01]  /*4cb0*/  IADD3 R235, R238, UR19, R235 ;  /* 0x00000013eeeb7c10 */ /* 0x000fe2000fffe0eb */
[C---:B------:R-:W-:Y:S01]  /*4cc0*/  VIADD R207, R227.reuse, 0x6000 ;  /* 0x00006000e3cf7836 */ /* 0x040fe20000000000 */
[C---:B-----5:R-:W-:Y:S01]  /*4cd0*/  HMMA.16816.F32.BF16 R28, R12.reuse, R24, RZ ;  /* 0x000000180c1c723c */ /* 0x060fe200000418ff */
[----:B------:R-:W0:Y:S01]  /*4ce0*/  LDGDEPBAR ;  /* 0x00000000000079af */ /* 0x000e220000000000 */
[----:B------:R-:W-:Y:S01]  /*4cf0*/  VIADDMNMX R240, R240, UR20, RZ, !PT ;  /* 0x00000014f0f07c46 */ /* 0x000fe2000f8001ff */
[C---:B------:R-:W-:Y:S01]  /*4d00*/  VIADD R206, R227.reuse, 0x6800 ;  /* 0x00006800e3ce7836 */ /* 0x040fe20000000000 */
[----:B------:R-:W-:Y:S01]  /*4d10*/  VIADDMNMX R238, R238, UR20, RZ, !PT ;  /* 0x00000014eeee7c46 */ /* 0x000fe2000f8001ff */
[C---:B------:R-:W-:Y:S01]  /*4d20*/  VIADD R204, R227.reuse, 0x7800 ;  /* 0x00007800e3cc7836 */ /* 0x040fe20000000000 */
[----:B------:R-:W-:Y:S01]  /*4d30*/  HMMA.16816.F32.BF16 R24, R12, R26, RZ ;  /* 0x0000001a0c18723c */ /* 0x000fe200000418ff */
[----:B------:R-:W-:-:S02]  /*4d40*/  IADD3 R211, R227, 0x4000, RZ ;  /* 0x00004000e3d37810 */ /* 0x000fc40007ffe0ff */
[C---:B------:R-:W-:Y:S02]  /*4d50*/  IADD3 R208, R227.reuse, 0x5800, RZ ;  /* 0x00005800e3d07810 */ /* 0x040fe40007ffe0ff */
[----:B------:R-:W-:Y:S01]  /*4d60*/  IADD3 R205, R227, 0x7000, RZ ;  /* 0x00007000e3cd7810 */ /* 0x000fe20007ffe0ff */
[----:B----4-:R-:W-:Y:S01]  /*4d70*/  HMMA.16816.F32.BF16 R36, R12, R32, RZ ;  /* 0x000000200c24723c */ /* 0x010fe200000418ff */
[----:B------:R-:W-:-:S05]  /*4d80*/  VIMNMX R235, R235, UR24, PT ;  /* 0x00000018ebeb7c48 */ /* 0x000fca000bfe0100 */
[C---:B------:R-:W-:Y:S06]  /*4d90*/  HMMA.16816.F32.BF16 R32, R12.reuse, R34, RZ ;  /* 0x000000220c20723c */ /* 0x040fec00000418ff */
[C---:B-1----:R-:W-:Y:S06]  /*4da0*/  HMMA.16816.F32.BF16 R20, R12.reuse, R52, RZ ;  /* 0x000000340c14723c */ /* 0x042fec00000418ff */
[----:B------:R-:W-:Y:S01]  /*4db0*/  HMMA.16816.F32.BF16 R12, R12, R54, RZ ;  /* 0x000000360c0c723c */ /* 0x000fe200000418ff */
[----:B------:R-:W1:Y:S05]  /*4dc0*/  LDSM.16.M88.4 R52, [R223+0x8800] ;  /* 0x00880000df34783b */ /* 0x000e6a0000000200 */
[C---:B------:R-:W-:Y:S06]  /*4dd0*/  HMMA.16816.F32.BF16 R44, R48.reuse, R16, R44 ;  /* 0x00000010302c723c */ /* 0x040fec000004182c */
[C---:B------:R-:W-:Y:S01]  /*4de0*/  HMMA.16816.F32.BF16 R40, R48.reuse, R18, R40 ;  /* 0x000000123028723c */ /* 0x040fe20000041828 */
[----:B------:R-:W3:Y:S05]  /*4df0*/  LDSM.16.M88.4 R16, [R223+0x9000] ;  /* 0x00900000df10783b */ /* 0x000eea0000000200 */
[C---:B------:R-:W-:Y:S06]  /*4e00*/  HMMA.16816.F32.BF16 R28, R48.reuse, R60, R28 ;  /* 0x0000003c301c723c */ /* 0x040fec000004181c */
[C---:B------:R-:W-:Y:S01]  /*4e10*/  HMMA.16816.F32.BF16 R24, R48.reuse, R62, R24 ;  /* 0x0000003e3018723c */ /* 0x040fe20000041818 */
[----:B------:R-:W4:Y:S05]  /*4e20*/  LDSM.16.M88.4 R60, [R225] ;  /* 0x00000000e13c783b */ /* 0x000f2a0000000200 */
[C---:B------:R-:W-:Y:S06]  /*4e30*/  HMMA.16816.F32.BF16 R36, R48.reuse, R64, R36 ;  /* 0x000000403024723c */ /* 0x040fec0000041824 */
[C---:B------:R-:W-:Y:S01]  /*4e40*/  HMMA.16816.F32.BF16 R32, R48.reuse, R66, R32 ;  /* 0x000000423020723c */ /* 0x040fe20000041820 */
[----:B------:R-:W-:Y:S05]  /*4e50*/  LDSM.16.M88.4 R64, [R216+0x1800] ;  /* 0x00180000d840783b */ /* 0x000fea0000000200 */
[C---:B------:R-:W-:Y:S06]  /*4e60*/  HMMA.16816.F32.BF16 R20, R48.reuse, R56, R20 ;  /* 0x000000383014723c */ /* 0x040fec0000041814 */
[----:B------:R-:W-:Y:S01]  /*4e70*/  HMMA.16816.F32.BF16 R12, R48, R58, R12 ;  /* 0x0000003a300c723c */ /* 0x000fe2000004180c */
[----:B------:R-:W5:Y:S04]  /*4e80*/  LDSM.16.M88.4 R48, [R216+0x800] ;  /* 0x00080000d830783b */ /* 0x000f680000000200 */
[----:B------:R-:W-:Y:S01]  /*4e90*/  LDSM.16.M88.4 R56, [R229+0xa000] ;  /* 0x00a00000e538783b */ /* 0x000fe20000000200 */
[C---:B--2---:R-:W-:Y:S06]  /*4ea0*/  HMMA.16816.F32.BF16 R44, R68.reuse, R8, R44 ;  /* 0x00000008442c723c */ /* 0x044fec000004182c */
[C---:B------:R-:W-:Y:S01]  /*4eb0*/  HMMA.16816.F32.BF16 R40, R68.reuse, R10, R40 ;  /* 0x0000000a4428723c */ /* 0x040fe20000041828 */
[----:B------:R-:W2:Y:S05]  /*4ec0*/  LDSM.16.M88.4 R8, [R216+0x1000] ;  /* 0x00100000d808783b */ /* 0x000eaa0000000200 */
[C---:B-1----:R-:W-:Y:S06]  /*4ed0*/  HMMA.16816.F32.BF16 R36, R68.reuse, R52, R36 ;  /* 0x000000344424723c */ /* 0x042fec0000041824 */
[C---:B------:R-:W-:Y:S01]  /*4ee0*/  HMMA.16816.F32.BF16 R32, R68.reuse, R54, R32 ;  /* 0x000000364420723c */ /* 0x040fe20000041820 */
[----:B------:R-:W-:Y:S05]  /*4ef0*/  LDSM.16.M88.4 R52, [R229+0xa800] ;  /* 0x00a80000e534783b */ /* 0x000fea0000000200 */
[C---:B---3--:R-:W-:Y:S06]  /*4f00*/  HMMA.16816.F32.BF16 R28, R68.reuse, R16, R28 ;  /* 0x00000010441c723c */ /* 0x048fec000004181c */
[C---:B------:R-:W-:Y:S01]  /*4f10*/  HMMA.16816.F32.BF16 R24, R68.reuse, R18, R24 ;  /* 0x000000124418723c */ /* 0x040fe20000041818 */
[----:B------:R-:W1:Y:S05]  /*4f20*/  LDSM.16.M88.4 R16, [R230+0x2000] ;  /* 0x00200000e610783b */ /* 0x000e6a0000000200 */
        /* <DEDUP_REMOVED lines=9> */
[----:B------:R-:W-:Y:S05]  /*4fc0*/  LDSM.16.M88.4 R48, [R227+0x2000] ;  /* 0x00200000e330783b */ /* 0x000fea0000000200 */
[C---:B--2---:R-:W-:Y:S06]  /*4fd0*/  HMMA.16816.F32.BF16 R28, R60.reuse, R8, R28 ;  /* 0x000000083c1c723c */ /* 0x044fec000004181c */
[C---:B------:R-:W-:Y:S01]  /*4fe0*/  HMMA.16816.F32.BF16 R24, R60.reuse, R10, R24 ;  /* 0x0000000a3c18723c */ /* 0x040fe20000041818 */
[----:B------:R-:W2:Y:S05]  /*4ff0*/  LDSM.16.M88.4 R8, [R228+0x2000] ;  /* 0x00200000e408783b */ /* 0x000eaa0000000200 */
[C---:B------:R-:W-:Y:S06]  /*5000*/  HMMA.16816.F32.BF16 R20, R60.reuse, R64, R20 ;  /* 0x000000403c14723c */ /* 0x040fec0000041814 */
[----:B------:R-:W-:Y:S01]  /*5010*/  HMMA.16816.F32.BF16 R68, R60, R66, R68 ;  /* 0x000000423c44723c */ /* 0x000fe20000041844 */
[----:B------:R-:W5:Y:S04]  /*5020*/  LDSM.16.M88.4 R64, [R227+0x2800] ;  /* 0x00280000e340783b */ /* 0x000f680000000200 */
[----:B------:R-:W5:Y:S01]  /*5030*/  LDSM.16.M88.4 R60, [R227+0x3000] ;  /* 0x00300000e33c783b */ /* 0x000f620000000200 */
[C---:B-1----:R-:W-:Y:S06]  /*5040*/  HMMA.16816.F32.BF16 R44, R16.reuse, R56, R44 ;  /* 0x00000038102c723c */ /* 0x042fec000004182c */
[C---:B------:R-:W-:Y:S01]  /*5050*/  HMMA.16816.F32.BF16 R40, R16.reuse, R58, R40 ;  /* 0x0000003a1028723c */ /* 0x040fe20000041828 */
[----:B------:R-:W1:Y:S05]  /*5060*/  LDSM.16.M88.4 R56, [R227+0x3800] ;  /* 0x00380000e338783b */ /* 0x000e6a0000000200 */
        /* <DEDUP_REMOVED lines=15> */
[----:B------:R-:W-:Y:S05]  /*5160*/  LDSM.16.M88.4 R64, [R216+0x2000] ;  /* 0x00200000d840783b */ /* 0x000fea0000000200 */
[C---:B------:R-:W-:Y:S06]  /*5170*/  HMMA.16816.F32.BF16 R28, R8.reuse, R60, R28 ;  /* 0x0000003c081c723c */ /* 0x040fec000004181c */
[C---:B------:R-:W-:Y:S01]  /*5180*/  HMMA.16816.F32.BF16 R24, R8.reuse, R62, R24 ;  /* 0x0000003e0818723c */ /* 0x040fe20000041818 */
[----:B------:R-:W-:Y:S05]  /*5190*/  LDSM.16.M88.4 R60, [R216+0x2800] ;  /* 0x00280000d83c783b */ /* 0x000fea0000000200 */
[C---:B-1----:R-:W-:Y:S06]  /*51a0*/  HMMA.16816.F32.BF16 R20, R8.reuse, R56, R20 ;  /* 0x000000380814723c */ /* 0x042fec0000041814 */
[----:B------:R-:W-:Y:S01]  /*51b0*/  HMMA.16816.F32.BF16 R68, R8, R58, R68 ;  /* 0x0000003a0844723c */ /* 0x000fe20000041844 */
[----:B------:R-:W1:Y:S04]  /*51c0*/  LDSM.16.M88.4 R8, [R225+0x2000] ;  /* 0x00200000e108783b */ /* 0x000e680000000200 */
[----:B------:R-:W-:Y:S01]  /*51d0*/  LDSM.16.M88.4 R56, [R229+0xc000] ;  /* 0x00c00000e538783b */ /* 0x000fe20000000200 */
[C---:B---3--:R-:W-:Y:S06]  /*51e0*/  HMMA.16816.F32.BF16 R44, R12.reuse, R52, R44 ;  /* 0x000000340c2c723c */ /* 0x048fec000004182c */
[C---:B------:R-:W-:Y:S01]  /*51f0*/  HMMA.16816.F32.BF16 R40, R12.reuse, R54, R40 ;  /* 0x000000360c28723c */ /* 0x040fe20000041828 */
[----:B------:R-:W3:Y:S05]  /*5200*/  LDSM.16.M88.4 R52, [R216+0x3000] ;  /* 0x00300000d834783b */ /* 0x000eea0000000200 */
[C---:B----4-:R-:W-:Y:S06]  /*5210*/  HMMA.16816.F32.BF16 R36, R12.reuse, R16, R36 ;  /* 0x000000100c24723c */ /* 0x050fec0000041824 */
[C---:B------:R-:W-:Y:S01]  /*5220*/  HMMA.16816.F32.BF16 R32, R12.reuse, R18, R32 ;  /* 0x000000120c20723c */ /* 0x040fe20000041820 */
[----:B------:R-:W4:Y:S05]  /*5230*/  LDSM.16.M88.4 R16, [R216+0x3800] ;  /* 0x00380000d810783b */ /* 0x000f2a0000000200 */
        /* <DEDUP_REMOVED lines=13> */
[C---:B---3--:R-:W-:Y:S06]  /*5310*/  HMMA.16816.F32.BF16 R28, R8.reuse, R52, R28 ;  /* 0x00000034081c723c */ /* 0x048fec000004181c */
[C---:B------:R-:W-:Y:S01]  /*5320*/  HMMA.16816.F32.BF16 R24, R8.reuse, R54, R24 ;  /* 0x000000360818723c */ /* 0x040fe20000041818 */
[----:B------:R-:W-:Y:S05]  /*5330*/  LDSM.16.M88.4 R52, [R227+0x4800] ;  /* 0x00480000e334783b */ /* 0x000fea0000000200 */
[C---:B----4-:R-:W-:Y:S06]  /*5340*/  HMMA.16816.F32.BF16 R20, R8.reuse, R16, R20 ;  /* 0x000000100814723c */ /* 0x050fec0000041814 */
[----:B------:R-:W-:Y:S01]  /*5350*/  HMMA.16816.F32.BF16 R68, R8, R18, R68 ;  /* 0x000000120844723c */ /* 0x000fe20000041844 */
[----:B------:R-:W1:Y:S04]  /*5360*/  LDSM.16.M88.4 R16, [R228+0x4000] ;  /* 0x00400000e410783b */ /* 0x000e680000000200 */
[----:B------:R-:W3:Y:S01]  /*5370*/  LDSM.16.M88.4 R8, [R227+0x5000] ;  /* 0x00500000e308783b */ /* 0x000ee20000000200 */
[C---:B------:R-:W-:Y:S06]  /*5380*/  HMMA.16816.F32.BF16 R44, R72.reuse, R56, R44 ;  /* 0x00000038482c723c */ /* 0x040fec000004182c */
[C---:B------:R-:W-:Y:S01]  /*5390*/  HMMA.16816.F32.BF16 R40, R72.reuse, R58, R40 ;  /* 0x0000003a4828723c */ /* 0x040fe20000041828 */
[----:B------:R-:W-:Y:S05]  /*53a0*/  LDSM.16.M88.4 R56, [R226+0x4000] ;  /* 0x00400000e238783b */ /* 0x000fea0000000200 */
[C---:B--2---:R-:W-:Y:S06]  /*53b0*/  HMMA.16816.F32.BF16 R36, R72.reuse, R48, R36 ;  /* 0x000000304824723c */ /* 0x044fec0000041824 */
[C---:B------:R-:W-:Y:S01]  /*53c0*/  HMMA.16816.F32.BF16 R32, R72.reuse, R50, R32 ;  /* 0x000000324820723c */ /* 0x040fe20000041820 */
[----:B------:R-:W-:Y:S05]  /*53d0*/  LDSM.16.M88.4 R48, [R223+0xc000] ;  /* 0x00c00000df30783b */ /* 0x000fea0000000200 */
[C---:B-----5:R-:W-:Y:S06]  /*53e0*/  HMMA.16816.F32.BF16 R28, R72.reuse, R12, R28 ;  /* 0x0000000c481c723c */ /* 0x060fec000004181c */
[C---:B------:R-:W-:Y:S01]  /*53f0*/  HMMA.16816.F32.BF16 R24, R72.reuse, R14, R24 ;  /* 0x0000000e4818723c */ /* 0x040fe20000041818 */
[----:B------:R-:W2:Y:S05]  /*5400*/  LDSM.16.M88.4 R12, [R223+0xc800] ;  /* 0x00c80000df0c783b */ /* 0x000eaa0000000200 */
        /* <DEDUP_REMOVED lines=13> */
[C---:B------:R-:W-:Y:S06]  /*54e0*/  HMMA.16816.F32.BF16 R20, R16.reuse, R64, R20 ;  /* 0x000000401014723c */ /* 0x040fec0000041814 */
[----:B------:R-:W-:Y:S01]  /*54f0*/  HMMA.16816.F32.BF16 R68, R16, R66, R68 ;  /* 0x000000421044723c */ /* 0x000fe20000041844 */
[----:B------:R-:W5:Y:S04]  /*5500*/  LDSM.16.M88.4 R16, [R216+0x5000] ;  /* 0x00500000d810783b */ /* 0x000f680000000200 */
[----:B------:R-:W-:Y:S01]  /*5510*/  LDSM.16.M88.4 R64, [R229+0xe000] ;  /* 0x00e00000e540783b */ /* 0x000fe20000000200 */
[C---:B--2---:R-:W-:Y:S06]  /*5520*/  HMMA.16816.F32.BF16 R36, R56.reuse, R12, R36 ;  /* 0x0000000c3824723c */ /* 0x044fec0000041824 */
[C---:B------:R-:W-:Y:S01]  /*5530*/  HMMA.16816.F32.BF16 R32, R56.reuse, R14, R32 ;  /* 0x0000000e3820723c */ /* 0x040fe20000041820 */
[----:B------:R-:W2:Y:S05]  /*5540*/  LDSM.16.M88.4 R12, [R216+0x5800] ;  /* 0x00580000d80c783b */ /* 0x000eaa0000000200 */
[C---:B------:R-:W-:Y:S06]  /*5550*/  HMMA.16816.F32.BF16 R44, R56.reuse, R48, R44 ;  /* 0x00000030382c723c */ /* 0x040fec000004182c */
[C---:B------:R-:W-:Y:S01]  /*5560*/  HMMA.16816.F32.BF16 R40, R56.reuse, R50, R40 ;  /* 0x000000323828723c */ /* 0x040fe20000041828 */
[----:B------:R-:W-:Y:S05]  /*5570*/  LDSM.16.M88.4 R48, [R230+0x6000] ;  /* 0x00600000e630783b */ /* 0x000fea0000000200 */
[C---:B----4-:R-:W-:Y:S06]  /*5580*/  HMMA.16816.F32.BF16 R28, R56.reuse, R76, R28 ;  /* 0x0000004c381c723c */ /* 0x050fec000004181c */
[C---:B------:R-:W-:Y:S01]  /*5590*/  HMMA.16816.F32.BF16 R24, R56.reuse, R78, R24 ;  /* 0x0000004e3818723c */ /* 0x040fe20000041818 */
[----:B------:R-:W-:Y:S05]  /*55a0*/  LDSM.16.M88.4 R76, [R227+0x7800] ;  /* 0x00780000e34c783b */ /* 0x000fea0000000200 */
[C---:B-1----:R-:W-:Y:S06]  /*55b0*/  HMMA.16816.F32.BF16 R20, R56.reuse, R60, R20 ;  /* 0x0000003c3814723c */ /* 0x042fec0000041814 */
[----:B------:R-:W-:Y:S01]  /*55c0*/  HMMA.16816.F32.BF16 R68, R56, R62, R68 ;  /* 0x0000003e3844723c */ /* 0x000fe20000041844 */
[----:B------:R-:W1:Y:S04]  /*55d0*/  LDSM.16.M88.4 R60, [R229+0xe800] ;  /* 0x00e80000e53c783b */ /* 0x000e680000000200 */
[----:B------:R-:W4:Y:S01]  /*55e0*/  LDSM.16.M88.4 R56, [R229+0xf000] ;  /* 0x00f00000e538783b */ /* 0x000f220000000200 */
[C---:B---3--:R-:W-:Y:S06]  /*55f0*/  HMMA.16816.F32.BF16 R44, R8.reuse, R52, R44 ;  /* 0x00000034082c723c */ /* 0x048fec000004182c */
[C---:B------:R-:W-:Y:S01]  /*5600*/  HMMA.16816.F32.BF16 R40, R8.reuse, R54, R40 ;  /* 0x000000360828723c */ /* 0x040fe20000041828 */
[----:B------:R-:W3:Y:S05]  /*5610*/  LDSM.16.M88.4 R52, [R229+0xf800] ;  /* 0x00f80000e534783b */ /* 0x000eea0000000200 */
[C---:B------:R-:W-:Y:S06]  /*5620*/  HMMA.16816.F32.BF16 R36, R8.reuse, R72, R36 ;  /* 0x000000480824723c */ /* 0x040fec0000041824 */
[C---:B------:R-:W-:Y:S01]  /*5630*/  HMMA.16816.F32.BF16 R32, R8.reuse, R74, R32 ;  /* 0x0000004a0820723c */ /* 0x040fe20000041820 */
[----:B------:R-:W-:Y:S05]  /*5640*/  LDSM.16.M88.4 R72, [R228+0x6000] ;  /* 0x00600000e448783b */ /* 0x000fea0000000200 */
[C---:B-----5:R-:W-:Y:S06]  /*5650*/  HMMA.16816.F32.BF16 R28, R8.reuse, R16, R28 ;  /* 0x00000010081c723c */ /* 0x060fec000004181c */
[C---:B------:R-:W-:Y:S01]  /*5660*/  HMMA.16816.F32.BF16 R24, R8.reuse, R18, R24 ;  /* 0x000000120818723c */ /* 0x040fe20000041818 */
[----:B------:R-:W-:Y:S05]  /*5670*/  LDSM.16.M88.4 R16, [R227+0x6000] ;  /* 0x00600000e310783b */ /* 0x000fea0000000200 */
[C---:B--2---:R-:W-:Y:S06]  /*5680*/  HMMA.16816.F32.BF16 R20, R8.reuse, R12, R20 ;  /* 0x0000000c0814723c */ /* 0x044fec0000041814 */
[----:B------:R-:W-:Y:S01]  /*5690*/  HMMA.16816.F32.BF16 R68, R8, R14, R68 ;  /* 0x0000000e0844723c */ /* 0x000fe20000041844 */
[----:B------:R-:W2:Y:S04]  /*56a0*/  LDSM.16.M88.4 R12, [R227+0x6800] ;  /* 0x00680000e30c783b */ /* 0x000ea80000000200 */
[----:B------:R-:W5:Y:S01]  /*56b0*/  LDSM.16.M88.4 R8, [R227+0x7000] ;  /* 0x00700000e308783b */ /* 0x000f620000000200 */
[C---:B-1----:R-:W-:Y:S06]  /*56c0*/  HMMA.16816.F32.BF16 R36, R48.reuse, R60, R36 ;  /* 0x0000003c3024723c */ /* 0x042fec0000041824 */
[C---:B------:R-:W-:Y:S01]  /*56d0*/  HMMA.16816.F32.BF16 R32, R48.reuse, R62, R32 ;  /* 0x0000003e3020723c */ /* 0x040fe20000041820 */
[----:B------:R-:W-:Y:S05]  /*56e0*/  LDSM.16.M88.4 R60, [R223+0xe000] ;  /* 0x00e00000df3c783b */ /* 0x000fea0000000200 */
[C---:B------:R-:W-:Y:S06]  /*56f0*/  HMMA.16816.F32.BF16 R44, R48.reuse, R64, R44 ;  /* 0x00000040302c723c */ /* 0x040fec000004182c */
[C---:B------:R-:W-:Y:S01]  /*5700*/  HMMA.16816.F32.BF16 R40, R48.reuse, R66, R40 ;  /* 0x000000423028723c */ /* 0x040fe20000041828 */
[----:B------:R-:W-:Y:S05]  /*5710*/  LDSM.16.M88.4 R64, [R226+0x6000] ;  /* 0x00600000e240783b */ /* 0x000fea0000000200 */
[C---:B----4-:R-:W-:Y:S06]  /*5720*/  HMMA.16816.F32.BF16 R28, R48.reuse, R56, R28 ;  /* 0x00000038301c723c */ /* 0x050fec000004181c */
[C---:B------:R-:W-:Y:S01]  /*5730*/  HMMA.16816.F32.BF16 R24, R48.reuse, R58, R24 ;  /* 0x0000003a3018723c */ /* 0x040fe20000041818 */
[----:B------:R-:W1:Y:S05]  /*5740*/  LDSM.16.M88.4 R56, [R223+0xe800] ;  /* 0x00e80000df38783b */ /* 0x000e6a0000000200 */
[C---:B---3--:R-:W-:Y:S06]  /*5750*/  HMMA.16816.F32.BF16 R20, R48.reuse, R52, R20 ;  /* 0x000000343014723c */ /* 0x048fec0000041814 */
[----:B------:R-:W-:Y:S01]  /*5760*/  HMMA.16816.F32.BF16 R68, R48, R54, R68 ;  /* 0x000000363044723c */ /* 0x000fe20000041844 */
[----:B------:R-:W3:Y:S04]  /*5770*/  LDSM.16.M88.4 R52, [R223+0xf000] ;  /* 0x00f00000df34783b */ /* 0x000ee80000000200 */
[----:B------:R-:W4:Y:S01]  /*5780*/  LDSM.16.M88.4 R48, [R223+0xf800] ;  /* 0x00f80000df30783b */ /* 0x000f220000000200 */
[C---:B--2---:R-:W-:Y:S06]  /*5790*/  HMMA.16816.F32.BF16 R36, R72.reuse, R12, R36 ;  /* 0x0000000c4824723c */ /* 0x044fec0000041824 */
[C---:B------:R-:W-:Y:S01]  /*57a0*/  HMMA.16816.F32.BF16 R32, R72.reuse, R14, R32 ;  /* 0x0000000e4820723c */ /* 0x040fe20000041820 */
[----:B------:R-:W-:Y:S05]  /*57b0*/  LDSM.16.M88.4 R12, [R216+0x6000] ;  /* 0x00600000d80c783b */ /* 0x000fea0000000200 */
[C---:B------:R-:W-:Y:S06]  /*57c0*/  HMMA.16816.F32.BF16 R44, R72.reuse, R16, R44 ;  /* 0x00000010482c723c */ /* 0x040fec000004182c */
[C---:B------:R-:W-:Y:S01]  /*57d0*/  HMMA.16816.F32.BF16 R40, R72.reuse, R18, R40 ;  /* 0x000000124828723c */ /* 0x040fe20000041828 */
[----:B------:R-:W2:Y:S05]  /*57e0*/  LDSM.16.M88.4 R16, [R225+0x6000] ;  /* 0x00600000e110783b */ /* 0x000eaa0000000200 */
[C---:B-----5:R-:W-:Y:S06]  /*57f0*/  HMMA.16816.F32.BF16 R28, R72.reuse, R8, R28 ;  /* 0x00000008481c723c */ /* 0x060fec000004181c */
[C---:B------:R-:W-:Y:S01]  /*5800*/  HMMA.16816.F32.BF16 R24, R72.reuse, R10, R24 ;  /* 0x0000000a4818723c */ /* 0x040fe20000041818 */
[----:B------:R-:W5:Y:S05]  /*5810*/  LDSM.16.M88.4 R8, [R216+0x6800] ;  /* 0x00680000d808783b */ /* 0x000f6a0000000200 */
[C---:B------:R-:W-:Y:S06]  /*5820*/  HMMA.16816.F32.BF16 R20, R72.reuse, R76, R20 ;  /* 0x0000004c4814723c */ /* 0x040fec0000041814 */
[----:B------:R-:W-:Y:S01]  /*5830*/  HMMA.16816.F32.BF16 R72, R72, R78, R68 ;  /* 0x0000004e4848723c */ /* 0x000fe20000041844 */
[----:B------:R-:W5:Y:S05]  /*5840*/  LDSM.16.M88.4 R68, [R216+0x7000] ;  /* 0x00700000d844783b */ /* 0x000f6a0000000200 */
[C---:B-1----:R-:W-:Y:S06]  /*5850*/  HMMA.16816.F32.BF16 R36, R64.reuse, R56, R36 ;  /* 0x000000384024723c */ /* 0x042fec0000041824 */
[----:B------:R-:W-:Y:S01]  /*5860*/  HMMA.16816.F32.BF16 R32, R64, R58, R32 ;  /* 0x0000003a4020723c */ /* 0x000fe20000041820 */
[----:B------:R-:W1:Y:S01]  /*5870*/  LDSM.16.M88.4 R56, [R216+0x7800] ;  /* 0x00780000d838783b */ /* 0x000e620000000200 */
[----:B------:R-:W-:-:S04]  /*5880*/  DEPBAR.LE SB0, 0x0 ;  /* 0x000080000000791a */ /* 0x000fc80000000000 */
[C---:B------:R-:W-:Y:S06]  /*5890*/  HMMA.16816.F32.BF16 R44, R64.reuse, R60, R44 ;  /* 0x0000003c402c723c */ /* 0x040fec000004182c */
[C---:B------:R-:W-:Y:S06]  /*58a0*/  HMMA.16816.F32.BF16 R40, R64.reuse, R62, R40 ;  /* 0x0000003e4028723c */ /* 0x040fec0000041828 */
[C---:B---3--:R-:W-:Y:S06]  /*58b0*/  HMMA.16816.F32.BF16 R28, R64.reuse, R52, R28 ;  /* 0x00000034401c723c */ /* 0x048fec000004181c */
[C---:B------:R-:W-:Y:S06]  /*58c0*/  HMMA.16816.F32.BF16 R24, R64.reuse, R54, R24 ;  /* 0x000000364018723c */ /* 0x040fec0000041818 */
[C---:B----4-:R-:W-:Y:S06]  /*58d0*/  HMMA.16816.F32.BF16 R20, R64.reuse, R48, R20 ;  /* 0x000000304014723c */ /* 0x050fec0000041814 */
[----:B------:R-:W-:Y:S06]  /*58e0*/  HMMA.16816.F32.BF16 R72, R64, R50, R72 ;  /* 0x000000324048723c */ /* 0x000fec0000041848 */
[C---:B--2---:R-:W-:Y:S06]  /*58f0*/  HMMA.16816.F32.BF16 R44, R16.reuse, R12, R44 ;  /* 0x0000000c102c723c */ /* 0x044fec000004182c */
[C---:B------:R-:W-:Y:S06]  /*5900*/  HMMA.16816.F32.BF16 R40, R16.reuse, R14, R40 ;  /* 0x0000000e1028723c */ /* 0x040fec0000041828 */
[C---:B-----5:R-:W-:Y:S06]  /*5910*/  HMMA.16816.F32.BF16 R36, R16.reuse, R8, R36 ;  /* 0x000000081024723c */ /* 0x060fec0000041824 */
[C---:B------:R-:W-:Y:S06]  /*5920*/  HMMA.16816.F32.BF16 R32, R16.reuse, R10, R32 ;  /* 0x0000000a1020723c */ /* 0x040fec0000041820 */
[C---:B------:R-:W-:Y:S06]  /*5930*/  HMMA.16816.F32.BF16 R28, R16.reuse, R68, R28 ;  /* 0x00000044101c723c */ /* 0x040fec000004181c */
[C---:B------:R-:W-:Y:S06]  /*5940*/  HMMA.16816.F32.BF16 R24, R16.reuse, R70, R24 ;  /* 0x000000461018723c */ /* 0x040fec0000041818 */
[C---:B-1----:R-:W-:Y:S06]  /*5950*/  HMMA.16816.F32.BF16 R20, R16.reuse, R56, R20 ;  /* 0x000000381014723c */ /* 0x042fec0000041814 */
[----:B------:R-:W-:Y:S01]  /*5960*/  HMMA.16816.F32.BF16 R72, R16, R58, R72 ;  /* 0x0000003a1048723c */ /* 0x000fe20000041848 */
[----:B------:R-:W-:Y:S06]  /*5970*/  BAR.SYNC.DEFER_BLOCKING 0x0 ;  /* 0x0000000000007b1d */ /* 0x000fec0000010000 */
[----:B------:R-:W-:-:S02]  /*5980*/  NOP ;  /* 0x0000000000007918 */ /* 0x000fc40000000000 */
[----:B------:R-:W-:-:S15]  /*5990*/  @!P6 BRA `(.L_x_2353) ;  /* 0x000000100004e947 */ /* 0x000fde0003800000 */
[----:B------:R-:W-:-:S13]  /*59a0*/  PLOP3.LUT P0, PT, PT, PT, UP6, 0x40, 0x0 ;  /* 0x000000000000781c */ /* 0x000fda0003f0e868 */
[----:B------:R-:W-:Y:S05]  /*59b0*/  @P0 BRA `(.L_x_2354) ;  /* 0x0000000400280947 */ /* 0x000fea0003800000 */
[----:B------:R-:W-:Y:S01]  /*59c0*/  ULDC UR19, c[0x0][0x380] ;  /* 0x0000e00000137ab9 */ /* 0x000fe20000000800 */
[----:B------:R-:W-:Y:S01]  /*59d0*/  UIADD3 UR32, UR17, -0x40, URZ ;  /* 0xffffffc011207890 */ /* 0x000fe2000fffe03f */
[----:B------:R-:W-:Y:S01]  /*59e0*/  IMAD.U32 R3, RZ, RZ, UR19 ;  /* 0x00000013ff037e24 */ /* 0x000fe2000f8e00ff */
[----:B------:R-:W-:Y:S01]  /*59f0*/  MOV R5, UR17 ;  /* 0x0000001100057c02 */ /* 0x000fe20008000f00 */
[----:B------:R-:W-:-:S03]  /*5a00*/  UMOV UR34, URZ ;  /* 0x0000003f00227c82 */ /* 0x000fc60008000000 */
[----:B------:R-:W-:Y:S02]  /*5a10*/  IABS R3, R3 ;  /* 0x0000000300037213 */ /* 0x000fe40000000000 */
[----:B------:R-:W-:Y:S02]  /*5a20*/  IABS R5, R5 ;  /* 0x0000000500057213 */ /* 0x000fe40000000000 */
[----:B------:R-:W-:Y:S02]  /*5a30*/  R2UR UR16, R3 ;  /* 0x00000000031072ca */ /* 0x000fe400000e0000 */
[----:B------:R-:W-:-:S11]  /*5a40*/  R2UR UR31, R5 ;  /* 0x00000000051f72ca */ /* 0x000fd600000e0000 */
        /* <DEDUP_REMOVED lines=10> */
[----:B------:R-:W-:-:S04]  /*5af0*/  UIMAD UR20, UR20, UR16, URZ ;  /* 0x00000010141472a4 */ /* 0x000fc8000f8e023f */
[----:B------:R-:W-:-:S04]  /*5b00*/  UIMAD.WIDE.U32 UR36, UR35, UR20, UR34 ;  /* 0x00000014232472a5 */ /* 0x000fc8000f8e0022 */
[----:B------:R-:W-:Y:S02]  /*5b10*/  UIMAD.WIDE.U32 UR34, UR37, UR31, URZ ;  /* 0x0000001f252272a5 */ /* 0x000fe4000f8e003f */
[----:B------:R-:W-:Y:S02]  /*5b20*/  UIMAD.WIDE.U32 UR36, UR37, UR21, URZ ;  /* 0x00000015252472a5 */ /* 0x000fe4000f8e003f */
[----:B------:R-:W-:-:S04]  /*5b30*/  UIADD3 UR24, -UR35, URZ, URZ ;  /* 0x0000003f23187290 */ /* 0x000fc8000fffe13f */
[----:B------:R-:W-:Y:S01]  /*5b40*/  UIMAD UR24, UR16, UR24, UR31 ;  /* 0x00000018101872a4 */ /* 0x000fe2000f8e021f */
[----:B------:R-:W-:Y:S02]  /*5b50*/  UMOV UR33, UR37 ;  /* 0x0000002500217c82 */ /* 0x000fe40008000000 */
[----:B------:R-:W-:Y:S02]  /*5b60*/  UIADD3 UR20, -UR33, URZ, URZ ;  /* 0x0000003f21147290 */ /* 0x000fe4000fffe13f */
[----:B------:R-:W-:Y:S02]  /*5b70*/  UISETP.GT.U32.AND UP2, UPT, UR16, UR24, UPT ;  /* 0x000000181000728c */ /* 0x000fe4000bf44070 */
[----:B------:R-:W-:-:S04]  /*5b80*/  UIMAD UR20, UR16, UR20, UR21 ;  /* 0x00000014101472a4 */ /* 0x000fc8000f8e0215 */
[----:B------:R-:W-:-:S05]  /*5b90*/  UISETP.GT.U32.AND UP0, UPT, UR16, UR20, UPT ;  /* 0x000000141000728c */ /* 0x000fca000bf04070 */
[----:B------:R-:W-:Y:S02]  /*5ba0*/  @!UP2 UIADD3 UR24, UR24, -UR16, URZ ;  /* 0x800000101818a290 */ /* 0x000fe4000fffe03f */
[----:B------:R-:W-:Y:S02]  /*5bb0*/  @!UP2 UIADD3 UR35, UR35, 0x1, URZ ;  /* 0x000000012323a890 */ /* 0x000fe4000fffe03f */
[----:B------:R-:W-:Y:S02]  /*5bc0*/  UISETP.GE.U32.AND UP4, UPT, UR24, UR16, UPT ;  /* 0x000000101800728c */ /* 0x000fe4000bf86070 */
[----:B------:R-:W-:Y:S02]  /*5bd0*/  @!UP0 UIADD3 UR20, UR20, -UR16, URZ ;  /* 0x8000001014148290 */ /* 0x000fe4000fffe03f */
[----:B------:R-:W-:Y:S02]  /*5be0*/  @!UP0 UIADD3 UR33, UR33, 0x1, URZ ;  /* 0x0000000121218890 */ /* 0x000fe4000fffe03f */
[----:B------:R-:W-:-:S02]  /*5bf0*/  UISETP.GE.U32.AND UP3, UPT, UR20, UR16, UPT ;  /* 0x000000101400728c */ /* 0x000fc4000bf66070 */
[----:B------:R-:W-:Y:S02]  /*5c00*/  ULOP3.LUT UR16, UR17, UR19, URZ, 0x3c, !UPT ;  /* 0x0000001311107292 */ /* 0x000fe4000f8e3c3f */
[----:B------:R-:W-:Y:S02]  /*5c10*/  UISETP.GE.AND UP0, UPT, UR32, URZ, UPT ;  /* 0x0000003f2000728c */ /* 0x000fe4000bf06270 */
[----:B------:R-:W-:Y:S02]  /*5c20*/  UISETP.GE.AND UP1, UPT, UR16, URZ, UPT ;  /* 0x0000003f1000728c */ /* 0x000fe4000bf26270 */
[----:B------:R-:W-:Y:S02]  /*5c30*/  @UP4 UIADD3 UR35, UR35, 0x1, URZ ;  /* 0x0000000123234890 */ /* 0x000fe4000fffe03f */
[----:B------:R-:W-:Y:S02]  /*5c40*/  UISETP.NE.AND UP2, UPT, UR19, URZ, UPT ;  /* 0x0000003f1300728c */ /* 0x000fe4000bf45270 */
[----:B------:R-:W-:-:S02]  /*5c50*/  @UP3 UIADD3 UR33, UR33, 0x1, URZ ;  /* 0x0000000121213890 */ /* 0x000fc4000fffe03f */
[----:B------:R-:W-:Y:S02]  /*5c60*/  ULOP3.LUT UR16, URZ, UR19, URZ, 0x33, !UPT ;  /* 0x000000133f107292 */ /* 0x000fe4000f8e333f */
[----:B------:R-:W-:Y:S02]  /*5c70*/  @!UP0 UIADD3 UR33, -UR33, URZ, URZ ;  /* 0x0000003f21218290 */ /* 0x000fe4000fffe13f */
[----:B------:R-:W-:-:S04]  /*5c80*/  @!UP1 UIADD3 UR35, -UR35, URZ, URZ ;  /* 0x0000003f23239290 */ /* 0x000fc8000fffe13f */
[----:B------:R-:W-:Y:S02]  /*5c90*/  USEL UR35, UR16, UR35, !UP2 ;  /* 0x0000002310237287 */ /* 0x000fe4000d000000 */
[----:B------:R-:W-:Y:S02]  /*5ca0*/  USEL UR16, UR16, UR33, !UP2 ;  /* 0x0000002110107287 */ /* 0x000fe4000d000000 */
[----:B------:R-:W-:Y:S02]  /*5cb0*/  UIMAD.WIDE UR20, UR35, 0x4, UR22 ;  /* 0x00000004231478a5 */ /* 0x000fe4000f8e0216 */
[----:B------:R-:W-:-:S04]  /*5cc0*/  UIMAD.WIDE UR32, UR16, 0x4, UR22 ;  /* 0x00000004102078a5 */ /* 0x000fc8000f8e0216 */
[----:B------:R-:W-:Y:S01]  /*5cd0*/  IMAD.U32 R8, RZ, RZ, UR20 ;  /* 0x00000014ff087e24 */ /* 0x000fe2000f8e00ff */
[----:B------:R-:W-:Y:S01]  /*5ce0*/  MOV R9, UR21 ;  /* 0x0000001500097c02 */ /* 0x000fe20008000f00 */
[----:B------:R-:W-:Y:S01]  /*5cf0*/  IMAD.U32 R6, RZ, RZ, UR32 ;  /* 0x00000020ff067e24 */ /* 0x000fe2000f8e00ff */
[----:B------:R-:W-:Y:S01]  /*5d00*/  MOV R7, UR33 ;  /* 0x0000002100077c02 */ /* 0x000fe20008000f00 */
[----:B------:R-:W-:Y:S02]  /*5d10*/  UIADD3 UR16, UR35, -UR16, URZ ;  /* 0x8000001023107290 */ /* 0x000fe4000fffe03f */
[----:B------:R-:W2:Y:S01]  /*5d20*/  LDG.E R3, desc[UR26][R8.64] ;  /* 0x0000001a08037981 */ /* 0x000ea2000c1e1900 */
[----:B------:R-:W-:-:S03]  /*5d30*/  ULDC.64 UR20, c[0x0][0x230] ;  /* 0x00008c0000147ab9 */ /* 0x000fc60000000a00 */
[----:B------:R1:W2:Y:S01]  /*5d40*/  LDG.E R5, desc[UR26][R6.64] ;  /* 0x0000001a06057981 */ /* 0x0002a2000c1e1900 */
[----:B------:R-:W-:-:S04]  /*5d50*/  UIMAD UR19, UR16, UR19, -0x40 ;  /* 0xffffffc0101374a4 */ /* 0x000fc8000f8e0213 */
[----:B------:R-:W-:Y:S02]  /*5d60*/  USHF.R.S32.HI UR16, URZ, 0x1f, UR19 ;  /* 0x0000001f3f107899 */ /* 0x000fe40008011413 */
[----:B------:R-:W-:Y:S02]  /*5d70*/  UIMAD.WIDE.U32 UR32, UR19, UR10, URZ ;  /* 0x0000000a132072a5 */ /* 0x000fe4000f8e003f */
[----:B------:R-:W-:-:S04]  /*5d80*/  UIMAD UR16, UR16, UR10, URZ ;  /* 0x0000000a101072a4 */ /* 0x000fc8000f8e023f */
[----:B------:R-:W-:-:S04]  /*5d90*/  UIMAD UR16, UR19, UR11, UR16 ;  /* 0x0000000b131072a4 */ /* 0x000fc8000f8e0210 */
[----:B------:R-:W-:Y:S01]  /*5da0*/  UIADD3 UR16, UR33, UR16, URZ ;  /* 0x0000001021107290 */ /* 0x000fe2000fffe03f */
[----:B-1----:R-:W-:Y:S01]  /*5db0*/  IMAD.U32 R7, RZ, RZ, UR33 ;  /* 0x00000021ff077e24 */ /* 0x002fe2000f8e00ff */
[----:B------:R-:W-:-:S04]  /*5dc0*/  MOV R6, UR32 ;  /* 0x0000002000067c02 */ /* 0x000fc80008000f00 */
[----:B------:R-:W-:Y:S01]  /*5dd0*/  MOV R7, UR16 ;  /* 0x0000001000077c02 */ /* 0x000fe20008000f00 */
[----:B--2---:R-:W-:-:S04]  /*5de0*/  IMAD.IADD R5, R5, 0x1, -R3 ;  /* 0x0000000105057824 */ /* 0x004fc800078e0a03 */
[----:B------:R-:W-:Y:S01]  /*5df0*/  IMAD.WIDE.U32 R6, R5, UR20, R6 ;  /* 0x0000001405067c25 */ /* 0x000fe2000f8e0006 */
[----:B------:R-:W-:-:S05]  /*5e00*/  SHF.R.S32.HI R3, RZ, 0x1f, R5 ;  /* 0x0000001fff037819 */ /* 0x000fca0000011405 */
[----:B------:R-:W-:-:S04]  /*5e10*/  IMAD R3, R3, UR20, RZ ;  /* 0x0000001403037c24 */ /* 0x000fc8000f8e02ff */
[----:B------:R-:W-:Y:S01]  /*5e20*/  IMAD R3, R5, UR21, R3 ;  /* 0x0000001505037c24 */ /* 0x000fe2000f8e0203 */
[----:B------:R-:W-:-:S03]  /*5e30*/  MOV R5, R6 ;  /* 0x0000000600057202 */ /* 0x000fc60000000f00 */
[----:B------:R-:W-:Y:S01]  /*5e40*/  IMAD.IADD R3, R7, 0x1, R3 ;  /* 0x0000000107037824 */ /* 0x000fe200078e0203 */
[----:B------:R-:W-:Y:S06]  /*5e50*/  BRA `(.L_x_2355) ;  /* 0x0000000000107947 */ /* 0x000fec0003800000 */
.L_x_2354:
[----:B------:R-:W-:-:S04]  /*5e60*/  ULEA UR16, -UR10, URZ, 0x6 ;  /* 0x0000003f0a107291 */ /* 0x000fc8000f8e313f */
[----:B------:R-:W-:Y:S02]  /*5e70*/  USHF.R.S32.HI UR19, URZ, 0x1f, UR16 ;  /* 0x0000001f3f137899 */ /* 0x000fe40008011410 */
[----:B------:R-:W-:-:S04]  /*5e80*/  MOV R5, UR16 ;  /* 0x0000001000057c02 */ /* 0x000fc80008000f00 */
[----:B------:R-:W-:-:S07]  /*5e90*/  MOV R3, UR19 ;  /* 0x0000001300037c02 */ /* 0x000fce0008000f00 */
.L_x_2355:
[----:B------:R-:W-:Y:S01]  /*5ea0*/  ULDC UR16, c[0x0][0x2d0] ;  /* 0x0000b40000107ab9 */ /* 0x000fe20000000800 */
[----:B------:R-:W-:Y:S01]  /*5eb0*/  BSSY B0, `(.L_x_2356) ;  /* 0x00000ac000007945 */ /* 0x000fe20003800000 */
[----:B------:R-:W-:Y:S02]  /*5ec0*/  ISETP.GE.AND P5, PT, R236, UR16, PT ;  /* 0x00000010ec007c0c */ /* 0x000fe4000bfa6270 */
[----:B------:R-:W-:Y:S02]  /*5ed0*/  ISETP.GE.AND P4, PT, R233, UR16, PT ;  /* 0x00000010e9007c0c */ /* 0x000fe4000bf86270 */
[----:B------:R-:W-:Y:S02]  /*5ee0*/  ISETP.GE.AND P3, PT, R232, UR16, PT ;  /* 0x00000010e8007c0c */ /* 0x000fe4000bf66270 */
[----:B------:R-:W-:-:S07]  /*5ef0*/  ISETP.GE.AND P2, PT, R231, UR16, PT ;  /* 0x00000010e7007c0c */ /* 0x000fce000bf46270 */
[----:B------:R-:W1:Y:S01]  /*5f00*/  @!P5 LDC.64 R10, c[0x0][0x218] ;  /* 0x00008600ff0adb82 */ /* 0x000e620000000a00 */
[-C--:B------:R-:W-:Y:S01]  /*5f10*/  @!P5 IADD3 R16, P0, R5, R200.reuse, RZ ;  /* 0x000000c80510d210 */ /* 0x080fe20007f1e0ff */
[----:B------:R2:W-:Y:S04]  /*5f20*/  @P5 STS.128 [R234+0x8000], RZ ;  /* 0x008000ffea005388 */ /* 0x0005e80000000c00 */
[----:B------:R-:W-:Y:S01]  /*5f30*/  @!P5 IMAD.X R15, R3, 0x1, R165, P0 ;  /* 0x00000001030fd824 */ /* 0x000fe200000e06a5 */
[----:B------:R-:W-:Y:S01]  /*5f40*/  @!P4 IADD3 R14, P0, R5, R200, RZ ;  /* 0x000000c8050ec210 */ /* 0x000fe20007f1e0ff */
[----:B------:R-:W3:Y:S08]  /*5f50*/  @!P4 LDC.64 R8, c[0x0][0x218] ;  /* 0x00008600ff08cb82 */ /* 0x000ef00000000a00 */
[----:B------:R-:W4:Y:S08]  /*5f60*/  @!P3 LDC.64 R6, c[0x0][0x218] ;  /* 0x00008600ff06bb82 */ /* 0x000f300000000a00 */
[----:B------:R-:W5:Y:S01]  /*5f70*/  @!P2 LDC.64 R12, c[0x0][0x218] ;  /* 0x00008600ff0cab82 */ /* 0x000f620000000a00 */
[----:B-1----:R-:W-:-:S04]  /*5f80*/  @!P5 LEA R52, P1, R16, R10, 0x1 ;  /* 0x0000000a1034d211 */ /* 0x002fc800078208ff */
[----:B------:R-:W-:Y:S01]  /*5f90*/  @!P5 LEA.HI.X R53, R16, R11, R15, 0x1, P1 ;  /* 0x0000000b1035d211 */ /* 0x000fe200008f0c0f */
[--C-:B------:R-:W-:Y:S01]  /*5fa0*/  @!P4 IMAD.X R16, R3, 0x1, R165.reuse, P0 ;  /* 0x000000010310c824 */ /* 0x100fe200000e06a5 */
[----:B------:R-:W-:Y:S01]  /*5fb0*/  @!P3 IADD3 R15, P0, R5, R200, RZ ;  /* 0x000000c8050fb210 */ /* 0x000fe20007f1e0ff */
[----:B------:R-:W1:Y:S01]  /*5fc0*/  @!P5 LDC.64 R10, c[0x0][0x218] ;  /* 0x00008600ff0adb82 */ /* 0x000e620000000a00 */
[C---:B---3--:R-:W-:Y:S01]  /*5fd0*/  @!P4 LEA R50, P1, R14.reuse, R8, 0x1 ;  /* 0x000000080e32c211 */ /* 0x048fe200078208ff */
[----:B------:R-:W-:Y:S01]  /*5fe0*/  @!PT LDS RZ, [RZ] ;  /* 0x00000000fffff984 */ /* 0x000fe20000000800 */
[----:B------:R-:W-:Y:S01]  /*5ff0*/  @!PT LDS RZ, [RZ] ;  /* 0x00000000fffff984 */ /* 0x000fe20000000800 */
[----:B------:R-:W-:Y:S01]  /*6000*/  @!PT LDS RZ, [RZ] ;  /* 0x00000000fffff984 */ /* 0x000fe20000000800 */
[----:B------:R3:W-:Y:S03]  /*6010*/  @!P5 LDGSTS.E.BYPASS.LTC128B.128 [R234+0x8000], desc[UR26][R52.64] ;  /* 0x0800000034eadfae */ /* 0x0007e6000b901d5a */
[----:B------:R-:W-:Y:S01]  /*6020*/  @!P4 LEA.HI.X R51, R14, R9, R16, 0x1, P1 ;  /* 0x000000090e33c211 */ /* 0x000fe200008f0c10 */
[--C-:B------:R-:W-:Y:S01]  /*6030*/  @!P3 IMAD.X R16, R3, 0x1, R165.reuse, P0 ;  /* 0x000000010310b824 */ /* 0x100fe200000e06a5 */
[----:B------:R-:W-:Y:S01]  /*6040*/  @!P2 IADD3 R14, P0, R5, R200, RZ ;  /* 0x000000c8050ea210 */ /* 0x000fe20007f1e0ff */
[----:B------:R-:W2:Y:S01]  /*6050*/  @!P4 LDC.64 R8, c[0x0][0x218] ;  /* 0x00008600ff08cb82 */ /* 0x000ea20000000a00 */
[C---:B----4-:R-:W-:Y:S01]  /*6060*/  @!P3 LEA R48, P1, R15.reuse, R6, 0x1 ;  /* 0x000000060f30b211 */ /* 0x050fe200078208ff */
[----:B------:R4:W-:Y:S03]  /*6070*/  @P4 STS.128 [R234+0xa000], RZ ;  /* 0x00a000ffea004388 */ /* 0x0009e60000000c00 */
[----:B------:R-:W-:Y:S01]  /*6080*/  @!P3 LEA.HI.X R49, R15, R7, R16, 0x1, P1 ;  /* 0x000000070f31b211 */ /* 0x000fe200008f0c10 */
[----:B------:R-:W-:Y:S01]  /*6090*/  @!P2 IMAD.X R15, R3, 0x1, R165, P0 ;  /* 0x00000001030fa824 */ /* 0x000fe200000e06a5 */
[----:B------:R-:W-:Y:S01]  /*60a0*/  IADD3 R16, P1, R5, UR28, RZ ;  /* 0x0000001c05107c10 */ /* 0x000fe2000ff3e0ff */
[----:B------:R-:W3:Y:S01]  /*60b0*/  @!P3 LDC.64 R6, c[0x0][0x218] ;  /* 0x00008600ff06bb82 */ /* 0x000ee20000000a00 */
[----:B-----5:R-:W-:Y:S01]  /*60c0*/  @!P2 LEA R18, P0, R14, R12, 0x1 ;  /* 0x0000000c0e12a211 */ /* 0x020fe200078008ff */
[----:B------:R-:W-:Y:S01]  /*60d0*/  @!PT LDS RZ, [RZ] ;  /* 0x00000000fffff984 */ /* 0x000fe20000000800 */
[----:B------:R-:W-:Y:S01]  /*60e0*/  @!PT LDS RZ, [RZ] ;  /* 0x00000000fffff984 */ /* 0x000fe20000000800 */
[----:B------:R-:W-:Y:S01]  /*60f0*/  @!PT LDS RZ, [RZ] ;  /* 0x00000000fffff984 */ /* 0x000fe20000000800 */
[----:B------:R5:W-:Y:S01]  /*6100*/  @!P4 LDGSTS.E.BYPASS.LTC128B.128 [R234+0xa000], desc[UR26][R50.64+0x80] ;  /* 0x0a00008032eacfae */ /* 0x000be2000b901d5a */
[----:B------:R-:W-:-:S02]  /*6110*/  IADD3.X R17, R3, UR25, RZ, P1, !PT ;  /* 0x0000001903117c10 */ /* 0x000fc40008ffe4ff */
[----:B------:R-:W-:Y:S01]  /*6120*/  @!P2 LEA.HI.X R19, R14, R13, R15, 0x1, P0 ;  /* 0x0000000d0e13a211 */ /* 0x000fe200000f0c0f */
[----:B------:R4:W-:Y:S01]  /*6130*/  @P3 STS.128 [R234+0xc000], RZ ;  /* 0x00c000ffea003388 */ /* 0x0009e20000000c00 */
[C---:B------:R-:W-:Y:S01]  /*6140*/  @!P5 IADD3 R15, P0, R16.reuse, R200, RZ ;  /* 0x000000c8100fd210 */ /* 0x040fe20007f1e0ff */
[----:B------:R-:W4:Y:S02]  /*6150*/  @!P2 LDC.64 R12, c[0x0][0x218] ;  /* 0x00008600ff0cab82 */ /* 0x000f240000000a00 */
[----:B------:R-:W-:Y:S01]  /*6160*/  @!PT LDS RZ, [RZ] ;  /* 0x00000000fffff984 */ /* 0x000fe20000000800 */
[----:B------:R-:W-:Y:S01]  /*6170*/  @!PT LDS RZ, [RZ] ;  /* 0x00000000fffff984 */ /* 0x000fe20000000800 */
[----:B------:R-:W-:Y:S01]  /*6180*/  @!PT LDS RZ, [RZ] ;  /* 0x00000000fffff984 */ /* 0x000fe20000000800 */
[----:B------:R5:W-:Y:S01]  /*6190*/  @!P3 LDGSTS.E.BYPASS.LTC128B.128 [R234+0xc000], desc[UR26][R48.64+0x100] ;  /* 0x0c00010030eabfae */ /* 0x000be2000b901d5a */
[----:B-1----:R-:W-:Y:S01]  /*61a0*/  @!P5 LEA R56, P1, R15, R10, 0x1 ;  /* 0x0000000a0f38d211 */ /* 0x002fe200078208ff */
[--C-:B------:R-:W-:Y:S01]  /*61b0*/  @!P5 IMAD.X R14, R17, 0x1, R165.reuse, P0 ;  /* 0x00000001110ed824 */ /* 0x100fe200000e06a5 */
[----:B------:R-:W-:Y:S01]  /*61c0*/  @!P4 IADD3 R10, P0, R16, R200, RZ ;  /* 0x000000c8100ac210 */ /* 0x000fe20007f1e0ff */
[----:B------:R1:W-:Y:S03]  /*61d0*/  @P2 STS.128 [R234+0xe000], RZ ;  /* 0x00e000ffea002388 */ /* 0x0003e60000000c00 */
[----:B------:R-:W-:Y:S01]  /*61e0*/  @!P5 LEA.HI.X R57, R15, R11, R14, 0x1, P1 ;  /* 0x0000000b0f39d211 */ /* 0x000fe200008f0c0e */
[----:B------:R-:W-:Y:S01]  /*61f0*/  @!P4 IMAD.X R11, R17, 0x1, R165, P0 ;  /* 0x00000001110bc824 */ /* 0x000fe200000e06a5 */
[----:B--2---:R-:W-:Y:S01]  /*6200*/  @!P4 LEA R54, P1, R10, R8, 0x1 ;  /* 0x000000080a36c211 */ /* 0x004fe200078208ff */
[----:B------:R-:W-:Y:S01]  /*6210*/  @!PT LDS RZ, [RZ] ;  /* 0x00000000fffff984 */ /* 0x000fe20000000800 */
[----:B------:R-:W-:Y:S01]  /*6220*/  @!PT LDS RZ, [RZ] ;  /* 0x00000000fffff984 */ /* 0x000fe20000000800 */
[----:B------:R-:W-:Y:S01]  /*6230*/  @!PT LDS RZ, [RZ] ;  /* 0x00000000fffff984 */ /* 0x000fe20000000800 */
[----:B------:R2:W-:Y:S01]  /*6240*/  @!P2 LDGSTS.E.BYPASS.LTC128B.128 [R234+0xe000], desc[UR26][R18.64+0x180] ;  /* 0x0e00018012eaafae */ /* 0x0005e2000b901d5a */
[----:B------:R-:W-:-:S02]  /*6250*/  @!P3 IADD3 R8, P0, R16, R200, RZ ;  /* 0x000000c81008b210 */ /* 0x000fc40007f1e0ff */
[----:B------:R-:W-:Y:S01]  /*6260*/  @!P4 LEA.HI.X R55, R10, R9, R11, 0x1, P1 ;  /* 0x000000090a37c211 */ /* 0x000fe200008f0c0b */
[----:B------:R1:W-:Y:S01]  /*6270*/  @P5 STS.128 [R234+0x8800], RZ ;  /* 0x008800ffea005388 */ /* 0x0003e20000000c00 */
[----:B------:R-:W1:Y:S01]  /*6280*/  @!P5 LDC.64 R10, c[0x0][0x218] ;  /* 0x00008600ff0adb82 */ /* 0x000e620000000a00 */
[C---:B------:R-:W-:Y:S01]  /*6290*/  @!P3 IMAD.X R9, R17.reuse, 0x1, R165, P0 ;  /* 0x000000011109b824 */ /* 0x040fe200000e06a5 */
[----:B---3--:R-:W-:Y:S01]  /*62a0*/  @!P3 LEA R14, P1, R8, R6, 0x1 ;  /* 0x00000006080eb211 */ /* 0x008fe200078208ff */
[----:B------:R-:W-:Y:S01]  /*62b0*/  @!PT LDS RZ, [RZ] ;  /* 0x00000000fffff984 */ /* 0x000fe20000000800 */
[----:B------:R-:W-:Y:S01]  /*62c0*/  @!PT LDS RZ, [RZ] ;  /* 0x00000000fffff984 */ /* 0x000fe20000000800 */
[----:B------:R-:W-:Y:S01]  /*62d0*/  @!PT LDS RZ, [RZ] ;  /* 0x00000000fffff984 */ /* 0x000fe20000000800 */
[----:B------:R3:W-:Y:S01]  /*62e0*/  @!P5 LDGSTS.E.BYPASS.LTC128B.128 [R234+0x8800], desc[UR26][R56.64] ;  /* 0x0880000038eadfae */ /* 0x0007e2000b901d5a */
[----:B------:R-:W-:Y:S02]  /*62f0*/  @!P2 IADD3 R52, P0, R16, R200, RZ ;  /* 0x000000c81034a210 */ /* 0x000fe40007f1e0ff */
[----:B------:R-:W-:Y:S01]  /*6300*/  @!P3 LEA.HI.X R15, R8, R7, R9, 0x1, P1 ;  /* 0x00000007080fb211 */ /* 0x000fe200008f0c09 */
[----:B------:R1:W-:Y:S01]  /*6310*/  @P4 STS.128 [R234+0xa800], RZ ;  /* 0x00a800ffea004388 */ /* 0x0003e20000000c00 */
[----:B------:R-:W2:Y:S01]  /*6320*/  @!P4 LDC.64 R8, c[0x0][0x218] ;  /* 0x00008600ff08cb82 */ /* 0x000ea20000000a00 */
[----:B------:R-:W-:Y:S01]  /*6330*/  @!P2 IMAD.X R53, R17, 0x1, R165, P0 ;  /* 0x000000011135a824 */ /* 0x000fe200000e06a5 */
[----:B----4-:R-:W-:Y:S01]  /*6340*/  @!P2 LEA R58, P0, R52, R12, 0x1 ;  /* 0x0000000c343aa211 */ /* 0x010fe200078008ff */
[----:B------:R-:W-:Y:S01]  /*6350*/  @!PT LDS RZ, [RZ] ;  /* 0x00000000fffff984 */ /* 0x000fe20000000800 */
[----:B------:R-:W-:Y:S01]  /*6360*/  @!PT LDS RZ, [RZ] ;  /* 0x00000000fffff984 */ /* 0x000fe20000000800 */
[----:B------:R-:W-:Y:S01]  /*6370*/  @!PT LDS RZ, [RZ] ;  /* 0x00000000fffff984 */ /* 0x000fe20000000800 */
[----:B------:R4:W-:Y:S01]  /*6380*/  @!P4 LDGSTS.E.BYPASS.LTC128B.128 [R234+0xa800], desc[UR26][R54.64+0x80] ;  /* 0x0a80008036eacfae */ /* 0x0009e2000b901d5a */
[----:B------:R-:W-:-:S02]  /*6390*/  IADD3 R16, P1, R16, UR28, RZ ;  /* 0x0000001c10107c10 */ /* 0x000fc4000ff3e0ff */
[----:B------:R-:W-:Y:S01]  /*63a0*/  @!P2 LEA.HI.X R59, R52, R13, R53, 0x1, P0 ;  /* 0x0000000d343ba211 */ /* 0x000fe200000f0c35 */
[----:B------:R1:W-:Y:S01]  /*63b0*/  @P3 STS.128 [R234+0xc800], RZ ;  /* 0x00c800ffea003388 */ /* 0x0003e20000000c00 */
[----:B------:R-:W3:Y:S01]  /*63c0*/  @!P3 LDC.64 R6, c[0x0][0x218] ;  /* 0x00008600ff06bb82 */ /* 0x000ee20000000a00 */
[----:B------:R-:W-:Y:S02]  /*63d0*/  IADD3.X R17, R17, UR25, RZ, P1, !PT ;  /* 0x0000001911117c10 */ /* 0x000fe40008ffe4ff */
[CC--:B-----5:R-:W-:Y:S01]  /*63e0*/  @!P5 IADD3 R50, P0, R16.reuse, R200.reuse, RZ ;  /* 0x000000c81032d210 */ /* 0x0e0fe20007f1e0ff */
[----:B------:R-:W-:Y:S01]  /*63f0*/  @!PT LDS RZ, [RZ] ;  /* 0x00000000fffff984 */ /* 0x000fe20000000800 */
[----:B------:R-:W-:Y:S01]  /*6400*/  @!PT LDS RZ, [RZ] ;  /* 0x00000000fffff984 */ /* 0x000fe20000000800 */
[----:B------:R-:W-:Y:S01]  /*6410*/  @!PT LDS RZ, [RZ] ;  /* 0x00000000fffff984 */ /* 0x000fe20000000800 */
[----:B------:R5:W-:Y:S01]  /*6420*/  @!P3 LDGSTS.E.BYPASS.LTC128B.128 [R234+0xc800], desc[UR26][R14.64+0x100] ;  /* 0x0c8001000eeabfae */ /* 0x000be2000b901d5a */
[----:B------:R-:W-:-:S03]  /*6430*/  @!P4 IADD3 R48, P1, R16, R200, RZ ;  /* 0x000000c81030c210 */ /* 0x000fc60007f3e0ff */
[----:B------:R-:W4:Y:S01]  /*6440*/  @!P2 LDC.64 R12, c[0x0][0x218] ;  /* 0x00008600ff0cab82 */ /* 0x000f220000000a00 */
[C-C-:B------:R-:W-:Y:S01]  /*6450*/  @!P5 IMAD.X R49, R17.reuse, 0x1, R165.reuse, P0 ;  /* 0x000000011131d824 */ /* 0x140fe200000e06a5 */
[C---:B-1----:R-:W-:Y:S01]  /*6460*/  @!P5 LEA R52, P0, R50.reuse, R10, 0x1 ;  /* 0x0000000a3234d211 */ /* 0x042fe200078008ff */
[----:B------:R-:W-:Y:S01]  /*6470*/  @!P4 IMAD.X R10, R17, 0x1, R165, P1 ;  /* 0x00000001110ac824 */ /* 0x000fe200008e06a5 */
[----:B------:R1:W-:Y:S02]  /*6480*/  @P2 STS.128 [R234+0xe800], RZ ;  /* 0x00e800ffea002388 */ /* 0x0003e40000000c00 */
[----:B------:R-:W-:Y:S02]  /*6490*/  @!P5 LEA.HI.X R53, R50, R11, R49, 0x1, P0 ;  /* 0x0000000b3235d211 */ /* 0x000fe400000f0c31 */
        /* <DEDUP_REMOVED lines=8> */
[----:B------:R-:W2:Y:S01]  /*6520*/  @!P5 LDC.64 R10, c[0x0][0x218] ;  /* 0x00008600ff0adb82 */ /* 0x000ea20000000a00 */
        /* <DEDUP_REMOVED lines=9> */
[----:B------:R-:W3:Y:S01]  /*65c0*/  @!P4 LDC.64 R8, c[0x0][0x218] ;  /* 0x00008600ff08cb82 */ /* 0x000ee20000000a00 */
[----:B------:R-:W-:Y:S01]  /*65d0*/  IADD3 R18, P1, R16, UR28, RZ ;  /* 0x0000001c10127c10 */ /* 0x000fe2000ff3e0ff */
[C---:B------:R-:W-:Y:S01]  /*65e0*/  @!P2 IMAD.X R16, R17.reuse, 0x1, R165, P0 ;  /* 0x000000011110a824 */ /* 0x040fe200000e06a5 */
[----:B----4-:R-:W-:Y:S01]  /*65f0*/  @!P2 LEA R54, P0, R48, R12, 0x1 ;  /* 0x0000000c3036a211 */ /* 0x010fe200078008ff */
[----:B------:R-:W-:Y:S01]  /*6600*/  @!PT LDS RZ, [RZ] ;  /* 0x00000000fffff984 */ /* 0x000fe20000000800 */
[----:B------:R-:W-:Y:S01]  /*6610*/  @!PT LDS RZ, [RZ] ;  /* 0x00000000fffff984 */ /* 0x000fe20000000800 */
[----:B------:R-:W-:Y:S01]  /*6620*/  @!PT LDS RZ, [RZ] ;  /* 0x00000000fffff984 */ /* 0x000fe20000000800 */
[----:B------:R1:W-:Y:S01]  /*6630*/  @!P4 LDGSTS.E.BYPASS.LTC128B.128 [R234+0xb000], desc[UR26][R50.64+0x80] ;  /* 0x0b00008032eacfae */ /* 0x0003e2000b901d5a */
[----:B------:R-:W-:-:S02]  /*6640*/  IADD3.X R17, R17, UR25, RZ, P1, !PT ;  /* 0x0000001911117c10 */ /* 0x000fc40008ffe4ff */
[----:B------:R-:W-:Y:S01]  /*6650*/  @!P2 LEA.HI.X R55, R48, R13, R16, 0x1, P0 ;  /* 0x0000000d3037a211 */ /* 0x000fe200000f0c10 */
[----:B------:R-:W4:Y:S01]  /*6660*/  @!P3 LDC.64 R6, c[0x0][0x218] ;  /* 0x00008600ff06bb82 */ /* 0x000f220000000a00 */
[CC--:B------:R-:W-:Y:S01]  /*6670*/  @!P5 IADD3 R12, P0, R18.reuse, R200.reuse, RZ ;  /* 0x000000c8120cd210 */ /* 0x0c0fe20007f1e0ff */
[----:B------:R1:W-:Y:S01]  /*6680*/  @P3 STS.128 [R234+0xd000], RZ ;  /* 0x00d000ffea003388 */ /* 0x0003e20000000c00 */
[----:B------:R-:W-:-:S03]  /*6690*/  @!P4 IADD3 R13, P1, R18, R200, RZ ;  /* 0x000000c8120dc210 */ /* 0x000fc60007f3e0ff */
[----:B-----5:R-:W-:Y:S01]  /*66a0*/  @!P5 IMAD.X R14, R17, 0x1, R165, P0 ;  /* 0x00000001110ed824 */ /* 0x020fe200000e06a5 */
[----:B------:R-:W-:Y:S01]  /*66b0*/  @!PT LDS RZ, [RZ] ;  /* 0x00000000fffff984 */ /* 0x000fe20000000800 */
[----:B------:R-:W-:Y:S01]  /*66c0*/  @!PT LDS RZ, [RZ] ;  /* 0x00000000fffff984 */ /* 0x000fe20000000800 */
[----:B------:R-:W-:Y:S01]  /*66d0*/  @!PT LDS RZ, [RZ] ;  /* 0x00000000fffff984 */ /* 0x000fe20000000800 */
[----:B------:R1:W-:Y:S01]  /*66e0*/  @!P3 LDGSTS.E.BYPASS.LTC128B.128 [R234+0xd000], desc[UR26][R56.64+0x100] ;  /* 0x0d00010038eabfae */ /* 0x0003e2000b901d5a */
[----:B--2---:R-:W-:-:S03]  /*66f0*/  @!P5 LEA R48, P0, R12, R10, 0x1 ;  /* 0x0000000a0c30d211 */ /* 0x004fc600078008ff */
[----:B------:R1:W-:Y:S01]  /*6700*/  @P2 STS.128 [R234+0xf000], RZ ;  /* 0x00f000ffea002388 */ /* 0x0003e20000000c00 */
[----:B------:R-:W-:Y:S01]  /*6710*/  @!P5 LEA.HI.X R49, R12, R11, R14, 0x1, P0 ;  /* 0x0000000b0c31d211 */ /* 0x000fe200000f0c0e */
[----:B------:R-:W-:Y:S01]  /*6720*/  @!P4 IMAD.X R11, R17, 0x1, R165, P1 ;  /* 0x00000001110bc824 */ /* 0x000fe200008e06a5 */
[----:B------:R-:W-:Y:S01]  /*6730*/  @!P3 IADD3 R10, P0, R18, R200, RZ ;  /* 0x000000c8120ab210 */ /* 0x000fe20007f1e0ff */
[----:B------:R-:W-:Y:S01]  /*6740*/  @!PT LDS RZ, [RZ] ;  /* 0x00000000fffff984 */ /* 0x000fe20000000800 */
[----:B------:R-:W-:Y:S01]  /*6750*/  @!PT LDS RZ, [RZ] ;  /* 0x00000000fffff984 */ /* 0x000fe20000000800 */
[----:B------:R-:W-:Y:S01]  /*6760*/  @!PT LDS RZ, [RZ] ;  /* 0x00000000fffff984 */ /* 0x000fe20000000800 */
[----:B------:R1:W-:Y:S01]  /*6770*/  @!P2 LDGSTS.E.BYPASS.LTC128B.128 [R234+0xf000], desc[UR26][R54.64+0x180] ;  /* 0x0f00018036eaafae */ /* 0x0003e2000b901d5a */
[----:B---3--:R-:W-:-:S03]  /*6780*/  @!P4 LEA R12, P1, R13, R8, 0x1 ;  /* 0x000000080d0cc211 */ /* 0x008fc600078208ff */
[----:B------:R-:W-:Y:S01]  /*6790*/  @!P3 IMAD.X R8, R17, 0x1, R165, P0 ;  /* 0x000000011108b824 */ /* 0x000fe200000e06a5 */
[----:B------:R-:W-:Y:S01]  /*67a0*/  @!P4 LEA.HI.X R13, R13, R9, R11, 0x1, P1 ;  /* 0x000000090d0dc211 */ /* 0x000fe200008f0c0b */
[----:B------:R1:W-:Y:S01]  /*67b0*/  @P5 STS.128 [R234+0x9800], RZ ;  /* 0x009800ffea005388 */ /* 0x0003e20000000c00 */
[----:B----4-:R-:W-:-:S03]  /*67c0*/  @!P3 LEA R6, P0, R10, R6, 0x1 ;  /* 0x000000060a06b211 */ /* 0x010fc600078008ff */
        /* <DEDUP_REMOVED lines=26> */
.L_x_2357:
[----:B------:R-:W-:Y:S05]  /*6970*/  BSYNC B0 ;  /* 0x0000000000007941 */ /* 0x000fea0003800000 */
.L_x_2356:
[----:B------:R-:W0:Y:S01]  /*6980*/  LDGDEPBAR ;  /* 0x00000000000079af */ /* 0x000e220000000000 */
[----:B------:R-:W-:-:S04]  /*6990*/  IADD3 R200, P0, R5, R200, RZ ;  /* 0x000000c805c87210 */ /* 0x000fc80007f1e0ff */
[----:B------:R-:W-:-:S09]  /*69a0*/  IADD3.X R165, R3, R165, RZ, P0, !PT ;  /* 0x000000a503a57210 */ /* 0x000fd200007fe4ff */
.L_x_2353:
[----:B------:R-:W-:Y:S01]  /*69b0*/  VIADD R3, R241, UR17 ;  /* 0x00000011f1037c36 */ /* 0x000fe20008000000 */
[----:B------:R-:W-:Y:S01]  /*69c0*/  LEA R224, R4, UR4, 0x1 ;  /* 0x0000000404e07c11 */ /* 0x000fe2000f8e08ff */
[----:B------:R-:W-:Y:S01]  /*69d0*/  ULDC UR20, c[0x0][0x2ec] ;  /* 0x0000bb0000147ab9 */ /* 0x000fe20000000800 */
[----:B------:R-:W-:Y:S01]  /*69e0*/  ULDC.64 UR16, c[0x0][0x218] ;  /* 0x0000860000107ab9 */ /* 0x000fe20000000a00 */
[C---:B-12---:R-:W-:Y:S01]  /*69f0*/  VIADD R6, R3.reuse, 0x1 ;  /* 0x0000000103067836 */ /* 0x046fe20000000000 */
[C---:B------:R-:W-:Y:S01]  /*6a00*/  ISETP.GE.AND P4, PT, R3.reuse, R239, PT ;  /* 0x000000ef0300720c */ /* 0x040fe20003f86270 */
[C---:B------:R-:W-:Y:S01]  /*6a10*/  VIADD R5, R3.reuse, 0x8 ;  /* 0x0000000803057836 */ /* 0x040fe20000000000 */
[C---:B------:R-:W-:Y:S01]  /*6a20*/  ISETP.GE.AND P1, PT, R3.reuse, R235, PT ;  /* 0x000000eb0300720c */ /* 0x040fe20003f26270 */
[C---:B------:R-:W-:Y:S01]  /*6a30*/  VIADD R8, R3.reuse, 0x19 ;  /* 0x0000001903087836 */ /* 0x040fe20000000000 */
[C---:B------:R-:W-:Y:S01]  /*6a40*/  ISETP.GE.AND P3, PT, R6.reuse, R239, PT ;  /* 0x000000ef0600720c */ /* 0x040fe20003f66270 */
[C---:B------:R-:W-:Y:S01]  /*6a50*/  VIADD R14, R3.reuse, 0x21 ;  /* 0x00000021030e7836 */ /* 0x040fe20000000000 */
[C---:B------:R-:W-:Y:S01]  /*6a60*/  ISETP.GE.AND P0, PT, R6.reuse, R235, PT ;  /* 0x000000eb0600720c */ /* 0x040fe20003f06270 */
[C---:B------:R-:W-:Y:S01]  /*6a70*/  VIADD R15, R3.reuse, 0x30 ;  /* 0x00000030030f7836 */ /* 0x040fe20000000000 */
[C---:B------:R-:W-:Y:S01]  /*6a80*/  ISETP.LT.OR P3, PT, R6.reuse, R240, P3 ;  /* 0x000000f00600720c */ /* 0x040fe20001f61670 */
[C---:B------:R-:W-:Y:S01]  /*6a90*/  VIADD R13, R3.reuse, 0x28 ;  /* 0x00000028030d7836 */ /* 0x040fe20000000000 */
[----:B------:R-:W-:Y:S01]  /*6aa0*/  ISETP.LT.OR P0, PT, R6, R238, P0 ;  /* 0x000000ee0600720c */ /* 0x000fe20000701670 */
[----:B------:R-:W-:Y:S01]  /*6ab0*/  VIADD R6, R3, 0x9 ;  /* 0x0000000903067836 */ /* 0x000fe20000000000 */
[----:B------:R-:W-:Y:S01]  /*6ac0*/  FSEL R45, R45, -INF , !P3 ;  /* 0xff8000002d2d7808 */ /* 0x000fe20005800000 */
[----:B------:R-:W-:Y:S01]  /*6ad0*/  IMAD R222, R2, 0x2, R224 ;  /* 0x0000000202de7824 */ /* 0x000fe200078e02e0 */
[----:B------:R-:W-:Y:S01]  /*6ae0*/  FSEL R47, R47, -INF , !P0 ;  /* 0xff8000002f2f7808 */ /* 0x000fe20004000000 */
[----:B------:R-:W-:Y:S01]  /*6af0*/  LDSM.16.MT88.4 R156, [R224+0x10000] ;  /* 0x01000000e09c783b */ /* 0x000fe20000004200 */
[----:B------:R-:W-:Y:S01]  /*6b00*/  ISETP.GE.AND P3, PT, R6, R239, PT ;  /* 0x000000ef0600720c */ /* 0x000fe20003f66270 */
[----:B------:R-:W-:Y:S01]  /*6b10*/  IMAD R220, R0, 0x2, R222 ;  /* 0x0000000200dc7824 */ /* 0x000fe200078e02de */
[C---:B------:R-:W-:Y:S01]  /*6b20*/  ISETP.GE.AND P0, PT, R6.reuse, R235, PT ;  /* 0x000000eb0600720c */ /* 0x040fe20003f06270 */
[----:B------:R-:W-:Y:S01]  /*6b30*/  LDSM.16.MT88.4 R48, [R222+0x12000] ;  /* 0x01200000de30783b */ /* 0x000fe20000004200 */
[----:B------:R-:W-:Y:S01]  /*6b40*/  ISETP.LT.OR P3, PT, R6, R240, P3 ;  /* 0x000000f00600720c */ /* 0x000fe20001f61670 */
[----:B------:R-:W-:Y:S01]  /*6b50*/  IMAD R221, R0, 0x2, R224 ;  /* 0x0000000200dd7824 */ /* 0x000fe200078e02e0 */
[----:B------:R-:W-:Y:S01]  /*6b60*/  ISETP.LT.OR P0, PT, R6, R238, P0 ;  /* 0x000000ee0600720c */ /* 0x000fe20000701670 */
[----:B------:R-:W-:Y:S01]  /*6b70*/  VIADD R6, R3, 0x11 ;  /* 0x0000001103067836 */ /* 0x000fe20000000000 */
[----:B------:R-:W-:Y:S01]  /*6b80*/  FSEL R41, R41, -INF , !P3 ;  /* 0xff80000029297808 */ /* 0x000fe20005800000 */
[----:B------:R-:W-:Y:S01]  /*6b90*/  LDSM.16.MT88.4 R132, [R220+0x10000] ;  /* 0x01000000dc84783b */ /* 0x000fe20000004200 */
[----:B------:R-:W-:-:S02]  /*6ba0*/  FSEL R43, R43, -INF , !P0 ;  /* 0xff8000002b2b7808 */ /* 0x000fc40004000000 */
[C---:B------:R-:W-:Y:S01]  /*6bb0*/  ISETP.GE.AND P3, PT, R6.reuse, R239, PT ;  /* 0x000000ef0600720c */ /* 0x040fe20003f66270 */
[----:B------:R-:W-:Y:S01]  /*6bc0*/  LDSM.16.MT88.4 R148, [R222+0x10000] ;  /* 0x01000000de94783b */ /* 0x000fe20000004200 */
[C---:B------:R-:W-:Y:S02]  /*6bd0*/  ISETP.GE.AND P0, PT, R6.reuse, R235, PT ;  /* 0x000000eb0600720c */ /* 0x040fe40003f06270 */
[C---:B------:R-:W-:Y:S01]  /*6be0*/  ISETP.GE.AND P5, PT, R5.reuse, R239, PT ;  /* 0x000000ef0500720c */ /* 0x040fe20003fa6270 */
[----:B------:R-:W-:Y:S01]  /*6bf0*/  LDSM.16.MT88.4 R140, [R221+0x10000] ;  /* 0x01000000dd8c783b */ /* 0x000fe20000004200 */
[----:B------:R-:W-:Y:S02]  /*6c00*/  ISETP.GE.AND P2, PT, R5, R235, PT ;  /* 0x000000eb0500720c */ /* 0x000fe40003f46270 */
[C---:B------:R-:W-:Y:S01]  /*6c10*/  ISETP.LT.OR P3, PT, R6.reuse, R240, P3 ;  /* 0x000000f00600720c */ /* 0x040fe20001f61670 */
[----:B------:R-:W-:Y:S01]  /*6c20*/  LDSM.16.MT88.4 R56, [R221+0x12000] ;  /* 0x01200000dd38783b */ /* 0x000fe20000004200 */
[----:B------:R-:W-:-:S02]  /*6c30*/  ISETP.LT.OR P0, PT, R6, R238, P0 ;  /* 0x000000ee0600720c */ /* 0x000fc40000701670 */
[C---:B------:R-:W-:Y:S01]  /*6c40*/  ISETP.LT.OR P5, PT, R5.reuse, R240, P5 ;  /* 0x000000f00500720c */ /* 0x040fe20002fa1670 */
[----:B------:R-:W-:Y:S01]  /*6c50*/  LDSM.16.MT88.4 R64, [R220+0x12000] ;  /* 0x01200000dc40783b */ /* 0x000fe20000004200 */
[----:B------:R-:W-:Y:S01]  /*6c60*/  ISETP.LT.OR P2, PT, R5, R238, P2 ;  /* 0x000000ee0500720c */ /* 0x000fe20001741670 */
[----:B------:R-:W-:Y:S01]  /*6c70*/  VIADD R5, R3, 0x10 ;  /* 0x0000001003057836 */ /* 0x000fe20000000000 */
[----:B------:R-:W-:Y:S01]  /*6c80*/  FSEL R6, R37, -INF , !P3 ;  /* 0xff80000025067808 */ /* 0x000fe20005800000 */
[----:B------:R-:W-:Y:S01]  /*6c90*/  LDSM.16.MT88.4 R80, [R222+0x14000] ;  /* 0x01400000de50783b */ /* 0x000fe20000004200 */
[----:B------:R-:W-:Y:S02]  /*6ca0*/  FSEL R10, R39, -INF , !P0 ;  /* 0xff800000270a7808 */ /* 0x000fe40004000000 */
[C---:B------:R-:W-:Y:S01]  /*6cb0*/  ISETP.LT.OR P4, PT, R3.reuse, R240, P4 ;  /* 0x000000f00300720c */ /* 0x040fe20002781670 */
[----:B------:R-:W-:Y:S01]  /*6cc0*/  LDSM.16.MT88.4 R88, [R221+0x14000] ;  /* 0x01400000dd58783b */ /* 0x000fe20000004200 */
[----:B------:R-:W-:-:S02]  /*6cd0*/  ISETP.LT.OR P1, PT, R3, R238, P1 ;  /* 0x000000ee0300720c */ /* 0x000fc40000f21670 */
[C---:B------:R-:W-:Y:S01]  /*6ce0*/  ISETP.GE.AND P3, PT, R8.reuse, R239, PT ;  /* 0x000000ef0800720c */ /* 0x040fe20003f66270 */
[----:B------:R-:W-:Y:S01]  /*6cf0*/  LDSM.16.MT88.4 R96, [R220+0x14000] ;  /* 0x01400000dc60783b */ /* 0x000fe20000004200 */
[----:B------:R-:W-:Y:S02]  /*6d00*/  ISETP.GE.AND P0, PT, R8, R235, PT ;  /* 0x000000eb0800720c */ /* 0x000fe40003f06270 */
        /* <DEDUP_REMOVED lines=9> */
[----:B------:R-:W-:Y:S02]  /*6da0*/  FSEL R12, R33, -INF , !P3 ;  /* 0xff800000210c7808 */ /* 0x000fe40005800000 */
[----:B------:R-:W-:Y:S02]  /*6db0*/  FSEL R8, R35, -INF , !P0 ;  /* 0xff80000023087808 */ /* 0x000fe40004000000 */
[C---:B------:R-:W-:Y:S02]  /*6dc0*/  ISETP.LT.OR P4, PT, R5.reuse, R240, P4 ;  /* 0x000000f00500720c */ /* 0x040fe40002781670 */
[----:B------:R-:W-:Y:S01]  /*6dd0*/  ISETP.LT.OR P1, PT, R5, R238, P1 ;  /* 0x000000ee0500720c */ /* 0x000fe20000f21670 */
[----:B------:R-:W-:Y:S01]  /*6de0*/  VIADD R5, R3, 0x18 ;  /* 0x0000001803057836 */ /* 0x000fe20000000000 */
[----:B------:R-:W-:-:S02]  /*6df0*/  ISETP.GE.AND P3, PT, R14, R239, PT ;  /* 0x000000ef0e00720c */ /* 0x000fc40003f66270 */
[C---:B------:R-:W-:Y:S02]  /*6e00*/  ISETP.GE.AND P0, PT, R14.reuse, R235, PT ;  /* 0x000000eb0e00720c */ /* 0x040fe40003f06270 */
[C---:B------:R-:W-:Y:S02]  /*6e10*/  ISETP.LT.OR P3, PT, R14.reuse, R240, P3 ;  /* 0x000000f00e00720c */ /* 0x040fe40001f61670 */
[----:B------:R-:W-:Y:S02]  /*6e20*/  ISETP.LT.OR P0, PT, R14, R238, P0 ;  /* 0x000000ee0e00720c */ /* 0x000fe40000701670 */
[----:B------:R-:W-:Y:S02]  /*6e30*/  FSEL R40, R40, -INF , !P5 ;  /* 0xff80000028287808 */ /* 0x000fe40006800000 */
[----:B------:R-:W-:Y:S02]  /*6e40*/  FSEL R42, R42, -INF , !P2 ;  /* 0xff8000002a2a7808 */ /* 0x000fe40005000000 */
[----:B------:R-:W-:-:S02]  /*6e50*/  FMNMX.FTZ R14, R44, R45, !PT ;  /* 0x0000002d2c0e7209 */ /* 0x000fc40007810000 */
[C---:B------:R-:W-:Y:S02]  /*6e60*/  ISETP.GE.AND P5, PT, R5.reuse, R239, PT ;  /* 0x000000ef0500720c */ /* 0x040fe40003fa6270 */
[C---:B------:R-:W-:Y:S02]  /*6e70*/  ISETP.GE.AND P2, PT, R5.reuse, R235, PT ;  /* 0x000000eb0500720c */ /* 0x040fe40003f46270 */
[----:B------:R-:W-:Y:S02]  /*6e80*/  FMNMX.FTZ R14, R40, R14, !PT ;  /* 0x0000000e280e7209 */ /* 0x000fe40007810000 */
[C---:B------:R-:W-:Y:S02]  /*6e90*/  ISETP.LT.OR P5, PT, R5.reuse, R240, P5 ;  /* 0x000000f00500720c */ /* 0x040fe40002fa1670 */
[----:B------:R-:W-:Y:S01]  /*6ea0*/  ISETP.LT.OR P2, PT, R5, R238, P2 ;  /* 0x000000ee0500720c */ /* 0x000fe20001741670 */
[----:B------:R-:W-:Y:S01]  /*6eb0*/  VIADD R5, R3, 0x20 ;  /* 0x0000002003057836 */ /* 0x000fe20000000000 */
[----:B------:R-:W-:-:S02]  /*6ec0*/  FSEL R7, R36, -INF , !P4 ;  /* 0xff80000024077808 */ /* 0x000fc40006000000 */
[----:B------:R-:W-:Y:S02]  /*6ed0*/  FMNMX.FTZ R14, R41, R14, !PT ;  /* 0x0000000e290e7209 */ /* 0x000fe40007810000 */
[----:B------:R-:W-:Y:S02]  /*6ee0*/  FSEL R11, R38, -INF , !P1 ;  /* 0xff800000260b7808 */ /* 0x000fe40004800000 */
[C---:B------:R-:W-:Y:S02]  /*6ef0*/  ISETP.GE.AND P4, PT, R5.reuse, R239, PT ;  /* 0x000000ef0500720c */ /* 0x040fe40003f86270 */
[----:B------:R-:W-:Y:S02]  /*6f00*/  ISETP.GE.AND P1, PT, R5, R235, PT ;  /* 0x000000eb0500720c */ /* 0x000fe40003f26270 */
[----:B------:R-:W-:Y:S02]  /*6f10*/  FSEL R186, R29, -INF , !P3 ;  /* 0xff8000001dba7808 */ /* 0x000fe40005800000 */
[----:B------:R-:W-:-:S02]  /*6f20*/  FSEL R190, R31, -INF , !P0 ;  /* 0xff8000001fbe7808 */ /* 0x000fc40004000000 */
[C---:B------:R-:W-:Y:S02]  /*6f30*/  ISETP.GE.AND P3, PT, R15.reuse, R239, PT ;  /* 0x000000ef0f00720c */ /* 0x040fe40003f66270 */
[----:B------:R-:W-:Y:S02]  /*6f40*/  ISETP.GE.AND P0, PT, R15, R235, PT ;  /* 0x000000eb0f00720c */ /* 0x000fe40003f06270 */
[----:B------:R-:W-:Y:S01]  /*6f50*/  FMNMX.FTZ R16, R7, R14, !PT ;  /* 0x0000000e07107209 */ /* 0x000fe20007810000 */
[----:B------:R-:W-:Y:S01]  /*6f60*/  VIADD R14, R3, 0x31 ;  /* 0x00000031030e7836 */ /* 0x000fe20000000000 */
[C---:B------:R-:W-:Y:S02]  /*6f70*/  ISETP.LT.OR P4, PT, R5.reuse, R240, P4 ;  /* 0x000000f00500720c */ /* 0x040fe40002781670 */
[----:B------:R-:W-:Y:S02]  /*6f80*/  ISETP.LT.OR P1, PT, R5, R238, P1 ;  /* 0x000000ee0500720c */ /* 0x000fe40000f21670 */
[----:B------:R-:W-:-:S02]  /*6f90*/  FSEL R5, R32, -INF , !P5 ;  /* 0xff80000020057808 */ /* 0x000fc40006800000 */
[C---:B------:R-:W-:Y:S02]  /*6fa0*/  ISETP.LT.OR P3, PT, R15.reuse, R240, P3 ;  /* 0x000000f00f00720c */ /* 0x040fe40001f61670 */
[----:B------:R-:W-:Y:S02]  /*6fb0*/  FMNMX.FTZ R16, R6, R16, !PT ;  /* 0x0000001006107209 */ /* 0x000fe40007810000 */
[----:B------:R-:W-:Y:S02]  /*6fc0*/  ISETP.LT.OR P0, PT, R15, R238, P0 ;  /* 0x000000ee0f00720c */ /* 0x000fe40000701670 */
[----:B------:R-:W-:Y:S02]  /*6fd0*/  FSEL R9, R34, -INF , !P2 ;  /* 0xff80000022097808 */ /* 0x000fe40005000000 */
[----:B------:R-:W-:Y:S02]  /*6fe0*/  FMNMX.FTZ R15, R46, R47, !PT ;  /* 0x0000002f2e0f7209 */ /* 0x000fe40007810000 */
[----:B------:R-:W-:-:S02]  /*6ff0*/  ISETP.GE.AND P5, PT, R13, R239, PT ;  /* 0x000000ef0d00720c */ /* 0x000fc40003fa6270 */
[----:B------:R-:W-:Y:S02]  /*7000*/  ISETP.GE.AND P2, PT, R13, R235, PT ;  /* 0x000000eb0d00720c */ /* 0x000fe40003f46270 */
[----:B------:R-:W-:Y:S02]  /*7010*/  FMNMX.FTZ R16, R5, R16, !PT ;  /* 0x0000001005107209 */ /* 0x000fe40007810000 */
[----:B------:R-:W-:Y:S02]  /*7020*/  FMNMX.FTZ R15, R42, R15, !PT ;  /* 0x0000000f2a0f7209 */ /* 0x000fe40007810000 */
[C---:B------:R-:W-:Y:S02]  /*7030*/  ISETP.LT.OR P5, PT, R13.reuse, R240, P5 ;  /* 0x000000f00d00720c */ /* 0x040fe40002fa1670 */
[----:B------:R-:W-:Y:S01]  /*7040*/  ISETP.LT.OR P2, PT, R13, R238, P2 ;  /* 0x000000ee0d00720c */ /* 0x000fe20001741670 */
[----:B------:R-:W-:Y:S01]  /*7050*/  VIADD R13, R3, 0x29 ;  /* 0x00000029030d7836 */ /* 0x000fe20000000000 */
[----:B------:R-:W-:-:S02]  /*7060*/  FSEL R185, R28, -INF , !P4 ;  /* 0xff8000001cb97808 */ /* 0x000fc40006000000 */
[----:B------:R-:W-:Y:S02]  /*7070*/  FMNMX.FTZ R16, R12, R16, !PT ;  /* 0x000000100c107209 */ /* 0x000fe40007810000 */
[----:B------:R-:W-:Y:S02]  /*7080*/  FMNMX.FTZ R15, R43, R15, !PT ;  /* 0x0000000f2b0f7209 */ /* 0x000fe40007810000 */
[----:B------:R-:W-:Y:S02]  /*7090*/  ISETP.GE.AND P4, PT, R13, R239, PT ;  /* 0x000000ef0d00720c */ /* 0x000fe40003f86270 */
[----:B------:R-:W-:Y:S02]  /*70a0*/  FMNMX.FTZ R16, R185, R16, !PT ;  /* 0x00000010b9107209 */ /* 0x000fe40007810000 */
[----:B------:R-:W-:Y:S02]  /*70b0*/  FSEL R189, R30, -INF , !P1 ;  /* 0xff8000001ebd7808 */ /* 0x000fe40004800000 */
[----:B------:R-:W-:Y:S01]  /*70c0*/  FMNMX.FTZ R15, R11, R15, !PT ;  /* 0x0000000f0b0f7209 */ /* 0x000fe20007810000 */
[----:B------:R-:W-:Y:S01]  /*70d0*/  LDSM.16.MT88.4 R28, [R222+0x10800] ;  /* 0x01080000de1c783b */ /* 0x000fe20000004200 */
[----:B------:R-:W-:-:S02]  /*70e0*/  ISETP.GE.AND P1, PT, R13, R235, PT ;  /* 0x000000eb0d00720c */ /* 0x000fc40003f26270 */
[C---:B------:R-:W-:Y:S02]  /*70f0*/  ISETP.LT.OR P4, PT, R13.reuse, R240, P4 ;  /* 0x000000f00d00720c */ /* 0x040fe40002781670 */
[----:B------:R-:W-:Y:S02]  /*7100*/  FSEL R187, R24, -INF , !P5 ;  /* 0xff80000018bb7808 */ /* 0x000fe40006800000 */
[----:B------:R-:W-:Y:S02]  /*7110*/  FMNMX.FTZ R16, R186, R16, !PT ;  /* 0x00000010ba107209 */ /* 0x000fe40007810000 */
[----:B------:R-:W-:Y:S02]  /*7120*/  FMNMX.FTZ R15, R10, R15, !PT ;  /* 0x0000000f0a0f7209 */ /* 0x000fe40007810000 */
[----:B------:R-:W-:Y:S01]  /*7130*/  ISETP.LT.OR P1, PT, R13, R238, P1 ;  /* 0x000000ee0d00720c */ /* 0x000fe20000f21670 */
[C---:B------:R-:W-:Y:S01]  /*7140*/  VIADD R13, R3.reuse, 0x38 ;  /* 0x00000038030d7836 */ /* 0x040fe20000000000 */
[----:B------:R-:W-:Y:S01]  /*7150*/  ISETP.GE.AND P5, PT, R14, R239, PT ;  /* 0x000000ef0e00720c */ /* 0x000fe20003fa6270 */
[----:B------:R-:W-:Y:S01]  /*7160*/  VIADD R3, R3, 0x39 ;  /* 0x0000003903037836 */ /* 0x000fe20000000000 */
[----:B------:R-:W-:-:S02]  /*7170*/  FSEL R188, R25, -INF , !P4 ;  /* 0xff80000019bc7808 */ /* 0x000fc40006000000 */
[----:B------:R-:W-:Y:S02]  /*7180*/  FMNMX.FTZ R16, R187, R16, !PT ;  /* 0x00000010bb107209 */ /* 0x000fe40007810000 */
[----:B------:R-:W-:Y:S02]  /*7190*/  FMNMX.FTZ R15, R9, R15, !PT ;  /* 0x0000000f090f7209 */ /* 0x000fe40007810000 */
[----:B------:R-:W-:Y:S02]  /*71a0*/  ISETP.GE.AND P4, PT, R13, R239, PT ;  /* 0x000000ef0d00720c */ /* 0x000fe40003f86270 */
[----:B------:R-:W-:Y:S02]  /*71b0*/  FSEL R198, R20, -INF , !P3 ;  /* 0xff80000014c67808 */ /* 0x000fe40005800000 */
[----:B------:R-:W-:Y:S02]  /*71c0*/  ISETP.LT.OR P5, PT, R14, R240, P5 ;  /* 0x000000f00e00720c */ /* 0x000fe40002fa1670 */
[----:B------:R-:W-:-:S02]  /*71d0*/  FMNMX.FTZ R16, R188, R16, !PT ;  /* 0x00000010bc107209 */ /* 0x000fc40007810000 */
[----:B------:R-:W-:Y:S02]  /*71e0*/  FMNMX.FTZ R15, R8, R15, !PT ;  /* 0x0000000f080f7209 */ /* 0x000fe40007810000 */
[----:B------:R-:W-:Y:S02]  /*71f0*/  ISETP.LT.OR P4, PT, R13, R240, P4 ;  /* 0x000000f00d00720c */ /* 0x000fe40002781670 */
[----:B------:R-:W-:Y:S02]  /*7200*/  FSEL R197, R21, -INF , !P5 ;  /* 0xff80000015c57808 */ /* 0x000fe40006800000 */
[----:B------:R-:W-:Y:S02]  /*7210*/  FMNMX.FTZ R16, R198, R16, !PT ;  /* 0x00000010c6107209 */ /* 0x000fe40007810000 */
[----:B------:R-:W-:Y:S02]  /*7220*/  FMNMX.FTZ R15, R189, R15, !PT ;  /* 0x0000000fbd0f7209 */ /* 0x000fe40007810000 */
[----:B------:R-:W-:-:S02]  /*7230*/  FSEL R35, R72, -INF , !P4 ;  /* 0xff80000048237808 */ /* 0x000fc40006000000 */
[----:B------:R-:W-:Y:S02]  /*7240*/  FMNMX.FTZ R16, R197, R16, !PT ;  /* 0x00000010c5107209 */ /* 0x000fe40007810000 */
[----:B------:R-:W-:Y:S02]  /*7250*/  FSEL R191, R26, -INF , !P2 ;  /* 0xff8000001abf7808 */ /* 0x000fe40005000000 */
[----:B------:R-:W-:Y:S02]  /*7260*/  FMNMX.FTZ R15, R190, R15, !PT ;  /* 0x0000000fbe0f7209 */ /* 0x000fe40007810000 */
[----:B------:R-:W-:Y:S02]  /*7270*/  FMNMX.FTZ R17, R35, R16, !PT ;  /* 0x0000001023117209 */ /* 0x000fe40007810000 */
[----:B------:R-:W-:Y:S02]  /*7280*/  ISETP.GE.AND P2, PT, R14, R235, PT ;  /* 0x000000eb0e00720c */ /* 0x000fe40003f46270 */
[----:B------:R-:W-:-:S02]  /*7290*/  FSEL R195, R27, -INF , !P1 ;  /* 0xff8000001bc37808 */ /* 0x000fc40004800000 */
[----:B------:R-:W-:Y:S01]  /*72a0*/  FMNMX.FTZ R16, R191, R15, !PT ;  /* 0x0000000fbf107209 */ /* 0x000fe20007810000 */
[----:B------:R-:W-:Y:S01]  /*72b0*/  LDSM.16.MT88.4 R24, [R221+0x10800] ;  /* 0x01080000dd18783b */ /* 0x000fe20000004200 */
[----:B------:R-:W-:Y:S02]  /*72c0*/  ISETP.GE.AND P3, PT, R3, R239, PT ;  /* 0x000000ef0300720c */ /* 0x000fe40003f66270 */
[----:B------:R-:W-:Y:S02]  /*72d0*/  ISETP.LT.OR P2, PT, R14, R238, P2 ;  /* 0x000000ee0e00720c */ /* 0x000fe40001741670 */
[----:B------:R-:W-:Y:S02]  /*72e0*/  ISETP.GE.AND P1, PT, R13, R235, PT ;  /* 0x000000eb0d00720c */ /* 0x000fe40003f26270 */
[----:B------:R-:W-:Y:S02]  /*72f0*/  FSEL R32, R22, -INF , !P0 ;  /* 0xff80000016207808 */ /* 0x000fe40004000000 */
[----:B------:R-:W-:-:S02]  /*7300*/  FMNMX.FTZ R14, R195, R16, !PT ;  /* 0x00000010c30e7209 */ /* 0x000fc40007810000 */
[----:B------:R-:W-:Y:S02]  /*7310*/  ISETP.LT.OR P3, PT, R3, R240, P3 ;  /* 0x000000f00300720c */ /* 0x000fe40001f61670 */
[----:B------:R-:W-:Y:S02]  /*7320*/  ISETP.LT.OR P1, PT, R13, R238, P1 ;  /* 0x000000ee0d00720c */ /* 0x000fe40000f21670 */
[----:B------:R-:W-:Y:S02]  /*7330*/  ISETP.GE.AND P0, PT, R3, R235, PT ;  /* 0x000000eb0300720c */ /* 0x000fe40003f06270 */
[----:B------:R-:W-:Y:S02]  /*7340*/  FSEL R196, R23, -INF , !P2 ;  /* 0xff80000017c47808 */ /* 0x000fe40005000000 */
[----:B------:R-:W-:Y:S01]  /*7350*/  FMNMX.FTZ R14, R32, R14, !PT ;  /* 0x0000000e200e7209 */ /* 0x000fe20007810000 */
[----:B------:R-:W-:Y:S01]  /*7360*/  LDSM.16.MT88.4 R20, [R224+0x12800] ;  /* 0x01280000e014783b */ /* 0x000fe20000004200 */
[----:B------:R-:W-:-:S02]  /*7370*/  FSEL R34, R73, -INF , !P3 ;  /* 0xff80000049227808 */ /* 0x000fc40005800000 */
[----:B------:R-:W-:Y:S02]  /*7380*/  ISETP.LT.OR P0, PT, R3, R238, P0 ;  /* 0x000000ee0300720c */ /* 0x000fe40000701670 */
[----:B------:R-:W-:Y:S02]  /*7390*/  FSEL R194, R74, -INF , !P1 ;  /* 0xff8000004ac27808 */ /* 0x000fe40004800000 */
[----:B------:R-:W-:Y:S02]  /*73a0*/  FMNMX.FTZ R14, R196, R14, !PT ;  /* 0x0000000ec40e7209 */ /* 0x000fe40007810000 */
[----:B------:R-:W-:Y:S02]  /*73b0*/  FMNMX.FTZ R15, R34, R17, !PT ;  /* 0x00000011220f7209 */ /* 0x000fe40007810000 */
[----:B------:R-:W-:Y:S01]  /*73c0*/  FSEL R193, R75, -INF , !P0 ;  /* 0xff8000004bc17808 */ /* 0x000fe20004000000 */
[----:B------:R-:W-:Y:S01]  /*73d0*/  LDSM.16.MT88.4 R16, [R224+0x10800] ;  /* 0x01080000e010783b */ /* 0x000fe20000004200 */
[----:B------:R-:W-:-:S03]  /*73e0*/  FMNMX.FTZ R14, R194, R14, !PT ;  /* 0x0000000ec20e7209 */ /* 0x000fc60007810000 */
[----:B------:R-:W1:Y:S01]  /*73f0*/  SHFL.BFLY PT, R13, R15, 0x2, 0x1f ;  /* 0x0c401f000f0d7f89 */ /* 0x000e6200000e0000 */
[----:B------:R-:W-:-:S03]  /*7400*/  FMNMX.FTZ R14, R193, R14, !PT ;  /* 0x0000000ec10e7209 */ /* 0x000fc60007810000 */
[----:B------:R-:W-:Y:S04]  /*7410*/  LDSM.16.MT88.4 R72, [R224+0x14000] ;  /* 0x01400000e048783b */ /* 0x000fe80000004200 */
[----:B------:R-:W2:Y:S01]  /*7420*/  SHFL.BFLY PT, R3, R14, 0x2, 0x1f ;  /* 0x0c401f000e037f89 */ /* 0x000ea200000e0000 */
[----:B-1----:R-:W-:-:S05]  /*7430*/  FMNMX.FTZ R15, R15, R13, !PT ;  /* 0x0000000d0f0f7209 */ /* 0x002fca0007810000 */
[----:B------:R-:W1:Y:S01]  /*7440*/  SHFL.BFLY PT, R164, R15, 0x1, 0x1f ;  /* 0x0c201f000fa47f89 */ /* 0x000e6200000e0000 */
[----:B--2---:R-:W-:-:S05]  /*7450*/  FMNMX.FTZ R13, R14, R3, !PT ;  /* 0x000000030e0d7209 */ /* 0x004fca0007810000 */
[----:B------:R-:W2:Y:S01]  /*7460*/  SHFL.BFLY PT, R3, R13, 0x1, 0x1f ;  /* 0x0c201f000d037f89 */ /* 0x000ea200000e0000 */
[----:B-1----:R-:W-:-:S04]  /*7470*/  FMNMX.FTZ R164, R15, R164, !PT ;  /* 0x000000a40fa47209 */ /* 0x002fc80007810000 */
[C---:B------:R-:W-:Y:S01]  /*7480*/  FSETP.NEU.FTZ.AND P0, PT, R164.reuse, -INF , PT ;  /* 0xff800000a400780b */ /* 0x040fe20003f1d000 */
[----:B------:R-:W-:Y:S01]  /*7490*/  FMUL.FTZ R33, R164, UR20 ;  /* 0x00000014a4217c20 */ /* 0x000fe20008410000 */
[----:B--2---:R-:W-:-:S04]  /*74a0*/  FMNMX.FTZ R3, R13, R3, !PT ;  /* 0x000000030d037209 */ /* 0x004fc80007810000 */
[----:B------:R-:W-:Y:S02]  /*74b0*/  FSEL R33, R33, RZ, P0 ;  /* 0x000000ff21217208 */ /* 0x000fe40000000000 */
[C---:B------:R-:W-:Y:S01]  /*74c0*/  FSETP.NEU.FTZ.AND P0, PT, R3.reuse, -INF , PT ;  /* 0xff8000000300780b */ /* 0x040fe20003f1d000 */
[----:B------:R-:W-:Y:S02]  /*74d0*/  FMUL.FTZ R192, R3, UR20 ;  /* 0x0000001403c07c20 */ /* 0x000fe40008410000 */
[--C-:B------:R-:W-:Y:S01]  /*74e0*/  FFMA.FTZ R182, R44, UR20, -R33.reuse ;  /* 0x000000142cb67c23 */ /* 0x100fe20008010821 */
[--C-:B------:R-:W-:Y:S01]  /*74f0*/  FFMA.FTZ R181, R45, UR20, -R33.reuse ;  /* 0x000000142db57c23 */ /* 0x100fe20008010821 */
        /* <DEDUP_REMOVED lines=11> */
[----:B------:R-:W1:Y:S01]  /*75b0*/  LDSM.16.MT88.4 R40, [R224+0x12000] ;  /* 0x01200000e028783b */ /* 0x000e620000004200 */
[--C-:B------:R-:W-:Y:S01]  /*75c0*/  FFMA.FTZ R2, R12, UR20, -R33.reuse ;  /* 0x000000140c027c23 */ /* 0x100fe20008010821 */
[--C-:B------:R-:W-:Y:S01]  /*75d0*/  FFMA.FTZ R174, R11, UR20, -R192.reuse ;  /* 0x000000140bae7c23 */ /* 0x100fe200080108c0 */
[--C-:B------:R-:W-:Y:S01]  /*75e0*/  FFMA.FTZ R172, R10, UR20, -R192.reuse ;  /* 0x000000140aac7c23 */ /* 0x100fe200080108c0 */
[----:B------:R-:W2:Y:S01]  /*75f0*/  LDSM.16.MT88.4 R4, [R220+0x16000] ;  /* 0x01600000dc04783b */ /* 0x000ea20000004200 */
[--C-:B------:R-:W-:Y:S01]  /*7600*/  FFMA.FTZ R169, R9, UR20, -R192.reuse ;  /* 0x0000001409a97c23 */ /* 0x100fe200080108c0 */
[--C-:B------:R-:W-:Y:S01]  /*7610*/  FFMA.FTZ R0, R8, UR20, -R192.reuse ;  /* 0x0000001408007c23 */ /* 0x100fe200080108c0 */
[----:B------:R-:W3:Y:S01]  /*7620*/  MUFU.EX2 R181, R181 ;  /* 0x000000b500b57308 */ /* 0x000ee20000000800 */
[----:B------:R-:W4:Y:S01]  /*7630*/  LDSM.16.MT88.4 R12, [R220+0x10800] ;  /* 0x01080000dc0c783b */ /* 0x000f220000004200 */
[--C-:B------:R-:W-:Y:S01]  /*7640*/  FFMA.FTZ R185, R185, UR20, -R33.reuse ;  /* 0x00000014b9b97c23 */ /* 0x100fe20008010821 */
[--C-:B------:R-:W-:Y:S01]  /*7650*/  FFMA.FTZ R186, R186, UR20, -R33.reuse ;  /* 0x00000014baba7c23 */ /* 0x100fe20008010821 */
[--C-:B------:R-:W-:Y:S01]  /*7660*/  FFMA.FTZ R187, R187, UR20, -R33.reuse ;  /* 0x00000014bbbb7c23 */ /* 0x100fe20008010821 */
[----:B------:R-:W5:Y:S01]  /*7670*/  LDSM.16.MT88.4 R8, [R222+0x12800] ;  /* 0x01280000de08783b */ /* 0x000f620000004200 */
[--C-:B------:R-:W-:Y:S01]  /*7680*/  FFMA.FTZ R188, R188, UR20, -R33.reuse ;  /* 0x00000014bcbc7c23 */ /* 0x100fe20008010821 */
[--C-:B------:R-:W-:Y:S01]  /*7690*/  FFMA.FTZ R189, R189, UR20, -R192.reuse ;  /* 0x00000014bdbd7c23 */ /* 0x100fe200080108c0 */
[----:B------:R-:W-:Y:S01]  /*76a0*/  MUFU.EX2 R180, R180 ;  /* 0x000000b400b47308 */ /* 0x000fe20000000800 */
[--C-:B------:R-:W-:Y:S01]  /*76b0*/  FFMA.FTZ R190, R190, UR20, -R192.reuse ;  /* 0x00000014bebe7c23 */ /* 0x100fe200080108c0 */
[--C-:B------:R-:W-:Y:S01]  /*76c0*/  FFMA.FTZ R191, R191, UR20, -R192.reuse ;  /* 0x00000014bfbf7c23 */ /* 0x100fe200080108c0 */
[--C-:B------:R-:W-:Y:S01]  /*76d0*/  FFMA.FTZ R195, R195, UR20, -R192.reuse ;  /* 0x00000014c3c37c23 */ /* 0x100fe200080108c0 */
[--C-:B------:R-:W-:Y:S01]  /*76e0*/  FFMA.FTZ R198, R198, UR20, -R33.reuse ;  /* 0x00000014c6c67c23 */ /* 0x100fe20008010821 */
[--C-:B------:R-:W-:Y:S01]  /*76f0*/  FFMA.FTZ R197, R197, UR20, -R33.reuse ;  /* 0x00000014c5c57c23 */ /* 0x100fe20008010821 */
[--C-:B------:R-:W-:Y:S01]  /*7700*/  FFMA.FTZ R199, R35, UR20, -R33.reuse ;  /* 0x0000001423c77c23 */ /* 0x100fe20008010821 */
[----:B------:R-:W-:Y:S01]  /*7710*/  FFMA.FTZ R247, R34, UR20, -R33 ;  /* 0x0000001422f77c23 */ /* 0x000fe20008010821 */
[----:B------:R-:W1:Y:S01]  /*7720*/  MUFU.EX2 R177, R177 ;  /* 0x000000b100b17308 */ /* 0x000e620000000800 */
[----:B---3--:R-:W-:Y:S01]  /*7730*/  F2FP.BF16.F32.PACK_AB R128, R181, R182 ;  /* 0x000000b6b580723e */ /* 0x008fe200000010ff */
[--C-:B------:R-:W-:Y:S01]  /*7740*/  FFMA.FTZ R201, R32, UR20, -R192.reuse ;  /* 0x0000001420c97c23 */ /* 0x100fe200080108c0 */
[--C-:B------:R-:W-:Y:S01]  /*7750*/  FFMA.FTZ R196, R196, UR20, -R192.reuse ;  /* 0x00000014c4c47c23 */ /* 0x100fe200080108c0 */
[--C-:B------:R-:W-:Y:S01]  /*7760*/  FFMA.FTZ R194, R194, UR20, -R192.reuse ;  /* 0x00000014c2c27c23 */ /* 0x100fe200080108c0 */
[----:B------:R-:W-:Y:S01]  /*7770*/  FFMA.FTZ R246, R193, UR20, -R192 ;  /* 0x00000014c1f67c23 */ /* 0x000fe200080108c0 */
[----:B------:R-:W-:Y:S01]  /*7780*/  FADD.FTZ R181, R182, R181 ;  /* 0x000000b5b6b57221 */ /* 0x000fe20000010000 */
[----:B------:R-:W-:Y:S01]  /*7790*/  LDSM.16.MT88.4 R32, [R224+0x11800] ;  /* 0x01180000e020783b */ /* 0x000fe20000004200 */
[----:B------:R-:W-:Y:S01]  /*77a0*/  MUFU.EX2 R183, R183 ;  /* 0x000000b700b77308 */ /* 0x000fe20000000800 */
[----:B------:R-:W-:-:S04]  /*77b0*/  LEA R245, P0, R200, UR16, 0x1 ;  /* 0x00000010c8f57c11 */ /* 0x000fc8000f8008ff */
[----:B------:R-:W-:-:S03]  /*77c0*/  LEA.HI.X R244, R200, UR17, R165, 0x1, P0 ;  /* 0x00000011c8f47c11 */ /* 0x000fc600080f0ca5 */
[----:B------:R-:W3:Y:S01]  /*77d0*/  MUFU.EX2 R184, R184 ;  /* 0x000000b800b87308 */ /* 0x000ee20000000800 */
[----:B-1----:R-:W-:Y:S01]  /*77e0*/  F2FP.BF16.F32.PACK_AB R130, R177, R180 ;  /* 0x000000b4b182723e */ /* 0x002fe200000010ff */
[----:B------:R-:W-:-:S04]  /*77f0*/  FADD.FTZ R180, R180, R181 ;  /* 0x000000b5b4b47221 */ /* 0x000fc80000010000 */
[----:B------:R-:W-:Y:S02]  /*7800*/  FADD.FTZ R180, R177, R180 ;  /* 0x000000b4b1b47221 */ /* 0x000fe40000010000 */
[----:B------:R-:W1:Y:S08]  /*7810*/  MUFU.EX2 R179, R179 ;  /* 0x000000b300b37308 */ /* 0x000e700000000800 */
[----:B------:R-:W2:Y:S01]  /*7820*/  MUFU.EX2 R178, R178 ;  /* 0x000000b200b27308 */ /* 0x000ea20000000800 */
[----:B---3--:R-:W-:Y:S01]  /*7830*/  F2FP.BF16.F32.PACK_AB R129, R184, R183 ;  /* 0x000000b7b881723e */ /* 0x008fe200000010ff */
[----:B------:R-:W-:-:S06]  /*7840*/  FADD.FTZ R183, R183, R184 ;  /* 0x000000b8b7b77221 */ /* 0x000fcc0000010000 */
[----:B------:R-:W3:Y:S01]  /*7850*/  MUFU.EX2 R176, R176 ;  /* 0x000000b000b07308 */ /* 0x000ee20000000800 */
[----:B-1----:R-:W-:-:S07]  /*7860*/  FADD.FTZ R183, R179, R183 ;  /* 0x000000b7b3b77221 */ /* 0x002fce0000010000 */
[----:B------:R-:W-:Y:S01]  /*7870*/  MUFU.EX2 R175, R175 ;  /* 0x000000af00af7308 */ /* 0x000fe20000000800 */
[C---:B--2---:R-:W-:Y:S01]  /*7880*/  F2FP.BF16.F32.PACK_AB R131, R178.reuse, R179 ;  /* 0x000000b3b283723e */ /* 0x044fe200000010ff */
[----:B------:R-:W-:-:S06]  /*7890*/  FADD.FTZ R178, R178, R183 ;  /* 0x000000b7b2b27221 */ /* 0x000fcc0000010000 */
[----:B------:R-:W-:Y:S01]  /*78a0*/  HMMA.16816.F32.BF16 R160, R128, R156, RZ ;  /* 0x0000009c80a0723c */ /* 0x000fe200000418ff */
[----:B------:R-:W-:Y:S01]  /*78b0*/  MUFU.EX2 R173, R173 ;  /* 0x000000ad00ad7308 */ /* 0x000fe20000000800 */
[----:B---3--:R-:W-:-:S04]  /*78c0*/  FADD.FTZ R180, R176, R180 ;  /* 0x000000b4b0b47221 */ /* 0x008fc80000010000 */
[C---:B------:R-:W-:Y:S03]  /*78d0*/  HMMA.16816.F32.BF16 R136, R128.reuse, R132, RZ ;  /* 0x000000848088723c */ /* 0x040fe600000418ff */
[----:B------:R-:W-:Y:S03]  /*78e0*/  MUFU.EX2 R2, R2 ;  /* 0x0000000200027308 */ /* 0x000fe60000000800 */
[C---:B------:R-:W-:Y:S05]  /*78f0*/  HMMA.16816.F32.BF16 R44, R128.reuse, R48, RZ ;  /* 0x00000030802c723c */ /* 0x040fea00000418ff */
[----:B------:R-:W1:Y:S01]  /*7900*/  MUFU.EX2 R174, R174 ;  /* 0x000000ae00ae7308 */ /* 0x000e620000000800 */
[C---:B------:R-:W-:Y:S06]  /*7910*/  HMMA.16816.F32.BF16 R156, R128.reuse, R158, RZ ;  /* 0x0000009e809c723c */ /* 0x040fec00000418ff */
[C---:B------:R-:W-:Y:S01]  /*7920*/  HMMA.16816.F32.BF16 R132, R128.reuse, R134, RZ ;  /* 0x000000868084723c */ /* 0x040fe200000418ff */
[----:B------:R-:W2:Y:S05]  /*7930*/  MUFU.EX2 R172, R172 ;  /* 0x000000ac00ac7308 */ /* 0x000eaa0000000800 */
[----:B------:R-:W-:Y:S03]  /*7940*/  HMMA.16816.F32.BF16 R48, R128, R50, RZ ;  /* 0x000000328030723c */ /* 0x000fe600000418ff */
[----:B------:R-:W-:Y:S01]  /*7950*/  MUFU.EX2 R169, R169 ;  /* 0x000000a900a97308 */ /* 0x000fe20000000800 */
[----:B-1----:R-:W-:-:S02]  /*7960*/  FADD.FTZ R178, R174, R178 ;  /* 0x000000b2aeb27221 */ /* 0x002fc40000010000 */
[C---:B------:R-:W-:Y:S05]  /*7970*/  HMMA.16816.F32.BF16 R152, R128.reuse, R148, RZ ;  /* 0x000000948098723c */ /* 0x040fea00000418ff */
[----:B------:R-:W1:Y:S01]  /*7980*/  MUFU.EX2 R0, R0 ;  /* 0x0000000000007308 */ /* 0x000e620000000800 */
[----:B------:R-:W-:Y:S01]  /*7990*/  HMMA.16816.F32.BF16 R144, R128, R140, RZ ;  /* 0x0000008c8090723c */ /* 0x000fe200000418ff */
[----:B--2---:R-:W-:-:S05]  /*79a0*/  FADD.FTZ R178, R172, R178 ;  /* 0x000000b2acb27221 */ /* 0x004fca0000010000 */
        /* <DEDUP_REMOVED lines=10> */
[----:B------:R-:W2:Y:S03]  /*7a50*/  MUFU.EX2 R189, R189 ;  /* 0x000000bd00bd7308 */ /* 0x000ea60000000800 */
[C---:B------:R-:W-:Y:S05]  /*7a60*/  HMMA.16816.F32.BF16 R92, R128.reuse, R96, RZ ;  /* 0x00000060805c723c */ /* 0x040fea00000418ff */
[----:B------:R-:W3:Y:S01]  /*7a70*/  MUFU.EX2 R190, R190 ;  /* 0x000000be00be7308 */ /* 0x000ee20000000800 */
[C---:B------:R-:W-:Y:S06]  /*7a80*/  HMMA.16816.F32.BF16 R100, R128.reuse, R104, RZ ;  /* 0x000000688064723c */ /* 0x040fec00000418ff */
[C---:B------:R-:W-:Y:S01]  /*7a90*/  HMMA.16816.F32.BF16 R108, R128.reuse, R112, RZ ;  /* 0x00000070806c723c */ /* 0x040fe200000418ff */
[----:B------:R-:W-:Y:S05]  /*7aa0*/  MUFU.EX2 R191, R191 ;  /* 0x000000bf00bf7308 */ /* 0x000fea0000000800 */
[C---:B------:R-:W-:Y:S03]  /*7ab0*/  HMMA.16816.F32.BF16 R116, R128.reuse, R120, RZ ;  /* 0x000000788074723c */ /* 0x040fe600000418ff */
[----:B------:R-:W3:Y:S03]  /*7ac0*/  MUFU.EX2 R195, R195 ;  /* 0x000000c300c37308 */ /* 0x000ee60000000800 */
[C---:B------:R-:W-:Y:S05]  /*7ad0*/  HMMA.16816.F32.BF16 R148, R128.reuse, R150, RZ ;  /* 0x000000968094723c */ /* 0x040fea00000418ff */
[----:B------:R-:W3:Y:S01]  /*7ae0*/  MUFU.EX2 R198, R198 ;  /* 0x000000c600c67308 */ /* 0x000ee20000000800 */
        /* <DEDUP_REMOVED lines=9> */
[----:B------:R-:W3:Y:S05]  /*7b80*/  MUFU.EX2 R201, R201 ;  /* 0x000000c900c97308 */ /* 0x000eea0000000800 */
[C---:B------:R-:W-:Y:S03]  /*7b90*/  HMMA.16816.F32.BF16 R88, R128.reuse, R90, RZ ;  /* 0x0000005a8058723c */ /* 0x040fe600000418ff */
[----:B------:R-:W3:Y:S03]  /*7ba0*/  MUFU.EX2 R196, R196 ;  /* 0x000000c400c47308 */ /* 0x000ee60000000800 */
[C---:B------:R-:W-:Y:S05]  /*7bb0*/  HMMA.16816.F32.BF16 R96, R128.reuse, R98, RZ ;  /* 0x000000628060723c */ /* 0x040fea00000418ff */
[----:B------:R-:W3:Y:S01]  /*7bc0*/  MUFU.EX2 R194, R194 ;  /* 0x000000c200c27308 */ /* 0x000ee20000000800 */
[C---:B------:R-:W-:Y:S06]  /*7bd0*/  HMMA.16816.F32.BF16 R104, R128.reuse, R106, RZ ;  /* 0x0000006a8068723c */ /* 0x040fec00000418ff */
[C---:B------:R-:W-:Y:S01]  /*7be0*/  HMMA.16816.F32.BF16 R112, R128.reuse, R114, RZ ;  /* 0x000000728070723c */ /* 0x040fe200000418ff */
[----:B------:R-:W3:Y:S05]  /*7bf0*/  MUFU.EX2 R246, R246 ;  /* 0x000000f600f67308 */ /* 0x000eea0000000800 */
[C---:B------:R-:W-:Y:S06]  /*7c00*/  HMMA.16816.F32.BF16 R120, R128.reuse, R122, RZ ;  /* 0x0000007a8078723c */ /* 0x040fec00000418ff */
[C---:B------:R-:W-:Y:S06]  /*7c10*/  HMMA.16816.F32.BF16 R124, R128.reuse, R4, RZ ;  /* 0x00000004807c723c */ /* 0x040fec00000418ff */
[----:B------:R-:W-:Y:S01]  /*7c20*/  HMMA.16816.F32.BF16 R128, R128, R6, RZ ;  /* 0x000000068080723c */ /* 0x000fe200000418ff */
[C---:B------:R-:W-:Y:S01]  /*7c30*/  F2FP.BF16.F32.PACK_AB R4, R175.reuse, R176 ;  /* 0x000000b0af04723e */ /* 0x040fe200000010ff */
[----:B------:R-:W-:Y:S01]  /*7c40*/  FADD.FTZ R175, R175, R180 ;  /* 0x000000b4afaf7221 */ /* 0x000fe20000010000 */
[----:B------:R-:W-:-:S03]  /*7c50*/  F2FP.BF16.F32.PACK_AB R5, R172, R174 ;  /* 0x000000aeac05723e */ /* 0x000fc600000010ff */
[----:B------:R-:W-:Y:S01]  /*7c60*/  FADD.FTZ R175, R173, R175 ;  /* 0x000000afadaf7221 */ /* 0x000fe20000010000 */
[----:B------:R-:W-:Y:S02]  /*7c70*/  F2FP.BF16.F32.PACK_AB R6, R2, R173 ;  /* 0x000000ad0206723e */ /* 0x000fe400000010ff */
[----:B-1----:R-:W-:Y:S01]  /*7c80*/  F2FP.BF16.F32.PACK_AB R7, R0, R169 ;  /* 0x000000a90007723e */ /* 0x002fe200000010ff */
[----:B------:R-:W-:Y:S01]  /*7c90*/  FADD.FTZ R169, R169, R178 ;  /* 0x000000b2a9a97221 */ /* 0x000fe20000010000 */
[----:B------:R-:W-:-:S03]  /*7ca0*/  FADD.FTZ R175, R2, R175 ;  /* 0x000000af02af7221 */ /* 0x000fc60000010000 */
[----:B------:R-:W-:Y:S02]  /*7cb0*/  FADD.FTZ R169, R0, R169 ;  /* 0x000000a900a97221 */ /* 0x000fe40000010000 */
[----:B------:R-:W-:Y:S02]  /*7cc0*/  HMMA.16816.F32.BF16 R160, R4, R16, R160 ;  /* 0x0000001004a0723c */ /* 0x000fe400000418a0 */
[----:B--2---:R-:W-:-:S04]  /*7cd0*/  FADD.FTZ R169, R189, R169 ;  /* 0x000000a9bda97221 */ /* 0x004fc80000010000 */
[C---:B------:R-:W-:Y:S01]  /*7ce0*/  HMMA.16816.F32.BF16 R156, R4.reuse, R18, R156 ;  /* 0x00000012049c723c */ /* 0x040fe2000004189c */
[----:B------:R-:W1:Y:S05]  /*7cf0*/  LDSM.16.MT88.4 R16, [R221+0x12800] ;  /* 0x01280000dd10783b */ /* 0x000e6a0000004200 */
[C---:B----4-:R-:W-:Y:S06]  /*7d00*/  HMMA.16816.F32.BF16 R136, R4.reuse, R12, R136 ;  /* 0x0000000c0488723c */ /* 0x050fec0000041888 */
[C---:B------:R-:W-:Y:S01]  /*7d10*/  HMMA.16816.F32.BF16 R132, R4.reuse, R14, R132 ;  /* 0x0000000e0484723c */ /* 0x040fe20000041884 */
[----:B------:R-:W2:Y:S05]  /*7d20*/  LDSM.16.MT88.4 R12, [R224+0x14800] ;  /* 0x01480000e00c783b */ /* 0x000eaa0000004200 */
[C---:B-----5:R-:W-:Y:S06]  /*7d30*/  HMMA.16816.F32.BF16 R44, R4.reuse, R8, R44 ;  /* 0x00000008042c723c */ /* 0x060fec000004182c */
[C---:B------:R-:W-:Y:S01]  /*7d40*/  HMMA.16816.F32.BF16 R48, R4.reuse, R10, R48 ;  /* 0x0000000a0430723c */ /* 0x040fe20000041830 */
[----:B------:R-:W4:Y:S05]  /*7d50*/  LDSM.16.MT88.4 R8, [R221+0x14800] ;  /* 0x01480000dd08783b */ /* 0x000f2a0000004200 */
        /* <DEDUP_REMOVED lines=9> */
[C---:B----4-:R-:W-:Y:S06]  /*7df0*/  HMMA.16816.F32.BF16 R84, R4.reuse, R8, R84 ;  /* 0x000000080454723c */ /* 0x050fec0000041854 */
[C---:B------:R-:W-:Y:S01]  /*7e00*/  HMMA.16816.F32.BF16 R88, R4.reuse, R10, R88 ;  /* 0x0000000a0458723c */ /* 0x040fe20000041858 */
[----:B------:R-:W4:Y:S05]  /*7e10*/  LDSM.16.MT88.4 R8, [R221+0x16800] ;  /* 0x01680000dd08783b */ /* 0x000f2a0000004200 */
[C---:B------:R-:W-:Y:S06]  /*7e20*/  HMMA.16816.F32.BF16 R152, R4.reuse, R28, R152 ;  /* 0x0000001c0498723c */ /* 0x040fec0000041898 */
[C---:B------:R-:W-:Y:S01]  /*7e30*/  HMMA.16816.F32.BF16 R148, R4.reuse, R30, R148 ;  /* 0x0000001e0494723c */ /* 0x040fe20000041894 */
[----:B------:R-:W3:Y:S05]  /*7e40*/  LDSM.16.MT88.4 R28, [R220+0x12800] ;  /* 0x01280000dc1c783b */ /* 0x000eea0000004200 */
[C---:B------:R-:W-:Y:S06]  /*7e50*/  HMMA.16816.F32.BF16 R36, R4.reuse, R20, R36 ;  /* 0x000000140424723c */ /* 0x040fec0000041824 */
[C---:B------:R-:W-:Y:S01]  /*7e60*/  HMMA.16816.F32.BF16 R40, R4.reuse, R22, R40 ;  /* 0x000000160428723c */ /* 0x040fe20000041828 */
[----:B------:R-:W3:Y:S05]  /*7e70*/  LDSM.16.MT88.4 R20, [R220+0x14800] ;  /* 0x01480000dc14783b */ /* 0x000eea0000004200 */
        /* <DEDUP_REMOVED lines=14> */
[----:B------:R-:W-:Y:S05]  /*7f60*/  LDSM.16.MT88.4 R28, [R222+0x11000] ;  /* 0x01100000de1c783b */ /* 0x000fea0000004200 */
[C---:B------:R-:W-:Y:S06]  /*7f70*/  HMMA.16816.F32.BF16 R92, R4.reuse, R20, R92 ;  /* 0x00000014045c723c */ /* 0x040fec000004185c */
[C---:B------:R-:W-:Y:S01]  /*7f80*/  HMMA.16816.F32.BF16 R96, R4.reuse, R22, R96 ;  /* 0x000000160460723c */ /* 0x040fe20000041860 */
[----:B------:R-:W3:Y:S05]  /*7f90*/  LDSM.16.MT88.4 R20, [R224+0x11000] ;  /* 0x01100000e014783b */ /* 0x000eea0000004200 */
[C---:B-----5:R-:W-:Y:S06]  /*7fa0*/  HMMA.16816.F32.BF16 R124, R4.reuse, R24, R124 ;  /* 0x00000018047c723c */ /* 0x060fec000004187c */
[----:B------:R-:W-:Y:S01]  /*7fb0*/  HMMA.16816.F32.BF16 R128, R4, R26, R128 ;  /* 0x0000001a0480723c */ /* 0x000fe20000041880 */
[----:B------:R-:W-:Y:S06]  /*7fc0*/  LDSM.16.MT88.4 R24, [R222+0x13000] ;  /* 0x01300000de18783b */ /* 0x000fec0000004200 */
[----:B------:R-:W-:Y:S01]  /*7fd0*/  F2FP.BF16.F32.PACK_AB R4, R186, R185 ;  /* 0x000000b9ba04723e */ /* 0x000fe200000010ff */
[----:B------:R-:W-:Y:S01]  /*7fe0*/  FADD.FTZ R185, R185, R175 ;  /* 0x000000afb9b97221 */ /* 0x000fe20000010000 */
[----:B------:R-:W-:-:S02]  /*7ff0*/  F2FP.BF16.F32.PACK_AB R6, R188, R187 ;  /* 0x000000bbbc06723e */ /* 0x000fc400000010ff */
[----:B------:R-:W-:Y:S01]  /*8000*/  F2FP.BF16.F32.PACK_AB R5, R190, R189 ;  /* 0x000000bdbe05723e */ /* 0x000fe200000010ff */
[----:B------:R-:W-:Y:S01]  /*8010*/  FADD.FTZ R185, R186, R185 ;  /* 0x000000b9bab97221 */ /* 0x000fe20000010000 */
[----:B------:R-:W-:Y:S01]  /*8020*/  F2FP.BF16.F32.PACK_AB R7, R195, R191 ;  /* 0x000000bfc307723e */ /* 0x000fe200000010ff */
[----:B------:R-:W-:Y:S02]  /*8030*/  FADD.FTZ R190, R190, R169 ;  /* 0x000000a9bebe7221 */ /* 0x000fe40000010000 */
[----:B------:R-:W-:Y:S02]  /*8040*/  FADD.FTZ R185, R187, R185 ;  /* 0x000000b9bbb97221 */ /* 0x000fe40000010000 */
[----:B------:R-:W-:Y:S02]  /*8050*/  FADD.FTZ R190, R191, R190 ;  /* 0x000000bebfbe7221 */ /* 0x000fe40000010000 */
[----:B-1----:R-:W-:Y:S01]  /*8060*/  HMMA.16816.F32.BF16 R144, R4, R16, R144 ;  /* 0x000000100490723c */ /* 0x002fe20000041890 */
[----:B------:R-:W-:Y:S01]  /*8070*/  FADD.FTZ R188, R188, R185 ;  /* 0x000000b9bcbc7221 */ /* 0x000fe20000010000 */
[----:B------:R-:W-:-:S03]  /*8080*/  FADD.FTZ R190, R195, R190 ;  /* 0x000000bec3be7221 */ /* 0x000fc60000010000 */
[----:B------:R-:W-:Y:S01]  /*8090*/  FADD.FTZ R188, R198, R188 ;  /* 0x000000bcc6bc7221 */ /* 0x000fe20000010000 */
[----:B------:R-:W-:Y:S01]  /*80a0*/  HMMA.16816.F32.BF16 R140, R4, R18, R140 ;  /* 0x00000012048c723c */ /* 0x000fe2000004188c */
[----:B------:R-:W1:Y:S01]  /*80b0*/  LDSM.16.MT88.4 R16, [R224+0x15000] ;  /* 0x01500000e010783b */ /* 0x000e620000004200 */
[----:B------:R-:W-:Y:S01]  /*80c0*/  FADD.FTZ R190, R201, R190 ;  /* 0x000000bec9be7221 */ /* 0x000fe20000010000 */
[----:B------:R-:W-:-:S03]  /*80d0*/  FADD.FTZ R188, R197, R188 ;  /* 0x000000bcc5bc7221 */ /* 0x000fc60000010000 */
[----:B--2---:R-:W-:Y:S01]  /*80e0*/  HMMA.16816.F32.BF16 R136, R4, R12, R136 ;  /* 0x0000000c0488723c */ /* 0x004fe20000041888 */
[----:B------:R-:W-:Y:S01]  /*80f0*/  FADD.FTZ R190, R196, R190 ;  /* 0x000000bec4be7221 */ /* 0x000fe20000010000 */
[----:B------:R-:W-:-:S03]  /*8100*/  FADD.FTZ R188, R199, R188 ;  /* 0x000000bcc7bc7221 */ /* 0x000fc60000010000 */
[----:B------:R-:W-:Y:S01]  /*8110*/  FADD.FTZ R190, R194, R190 ;  /* 0x000000bec2be7221 */ /* 0x000fe20000010000 */
        /* <DEDUP_REMOVED lines=19> */
[----:B------:R-:W5:Y:S05]  /*8250*/  LDSM.16.MT88.4 R28, [R220+0x13000] ;  /* 0x01300000dc1c783b */ /* 0x000f6a0000004200 */
[C---:B------:R-:W-:Y:S06]  /*8260*/  HMMA.16816.F32.BF16 R44, R4.reuse, R24, R44 ;  /* 0x00000018042c723c */ /* 0x040fec000004182c */
[C---:B------:R-:W-:Y:S01]  /*8270*/  HMMA.16816.F32.BF16 R48, R4.reuse, R26, R48 ;  /* 0x0000001a0430723c */ /* 0x040fe20000041830 */
[----:B------:R-:W5:Y:S05]  /*8280*/  LDSM.16.MT88.4 R24, [R220+0x15000] ;  /* 0x01500000dc18783b */ /* 0x000f6a0000004200 */
        /* <DEDUP_REMOVED lines=12> */
[C---:B-----5:R-:W-:Y:S06]  /*8350*/  HMMA.16816.F32.BF16 R60, R4.reuse, R28, R60 ;  /* 0x0000001c043c723c */ /* 0x060fec000004183c */
[C---:B------:R-:W-:Y:S01]  /*8360*/  HMMA.16816.F32.BF16 R64, R4.reuse, R30, R64 ;  /* 0x0000001e0440723c */ /* 0x040fe20000041840 */
[----:B------:R-:W5:Y:S05]  /*8370*/  LDSM.16.MT88.4 R28, [R221+0x11800] ;  /* 0x01180000dd1c783b */ /* 0x000f6a0000004200 */
[C---:B------:R-:W-:Y:S06]  /*8380*/  HMMA.16816.F32.BF16 R92, R4.reuse, R24, R92 ;  /* 0x00000018045c723c */ /* 0x040fec000004185c */
[C---:B------:R-:W-:Y:S01]  /*8390*/  HMMA.16816.F32.BF16 R96, R4.reuse, R26, R96 ;  /* 0x0000001a0460723c */ /* 0x040fe20000041860 */
[----:B------:R-:W5:Y:S05]  /*83a0*/  LDSM.16.MT88.4 R24, [R220+0x11800] ;  /* 0x01180000dc18783b */ /* 0x000f6a0000004200 */
[C---:B---3--:R-:W-:Y:S06]  /*83b0*/  HMMA.16816.F32.BF16 R100, R4.reuse, R20, R100 ;  /* 0x000000140464723c */ /* 0x048fec0000041864 */
[----:B------:R-:W-:Y:S01]  /*83c0*/  HMMA.16816.F32.BF16 R104, R4, R22, R104 ;  /* 0x000000160468723c */ /* 0x000fe20000041868 */
[----:B------:R-:W3:Y:S06]  /*83d0*/  LDSM.16.MT88.4 R20, [R221+0x13800] ;  /* 0x01380000dd14783b */ /* 0x000eec0000004200 */
[----:B------:R-:W-:-:S02]  /*83e0*/  F2FP.BF16.F32.PACK_AB R4, R197, R198 ;  /* 0x000000c6c504723e */ /* 0x000fc400000010ff */
[C---:B------:R-:W-:Y:S01]  /*83f0*/  F2FP.BF16.F32.PACK_AB R6, R247.reuse, R199 ;  /* 0x000000c7f706723e */ /* 0x040fe200000010ff */
[----:B------:R-:W-:Y:S01]  /*8400*/  FADD.FTZ R247, R247, R188 ;  /* 0x000000bcf7f77221 */ /* 0x000fe20000010000 */
[----:B------:R-:W-:Y:S02]  /*8410*/  F2FP.BF16.F32.PACK_AB R5, R196, R201 ;  /* 0x000000c9c405723e */ /* 0x000fe400000010ff */
[C---:B------:R-:W-:Y:S01]  /*8420*/  F2FP.BF16.F32.PACK_AB R7, R246.reuse, R194 ;  /* 0x000000c2f607723e */ /* 0x040fe200000010ff */
[----:B------:R-:W-:-:S06]  /*8430*/  FADD.FTZ R246, R246, R190 ;  /* 0x000000bef6f67221 */ /* 0x000fcc0000010000 */
        /* <DEDUP_REMOVED lines=28> */
[C---:B------:R-:W-:Y:S06]  /*8600*/  HMMA.16816.F32.BF16 R156, R4.reuse, R34, R156 ;  /* 0x00000022049c723c */ /* 0x040fec000004189c */
[C---:B-----5:R-:W-:Y:S06]  /*8610*/  HMMA.16816.F32.BF16 R76, R4.reuse, R28, R76 ;  /* 0x0000001c044c723c */ /* 0x060fec000004184c */
[C---:B------:R-:W-:Y:S06]  /*8620*/  HMMA.16816.F32.BF16 R80, R4.reuse, R30, R80 ;  /* 0x0000001e0450723c */ /* 0x040fec0000041850 */
[C---:B------:R-:W-:Y:S06]  /*8630*/  HMMA.16816.F32.BF16 R84, R4.reuse, R24, R84 ;  /* 0x000000180454723c */ /* 0x040fec0000041854 */
[C---:B------:R-:W-:Y:S06]  /*8640*/  HMMA.16816.F32.BF16 R88, R4.reuse, R26, R88 ;  /* 0x0000001a0458723c */ /* 0x040fec0000041858 */
[C---:B---3--:R-:W-:Y:S06]  /*8650*/  HMMA.16816.F32.BF16 R100, R4.reuse, R20, R100 ;  /* 0x000000140464723c */ /* 0x048fec0000041864 */
[C---:B------:R-:W-:Y:S06]  /*8660*/  HMMA.16816.F32.BF16 R104, R4.reuse, R22, R104 ;  /* 0x000000160468723c */ /* 0x040fec0000041868 */
[C---:B-1----:R-:W-:Y:S06]  /*8670*/  HMMA.16816.F32.BF16 R108, R4.reuse, R16, R108 ;  /* 0x00000010046c723c */ /* 0x042fec000004186c */
[C---:B------:R-:W-:Y:S06]  /*8680*/  HMMA.16816.F32.BF16 R112, R4.reuse, R18, R112 ;  /* 0x000000120470723c */ /* 0x040fec0000041870 */
[C---:B--2---:R-:W-:Y:S06]  /*8690*/  HMMA.16816.F32.BF16 R116, R4.reuse, R12, R116 ;  /* 0x0000000c0474723c */ /* 0x044fec0000041874 */
[C---:B------:R-:W-:Y:S06]  /*86a0*/  HMMA.16816.F32.BF16 R120, R4.reuse, R14, R120 ;  /* 0x0000000e0478723c */ /* 0x040fec0000041878 */
[C---:B----4-:R-:W-:Y:S06]  /*86b0*/  HMMA.16816.F32.BF16 R124, R4.reuse, R8, R124 ;  /* 0x00000008047c723c */ /* 0x050fec000004187c */
[----:B------:R-:W-:Y:S01]  /*86c0*/  HMMA.16816.F32.BF16 R128, R4, R10, R128 ;  /* 0x0000000a0480723c */ /* 0x000fe20000041880 */
[----:B------:R-:W-:-:S08]  /*86d0*/  NOP ;  /* 0x0000000000007918 */ /* 0x000fd00000000000 */
[----:B------:R-:W-:-:S15]  /*86e0*/  @!P6 BRA `(.L_x_2358) ;  /* 0x000000500018e947 */ /* 0x000fde0003800000 */
[----:B------:R-:W-:Y:S01]  /*86f0*/  PLOP3.LUT P0, PT, PT, PT, UP6, 0x40, 0x0 ;  /* 0x000000000000781c */ /* 0x000fe20003f0e868 */
[----:B------:R-:W-:-:S04]  /*8700*/  DEPBAR.LE SB0, 0x0 ;  /* 0x000080000000791a */ /* 0x000fc80000000000 */
[----:B------:R-:W-:Y:S01]  /*8710*/  UIADD3 UR14, UR18, -0x2, URZ ;  /* 0xfffffffe120e7890 */ /* 0x000fe2000fffe03f */
[----:B------:R-:W-:Y:S07]  /*8720*/  BAR.SYNC.DEFER_BLOCKING 0x0 ;  /* 0x0000000000007b1d */ /* 0x000fee0000010000 */
[----:B------:R-:W-:Y:S05]  /*8730*/  @P0 BRA `(.L_x_2359) ;  /* 0x00000004002c0947 */ /* 0x000fea0003800000 */
[----:B------:R-:W-:Y:S01]  /*8740*/  ULDC UR18, c[0x0][0x380] ;  /* 0x0000e00000127ab9 */ /* 0x000fe20000000800 */
[----:B------:R-:W-:Y:S01]  /*8750*/  USHF.L.U32 UR19, UR14, 0x6, URZ ;  /* 0x000000060e137899 */ /* 0x000fe2000800063f */
[----:B------:R-:W-:Y:S01]  /*8760*/  IMAD.U32 R0, RZ, RZ, UR18 ;  /* 0x00000012ff007e24 */ /* 0x000fe2000f8e00ff */
[----:B------:R-:W-:Y:S02]  /*8770*/  UMOV UR36, URZ ;  /* 0x0000003f00247c82 */ /* 0x000fe40008000000 */
[----:B------:R-:W-:Y:S02]  /*8780*/  UIADD3 UR34, UR19, 0x40, URZ ;  /* 0x0000004013227890 */ /* 0x000fe4000fffe03f */
[----:B------:R-:W-:-:S04]  /*8790*/  IABS R0, R0 ;  /* 0x0000000000007213 */ /* 0x000fc80000000000 */
[----:B------:R-:W-:Y:S02]  /*87a0*/  R2UR UR4, R0 ;  /* 0x00000000000472ca */ /* 0x000fe400000e0000 */
[----:B------:R-:W-:Y:S01]  /*87b0*/  MOV R2, UR34 ;  /* 0x0000002200027c02 */ /* 0x000fe20008000f00 */
[----:B------:R-:W-:-:S03]  /*87c0*/  ULOP3.LUT UR34, UR34, UR18, URZ, 0x3c, !UPT ;  /* 0x0000001222227292 */ /* 0x000fc6000f8e3c3f */
[----:B------:R-:W-:-:S04]  /*87d0*/  IABS R2, R2 ;  /* 0x0000000200027213 */ /* 0x000fc80000000000 */
[----:B------:R-:W-:-:S03]  /*87e0*/  R2UR UR32, R2 ;  /* 0x00000000022072ca */ /* 0x000fc600000e0000 */
[----:B------:R-:W1:Y:S08]  /*87f0*/  I2F.RP R0, UR4 ;  /* 0x0000000400007d06 */ /* 0x000e700008209400 */
[----:B-1----:R-:W1:Y:S02]  /*8800*/  MUFU.RCP R0, R0 ;  /* 0x0000000000007308 */ /* 0x002e640000001000 */
[----:B-1----:R-:W-:-:S06]  /*8810*/  VIADD R0, R0, 0xffffffe ;  /* 0x0ffffffe00007836 */ /* 0x002fcc0000000000 */
[----:B------:R-:W1:Y:S02]  /*8820*/  F2I.FTZ.U32.TRUNC.NTZ R0, R0 ;  /* 0x0000000000007305 */ /* 0x000e64000021f000 */
[----:B-1----:R-:W-:Y:S01]  /*8830*/  R2UR UR37, R0 ;  /* 0x00000000002572ca */ /* 0x002fe200000e0000 */
[----:B------:R-:W-:Y:S01]  /*8840*/  IMAD.U32 R0, RZ, RZ, UR19 ;  /* 0x00000013ff007e24 */ /* 0x000fe2000f8e00ff */
[----:B------:R-:W-:-:S04]  /*8850*/  ULOP3.LUT UR19, UR19, UR18, URZ, 0x3c, !UPT ;  /* 0x0000001213137292 */ /* 0x000fc8000f8e3c3f */
[----:B------:R-:W-:Y:S01]  /*8860*/  IABS R0, R0 ;  /* 0x0000000000007213 */ /* 0x000fe20000000000 */
[----:B------:R-:W-:-:S03]  /*8870*/  UISETP.GE.AND UP0, UPT, UR19, URZ, UPT ;  /* 0x0000003f1300728c */ /* 0x000fc6000bf06270 */
[----:B------:R-:W-:-:S03]  /*8880*/  R2UR UR24, R0 ;  /* 0x00000000001872ca */ /* 0x000fc600000e0000 */
[----:B------:R-:W-:-:S04]  /*8890*/  UIADD3 UR21, URZ, -UR37, URZ ;  /* 0x800000253f157290 */ /* 0x000fc8000fffe03f */
[----:B------:R-:W-:-:S04]  /*88a0*/  UIMAD UR21, UR21, UR4, URZ ;  /* 0x00000004151572a4 */ /* 0x000fc8000f8e023f */
[----:B------:R-:W-:-:S04]  /*88b0*/  UIMAD.WIDE.U32 UR36, UR37, UR21, UR36 ;  /* 0x00000015252472a5 */ /* 0x000fc8000f8e0024 */
[----:B------:R-:W-:Y:S02]  /*88c0*/  UIMAD.WIDE.U32 UR38, UR37, UR32, URZ ;  /* 0x00000020252672a5 */ /* 0x000fe4000f8e003f */
[----:B------:R-:W-:-:S05]  /*88d0*/  UIMAD.WIDE.U32 UR36, UR37, UR24, URZ ;  /* 0x00000018252472a5 */ /* 0x000fca000f8e003f */
[----:B------:R-:W-:Y:S02]  /*88e0*/  UMOV UR35, UR39 ;  /* 0x0000002700237c82 */ /* 0x000fe40008000000 */
[----:B------:R-:W-:Y:S01]  /*88f0*/  UMOV UR33, UR37 ;  /* 0x0000002500217c82 */ /* 0x000fe20008000000 */
[----:B------:R-:W-:Y:S02]  /*8900*/  UIADD3 UR31, -UR35, URZ, URZ ;  /* 0x0000003f231f7290 */ /* 0x000fe4000fffe13f */
[----:B------:R-:W-:Y:S02]  /*8910*/  UIADD3 UR21, -UR33, URZ, URZ ;  /* 0x0000003f21157290 */ /* 0x000fe4000fffe13f */
[----:B------:R-:W-:Y:S02]  /*8920*/  UIMAD UR31, UR4, UR31, UR32 ;  /* 0x0000001f041f72a4 */ /* 0x000fe4000f8e0220 */
[----:B------:R-:W-:Y:S02]  /*8930*/  UIMAD UR21, UR4, UR21, UR24 ;  /* 0x00000015041572a4 */ /* 0x000fe4000f8e0218 */
[----:B------:R-:W-:-:S02]  /*8940*/  UISETP.GT.U32.AND UP2, UPT, UR4, UR31, UPT ;  /* 0x0000001f0400728c */ /* 0x000fc4000bf44070 */
[----:B------:R-:W-:-:S09]  /*8950*/  UISETP.GT.U32.AND UP1, UPT, UR4, UR21, UPT ;  /* 0x000000150400728c */ /* 0x000fd2000bf24070 */
[----:B------:R-:W-:Y:S02]  /*8960*/  @!UP2 UIADD3 UR31, UR31, -UR4, URZ ;  /* 0x800000041f1fa290 */ /* 0x000fe4000fffe03f */
[----:B------:R-:W-:Y:S02]  /*8970*/  @!UP1 UIADD3 UR21, UR21, -UR4, URZ ;  /* 0x8000000415159290 */ /* 0x000fe4000fffe03f */
[----:B------:R-:W-:Y:S02]  /*8980*/  UISETP.GE.U32.AND UP4, UPT, UR31, UR4, UPT ;  /* 0x000000041f00728c */ /* 0x000fe4000bf86070 */
[----:B------:R-:W-:Y:S02]  /*8990*/  UISETP.GE.U32.AND UP3, UPT, UR21, UR4, UPT ;  /* 0x000000041500728c */ /* 0x000fe4000bf66070 */
[----:B------:R-:W-:Y:S02]  /*89a0*/  @!UP1 UIADD3 UR33, UR33, 0x1, URZ ;  /* 0x0000000121219890 */ /* 0x000fe4000fffe03f */
[----:B------:R-:W-:-:S02]  /*89b0*/  UISETP.GE.AND UP1, UPT, UR34, URZ, UPT ;  /* 0x0000003f2200728c */ /* 0x000fc4000bf26270 */
[----:B------:R-:W-:Y:S02]  /*89c0*/  @!UP2 UIADD3 UR35, UR35, 0x1, URZ ;  /* 0x000000012323a890 */ /* 0x000fe4000fffe03f */
[----:B------:R-:W-:Y:S02]  /*89d0*/  UISETP.NE.AND UP2, UPT, UR18, URZ, UPT ;  /* 0x0000003f1200728c */ /* 0x000fe4000bf45270 */
[----:B------:R-:W-:Y:S02]  /*89e0*/  @UP4 UIADD3 UR35, UR35, 0x1, URZ ;  /* 0x0000000123234890 */ /* 0x000fe4000fffe03f */
[----:B------:R-:W-:Y:S02]  /*89f0*/  @UP3 UIADD3 UR33, UR33, 0x1, URZ ;  /* 0x0000000121213890 */ /* 0x000fe4000fffe03f */
[----:B------:R-:W-:Y:S02]  /*8a00*/  ULOP3.LUT UR4, URZ, UR18, URZ, 0x33, !UPT ;  /* 0x000000123f047292 */ /* 0x000fe4000f8e333f */
[----:B------:R-:W-:-:S02]  /*8a10*/  @!UP1 UIADD3 UR35, -UR35, URZ, URZ ;  /* 0x0000003f23239290 */ /* 0x000fc4000fffe13f */
[----:B------:R-:W-:Y:S02]  /*8a20*/  @!UP0 UIADD3 UR33, -UR33, URZ, URZ ;  /* 0x0000003f21218290 */ /* 0x000fe4000fffe13f */
[----:B------:R-:W-:Y:S02]  /*8a30*/  USEL UR35, UR4, UR35, !UP2 ;  /* 0x0000002304237287 */ /* 0x000fe4000d000000 */
[----:B------:R-:W-:Y:S02]  /*8a40*/  USEL UR4, UR4, UR33, !UP2 ;  /* 0x0000002104047287 */ /* 0x000fe4000d000000 */
[----:B------:R-:W-:Y:S02]  /*8a50*/  UIMAD.WIDE UR32, UR35, 0x4, UR22 ;  /* 0x00000004232078a5 */ /* 0x000fe4000f8e0216 */
[----:B------:R-:W-:-:S04]  /*8a60*/  UIMAD.WIDE UR36, UR4, 0x4, UR22 ;  /* 0x00000004042478a5 */ /* 0x000fc8000f8e0216 */
[----:B------:R-:W-:Y:S01]  /*8a70*/  IMAD.U32 R6, RZ, RZ, UR32 ;  /* 0x00000020ff067e24 */ /* 0x000fe2000f8e00ff */
[----:B------:R-:W-:Y:S01]  /*8a80*/  MOV R7, UR33 ;  /* 0x0000002100077c02 */ /* 0x000fe20008000f00 */
[----:B------:R-:W-:Y:S02]  /*8a90*/  IMAD.U32 R4, RZ, RZ, UR36 ;  /* 0x00000024ff047e24 */ /* 0x000fe4000f8e00ff */
[----:B------:R-:W-:Y:S02]  /*8aa0*/  IMAD.U32 R5, RZ, RZ, UR37 ;  /* 0x00000025ff057e24 */ /* 0x000fe4000f8e00ff */
[----:B------:R-:W2:Y:S04]  /*8ab0*/  LDG.E R0, desc[UR26][R6.64] ;  /* 0x0000001a06007981 */ /* 0x000ea8000c1e1900 */
[----:B------:R1:W2:Y:S01]  /*8ac0*/  LDG.E R2, desc[UR26][R4.64] ;  /* 0x0000001a04027981 */ /* 0x0002a2000c1e1900 */
[----:B------:R-:W-:-:S04]  /*8ad0*/  UIADD3 UR4, UR35, -UR4, URZ ;  /* 0x8000000423047290 */ /* 0x000fc8000fffe03f */
[----:B------:R-:W-:-:S04]  /*8ae0*/  UIMAD UR18, UR4, UR18, -0x40 ;  /* 0xffffffc0041274a4 */ /* 0x000fc8000f8e0212 */
[----:B------:R-:W-:Y:S02]  /*8af0*/  USHF.R.S32.HI UR4, URZ, 0x1f, UR18 ;  /* 0x0000001f3f047899 */ /* 0x000fe40008011412 */
[----:B------:R-:W-:Y:S02]  /*8b00*/  UIMAD.WIDE.U32 UR32, UR18, UR6, URZ ;  /* 0x00000006122072a5 */ /* 0x000fe4000f8e003f */
[----:B------:R-:W-:-:S04]  /*8b10*/  UIMAD UR4, UR4, UR6, URZ ;  /* 0x00000006040472a4 */ /* 0x000fc8000f8e023f */
[----:B------:R-:W-:-:S03]  /*8b20*/  UIMAD UR4, UR18, UR7, UR4 ;  /* 0x00000007120472a4 */ /* 0x000fc6000f8e0204 */
[----:B------:R-:W-:Y:S01]  /*8b30*/  ULDC.64 UR18, c[0x0][0x238] ;  /* 0x00008e0000127ab9 */ /* 0x000fe20000000a00 */
[----:B------:R-:W-:Y:S01]  /*8b40*/  UIADD3 UR4, UR33, UR4, URZ ;  /* 0x0000000421047290 */ /* 0x000fe2000fffe03f */
[----:B-1----:R-:W-:Y:S01]  /*8b50*/  MOV R5, UR33 ;  /* 0x0000002100057c02 */ /* 0x002fe20008000f00 */
[----:B------:R-:W-:-:S04]  /*8b60*/  IMAD.U32 R4, RZ, RZ, UR32 ;  /* 0x00000020ff047e24 */ /* 0x000fc8000f8e00ff */
[----:B------:R-:W-:Y:S01]  /*8b70*/  IMAD.U32 R5, RZ, RZ, UR4 ;  /* 0x00000004ff057e24 */ /* 0x000fe2000f8e00ff */
[----:B--2---:R-:W-:-:S04]  /*8b80*/  IADD3 R2, -R0, R2, RZ ;  /* 0x0000000200027210 */ /* 0x004fc80007ffe1ff */
[----:B------:R-:W-:Y:S01]  /*8b90*/  SHF.R.S32.HI R0, RZ, 0x1f, R2 ;  /* 0x0000001fff007819 */ /* 0x000fe20000011402 */
[----:B------:R-:W-:-:S04]  /*8ba0*/  IMAD.WIDE.U32 R4, R2, UR18, R4 ;  /* 0x0000001202047c25 */ /* 0x000fc8000f8e0004 */
[----:B------:R-:W-:-:S04]  /*8bb0*/  IMAD R0, R0, UR18, RZ ;  /* 0x0000001200007c24 */ /* 0x000fc8000f8e02ff */
[----:B------:R-:W-:-:S05]  /*8bc0*/  IMAD R0, R2, UR19, R0 ;  /* 0x0000001302007c24 */ /* 0x000fca000f8e0200 */
[----:B------:R-:W-:Y:S01]  /*8bd0*/  IADD3 R0, R5, R0, RZ ;  /* 0x0000000005007210 */ /* 0x000fe20007ffe0ff */
[----:B------:R-:W-:Y:S06]  /*8be0*/  BRA `(.L_x_2360) ;  /* 0x0000000000107947 */ /* 0x000fec0003800000 */
.L_x_2359:
[----:B------:R-:W-:-:S04]  /*8bf0*/  ULEA UR4, -UR6, URZ, 0x6 ;  /* 0x0000003f06047291 */ /* 0x000fc8000f8e313f */
[----:B------:R-:W-:Y:S02]  /*8c00*/  USHF.R.S32.HI UR7, URZ, 0x1f, UR4 ;  /* 0x0000001f3f077899 */ /* 0x000fe40008011404 */
[----:B------:R-:W-:-:S04]  /*8c10*/  MOV R4, UR4 ;  /* 0x0000000400047c02 */ /* 0x000fc80008000f00 */
[----:B------:R-:W-:-:S07]  /*8c20*/  MOV R0, UR7 ;  /* 0x0000000700007c02 */ /* 0x000fce0008000f00 */
.L_x_2360:
[----:B------:R-:W-:Y:S01]  /*8c30*/  ULDC UR4, c[0x0][0x2d0] ;  /* 0x0000b40000047ab9 */ /* 0x000fe20000000800 */
[----:B------:R-:W-:Y:S01]  /*8c40*/  LEA R202, P5, R4, R166, 0x1 ;  /* 0x000000a604ca7211 */ /* 0x000fe200078a08ff */
[----:B------:R-:W-:Y:S01]  /*8c50*/  UISETP.GT.AND UP0, UPT, UR14, UR12, UPT ;  /* 0x0000000c0e00728c */ /* 0x000fe2000bf04270 */
[----:B------:R-:W-:Y:S02]  /*8c60*/  ISETP.GE.AND P4, PT, R233, UR4, PT ;  /* 0x00000004e9007c0c */ /* 0x000fe4000bf86270 */
[----:B------:R-:W-:Y:S02]  /*8c70*/  ISETP.GE.AND P3, PT, R232, UR4, PT ;  /* 0x00000004e8007c0c */ /* 0x000fe4000bf66270 */
[----:B------:R-:W-:Y:S02]  /*8c80*/  ISETP.GE.AND P2, PT, R231, UR4, PT ;  /* 0x00000004e7007c0c */ /* 0x000fe4000bf46270 */
[----:B------:R-:W-:Y:S02]  /*8c90*/  LEA.HI.X R203, R4, R167, R0, 0x1, P5 ;  /* 0x000000a704cb7211 */ /* 0x000fe400028f0c00 */
[----:B------:R-:W-:-:S05]  /*8ca0*/  ISETP.GE.AND P5, PT, R236, UR4, PT ;  /* 0x00000004ec007c0c */ /* 0x000fca000bfa6270 */
[CC--:B------:R-:W-:Y:S02]  /*8cb0*/  @!P4 IADD3 R7, P0, R4.reuse, R170.reuse, RZ ;  /* 0x000000aa0407c210 */ /* 0x0c0fe40007f1e0ff */
[----:B------:R-:W-:-:S03]  /*8cc0*/  @!P3 IADD3 R6, P1, R4, R170, RZ ;  /* 0x000000aa0406b210 */ /* 0x000fc60007f3e0ff */
[C-C-:B------:R-:W-:Y:S01]  /*8cd0*/  @!P4 IMAD.X R5, R0.reuse, 0x1, R168.reuse, P0 ;  /* 0x000000010005c824 */ /* 0x140fe200000e06a8 */
[C---:B------:R-:W-:Y:S01]  /*8ce0*/  @!P4 LEA R26, P0, R7.reuse, UR8, 0x1 ;  /* 0x00000008071acc11 */ /* 0x040fe2000f8008ff */
[----:B------:R-:W-:Y:S01]  /*8cf0*/  @!P3 IMAD.X R2, R0, 0x1, R168, P1 ;  /* 0x000000010002b824 */ /* 0x000fe200008e06a8 */
[----:B------:R-:W-:Y:S01]  /*8d00*/  @!P3 LEA R16, P1, R6, UR8, 0x1 ;  /* 0x000000080610bc11 */ /* 0x000fe2000f8208ff */
[----:B------:R-:W-:Y:S01]  /*8d10*/  @P5 STS.128 [R234+0x10000], RZ ;  /* 0x010000ffea005388 */ /* 0x000fe20000000c00 */
[----:B------:R-:W-:Y:S02]  /*8d20*/  @!P4 LEA.HI.X R27, R7, UR9, R5, 0x1, P0 ;  /* 0x00000009071bcc11 */ /* 0x000fe400080f0c05 */
[----:B------:R-:W-:Y:S01]  /*8d30*/  @!P2 IADD3 R5, P0, R4, R170, RZ ;  /* 0x000000aa0405a210 */ /* 0x000fe20007f1e0ff */
[----:B------:R-:W-:Y:S01]  /*8d40*/  @!PT LDS RZ, [RZ] ;  /* 0x00000000fffff984 */ /* 0x000fe20000000800 */
[----:B------:R-:W-:Y:S01]  /*8d50*/  @!PT LDS RZ, [RZ] ;  /* 0x00000000fffff984 */ /* 0x000fe20000000800 */
[----:B------:R-:W-:Y:S01]  /*8d60*/  @!PT LDS RZ, [RZ] ;  /* 0x00000000fffff984 */ /* 0x000fe20000000800 */
[----:B------:R-:W-:Y:S01]  /*8d70*/  @!P5 LDGSTS.E.BYPASS.LTC128B.128 [R234+0x10000], desc[UR26][R202.64] ;  /* 0x10000000caeadfae */ /* 0x000fe2000b901d5a */
[----:B------:R-:W-:Y:S02]  /*8d80*/  @!P3 LEA.HI.X R17, R6, UR9, R2, 0x1, P1 ;  /* 0x000000090611bc11 */ /* 0x000fe400088f0c02 */
[----:B------:R-:W-:Y:S01]  /*8d90*/  IADD3 R2, P1, R4, UR30, RZ ;  /* 0x0000001e04027c10 */ /* 0x000fe2000ff3e0ff */
[C---:B------:R-:W-:Y:S01]  /*8da0*/  @!P2 IMAD.X R4, R0.reuse, 0x1, R168, P0 ;  /* 0x000000010004a824 */ /* 0x040fe200000e06a8 */
[----:B------:R-:W-:Y:S01]  /*8db0*/  @!P2 LEA R14, P0, R5, UR8, 0x1 ;  /* 0x00000008050eac11 */ /* 0x000fe2000f8008ff */
[----:B------:R-:W-:Y:S01]  /*8dc0*/  @P4 STS.128 [R234+0x12000], RZ ;  /* 0x012000ffea004388 */ /* 0x000fe20000000c00 */
[----:B------:R-:W-:-:S02]  /*8dd0*/  IADD3.X R0, R0, UR29, RZ, P1, !PT ;  /* 0x0000001d00007c10 */ /* 0x000fc40008ffe4ff */
[----:B------:R-:W-:Y:S01]  /*8de0*/  @!P2 LEA.HI.X R15, R5, UR9, R4, 0x1, P0 ;  /* 0x00000009050fac11 */ /* 0x000fe200080f0c04 */
[----:B------:R-:W-:Y:S01]  /*8df0*/  @!PT LDS RZ, [RZ] ;  /* 0x00000000fffff984 */ /* 0x000fe20000000800 */
[----:B------:R-:W-:Y:S01]  /*8e00*/  @!PT LDS RZ, [RZ] ;  /* 0x00000000fffff984 */ /* 0x000fe20000000800 */
[----:B------:R-:W-:Y:S01]  /*8e10*/  @!PT LDS RZ, [RZ] ;  /* 0x00000000fffff984 */ /* 0x000fe20000000800 */
[----:B------:R-:W-:Y:S01]  /*8e20*/  @!P4 LDGSTS.E.BYPASS.LTC128B.128 [R234+0x12000], desc[UR26][R26.64+0x80] ;  /* 0x120000801aeacfae */ /* 0x000fe2000b901d5a */
[CC--:B------:R-:W-:Y:S02]  /*8e30*/  @!P4 IADD3 R7, P1, R2.reuse, R170.reuse, RZ ;  /* 0x000000aa0207c210 */ /* 0x0c0fe40007f3e0ff */
[C---:B------:R-:W-:Y:S01]  /*8e40*/  @!P3 IADD3 R5, P0, R2.reuse, R170, RZ ;  /* 0x000000aa0205b210 */ /* 0x040fe20007f1e0ff */
[----:B------:R-:W-:Y:S01]  /*8e50*/  @P3 STS.128 [R234+0x14000], RZ ;  /* 0x014000ffea003388 */ /* 0x000fe20000000c00 */
[----:B------:R-:W-:Y:S01]  /*8e60*/  @!P5 LEA R24, P6, R2, R166, 0x1 ;  /* 0x000000a60218d211 */ /* 0x000fe200078c08ff */
[C-C-:B------:R-:W-:Y:S01]  /*8e70*/  @!P4 IMAD.X R6, R0.reuse, 0x1, R168.reuse, P1 ;  /* 0x000000010006c824 */ /* 0x140fe200008e06a8 */
[----:B------:R-:W-:Y:S01]  /*8e80*/  @!P4 LEA R22, P1, R7, UR8, 0x1 ;  /* 0x000000080716cc11 */ /* 0x000fe2000f8208ff */
[----:B------:R-:W-:Y:S01]  /*8e90*/  @!P3 IMAD.X R4, R0, 0x1, R168, P0 ;  /* 0x000000010004b824 */ /* 0x000fe200000e06a8 */
[----:B------:R-:W-:Y:S01]  /*8ea0*/  @!P3 LEA R12, P0, R5, UR8, 0x1 ;  /* 0x00000008050cbc11 */ /* 0x000fe2000f8008ff */
[----:B------:R-:W-:Y:S01]  /*8eb0*/  @!PT LDS RZ, [RZ] ;  /* 0x00000000fffff984 */ /* 0x000fe20000000800 */
[----:B------:R-:W-:Y:S01]  /*8ec0*/  @!PT LDS RZ, [RZ] ;  /* 0x00000000fffff984 */ /* 0x000fe20000000800 */
[----:B------:R-:W-:Y:S01]  /*8ed0*/  @!PT LDS RZ, [RZ] ;  /* 0x00000000fffff984 */ /* 0x000fe20000000800 */
[----:B------:R-:W-:Y:S01]  /*8ee0*/  @!P3 LDGSTS.E.BYPASS.LTC128B.128 [R234+0x14000], desc[UR26][R16.64+0x100] ;  /* 0x1400010010eabfae */ /* 0x000fe2000b901d5a */
[----:B------:R-:W-:-:S02]  /*8ef0*/  @!P4 LEA.HI.X R23, R7, UR9, R6, 0x1, P1 ;  /* 0x000000090717cc11 */ /* 0x000fc400088f0c06 */
[----:B------:R-:W-:Y:S01]  /*8f00*/  @!P3 LEA.HI.X R13, R5, UR9, R4, 0x1, P0 ;  /* 0x00000009050dbc11 */ /* 0x000fe200080f0c04 */
[----:B------:R-:W-:Y:S01]  /*8f10*/  @P2 STS.128 [R234+0x16000], RZ ;  /* 0x016000ffea002388 */ /* 0x000fe20000000c00 */
[C---:B------:R-:W-:Y:S02]  /*8f20*/  IADD3 R6, P1, R2.reuse, UR30, RZ ;  /* 0x0000001e02067c10 */ /* 0x040fe4000ff3e0ff */
[-C--:B------:R-:W-:Y:S01]  /*8f30*/  @!P2 IADD3 R4, P0, R2, R170.reuse, RZ ;  /* 0x000000aa0204a210 */ /* 0x080fe20007f1e0ff */
[----:B------:R-:W-:Y:S01]  /*8f40*/  @!PT LDS RZ, [RZ] ;  /* 0x00000000fffff984 */ /* 0x000fe20000000800 */
[----:B------:R-:W-:Y:S01]  /*8f50*/  @!PT LDS RZ, [RZ] ;  /* 0x00000000fffff984 */ /* 0x000fe20000000800 */
[----:B------:R-:W-:Y:S01]  /*8f60*/  @!PT LDS RZ, [RZ] ;  /* 0x00000000fffff984 */ /* 0x000fe20000000800 */
[----:B------:R-:W-:Y:S01]  /*8f70*/  @!P2 LDGSTS.E.BYPASS.LTC128B.128 [R234+0x16000], desc[UR26][R14.64+0x180] ;  /* 0x160001800eeaafae */ /* 0x000fe2000b901d5a */
[----:B------:R-:W-:Y:S02]  /*8f80*/  IADD3.X R5, R0, UR29, RZ, P1, !PT ;  /* 0x0000001d00057c10 */ /* 0x000fe40008ffe4ff */
[----:B------:R-:W-:Y:S01]  /*8f90*/  @!P5 LEA.HI.X R25, R2, R167, R0, 0x1, P6 ;  /* 0x000000a70219d211 */ /* 0x000fe200030f0c00 */
[----:B------:R-:W-:Y:S01]  /*8fa0*/  @!P2 IMAD.X R0, R0, 0x1, R168, P0 ;  /* 0x000000010000a824 */ /* 0x000fe200000e06a8 */
[----:B------:R-:W-:Y:S01]  /*8fb0*/  @!P2 LEA R10, P0, R4, UR8, 0x1 ;  /* 0x00000008040aac11 */ /* 0x000fe2000f8008ff */
[----:B------:R-:W-:Y:S01]  /*8fc0*/  @P5 STS.128 [R234+0x10800], RZ ;  /* 0x010800ffea005388 */ /* 0x000fe20000000c00 */
[----:B------:R-:W-:-:S02]  /*8fd0*/  @!P4 IADD3 R2, P1, R6, R170, RZ ;  /* 0x000000aa0602c210 */ /* 0x000fc40007f3e0ff */
[----:B------:R-:W-:Y:S01]  /*8fe0*/  @!P2 LEA.HI.X R11, R4, UR9, R0, 0x1, P0 ;  /* 0x00000009040bac11 */ /* 0x000fe200080f0c00 */
[----:B------:R-:W-:Y:S01]  /*8ff0*/  @!PT LDS RZ, [RZ] ;  /* 0x00000000fffff984 */ /* 0x000fe20000000800 */
[----:B------:R-:W-:Y:S01]  /*9000*/  @!PT LDS RZ, [RZ] ;  /* 0x00000000fffff984 */ /* 0x000fe20000000800 */
[----:B------:R-:W-:Y:S01]  /*9010*/  @!PT LDS RZ, [RZ] ;  /* 0x00000000fffff984 */ /* 0x000fe20000000800 */
[----:B------:R1:W-:Y:S01]  /*9020*/  @!P5 LDGSTS.E.BYPASS.LTC128B.128 [R234+0x10800], desc[UR26][R24.64] ;  /* 0x1080000018eadfae */ /* 0x0003e2000b901d5a */
[----:B------:R-:W-:Y:S01]  /*9030*/  @!P3 IADD3 R4, P0, R6, R170, RZ ;  /* 0x000000aa0604b210 */ /* 0x000fe20007f1e0ff */
[C---:B------:R-:W-:Y:S01]  /*9040*/  @!P4 IMAD.X R0, R5.reuse, 0x1, R168, P1 ;  /* 0x000000010500c824 */ /* 0x040fe200008e06a8 */
[----:B------:R-:W-:Y:S01]  /*9050*/  @!P4 LEA R18, P1, R2, UR8, 0x1 ;  /* 0x000000080212cc11 */ /* 0x000fe2000f8208ff */
[----:B------:R-:W-:Y:S01]  /*9060*/  @P4 STS.128 [R234+0x12800], RZ ;  /* 0x012800ffea004388 */ /* 0x000fe20000000c00 */
[----:B------:R-:W-:Y:S02]  /*9070*/  @!P5 LEA R20, P6, R6, R166, 0x1 ;  /* 0x000000a60614d211 */ /* 0x000fe400078c08ff */
[----:B------:R-:W-:Y:S01]  /*9080*/  @!P4 LEA.HI.X R19, R2, UR9, R0, 0x1, P1 ;  /* 0x000000090213cc11 */ /* 0x000fe200088f0c00 */
[----:B------:R-:W-:Y:S01]  /*9090*/  @!P3 IMAD.X R2, R5, 0x1, R168, P0 ;  /* 0x000000010502b824 */ /* 0x000fe200000e06a8 */
[----:B------:R-:W-:Y:S01]  /*90a0*/  @!P3 LEA R8, P0, R4, UR8, 0x1 ;  /* 0x000000080408bc11 */ /* 0x000fe2000f8008ff */
[----:B------:R-:W-:Y:S01]  /*90b0*/  @!PT LDS RZ, [RZ] ;  /* 0x00000000fffff984 */ /* 0x000fe20000000800 */
[----:B------:R-:W-:Y:S01]  /*90c0*/  @!PT LDS RZ, [RZ] ;  /* 0x00000000fffff984 */ /* 0x000fe20000000800 */
[----:B------:R-:W-:Y:S01]  /*90d0*/  @!PT LDS RZ, [RZ] ;  /* 0x00000000fffff984 */ /* 0x000fe20000000800 */
[----:B------:R-:W-:Y:S01]  /*90e0*/  @!P4 LDGSTS.E.BYPASS.LTC128B.128 [R234+0x12800], desc[UR26][R22.64+0x80] ;  /* 0x1280008016eacfae */ /* 0x000fe2000b901d5a */
[----:B------:R-:W-:-:S02]  /*90f0*/  @!P2 IADD3 R0, P1, R6, R170, RZ ;  /* 0x000000aa0600a210 */ /* 0x000fc40007f3e0ff */
[----:B------:R-:W-:Y:S01]  /*9100*/  @!P3 LEA.HI.X R9, R4, UR9, R2, 0x1, P0 ;  /* 0x000000090409bc11 */ /* 0x000fe200080f0c02 */
[----:B------:R-:W-:Y:S01]  /*9110*/  @P3 STS.128 [R234+0x14800], RZ ;  /* 0x014800ffea003388 */ /* 0x000fe20000000c00 */
[C---:B------:R-:W-:Y:S01]  /*9120*/  @!P5 LEA.HI.X R21, R6.reuse, R167, R5, 0x1, P6 ;  /* 0x000000a70615d211 */ /* 0x040fe200030f0c05 */
[C---:B------:R-:W-:Y:S01]  /*9130*/  @!P2 IMAD.X R2, R5.reuse, 0x1, R168, P1 ;  /* 0x000000010502a824 */ /* 0x040fe200008e06a8 */
[----:B------:R-:W-:Y:S01]  /*9140*/  IADD3 R6, P0, R6, UR30, RZ ;  /* 0x0000001e06067c10 */ /* 0x000fe2000ff1e0ff */
[----:B------:R-:W-:Y:S01]  /*9150*/  @!PT LDS RZ, [RZ] ;  /* 0x00000000fffff984 */ /* 0x000fe20000000800 */
[----:B------:R-:W-:Y:S01]  /*9160*/  @!PT LDS RZ, [RZ] ;  /* 0x00000000fffff984 */ /* 0x000fe20000000800 */
[----:B------:R-:W-:Y:S01]  /*9170*/  @!PT LDS RZ, [RZ] ;  /* 0x00000000fffff984 */ /* 0x000fe20000000800 */
[----:B------:R-:W-:Y:S01]  /*9180*/  @!P3 LDGSTS.E.BYPASS.LTC128B.128 [R234+0x14800], desc[UR26][R12.64+0x100] ;  /* 0x148001000ceabfae */ /* 0x000fe2000b901d5a */
[----:B------:R-:W-:Y:S02]  /*9190*/  @!P2 LEA R28, P1, R0, UR8, 0x1 ;  /* 0x00000008001cac11 */ /* 0x000fe4000f8208ff */
[----:B------:R-:W-:Y:S01]  /*91a0*/  IADD3.X R5, R5, UR29, RZ, P0, !PT ;  /* 0x0000001d05057c10 */ /* 0x000fe200087fe4ff */
[----:B------:R-:W-:Y:S01]  /*91b0*/  @P2 STS.128 [R234+0x16800], RZ ;  /* 0x016800ffea002388 */ /* 0x000fe20000000c00 */
[----:B------:R-:W-:-:S02]  /*91c0*/  @!P5 LEA R30, P0, R6, R166, 0x1 ;  /* 0x000000a6061ed211 */ /* 0x000fc400078008ff */
[----:B------:R-:W-:Y:S01]  /*91d0*/  @!P2 LEA.HI.X R29, R0, UR9, R2, 0x1, P1 ;  /* 0x00000009001dac11 */ /* 0x000fe200088f0c02 */
[----:B------:R-:W-:Y:S01]  /*91e0*/  @!PT LDS RZ, [RZ] ;  /* 0x00000000fffff984 */ /* 0x000fe20000000800 */
[----:B------:R-:W-:Y:S01]  /*91f0*/  @!PT LDS RZ, [RZ] ;  /* 0x00000000fffff984 */ /* 0x000fe20000000800 */
[----:B------:R-:W-:Y:S01]  /*9200*/  @!PT LDS RZ, [RZ] ;  /* 0x00000000fffff984 */ /* 0x000fe20000000800 */
[----:B------:R-:W-:Y:S01]  /*9210*/  @!P2 LDGSTS.E.BYPASS.LTC128B.128 [R234+0x16800], desc[UR26][R10.64+0x180] ;  /* 0x168001800aeaafae */ /* 0x000fe2000b901d5a */
[CC--:B------:R-:W-:Y:S02]  /*9220*/  @!P4 IADD3 R2, P6, R6.reuse, R170.reuse, RZ ;  /* 0x000000aa0602c210 */ /* 0x0c0fe40007fde0ff */
[CC--:B------:R-:W-:Y:S01]  /*9230*/  @!P3 IADD3 R0, P1, R6.reuse, R170.reuse, RZ ;  /* 0x000000aa0600b210 */ /* 0x0c0fe20007f3e0ff */
[----:B------:R-:W-:Y:S01]  /*9240*/  @P5 STS.128 [R234+0x11000], RZ ;  /* 0x011000ffea005388 */ /* 0x000fe20000000c00 */
[C---:B------:R-:W-:Y:S01]  /*9250*/  @!P5 LEA.HI.X R31, R6.reuse, R167, R5, 0x1, P0 ;  /* 0x000000a7061fd211 */ /* 0x040fe200000f0c05 */
[C-C-:B------:R-:W-:Y:S01]  /*9260*/  @!P4 IMAD.X R7, R5.reuse, 0x1, R168.reuse, P6 ;  /* 0x000000010507c824 */ /* 0x140fe200030e06a8 */
[----:B------:R-:W-:Y:S01]  /*9270*/  @!P2 IADD3 R6, P0, R6, R170, RZ ;  /* 0x000000aa0606a210 */ /* 0x000fe20007f1e0ff */
[----:B------:R-:W-:Y:S01]  /*9280*/  @!PT LDS RZ, [RZ] ;  /* 0x00000000fffff984 */ /* 0x000fe20000000800 */
[----:B------:R-:W-:Y:S01]  /*9290*/  @!PT LDS RZ, [RZ] ;  /* 0x00000000fffff984 */ /* 0x000fe20000000800 */
[----:B------:R-:W-:Y:S01]  /*92a0*/  @!PT LDS RZ, [RZ] ;  /* 0x00000000fffff984 */ /* 0x000fe20000000800 */
[----:B------:R-:W-:Y:S01]  /*92b0*/  @!P5 LDGSTS.E.BYPASS.LTC128B.128 [R234+0x11000], desc[UR26][R20.64] ;  /* 0x1100000014eadfae */ /* 0x000fe2000b901d5a */
[----:B------:R-:W-:Y:S01]  /*92c0*/  @!P4 LEA R32, P6, R2, UR8, 0x1 ;  /* 0x000000080220cc11 */ /* 0x000fe2000f8c08ff */
[C-C-:B------:R-:W-:Y:S01]  /*92d0*/  @!P3 IMAD.X R4, R5.reuse, 0x1, R168.reuse, P1 ;  /* 0x000000010504b824 */ /* 0x140fe200008e06a8 */
[----:B------:R-:W-:Y:S01]  /*92e0*/  @!P3 LEA R166, P1, R0, UR8, 0x1 ;  /* 0x0000000800a6bc11 */ /* 0x000fe2000f8208ff */
[----:B------:R-:W-:Y:S01]  /*92f0*/  @P4 STS.128 [R234+0x13000], RZ ;  /* 0x013000ffea004388 */ /* 0x000fe20000000c00 */
[----:B------:R-:W-:Y:S01]  /*9300*/  @!P2 IMAD.X R5, R5, 0x1, R168, P0 ;  /* 0x000000010505a824 */ /* 0x000fe200000e06a8 */
[----:B------:R-:W-:-:S02]  /*9310*/  @!P4 LEA.HI.X R33, R2, UR9, R7, 0x1, P6 ;  /* 0x000000090221cc11 */ /* 0x000fc4000b0f0c07 */
[----:B------:R-:W-:Y:S01]  /*9320*/  @!PT LDS RZ, [RZ] ;  /* 0x00000000fffff984 */ /* 0x000fe20000000800 */
[----:B------:R-:W-:Y:S01]  /*9330*/  @!PT LDS RZ, [RZ] ;  /* 0x00000000fffff984 */ /* 0x000fe20000000800 */
[----:B------:R-:W-:Y:S01]  /*9340*/  @!PT LDS RZ, [RZ] ;  /* 0x00000000fffff984 */ /* 0x000fe20000000800 */
[----:B------:R2:W-:Y:S01]  /*9350*/  @!P4 LDGSTS.E.BYPASS.LTC128B.128 [R234+0x13000], desc[UR26][R18.64+0x80] ;  /* 0x1300008012eacfae */ /* 0x0005e2000b901d5a */
[----:B------:R-:W-:Y:S02]  /*9360*/  @!P2 LEA R34, P0, R6, UR8, 0x1 ;  /* 0x000000080622ac11 */ /* 0x000fe4000f8008ff */
[----:B------:R-:W-:Y:S01]  /*9370*/  @!P3 LEA.HI.X R167, R0, UR9, R4, 0x1, P1 ;  /* 0x0000000900a7bc11 */ /* 0x000fe200088f0c04 */
[----:B------:R-:W-:Y:S01]  /*9380*/  @P3 STS.128 [R234+0x15000], RZ ;  /* 0x015000ffea003388 */ /* 0x000fe20000000c00 */
[----:B------:R-:W-:Y:S01]  /*9390*/  @!P2 LEA.HI.X R35, R6, UR9, R5, 0x1, P0 ;  /* 0x000000090623ac11 */ /* 0x000fe200080f0c05 */
[----:B------:R-:W-:Y:S02]  /*93a0*/  IMAD.U32 R0, RZ, RZ, UR14 ;  /* 0x0000000eff007e24 */ /* 0x000fe4000f8e00ff */
[----:B------:R-:W-:Y:S01]  /*93b0*/  @!PT LDS RZ, [RZ] ;  /* 0x00000000fffff984 */ /* 0x000fe20000000800 */
[----:B------:R-:W-:Y:S01]  /*93c0*/  @!PT LDS RZ, [RZ] ;  /* 0x00000000fffff984 */ /* 0x000fe20000000800 */
[----:B------:R-:W-:Y:S01]  /*93d0*/  @!PT LDS RZ, [RZ] ;  /* 0x00000000fffff984 */ /* 0x000fe20000000800 */
[----:B------:R3:W-:Y:S02]  /*93e0*/  @!P3 LDGSTS.E.BYPASS.LTC128B.128 [R234+0x15000], desc[UR26][R8.64+0x100] ;  /* 0x1500010008eabfae */ /* 0x0007e4000b901d5a */
[----:B------:R-:W-:-:S02]  /*93f0*/  IMAD R0, R0, 0x40, R241 ;  /* 0x0000004000007824 */ /* 0x000fc400078e02f1 */
[----:B------:R-:W-:Y:S03]  /*9400*/  @P2 STS.128 [R234+0x17000], RZ ;  /* 0x017000ffea002388 */ /* 0x000fe60000000c00 */
[C---:B------:R-:W-:Y:S01]  /*9410*/  ISETP.GE.AND P6, PT, R0.reuse, R239, PT ;  /* 0x000000ef0000720c */ /* 0x040fe20003fc6270 */
[----:B------:R-:W-:Y:S01]  /*9420*/  @!PT LDS RZ, [RZ] ;  /* 0x00000000fffff984 */ /* 0x000fe20000000800 */
[----:B------:R-:W-:Y:S01]  /*9430*/  @!PT LDS RZ, [RZ] ;  /* 0x00000000fffff984 */ /* 0x000fe20000000800 */
[----:B------:R-:W-:Y:S01]  /*9440*/  @!PT LDS RZ, [RZ] ;  /* 0x00000000fffff984 */ /* 0x000fe20000000800 */
[----:B------:R-:W-:Y:S03]  /*9450*/  @!P2 LDGSTS.E.BYPASS.LTC128B.128 [R234+0x17000], desc[UR26][R28.64+0x180] ;  /* 0x170001801ceaafae */ /* 0x000fe6000b901d5a */
[C---:B------:R-:W-:Y:S01]  /*9460*/  ISETP.LT.OR P6, PT, R0.reuse, R240, P6 ;  /* 0x000000f00000720c */ /* 0x040fe200037c1670 */
        /* <DEDUP_REMOVED lines=21> */
[----:B-1----:R-:W1:Y:S04]  /*95c0*/  LDSM.16.M88.4 R24, [R229+0x8800] ;  /* 0x00880000e518783b */ /* 0x002e680000000200 */
[----:B--2---:R-:W2:Y:S04]  /*95d0*/  LDSM.16.M88.4 R16, [R229+0x9000] ;  /* 0x00900000e510783b */ /* 0x004ea80000000200 */
[----:B---3--:R-:W-:Y:S01]  /*95e0*/  LDSM.16.M88.4 R8, [R229+0x9800] ;  /* 0x00980000e508783b */ /* 0x008fe20000000200 */
[----:B----4-:R-:W-:-:S03]  /*95f0*/  VIADD R166, R0, 0x1 ;  /* 0x0000000100a67836 */ /* 0x010fc60000000000 */
[----:B------:R-:W-:Y:S01]  /*9600*/  LDSM.16.M88.4 R4, [R228] ;  /* 0x00000000e404783b */ /* 0x000fe20000000200 */
[----:B------:R-:W-:-:S03]  /*9610*/  VIADD R167, R0, 0x8 ;  /* 0x0000000800a77836 */ /* 0x000fc60000000000 */
[----:B------:R-:W-:Y:S01]  /*9620*/  LDSM.16.M88.4 R172, [R219] ;  /* 0x00000000dbac783b */ /* 0x000fe20000000200 */
[C---:B------:R-:W-:Y:S02]  /*9630*/  ISETP.GE.AND P1, PT, R166.reuse, R239, PT ;  /* 0x000000efa600720c */ /* 0x040fe40003f26270 */
[C---:B------:R-:W-:Y:S01]  /*9640*/  ISETP.GE.AND P0, PT, R166.reuse, R235, PT ;  /* 0x000000eba600720c */ /* 0x040fe20003f06270 */
[----:B-----5:R-:W3:Y:S01]  /*9650*/  LDSM.16.M88.4 R32, [R229+0x8000] ;  /* 0x00800000e520783b */ /* 0x020ee20000000200 */
[C---:B------:R-:W-:Y:S02]  /*9660*/  ISETP.LT.OR P1, PT, R166.reuse, R240, P1 ;  /* 0x000000f0a600720c */ /* 0x040fe40000f21670 */
[----:B------:R-:W-:Y:S01]  /*9670*/  ISETP.LT.OR P0, PT, R166, R238, P0 ;  /* 0x000000eea600720c */ /* 0x000fe20000701670 */
[----:B------:R-:W4:Y:S01]  /*9680*/  LDSM.16.M88.4 R184, [R227] ;  /* 0x00000000e3b8783b */ /* 0x000f220000000200 */
[----:B------:R-:W-:-:S03]  /*9690*/  VIADD R166, R0, 0x9 ;  /* 0x0000000900a67836 */ /* 0x000fc60000000000 */
[----:B------:R-:W5:Y:S04]  /*96a0*/  LDSM.16.M88.4 R180, [R218] ;  /* 0x00000000dab4783b */ /* 0x000f680000000200 */
[----:B------:R-:W5:Y:S04]  /*96b0*/  LDSM.16.M88.4 R176, [R217] ;  /* 0x00000000d9b0783b */ /* 0x000f680000000200 */
[----:B------:R-:W-:Y:S01]  /*96c0*/  LDSM.16.M88.4 R196, [R223+0x8000] ;  /* 0x00800000dfc4783b */ /* 0x000fe20000000200 */
[C---:B-1----:R-:W-:Y:S03]  /*96d0*/  HMMA.16816.F32.BF16 R28, R188.reuse, R24, RZ ;  /* 0x00000018bc1c723c */ /* 0x042fe600000418ff */
[----:B------:R-:W-:Y:S04]  /*96e0*/  LDSM.16.M88.4 R192, [R223+0x9000] ;  /* 0x00900000dfc0783b */ /* 0x000fe80000000200 */
[----:B------:R-:W0:Y:S01]  /*96f0*/  LDGDEPBAR ;  /* 0x00000000000079af */ /* 0x000e220000000000 */
[C---:B------:R-:W-:Y:S06]  /*9700*/  HMMA.16816.F32.BF16 R24, R188.reuse, R26, RZ ;  /* 0x0000001abc18723c */ /* 0x040fec00000418ff */
[C---:B--2---:R-:W-:Y:S06]  /*9710*/  HMMA.16816.F32.BF16 R20, R188.reuse, R16, RZ ;  /* 0x00000010bc14723c */ /* 0x044fec00000418ff */
[C---:B------:R-:W-:Y:S06]  /*9720*/  HMMA.16816.F32.BF16 R16, R188.reuse, R18, RZ ;  /* 0x00000012bc10723c */ /* 0x040fec00000418ff */
[C---:B---3--:R-:W-:Y:S06]  /*9730*/  HMMA.16816.F32.BF16 R168, R188.reuse, R32, RZ ;  /* 0x00000020bca8723c */ /* 0x048fec00000418ff */
[C---:B------:R-:W-:Y:S06]  /*9740*/  HMMA.16816.F32.BF16 R32, R188.reuse, R34, RZ ;  /* 0x00000022bc20723c */ /* 0x040fec00000418ff */
[C---:B------:R-:W-:Y:S06]  /*9750*/  HMMA.16816.F32.BF16 R12, R188.reuse, R8, RZ ;  /* 0x00000008bc0c723c */ /* 0x040fec00000418ff */
[----:B------:R-:W-:Y:S01]  /*9760*/  HMMA.16816.F32.BF16 R188, R188, R10, RZ ;  /* 0x0000000abcbc723c */ /* 0x000fe200000418ff */
[----:B------:R-:W1:Y:S05]  /*9770*/  LDSM.16.M88.4 R8, [R226] ;  /* 0x00000000e208783b */ /* 0x000e6a0000000200 */
[C---:B------:R-:W-:Y:S06]  /*9780*/  HMMA.16816.F32.BF16 R28, R4.reuse, R172, R28 ;  /* 0x000000ac041c723c */ /* 0x040fec000004181c */
[C---:B------:R-:W-:Y:S01]  /*9790*/  HMMA.16816.F32.BF16 R24, R4.reuse, R174, R24 ;  /* 0x000000ae0418723c */ /* 0x040fe20000041818 */
[----:B------:R-:W2:Y:S05]  /*97a0*/  LDSM.16.M88.4 R172, [R223+0x8800] ;  /* 0x00880000dfac783b */ /* 0x000eaa0000000200 */
[C---:B----4-:R-:W-:Y:S06]  /*97b0*/  HMMA.16816.F32.BF16 R168, R4.reuse, R184, R168 ;  /* 0x000000b804a8723c */ /* 0x050fec00000418a8 */
[C---:B------:R-:W-:Y:S01]  /*97c0*/  HMMA.16816.F32.BF16 R32, R4.reuse, R186, R32 ;  /* 0x000000ba0420723c */ /* 0x040fe20000041820 */
[----:B------:R-:W-:Y:S05]  /*97d0*/  LDSM.16.M88.4 R184, [R225] ;  /* 0x00000000e1b8783b */ /* 0x000fea0000000200 */
[C---:B-----5:R-:W-:Y:S06]  /*97e0*/  HMMA.16816.F32.BF16 R20, R4.reuse, R180, R20 ;  /* 0x000000b40414723c */ /* 0x060fec0000041814 */
[C---:B------:R-:W-:Y:S01]  /*97f0*/  HMMA.16816.F32.BF16 R16, R4.reuse, R182, R16 ;  /* 0x000000b60410723c */ /* 0x040fe20000041810 */
[----:B------:R-:W3:Y:S05]  /*9800*/  LDSM.16.M88.4 R180, [R223+0x9800] ;  /* 0x00980000dfb4783b */ /* 0x000eea0000000200 */
[C---:B------:R-:W-:Y:S06]  /*9810*/  HMMA.16816.F32.BF16 R12, R4.reuse, R176, R12 ;  /* 0x000000b0040c723c */ /* 0x040fec000004180c */
[----:B------:R-:W-:Y:S01]  /*9820*/  HMMA.16816.F32.BF16 R188, R4, R178, R188 ;  /* 0x000000b204bc723c */ /* 0x000fe200000418bc */
[----:B------:R-:W4:Y:S04]  /*9830*/  LDSM.16.M88.4 R4, [R216] ;  /* 0x00000000d804783b */ /* 0x000f280000000200 */
[----:B------:R-:W5:Y:S01]  /*9840*/  LDSM.16.M88.4 R176, [R216+0x800] ;  /* 0x00080000d8b0783b */ /* 0x000f620000000200 */
        /* <DEDUP_REMOVED lines=9> */
[C---:B---3--:R-:W-:Y:S06]  /*98e0*/  HMMA.16816.F32.BF16 R12, R8.reuse, R180, R12 ;  /* 0x000000b4080c723c */ /* 0x048fec000004180c */
[----:B------:R-:W-:Y:S01]  /*98f0*/  HMMA.16816.F32.BF16 R188, R8, R182, R188 ;  /* 0x000000b608bc723c */ /* 0x000fe200000418bc */
[----:B------:R-:W-:Y:S04]  /*9900*/  LDSM.16.M88.4 R8, [R230+0x2000] ;  /* 0x00200000e608783b */ /* 0x000fe80000000200 */
[----:B------:R-:W-:Y:S01]  /*9910*/  LDSM.16.M88.4 R180, [R229+0xa800] ;  /* 0x00a80000e5b4783b */ /* 0x000fe20000000200 */
[C---:B----4-:R-:W-:Y:S06]  /*9920*/  HMMA.16816.F32.BF16 R168, R184.reuse, R4, R168 ;  /* 0x00000004b8a8723c */ /* 0x050fec00000418a8 */
[C---:B------:R-:W-:Y:S01]  /*9930*/  HMMA.16816.F32.BF16 R32, R184.reuse, R6, R32 ;  /* 0x00000006b820723c */ /* 0x040fe20000041820 */
[----:B------:R-:W3:Y:S05]  /*9940*/  LDSM.16.M88.4 R4, [R229+0xa000] ;  /* 0x00a00000e504783b */ /* 0x000eea0000000200 */
[C---:B-----5:R-:W-:Y:S06]  /*9950*/  HMMA.16816.F32.BF16 R28, R184.reuse, R176, R28 ;  /* 0x000000b0b81c723c */ /* 0x060fec000004181c */
[C---:B------:R-:W-:Y:S01]  /*9960*/  HMMA.16816.F32.BF16 R24, R184.reuse, R178, R24 ;  /* 0x000000b2b818723c */ /* 0x040fe20000041818 */
[----:B------:R-:W4:Y:S05]  /*9970*/  LDSM.16.M88.4 R176, [R229+0xb000] ;  /* 0x00b00000e5b0783b */ /* 0x000f2a0000000200 */
[C---:B-1----:R-:W-:Y:S06]  /*9980*/  HMMA.16816.F32.BF16 R20, R184.reuse, R172, R20 ;  /* 0x000000acb814723c */ /* 0x042fec0000041814 */
[C---:B------:R-:W-:Y:S01]  /*9990*/  HMMA.16816.F32.BF16 R16, R184.reuse, R174, R16 ;  /* 0x000000aeb810723c */ /* 0x040fe20000041810 */
[----:B------:R-:W1:Y:S05]  /*99a0*/  LDSM.16.M88.4 R172, [R229+0xb800] ;  /* 0x00b80000e5ac783b */ /* 0x000e6a0000000200 */
[C---:B--2---:R-:W-:Y:S06]  /*99b0*/  HMMA.16816.F32.BF16 R12, R184.reuse, R192, R12 ;  /* 0x000000c0b80c723c */ /* 0x044fec000004180c */
[----:B------:R-:W-:Y:S01]  /*99c0*/  HMMA.16816.F32.BF16 R188, R184, R194, R188 ;  /* 0x000000c2b8bc723c */ /* 0x000fe200000418bc */
[----:B------:R-:W-:Y:S04]  /*99d0*/  LDSM.16.M88.4 R192, [R215] ;  /* 0x00000000d7c0783b */ /* 0x000fe80000000200 */
[----:B------:R-:W-:Y:S01]  /*99e0*/  LDSM.16.M88.4 R184, [R214] ;  /* 0x00000000d6b8783b */ /* 0x000fe20000000200 */
[C---:B---3--:R-:W-:Y:S06]  /*99f0*/  HMMA.16816.F32.BF16 R168, R8.reuse, R4, R168 ;  /* 0x0000000408a8723c */ /* 0x048fec00000418a8 */
[C---:B------:R-:W-:Y:S01]  /*9a00*/  HMMA.16816.F32.BF16 R32, R8.reuse, R6, R32 ;  /* 0x000000060820723c */ /* 0x040fe20000041820 */
[----:B------:R-:W2:Y:S05]  /*9a10*/  LDSM.16.M88.4 R4, [R228+0x2000] ;  /* 0x00200000e404783b */ /* 0x000eaa0000000200 */
[C---:B------:R-:W-:Y:S06]  /*9a20*/  HMMA.16816.F32.BF16 R28, R8.reuse, R180, R28 ;  /* 0x000000b4081c723c */ /* 0x040fec000004181c */
[C---:B------:R-:W-:Y:S01]  /*9a30*/  HMMA.16816.F32.BF16 R24, R8.reuse, R182, R24 ;  /* 0x000000b60818723c */ /* 0x040fe20000041818 */
[----:B------:R-:W3:Y:S05]  /*9a40*/  LDSM.16.M88.4 R180, [R213] ;  /* 0x00000000d5b4783b */ /* 0x000eea0000000200 */
[C---:B----4-:R-:W-:Y:S06]  /*9a50*/  HMMA.16816.F32.BF16 R20, R8.reuse, R176, R20 ;  /* 0x000000b00814723c */ /* 0x050fec0000041814 */
[C---:B------:R-:W-:Y:S01]  /*9a60*/  HMMA.16816.F32.BF16 R16, R8.reuse, R178, R16 ;  /* 0x000000b20810723c */ /* 0x040fe20000041810 */
[----:B------:R-:W4:Y:S05]  /*9a70*/  LDSM.16.M88.4 R176, [R212] ;  /* 0x00000000d4b0783b */ /* 0x000f2a0000000200 */
[C---:B-1----:R-:W-:Y:S06]  /*9a80*/  HMMA.16816.F32.BF16 R12, R8.reuse, R172, R12 ;  /* 0x000000ac080c723c */ /* 0x042fec000004180c */
[----:B------:R-:W-:Y:S01]  /*9a90*/  HMMA.16816.F32.BF16 R188, R8, R174, R188 ;  /* 0x000000ae08bc723c */ /* 0x000fe200000418bc */
[----:B------:R-:W-:Y:S04]  /*9aa0*/  LDSM.16.M88.4 R8, [R226+0x2000] ;  /* 0x00200000e208783b */ /* 0x000fe80000000200 */
[----:B------:R-:W1:Y:S01]  /*9ab0*/  LDSM.16.M88.4 R172, [R223+0xa000] ;  /* 0x00a00000dfac783b */ /* 0x000e620000000200 */
[C---:B--2---:R-:W-:Y:S06]  /*9ac0*/  HMMA.16816.F32.BF16 R168, R4.reuse, R192, R168 ;  /* 0x000000c004a8723c */ /* 0x044fec00000418a8 */
[C---:B------:R-:W-:Y:S01]  /*9ad0*/  HMMA.16816.F32.BF16 R32, R4.reuse, R194, R32 ;  /* 0x000000c20420723c */ /* 0x040fe20000041820 */
[----:B------:R-:W2:Y:S05]  /*9ae0*/  LDSM.16.M88.4 R192, [R223+0xa800] ;  /* 0x00a80000dfc0783b */ /* 0x000eaa0000000200 */
[C---:B------:R-:W-:Y:S06]  /*9af0*/  HMMA.16816.F32.BF16 R28, R4.reuse, R184, R28 ;  /* 0x000000b8041c723c */ /* 0x040fec000004181c */
[C---:B------:R-:W-:Y:S01]  /*9b00*/  HMMA.16816.F32.BF16 R24, R4.reuse, R186, R24 ;  /* 0x000000ba0418723c */ /* 0x040fe20000041818 */
[----:B------:R-:W5:Y:S05]  /*9b10*/  LDSM.16.M88.4 R184, [R223+0xb000] ;  /* 0x00b00000dfb8783b */ /* 0x000f6a0000000200 */
[C---:B---3--:R-:W-:Y:S06]  /*9b20*/  HMMA.16816.F32.BF16 R20, R4.reuse, R180, R20 ;  /* 0x000000b40414723c */ /* 0x048fec0000041814 */
[C---:B------:R-:W-:Y:S01]  /*9b30*/  HMMA.16816.F32.BF16 R16, R4.reuse, R182, R16 ;  /* 0x000000b60410723c */ /* 0x040fe20000041810 */
[----:B------:R-:W3:Y:S05]  /*9b40*/  LDSM.16.M88.4 R180, [R223+0xb800] ;  /* 0x00b80000dfb4783b */ /* 0x000eea0000000200 */
[C---:B----4-:R-:W-:Y:S06]  /*9b50*/  HMMA.16816.F32.BF16 R12, R4.reuse, R176, R12 ;  /* 0x000000b0040c723c */ /* 0x050fec000004180c */
[----:B------:R-:W-:Y:S01]  /*9b60*/  HMMA.16816.F32.BF16 R188, R4, R178, R188 ;  /* 0x000000b204bc723c */ /* 0x000fe200000418bc */
[----:B------:R-:W-:Y:S04]  /*9b70*/  LDSM.16.M88.4 R4, [R225+0x2000] ;  /* 0x00200000e104783b */ /* 0x000fe80000000200 */
[----:B------:R-:W4:Y:S01]  /*9b80*/  LDSM.16.M88.4 R176, [R216+0x2000] ;  /* 0x00200000d8b0783b */ /* 0x000f220000000200 */
[C---:B-1----:R-:W-:Y:S06]  /*9b90*/  HMMA.16816.F32.BF16 R168, R8.reuse, R172, R168 ;  /* 0x000000ac08a8723c */ /* 0x042fec00000418a8 */
[C---:B------:R-:W-:Y:S01]  /*9ba0*/  HMMA.16816.F32.BF16 R32, R8.reuse, R174, R32 ;  /* 0x000000ae0820723c */ /* 0x040fe20000041820 */
[----:B------:R-:W1:Y:S05]  /*9bb0*/  LDSM.16.M88.4 R172, [R216+0x2800] ;  /* 0x00280000d8ac783b */ /* 0x000e6a0000000200 */
[C---:B--2---:R-:W-:Y:S06]  /*9bc0*/  HMMA.16816.F32.BF16 R28, R8.reuse, R192, R28 ;  /* 0x000000c0081c723c */ /* 0x044fec000004181c */
[C---:B------:R-:W-:Y:S01]  /*9bd0*/  HMMA.16816.F32.BF16 R24, R8.reuse, R194, R24 ;  /* 0x000000c20818723c */ /* 0x040fe20000041818 */
[----:B------:R-:W2:Y:S05]  /*9be0*/  LDSM.16.M88.4 R192, [R216+0x3000] ;  /* 0x00300000d8c0783b */ /* 0x000eaa0000000200 */
[C---:B-----5:R-:W-:Y:S06]  /*9bf0*/  HMMA.16816.F32.BF16 R20, R8.reuse, R184, R20 ;  /* 0x000000b80814723c */ /* 0x060fec0000041814 */
[C---:B------:R-:W-:Y:S01]  /*9c00*/  HMMA.16816.F32.BF16 R16, R8.reuse, R186, R16 ;  /* 0x000000ba0810723c */ /* 0x040fe20000041810 */
[----:B------:R-:W5:Y:S05]  /*9c10*/  LDSM.16.M88.4 R184, [R216+0x3800] ;  /* 0x00380000d8b8783b */ /* 0x000f6a0000000200 */
[C---:B---3--:R-:W-:Y:S06]  /*9c20*/  HMMA.16816.F32.BF16 R12, R8.reuse, R180, R12 ;  /* 0x000000b4080c723c */ /* 0x048fec000004180c */
[----:B------:R-:W-:Y:S01]  /*9c30*/  HMMA.16816.F32.BF16 R188, R8, R182, R188 ;  /* 0x000000b608bc723c */ /* 0x000fe200000418bc */
[----:B------:R-:W-:Y:S04]  /*9c40*/  LDSM.16.M88.4 R8, [R230+0x4000] ;  /* 0x00400000e608783b */ /* 0x000fe80000000200 */
[----:B------:R-:W3:Y:S01]  /*9c50*/  LDSM.16.M88.4 R180, [R229+0xc000] ;  /* 0x00c00000e5b4783b */ /* 0x000ee20000000200 */
[C---:B----4-:R-:W-:Y:S06]  /*9c60*/  HMMA.16816.F32.BF16 R168, R4.reuse, R176, R168 ;  /* 0x000000b004a8723c */ /* 0x050fec00000418a8 */
[C---:B------:R-:W-:Y:S01]  /*9c70*/  HMMA.16816.F32.BF16 R32, R4.reuse, R178, R32 ;  /* 0x000000b20420723c */ /* 0x040fe20000041820 */
[----:B------:R-:W4:Y:S05]  /*9c80*/  LDSM.16.M88.4 R176, [R229+0xc800] ;  /* 0x00c80000e5b0783b */ /* 0x000f2a0000000200 */
[C---:B-1----:R-:W-:Y:S06]  /*9c90*/  HMMA.16816.F32.BF16 R28, R4.reuse, R172, R28 ;  /* 0x000000ac041c723c */ /* 0x042fec000004181c */
[C---:B------:R-:W-:Y:S01]  /*9ca0*/  HMMA.16816.F32.BF16 R24, R4.reuse, R174, R24 ;  /* 0x000000ae0418723c */ /* 0x040fe20000041818 */
[----:B------:R-:W1:Y:S05]  /*9cb0*/  LDSM.16.M88.4 R172, [R229+0xd000] ;  /* 0x00d00000e5ac783b */ /* 0x000e6a0000000200 */
[C---:B--2---:R-:W-:Y:S06]  /*9cc0*/  HMMA.16816.F32.BF16 R20, R4.reuse, R192, R20 ;  /* 0x000000c00414723c */ /* 0x044fec0000041814 */
[C---:B------:R-:W-:Y:S01]  /*9cd0*/  HMMA.16816.F32.BF16 R16, R4.reuse, R194, R16 ;  /* 0x000000c20410723c */ /* 0x040fe20000041810 */
[----:B------:R-:W2:Y:S05]  /*9ce0*/  LDSM.16.M88.4 R192, [R229+0xd800] ;  /* 0x00d80000e5c0783b */ /* 0x000eaa0000000200 */
[C---:B-----5:R-:W-:Y:S06]  /*9cf0*/  HMMA.16816.F32.BF16 R12, R4.reuse, R184, R12 ;  /* 0x000000b8040c723c */ /* 0x060fec000004180c */
[----:B------:R-:W-:Y:S01]  /*9d00*/  HMMA.16816.F32.BF16 R188, R4, R186, R188 ;  /* 0x000000ba04bc723c */ /* 0x000fe200000418bc */
[----:B------:R-:W-:Y:S04]  /*9d10*/  LDSM.16.M88.4 R4, [R228+0x4000] ;  /* 0x00400000e404783b */ /* 0x000fe80000000200 */
[----:B------:R-:W5:Y:S01]  /*9d20*/  LDSM.16.M88.4 R184, [R211] ;  /* 0x00000000d3b8783b */ /* 0x000f620000000200 */
[C---:B---3--:R-:W-:Y:S06]  /*9d30*/  HMMA.16816.F32.BF16 R168, R8.reuse, R180, R168 ;  /* 0x000000b408a8723c */ /* 0x048fec00000418a8 */
[C---:B------:R-:W-:Y:S01]  /*9d40*/  HMMA.16816.F32.BF16 R32, R8.reuse, R182, R32 ;  /* 0x000000b60820723c */ /* 0x040fe20000041820 */
[----:B------:R-:W3:Y:S05]  /*9d50*/  LDSM.16.M88.4 R180, [R210] ;  /* 0x00000000d2b4783b */ /* 0x000eea0000000200 */
[C---:B----4-:R-:W-:Y:S06]  /*9d60*/  HMMA.16816.F32.BF16 R28, R8.reuse, R176, R28 ;  /* 0x000000b0081c723c */ /* 0x050fec000004181c */
[C---:B------:R-:W-:Y:S01]  /*9d70*/  HMMA.16816.F32.BF16 R24, R8.reuse, R178, R24 ;  /* 0x000000b20818723c */ /* 0x040fe20000041818 */
[----:B------:R-:W4:Y:S05]  /*9d80*/  LDSM.16.M88.4 R176, [R209] ;  /* 0x00000000d1b0783b */ /* 0x000f2a0000000200 */
[C---:B-1----:R-:W-:Y:S06]  /*9d90*/  HMMA.16816.F32.BF16 R20, R8.reuse, R172, R20 ;  /* 0x000000ac0814723c */ /* 0x042fec0000041814 */
[C---:B------:R-:W-:Y:S01]  /*9da0*/  HMMA.16816.F32.BF16 R16, R8.reuse, R174, R16 ;  /* 0x000000ae0810723c */ /* 0x040fe20000041810 */
[----:B------:R-:W1:Y:S05]  /*9db0*/  LDSM.16.M88.4 R172, [R208] ;  /* 0x00000000d0ac783b */ /* 0x000e6a0000000200 */
[C---:B--2---:R-:W-:Y:S06]  /*9dc0*/  HMMA.16816.F32.BF16 R12, R8.reuse, R192, R12 ;  /* 0x000000c0080c723c */ /* 0x044fec000004180c */
[----:B------:R-:W-:Y:S01]  /*9dd0*/  HMMA.16816.F32.BF16 R188, R8, R194, R188 ;  /* 0x000000c208bc723c */ /* 0x000fe200000418bc */
[----:B------:R-:W2:Y:S04]  /*9de0*/  LDSM.16.M88.4 R8, [R226+0x4000] ;  /* 0x00400000e208783b */ /* 0x000ea80000000200 */
[----:B------:R-:W2:Y:S01]  /*9df0*/  LDSM.16.M88.4 R192, [R223+0xc800] ;  /* 0x00c80000dfc0783b */ /* 0x000ea20000000200 */
[C---:B-----5:R-:W-:Y:S06]  /*9e00*/  HMMA.16816.F32.BF16 R168, R4.reuse, R184, R168 ;  /* 0x000000b804a8723c */ /* 0x060fec00000418a8 */
[C---:B------:R-:W-:Y:S01]  /*9e10*/  HMMA.16816.F32.BF16 R32, R4.reuse, R186, R32 ;  /* 0x000000ba0420723c */ /* 0x040fe20000041820 */
[----:B------:R-:W5:Y:S05]  /*9e20*/  LDSM.16.M88.4 R184, [R223+0xd000] ;  /* 0x00d00000dfb8783b */ /* 0x000f6a0000000200 */
[C---:B---3--:R-:W-:Y:S06]  /*9e30*/  HMMA.16816.F32.BF16 R28, R4.reuse, R180, R28 ;  /* 0x000000b4041c723c */ /* 0x048fec000004181c */
[C---:B------:R-:W-:Y:S01]  /*9e40*/  HMMA.16816.F32.BF16 R24, R4.reuse, R182, R24 ;  /* 0x000000b60418723c */ /* 0x040fe20000041818 */
[----:B------:R-:W-:Y:S05]  /*9e50*/  LDSM.16.M88.4 R180, [R216+0x4800] ;  /* 0x00480000d8b4783b */ /* 0x000fea0000000200 */
[C---:B----4-:R-:W-:Y:S06]  /*9e60*/  HMMA.16816.F32.BF16 R20, R4.reuse, R176, R20 ;  /* 0x000000b00414723c */ /* 0x050fec0000041814 */
[C---:B------:R-:W-:Y:S01]  /*9e70*/  HMMA.16816.F32.BF16 R16, R4.reuse, R178, R16 ;  /* 0x000000b20410723c */ /* 0x040fe20000041810 */
[----:B------:R-:W3:Y:S05]  /*9e80*/  LDSM.16.M88.4 R176, [R223+0xd800] ;  /* 0x00d80000dfb0783b */ /* 0x000eea0000000200 */
        /* <DEDUP_REMOVED lines=9> */
[----:B------:R-:W4:Y:S05]  /*9f20*/  LDSM.16.M88.4 R192, [R216+0x5800] ;  /* 0x00580000d8c0783b */ /* 0x000f2a0000000200 */
[C---:B-----5:R-:W-:Y:S06]  /*9f30*/  HMMA.16816.F32.BF16 R20, R8.reuse, R184, R20 ;  /* 0x000000b80814723c */ /* 0x060fec0000041814 */
[C---:B------:R-:W-:Y:S01]  /*9f40*/  HMMA.16816.F32.BF16 R16, R8.reuse, R186, R16 ;  /* 0x000000ba0810723c */ /* 0x040fe20000041810 */
[----:B------:R-:W-:Y:S05]  /*9f50*/  LDSM.16.M88.4 R184, [R229+0xf000] ;  /* 0x00f00000e5b8783b */ /* 0x000fea0000000200 */
[C---:B---3--:R-:W-:Y:S06]  /*9f60*/  HMMA.16816.F32.BF16 R12, R8.reuse, R176, R12 ;  /* 0x000000b0080c723c */ /* 0x048fec000004180c */
[----:B------:R-:W-:Y:S01]  /*9f70*/  HMMA.16816.F32.BF16 R188, R8, R178, R188 ;  /* 0x000000b208bc723c */ /* 0x000fe200000418bc */
[----:B------:R-:W-:Y:S04]  /*9f80*/  LDSM.16.M88.4 R176, [R230+0x6000] ;  /* 0x00600000e6b0783b */ /* 0x000fe80000000200 */
[----:B------:R-:W3:Y:S01]  /*9f90*/  LDSM.16.M88.4 R8, [R229+0xe000] ;  /* 0x00e00000e508783b */ /* 0x000ee20000000200 */
[C---:B-1----:R-:W-:Y:S06]  /*9fa0*/  HMMA.16816.F32.BF16 R168, R172.reuse, R4, R168 ;  /* 0x00000004aca8723c */ /* 0x042fec00000418a8 */
[C---:B------:R-:W-:Y:S01]  /*9fb0*/  HMMA.16816.F32.BF16 R32, R172.reuse, R6, R32 ;  /* 0x00000006ac20723c */ /* 0x040fe20000041820 */
[----:B------:R-:W1:Y:S05]  /*9fc0*/  LDSM.16.M88.4 R4, [R229+0xe800] ;  /* 0x00e80000e504783b */ /* 0x000e6a0000000200 */
[C---:B------:R-:W-:Y:S06]  /*9fd0*/  HMMA.16816.F32.BF16 R28, R172.reuse, R180, R28 ;  /* 0x000000b4ac1c723c */ /* 0x040fec000004181c */
[C---:B------:R-:W-:Y:S01]  /*9fe0*/  HMMA.16816.F32.BF16 R24, R172.reuse, R182, R24 ;  /* 0x000000b6ac18723c */ /* 0x040fe20000041818 */
[----:B------:R-:W5:Y:S05]  /*9ff0*/  LDSM.16.M88.4 R180, [R229+0xf800] ;  /* 0x00f80000e5b4783b */ /* 0x000f6a0000000200 */
[C---:B--2---:R-:W-:Y:S06]  /*a000*/  HMMA.16816.F32.BF16 R20, R172.reuse, R196, R20 ;  /* 0x000000c4ac14723c */ /* 0x044fec0000041814 */
[C---:B------:R-:W-:Y:S01]  /*a010*/  HMMA.16816.F32.BF16 R16, R172.reuse, R198, R16 ;  /* 0x000000c6ac10723c */ /* 0x040fe20000041810 */
[----:B------:R-:W-:Y:S05]  /*a020*/  LDSM.16.M88.4 R196, [R204] ;  /* 0x00000000ccc4783b */ /* 0x000fea0000000200 */
[C---:B----4-:R-:W-:Y:S06]  /*a030*/  HMMA.16816.F32.BF16 R12, R172.reuse, R192, R12 ;  /* 0x000000c0ac0c723c */ /* 0x050fec000004180c */
[----:B------:R-:W-:Y:S01]  /*a040*/  HMMA.16816.F32.BF16 R188, R172, R194, R188 ;  /* 0x000000c2acbc723c */ /* 0x000fe200000418bc */
[----:B------:R-:W-:Y:S04]  /*a050*/  LDSM.16.M88.4 R192, [R228+0x6000] ;  /* 0x00600000e4c0783b */ /* 0x000fe80000000200 */
[----:B------:R-:W2:Y:S01]  /*a060*/  LDSM.16.M88.4 R172, [R207] ;  /* 0x00000000cfac783b */ /* 0x000ea20000000200 */
[C---:B---3--:R-:W-:Y:S06]  /*a070*/  HMMA.16816.F32.BF16 R168, R176.reuse, R8, R168 ;  /* 0x00000008b0a8723c */ /* 0x048fec00000418a8 */
[C---:B------:R-:W-:Y:S01]  /*a080*/  HMMA.16816.F32.BF16 R32, R176.reuse, R10, R32 ;  /* 0x0000000ab020723c */ /* 0x040fe20000041820 */
[----:B------:R-:W3:Y:S05]  /*a090*/  LDSM.16.M88.4 R8, [R206] ;  /* 0x00000000ce08783b */ /* 0x000eea0000000200 */
[C---:B-1----:R-:W-:Y:S06]  /*a0a0*/  HMMA.16816.F32.BF16 R28, R176.reuse, R4, R28 ;  /* 0x00000004b01c723c */ /* 0x042fec000004181c */
[C---:B------:R-:W-:Y:S01]  /*a0b0*/  HMMA.16816.F32.BF16 R24, R176.reuse, R6, R24 ;  /* 0x00000006b018723c */ /* 0x040fe20000041818 */
[----:B------:R-:W1:Y:S05]  /*a0c0*/  LDSM.16.M88.4 R4, [R205] ;  /* 0x00000000cd04783b */ /* 0x000e6a0000000200 */
[C---:B------:R-:W-:Y:S06]  /*a0d0*/  HMMA.16816.F32.BF16 R20, R176.reuse, R184, R20 ;  /* 0x000000b8b014723c */ /* 0x040fec0000041814 */
[C---:B------:R-:W-:Y:S01]  /*a0e0*/  HMMA.16816.F32.BF16 R16, R176.reuse, R186, R16 ;  /* 0x000000bab010723c */ /* 0x040fe20000041810 */
[----:B------:R-:W-:Y:S05]  /*a0f0*/  LDSM.16.M88.4 R184, [R226+0x6000] ;  /* 0x00600000e2b8783b */ /* 0x000fea0000000200 */
[C---:B-----5:R-:W-:Y:S06]  /*a100*/  HMMA.16816.F32.BF16 R12, R176.reuse, R180, R12 ;  /* 0x000000b4b00c723c */ /* 0x060fec000004180c */
[----:B------:R-:W-:Y:S01]  /*a110*/  HMMA.16816.F32.BF16 R188, R176, R182, R188 ;  /* 0x000000b6b0bc723c */ /* 0x000fe200000418bc */
[----:B------:R-:W4:Y:S04]  /*a120*/  LDSM.16.M88.4 R180, [R223+0xe000] ;  /* 0x00e00000dfb4783b */ /* 0x000f280000000200 */
[----:B------:R-:W5:Y:S01]  /*a130*/  LDSM.16.M88.4 R176, [R223+0xe800] ;  /* 0x00e80000dfb0783b */ /* 0x000f620000000200 */
[C---:B--2---:R-:W-:Y:S06]  /*a140*/  HMMA.16816.F32.BF16 R168, R192.reuse, R172, R168 ;  /* 0x000000acc0a8723c */ /* 0x044fec00000418a8 */
[C---:B---3--:R-:W-:Y:S06]  /*a150*/  HMMA.16816.F32.BF16 R28, R192.reuse, R8, R28 ;  /* 0x00000008c01c723c */ /* 0x048fec000004181c */
[C---:B------:R-:W-:Y:S01]  /*a160*/  HMMA.16816.F32.BF16 R24, R192.reuse, R10, R24 ;  /* 0x0000000ac018723c */ /* 0x040fe20000041818 */
[----:B------:R-:W-:Y:S05]  /*a170*/  LDSM.16.M88.4 R8, [R225+0x6000] ;  /* 0x00600000e108783b */ /* 0x000fea0000000200 */
[C---:B-1----:R-:W-:Y:S06]  /*a180*/  HMMA.16816.F32.BF16 R20, R192.reuse, R4, R20 ;  /* 0x00000004c014723c */ /* 0x042fec0000041814 */
[C---:B------:R-:W-:Y:S01]  /*a190*/  HMMA.16816.F32.BF16 R16, R192.reuse, R6, R16 ;  /* 0x00000006c010723c */ /* 0x040fe20000041810 */
[----:B------:R-:W1:Y:S05]  /*a1a0*/  LDSM.16.M88.4 R4, [R216+0x6000] ;  /* 0x00600000d804783b */ /* 0x000e6a0000000200 */
[----:B------:R-:W-:Y:S01]  /*a1b0*/  HMMA.16816.F32.BF16 R32, R192, R174, R32 ;  /* 0x000000aec020723c */ /* 0x000fe20000041820 */
[----:B------:R-:W2:Y:S05]  /*a1c0*/  LDSM.16.M88.4 R172, [R223+0xf000] ;  /* 0x00f00000dfac783b */ /* 0x000eaa0000000200 */
[C---:B----4-:R-:W-:Y:S06]  /*a1d0*/  HMMA.16816.F32.BF16 R168, R184.reuse, R180, R168 ;  /* 0x000000b4b8a8723c */ /* 0x050fec00000418a8 */
[----:B-----5:R-:W-:Y:S06]  /*a1e0*/  HMMA.16816.F32.BF16 R28, R184, R176, R28 ;  /* 0x000000b0b81c723c */ /* 0x020fec000004181c */
[----:B------:R-:W-:Y:S06]  /*a1f0*/  HMMA.16816.F32.BF16 R12, R192, R196, R12 ;  /* 0x000000c4c00c723c */ /* 0x000fec000004180c */
[----:B------:R-:W-:Y:S01]  /*a200*/  HMMA.16816.F32.BF16 R32, R184, R182, R32 ;  /* 0x000000b6b820723c */ /* 0x000fe20000041820 */
[----:B------:R-:W3:Y:S05]  /*a210*/  LDSM.16.M88.4 R180, [R216+0x6800] ;  /* 0x00680000d8b4783b */ /* 0x000eea0000000200 */
[----:B------:R-:W-:Y:S01]  /*a220*/  HMMA.16816.F32.BF16 R188, R192, R198, R188 ;  /* 0x000000c6c0bc723c */ /* 0x000fe200000418bc */
[----:B------:R-:W4:Y:S05]  /*a230*/  LDSM.16.M88.4 R192, [R223+0xf800] ;  /* 0x00f80000dfc0783b */ /* 0x000f2a0000000200 */
[----:B-1----:R-:W-:Y:S06]  /*a240*/  HMMA.16816.F32.BF16 R168, R8, R4, R168 ;  /* 0x0000000408a8723c */ /* 0x002fec00000418a8 */
[----:B------:R-:W-:Y:S06]  /*a250*/  HMMA.16816.F32.BF16 R24, R184, R178, R24 ;  /* 0x000000b2b818723c */ /* 0x000fec0000041818 */
[----:B------:R-:W-:Y:S01]  /*a260*/  HMMA.16816.F32.BF16 R32, R8, R6, R32 ;  /* 0x000000060820723c */ /* 0x000fe20000041820 */
[----:B------:R-:W1:Y:S05]  /*a270*/  LDSM.16.M88.4 R4, [R216+0x7000] ;  /* 0x00700000d804783b */ /* 0x000e6a0000000200 */
[C---:B--2---:R-:W-:Y:S06]  /*a280*/  HMMA.16816.F32.BF16 R20, R184.reuse, R172, R20 ;  /* 0x000000acb814723c */ /* 0x044fec0000041814 */
[----:B------:R-:W-:Y:S01]  /*a290*/  FSEL R2, R168, -INF , !P6 ;  /* 0xff800000a8027808 */ /* 0x000fe20007000000 */
[----:B------:R-:W-:Y:S01]  /*a2a0*/  HMMA.16816.F32.BF16 R16, R184, R174, R16 ;  /* 0x000000aeb810723c */ /* 0x000fe20000041810 */
[----:B------:R-:W-:-:S02]  /*a2b0*/  ISETP.GE.AND P6, PT, R0, R235, PT ;  /* 0x000000eb0000720c */ /* 0x000fc40003fc6270 */
[----:B------:R-:W-:Y:S02]  /*a2c0*/  FSEL R178, R169, -INF , !P1 ;  /* 0xff800000a9b27808 */ /* 0x000fe40004800000 */
[-C--:B------:R-:W-:Y:S01]  /*a2d0*/  ISETP.LT.OR P6, PT, R0, R238.reuse, P6 ;  /* 0x000000ee0000720c */ /* 0x080fe200037c1670 */
[C---:B---3--:R-:W-:Y:S01]  /*a2e0*/  HMMA.16816.F32.BF16 R28, R8.reuse, R180, R28 ;  /* 0x000000b4081c723c */ /* 0x048fe2000004181c */
[C---:B------:R-:W-:Y:S02]  /*a2f0*/  ISETP.GE.AND P1, PT, R167.reuse, R235, PT ;  /* 0x000000eba700720c */ /* 0x040fe40003f26270 */
[----:B------:R-:W-:Y:S02]  /*a300*/  FSEL R174, R170, -INF , !P6 ;  /* 0xff800000aaae7808 */ /* 0x000fe40007000000 */
[C---:B------:R-:W-:Y:S01]  /*a310*/  ISETP.GE.AND P6, PT, R167.reuse, R239, PT ;  /* 0x000000efa700720c */ /* 0x040fe20003fc6270 */
[----:B------:R-:W-:Y:S01]  /*a320*/  HMMA.16816.F32.BF16 R24, R8, R182, R24 ;  /* 0x000000b60818723c */ /* 0x000fe20000041818 */
[----:B------:R-:W-:-:S02]  /*a330*/  ISETP.LT.OR P1, PT, R167, R238, P1 ;  /* 0x000000eea700720c */ /* 0x000fc40000f21670 */
[----:B------:R-:W-:Y:S01]  /*a340*/  ISETP.LT.OR P6, PT, R167, R240, P6 ;  /* 0x000000f0a700720c */ /* 0x000fe200037c1670 */
[----:B------:R-:W-:Y:S01]  /*a350*/  VIADD R167, R0, 0x10 ;  /* 0x0000001000a77836 */ /* 0x000fe20000000000 */
[----:B------:R-:W-:Y:S01]  /*a360*/  FSEL R198, R171, -INF , !P0 ;  /* 0xff800000abc67808 */ /* 0x000fe20004000000 */
[C---:B----4-:R-:W-:Y:S01]  /*a370*/  HMMA.16816.F32.BF16 R12, R184.reuse, R192, R12 ;  /* 0x000000c0b80c723c */ /* 0x050fe2000004180c */
[----:B------:R-:W-:Y:S01]  /*a380*/  ISETP.GE.AND P0, PT, R166, R239, PT ;  /* 0x000000efa600720c */ /* 0x000fe20003f06270 */
[----:B------:R-:W2:Y:S01]  /*a390*/  LDSM.16.M88.4 R168, [R216+0x7800] ;  /* 0x00780000d8a8783b */ /* 0x000ea20000000200 */
[----:B------:R-:W-:Y:S01]  /*a3a0*/  FSEL R242, R32, -INF , !P6 ;  /* 0xff80000020f27808 */ /* 0x000fe20007000000 */
[----:B------:R-:W-:Y:S01]  /*a3b0*/  VIADD R32, R0, 0x11 ;  /* 0x0000001100207836 */ /* 0x000fe20000000000 */
[----:B------:R-:W-:Y:S01]  /*a3c0*/  FSEL R199, R34, -INF , !P1 ;  /* 0xff80000022c77808 */ /* 0x000fe20004800000 */
[----:B------:R-:W-:Y:S01]  /*a3d0*/  HMMA.16816.F32.BF16 R188, R184, R194, R188 ;  /* 0x000000c2b8bc723c */ /* 0x000fe200000418bc */
[----:B------:R-:W-:Y:S01]  /*a3e0*/  ISETP.GE.AND P6, PT, R166, R235, PT ;  /* 0x000000eba600720c */ /* 0x000fe20003fc6270 */
[----:B------:R-:W-:-:S04]  /*a3f0*/  DEPBAR.LE SB0, 0x0 ;  /* 0x000080000000791a */ /* 0x000fc80000000000 */
[----:B------:R-:W-:Y:S01]  /*a400*/  BAR.SYNC.DEFER_BLOCKING 0x0 ;  /* 0x0000000000007b1d */ /* 0x000fe20000010000 */
[C---:B------:R-:W-:Y:S01]  /*a410*/  ISETP.GE.AND P1, PT, R167.reuse, R239, PT ;  /* 0x000000efa700720c */ /* 0x040fe20003f26270 */
[C---:B-1----:R-:W-:Y:S01]  /*a420*/  HMMA.16816.F32.BF16 R20, R8.reuse, R4, R20 ;  /* 0x000000040814723c */ /* 0x042fe20000041814 */
[C---:B------:R-:W-:Y:S02]  /*a430*/  ISETP.LT.OR P0, PT, R166.reuse, R240, P0 ;  /* 0x000000f0a600720c */ /* 0x040fe40000701670 */
[----:B------:R-:W-:Y:S01]  /*a440*/  ISETP.LT.OR P6, PT, R166, R238, P6 ;  /* 0x000000eea600720c */ /* 0x000fe200037c1670 */
[----:B------:R-:W-:Y:S01]  /*a450*/  IMAD.MOV.U32 R166, RZ, RZ, R202 ;  /* 0x000000ffffa67224 */ /* 0x000fe200078e00ca */
[----:B------:R-:W-:Y:S01]  /*a460*/  ISETP.LT.OR P1, PT, R167, R240, P1 ;  /* 0x000000f0a700720c */ /* 0x000fe20000f21670 */
[----:B------:R-:W-:Y:S01]  /*a470*/  HMMA.16816.F32.BF16 R16, R8, R6, R16 ;  /* 0x000000060810723c */ /* 0x000fe20000041810 */
[----:B------:R-:W-:Y:S01]  /*a480*/  FSEL R201, R33, -INF , !P0 ;  /* 0xff80000021c97808 */ /* 0x000fe20004000000 */
[C---:B------:R-:W-:Y:S01]  /*a490*/  VIADD R33, R0.reuse, 0x18 ;  /* 0x0000001800217836 */ /* 0x040fe20000000000 */
[----:B------:R-:W-:Y:S01]  /*a4a0*/  ISETP.GE.AND P0, PT, R167, R235, PT ;  /* 0x000000eba700720c */ /* 0x000fe20003f06270 */
[C---:B------:R-:W-:Y:S01]  /*a4b0*/  VIADD R4, R0.reuse, 0x19 ;  /* 0x0000001900047836 */ /* 0x040fe20000000000 */
[----:B------:R-:W-:Y:S01]  /*a4c0*/  FSEL R184, R35, -INF , !P6 ;  /* 0xff80000023b87808 */ /* 0x000fe20007000000 */
[----:B------:R-:W-:Y:S01]  /*a4d0*/  VIADD R5, R0, 0x20 ;  /* 0x0000002000057836 */ /* 0x000fe20000000000 */
[----:B------:R-:W-:Y:S01]  /*a4e0*/  FSEL R28, R28, -INF , !P1 ;  /* 0xff8000001c1c7808 */ /* 0x000fe20004800000 */
[----:B------:R-:W-:Y:S01]  /*a4f0*/  VIADD R6, R0, 0x28 ;  /* 0x0000002800067836 */ /* 0x000fe20000000000 */
[----:B------:R-:W-:-:S02]  /*a500*/  ISETP.GE.AND P6, PT, R32, R239, PT ;  /* 0x000000ef2000720c */ /* 0x000fc40003fc6270 */
[C---:B------:R-:W-:Y:S02]  /*a510*/  ISETP.GE.AND P1, PT, R32.reuse, R235, PT ;  /* 0x000000eb2000720c */ /* 0x040fe40003f26270 */
[----:B------:R-:W-:Y:S01]  /*a520*/  ISETP.LT.OR P0, PT, R167, R238, P0 ;  /* 0x000000eea700720c */ /* 0x000fe20000701670 */
[----:B------:R-:W-:Y:S01]  /*a530*/  IMAD.MOV.U32 R167, RZ, RZ, R203 ;  /* 0x000000ffffa77224 */ /* 0x000fe200078e00cb */
[C---:B------:R-:W-:Y:S02]  /*a540*/  ISETP.LT.OR P6, PT, R32.reuse, R240, P6 ;  /* 0x000000f02000720c */ /* 0x040fe400037c1670 */
[----:B------:R-:W-:Y:S02]  /*a550*/  ISETP.LT.OR P1, PT, R32, R238, P1 ;  /* 0x000000ee2000720c */ /* 0x000fe40000f21670 */
[----:B------:R-:W-:Y:S02]  /*a560*/  FSEL R30, R30, -INF , !P0 ;  /* 0xff8000001e1e7808 */ /* 0x000fe40004000000 */
[----:B------:R-:W-:Y:S01]  /*a570*/  ISETP.GE.AND P0, PT, R33, R239, PT ;  /* 0x000000ef2100720c */ /* 0x000fe20003f06270 */
[----:B--2---:R-:W-:Y:S01]  /*a580*/  HMMA.16816.F32.BF16 R12, R8, R168, R12 ;  /* 0x000000a8080c723c */ /* 0x004fe2000004180c */
[----:B------:R-:W-:-:S02]  /*a590*/  FSEL R29, R29, -INF , !P6 ;  /* 0xff8000001d1d7808 */ /* 0x000fc40007000000 */
[----:B------:R-:W-:Y:S02]  /*a5a0*/  FSEL R31, R31, -INF , !P1 ;  /* 0xff8000001f1f7808 */ /* 0x000fe40004800000 */
[C---:B------:R-:W-:Y:S01]  /*a5b0*/  ISETP.GE.AND P6, PT, R33.reuse, R235, PT ;  /* 0x000000eb2100720c */ /* 0x040fe20003fc6270 */
[----:B------:R-:W-:Y:S01]  /*a5c0*/  HMMA.16816.F32.BF16 R188, R8, R170, R188 ;  /* 0x000000aa08bc723c */ /* 0x000fe200000418bc */
[C---:B------:R-:W-:Y:S02]  /*a5d0*/  ISETP.GE.AND P1, PT, R4.reuse, R239, PT ;  /* 0x000000ef0400720c */ /* 0x040fe40003f26270 */
[C---:B------:R-:W-:Y:S02]  /*a5e0*/  ISETP.LT.OR P0, PT, R33.reuse, R240, P0 ;  /* 0x000000f02100720c */ /* 0x040fe40000701670 */
[----:B------:R-:W-:Y:S02]  /*a5f0*/  ISETP.LT.OR P6, PT, R33, R238, P6 ;  /* 0x000000ee2100720c */ /* 0x000fe400037c1670 */
[----:B------:R-:W-:-:S02]  /*a600*/  ISETP.LT.OR P1, PT, R4, R240, P1 ;  /* 0x000000f00400720c */ /* 0x000fc40000f21670 */
[----:B------:R-:W-:Y:S02]  /*a610*/  FSEL R24, R24, -INF , !P0 ;  /* 0xff80000018187808 */ /* 0x000fe40004000000 */
[----:B------:R-:W-:Y:S02]  /*a620*/  ISETP.GE.AND P0, PT, R4, R235, PT ;  /* 0x000000eb0400720c */ /* 0x000fe40003f06270 */
[----:B------:R-:W-:Y:S02]  /*a630*/  FSEL R26, R26, -INF , !P6 ;  /* 0xff8000001a1a7808 */ /* 0x000fe40007000000 */
[----:B------:R-:W-:Y:S02]  /*a640*/  FSEL R25, R25, -INF , !P1 ;  /* 0xff80000019197808 */ /* 0x000fe40004800000 */
[C---:B------:R-:W-:Y:S02]  /*a650*/  ISETP.GE.AND P6, PT, R5.reuse, R239, PT ;  /* 0x000000ef0500720c */ /* 0x040fe40003fc6270 */
[----:B------:R-:W-:-:S02]  /*a660*/  ISETP.GE.AND P1, PT, R5, R235, PT ;  /* 0x000000eb0500720c */ /* 0x000fc40003f26270 */
[----:B------:R-:W-:Y:S01]  /*a670*/  ISETP.LT.OR P0, PT, R4, R238, P0 ;  /* 0x000000ee0400720c */ /* 0x000fe20000701670 */
[C---:B------:R-:W-:Y:S01]  /*a680*/  VIADD R4, R0.reuse, 0x21 ;  /* 0x0000002100047836 */ /* 0x040fe20000000000 */
[C---:B------:R-:W-:Y:S02]  /*a690*/  ISETP.LT.OR P6, PT, R5.reuse, R240, P6 ;  /* 0x000000f00500720c */ /* 0x040fe400037c1670 */
[----:B------:R-:W-:Y:S01]  /*a6a0*/  ISETP.LT.OR P1, PT, R5, R238, P1 ;  /* 0x000000ee0500720c */ /* 0x000fe20000f21670 */
[----:B------:R-:W-:Y:S01]  /*a6b0*/  VIADD R5, R0, 0x29 ;  /* 0x0000002900057836 */ /* 0x000fe20000000000 */
[----:B------:R-:W-:Y:S02]  /*a6c0*/  FSEL R197, R27, -INF , !P0 ;  /* 0xff8000001bc57808 */ /* 0x000fe40004000000 */
[----:B------:R-:W-:Y:S02]  /*a6d0*/  FSEL R196, R20, -INF , !P6 ;  /* 0xff80000014c47808 */ /* 0x000fe40007000000 */
[----:B------:R-:W-:-:S02]  /*a6e0*/  FSEL R192, R22, -INF , !P1 ;  /* 0xff80000016c07808 */ /* 0x000fc40004800000 */
[C---:B------:R-:W-:Y:S02]  /*a6f0*/  ISETP.GE.AND P0, PT, R4.reuse, R239, PT ;  /* 0x000000ef0400720c */ /* 0x040fe40003f06270 */
[----:B------:R-:W-:Y:S02]  /*a700*/  ISETP.GE.AND P6, PT, R4, R235, PT ;  /* 0x000000eb0400720c */ /* 0x000fe40003fc6270 */
[----:B------:R-:W-:Y:S02]  /*a710*/  ISETP.GE.AND P1, PT, R6, R239, PT ;  /* 0x000000ef0600720c */ /* 0x000fe40003f26270 */
[C---:B------:R-:W-:Y:S02]  /*a720*/  ISETP.LT.OR P0, PT, R4.reuse, R240, P0 ;  /* 0x000000f00400720c */ /* 0x040fe40000701670 */
[----:B------:R-:W-:Y:S01]  /*a730*/  ISETP.LT.OR P6, PT, R4, R238, P6 ;  /* 0x000000ee0400720c */ /* 0x000fe200037c1670 */
[----:B------:R-:W-:Y:S01]  /*a740*/  VIADD R4, R0, 0x30 ;  /* 0x0000003000047836 */ /* 0x000fe20000000000 */
[----:B------:R-:W-:-:S02]  /*a750*/  ISETP.LT.OR P1, PT, R6, R240, P1 ;  /* 0x000000f00600720c */ /* 0x000fc40000f21670 */
[----:B------:R-:W-:Y:S02]  /*a760*/  FSEL R194, R21, -INF , !P0 ;  /* 0xff80000015c27808 */ /* 0x000fe40004000000 */
[----:B------:R-:W-:Y:S02]  /*a770*/  FSEL R35, R23, -INF , !P6 ;  /* 0xff80000017237808 */ /* 0x000fe40007000000 */
[----:B------:R-:W-:Y:S02]  /*a780*/  FSEL R193, R16, -INF , !P1 ;  /* 0xff80000010c17808 */ /* 0x000fe40004800000 */
[----:B------:R-:W-:Y:S02]  /*a790*/  ISETP.GE.AND P0, PT, R6, R235, PT ;  /* 0x000000eb0600720c */ /* 0x000fe40003f06270 */
[C---:B------:R-:W-:Y:S02]  /*a7a0*/  ISETP.GE.AND P6, PT, R5.reuse, R239, PT ;  /* 0x000000ef0500720c */ /* 0x040fe40003fc6270 */
[----:B------:R-:W-:-:S02]  /*a7b0*/  ISETP.GE.AND P1, PT, R5, R235, PT ;  /* 0x000000eb0500720c */ /* 0x000fc40003f26270 */
[----:B------:R-:W-:Y:S02]  /*a7c0*/  ISETP.LT.OR P0, PT, R6, R238, P0 ;  /* 0x000000ee0600720c */ /* 0x000fe40000701670 */
[C---:B------:R-:W-:Y:S02]  /*a7d0*/  ISETP.LT.OR P6, PT, R5.reuse, R240, P6 ;  /* 0x000000f00500720c */ /* 0x040fe400037c1670 */
[----:B------:R-:W-:Y:S01]  /*a7e0*/  ISETP.LT.OR P1, PT, R5, R238, P1 ;  /* 0x000000ee0500720c */ /* 0x000fe20000f21670 */
[----:B------:R-:W-:Y:S01]  /*a7f0*/  VIADD R5, R0, 0x31 ;  /* 0x0000003100057836 */ /* 0x000fe20000000000 */
[----:B------:R-:W-:Y:S02]  /*a800*/  FSEL R34, R18, -INF , !P0 ;  /* 0xff80000012227808 */ /* 0x000fe40004000000 */
[----:B------:R-:W-:Y:S02]  /*a810*/  FSEL R33, R19, -INF , !P1 ;  /* 0xff80000013217808 */ /* 0x000fe40004800000 */
[----:B------:R-:W-:-:S02]  /*a820*/  ISETP.GE.AND P0, PT, R4, R239, PT ;  /* 0x000000ef0400720c */ /* 0x000fc40003f06270 */
[----:B------:R-:W-:Y:S02]  /*a830*/  FSEL R195, R17, -INF , !P6 ;  /* 0xff80000011c37808 */ /* 0x000fe40007000000 */
[C---:B------:R-:W-:Y:S02]  /*a840*/  ISETP.GE.AND P1, PT, R4.reuse, R235, PT ;  /* 0x000000eb0400720c */ /* 0x040fe40003f26270 */
[C---:B------:R-:W-:Y:S02]  /*a850*/  ISETP.GE.AND P6, PT, R5.reuse, R239, PT ;  /* 0x000000ef0500720c */ /* 0x040fe40003fc6270 */
[C---:B------:R-:W-:Y:S02]  /*a860*/  ISETP.LT.OR P0, PT, R4.reuse, R240, P0 ;  /* 0x000000f00400720c */ /* 0x040fe40000701670 */
[----:B------:R-:W-:Y:S01]  /*a870*/  ISETP.LT.OR P1, PT, R4, R238, P1 ;  /* 0x000000ee0400720c */ /* 0x000fe20000f21670 */
[C---:B------:R-:W-:Y:S01]  /*a880*/  VIADD R4, R0.reuse, 0x38 ;  /* 0x0000003800047836 */ /* 0x040fe20000000000 */
[----:B------:R-:W-:Y:S01]  /*a890*/  ISETP.LT.OR P6, PT, R5, R240, P6 ;  /* 0x000000f00500720c */ /* 0x000fe200037c1670 */
[----:B------:R-:W-:Y:S01]  /*a8a0*/  VIADD R0, R0, 0x39 ;  /* 0x0000003900007836 */ /* 0x000fe20000000000 */
[----:B------:R-:W-:-:S02]  /*a8b0*/  FSEL R32, R12, -INF , !P0 ;  /* 0xff8000000c207808 */ /* 0x000fc40004000000 */
[----:B------:R-:W-:Y:S02]  /*a8c0*/  FSEL R182, R13, -INF , !P6 ;  /* 0xff8000000db67808 */ /* 0x000fe40007000000 */
[CC--:B------:R-:W-:Y:S02]  /*a8d0*/  ISETP.GE.AND P6, PT, R4.reuse, R235.reuse, PT ;  /* 0x000000eb0400720c */ /* 0x0c0fe40003fc6270 */
[C---:B------:R-:W-:Y:S02]  /*a8e0*/  ISETP.GE.AND P0, PT, R5.reuse, R235, PT ;  /* 0x000000eb0500720c */ /* 0x040fe40003f06270 */
[-C--:B------:R-:W-:Y:S02]  /*a8f0*/  ISETP.LT.OR P6, PT, R4, R238.reuse, P6 ;  /* 0x000000ee0400720c */ /* 0x080fe400037c1670 */
[----:B------:R-:W-:Y:S02]  /*a900*/  ISETP.LT.OR P0, PT, R5, R238, P0 ;  /* 0x000000ee0500720c */ /* 0x000fe40000701670 */
[----:B------:R-:W-:-:S02]  /*a910*/  FSEL R179, R14, -INF , !P1 ;  /* 0xff8000000eb37808 */ /* 0x000fc40004800000 */
[-C--:B------:R-:W-:Y:S02]  /*a920*/  ISETP.GE.AND P1, PT, R4, R239.reuse, PT ;  /* 0x000000ef0400720c */ /* 0x080fe40003f26270 */
[----:B------:R-:W-:Y:S02]  /*a930*/  FSEL R176, R190, -INF , !P6 ;  /* 0xff800000beb07808 */ /* 0x000fe40007000000 */
[----:B------:R-:W-:Y:S02]  /*a940*/  PLOP3.LUT P6, PT, PT, PT, UP0, 0x80, 0x0 ;  /* 0x000000000000781c */ /* 0x000fe40003fcf008 */
[----:B------:R-:W-:Y:S02]  /*a950*/  FSEL R177, R15, -INF , !P0 ;  /* 0xff8000000fb17808 */ /* 0x000fe40004000000 */
[----:B------:R-:W-:Y:S02]  /*a960*/  ISETP.LT.OR P0, PT, R4, R240, P1 ;  /* 0x000000f00400720c */ /* 0x000fe40000f01670 */
[----:B------:R-:W-:-:S02]  /*a970*/  ISETP.GE.AND P1, PT, R0, R239, PT ;  /* 0x000000ef0000720c */ /* 0x000fc40003f26270 */
[----:B------:R-:W-:Y:S02]  /*a980*/  FSEL R181, R188, -INF , !P0 ;  /* 0xff800000bcb57808 */ /* 0x000fe40004000000 */
[C---:B------:R-:W-:Y:S02]  /*a990*/  ISETP.GE.AND P0, PT, R0.reuse, R235, PT ;  /* 0x000000eb0000720c */ /* 0x040fe40003f06270 */
[C---:B------:R-:W-:Y:S02]  /*a9a0*/  ISETP.LT.OR P1, PT, R0.reuse, R240, P1 ;  /* 0x000000f00000720c */ /* 0x040fe40000f21670 */
[----:B------:R-:W-:Y:S02]  /*a9b0*/  ISETP.LT.OR P0, PT, R0, R238, P0 ;  /* 0x000000ee0000720c */ /* 0x000fe40000701670 */
[----:B------:R-:W-:Y:S02]  /*a9c0*/  FSEL R180, R189, -INF , !P1 ;  /* 0xff800000bdb47808 */ /* 0x000fe40004800000 */
[----:B------:R-:W-:Y:S01]  /*a9d0*/  FSEL R175, R191, -INF , !P0 ;  /* 0xff800000bfaf7808 */ /* 0x000fe20004000000 */
[----:B------:R-:W-:Y:S08]  /*a9e0*/  @!P6 BRA `(.L_x_2361) ;  /* 0x0000000c00b4e947 */ /* 0x000ff00003800000 */
[----:B------:R-:W-:-:S13]  /*a9f0*/  PLOP3.LUT P0, PT, PT, PT, UP6, 0x40, 0x0 ;  /* 0x000000000000781c */ /* 0x000fda0003f0e868 */
[----:B------:R-:W-:Y:S05]  /*aa00*/  @P0 BRA `(.L_x_2362) ;  /* 0x0000000400240947 */ /* 0x000fea0003800000 */
[----:B------:R-:W-:Y:S01]  /*aa10*/  ULDC UR7, c[0x0][0x380] ;  /* 0x0000e00000077ab9 */ /* 0x000fe20000000800 */
[----:B------:R-:W-:Y:S01]  /*aa20*/  USHF.L.U32 UR8, UR14, 0x6, URZ ;  /* 0x000000060e087899 */ /* 0x000fe2000800063f */
[----:B------:R-:W-:Y:S01]  /*aa30*/  IMAD.U32 R0, RZ, RZ, UR7 ;  /* 0x00000007ff007e24 */ /* 0x000fe2000f8e00ff */
[----:B------:R-:W-:Y:S02]  /*aa40*/  UMOV UR32, URZ ;  /* 0x0000003f00207c82 */ /* 0x000fe40008000000 */
[----:B------:R-:W-:Y:S02]  /*aa50*/  UIADD3 UR24, UR8, -0x40, URZ ;  /* 0xffffffc008187890 */ /* 0x000fe4000fffe03f */
[----:B------:R-:W-:Y:S01]  /*aa60*/  IABS R0, R0 ;  /* 0x0000000000007213 */ /* 0x000fe20000000000 */
[----:B------:R-:W-:Y:S01]  /*aa70*/  IMAD.U32 R4, RZ, RZ, UR8 ;  /* 0x00000008ff047e24 */ /* 0x000fe2000f8e00ff */
[----:B------:R-:W-:Y:S02]  /*aa80*/  ULOP3.LUT UR8, UR8, UR7, URZ, 0x3c, !UPT ;  /* 0x0000000708087292 */ /* 0x000fe4000f8e3c3f */
[----:B------:R-:W-:-:S02]  /*aa90*/  R2UR UR4, R0 ;  /* 0x00000000000472ca */ /* 0x000fc400000e0000 */
[----:B------:R-:W-:Y:S01]  /*aaa0*/  IABS R4, R4 ;  /* 0x0000000400047213 */ /* 0x000fe20000000000 */
[----:B------:R-:W-:-:S03]  /*aab0*/  UISETP.GE.AND UP1, UPT, UR8, URZ, UPT ;  /* 0x0000003f0800728c */ /* 0x000fc6000bf26270 */
[----:B------:R-:W-:-:S07]  /*aac0*/  R2UR UR21, R4 ;  /* 0x00000000041572ca */ /* 0x000fce00000e0000 */
        /* <DEDUP_REMOVED lines=27> */
[----:B------:R-:W-:Y:S02]  /*ac80*/  UISETP.GE.AND UP0, UPT, UR24, URZ, UPT ;  /* 0x0000003f1800728c */ /* 0x000fe4000bf06270 */
[----:B------:R-:W-:Y:S02]  /*ac90*/  UISETP.NE.AND UP2, UPT, UR7, URZ, UPT ;  /* 0x0000003f0700728c */ /* 0x000fe4000bf45270 */
[----:B------:R-:W-:Y:S02]  /*aca0*/  @UP4 UIADD3 UR33, UR33, 0x1, URZ ;  /* 0x0000000121214890 */ /* 0x000fe4000fffe03f */
[----:B------:R-:W-:Y:S02]  /*acb0*/  ULOP3.LUT UR4, URZ, UR7, URZ, 0x33, !UPT ;  /* 0x000000073f047292 */ /* 0x000fe4000f8e333f */
[----:B------:R-:W-:Y:S02]  /*acc0*/  @!UP1 UIADD3 UR33, -UR33, URZ, URZ ;  /* 0x0000003f21219290 */ /* 0x000fe4000fffe13f */
[----:B------:R-:W-:-:S02]  /*acd0*/  @UP3 UIADD3 UR31, UR31, 0x1, URZ ;  /* 0x000000011f1f3890 */ /* 0x000fc4000fffe03f */
[----:B------:R-:W-:Y:S02]  /*ace0*/  USEL UR33, UR4, UR33, !UP2 ;  /* 0x0000002104217287 */ /* 0x000fe4000d000000 */
[----:B------:R-:W-:Y:S02]  /*acf0*/  @!UP0 UIADD3 UR31, -UR31, URZ, URZ ;  /* 0x0000003f1f1f8290 */ /* 0x000fe4000fffe13f */
[----:B------:R-:W-:Y:S02]  /*ad00*/  UIMAD.WIDE UR8, UR33, 0x4, UR22 ;  /* 0x00000004210878a5 */ /* 0x000fe4000f8e0216 */
[----:B------:R-:W-:-:S04]  /*ad10*/  USEL UR4, UR4, UR31, !UP2 ;  /* 0x0000001f04047287 */ /* 0x000fc8000d000000 */
[----:B------:R-:W-:Y:S01]  /*ad20*/  UIMAD.WIDE UR18, UR4, 0x4, UR22 ;  /* 0x00000004041278a5 */ /* 0x000fe2000f8e0216 */
[----:B------:R-:W-:Y:S02]  /*ad30*/  IMAD.U32 R4, RZ, RZ, UR8 ;  /* 0x00000008ff047e24 */ /* 0x000fe4000f8e00ff */
[----:B------:R-:W-:-:S03]  /*ad40*/  IMAD.U32 R5, RZ, RZ, UR9 ;  /* 0x00000009ff057e24 */ /* 0x000fc6000f8e00ff */
[----:B------:R-:W-:Y:S02]  /*ad50*/  IMAD.U32 R6, RZ, RZ, UR18 ;  /* 0x00000012ff067e24 */ /* 0x000fe4000f8e00ff */
[----:B------:R-:W-:Y:S01]  /*ad60*/  IMAD.U32 R7, RZ, RZ, UR19 ;  /* 0x00000013ff077e24 */ /* 0x000fe2000f8e00ff */
[----:B------:R-:W2:Y:S04]  /*ad70*/  LDG.E R4, desc[UR26][R4.64] ;  /* 0x0000001a04047981 */ /* 0x000ea8000c1e1900 */
[----:B------:R-:W3:Y:S01]  /*ad80*/  LDG.E R0, desc[UR26][R6.64] ;  /* 0x0000001a06007981 */ /* 0x000ee2000c1e1900 */
[----:B------:R-:W-:-:S04]  /*ad90*/  UIADD3 UR4, UR33, -UR4, URZ ;  /* 0x8000000421047290 */ /* 0x000fc8000fffe03f */
[----:B------:R-:W-:-:S04]  /*ada0*/  UIMAD UR7, UR4, UR7, -0x40 ;  /* 0xffffffc0040774a4 */ /* 0x000fc8000f8e0207 */
[----:B------:R-:W-:Y:S02]  /*adb0*/  USHF.R.S32.HI UR4, URZ, 0x1f, UR7 ;  /* 0x0000001f3f047899 */ /* 0x000fe40008011407 */
[----:B------:R-:W-:Y:S02]  /*adc0*/  UIMAD.WIDE.U32 UR18, UR7, UR10, URZ ;  /* 0x0000000a071272a5 */ /* 0x000fe4000f8e003f */
[----:B------:R-:W-:-:S04]  /*add0*/  UIMAD UR4, UR4, UR10, URZ ;  /* 0x0000000a040472a4 */ /* 0x000fc8000f8e023f */
[----:B------:R-:W-:-:S04]  /*ade0*/  UIMAD UR4, UR7, UR11, UR4 ;  /* 0x0000000b070472a4 */ /* 0x000fc8000f8e0204 */
[----:B------:R-:W-:Y:S01]  /*adf0*/  UIADD3 UR19, UR19, UR4, URZ ;  /* 0x0000000413137290 */ /* 0x000fe2000fffe03f */
[----:B--2---:R-:W-:Y:S02]  /*ae00*/  R2UR UR9, R4 ;  /* 0x00000000040972ca */ /* 0x004fe400000e0000 */
[----:B---3--:R-:W-:-:S13]  /*ae10*/  R2UR UR8, R0 ;  /* 0x00000000000872ca */ /* 0x008fda00000e0000 */
[----:B------:R-:W-:-:S03]  /*ae20*/  UIADD3 UR7, -UR9, UR8, URZ ;  /* 0x0000000809077290 */ /* 0x000fc6000fffe13f */
[----:B------:R-:W-:Y:S01]  /*ae30*/  ULDC.64 UR8, c[0x0][0x230] ;  /* 0x00008c0000087ab9 */ /* 0x000fe20000000a00 */
[----:B------:R-:W-:Y:S02]  /*ae40*/  USHF.R.S32.HI UR4, URZ, 0x1f, UR7 ;  /* 0x0000001f3f047899 */ /* 0x000fe40008011407 */
[----:B------:R-:W-:Y:S02]  /*ae50*/  UIMAD.WIDE.U32 UR18, UR7, UR8, UR18 ;  /* 0x00000008071272a5 */ /* 0x000fe4000f8e0012 */
[----:B------:R-:W-:-:S04]  /*ae60*/  UIMAD UR4, UR4, UR8, URZ ;  /* 0x00000008040472a4 */ /* 0x000fc8000f8e023f */
[----:B------:R-:W-:-:S04]  /*ae70*/  UIMAD UR4, UR7, UR9, UR4 ;  /* 0x00000009070472a4 */ /* 0x000fc8000f8e0204 */
[----:B------:R-:W-:Y:S01]  /*ae80*/  UIADD3 UR8, UR19, UR4, URZ ;  /* 0x0000000413087290 */ /* 0x000fe2000fffe03f */
[----:B------:R-:W-:Y:S11]  /*ae90*/  BRA `(.L_x_2363) ;  /* 0x0000000000087947 */ /* 0x000ff60003800000 */
.L_x_2362:
[----:B------:R-:W-:-:S04]  /*aea0*/  ULEA UR18, -UR10, URZ, 0x6 ;  /* 0x0000003f0a127291 */ /* 0x000fc8000f8e313f */
[----:B------:R-:W-:-:S12]  /*aeb0*/  USHF.R.S32.HI UR8, URZ, 0x1f, UR18 ;  /* 0x0000001f3f087899 */ /* 0x000fd80008011412 */
.L_x_2363:
[C---:B------:R-:W-:Y:S01]  /*aec0*/  @!P4 IADD3 R6, P1, R200.reuse, UR18, RZ ;  /* 0x00000012c806cc10 */ /* 0x040fe2000ff3e0ff */
[----:B------:R-:W-:Y:S01]  /*aed0*/  UIADD3 UR7, UP1, UP0, UR28, UR18, UR28 ;  /* 0x000000121c077290 */ /* 0x000fe2000f83e01c */
[----:B------:R-:W-:Y:S01]  /*aee0*/  @!P3 IADD3 R4, P0, R200, UR18, RZ ;  /* 0x00000012c804bc10 */ /* 0x000fe2000ff1e0ff */
[----:B------:R1:W-:Y:S01]  /*aef0*/  @P5 STS.128 [R234+0x8000], RZ ;  /* 0x008000ffea005388 */ /* 0x0003e20000000c00 */
[C---:B------:R-:W-:Y:S01]  /*af00*/  @!P4 IADD3.X R5, R165.reuse, UR8, RZ, P1, !PT ;  /* 0x00000008a505cc10 */ /* 0x040fe20008ffe4ff */
[----:B------:R-:W-:Y:S01]  /*af10*/  UIADD3.X UR4, UR25, UR8, UR25, UP1, UP0 ;  /* 0x0000000819047290 */ /* 0x000fe20008fe0419 */
[C---:B------:R-:W-:Y:S01]  /*af20*/  @!P4 LEA R170, P1, R6.reuse, UR16, 0x1 ;  /* 0x0000001006aacc11 */ /* 0x040fe2000f8208ff */
[----:B------:R-:W-:Y:S01]  /*af30*/  BSSY B0, `(.L_x_2364) ;  /* 0x0000093000007945 */ /* 0x000fe20003800000 */
[----:B------:R-:W-:Y:S01]  /*af40*/  @!P3 IADD3.X R0, R165, UR8, RZ, P0, !PT ;  /* 0x00000008a500bc10 */ /* 0x000fe200087fe4ff */
[----:B------:R-:W-:Y:S01]  /*af50*/  VOTEU.ALL UP0, P5 ;  /* 0x00000000003f7886 */ /* 0x000fe20002800000 */
[----:B------:R-:W-:Y:S01]  /*af60*/  @!P4 LEA.HI.X R171, R6, UR17, R5, 0x1, P1 ;  /* 0x0000001106abcc11 */ /* 0x000fe200088f0c05 */
[----:B------:R-:W-:Y:S01]  /*af70*/  IMAD.U32 R5, RZ, RZ, UR18 ;  /* 0x00000012ff057e24 */ /* 0x000fe2000f8e00ff */
[----:B------:R-:W-:-:S02]  /*af80*/  @!P3 LEA R16, P0, R4, UR16, 0x1 ;  /* 0x000000100410bc11 */ /* 0x000fc4000f8008ff */
[----:B------:R-:W-:Y:S02]  /*af90*/  @!UP0 UIADD3 UR11, UP1, UR28, UR18, URZ ;  /* 0x000000121c0b8290 */ /* 0x000fe4000ff3e03f */
[----:B------:R-:W-:Y:S01]  /*afa0*/  @!P3 LEA.HI.X R17, R4, UR17, R0, 0x1, P0 ;  /* 0x000000110411bc11 */ /* 0x000fe200080f0c00 */
[----:B------:R-:W-:Y:S01]  /*afb0*/  IMAD.U32 R4, RZ, RZ, UR8 ;  /* 0x00000008ff047e24 */ /* 0x000fe2000f8e00ff */
[----:B------:R-:W-:Y:S01]  /*afc0*/  @!P2 IADD3 R10, P0, R200, UR18, RZ ;  /* 0x00000012c80aac10 */ /* 0x000fe2000ff1e0ff */
[----:B------:R-:W-:Y:S01]  /*afd0*/  IMAD.U32 R0, RZ, RZ, UR8 ;  /* 0x00000008ff007e24 */ /* 0x000fe2000f8e00ff */
[----:B------:R-:W-:Y:S01]  /*afe0*/  @!P5 LEA R172, P1, R5, R245, 0x1 ;  /* 0x000000f505acd211 */ /* 0x000fe200078208ff */
[----:B------:R-:W-:Y:S01]  /*aff0*/  @!UP0 UIADD3.X UR9, UR25, UR8, URZ, UP1, !UPT ;  /* 0x0000000819098290 */ /* 0x000fe20008ffe43f */
[----:B------:R-:W-:Y:S02]  /*b000*/  @!P2 IADD3.X R6, R165, UR8, RZ, P0, !PT ;  /* 0x00000008a506ac10 */ /* 0x000fe400087fe4ff */
[----:B------:R-:W-:-:S02]  /*b010*/  @!P5 LEA.HI.X R173, R5, R244, R4, 0x1, P1 ;  /* 0x000000f405add211 */ /* 0x000fc400008f0c04 */
[----:B------:R-:W-:-:S03]  /*b020*/  @!P4 IADD3 R9, P1, P0, R200, UR28, R5 ;  /* 0x0000001cc809cc10 */ /* 0x000fc6000f83e005 */
[----:B------:R-:W-:Y:S01]  /*b030*/  @!PT LDS RZ, [RZ] ;  /* 0x00000000fffff984 */ /* 0x000fe20000000800 */
[----:B------:R-:W-:Y:S01]  /*b040*/  @!PT LDS RZ, [RZ] ;  /* 0x00000000fffff984 */ /* 0x000fe20000000800 */
[----:B------:R-:W-:Y:S01]  /*b050*/  @!PT LDS RZ, [RZ] ;  /* 0x00000000fffff984 */ /* 0x000fe20000000800 */
[----:B------:R2:W-:Y:S01]  /*b060*/  @!P5 LDGSTS.E.BYPASS.LTC128B.128 [R234+0x8000], desc[UR26][R172.64] ;  /* 0x08000000aceadfae */ /* 0x0005e2000b901d5a */
[C-C-:B------:R-:W-:Y:S02]  /*b070*/  @!P4 IADD3.X R4, R165.reuse, UR25, R0.reuse, P1, P0 ;  /* 0x00000019a504cc10 */ /* 0x140fe40008fe0400 */
[C-C-:B------:R-:W-:Y:S01]  /*b080*/  @!P3 IADD3 R8, P1, P0, R200.reuse, UR28, R5.reuse ;  /* 0x0000001cc808bc10 */ /* 0x140fe2000f83e005 */
[----:B------:R1:W-:Y:S03]  /*b090*/  @P4 STS.128 [R234+0xa000], RZ ;  /* 0x00a000ffea004388 */ /* 0x0003e60000000c00 */
[----:B------:R-:W-:Y:S01]  /*b0a0*/  @!P3 IADD3.X R7, R165, UR25, R0, P1, P0 ;  /* 0x00000019a507bc10 */ /* 0x000fe20008fe0400 */
[----:B------:R-:W-:Y:S01]  /*b0b0*/  @!PT LDS RZ, [RZ] ;  /* 0x00000000fffff984 */ /* 0x000fe20000000800 */
[----:B------:R-:W-:Y:S01]  /*b0c0*/  @!PT LDS RZ, [RZ] ;  /* 0x00000000fffff984 */ /* 0x000fe20000000800 */
[----:B------:R-:W-:Y:S01]  /*b0d0*/  @!PT LDS RZ, [RZ] ;  /* 0x00000000fffff984 */ /* 0x000fe20000000800 */
[----:B------:R3:W-:Y:S01]  /*b0e0*/  @!P4 LDGSTS.E.BYPASS.LTC128B.128 [R234+0xa000], desc[UR26][R170.64+0x80] ;  /* 0x0a000080aaeacfae */ /* 0x0007e2000b901d5a */
[----:B------:R-:W-:-:S03]  /*b0f0*/  @!P2 IADD3 R5, P1, P0, R200, UR28, R5 ;  /* 0x0000001cc805ac10 */ /* 0x000fc6000f83e005 */
[----:B------:R1:W-:Y:S01]  /*b100*/  @P3 STS.128 [R234+0xc000], RZ ;  /* 0x00c000ffea003388 */ /* 0x0003e20000000c00 */
[----:B------:R-:W-:Y:S02]  /*b110*/  @!P2 IADD3.X R0, R165, UR25, R0, P1, P0 ;  /* 0x00000019a500ac10 */ /* 0x000fe40008fe0400 */
[C---:B------:R-:W-:Y:S01]  /*b120*/  @!P2 LEA R14, P0, R10.reuse, UR16, 0x1 ;  /* 0x000000100a0eac11 */ /* 0x040fe2000f8008ff */
[----:B------:R-:W-:Y:S01]  /*b130*/  @!PT LDS RZ, [RZ] ;  /* 0x00000000fffff984 */ /* 0x000fe20000000800 */
[----:B------:R-:W-:Y:S01]  /*b140*/  @!PT LDS RZ, [RZ] ;  /* 0x00000000fffff984 */ /* 0x000fe20000000800 */
[----:B------:R-:W-:Y:S01]  /*b150*/  @!PT LDS RZ, [RZ] ;  /* 0x00000000fffff984 */ /* 0x000fe20000000800 */
[----:B------:R1:W-:Y:S01]  /*b160*/  @!P3 LDGSTS.E.BYPASS.LTC128B.128 [R234+0xc000], desc[UR26][R16.64+0x100] ;  /* 0x0c00010010eabfae */ /* 0x0003e2000b901d5a */
[C---:B------:R-:W-:Y:S02]  /*b170*/  @!P4 LEA R22, P1, R9.reuse, UR16, 0x1 ;  /* 0x000000100916cc11 */ /* 0x040fe4000f8208ff */
[----:B------:R-:W-:Y:S01]  /*b180*/  @!P2 LEA.HI.X R15, R10, UR17, R6, 0x1, P0 ;  /* 0x000000110a0fac11 */ /* 0x000fe200080f0c06 */
[----:B------:R-:W-:Y:S01]  /*b190*/  IMAD.U32 R6, RZ, RZ, UR7 ;  /* 0x00000007ff067e24 */ /* 0x000fe2000f8e00ff */
[----:B------:R-:W-:Y:S01]  /*b1a0*/  @!P4 LEA.HI.X R23, R9, UR17, R4, 0x1, P1 ;  /* 0x000000110917cc11 */ /* 0x000fe200088f0c04 */
[----:B------:R-:W-:Y:S01]  /*b1b0*/  IMAD.U32 R4, RZ, RZ, UR4 ;  /* 0x00000004ff047e24 */ /* 0x000fe2000f8e00ff */
[----:B------:R-:W-:Y:S01]  /*b1c0*/  @!P3 LEA R12, P0, R8, UR16, 0x1 ;  /* 0x00000010080cbc11 */ /* 0x000fe2000f8008ff */
[----:B------:R1:W-:Y:S01]  /*b1d0*/  @P2 STS.128 [R234+0xe000], RZ ;  /* 0x00e000ffea002388 */ /* 0x0003e20000000c00 */
[----:B------:R-:W-:-:S02]  /*b1e0*/  @!P5 LEA R20, P1, R6, R245, 0x1 ;  /* 0x000000f50614d211 */ /* 0x000fc400078208ff */
[----:B------:R-:W-:Y:S01]  /*b1f0*/  @!P3 LEA.HI.X R13, R8, UR17, R7, 0x1, P0 ;  /* 0x00000011080dbc11 */ /* 0x000fe200080f0c07 */
[----:B------:R-:W-:Y:S01]  /*b200*/  @!PT LDS RZ, [RZ] ;  /* 0x00000000fffff984 */ /* 0x000fe20000000800 */
[----:B------:R-:W-:Y:S01]  /*b210*/  @!PT LDS RZ, [RZ] ;  /* 0x00000000fffff984 */ /* 0x000fe20000000800 */
[----:B------:R-:W-:Y:S01]  /*b220*/  @!PT LDS RZ, [RZ] ;  /* 0x00000000fffff984 */ /* 0x000fe20000000800 */
[----:B------:R1:W-:Y:S01]  /*b230*/  @!P2 LDGSTS.E.BYPASS.LTC128B.128 [R234+0xe000], desc[UR26][R14.64+0x180] ;  /* 0x0e0001800eeaafae */ /* 0x0003e2000b901d5a */
[C---:B------:R-:W-:Y:S02]  /*b240*/  @!P2 LEA R10, P0, R5.reuse, UR16, 0x1 ;  /* 0x00000010050aac11 */ /* 0x040fe4000f8008ff */
[----:B------:R-:W-:Y:S01]  /*b250*/  @!P5 LEA.HI.X R21, R6, R244, R4, 0x1, P1 ;  /* 0x000000f40615d211 */ /* 0x000fe200008f0c04 */
[----:B------:R1:W-:Y:S01]  /*b260*/  @P5 STS.128 [R234+0x8800], RZ ;  /* 0x008800ffea005388 */ /* 0x0003e20000000c00 */
[----:B------:R-:W-:Y:S02]  /*b270*/  @!P4 IADD3 R4, P1, R200, UR7, RZ ;  /* 0x00000007c804cc10 */ /* 0x000fe4000ff3e0ff */
[----:B------:R-:W-:Y:S02]  /*b280*/  @!P2 LEA.HI.X R11, R5, UR17, R0, 0x1, P0 ;  /* 0x00000011050bac11 */ /* 0x000fe400080f0c00 */
[----:B------:R-:W-:-:S02]  /*b290*/  @!P4 IADD3.X R0, R165, UR4, RZ, P1, !PT ;  /* 0x00000004a500cc10 */ /* 0x000fc40008ffe4ff */
[----:B------:R-:W-:Y:S02]  /*b2a0*/  @!P4 LEA R18, P1, R4, UR16, 0x1 ;  /* 0x000000100412cc11 */ /* 0x000fe4000f8208ff */
[----:B------:R-:W-:Y:S02]  /*b2b0*/  @!P3 IADD3 R6, P0, R200, UR7, RZ ;  /* 0x00000007c806bc10 */ /* 0x000fe4000ff1e0ff */
[----:B------:R-:W-:Y:S01]  /*b2c0*/  @!P4 LEA.HI.X R19, R4, UR17, R0, 0x1, P1 ;  /* 0x000000110413cc11 */ /* 0x000fe200088f0c00 */
[----:B------:R-:W-:Y:S01]  /*b2d0*/  IMAD.U32 R4, RZ, RZ, UR11 ;  /* 0x0000000bff047e24 */ /* 0x000fe2000f8e00ff */
[----:B------:R-:W-:Y:S01]  /*b2e0*/  @!P3 IADD3.X R5, R165, UR4, RZ, P0, !PT ;  /* 0x00000004a505bc10 */ /* 0x000fe200087fe4ff */
[----:B------:R-:W-:Y:S01]  /*b2f0*/  IMAD.U32 R0, RZ, RZ, UR9 ;  /* 0x00000009ff007e24 */ /* 0x000fe2000f8e00ff */
[----:B------:R-:W-:Y:S01]  /*b300*/  @!P3 LEA R8, P0, R6, UR16, 0x1 ;  /* 0x000000100608bc11 */ /* 0x000fe2000f8008ff */
[----:B------:R-:W-:Y:S01]  /*b310*/  UIADD3 UR9, UP0, UR28, UR7, URZ ;  /* 0x000000071c097290 */ /* 0x000fe2000ff1e03f */
[----:B------:R-:W-:-:S02]  /*b320*/  @!P5 LEA R168, P1, R4, R245, 0x1 ;  /* 0x000000f504a8d211 */ /* 0x000fc400078208ff */
[----:B------:R-:W-:Y:S02]  /*b330*/  @!P3 LEA.HI.X R9, R6, UR17, R5, 0x1, P0 ;  /* 0x000000110609bc11 */ /* 0x000fe400080f0c05 */
[----:B------:R-:W-:Y:S01]  /*b340*/  @!P2 IADD3 R6, P0, R200, UR7, RZ ;  /* 0x00000007c806ac10 */ /* 0x000fe2000ff1e0ff */
[----:B------:R-:W-:Y:S01]  /*b350*/  UIADD3.X UR7, UR25, UR4, URZ, UP0, !UPT ;  /* 0x0000000419077290 */ /* 0x000fe200087fe43f */
[----:B------:R-:W-:Y:S01]  /*b360*/  @!P5 LEA.HI.X R169, R4, R244, R0, 0x1, P1 ;  /* 0x000000f404a9d211 */ /* 0x000fe200008f0c00 */
[----:B------:R-:W-:Y:S01]  /*b370*/  IMAD.U32 R4, RZ, RZ, UR9 ;  /* 0x00000009ff047e24 */ /* 0x000fe2000f8e00ff */
[----:B------:R-:W-:Y:S02]  /*b380*/  @!P2 IADD3.X R5, R165, UR4, RZ, P0, !PT ;  /* 0x00000004a505ac10 */ /* 0x000fe400087fe4ff */
[----:B--2---:R-:W-:Y:S01]  /*b390*/  @!P2 LEA R172, P0, R6, UR16, 0x1 ;  /* 0x0000001006acac11 */ /* 0x004fe2000f8008ff */
[----:B------:R-:W-:Y:S01]  /*b3a0*/  IMAD.U32 R0, RZ, RZ, UR7 ;  /* 0x00000007ff007e24 */ /* 0x000fe2000f8e00ff */
[----:B------:R-:W-:Y:S01]  /*b3b0*/  @!P5 LEA R186, P1, R4, R245, 0x1 ;  /* 0x000000f504bad211 */ /* 0x000fe200078208ff */
[----:B------:R-:W-:Y:S01]  /*b3c0*/  @!PT LDS RZ, [RZ] ;  /* 0x00000000fffff984 */ /* 0x000fe20000000800 */
[----:B------:R-:W-:Y:S01]  /*b3d0*/  @!PT LDS RZ, [RZ] ;  /* 0x00000000fffff984 */ /* 0x000fe20000000800 */
[----:B------:R-:W-:Y:S01]  /*b3e0*/  @!PT LDS RZ, [RZ] ;  /* 0x00000000fffff984 */ /* 0x000fe20000000800 */
[----:B------:R1:W-:Y:S01]  /*b3f0*/  @!P5 LDGSTS.E.BYPASS.LTC128B.128 [R234+0x8800], desc[UR26][R168.64] ;  /* 0x08800000a8eadfae */ /* 0x0003e2000b901d5a */
[----:B------:R-:W-:-:S02]  /*b400*/  @!P2 LEA.HI.X R173, R6, UR17, R5, 0x1, P0 ;  /* 0x0000001106adac11 */ /* 0x000fc400080f0c05 */
[----:B------:R-:W-:Y:S01]  /*b410*/  @!P4 IADD3 R5, P0, R200, UR9, RZ ;  /* 0x00000009c805cc10 */ /* 0x000fe2000ff1e0ff */
[----:B------:R1:W-:Y:S01]  /*b420*/  @P4 STS.128 [R234+0xa800], RZ ;  /* 0x00a800ffea004388 */ /* 0x0003e20000000c00 */
[----:B------:R-:W-:Y:S02]  /*b430*/  @!P5 LEA.HI.X R187, R4, R244, R0, 0x1, P1 ;  /* 0x000000f404bbd211 */ /* 0x000fe400008f0c00 */
[----:B------:R-:W-:Y:S01]  /*b440*/  @!P4 IADD3.X R4, R165, UR7, RZ, P0, !PT ;  /* 0x00000007a504cc10 */ /* 0x000fe200087fe4ff */
[----:B------:R-:W-:Y:S01]  /*b450*/  @!PT LDS RZ, [RZ] ;  /* 0x00000000fffff984 */ /* 0x000fe20000000800 */
[----:B------:R-:W-:Y:S01]  /*b460*/  @!PT LDS RZ, [RZ] ;  /* 0x00000000fffff984 */ /* 0x000fe20000000800 */
[----:B------:R-:W-:Y:S01]  /*b470*/  @!PT LDS RZ, [RZ] ;  /* 0x00000000fffff984 */ /* 0x000fe20000000800 */
[----:B------:R1:W-:Y:S01]  /*b480*/  @!P4 LDGSTS.E.BYPASS.LTC128B.128 [R234+0xa800], desc[UR26][R22.64+0x80] ;  /* 0x0a80008016eacfae */ /* 0x0003e2000b901d5a */
[C---:B------:R-:W-:Y:S02]  /*b490*/  @!P4 LEA R6, P1, R5.reuse, UR16, 0x1 ;  /* 0x000000100506cc11 */ /* 0x040fe4000f8208ff */
[----:B------:R-:W-:Y:S01]  /*b4a0*/  @!P3 IADD3 R0, P0, R200, UR9, RZ ;  /* 0x00000009c800bc10 */ /* 0x000fe2000ff1e0ff */
[----:B------:R1:W-:Y:S01]  /*b4b0*/  @P3 STS.128 [R234+0xc800], RZ ;  /* 0x00c800ffea003388 */ /* 0x0003e20000000c00 */
[----:B------:R-:W-:-:S02]  /*b4c0*/  @!P4 LEA.HI.X R7, R5, UR17, R4, 0x1, P1 ;  /* 0x000000110507cc11 */ /* 0x000fc400088f0c04 */
[----:B------:R-:W-:Y:S01]  /*b4d0*/  @!P3 IADD3.X R4, R165, UR7, RZ, P0, !PT ;  /* 0x00000007a504bc10 */ /* 0x000fe200087fe4ff */
[----:B------:R-:W-:Y:S01]  /*b4e0*/  @!PT LDS RZ, [RZ] ;  /* 0x00000000fffff984 */ /* 0x000fe20000000800 */
[----:B------:R-:W-:Y:S01]  /*b4f0*/  @!PT LDS RZ, [RZ] ;  /* 0x00000000fffff984 */ /* 0x000fe20000000800 */
[----:B------:R-:W-:Y:S01]  /*b500*/  @!PT LDS RZ, [RZ] ;  /* 0x00000000fffff984 */ /* 0x000fe20000000800 */
[----:B------:R1:W-:Y:S01]  /*b510*/  @!P3 LDGSTS.E.BYPASS.LTC128B.128 [R234+0xc800], desc[UR26][R12.64+0x100] ;  /* 0x0c8001000ceabfae */ /* 0x0003e2000b901d5a */
[----:B---3--:R-:W-:-:S03]  /*b520*/  @!P3 LEA R170, P0, R0, UR16, 0x1 ;  /* 0x0000001000aabc11 */ /* 0x008fc6000f8008ff */
[----:B------:R1:W-:Y:S01]  /*b530*/  @P2 STS.128 [R234+0xe800], RZ ;  /* 0x00e800ffea002388 */ /* 0x0003e20000000c00 */
[----:B------:R-:W-:-:S03]  /*b540*/  @!P3 LEA.HI.X R171, R0, UR17, R4, 0x1, P0 ;  /* 0x0000001100abbc11 */ /* 0x000fc600080f0c04 */
        /* <DEDUP_REMOVED lines=41> */
[----:B------:R-:W-:-:S04]  /*b7e0*/  IADD3 R200, P0, R200, UR9, RZ ;  /* 0x00000009c8c87c10 */ /* 0x000fc8000ff1e0ff */
[----:B------:R-:W-:Y:S02]  /*b7f0*/  IADD3.X R165, R165, UR7, RZ, P0, !PT ;  /* 0x00000007a5a57c10 */ /* 0x000fe400087fe4ff */
[----:B------:R-:W-:-:S04]  /*b800*/  LEA R4, P0, R200, UR16, 0x1 ;  /* 0x00000010c8047c11 */ /* 0x000fc8000f8008ff */
[----:B------:R-:W-:-:S05]  /*b810*/  LEA.HI.X R5, R200, UR17, R165, 0x1, P0 ;  /* 0x00000011c8057c11 */ /* 0x000fca00080f0ca5 */
[----:B------:R-:W-:Y:S01]  /*b820*/  @!PT LDS RZ, [RZ] ;  /* 0x00000000fffff984 */ /* 0x000fe20000000800 */
[----:B------:R-:W-:Y:S01]  /*b830*/  @!PT LDS RZ, [RZ] ;  /* 0x00000000fffff984 */ /* 0x000fe20000000800 */
[----:B------:R-:W-:Y:S01]  /*b840*/  @!PT LDS RZ, [RZ] ;  /* 0x00000000fffff984 */ /* 0x000fe20000000800 */
[----:B------:R2:W-:Y:S04]  /*b850*/  LDGSTS.E.BYPASS.LTC128B.128 [R234+0xf800], desc[UR26][R4.64+0x180] ;  /* 0x0f80018004ea7fae */ /* 0x0005e8000b901d5a */
.L_x_2365:
[----:B------:R-:W-:Y:S05]  /*b860*/  BSYNC B0 ;  /* 0x0000000000007941 */ /* 0x000fea0003800000 */
.L_x_2364:
[----:B------:R-:W0:Y:S01]  /*b870*/  LDGDEPBAR ;  /* 0x00000000000079af */ /* 0x000e220000000000 */
[----:B--2---:R-:W-:Y:S02]  /*b880*/  IMAD.U32 R4, RZ, RZ, UR18 ;  /* 0x00000012ff047e24 */ /* 0x004fe4000f8e00ff */
[----:B------:R-:W-:-:S03]  /*b890*/  IMAD.U32 R0, RZ, RZ, UR8 ;  /* 0x00000008ff007e24 */ /* 0x000fc6000f8e00ff */
[----:B------:R-:W-:-:S04]  /*b8a0*/  LEA R245, P0, R4, R245, 0x1 ;  /* 0x000000f504f57211 */ /* 0x000fc800078008ff */
[----:B------:R-:W-:-:S09]  /*b8b0*/  LEA.HI.X R244, R4, R244, R0, 0x1, P0 ;  /* 0x000000f404f47211 */ /* 0x000fd200000f0c00 */
.L_x_2361:
[----:B-1----:R-:W-:Y:S01]  /*b8c0*/  FMNMX.FTZ R6, R164, R2, !PT ;  /* 0x00000002a4067209 */ /* 0x002fe20007810000 */
[----:B------:R-:W-:Y:S01]  /*b8d0*/  LDSM.16.MT88.4 R8, [R224+0x10000] ;  /* 0x01000000e008783b */ /* 0x000fe20000004200 */
[----:B------:R-:W-:Y:S02]  /*b8e0*/  FMNMX.FTZ R5, R3, R174, !PT ;  /* 0x000000ae03057209 */ /* 0x000fe40007810000 */
[----:B------:R-:W-:Y:S01]  /*b8f0*/  FMNMX.FTZ R6, R178, R6, !PT ;  /* 0x00000006b2067209 */ /* 0x000fe20007810000 */
[----:B------:R-:W-:Y:S01]  /*b900*/  LDSM.16.MT88.4 R16, [R222+0x10000] ;  /* 0x01000000de10783b */ /* 0x000fe20000004200 */
[----:B------:R-:W-:Y:S02]  /*b910*/  FMNMX.FTZ R5, R198, R5, !PT ;  /* 0x00000005c6057209 */ /* 0x000fe40007810000 */
[----:B------:R-:W-:Y:S01]  /*b920*/  FMNMX.FTZ R6, R242, R6, !PT ;  /* 0x00000006f2067209 */ /* 0x000fe20007810000 */
[----:B------:R-:W-:Y:S01]  /*b930*/  LDSM.16.MT88.4 R12, [R221+0x10000] ;  /* 0x01000000dd0c783b */ /* 0x000fe20000004200 */
[----:B------:R-:W-:-:S02]  /*b940*/  FMNMX.FTZ R5, R199, R5, !PT ;  /* 0x00000005c7057209 */ /* 0x000fc40007810000 */
[----:B------:R-:W-:Y:S01]  /*b950*/  FMNMX.FTZ R6, R201, R6, !PT ;  /* 0x00000006c9067209 */ /* 0x000fe20007810000 */
[----:B------:R-:W-:Y:S01]  /*b960*/  LDSM.16.MT88.4 R20, [R221+0x10800] ;  /* 0x01080000dd14783b */ /* 0x000fe20000004200 */
        /* <DEDUP_REMOVED lines=24> */
[----:B------:R-:W-:-:S03]  /*baf0*/  FMNMX.FTZ R5, R175, R5, !PT ;  /* 0x00000005af057209 */ /* 0x000fc60007810000 */
[----:B------:R-:W1:Y:S04]  /*bb00*/  SHFL.BFLY PT, R4, R6, 0x2, 0x1f ;  /* 0x0c401f0006047f89 */ /* 0x000e6800000e0000 */
[----:B------:R-:W2:Y:S01]  /*bb10*/  SHFL.BFLY PT, R0, R5, 0x2, 0x1f ;  /* 0x0c401f0005007f89 */ /* 0x000ea200000e0000 */
[----:B-1----:R-:W-:Y:S02]  /*bb20*/  FMNMX.FTZ R4, R6, R4, !PT ;  /* 0x0000000406047209 */ /* 0x002fe40007810000 */
[----:B--2---:R-:W-:-:S03]  /*bb30*/  FMNMX.FTZ R0, R5, R0, !PT ;  /* 0x0000000005007209 */ /* 0x004fc60007810000 */
[----:B------:R-:W1:Y:S04]  /*bb40*/  SHFL.BFLY PT, R173, R4, 0x1, 0x1f ;  /* 0x0c201f0004ad7f89 */ /* 0x000e6800000e0000 */
[----:B------:R-:W2:Y:S01]  /*bb50*/  SHFL.BFLY PT, R172, R0, 0x1, 0x1f ;  /* 0x0c201f0000ac7f89 */ /* 0x000ea200000e0000 */
[----:B-1----:R-:W-:-:S04]  /*bb60*/  FMNMX.FTZ R173, R4, R173, !PT ;  /* 0x000000ad04ad7209 */ /* 0x002fc80007810000 */
[C---:B------:R-:W-:Y:S01]  /*bb70*/  FSETP.NEU.FTZ.AND P1, PT, R173.reuse, -INF , PT ;  /* 0xff800000ad00780b */ /* 0x040fe20003f3d000 */
[C---:B------:R-:W-:Y:S01]  /*bb80*/  FMUL.FTZ R183, R173.reuse, UR20 ;  /* 0x00000014adb77c20 */ /* 0x040fe20008410000 */
[----:B--2---:R-:W-:Y:S02]  /*bb90*/  FMNMX.FTZ R172, R0, R172, !PT ;  /* 0x000000ac00ac7209 */ /* 0x004fe40007810000 */
[----:B------:R-:W-:Y:S02]  /*bba0*/  FSEL R4, R173, RZ, P1 ;  /* 0x000000ffad047208 */ /* 0x000fe40000800000 */
[----:B------:R-:W-:Y:S02]  /*bbb0*/  FSEL R183, R183, RZ, P1 ;  /* 0x000000ffb7b77208 */ /* 0x000fe40000800000 */
[----:B------:R-:W-:Y:S01]  /*bbc0*/  FSETP.NEU.FTZ.AND P0, PT, R172, -INF , PT ;  /* 0xff800000ac00780b */ /* 0x000fe20003f1d000 */
[----:B------:R-:W-:Y:S02]  /*bbd0*/  FADD.FTZ R4, R164, -R4 ;  /* 0x80000004a4047221 */ /* 0x000fe40000010000 */
[--C-:B------:R-:W-:Y:S01]  /*bbe0*/  FFMA.FTZ R170, R178, UR20, -R183.reuse ;  /* 0x00000014b2aa7c23 */ /* 0x100fe200080108b7 */
[C---:B------:R-:W-:Y:S01]  /*bbf0*/  FMUL.FTZ R178, R172.reuse, UR20 ;  /* 0x00000014acb27c20 */ /* 0x040fe20008410000 */
[----:B------:R-:W-:Y:S01]  /*bc00*/  FSEL R5, R172, RZ, P0 ;  /* 0x000000ffac057208 */ /* 0x000fe20000000000 */
[--C-:B------:R-:W-:Y:S01]  /*bc10*/  FFMA.FTZ R171, R2, UR20, -R183.reuse ;  /* 0x0000001402ab7c23 */ /* 0x100fe200080108b7 */
[--C-:B------:R-:W-:Y:S01]  /*bc20*/  FFMA.FTZ R169, R242, UR20, -R183.reuse ;  /* 0x00000014f2a97c23 */ /* 0x100fe200080108b7 */
[----:B------:R-:W-:Y:S01]  /*bc30*/  FFMA.FTZ R168, R201, UR20, -R183 ;  /* 0x00000014c9a87c23 */ /* 0x000fe200080108b7 */
[----:B------:R-:W-:Y:S01]  /*bc40*/  FSEL R178, R178, RZ, P0 ;  /* 0x000000ffb2b27208 */ /* 0x000fe20000000000 */
[----:B------:R-:W-:Y:S01]  /*bc50*/  FADD.FTZ R5, R3, -R5 ;  /* 0x8000000503057221 */ /* 0x000fe20000010000 */
[----:B------:R-:W-:Y:S01]  /*bc60*/  FMUL.FTZ R4, R4, UR20 ;  /* 0x0000001404047c20 */ /* 0x000fe20008410000 */
[----:B------:R-:W-:Y:S01]  /*bc70*/  MUFU.EX2 R171, R171 ;  /* 0x000000ab00ab7308 */ /* 0x000fe20000000800 */
[--C-:B------:R-:W-:Y:S01]  /*bc80*/  FFMA.FTZ R185, R29, UR20, -R183.reuse ;  /* 0x000000141db97c23 */ /* 0x100fe200080108b7 */
[--C-:B------:R-:W-:Y:S01]  /*bc90*/  FFMA.FTZ R165, R174, UR20, -R178.reuse ;  /* 0x00000014aea57c23 */ /* 0x100fe200080108b2 */
[--C-:B------:R-:W-:Y:S01]  /*bca0*/  FFMA.FTZ R2, R198, UR20, -R178.reuse ;  /* 0x00000014c6027c23 */ /* 0x100fe200080108b2 */
[--C-:B------:R-:W-:Y:S01]  /*bcb0*/  FFMA.FTZ R0, R199, UR20, -R178.reuse ;  /* 0x00000014c7007c23 */ /* 0x100fe200080108b2 */
[--C-:B------:R-:W-:Y:S01]  /*bcc0*/  FFMA.FTZ R164, R184, UR20, -R178.reuse ;  /* 0x00000014b8a47c23 */ /* 0x100fe200080108b2 */
[----:B------:R-:W-:Y:S01]  /*bcd0*/  FMUL.FTZ R3, R5, UR20 ;  /* 0x0000001405037c20 */ /* 0x000fe20008410000 */
        /* <DEDUP_REMOVED lines=16> */
[--C-:B------:R-:W-:Y:S01]  /*bde0*/  FFMA.FTZ R197, R35, UR20, -R178.reuse ;  /* 0x0000001423c57c23 */ /* 0x100fe200080108b2 */
[----:B------:R-:W1:Y:S01]  /*bdf0*/  MUFU.EX2 R168, R168 ;  /* 0x000000a800a87308 */ /* 0x000e620000000800 */
[--C-:B------:R-:W-:Y:S01]  /*be00*/  FFMA.FTZ R198, R34, UR20, -R178.reuse ;  /* 0x0000001422c67c23 */ /* 0x100fe200080108b2 */
[--C-:B------:R-:W-:Y:S01]  /*be10*/  FFMA.FTZ R199, R33, UR20, -R178.reuse ;  /* 0x0000001421c77c23 */ /* 0x100fe200080108b2 */
[--C-:B------:R-:W-:Y:S01]  /*be20*/  FFMA.FTZ R200, R32, UR20, -R183.reuse ;  /* 0x0000001420c87c23 */ /* 0x100fe200080108b7 */
[----:B------:R-:W-:Y:S01]  /*be30*/  FFMA.FTZ R182, R182, UR20, -R183 ;  /* 0x00000014b6b67c23 */ /* 0x000fe200080108b7 */
[----:B------:R-:W-:Y:S01]  /*be40*/  LDSM.16.MT88.4 R32, [R224+0x17000] ;  /* 0x01700000e020783b */ /* 0x000fe20000004200 */
[--C-:B------:R-:W-:Y:S01]  /*be50*/  FFMA.FTZ R179, R179, UR20, -R178.reuse ;  /* 0x00000014b3b37c23 */ /* 0x100fe200080108b2 */
[--C-:B------:R-:W-:Y:S01]  /*be60*/  FFMA.FTZ R177, R177, UR20, -R178.reuse ;  /* 0x00000014b1b17c23 */ /* 0x100fe200080108b2 */
[----:B------:R-:W-:Y:S01]  /*be70*/  MUFU.EX2 R165, R165 ;  /* 0x000000a500a57308 */ /* 0x000fe20000000800 */
[--C-:B------:R-:W-:Y:S01]  /*be80*/  FFMA.FTZ R176, R176, UR20, -R178.reuse ;  /* 0x00000014b0b07c23 */ /* 0x100fe200080108b2 */
[----:B------:R-:W-:-:S06]  /*be90*/  FFMA.FTZ R175, R175, UR20, -R178 ;  /* 0x00000014afaf7c23 */ /* 0x000fcc00080108b2 */
[----:B------:R-:W2:Y:S01]  /*bea0*/  MUFU.EX2 R2, R2 ;  /* 0x0000000200027308 */ /* 0x000ea20000000800 */
[----:B-1----:R-:W-:-:S07]  /*beb0*/  F2FP.BF16.F32.PACK_AB R6, R168, R169 ;  /* 0x000000a9a806723e */ /* 0x002fce00000010ff */
[----:B------:R-:W-:Y:S08]  /*bec0*/  MUFU.EX2 R0, R0 ;  /* 0x0000000000007308 */ /* 0x000ff00000000800 */
[----:B------:R-:W1:Y:S01]  /*bed0*/  MUFU.EX2 R164, R164 ;  /* 0x000000a400a47308 */ /* 0x000e620000000800 */
[----:B--2---:R-:W-:-:S07]  /*bee0*/  F2FP.BF16.F32.PACK_AB R5, R2, R165 ;  /* 0x000000a50205723e */ /* 0x004fce00000010ff */
[----:B------:R2:W3:Y:S08]  /*bef0*/  MUFU.EX2 R174, R4 ;  /* 0x0000000400ae7308 */ /* 0x0004f00000000800 */
[----:B------:R-:W4:Y:S01]  /*bf00*/  MUFU.EX2 R3, R3 ;  /* 0x0000000300037308 */ /* 0x000f220000000800 */
[----:B-1----:R-:W-:-:S07]  /*bf10*/  F2FP.BF16.F32.PACK_AB R7, R164, R0 ;  /* 0x00000000a407723e */ /* 0x002fce00000010ff */
[----:B------:R-:W1:Y:S01]  /*bf20*/  MUFU.EX2 R184, R184 ;  /* 0x000000b800b87308 */ /* 0x000e620000000800 */
[----:B--2---:R-:W-:Y:S01]  /*bf30*/  F2FP.BF16.F32.PACK_AB R4, R170, R171 ;  /* 0x000000abaa04723e */ /* 0x004fe200000010ff */
[-C--:B---3--:R-:W-:Y:S01]  /*bf40*/  FMUL.FTZ R160, R160, R174.reuse ;  /* 0x000000aea0a07220 */ /* 0x088fe20000410000 */
[-C--:B------:R-:W-:Y:S01]  /*bf50*/  FMUL.FTZ R161, R161, R174.reuse ;  /* 0x000000aea1a17220 */ /* 0x080fe20000410000 */
[-C--:B------:R-:W-:Y:S01]  /*bf60*/  FMUL.FTZ R156, R156, R174.reuse ;  /* 0x000000ae9c9c7220 */ /* 0x080fe20000410000 */
[-C--:B------:R-:W-:Y:S01]  /*bf70*/  FMUL.FTZ R157, R157, R174.reuse ;  /* 0x000000ae9d9d7220 */ /* 0x080fe20000410000 */
[-C--:B------:R-:W-:Y:S01]  /*bf80*/  FMUL.FTZ R152, R152, R174.reuse ;  /* 0x000000ae98987220 */ /* 0x080fe20000410000 */
[-C--:B------:R-:W-:Y:S01]  /*bf90*/  FMUL.FTZ R153, R153, R174.reuse ;  /* 0x000000ae99997220 */ /* 0x080fe20000410000 */
[-C--:B------:R-:W-:Y:S01]  /*bfa0*/  FMUL.FTZ R148, R148, R174.reuse ;  /* 0x000000ae94947220 */ /* 0x080fe20000410000 */
[-C--:B----4-:R-:W-:Y:S01]  /*bfb0*/  FMUL.FTZ R162, R162, R3.reuse ;  /* 0x00000003a2a27220 */ /* 0x090fe20000410000 */
[-C--:B------:R-:W-:Y:S01]  /*bfc0*/  FMUL.FTZ R163, R163, R3.reuse ;  /* 0x00000003a3a37220 */ /* 0x080fe20000410000 */
[-C--:B------:R-:W-:Y:S01]  /*bfd0*/  FMUL.FTZ R158, R158, R3.reuse ;  /* 0x000000039e9e7220 */ /* 0x080fe20000410000 */
[-C--:B------:R-:W-:Y:S01]  /*bfe0*/  FMUL.FTZ R159, R159, R3.reuse ;  /* 0x000000039f9f7220 */ /* 0x080fe20000410000 */
[-C--:B------:R-:W-:Y:S01]  /*bff0*/  FMUL.FTZ R149, R149, R174.reuse ;  /* 0x000000ae95957220 */ /* 0x080fe20000410000 */
[-C--:B------:R-:W-:Y:S01]  /*c000*/  FMUL.FTZ R154, R154, R3.reuse ;  /* 0x000000039a9a7220 */ /* 0x080fe20000410000 */
[-C--:B------:R-:W-:Y:S01]  /*c010*/  FMUL.FTZ R155, R155, R3.reuse ;  /* 0x000000039b9b7220 */ /* 0x080fe20000410000 */
[-C--:B------:R-:W-:Y:S01]  /*c020*/  FMUL.FTZ R150, R150, R3.reuse ;  /* 0x0000000396967220 */ /* 0x080fe20000410000 */
[C---:B------:R-:W-:Y:S01]  /*c030*/  HMMA.16816.F32.BF16 R160, R4.reuse, R8, R160 ;  /* 0x0000000804a0723c */ /* 0x040fe200000418a0 */
[-C--:B------:R-:W-:Y:S01]  /*c040*/  FMUL.FTZ R151, R151, R3.reuse ;  /* 0x0000000397977220 */ /* 0x080fe20000410000 */
[-C--:B------:R-:W-:Y:S01]  /*c050*/  FMUL.FTZ R144, R144, R174.reuse ;  /* 0x000000ae90907220 */ /* 0x080fe20000410000 */
[-C--:B------:R-:W-:Y:S01]  /*c060*/  FMUL.FTZ R145, R145, R174.reuse ;  /* 0x000000ae91917220 */ /* 0x080fe20000410000 */
[-C--:B------:R-:W-:Y:S01]  /*c070*/  FMUL.FTZ R140, R140, R174.reuse ;  /* 0x000000ae8c8c7220 */ /* 0x080fe20000410000 */
[-C--:B------:R-:W-:Y:S01]  /*c080*/  FMUL.FTZ R141, R141, R174.reuse ;  /* 0x000000ae8d8d7220 */ /* 0x080fe20000410000 */
[C---:B------:R-:W-:Y:S01]  /*c090*/  HMMA.16816.F32.BF16 R156, R4.reuse, R10, R156 ;  /* 0x0000000a049c723c */ /* 0x040fe2000004189c */
[----:B------:R-:W2:Y:S01]  /*c0a0*/  LDSM.16.MT88.4 R8, [R220+0x10000] ;  /* 0x01000000dc08783b */ /* 0x000ea20000004200 */
[-C--:B------:R-:W-:Y:S01]  /*c0b0*/  FMUL.FTZ R146, R146, R3.reuse ;  /* 0x0000000392927220 */ /* 0x080fe20000410000 */
        /* <DEDUP_REMOVED lines=18> */
[----:B------:R-:W3:Y:S01]  /*c1e0*/  LDSM.16.MT88.4 R16, [R224+0x12000] ;  /* 0x01200000e010783b */ /* 0x000ee20000004200 */
        /* <DEDUP_REMOVED lines=11> */
[----:B------:R-:W4:Y:S01]  /*c2a0*/  LDSM.16.MT88.4 R12, [R222+0x12000] ;  /* 0x01200000de0c783b */ /* 0x000f220000004200 */
[-C--:B------:R-:W-:Y:S01]  /*c2b0*/  FMUL.FTZ R50, R50, R3.reuse ;  /* 0x0000000332327220 */ /* 0x080fe20000410000 */
[-C--:B------:R-:W-:Y:S01]  /*c2c0*/  FMUL.FTZ R51, R51, R3.reuse ;  /* 0x0000000333337220 */ /* 0x080fe20000410000 */
[-C--:B------:R-:W-:Y:S01]  /*c2d0*/  FMUL.FTZ R52, R52, R174.reuse ;  /* 0x000000ae34347220 */ /* 0x080fe20000410000 */
[-C--:B------:R-:W-:Y:S01]  /*c2e0*/  FMUL.FTZ R53, R53, R174.reuse ;  /* 0x000000ae35357220 */ /* 0x080fe20000410000 */
[-C--:B------:R-:W-:Y:S01]  /*c2f0*/  FMUL.FTZ R56, R56, R174.reuse ;  /* 0x000000ae38387220 */ /* 0x080fe20000410000 */
[-C--:B------:R-:W-:Y:S01]  /*c300*/  FMUL.FTZ R57, R57, R174.reuse ;  /* 0x000000ae39397220 */ /* 0x080fe20000410000 */
[-C--:B------:R-:W-:Y:S01]  /*c310*/  FMUL.FTZ R54, R54, R3.reuse ;  /* 0x0000000336367220 */ /* 0x080fe20000410000 */
[C---:B--2---:R-:W-:Y:S01]  /*c320*/  HMMA.16816.F32.BF16 R136, R4.reuse, R8, R136 ;  /* 0x000000080488723c */ /* 0x044fe20000041888 */
        /* <DEDUP_REMOVED lines=19> */
[C---:B---3--:R-:W-:Y:S01]  /*c460*/  HMMA.16816.F32.BF16 R36, R4.reuse, R16, R36 ;  /* 0x000000100424723c */ /* 0x048fe20000041824 */
        /* <DEDUP_REMOVED lines=11> */
[C---:B----4-:R-:W-:Y:S01]  /*c520*/  HMMA.16816.F32.BF16 R44, R4.reuse, R12, R44 ;  /* 0x0000000c042c723c */ /* 0x050fe2000004182c */
        /* <DEDUP_REMOVED lines=30> */
[----:B------:R-:W-:Y:S01]  /*c710*/  MUFU.EX2 R185, R185 ;  /* 0x000000b900b97308 */ /* 0x000fe20000000800 */
[-C--:B------:R-:W-:Y:S01]  /*c720*/  FMUL.FTZ R108, R108, R174.reuse ;  /* 0x000000ae6c6c7220 */ /* 0x080fe20000410000 */
[-C--:B------:R-:W-:Y:S01]  /*c730*/  FMUL.FTZ R109, R109, R174.reuse ;  /* 0x000000ae6d6d7220 */ /* 0x080fe20000410000 */
[-C--:B------:R-:W-:Y:S01]  /*c740*/  FMUL.FTZ R110, R110, R3.reuse ;  /* 0x000000036e6e7220 */ /* 0x080fe20000410000 */
[C---:B---3--:R-:W-:Y:S01]  /*c750*/  HMMA.16816.F32.BF16 R60, R4.reuse, R16, R60 ;  /* 0x00000010043c723c */ /* 0x048fe2000004183c */
[-C--:B------:R-:W-:Y:S01]  /*c760*/  FMUL.FTZ R111, R111, R3.reuse ;  /* 0x000000036f6f7220 */ /* 0x080fe20000410000 */
[-C--:B------:R-:W-:Y:S01]  /*c770*/  FMUL.FTZ R112, R112, R174.reuse ;  /* 0x000000ae70707220 */ /* 0x080fe20000410000 */
[-C--:B------:R-:W-:Y:S01]  /*c780*/  FMUL.FTZ R113, R113, R174.reuse ;  /* 0x000000ae71717220 */ /* 0x080fe20000410000 */
[----:B------:R-:W-:Y:S01]  /*c790*/  MUFU.EX2 R186, R186 ;  /* 0x000000ba00ba7308 */ /* 0x000fe20000000800 */
        /* <DEDUP_REMOVED lines=8> */
[----:B------:R-:W-:Y:S01]  /*c820*/  MUFU.EX2 R188, R188 ;  /* 0x000000bc00bc7308 */ /* 0x000fe20000000800 */
[-C--:B------:R-:W-:Y:S01]  /*c830*/  FMUL.FTZ R119, R119, R3.reuse ;  /* 0x0000000377777220 */ /* 0x080fe20000410000 */
[-C--:B------:R-:W-:Y:S01]  /*c840*/  FMUL.FTZ R120, R120, R174.reuse ;  /* 0x000000ae78787220 */ /* 0x080fe20000410000 */
[-C--:B------:R-:W-:Y:S01]  /*c850*/  FMUL.FTZ R121, R121, R174.reuse ;  /* 0x000000ae79797220 */ /* 0x080fe20000410000 */
[-C--:B------:R-:W-:Y:S01]  /*c860*/  FMUL.FTZ R122, R122, R3.reuse ;  /* 0x000000037a7a7220 */ /* 0x080fe20000410000 */
[C---:B------:R-:W-:Y:S01]  /*c870*/  HMMA.16816.F32.BF16 R72, R4.reuse, R14, R72 ;  /* 0x0000000e0448723c */ /* 0x040fe20000041848 */
[----:B------:R-:W4:Y:S01]  /*c880*/  LDSM.16.MT88.4 R12, [R220+0x14000] ;  /* 0x01400000dc0c783b */ /* 0x000f220000004200 */
[-C--:B------:R-:W-:Y:S01]  /*c890*/  FMUL.FTZ R123, R123, R3.reuse ;  /* 0x000000037b7b7220 */ /* 0x080fe20000410000 */
[----:B------:R-:W5:Y:S01]  /*c8a0*/  MUFU.EX2 R187, R187 ;  /* 0x000000bb00bb7308 */ /* 0x000f620000000800 */
[-C--:B------:R-:W-:Y:S01]  /*c8b0*/  FMUL.FTZ R124, R124, R174.reuse ;  /* 0x000000ae7c7c7220 */ /* 0x080fe20000410000 */
[-C--:B------:R-:W-:Y:S01]  /*c8c0*/  FMUL.FTZ R125, R125, R174.reuse ;  /* 0x000000ae7d7d7220 */ /* 0x080fe20000410000 */
[-C--:B------:R-:W-:Y:S01]  /*c8d0*/  FMUL.FTZ R126, R126, R3.reuse ;  /* 0x000000037e7e7220 */ /* 0x080fe20000410000 */
[-C--:B------:R-:W-:Y:S01]  /*c8e0*/  FMUL.FTZ R127, R127, R3.reuse ;  /* 0x000000037f7f7220 */ /* 0x080fe20000410000 */
[-C--:B------:R-:W-:Y:S01]  /*c8f0*/  FMUL.FTZ R128, R128, R174.reuse ;  /* 0x000000ae80807220 */ /* 0x080fe20000410000 */
[C---:B--2---:R-:W-:Y:S01]  /*c900*/  HMMA.16816.F32.BF16 R76, R4.reuse, R8, R76 ;  /* 0x00000008044c723c */ /* 0x044fe2000004184c */
[-C--:B------:R-:W-:Y:S01]  /*c910*/  FMUL.FTZ R129, R129, R174.reuse ;  /* 0x000000ae81817220 */ /* 0x080fe20000410000 */
[----:B------:R-:W2:Y:S01]  /*c920*/  MUFU.EX2 R189, R189 ;  /* 0x000000bd00bd7308 */ /* 0x000ea20000000800 */
[-C--:B------:R-:W-:Y:S01]  /*c930*/  FMUL.FTZ R130, R130, R3.reuse ;  /* 0x0000000382827220 */ /* 0x080fe20000410000 */
[-C--:B------:R-:W-:Y:S01]  /*c940*/  FMUL.FTZ R131, R131, R3.reuse ;  /* 0x0000000383837220 */ /* 0x080fe20000410000 */
[----:B------:R-:W-:Y:S01]  /*c950*/  FFMA.FTZ R171, R247, R174, R171 ;  /* 0x000000aef7ab7223 */ /* 0x000fe200000100ab */
[----:B------:R-:W-:Y:S01]  /*c960*/  HMMA.16816.F32.BF16 R80, R4, R10, R80 ;  /* 0x0000000a0450723c */ /* 0x000fe20000041850 */
[----:B------:R-:W2:Y:S01]  /*c970*/  LDSM.16.MT88.4 R8, [R224+0x16000] ;  /* 0x01600000e008783b */ /* 0x000ea20000004200 */
[----:B------:R-:W-:Y:S01]  /*c980*/  FFMA.FTZ R3, R246, R3, R165 ;  /* 0x00000003f6037223 */ /* 0x000fe200000100a5 */
[----:B------:R-:W-:Y:S01]  /*c990*/  FADD.FTZ R171, R170, R171 ;  /* 0x000000abaaab7221 */ /* 0x000fe20000010000 */
[----:B------:R-:W-:Y:S02]  /*c9a0*/  MUFU.EX2 R190, R190 ;  /* 0x000000be00be7308 */ /* 0x000fe40000000800 */
[----:B------:R-:W-:Y:S01]  /*c9b0*/  FADD.FTZ R3, R2, R3 ;  /* 0x0000000302037221 */ /* 0x000fe20000010000 */
[----:B------:R-:W-:-:S03]  /*c9c0*/  FADD.FTZ R171, R169, R171 ;  /* 0x000000aba9ab7221 */ /* 0x000fc60000010000 */
[----:B------:R-:W-:Y:S01]  /*c9d0*/  FADD.FTZ R3, R0, R3 ;  /* 0x0000000300037221 */ /* 0x000fe20000010000 */
[----:B------:R-:W-:Y:S01]  /*c9e0*/  FADD.FTZ R171, R168, R171 ;  /* 0x000000aba8ab7221 */ /* 0x000fe20000010000 */
[----:B------:R-:W2:Y:S01]  /*c9f0*/  MUFU.EX2 R191, R191 ;  /* 0x000000bf00bf7308 */ /* 0x000ea20000000800 */
[C---:B---3--:R-:W-:Y:S01]  /*ca00*/  HMMA.16816.F32.BF16 R84, R4.reuse, R16, R84 ;  /* 0x000000100454723c */ /* 0x048fe20000041854 */
[----:B------:R-:W-:Y:S01]  /*ca10*/  FADD.FTZ R3, R164, R3 ;  /* 0x00000003a4037221 */ /* 0x000fe20000010000 */
[----:B-1----:R-:W-:Y:S01]  /*ca20*/  FADD.FTZ R171, R184, R171 ;  /* 0x000000abb8ab7221 */ /* 0x002fe20000010000 */
[----:B------:R-:W-:Y:S02]  /*ca30*/  MOV R164, R173 ;  /* 0x000000ad00a47202 */ /* 0x000fe40000000f00 */
[----:B-----5:R-:W-:Y:S01]  /*ca40*/  FADD.FTZ R3, R187, R3 ;  /* 0x00000003bb037221 */ /* 0x020fe20000010000 */
[C---:B------:R-:W-:Y:S01]  /*ca50*/  HMMA.16816.F32.BF16 R88, R4.reuse, R18, R88 ;  /* 0x000000120458723c */ /* 0x040fe20000041858 */
[----:B------:R-:W1:Y:S01]  /*ca60*/  LDSM.16.MT88.4 R16, [R222+0x16000] ;  /* 0x01600000de10783b */ /* 0x000e620000004200 */
[----:B------:R-:W3:Y:S04]  /*ca70*/  MUFU.EX2 R196, R196 ;  /* 0x000000c400c47308 */ /* 0x000ee80000000800 */
[C---:B----4-:R-:W-:Y:S04]  /*ca80*/  HMMA.16816.F32.BF16 R92, R4.reuse, R12, R92 ;  /* 0x0000000c045c723c */ /* 0x050fe8000004185c */
[----:B------:R-:W-:Y:S02]  /*ca90*/  MUFU.EX2 R194, R194 ;  /* 0x000000c200c27308 */ /* 0x000fe40000000800 */
[C---:B------:R-:W-:Y:S01]  /*caa0*/  HMMA.16816.F32.BF16 R96, R4.reuse, R14, R96 ;  /* 0x0000000e0460723c */ /* 0x040fe20000041860 */
[----:B------:R-:W4:Y:S05]  /*cab0*/  LDSM.16.MT88.4 R12, [R221+0x16000] ;  /* 0x01600000dd0c783b */ /* 0x000f2a0000004200 */
[----:B------:R-:W-:Y:S01]  /*cac0*/  MUFU.EX2 R193, R193 ;  /* 0x000000c100c17308 */ /* 0x000fe20000000800 */
[C---:B--2---:R-:W-:Y:S07]  /*cad0*/  HMMA.16816.F32.BF16 R100, R4.reuse, R8, R100 ;  /* 0x000000080464723c */ /* 0x044fee0000041864 */
[----:B------:R-:W-:Y:S01]  /*cae0*/  MUFU.EX2 R195, R195 ;  /* 0x000000c300c37308 */ /* 0x000fe20000000800 */
[C---:B------:R-:W-:Y:S01]  /*caf0*/  HMMA.16816.F32.BF16 R104, R4.reuse, R10, R104 ;  /* 0x0000000a0468723c */ /* 0x040fe20000041868 */
[----:B------:R-:W2:Y:S06]  /*cb00*/  LDSM.16.MT88.4 R8, [R220+0x16000] ;  /* 0x01600000dc08783b */ /* 0x000eac0000004200 */
[----:B------:R-:W5:Y:S01]  /*cb10*/  MUFU.EX2 R192, R192 ;  /* 0x000000c000c07308 */ /* 0x000f620000000800 */
[C---:B-1----:R-:W-:Y:S07]  /*cb20*/  HMMA.16816.F32.BF16 R108, R4.reuse, R16, R108 ;  /* 0x00000010046c723c */ /* 0x042fee000004186c */
[----:B------:R-:W1:Y:S01]  /*cb30*/  MUFU.EX2 R197, R197 ;  /* 0x000000c500c57308 */ /* 0x000e620000000800 */
[C---:B------:R-:W-:Y:S01]  /*cb40*/  HMMA.16816.F32.BF16 R112, R4.reuse, R18, R112 ;  /* 0x000000120470723c */ /* 0x040fe20000041870 */
[----:B------:R-:W1:Y:S06]  /*cb50*/  LDSM.16.MT88.4 R16, [R220+0x10800] ;  /* 0x01080000dc10783b */ /* 0x000e6c0000004200 */
[----:B------:R-:W-:Y:S01]  /*cb60*/  MUFU.EX2 R198, R198 ;  /* 0x000000c600c67308 */ /* 0x000fe20000000800 */
[C---:B----4-:R-:W-:Y:S07]  /*cb70*/  HMMA.16816.F32.BF16 R116, R4.reuse, R12, R116 ;  /* 0x0000000c0474723c */ /* 0x050fee0000041874 */
[----:B------:R-:W4:Y:S01]  /*cb80*/  MUFU.EX2 R199, R199 ;  /* 0x000000c700c77308 */ /* 0x000f220000000800 */
[C---:B------:R-:W-:Y:S01]  /*cb90*/  HMMA.16816.F32.BF16 R120, R4.reuse, R14, R120 ;  /* 0x0000000e0478723c */ /* 0x040fe20000041878 */
[----:B------:R-:W-:Y:S06]  /*cba0*/  LDSM.16.MT88.4 R12, [R224+0x12800] ;  /* 0x01280000e00c783b */ /* 0x000fec0000004200 */
[----:B------:R-:W4:Y:S01]  /*cbb0*/  MUFU.EX2 R200, R200 ;  /* 0x000000c800c87308 */ /* 0x000f220000000800 */
[C---:B--2---:R-:W-:Y:S06]  /*cbc0*/  HMMA.16816.F32.BF16 R124, R4.reuse, R8, R124 ;  /* 0x00000008047c723c */ /* 0x044fec000004187c */
[----:B------:R-:W-:Y:S01]  /*cbd0*/  HMMA.16816.F32.BF16 R128, R4, R10, R128 ;  /* 0x0000000a0480723c */ /* 0x000fe20000041880 */
[----:B------:R-:W2:Y:S01]  /*cbe0*/  LDSM.16.MT88.4 R8, [R222+0x12800] ;  /* 0x01280000de08783b */ /* 0x000ea20000004200 */
[----:B------:R-:W-:Y:S05]  /*cbf0*/  MUFU.EX2 R182, R182 ;  /* 0x000000b600b67308 */ /* 0x000fea0000000800 */
[C---:B------:R-:W-:Y:S01]  /*cc00*/  F2FP.BF16.F32.PACK_AB R4, R185.reuse, R184 ;  /* 0x000000b8b904723e */ /* 0x040fe200000010ff */
[----:B------:R-:W-:Y:S01]  /*cc10*/  FADD.FTZ R185, R185, R171 ;  /* 0x000000abb9b97221 */ /* 0x000fe20000010000 */
[C---:B------:R-:W-:Y:S01]  /*cc20*/  F2FP.BF16.F32.PACK_AB R5, R189.reuse, R187 ;  /* 0x000000bbbd05723e */ /* 0x040fe200000010ff */
[----:B------:R-:W4:Y:S01]  /*cc30*/  MUFU.EX2 R179, R179 ;  /* 0x000000b300b37308 */ /* 0x000f220000000800 */
[----:B------:R-:W-:Y:S01]  /*cc40*/  F2FP.BF16.F32.PACK_AB R6, R188, R186 ;  /* 0x000000babc06723e */ /* 0x000fe200000010ff */
[----:B------:R-:W-:Y:S01]  /*cc50*/  FADD.FTZ R189, R189, R3 ;  /* 0x00000003bdbd7221 */ /* 0x000fe20000010000 */
[----:B------:R-:W-:Y:S01]  /*cc60*/  F2FP.BF16.F32.PACK_AB R7, R191, R190 ;  /* 0x000000bebf07723e */ /* 0x000fe200000010ff */
[----:B------:R-:W-:Y:S01]  /*cc70*/  FADD.FTZ R185, R186, R185 ;  /* 0x000000b9bab97221 */ /* 0x000fe20000010000 */
[----:B------:R-:W-:Y:S01]  /*cc80*/  MOV R3, R172 ;  /* 0x000000ac00037202 */ /* 0x000fe20000000f00 */
[----:B------:R-:W-:-:S02]  /*cc90*/  FADD.FTZ R189, R190, R189 ;  /* 0x000000bdbebd7221 */ /* 0x000fc40000010000 */
[----:B------:R-:W4:Y:S01]  /*cca0*/  MUFU.EX2 R177, R177 ;  /* 0x000000b100b17308 */ /* 0x000f220000000800 */
[----:B------:R-:W-:Y:S01]  /*ccb0*/  FADD.FTZ R188, R188, R185 ;  /* 0x000000b9bcbc7221 */ /* 0x000fe20000010000 */
[C---:B------:R-:W-:Y:S01]  /*ccc0*/  HMMA.16816.F32.BF16 R144, R4.reuse, R20, R144 ;  /* 0x000000140490723c */ /* 0x040fe20000041890 */
[----:B------:R-:W-:Y:S02]  /*ccd0*/  FADD.FTZ R191, R191, R189 ;  /* 0x000000bdbfbf7221 */ /* 0x000fe40000010000 */
[----:B---3--:R-:W-:Y:S02]  /*cce0*/  FADD.FTZ R188, R196, R188 ;  /* 0x000000bcc4bc7221 */ /* 0x008fe40000010000 */
[----:B-----5:R-:W-:Y:S01]  /*ccf0*/  FADD.FTZ R191, R192, R191 ;  /* 0x000000bfc0bf7221 */ /* 0x020fe20000010000 */
[C---:B------:R-:W-:Y:S01]  /*cd00*/  HMMA.16816.F32.BF16 R140, R4.reuse, R22, R140 ;  /* 0x00000016048c723c */ /* 0x040fe2000004188c */
[----:B------:R-:W3:Y:S01]  /*cd10*/  LDSM.16.MT88.4 R20, [R220+0x12800] ;  /* 0x01280000dc14783b */ /* 0x000ee20000004200 */
[----:B------:R-:W5:Y:S04]  /*cd20*/  MUFU.EX2 R176, R176 ;  /* 0x000000b000b07308 */ /* 0x000f680000000800 */
[C---:B-1----:R-:W-:Y:S04]  /*cd30*/  HMMA.16816.F32.BF16 R136, R4.reuse, R16, R136 ;  /* 0x000000100488723c */ /* 0x042fe80000041888 */
[----:B------:R-:W1:Y:S02]  /*cd40*/  MUFU.EX2 R175, R175 ;  /* 0x000000af00af7308 */ /* 0x000e640000000800 */
[C---:B------:R-:W-:Y:S01]  /*cd50*/  HMMA.16816.F32.BF16 R132, R4.reuse, R18, R132 ;  /* 0x000000120484723c */ /* 0x040fe20000041884 */
[----:B------:R-:W-:Y:S05]  /*cd60*/  LDSM.16.MT88.4 R16, [R222+0x14800] ;  /* 0x01480000de10783b */ /* 0x000fea0000004200 */
[C---:B--2---:R-:W-:Y:S06]  /*cd70*/  HMMA.16816.F32.BF16 R44, R4.reuse, R8, R44 ;  /* 0x00000008042c723c */ /* 0x044fec000004182c */
[C---:B------:R-:W-:Y:S01]  /*cd80*/  HMMA.16816.F32.BF16 R48, R4.reuse, R10, R48 ;  /* 0x0000000a0430723c */ /* 0x040fe20000041830 */
[----:B------:R-:W2:Y:S05]  /*cd90*/  LDSM.16.MT88.4 R8, [R220+0x14800] ;  /* 0x01480000dc08783b */ /* 0x000eaa0000004200 */
[C---:B------:R-:W-:Y:S06]  /*cda0*/  HMMA.16816.F32.BF16 R36, R4.reuse, R12, R36 ;  /* 0x0000000c0424723c */ /* 0x040fec0000041824 */
[C---:B------:R-:W-:Y:S01]  /*cdb0*/  HMMA.16816.F32.BF16 R40, R4.reuse, R14, R40 ;  /* 0x0000000e0428723c */ /* 0x040fe20000041828 */
[----:B------:R-:W4:Y:S05]  /*cdc0*/  LDSM.16.MT88.4 R12, [R221+0x14800] ;  /* 0x01480000dd0c783b */ /* 0x000f2a0000004200 */
[C---:B---3--:R-:W-:Y:S06]  /*cdd0*/  HMMA.16816.F32.BF16 R60, R4.reuse, R20, R60 ;  /* 0x00000014043c723c */ /* 0x048fec000004183c */
[C---:B------:R-:W-:Y:S01]  /*cde0*/  HMMA.16816.F32.BF16 R64, R4.reuse, R22, R64 ;  /* 0x000000160440723c */ /* 0x040fe20000041840 */
[----:B------:R-:W3:Y:S05]  /*cdf0*/  LDSM.16.MT88.4 R20, [R224+0x16800] ;  /* 0x01680000e014783b */ /* 0x000eea0000004200 */
        /* <DEDUP_REMOVED lines=11> */
[----:B------:R-:W4:Y:S05]  /*ceb0*/  LDSM.16.MT88.4 R12, [R221+0x16800] ;  /* 0x01680000dd0c783b */ /* 0x000f2a0000004200 */
[C---:B---3--:R-:W-:Y:S06]  /*cec0*/  HMMA.16816.F32.BF16 R100, R4.reuse, R20, R100 ;  /* 0x000000140464723c */ /* 0x048fec0000041864 */
[C---:B------:R-:W-:Y:S01]  /*ced0*/  HMMA.16816.F32.BF16 R104, R4.reuse, R22, R104 ;  /* 0x000000160468723c */ /* 0x040fe20000041868 */
[----:B------:R-:W3:Y:S05]  /*cee0*/  LDSM.16.MT88.4 R20, [R224+0x11000] ;  /* 0x01100000e014783b */ /* 0x000eea0000004200 */
[C---:B------:R-:W-:Y:S06]  /*cef0*/  HMMA.16816.F32.BF16 R152, R4.reuse, R24, R152 ;  /* 0x000000180498723c */ /* 0x040fec0000041898 */
[C---:B------:R-:W-:Y:S01]  /*cf00*/  HMMA.16816.F32.BF16 R148, R4.reuse, R26, R148 ;  /* 0x0000001a0494723c */ /* 0x040fe20000041894 */
[----:B------:R-:W3:Y:S05]  /*cf10*/  LDSM.16.MT88.4 R24, [R221+0x12800] ;  /* 0x01280000dd18783b */ /* 0x000eea0000004200 */
[C---:B--2---:R-:W-:Y:S06]  /*cf20*/  HMMA.16816.F32.BF16 R124, R4.reuse, R8, R124 ;  /* 0x00000008047c723c */ /* 0x044fec000004187c */
[----:B------:R-:W-:Y:S01]  /*cf30*/  HMMA.16816.F32.BF16 R128, R4, R10, R128 ;  /* 0x0000000a0480723c */ /* 0x000fe20000041880 */
[C---:B------:R-:W-:Y:S01]  /*cf40*/  F2FP.BF16.F32.PACK_AB R8, R194.reuse, R196 ;  /* 0x000000c4c208723e */ /* 0x040fe200000010ff */
[----:B------:R-:W-:Y:S01]  /*cf50*/  FADD.FTZ R194, R194, R188 ;  /* 0x000000bcc2c27221 */ /* 0x000fe20000010000 */
[C---:B------:R-:W-:Y:S01]  /*cf60*/  F2FP.BF16.F32.PACK_AB R9, R197.reuse, R192 ;  /* 0x000000c0c509723e */ /* 0x040fe200000010ff */
[----:B------:R-:W-:-:S02]  /*cf70*/  FADD.FTZ R197, R197, R191 ;  /* 0x000000bfc5c57221 */ /* 0x000fc40000010000 */
[C---:B------:R-:W-:Y:S01]  /*cf80*/  HMMA.16816.F32.BF16 R68, R4.reuse, R28, R68 ;  /* 0x0000001c0444723c */ /* 0x040fe20000041844 */
[----:B------:R-:W-:Y:S01]  /*cf90*/  F2FP.BF16.F32.PACK_AB R10, R195, R193 ;  /* 0x000000c1c30a723e */ /* 0x000fe200000010ff */
[----:B------:R-:W-:Y:S01]  /*cfa0*/  FADD.FTZ R194, R193, R194 ;  /* 0x000000c2c1c27221 */ /* 0x000fe20000010000 */
[----:B------:R-:W-:Y:S01]  /*cfb0*/  F2FP.BF16.F32.PACK_AB R11, R199, R198 ;  /* 0x000000c6c70b723e */ /* 0x000fe200000010ff */
[----:B------:R-:W-:Y:S02]  /*cfc0*/  FADD.FTZ R197, R198, R197 ;  /* 0x000000c5c6c57221 */ /* 0x000fe40000010000 */
[----:B------:R-:W-:Y:S01]  /*cfd0*/  HMMA.16816.F32.BF16 R72, R4, R30, R72 ;  /* 0x0000001e0448723c */ /* 0x000fe20000041848 */
[----:B------:R-:W2:Y:S01]  /*cfe0*/  LDSM.16.MT88.4 R28, [R222+0x11000] ;  /* 0x01100000de1c783b */ /* 0x000ea20000004200 */
[----:B------:R-:W-:Y:S01]  /*cff0*/  FADD.FTZ R195, R195, R194 ;  /* 0x000000c2c3c37221 */ /* 0x000fe20000010000 */
[----:B------:R-:W-:-:S03]  /*d000*/  FADD.FTZ R199, R199, R197 ;  /* 0x000000c5c7c77221 */ /* 0x000fc60000010000 */
[----:B-----5:R-:W-:Y:S01]  /*d010*/  HMMA.16816.F32.BF16 R108, R4, R16, R108 ;  /* 0x00000010046c723c */ /* 0x020fe2000004186c */
[----:B------:R-:W-:Y:S01]  /*d020*/  FADD.FTZ R195, R200, R195 ;  /* 0x000000c3c8c37221 */ /* 0x000fe20000010000 */
[----:B------:R-:W-:-:S03]  /*d030*/  FADD.FTZ R199, R179, R199 ;  /* 0x000000c7b3c77221 */ /* 0x000fc60000010000 */
[----:B------:R-:W-:Y:S01]  /*d040*/  FADD.FTZ R195, R182, R195 ;  /* 0x000000c3b6c37221 */ /* 0x000fe20000010000 */
[----:B------:R-:W-:Y:S01]  /*d050*/  HMMA.16816.F32.BF16 R112, R4, R18, R112 ;  /* 0x000000120470723c */ /* 0x000fe20000041870 */
[----:B------:R-:W5:Y:S01]  /*d060*/  LDSM.16.MT88.4 R16, [R221+0x11000] ;  /* 0x01100000dd10783b */ /* 0x000f620000004200 */
[----:B------:R-:W-:-:S04]  /*d070*/  FADD.FTZ R199, R177, R199 ;  /* 0x000000c7b1c77221 */ /* 0x000fc80000010000 */
[----:B----4-:R-:W-:Y:S01]  /*d080*/  HMMA.16816.F32.BF16 R116, R4, R12, R116 ;  /* 0x0000000c0474723c */ /* 0x010fe20000041874 */
[----:B------:R-:W-:-:S04]  /*d090*/  FADD.FTZ R199, R176, R199 ;  /* 0x000000c7b0c77221 */ /* 0x000fc80000010000 */
[----:B-1----:R-:W-:Y:S01]  /*d0a0*/  FADD.FTZ R246, R175, R199 ;  /* 0x000000c7aff67221 */ /* 0x002fe20000010000 */
[----:B------:R-:W-:Y:S01]  /*d0b0*/  HMMA.16816.F32.BF16 R120, R4, R14, R120 ;  /* 0x0000000e0478723c */ /* 0x000fe20000041878 */
[----:B------:R-:W1:Y:S05]  /*d0c0*/  LDSM.16.MT88.4 R12, [R220+0x11000] ;  /* 0x01100000dc0c783b */ /* 0x000e6a0000004200 */
[C---:B---3--:R-:W-:Y:S06]  /*d0d0*/  HMMA.16816.F32.BF16 R160, R8.reuse, R20, R160 ;  /* 0x0000001408a0723c */ /* 0x048fec00000418a0 */
[----:B------:R-:W-:Y:S01]  /*d0e0*/  HMMA.16816.F32.BF16 R156, R8, R22, R156 ;  /* 0x00000016089c723c */ /* 0x000fe2000004189c */
[----:B------:R-:W3:Y:S05]  /*d0f0*/  LDSM.16.MT88.4 R20, [R222+0x13000] ;  /* 0x01300000de14783b */ /* 0x000eea0000004200 */
[C---:B------:R-:W-:Y:S06]  /*d100*/  HMMA.16816.F32.BF16 R52, R4.reuse, R24, R52 ;  /* 0x000000180434723c */ /* 0x040fec0000041834 */
[----:B------:R-:W-:Y:S01]  /*d110*/  HMMA.16816.F32.BF16 R56, R4, R26, R56 ;  /* 0x0000001a0438723c */ /* 0x000fe20000041838 */
[----:B------:R-:W4:Y:S04]  /*d120*/  LDSM.16.MT88.4 R4, [R222+0x15000] ;  /* 0x01500000de04783b */ /* 0x000f280000004200 */
[----:B------:R-:W4:Y:S01]  /*d130*/  LDSM.16.MT88.4 R24, [R224+0x13000] ;  /* 0x01300000e018783b */ /* 0x000f220000004200 */
[C---:B--2---:R-:W-:Y:S06]  /*d140*/  HMMA.16816.F32.BF16 R152, R8.reuse, R28, R152 ;  /* 0x0000001c0898723c */ /* 0x044fec0000041898 */
        /* <DEDUP_REMOVED lines=8> */
[C---:B---3--:R-:W-:Y:S06]  /*d1d0*/  HMMA.16816.F32.BF16 R44, R8.reuse, R20, R44 ;  /* 0x00000014082c723c */ /* 0x048fec000004182c */
[C---:B------:R-:W-:Y:S01]  /*d1e0*/  HMMA.16816.F32.BF16 R48, R8.reuse, R22, R48 ;  /* 0x000000160830723c */ /* 0x040fe20000041830 */
[----:B------:R-:W3:Y:S05]  /*d1f0*/  LDSM.16.MT88.4 R20, [R221+0x15000] ;  /* 0x01500000dd14783b */ /* 0x000eea0000004200 */
[C---:B----4-:R-:W-:Y:S06]  /*d200*/  HMMA.16816.F32.BF16 R76, R8.reuse, R4, R76 ;  /* 0x00000004084c723c */ /* 0x050fec000004184c */
[----:B------:R-:W-:Y:S01]  /*d210*/  HMMA.16816.F32.BF16 R80, R8, R6, R80 ;  /* 0x000000060850723c */ /* 0x000fe20000041850 */
[--C-:B------:R-:W-:Y:S01]  /*d220*/  FFMA.FTZ R4, R181, UR20, -R183.reuse ;  /* 0x00000014b5047c23 */ /* 0x100fe200080108b7 */
[----:B------:R-:W-:-:S03]  /*d230*/  FFMA.FTZ R181, R180, UR20, -R183 ;  /* 0x00000014b4b57c23 */ /* 0x000fc600080108b7 */
[----:B------:R4:W5:Y:S01]  /*d240*/  MUFU.EX2 R180, R4 ;  /* 0x0000000400b47308 */ /* 0x0009620000000800 */
[C---:B------:R-:W-:Y:S06]  /*d250*/  HMMA.16816.F32.BF16 R36, R8.reuse, R24, R36 ;  /* 0x000000180824723c */ /* 0x040fec0000041824 */
[C---:B------:R-:W-:Y:S01]  /*d260*/  HMMA.16816.F32.BF16 R40, R8.reuse, R26, R40 ;  /* 0x0000001a0828723c */ /* 0x040fe20000041828 */
[----:B------:R-:W-:Y:S01]  /*d270*/  LDSM.16.MT88.4 R24, [R220+0x15000] ;  /* 0x01500000dc18783b */ /* 0x000fe20000004200 */
[----:B------:R-:W1:Y:S04]  /*d280*/  MUFU.EX2 R181, R181 ;  /* 0x000000b500b57308 */ /* 0x000e680000000800 */
[----:B--2---:R-:W-:Y:S01]  /*d290*/  HMMA.16816.F32.BF16 R52, R8, R28, R52 ;  /* 0x0000001c0834723c */ /* 0x004fe20000041834 */
[----:B----4-:R-:W2:Y:S01]  /*d2a0*/  LDSM.16.MT88.4 R4, [R221+0x17000] ;  /* 0x01700000dd04783b */ /* 0x010ea20000004200 */
[----:B-----5:R-:W-:-:S04]  /*d2b0*/  FADD.FTZ R195, R180, R195 ;  /* 0x000000c3b4c37221 */ /* 0x020fc80000010000 */
[C---:B------:R-:W-:Y:S01]  /*d2c0*/  HMMA.16816.F32.BF16 R56, R8.reuse, R30, R56 ;  /* 0x0000001e0838723c */ /* 0x040fe20000041838 */
[----:B------:R-:W4:Y:S05]  /*d2d0*/  LDSM.16.MT88.4 R28, [R222+0x17000] ;  /* 0x01700000de1c783b */ /* 0x000f2a0000004200 */
[----:B------:R-:W-:Y:S01]  /*d2e0*/  HMMA.16816.F32.BF16 R60, R8, R16, R60 ;  /* 0x00000010083c723c */ /* 0x000fe2000004183c */
[----:B-1----:R-:W-:-:S05]  /*d2f0*/  FADD.FTZ R247, R181, R195 ;  /* 0x000000c3b5f77221 */ /* 0x002fca0000010000 */
[C---:B------:R-:W-:Y:S01]  /*d300*/  HMMA.16816.F32.BF16 R64, R8.reuse, R18, R64 ;  /* 0x000000120840723c */ /* 0x040fe20000041840 */
[----:B------:R-:W1:Y:S05]  /*d310*/  LDSM.16.MT88.4 R16, [R220+0x17000] ;  /* 0x01700000dc10783b */ /* 0x000e6a0000004200 */
[C---:B------:R-:W-:Y:S06]  /*d320*/  HMMA.16816.F32.BF16 R68, R8.reuse, R12, R68 ;  /* 0x0000000c0844723c */ /* 0x040fec0000041844 */
[C---:B------:R-:W-:Y:S01]  /*d330*/  HMMA.16816.F32.BF16 R72, R8.reuse, R14, R72 ;  /* 0x0000000e0848723c */ /* 0x040fe20000041848 */
[----:B------:R-:W5:Y:S05]  /*d340*/  LDSM.16.MT88.4 R12, [R224+0x11800] ;  /* 0x01180000e00c783b */ /* 0x000f6a0000004200 */
[C---:B---3--:R-:W-:Y:S06]  /*d350*/  HMMA.16816.F32.BF16 R84, R8.reuse, R20, R84 ;  /* 0x000000140854723c */ /* 0x048fec0000041854 */
[C---:B------:R-:W-:Y:S01]  /*d360*/  HMMA.16816.F32.BF16 R88, R8.reuse, R22, R88 ;  /* 0x000000160858723c */ /* 0x040fe20000041858 */
[----:B------:R-:W3:Y:S05]  /*d370*/  LDSM.16.MT88.4 R20, [R222+0x11800] ;  /* 0x01180000de14783b */ /* 0x000eea0000004200 */
[C---:B--2---:R-:W-:Y:S06]  /*d380*/  HMMA.16816.F32.BF16 R116, R8.reuse, R4, R116 ;  /* 0x000000040874723c */ /* 0x044fec0000041874 */
[----:B------:R-:W-:Y:S01]  /*d390*/  HMMA.16816.F32.BF16 R120, R8, R6, R120 ;  /* 0x000000060878723c */ /* 0x000fe20000041878 */
[----:B------:R-:W-:-:S02]  /*d3a0*/  F2FP.BF16.F32.PACK_AB R4, R182, R200 ;  /* 0x000000c8b604723e */ /* 0x000fc400000010ff */
[----:B------:R-:W-:-:S03]  /*d3b0*/  F2FP.BF16.F32.PACK_AB R5, R177, R179 ;  /* 0x000000b3b105723e */ /* 0x000fc600000010ff */
[----:B------:R-:W-:Y:S01]  /*d3c0*/  HMMA.16816.F32.BF16 R92, R8, R24, R92 ;  /* 0x00000018085c723c */ /* 0x000fe2000004185c */
[----:B------:R-:W-:Y:S02]  /*d3d0*/  F2FP.BF16.F32.PACK_AB R6, R181, R180 ;  /* 0x000000b4b506723e */ /* 0x000fe400000010ff */
[----:B------:R-:W-:-:S03]  /*d3e0*/  F2FP.BF16.F32.PACK_AB R7, R175, R176 ;  /* 0x000000b0af07723e */ /* 0x000fc600000010ff */
[C---:B------:R-:W-:Y:S01]  /*d3f0*/  HMMA.16816.F32.BF16 R96, R8.reuse, R26, R96 ;  /* 0x0000001a0860723c */ /* 0x040fe20000041860 */
[----:B------:R-:W2:Y:S05]  /*d400*/  LDSM.16.MT88.4 R24, [R221+0x11800] ;  /* 0x01180000dd18783b */ /* 0x000eaa0000004200 */
[C---:B------:R-:W-:Y:S06]  /*d410*/  HMMA.16816.F32.BF16 R100, R8.reuse, R32, R100 ;  /* 0x000000200864723c */ /* 0x040fec0000041864 */
[C---:B------:R-:W-:Y:S01]  /*d420*/  HMMA.16816.F32.BF16 R104, R8.reuse, R34, R104 ;  /* 0x000000220868723c */ /* 0x040fe20000041868 */
[----:B------:R-:W-:Y:S05]  /*d430*/  LDSM.16.MT88.4 R32, [R224+0x13800] ;  /* 0x01380000e020783b */ /* 0x000fea0000004200 */
[C---:B----4-:R-:W-:Y:S06]  /*d440*/  HMMA.16816.F32.BF16 R108, R8.reuse, R28, R108 ;  /* 0x0000001c086c723c */ /* 0x050fec000004186c */
[C---:B------:R-:W-:Y:S01]  /*d450*/  HMMA.16816.F32.BF16 R112, R8.reuse, R30, R112 ;  /* 0x0000001e0870723c */ /* 0x040fe20000041870 */
[----:B------:R-:W4:Y:S05]  /*d460*/  LDSM.16.MT88.4 R28, [R220+0x11800] ;  /* 0x01180000dc1c783b */ /* 0x000f2a0000004200 */
[C---:B-1----:R-:W-:Y:S06]  /*d470*/  HMMA.16816.F32.BF16 R124, R8.reuse, R16, R124 ;  /* 0x00000010087c723c */ /* 0x042fec000004187c */
[----:B------:R-:W-:Y:S01]  /*d480*/  HMMA.16816.F32.BF16 R128, R8, R18, R128 ;  /* 0x000000120880723c */ /* 0x000fe20000041880 */
[----:B------:R-:W1:Y:S04]  /*d490*/  LDSM.16.MT88.4 R16, [R222+0x13800] ;  /* 0x01380000de10783b */ /* 0x000e680000004200 */
[----:B------:R-:W-:Y:S01]  /*d4a0*/  LDSM.16.MT88.4 R8, [R220+0x13800] ;  /* 0x01380000dc08783b */ /* 0x000fe20000004200 */
        /* <DEDUP_REMOVED lines=12> */
[C---:B------:R-:W-:Y:S06]  /*d570*/  HMMA.16816.F32.BF16 R36, R4.reuse, R32, R36 ;  /* 0x000000200424723c */ /* 0x040fec0000041824 */
[C---:B------:R-:W-:Y:S01]  /*d580*/  HMMA.16816.F32.BF16 R40, R4.reuse, R34, R40 ;  /* 0x000000220428723c */ /* 0x040fe20000041828 */
[----:B------:R-:W4:Y:S05]  /*d590*/  LDSM.16.MT88.4 R32, [R222+0x15800] ;  /* 0x01580000de20783b */ /* 0x000f2a0000004200 */
[C---:B-1----:R-:W-:Y:S06]  /*d5a0*/  HMMA.16816.F32.BF16 R44, R4.reuse, R16, R44 ;  /* 0x00000010042c723c */ /* 0x042fec000004182c */
[C---:B------:R-:W-:Y:S01]  /*d5b0*/  HMMA.16816.F32.BF16 R48, R4.reuse, R18, R48 ;  /* 0x000000120430723c */ /* 0x040fe20000041830 */
[----:B------:R-:W1:Y:S05]  /*d5c0*/  LDSM.16.MT88.4 R16, [R224+0x17800] ;  /* 0x01780000e010783b */ /* 0x000e6a0000004200 */
        /* <DEDUP_REMOVED lines=9> */
[C---:B--2---:R-:W-:Y:S06]  /*d660*/  HMMA.16816.F32.BF16 R68, R4.reuse, R24, R68 ;  /* 0x000000180444723c */ /* 0x044fec0000041844 */
[C---:B------:R-:W-:Y:S06]  /*d670*/  HMMA.16816.F32.BF16 R72, R4.reuse, R26, R72 ;  /* 0x0000001a0448723c */ /* 0x040fec0000041848 */
[C---:B----4-:R-:W-:Y:S06]  /*d680*/  HMMA.16816.F32.BF16 R76, R4.reuse, R32, R76 ;  /* 0x00000020044c723c */ /* 0x050fec000004184c */
[C---:B------:R-:W-:Y:S06]  /*d690*/  HMMA.16816.F32.BF16 R80, R4.reuse, R34, R80 ;  /* 0x000000220450723c */ /* 0x040fec0000041850 */
[C---:B------:R-:W-:Y:S06]  /*d6a0*/  HMMA.16816.F32.BF16 R84, R4.reuse, R28, R84 ;  /* 0x0000001c0454723c */ /* 0x040fec0000041854 */
[C---:B------:R-:W-:Y:S06]  /*d6b0*/  HMMA.16816.F32.BF16 R88, R4.reuse, R30, R88 ;  /* 0x0000001e0458723c */ /* 0x040fec0000041858 */
[C---:B-1----:R-:W-:Y:S06]  /*d6c0*/  HMMA.16816.F32.BF16 R100, R4.reuse, R16, R100 ;  /* 0x000000100464723c */ /* 0x042fec0000041864 */
[C---:B------:R-:W-:Y:S06]  /*d6d0*/  HMMA.16816.F32.BF16 R104, R4.reuse, R18, R104 ;  /* 0x000000120468723c */ /* 0x040fec0000041868 */
[C---:B-----5:R-:W-:Y:S06]  /*d6e0*/  HMMA.16816.F32.BF16 R108, R4.reuse, R12, R108 ;  /* 0x0000000c046c723c */ /* 0x060fec000004186c */
[C---:B------:R-:W-:Y:S06]  /*d6f0*/  HMMA.16816.F32.BF16 R112, R4.reuse, R14, R112 ;  /* 0x0000000e0470723c */ /* 0x040fec0000041870 */
[C---:B------:R-:W-:Y:S06]  /*d700*/  HMMA.16816.F32.BF16 R116, R4.reuse, R8, R116 ;  /* 0x000000080474723c */ /* 0x040fec0000041874 */
[C---:B------:R-:W-:Y:S06]  /*d710*/  HMMA.16816.F32.BF16 R120, R4.reuse, R10, R120 ;  /* 0x0000000a0478723c */ /* 0x040fec0000041878 */
[C---:B---3--:R-:W-:Y:S06]  /*d720*/  HMMA.16816.F32.BF16 R124, R4.reuse, R20, R124 ;  /* 0x00000014047c723c */ /* 0x048fec000004187c */
[----:B------:R-:W-:-:S15]  /*d730*/  HMMA.16816.F32.BF16 R128, R4, R22, R128 ;  /* 0x000000160480723c */ /* 0x000fde0000041880 */
[----:B------:R-:W-:-:S09]  /*d740*/  NOP ;  /* 0x0000000000007918 */ /* 0x000fd20000000000 */
.L_x_2358:
[----:B------:R-:W-:Y:S05]  /*d750*/  @!P6 BRA `(.L_x_2366) ;  /* 0x000000500070e947 */ /* 0x000fea0003800000 */
[----:B------:R-:W-:Y:S01]  /*d760*/  ULDC UR18, c[0x0][0x380] ;  /* 0x0000e00000127ab9 */ /* 0x000fe20000000800 */
[----:B------:R-:W-:Y:S01]  /*d770*/  ULEA UR11, -UR6, URZ, 0x6 ;  /* 0x0000003f060b7291 */ /* 0x000fe2000f8e313f */
[----:B------:R-:W-:Y:S01]  /*d780*/  IMAD.U32 R2, RZ, RZ, UR18 ;  /* 0x00000012ff027e24 */ /* 0x000fe2000f8e00ff */
[----:B------:R-:W-:Y:S01]  /*d790*/  UMOV UR8, URZ ;  /* 0x0000003f00087c82 */ /* 0x000fe20008000000 */
[----:B------:R-:W-:Y:S01]  /*d7a0*/  IMAD.U32 R0, RZ, RZ, UR18 ;  /* 0x00000012ff007e24 */ /* 0x000fe2000f8e00ff */
[----:B------:R-:W-:Y:S01]  /*d7b0*/  UMOV UR6, URZ ;  /* 0x0000003f00067c82 */ /* 0x000fe20008000000 */
[----:B------:R-:W-:Y:S01]  /*d7c0*/  ULEA UR33, -UR10, URZ, 0x6 ;  /* 0x0000003f0a217291 */ /* 0x000fe2000f8e313f */
[----:B------:R-:W-:Y:S01]  /*d7d0*/  IABS R2, R2 ;  /* 0x0000000200027213 */ /* 0x000fe20000000000 */
[----:B------:R-:W-:Y:S01]  /*d7e0*/  USHF.R.S32.HI UR10, URZ, 0x1f, UR11 ;  /* 0x0000001f3f0a7899 */ /* 0x000fe2000801140b */
[----:B------:R-:W-:Y:S01]  /*d7f0*/  IABS R0, R0 ;  /* 0x0000000000007213 */ /* 0x000fe20000000000 */
[----:B------:R-:W-:Y:S01]  /*d800*/  IMAD.U32 R243, RZ, RZ, UR11 ;  /* 0x0000000bfff37e24 */ /* 0x000fe2000f8e00ff */
[----:B------:R-:W-:Y:S01]  /*d810*/  R2UR UR17, R2 ;  /* 0x00000000021172ca */ /* 0x000fe200000e0000 */
[----:B------:R-:W-:Y:S01]  /*d820*/  ULDC UR20, c[0x0][0x2d0] ;  /* 0x0000b40000147ab9 */ /* 0x000fe20000000800 */
[----:B------:R-:W-:Y:S01]  /*d830*/  R2UR UR16, R0 ;  /* 0x00000000001072ca */ /* 0x000fe200000e0000 */
[----:B------:R-:W-:Y:S01]  /*d840*/  ULDC UR4, c[0x0][0x2ec] ;  /* 0x0000bb0000047ab9 */ /* 0x000fe20000000800 */
[----:B------:R-:W-:Y:S01]  /*d850*/  MOV R242, UR10 ;  /* 0x0000000a00f27c02 */ /* 0x000fe20008000f00 */
[----:B------:R-:W-:-:S02]  /*d860*/  USHF.R.S32.HI UR32, URZ, 0x1f, UR33 ;  /* 0x0000001f3f207899 */ /* 0x000fc40008011421 */
[----:B------:R-:W-:Y:S02]  /*d870*/  UISETP.NE.AND UP1, UPT, UR18, URZ, UPT ;  /* 0x0000003f1200728c */ /* 0x000fe4000bf25270 */
[----:B------:R-:W-:Y:S02]  /*d880*/  ULOP3.LUT UR24, URZ, UR18, URZ, 0x33, !UPT ;  /* 0x000000123f187292 */ /* 0x000fe4000f8e333f */
[----:B------:R-:W-:Y:S02]  /*d890*/  ULOP3.LUT UR19, URZ, UR18, URZ, 0x33, !UPT ;  /* 0x000000123f137292 */ /* 0x000fe4000f8e333f */
[----:B------:R-:W1:Y:S01]  /*d8a0*/  I2F.RP R2, UR17 ;  /* 0x0000001100027d06 */ /* 0x000e620008209400 */
[----:B------:R-:W-:-:S07]  /*d8b0*/  UISETP.NE.AND UP0, UPT, UR18, URZ, UPT ;  /* 0x0000003f1200728c */ /* 0x000fce000bf05270 */
[----:B------:R-:W2:Y:S08]  /*d8c0*/  I2F.RP R0, UR16 ;  /* 0x0000001000007d06 */ /* 0x000eb00008209400 */
[----:B-1----:R-:W1:Y:S08]  /*d8d0*/  MUFU.RCP R2, R2 ;  /* 0x0000000200027308 */ /* 0x002e700000001000 */
[----:B--2---:R-:W2:Y:S01]  /*d8e0*/  MUFU.RCP R0, R0 ;  /* 0x0000000000007308 */ /* 0x004ea20000001000 */
[----:B-1----:R-:W-:-:S07]  /*d8f0*/  VIADD R2, R2, 0xffffffe ;  /* 0x0ffffffe02027836 */ /* 0x002fce0000000000 */
[----:B------:R-:W1:Y:S01]  /*d900*/  F2I.FTZ.U32.TRUNC.NTZ R2, R2 ;  /* 0x0000000200027305 */ /* 0x000e62000021f000 */
[----:B--2---:R-:W-:-:S07]  /*d910*/  VIADD R0, R0, 0xffffffe ;  /* 0x0ffffffe00007836 */ /* 0x004fce0000000000 */
[----:B------:R-:W2:Y:S01]  /*d920*/  F2I.FTZ.U32.TRUNC.NTZ R0, R0 ;  /* 0x0000000000007305 */ /* 0x000ea2000021f000 */
[----:B-1----:R-:W-:Y:S02]  /*d930*/  R2UR UR9, R2 ;  /* 0x00000000020972ca */ /* 0x002fe400000e0000 */
[----:B------:R-:W-:Y:S02]  /*d940*/  MOV R2, R3 ;  /* 0x0000000300027202 */ /* 0x000fe40000000f00 */
[----:B--2---:R-:W-:Y:S01]  /*d950*/  R2UR UR7, R0 ;  /* 0x00000000000772ca */ /* 0x004fe200000e0000 */
[----:B------:R-:W-:-:S08]  /*d960*/  IMAD.MOV.U32 R0, RZ, RZ, R164 ;  /* 0x000000ffff007224 */ /* 0x000fd000078e00a4 */
[----:B------:R-:W-:-:S04]  /*d970*/  UIADD3 UR36, URZ, -UR9, URZ ;  /* 0x800000093f247290 */ /* 0x000fc8000fffe03f */
[----:B------:R-:W-:Y:S02]  /*d980*/  UIMAD UR36, UR36, UR17, URZ ;  /* 0x00000011242472a4 */ /* 0x000fe4000f8e023f */
[----:B------:R-:W-:Y:S02]  /*d990*/  UIADD3 UR34, URZ, -UR7, URZ ;  /* 0x800000073f227290 */ /* 0x000fe4000fffe03f */
[----:B------:R-:W-:Y:S02]  /*d9a0*/  UIMAD.WIDE.U32 UR36, UR9, UR36, UR8 ;  /* 0x00000024092472a5 */ /* 0x000fe4000f8e0008 */
[----:B------:R-:W-:Y:S01]  /*d9b0*/  UIMAD UR34, UR34, UR16, URZ ;  /* 0x00000010222272a4 */ /* 0x000fe2000f8e023f */
[----:B------:R-:W-:-:S03]  /*d9c0*/  ULDC.64 UR8, c[0x0][0x248] ;  /* 0x0000920000087ab9 */ /* 0x000fc60000000a00 */
[----:B------:R-:W-:Y:S01]  /*d9d0*/  UIMAD.WIDE.U32 UR34, UR7, UR34, UR6 ;  /* 0x00000022072272a5 */ /* 0x000fe2000f8e0006 */
[----:B------:R-:W-:Y:S02]  /*d9e0*/  UMOV UR31, UR37 ;  /* 0x00000025001f7c82 */ /* 0x000fe40008000000 */
[----:B------:R-:W-:Y:S02]  /*d9f0*/  ULDC.64 UR6, c[0x0][0x250] ;  /* 0x0000940000067ab9 */ /* 0x000fe40000000a00 */
[----:B------:R-:W-:Y:S01]  /*da00*/  UMOV UR11, UR6 ;  /* 0x00000006000b7c82 */ /* 0x000fe20008000000 */
[----:B------:R-:W-:Y:S01]  /*da10*/  UMOV UR10, UR7 ;  /* 0x00000007000a7c82 */ /* 0x000fe20008000000 */
[----:B------:R-:W-:-:S05]  /*da20*/  UMOV UR21, UR35 ;  /* 0x0000002300157c82 */ /* 0x000fca0008000000 */
.L_x_2370:
[----:B------:R-:W-:Y:S01]  /*da30*/  PLOP3.LUT P0, PT, PT, PT, UP6, 0x40, 0x0 ;  /* 0x000000000000781c */ /* 0x000fe20003f0e868 */
[----:B------:R-:W-:Y:S04]  /*da40*/  DEPBAR.LE SB0, 0x0 ;  /* 0x000080000000791a */ /* 0x000fe80000000000 */
[----:B------:R-:W-:Y:S01]  /*da50*/  BAR.SYNC.DEFER_BLOCKING 0x0 ;  /* 0x0000000000007b1d */ /* 0x000fe20000010000 */
[----:B------:R-:W-:Y:S01]  /*da60*/  ISETP.GE.AND P6, PT, R236, UR20, PT ;  /* 0x00000014ec007c0c */ /* 0x000fe2000bfc6270 */
[----:B------:R-:W-:Y:S01]  /*da70*/  UIADD3 UR14, UR14, -0x1, URZ ;  /* 0xffffffff0e0e7890 */ /* 0x000fe2000fffe03f */
[----:B------:R-:W-:Y:S01]  /*da80*/  ISETP.GE.AND P5, PT, R233, UR20, PT ;  /* 0x00000014e9007c0c */ /* 0x000fe2000bfa6270 */
[----:B------:R-:W-:Y:S01]  /*da90*/  IMAD.MOV.U32 R7, RZ, RZ, R243 ;  /* 0x000000ffff077224 */ /* 0x000fe200078e00f3 */
[----:B------:R-:W-:Y:S01]  /*daa0*/  ISETP.GE.AND P4, PT, R232, UR20, PT ;  /* 0x00000014e8007c0c */ /* 0x000fe2000bf86270 */
[----:B------:R-:W-:Y:S01]  /*dab0*/  IMAD.MOV.U32 R3, RZ, RZ, R242 ;  /* 0x000000ffff037224 */ /* 0x000fe200078e00f2 */
[----:B------:R-:W-:Y:S01]  /*dac0*/  ISETP.GE.AND P3, PT, R231, UR20, PT ;  /* 0x00000014e7007c0c */ /* 0x000fe2000bf66270 */
[----:B------:R-:W-:Y:S01]  /*dad0*/  UMOV UR35, UR6 ;  /* 0x0000000600237c82 */ /* 0x000fe20008000000 */
[----:B------:R-:W-:Y:S01]  /*dae0*/  UMOV UR34, UR7 ;  /* 0x0000000700227c82 */ /* 0x000fe20008000000 */
[----:B-----5:R-:W-:Y:S10]  /*daf0*/  @P0 BRA `(.L_x_2367) ;  /* 0x0000000400200947 */ /* 0x020ff40003800000 */
[----:B------:R-:W-:Y:S04]  /*db00*/  USHF.L.U32 UR34, UR14, 0x6, URZ ;  /* 0x000000060e227899 */ /* 0x000fe8000800063f */
[----:B------:R-:W-:Y:S02]  /*db10*/  UIADD3 UR40, UR34, 0x40, URZ ;  /* 0x0000004022287890 */ /* 0x000fe4000fffe03f */
[----:B------:R-:W-:Y:S01]  /*db20*/  IMAD.U32 R3, RZ, RZ, UR34 ;  /* 0x00000022ff037e24 */ /* 0x000fe2000f8e00ff */
[----:B------:R-:W-:Y:S03]  /*db30*/  ULOP3.LUT UR34, UR34, UR18, URZ, 0x3c, !UPT ;  /* 0x0000001222227292 */ /* 0x000fe6000f8e3c3f */
[----:B------:R-:W-:Y:S01]  /*db40*/  IMAD.U32 R4, RZ, RZ, UR40 ;  /* 0x00000028ff047e24 */ /* 0x000fe2000f8e00ff */
[----:B------:R-:W-:Y:S01]  /*db50*/  ULOP3.LUT UR40, UR40, UR18, URZ, 0x3c, !UPT ;  /* 0x0000001228287292 */ /* 0x000fe2000f8e3c3f */
[----:B------:R-:W-:Y:S03]  /*db60*/  IABS R3, R3 ;  /* 0x0000000300037213 */ /* 0x000fe60000000000 */
[----:B------:R-:W-:Y:S02]  /*db70*/  IABS R4, R4 ;  /* 0x0000000400047213 */ /* 0x000fe40000000000 */
[----:B------:R-:W-:Y:S02]  /*db80*/  R2UR UR36, R3 ;  /* 0x00000000032472ca */ /* 0x000fe400000e0000 */
[----:B------:R-:W-:Y:S11]  /*db90*/  R2UR UR38, R4 ;  /* 0x00000000042672ca */ /* 0x000ff600000e0000 */
[----:B------:R-:W-:Y:S02]  /*dba0*/  UIMAD.WIDE.U32 UR44, UR31, UR36, URZ ;  /* 0x000000241f2c72a5 */ /* 0x000fe4000f8e003f */
[----:B------:R-:W-:Y:S05]  /*dbb0*/  UIMAD.WIDE.U32 UR42, UR31, UR38, URZ ;  /* 0x000000261f2a72a5 */ /* 0x000fea000f8e003f */
[----:B------:R-:W-:Y:S02]  /*dbc0*/  UMOV UR39, UR45 ;  /* 0x0000002d00277c82 */ /* 0x000fe40008000000 */
[----:B------:R-:W-:Y:S01]  /*dbd0*/  UIADD3 UR35, -UR39, URZ, URZ ;  /* 0x0000003f27237290 */ /* 0x000fe2000fffe13f */
[----:B------:R-:W-:Y:S02]  /*dbe0*/  UMOV UR41, UR43 ;  /* 0x0000002b00297c82 */ /* 0x000fe40008000000 */
[----:B------:R-:W-:Y:S02]  /*dbf0*/  UIADD3 UR37, -UR41, URZ, URZ ;  /* 0x0000003f29257290 */ /* 0x000fe4000fffe13f */
[----:B------:R-:W-:Y:S02]  /*dc00*/  UIMAD UR36, UR17, UR35, UR36 ;  /* 0x00000023112472a4 */ /* 0x000fe4000f8e0224 */
[----:B------:R-:W-:Y:S02]  /*dc10*/  UIMAD UR38, UR17, UR37, UR38 ;  /* 0x00000025112672a4 */ /* 0x000fe4000f8e0226 */
[----:B------:R-:W-:Y:S02]  /*dc20*/  UISETP.GT.U32.AND UP2, UPT, UR17, UR36, UPT ;  /* 0x000000241100728c */ /* 0x000fe4000bf44070 */
[----:B------:R-:W-:Y:S09]  /*dc30*/  UISETP.GT.U32.AND UP3, UPT, UR17, UR38, UPT ;  /* 0x000000261100728c */ /* 0x000ff2000bf64070 */
[----:B------:R-:W-:Y:S02]  /*dc40*/  @!UP2 UIADD3 UR36, UR36, -UR17, URZ ;  /* 0x800000112424a290 */ /* 0x000fe4000fffe03f */
[----:B------:R-:W-:Y:S02]  /*dc50*/  @!UP3 UIADD3 UR38, UR38, -UR17, URZ ;  /* 0x800000112626b290 */ /* 0x000fe4000fffe03f */
[----:B------:R-:W-:Y:S02]  /*dc60*/  UISETP.GE.U32.AND UP4, UPT, UR36, UR17, UPT ;  /* 0x000000112400728c */ /* 0x000fe4000bf86070 */
[----:B------:R-:W-:Y:S02]  /*dc70*/  UISETP.GE.U32.AND UP5, UPT, UR38, UR17, UPT ;  /* 0x000000112600728c */ /* 0x000fe4000bfa6070 */
[----:B------:R-:W-:Y:S02]  /*dc80*/  @!UP2 UIADD3 UR39, UR39, 0x1, URZ ;  /* 0x000000012727a890 */ /* 0x000fe4000fffe03f */
[----:B------:R-:W-:Y:S02]  /*dc90*/  UISETP.GE.AND UP2, UPT, UR34, URZ, UPT ;  /* 0x0000003f2200728c */ /* 0x000fe4000bf46270 */
[----:B------:R-:W-:Y:S02]  /*dca0*/  @!UP3 UIADD3 UR41, UR41, 0x1, URZ ;  /* 0x000000012929b890 */ /* 0x000fe4000fffe03f */
[----:B------:R-:W-:Y:S02]  /*dcb0*/  UISETP.GE.AND UP3, UPT, UR40, URZ, UPT ;  /* 0x0000003f2800728c */ /* 0x000fe4000bf66270 */
[----:B------:R-:W-:Y:S02]  /*dcc0*/  @UP4 UIADD3 UR39, UR39, 0x1, URZ ;  /* 0x0000000127274890 */ /* 0x000fe4000fffe03f */
[----:B------:R-:W-:Y:S03]  /*dcd0*/  @UP5 UIADD3 UR41, UR41, 0x1, URZ ;  /* 0x0000000129295890 */ /* 0x000fe6000fffe03f */
[----:B------:R-:W-:Y:S04]  /*dce0*/  @!UP2 UIADD3 UR39, -UR39, URZ, URZ ;  /* 0x0000003f2727a290 */ /* 0x000fe8000fffe13f */
[----:B------:R-:W-:Y:S02]  /*dcf0*/  @!UP3 UIADD3 UR41, -UR41, URZ, URZ ;  /* 0x0000003f2929b290 */ /* 0x000fe4000fffe13f */
[----:B------:R-:W-:Y:S02]  /*dd00*/  USEL UR39, UR24, UR39, !UP1 ;  /* 0x0000002718277287 */ /* 0x000fe4000c800000 */
[----:B------:R-:W-:Y:S04]  /*dd10*/  USEL UR41, UR24, UR41, !UP1 ;  /* 0x0000002918297287 */ /* 0x000fe8000c800000 */
[----:B------:R-:W-:Y:S01]  /*dd20*/  IMAD.U32 R6, RZ, RZ, UR39 ;  /* 0x00000027ff067e24 */ /* 0x000fe2000f8e00ff */
[----:B------:R-:W-:Y:S01]  /*dd30*/  MOV R5, UR39 ;  /* 0x0000002700057c02 */ /* 0x000fe20008000f00 */
[----:B------:R-:W-:Y:S02]  /*dd40*/  IMAD.U32 R4, RZ, RZ, UR41 ;  /* 0x00000029ff047e24 */ /* 0x000fe4000f8e00ff */
[----:B------:R-:W-:Y:S01]  /*dd50*/  IMAD.U32 R3, RZ, RZ, UR41 ;  /* 0x00000029ff037e24 */ /* 0x000fe2000f8e00ff */
[----:B------:R-:W-:Y:S02]  /*dd60*/  LEA R6, P1, R6, UR22, 0x2 ;  /* 0x0000001606067c11 */ /* 0x000fe4000f8210ff */
[----:B------:R-:W-:Y:S02]  /*dd70*/  LEA R4, P0, R4, UR22, 0x2 ;  /* 0x0000001604047c11 */ /* 0x000fe4000f8010ff */
[----:B------:R-:W-:Y:S02]  /*dd80*/  LEA.HI.X.SX32 R7, R5, UR23, 0x2, P1 ;  /* 0x0000001705077c11 */ /* 0x000fe400088f16ff */
[----:B------:R-:W-:Y:S02]  /*dd90*/  LEA.HI.X.SX32 R5, R3, UR23, 0x2, P0 ;  /* 0x0000001703057c11 */ /* 0x000fe400080f16ff */
[----:B------:R-:W-:Y:S02]  /*dda0*/  R2UR UR36, R6 ;  /* 0x00000000062472ca */ /* 0x000fe400000e0000 */
[----:B------:R-:W-:Y:S02]  /*ddb0*/  R2UR UR37, R7 ;  /* 0x00000000072572ca */ /* 0x000fe400000e0000 */
[----:B------:R-:W-:Y:S02]  /*ddc0*/  R2UR UR34, R4 ;  /* 0x00000000042272ca */ /* 0x000fe400000e0000 */
[----:B------:R-:W-:Y:S07]  /*ddd0*/  R2UR UR35, R5 ;  /* 0x00000000052372ca */ /* 0x000fee00000e0000 */
[----:B------:R-:W-:Y:S01]  /*dde0*/  IMAD.U32 R6, RZ, RZ, UR36 ;  /* 0x00000024ff067e24 */ /* 0x000fe2000f8e00ff */
[----:B------:R-:W-:Y:S01]  /*ddf0*/  UIADD3 UR36, UR41, -UR39, URZ ;  /* 0x8000002729247290 */ /* 0x000fe2000fffe03f */
[----:B------:R-:W-:Y:S02]  /*de00*/  IMAD.U32 R7, RZ, RZ, UR37 ;  /* 0x00000025ff077e24 */ /* 0x000fe4000f8e00ff */
[----:B------:R-:W-:Y:S01]  /*de10*/  MOV R4, UR34 ;  /* 0x0000002200047c02 */ /* 0x000fe20008000f00 */
[----:B------:R-:W-:Y:S01]  /*de20*/  UIMAD UR36, UR36, UR18, -0x40 ;  /* 0xffffffc0242474a4 */ /* 0x000fe2000f8e0212 */
[----:B------:R-:W-:Y:S01]  /*de30*/  IMAD.U32 R5, RZ, RZ, UR35 ;  /* 0x00000023ff057e24 */ /* 0x000fe2000f8e00ff */
[----:B------:R-:W2:Y:S02]  /*de40*/  LDG.E R6, desc[UR26][R6.64] ;  /* 0x0000001a06067981 */ /* 0x000ea4000c1e1900 */
[----:B------:R-:W-:Y:S02]  /*de50*/  USHF.R.S32.HI UR35, URZ, 0x1f, UR36 ;  /* 0x0000001f3f237899 */ /* 0x000fe40008011424 */
[----:B------:R1:W2:Y:S01]  /*de60*/  LDG.E R3, desc[UR26][R4.64] ;  /* 0x0000001a04037981 */ /* 0x0002a2000c1e1900 */
[----:B------:R-:W-:Y:S02]  /*de70*/  UIMAD UR34, UR10, UR36, URZ ;  /* 0x000000240a2272a4 */ /* 0x000fe4000f8e023f */
[----:B------:R-:W-:Y:S02]  /*de80*/  UIMAD.WIDE.U32 UR36, UR11, UR36, URZ ;  /* 0x000000240b2472a5 */ /* 0x000fe4000f8e003f */
[----:B------:R-:W-:Y:S03]  /*de90*/  UIMAD UR34, UR35, UR11, UR34 ;  /* 0x0000000b232272a4 */ /* 0x000fe6000f8e0222 */
[----:B------:R-:W-:Y:S01]  /*dea0*/  UMOV UR35, UR11 ;  /* 0x0000000b00237c82 */ /* 0x000fe20008000000 */
[----:B------:R-:W-:Y:S01]  /*deb0*/  IMAD.U32 R9, RZ, RZ, UR37 ;  /* 0x00000025ff097e24 */ /* 0x000fe2000f8e00ff */
[----:B------:R-:W-:Y:S01]  /*dec0*/  UIADD3 UR34, UR37, UR34, URZ ;  /* 0x0000002225227290 */ /* 0x000fe2000fffe03f */
[----:B------:R-:W-:Y:S05]  /*ded0*/  MOV R8, UR36 ;  /* 0x0000002400087c02 */ /* 0x000fea0008000f00 */
[----:B------:R-:W-:Y:S01]  /*dee0*/  IMAD.U32 R9, RZ, RZ, UR34 ;  /* 0x00000022ff097e24 */ /* 0x000fe2000f8e00ff */
[----:B------:R-:W-:Y:S01]  /*def0*/  UMOV UR34, UR10 ;  /* 0x0000000a00227c82 */ /* 0x000fe20008000000 */
[----:B-1----:R-:W1:Y:S01]  /*df00*/  LDC.64 R4, c[0x0][0x238] ;  /* 0x00008e00ff047b82 */ /* 0x002e620000000a00 */
[----:B--2---:R-:W-:Y:S04]  /*df10*/  IMAD.IADD R6, R6, 0x1, -R3 ;  /* 0x0000000106067824 */ /* 0x004fe800078e0a03 */
[C---:B-1----:R-:W-:Y:S01]  /*df20*/  IMAD.WIDE.U32 R8, R6.reuse, R4, R8 ;  /* 0x0000000406087225 */ /* 0x042fe200078e0008 */
[----:B------:R-:W-:Y:S02]  /*df30*/  SHF.R.S32.HI R3, RZ, 0x1f, R6 ;  /* 0x0000001fff037819 */ /* 0x000fe40000011406 */
[----:B------:R-:W-:Y:S03]  /*df40*/  MOV R7, R8 ;  /* 0x0000000800077202 */ /* 0x000fe60000000f00 */
[----:B------:R-:W-:Y:S04]  /*df50*/  IMAD R3, R3, R4, RZ ;  /* 0x0000000403037224 */ /* 0x000fe800078e02ff */
[----:B------:R-:W-:Y:S04]  /*df60*/  IMAD R3, R6, R5, R3 ;  /* 0x0000000506037224 */ /* 0x000fe800078e0203 */
[----:B------:R-:W-:Y:S07]  /*df70*/  IMAD.IADD R3, R9, 0x1, R3 ;  /* 0x0000000109037824 */ /* 0x000fee00078e0203 */
.L_x_2367:
[CC--:B------:R-:W-:Y:S01]  /*df80*/  LEA R248, P0, R7.reuse, R166.reuse, 0x1 ;  /* 0x000000a607f87211 */ /* 0x0c0fe200078008ff */
[----:B------:R-:W-:Y:S01]  /*df90*/  @P6 STS.128 [R234+0x10000], RZ ;  /* 0x010000ffea006388 */ /* 0x000fe20000000c00 */
[C---:B------:R-:W-:Y:S01]  /*dfa0*/  IADD3 R6, P1, R7.reuse, UR30, RZ ;  /* 0x0000001e07067c10 */ /* 0x040fe2000ff3e0ff */
[----:B------:R-:W-:Y:S01]  /*dfb0*/  UISETP.GT.AND UP2, UPT, UR14, UR12, UPT ;  /* 0x0000000c0e00728c */ /* 0x000fe2000bf44270 */
[-C--:B------:R-:W-:Y:S02]  /*dfc0*/  LEA.HI.X R249, R7, R167.reuse, R3, 0x1, P0 ;  /* 0x000000a707f97211 */ /* 0x080fe400000f0c03 */
[----:B------:R-:W-:Y:S02]  /*dfd0*/  IADD3.X R5, R3, UR29, RZ, P1, !PT ;  /* 0x0000001d03057c10 */ /* 0x000fe40008ffe4ff */
[CC--:B------:R-:W-:Y:S01]  /*dfe0*/  @!P6 LEA R16, P1, R6.reuse, R166.reuse, 0x1 ;  /* 0x000000a60610e211 */ /* 0x0c0fe200078208ff */
[----:B------:R-:W-:Y:S01]  /*dff0*/  @!PT LDS RZ, [RZ] ;  /* 0x00000000fffff984 */ /* 0x000fe20000000800 */
[----:B------:R-:W-:Y:S01]  /*e000*/  @!PT LDS RZ, [RZ] ;  /* 0x00000000fffff984 */ /* 0x000fe20000000800 */
[----:B------:R-:W-:Y:S01]  /*e010*/  @!PT LDS RZ, [RZ] ;  /* 0x00000000fffff984 */ /* 0x000fe20000000800 */
[----:B------:R-:W-:Y:S01]  /*e020*/  @!P6 LDGSTS.E.BYPASS.LTC128B.128 [R234+0x10000], desc[UR26][R248.64] ;  /* 0x10000000f8eaefae */ /* 0x000fe2000b901d5a */
[CC--:B------:R-:W-:Y:S02]  /*e030*/  @!P5 LEA R12, P0, R6.reuse, R166.reuse, 0x1 ;  /* 0x000000a6060cd211 */ /* 0x0c0fe400078008ff */
[CCC-:B------:R-:W-:Y:S01]  /*e040*/  @!P6 LEA.HI.X R17, R6.reuse, R167.reuse, R5.reuse, 0x1, P1 ;  /* 0x000000a70611e211 */ /* 0x1c0fe200008f0c05 */
[----:B------:R-:W-:Y:S01]  /*e050*/  @P5 STS.128 [R234+0x12000], RZ ;  /* 0x012000ffea005388 */ /* 0x000fe20000000c00 */
[C---:B------:R-:W-:Y:S02]  /*e060*/  IADD3 R4, P2, R6.reuse, UR30, RZ ;  /* 0x0000001e06047c10 */ /* 0x040fe4000ff5e0ff */
[CCC-:B------:R-:W-:Y:S01]  /*e070*/  @!P5 LEA.HI.X R13, R6.reuse, R167.reuse, R5.reuse, 0x1, P0 ;  /* 0x000000a7060dd211 */ /* 0x1c0fe200000f0c05 */
[----:B------:R-:W-:Y:S01]  /*e080*/  @!PT LDS RZ, [RZ] ;  /* 0x00000000fffff984 */ /* 0x000fe20000000800 */
[----:B------:R-:W-:Y:S01]  /*e090*/  @!PT LDS RZ, [RZ] ;  /* 0x00000000fffff984 */ /* 0x000fe20000000800 */
[----:B------:R-:W-:Y:S01]  /*e0a0*/  @!PT LDS RZ, [RZ] ;  /* 0x00000000fffff984 */ /* 0x000fe20000000800 */
[----:B------:R-:W-:Y:S01]  /*e0b0*/  @!P5 LDGSTS.E.BYPASS.LTC128B.128 [R234+0x12000], desc[UR26][R248.64+0x80] ;  /* 0x12000080f8eadfae */ /* 0x000fe2000b901d5a */
[----:B------:R-:W-:Y:S02]  /*e0c0*/  IADD3.X R3, R5, UR29, RZ, P2, !PT ;  /* 0x0000001d05037c10 */ /* 0x000fe400097fe4ff */
[CC--:B------:R-:W-:Y:S01]  /*e0d0*/  @!P4 LEA R10, P2, R6.reuse, R166.reuse, 0x1 ;  /* 0x000000a6060ac211 */ /* 0x0c0fe200078408ff */
[----:B------:R-:W-:Y:S01]  /*e0e0*/  @P4 STS.128 [R234+0x14000], RZ ;  /* 0x014000ffea004388 */ /* 0x000fe20000000c00 */
[CC--:B------:R-:W-:Y:S02]  /*e0f0*/  @!P3 LEA R8, P1, R6.reuse, R166.reuse, 0x1 ;  /* 0x000000a60608b211 */ /* 0x0c0fe400078208ff */
[CCC-:B------:R-:W-:Y:S01]  /*e100*/  @!P4 LEA.HI.X R11, R6.reuse, R167.reuse, R5.reuse, 0x1, P2 ;  /* 0x000000a7060bc211 */ /* 0x1c0fe200010f0c05 */
[----:B------:R-:W-:Y:S01]  /*e110*/  @!PT LDS RZ, [RZ] ;  /* 0x00000000fffff984 */ /* 0x000fe20000000800 */
[----:B------:R-:W-:Y:S01]  /*e120*/  @!PT LDS RZ, [RZ] ;  /* 0x00000000fffff984 */ /* 0x000fe20000000800 */
[----:B------:R-:W-:Y:S01]  /*e130*/  @!PT LDS RZ, [RZ] ;  /* 0x00000000fffff984 */ /* 0x000fe20000000800 */
[----:B------:R-:W-:Y:S01]  /*e140*/  @!P4 LDGSTS.E.BYPASS.LTC128B.128 [R234+0x14000], desc[UR26][R248.64+0x100] ;  /* 0x14000100f8eacfae */ /* 0x000fe2000b901d5a */
[-C--:B------:R-:W-:Y:S02]  /*e150*/  @!P3 LEA.HI.X R9, R6, R167.reuse, R5, 0x1, P1 ;  /* 0x000000a70609b211 */ /* 0x080fe400008f0c05 */
        /* <DEDUP_REMOVED lines=8> */
[CCC-:B------:R-:W-:Y:S02]  /*e1e0*/  @!P5 LEA.HI.X R21, R4.reuse, R167.reuse, R3.reuse, 0x1, P2 ;  /* 0x000000a70415d211 */ /* 0x1c0fe400010f0c03 */
        /* <DEDUP_REMOVED lines=8> */
[CC--:B------:R-:W-:Y:S02]  /*e270*/  @!P3 LEA.HI.X R7, R4.reuse, R167.reuse, R3, 0x1, P0 ;  /* 0x000000a70407b211 */ /* 0x0c0fe400000f0c03 */
[----:B------:R-:W-:Y:S01]  /*e280*/  IADD3 R5, P2, R4, UR30, RZ ;  /* 0x0000001e04057c10 */ /* 0x000fe2000ff5e0ff */
[----:B------:R-:W-:Y:S03]  /*e290*/  @P5 STS.128 [R234+0x12800], RZ ;  /* 0x012800ffea005388 */ /* 0x000fe60000000c00 */
[-C--:B------:R-:W-:Y:S01]  /*e2a0*/  @!P6 LEA R26, P0, R5, R166.reuse, 0x1 ;  /* 0x000000a6051ae211 */ /* 0x080fe200078008ff */
[----:B------:R-:W-:Y:S01]  /*e2b0*/  @!PT LDS RZ, [RZ] ;  /* 0x00000000fffff984 */ /* 0x000fe20000000800 */
[----:B------:R-:W-:Y:S01]  /*e2c0*/  @!PT LDS RZ, [RZ] ;  /* 0x00000000fffff984 */ /* 0x000fe20000000800 */
[----:B------:R-:W-:Y:S01]  /*e2d0*/  @!PT LDS RZ, [RZ] ;  /* 0x00000000fffff984 */ /* 0x000fe20000000800 */
[----:B------:R-:W-:Y:S01]  /*e2e0*/  @!P5 LDGSTS.E.BYPASS.LTC128B.128 [R234+0x12800], desc[UR26][R12.64+0x80] ;  /* 0x128000800ceadfae */ /* 0x000fe2000b901d5a */
[----:B------:R-:W-:Y:S02]  /*e2f0*/  IADD3.X R3, R3, UR29, RZ, P2, !PT ;  /* 0x0000001d03037c10 */ /* 0x000fe400097fe4ff */
        /* <DEDUP_REMOVED lines=9> */
[C---:B------:R-:W-:Y:S01]  /*e390*/  @!P3 LEA R4, P0, R5.reuse, R166, 0x1 ;  /* 0x000000a60504b211 */ /* 0x040fe200078008ff */
[----:B------:R-:W-:Y:S01]  /*e3a0*/  @P3 STS.128 [R234+0x16800], RZ ;  /* 0x016800ffea003388 */ /* 0x000fe20000000c00 */
[CCC-:B------:R-:W-:Y:S02]  /*e3b0*/  @!P4 LEA.HI.X R23, R5.reuse, R167.reuse, R3.reuse, 0x1, P1 ;  /* 0x000000a70517c211 */ /* 0x1c0fe400008f0c03 */
[----:B------:R-:W-:Y:S01]  /*e3c0*/  @!P3 LEA.HI.X R5, R5, R167, R3, 0x1, P0 ;  /* 0x000000a70505b211 */ /* 0x000fe200000f0c03 */
[----:B------:R-:W-:Y:S01]  /*e3d0*/  @!PT LDS RZ, [RZ] ;  /* 0x00000000fffff984 */ /* 0x000fe20000000800 */
[----:B------:R-:W-:Y:S01]  /*e3e0*/  @!PT LDS RZ, [RZ] ;  /* 0x00000000fffff984 */ /* 0x000fe20000000800 */
[----:B------:R-:W-:Y:S01]  /*e3f0*/  @!PT LDS RZ, [RZ] ;  /* 0x00000000fffff984 */ /* 0x000fe20000000800 */
[----:B------:R1:W-:Y:S01]  /*e400*/  @!P3 LDGSTS.E.BYPASS.LTC128B.128 [R234+0x16800], desc[UR26][R8.64+0x180] ;  /* 0x1680018008eabfae */ /* 0x0003e2000b901d5a */
[----:B------:R-:W-:Y:S03]  /*e410*/  PLOP3.LUT P0, PT, PT, PT, UP2, 0x80, 0x0 ;  /* 0x000000000000781c */ /* 0x000fe60003f0f028 */
        /* <DEDUP_REMOVED lines=41> */
[----:B-1----:R-:W4:Y:S04]  /*e6b0*/  LDSM.16.M88.4 R8, [R229+0x8000] ;  /* 0x00800000e508783b */ /* 0x002f280000000200 */
[----:B--2---:R-:W1:Y:S04]  /*e6c0*/  LDSM.16.M88.4 R16, [R229+0x8800] ;  /* 0x00880000e510783b */ /* 0x004e680000000200 */
[----:B---3--:R-:W2:Y:S04]  /*e6d0*/  LDSM.16.M88.4 R24, [R229+0x9000] ;  /* 0x00900000e518783b */ /* 0x008ea80000000200 */
[----:B------:R-:W3:Y:S04]  /*e6e0*/  LDSM.16.M88.4 R164, [R229+0x9800] ;  /* 0x00980000e5a4783b */ /* 0x000ee80000000200 */
[----:B------:R-:W0:Y:S04]  /*e6f0*/  LDGDEPBAR ;  /* 0x00000000000079af */ /* 0x000e280000000000 */
[----:B------:R-:W-:Y:S04]  /*e700*/  LDSM.16.M88.4 R168, [R228] ;  /* 0x00000000e4a8783b */ /* 0x000fe80000000200 */
[----:B------:R-:W5:Y:S04]  /*e710*/  LDSM.16.M88.4 R172, [R227] ;  /* 0x00000000e3ac783b */ /* 0x000f680000000200 */
[----:B------:R-:W5:Y:S04]  /*e720*/  LDSM.16.M88.4 R176, [R219] ;  /* 0x00000000dbb0783b */ /* 0x000f680000000200 */
[----:B------:R-:W5:Y:S04]  /*e730*/  LDSM.16.M88.4 R180, [R218] ;  /* 0x00000000dab4783b */ /* 0x000f680000000200 */
[----:B------:R-:W5:Y:S01]  /*e740*/  LDSM.16.M88.4 R184, [R217] ;  /* 0x00000000d9b8783b */ /* 0x000f620000000200 */
[C---:B----4-:R-:W-:Y:S03]  /*e750*/  HMMA.16816.F32.BF16 R4, R32.reuse, R8, RZ ;  /* 0x000000082004723c */ /* 0x050fe600000418ff */
[----:B------:R-:W-:Y:S04]  /*e760*/  LDSM.16.M88.4 R188, [R226] ;  /* 0x00000000e2bc783b */ /* 0x000fe80000000200 */
[----:B------:R-:W4:Y:S01]  /*e770*/  LDSM.16.M88.4 R192, [R223+0x8000] ;  /* 0x00800000dfc0783b */ /* 0x000f220000000200 */
[C---:B------:R-:W-:Y:S03]  /*e780*/  HMMA.16816.F32.BF16 R8, R32.reuse, R10, RZ ;  /* 0x0000000a2008723c */ /* 0x040fe600000418ff */
[----:B------:R-:W4:Y:S03]  /*e790*/  LDSM.16.M88.4 R196, [R223+0x8800] ;  /* 0x00880000dfc4783b */ /* 0x000f260000000200 */
[C---:B-1----:R-:W-:Y:S01]  /*e7a0*/  HMMA.16816.F32.BF16 R12, R32.reuse, R16, RZ ;  /* 0x00000010200c723c */ /* 0x042fe200000418ff */
[----:B------:R-:W-:Y:S05]  /*e7b0*/  LDSM.16.M88.4 R200, [R223+0x9800] ;  /* 0x00980000dfc8783b */ /* 0x000fea0000000200 */
[C---:B------:R-:W-:Y:S06]  /*e7c0*/  HMMA.16816.F32.BF16 R16, R32.reuse, R18, RZ ;  /* 0x000000122010723c */ /* 0x040fec00000418ff */
[C---:B--2---:R-:W-:Y:S06]  /*e7d0*/  HMMA.16816.F32.BF16 R20, R32.reuse, R24, RZ ;  /* 0x000000182014723c */ /* 0x044fec00000418ff */
[C---:B------:R-:W-:Y:S06]  /*e7e0*/  HMMA.16816.F32.BF16 R24, R32.reuse, R26, RZ ;  /* 0x0000001a2018723c */ /* 0x040fec00000418ff */
[C---:B---3--:R-:W-:Y:S06]  /*e7f0*/  HMMA.16816.F32.BF16 R28, R32.reuse, R164, RZ ;  /* 0x000000a4201c723c */ /* 0x048fec00000418ff */
[----:B------:R-:W-:Y:S01]  /*e800*/  HMMA.16816.F32.BF16 R32, R32, R166, RZ ;  /* 0x000000a62020723c */ /* 0x000fe200000418ff */
[----:B------:R-:W1:Y:S05]  /*e810*/  LDSM.16.M88.4 R164, [R223+0x9000] ;  /* 0x00900000dfa4783b */ /* 0x000e6a0000000200 */
[C---:B-----5:R-:W-:Y:S06]  /*e820*/  HMMA.16816.F32.BF16 R4, R168.reuse, R172, R4 ;  /* 0x000000aca804723c */ /* 0x060fec0000041804 */
[C---:B------:R-:W-:Y:S01]  /*e830*/  HMMA.16816.F32.BF16 R8, R168.reuse, R174, R8 ;  /* 0x000000aea808723c */ /* 0x040fe20000041808 */
[----:B------:R-:W-:Y:S05]  /*e840*/  LDSM.16.M88.4 R172, [R225] ;  /* 0x00000000e1ac783b */ /* 0x000fea0000000200 */
[C---:B------:R-:W-:Y:S06]  /*e850*/  HMMA.16816.F32.BF16 R12, R168.reuse, R176, R12 ;  /* 0x000000b0a80c723c */ /* 0x040fec000004180c */
[C---:B------:R-:W-:Y:S01]  /*e860*/  HMMA.16816.F32.BF16 R16, R168.reuse, R178, R16 ;  /* 0x000000b2a810723c */ /* 0x040fe20000041810 */
[----:B------:R-:W2:Y:S05]  /*e870*/  LDSM.16.M88.4 R176, [R216] ;  /* 0x00000000d8b0783b */ /* 0x000eaa0000000200 */
[C---:B------:R-:W-:Y:S06]  /*e880*/  HMMA.16816.F32.BF16 R20, R168.reuse, R180, R20 ;  /* 0x000000b4a814723c */ /* 0x040fec0000041814 */
[C---:B------:R-:W-:Y:S01]  /*e890*/  HMMA.16816.F32.BF16 R24, R168.reuse, R182, R24 ;  /* 0x000000b6a818723c */ /* 0x040fe20000041818 */
[----:B------:R-:W3:Y:S05]  /*e8a0*/  LDSM.16.M88.4 R180, [R216+0x800] ;  /* 0x00080000d8b4783b */ /* 0x000eea0000000200 */
[C---:B------:R-:W-:Y:S06]  /*e8b0*/  HMMA.16816.F32.BF16 R28, R168.reuse, R184, R28 ;  /* 0x000000b8a81c723c */ /* 0x040fec000004181c */
[----:B------:R-:W-:Y:S01]  /*e8c0*/  HMMA.16816.F32.BF16 R32, R168, R186, R32 ;  /* 0x000000baa820723c */ /* 0x000fe20000041820 */
[----:B------:R-:W5:Y:S04]  /*e8d0*/  LDSM.16.M88.4 R168, [R216+0x1000] ;  /* 0x00100000d8a8783b */ /* 0x000f680000000200 */
[----:B------:R-:W5:Y:S01]  /*e8e0*/  LDSM.16.M88.4 R184, [R216+0x1800] ;  /* 0x00180000d8b8783b */ /* 0x000f620000000200 */
[C---:B----4-:R-:W-:Y:S06]  /*e8f0*/  HMMA.16816.F32.BF16 R4, R188.reuse, R192, R4 ;  /* 0x000000c0bc04723c */ /* 0x050fec0000041804 */
[C---:B------:R-:W-:Y:S01]  /*e900*/  HMMA.16816.F32.BF16 R8, R188.reuse, R194, R8 ;  /* 0x000000c2bc08723c */ /* 0x040fe20000041808 */
[----:B------:R-:W-:Y:S05]  /*e910*/  LDSM.16.M88.4 R192, [R229+0xa000] ;  /* 0x00a00000e5c0783b */ /* 0x000fea0000000200 */
[C---:B------:R-:W-:Y:S06]  /*e920*/  HMMA.16816.F32.BF16 R12, R188.reuse, R196, R12 ;  /* 0x000000c4bc0c723c */ /* 0x040fec000004180c */
        /* <DEDUP_REMOVED lines=11> */
[----:B------:R-:W-:Y:S05]  /*e9e0*/  LDSM.16.M88.4 R176, [R215] ;  /* 0x00000000d7b0783b */ /* 0x000fea0000000200 */
[C---:B---3--:R-:W-:Y:S06]  /*e9f0*/  HMMA.16816.F32.BF16 R12, R172.reuse, R180, R12 ;  /* 0x000000b4ac0c723c */ /* 0x048fec000004180c */
[C---:B------:R-:W-:Y:S01]  /*ea00*/  HMMA.16816.F32.BF16 R16, R172.reuse, R182, R16 ;  /* 0x000000b6ac10723c */ /* 0x040fe20000041810 */
[----:B------:R-:W-:Y:S05]  /*ea10*/  LDSM.16.M88.4 R180, [R214] ;  /* 0x00000000d6b4783b */ /* 0x000fea0000000200 */
[C---:B-----5:R-:W-:Y:S06]  /*ea20*/  HMMA.16816.F32.BF16 R20, R172.reuse, R168, R20 ;  /* 0x000000a8ac14723c */ /* 0x060fec0000041814 */
[C---:B------:R-:W-:Y:S01]  /*ea30*/  HMMA.16816.F32.BF16 R24, R172.reuse, R170, R24 ;  /* 0x000000aaac18723c */ /* 0x040fe20000041818 */
[----:B------:R-:W2:Y:S05]  /*ea40*/  LDSM.16.M88.4 R168, [R228+0x2000] ;  /* 0x00200000e4a8783b */ /* 0x000eaa0000000200 */
[C---:B------:R-:W-:Y:S06]  /*ea50*/  HMMA.16816.F32.BF16 R28, R172.reuse, R184, R28 ;  /* 0x000000b8ac1c723c */ /* 0x040fec000004181c */
[----:B------:R-:W-:Y:S01]  /*ea60*/  HMMA.16816.F32.BF16 R32, R172, R186, R32 ;  /* 0x000000baac20723c */ /* 0x000fe20000041820 */
[----:B------:R-:W3:Y:S04]  /*ea70*/  LDSM.16.M88.4 R172, [R213] ;  /* 0x00000000d5ac783b */ /* 0x000ee80000000200 */
[----:B------:R-:W5:Y:S01]  /*ea80*/  LDSM.16.M88.4 R184, [R212] ;  /* 0x00000000d4b8783b */ /* 0x000f620000000200 */
        /* <DEDUP_REMOVED lines=42> */
[C---:B------:R-:W-:Y:S06]  /*ed30*/  HMMA.16816.F32.BF16 R12, R172.reuse, R180, R12 ;  /* 0x000000b4ac0c723c */ /* 0x040fec000004180c */
[C---:B------:R-:W-:Y:S01]  /*ed40*/  HMMA.16816.F32.BF16 R16, R172.reuse, R182, R16 ;  /* 0x000000b6ac10723c */ /* 0x040fe20000041810 */
[----:B------:R-:W-:Y:S05]  /*ed50*/  LDSM.16.M88.4 R180, [R210] ;  /* 0x00000000d2b4783b */ /* 0x000fea0000000200 */
[C---:B---3--:R-:W-:Y:S06]  /*ed60*/  HMMA.16816.F32.BF16 R20, R172.reuse, R168, R20 ;  /* 0x000000a8ac14723c */ /* 0x048fec0000041814 */
[C---:B------:R-:W-:Y:S01]  /*ed70*/  HMMA.16816.F32.BF16 R24, R172.reuse, R170, R24 ;  /* 0x000000aaac18723c */ /* 0x040fe20000041818 */
[----:B------:R-:W2:Y:S05]  /*ed80*/  LDSM.16.M88.4 R168, [R228+0x4000] ;  /* 0x00400000e4a8783b */ /* 0x000eaa0000000200 */
[C---:B-----5:R-:W-:Y:S06]  /*ed90*/  HMMA.16816.F32.BF16 R28, R172.reuse, R184, R28 ;  /* 0x000000b8ac1c723c */ /* 0x060fec000004181c */
        /* <DEDUP_REMOVED lines=81> */
[C---:B-1----:R-:W-:Y:S01]  /*f2b0*/  HMMA.16816.F32.BF16 R4, R188.reuse, R192, R4 ;  /* 0x000000c0bc04723c */ /* 0x042fe20000041804 */
[----:B------:R-:W-:Y:S04]  /*f2c0*/  DEPBAR.LE SB0, 0x0 ;  /* 0x000080000000791a */ /* 0x000fe80000000000 */
[----:B------:R-:W-:Y:S01]  /*f2d0*/  BAR.SYNC.DEFER_BLOCKING 0x0 ;  /* 0x0000000000007b1d */ /* 0x000fe20000010000 */
[C---:B------:R-:W-:Y:S06]  /*f2e0*/  HMMA.16816.F32.BF16 R8, R188.reuse, R194, R8 ;  /* 0x000000c2bc08723c */ /* 0x040fec0000041808 */
[C---:B------:R-:W-:Y:S06]  /*f2f0*/  HMMA.16816.F32.BF16 R12, R188.reuse, R196, R12 ;  /* 0x000000c4bc0c723c */ /* 0x040fec000004180c */
[C---:B------:R-:W-:Y:S06]  /*f300*/  HMMA.16816.F32.BF16 R16, R188.reuse, R198, R16 ;  /* 0x000000c6bc10723c */ /* 0x040fec0000041810 */
[C---:B----4-:R-:W-:Y:S06]  /*f310*/  HMMA.16816.F32.BF16 R20, R188.reuse, R164, R20 ;  /* 0x000000a4bc14723c */ /* 0x050fec0000041814 */
[C---:B------:R-:W-:Y:S06]  /*f320*/  HMMA.16816.F32.BF16 R24, R188.reuse, R166, R24 ;  /* 0x000000a6bc18723c */ /* 0x040fec0000041818 */
[C---:B------:R-:W-:Y:S05]  /*f330*/  HMMA.16816.F32.BF16 R28, R188.reuse, R200, R28 ;  /* 0x000000c8bc1c723c */ /* 0x040fea000004181c */
[----:B------:R-:W-:Y:S01]  /*f340*/  IMAD.MOV.U32 R166, RZ, RZ, R248 ;  /* 0x000000ffffa67224 */ /* 0x000fe200078e00f8 */
[----:B------:R-:W-:Y:S05]  /*f350*/  HMMA.16816.F32.BF16 R32, R188, R202, R32 ;  /* 0x000000cabc20723c */ /* 0x000fea0000041820 */
[----:B------:R-:W-:Y:S01]  /*f360*/  IMAD.MOV.U32 R167, RZ, RZ, R249 ;  /* 0x000000ffffa77224 */ /* 0x000fe200078e00f9 */
[C---:B--2---:R-:W-:Y:S06]  /*f370*/  HMMA.16816.F32.BF16 R4, R172.reuse, R176, R4 ;  /* 0x000000b0ac04723c */ /* 0x044fec0000041804 */
[C---:B------:R-:W-:Y:S06]  /*f380*/  HMMA.16816.F32.BF16 R8, R172.reuse, R178, R8 ;  /* 0x000000b2ac08723c */ /* 0x040fec0000041808 */
[C---:B------:R-:W-:Y:S06]  /*f390*/  HMMA.16816.F32.BF16 R12, R172.reuse, R180, R12 ;  /* 0x000000b4ac0c723c */ /* 0x040fec000004180c */
[C---:B------:R-:W-:Y:S06]  /*f3a0*/  HMMA.16816.F32.BF16 R16, R172.reuse, R182, R16 ;  /* 0x000000b6ac10723c */ /* 0x040fec0000041810 */
[C---:B---3--:R-:W-:Y:S06]  /*f3b0*/  HMMA.16816.F32.BF16 R20, R172.reuse, R168, R20 ;  /* 0x000000a8ac14723c */ /* 0x048fec0000041814 */
[C---:B------:R-:W-:Y:S06]  /*f3c0*/  HMMA.16816.F32.BF16 R24, R172.reuse, R170, R24 ;  /* 0x000000aaac18723c */ /* 0x040fec0000041818 */
[C---:B-----5:R-:W-:Y:S06]  /*f3d0*/  HMMA.16816.F32.BF16 R28, R172.reuse, R184, R28 ;  /* 0x000000b8ac1c723c */ /* 0x060fec000004181c */
[----:B------:R-:W-:Y:S01]  /*f3e0*/  HMMA.16816.F32.BF16 R32, R172, R186, R32 ;  /* 0x000000baac20723c */ /* 0x000fe20000041820 */
[----:B------:R-:W-:Y:S11]  /*f3f0*/  @!UPT UIADD3 URZ, URZ, URZ, URZ ;  /* 0x0000003f3f3ff290 */ /* 0x000ff6000fffe03f */
[----:B------:R-:W-:Y:S01]  /*f400*/  @!UPT UIADD3 URZ, URZ, URZ, URZ ;  /* 0x0000003f3f3ff290 */ /* 0x000fe2000fffe03f */
[----:B------:R-:W-:Y:S11]  /*f410*/  @!P0 BRA `(.L_x_2368) ;  /* 0x0000000c00088947 */ /* 0x000ff60003800000 */
[----:B------:R-:W-:Y:S01]  /*f420*/  ULDC.64 UR10, c[0x0][0x248] ;  /* 0x00009200000a7ab9 */ /* 0x000fe20000000a00 */
[----:B------:R-:W-:Y:S01]  /*f430*/  PLOP3.LUT P0, PT, PT, PT, UP6, 0x40, 0x0 ;  /* 0x000000000000781c */ /* 0x000fe20003f0e868 */
[----:B------:R-:W-:Y:S01]  /*f440*/  IMAD.U32 R169, RZ, RZ, UR33 ;  /* 0x00000021ffa97e24 */ /* 0x000fe2000f8e00ff */
[----:B------:R-:W-:Y:S11]  /*f450*/  MOV R3, UR32 ;  /* 0x0000002000037c02 */ /* 0x000ff60008000f00 */
[----:B------:R-:W-:Y:S05]  /*f460*/  @P0 BRA `(.L_x_2369) ;  /* 0x0000000400200947 */ /* 0x000fea0003800000 */
[----:B------:R-:W-:Y:S04]  /*f470*/  USHF.L.U32 UR10, UR14, 0x6, URZ ;  /* 0x000000060e0a7899 */ /* 0x000fe8000800063f */
[----:B------:R-:W-:Y:S02]  /*f480*/  UIADD3 UR40, UR10, -0x40, URZ ;  /* 0xffffffc00a287890 */ /* 0x000fe4000fffe03f */
        /* <DEDUP_REMOVED lines=23> */
[----:B------:R-:W-:Y:S02]  /*f600*/  @!UP2 UIADD3 UR39, UR39, 0x1, URZ ;  /* 0x000000012727a890 */ /* 0x000fe4000fffe03f */
[----:B------:R-:W-:Y:S02]  /*f610*/  UISETP.GE.AND UP3, UPT, UR10, URZ, UPT ;  /* 0x0000003f0a00728c */ /* 0x000fe4000bf66270 */
[----:B------:R-:W-:Y:S02]  /*f620*/  UISETP.GE.AND UP2, UPT, UR40, URZ, UPT ;  /* 0x0000003f2800728c */ /* 0x000fe4000bf46270 */
[----:B------:R-:W-:Y:S02]  /*f630*/  @UP5 UIADD3 UR41, UR41, 0x1, URZ ;  /* 0x0000000129295890 */ /* 0x000fe4000fffe03f */
[----:B------:R-:W-:Y:S05]  /*f640*/  @UP4 UIADD3 UR39, UR39, 0x1, URZ ;  /* 0x0000000127274890 */ /* 0x000fea000fffe03f */
[----:B------:R-:W-:Y:S02]  /*f650*/  @!UP3 UIADD3 UR41, -UR41, URZ, URZ ;  /* 0x0000003f2929b290 */ /* 0x000fe4000fffe13f */
        /* <DEDUP_REMOVED lines=15> */
[----:B------:R-:W-:Y:S01]  /*f750*/  MOV R168, UR36 ;  /* 0x0000002400a87c02 */ /* 0x000fe20008000f00 */
[----:B------:R-:W-:Y:S01]  /*f760*/  UIADD3 UR36, UR41, -UR39, URZ ;  /* 0x8000002729247290 */ /* 0x000fe2000fffe03f */
[----:B------:R-:W-:Y:S02]  /*f770*/  IMAD.U32 R164, RZ, RZ, UR10 ;  /* 0x0000000affa47e24 */ /* 0x000fe4000f8e00ff */
[----:B------:R-:W-:Y:S01]  /*f780*/  IMAD.U32 R165, RZ, RZ, UR11 ;  /* 0x0000000bffa57e24 */ /* 0x000fe2000f8e00ff */
[----:B------:R-:W-:Y:S01]  /*f790*/  UIMAD UR36, UR36, UR18, -0x40 ;  /* 0xffffffc0242474a4 */ /* 0x000fe2000f8e0212 */
[----:B------:R-:W-:Y:S03]  /*f7a0*/  IMAD.U32 R169, RZ, RZ, UR37 ;  /* 0x00000025ffa97e24 */ /* 0x000fe6000f8e00ff */
[----:B------:R1:W2:Y:S01]  /*f7b0*/  LDG.E R3, desc[UR26][R164.64] ;  /* 0x0000001aa4037981 */ /* 0x0002a2000c1e1900 */
[----:B------:R-:W-:Y:S02]  /*f7c0*/  USHF.R.S32.HI UR11, URZ, 0x1f, UR36 ;  /* 0x0000001f3f0b7899 */ /* 0x000fe40008011424 */
[----:B------:R-:W-:Y:S01]  /*f7d0*/  UIMAD UR10, UR9, UR36, URZ ;  /* 0x00000024090a72a4 */ /* 0x000fe2000f8e023f */
[----:B------:R-:W2:Y:S01]  /*f7e0*/  LDG.E R168, desc[UR26][R168.64] ;  /* 0x0000001aa8a87981 */ /* 0x000ea2000c1e1900 */
        /* <DEDUP_REMOVED lines=16> */
.L_x_2369:
        /* <DEDUP_REMOVED lines=16> */
[CC--:B------:R-:W-:Y:S01]  /*f9f0*/  @!P3 LEA R170, P1, R168.reuse, R245.reuse, 0x1 ;  /* 0x000000f5a8aab211 */ /* 0x0c0fe200078208ff */
[----:B------:R-:W-:Y:S01]  /*fa00*/  @!PT LDS RZ, [RZ] ;  /* 0x00000000fffff984 */ /* 0x000fe20000000800 */
[----:B------:R-:W-:Y:S01]  /*fa10*/  @!PT LDS RZ, [RZ] ;  /* 0x00000000fffff984 */ /* 0x000fe20000000800 */
[----:B------:R-:W-:Y:S01]  /*fa20*/  @!PT LDS RZ, [RZ] ;  /* 0x00000000fffff984 */ /* 0x000fe20000000800 */
[----:B------:R1:W-:Y:S01]  /*fa30*/  @!P5 LDGSTS.E.BYPASS.LTC128B.128 [R234+0xa000], desc[UR26][R180.64+0x80] ;  /* 0x0a000080b4eadfae */ /* 0x0003e2000b901d5a */
[C---:B------:R-:W-:Y:S02]  /*fa40*/  IADD3 R164, P2, R168.reuse, UR28, RZ ;  /* 0x0000001ca8a47c10 */ /* 0x040fe4000ff5e0ff */
[-C--:B------:R-:W-:Y:S01]  /*fa50*/  @!P3 LEA.HI.X R171, R168, R244.reuse, R165, 0x1, P1 ;  /* 0x000000f4a8abb211 */ /* 0x080fe200008f0ca5 */
[----:B------:R1:W-:Y:S01]  /*fa60*/  @P4 STS.128 [R234+0xc000], RZ ;  /* 0x00c000ffea004388 */ /* 0x0003e20000000c00 */
[CC--:B------:R-:W-:Y:S02]  /*fa70*/  @!P6 LEA R176, P0, R164.reuse, R245.reuse, 0x1 ;  /* 0x000000f5a4b0e211 */ /* 0x0c0fe400078008ff */
[-C--:B------:R-:W-:Y:S01]  /*fa80*/  @!P4 LEA R182, P1, R164, R245.reuse, 0x1 ;  /* 0x000000f5a4b6c211 */ /* 0x080fe200078208ff */
[----:B------:R-:W-:Y:S01]  /*fa90*/  @!PT LDS RZ, [RZ] ;  /* 0x00000000fffff984 */ /* 0x000fe20000000800 */
[----:B------:R-:W-:Y:S01]  /*faa0*/  @!PT LDS RZ, [RZ] ;  /* 0x00000000fffff984 */ /* 0x000fe20000000800 */
[----:B------:R-:W-:Y:S01]  /*fab0*/  @!PT LDS RZ, [RZ] ;  /* 0x00000000fffff984 */ /* 0x000fe20000000800 */
[----:B------:R1:W-:Y:S01]  /*fac0*/  @!P4 LDGSTS.E.BYPASS.LTC128B.128 [R234+0xc000], desc[UR26][R180.64+0x100] ;  /* 0x0c000100b4eacfae */ /* 0x0003e2000b901d5a */
[----:B------:R-:W-:Y:S02]  /*fad0*/  IADD3.X R3, R165, UR25, RZ, P2, !PT ;  /* 0x00000019a5037c10 */ /* 0x000fe400097fe4ff */
[-C--:B------:R-:W-:Y:S01]  /*fae0*/  @!P4 LEA R172, P2, R168, R245.reuse, 0x1 ;  /* 0x000000f5a8acc211 */ /* 0x080fe200078408ff */
[----:B------:R1:W-:Y:S01]  /*faf0*/  @P3 STS.128 [R234+0xe000], RZ ;  /* 0x00e000ffea003388 */ /* 0x0003e20000000c00 */
[-C--:B------:R-:W-:Y:S02]  /*fb00*/  @!P6 LEA.HI.X R177, R164, R244.reuse, R3, 0x1, P0 ;  /* 0x000000f4a4b1e211 */ /* 0x080fe400000f0c03 */
[-C--:B------:R-:W-:Y:S01]  /*fb10*/  @!P4 LEA.HI.X R173, R168, R244.reuse, R165, 0x1, P2 ;  /* 0x000000f4a8adc211 */ /* 0x080fe200010f0ca5 */
        /* <DEDUP_REMOVED lines=23> */
[CC--:B------:R-:W-:Y:S01]  /*fc90*/  @!P5 LEA R188, P2, R165.reuse, R245.reuse, 0x1 ;  /* 0x000000f5a5bcd211 */ /* 0x0c0fe200078408ff */
[----:B------:R1:W-:Y:S01]  /*fca0*/  @P4 STS.128 [R234+0xc800], RZ ;  /* 0x00c800ffea004388 */ /* 0x0003e20000000c00 */
[CCC-:B------:R-:W-:Y:S02]  /*fcb0*/  @!P6 LEA.HI.X R191, R165.reuse, R244.reuse, R3.reuse, 0x1, P0 ;  /* 0x000000f4a5bfe211 */ /* 0x1c0fe400000f0c03 */
        /* <DEDUP_REMOVED lines=56> */
.L_x_2368:
[----:B------:R-:W-:Y:S01]  /*10040*/  MOV R3, UR14 ;  /* 0x0000000e00037c02 */ /* 0x000fe20008000f00 */
[----:B------:R-:W-:Y:S01]  /*10050*/  STL [R1], R166 ;  /* 0x000000a601007387 */ /* 0x000fe20000100800 */
[----:B------:R-:W-:Y:S02]  /*10060*/  UISETP.GT.AND UP2, UPT, UR14, UR12, UPT ;  /* 0x0000000c0e00728c */ /* 0x000fe4000bf44270 */
[----:B------:R-:W-:Y:S01]  /*10070*/  LEA R3, R3, R241, 0x6 ;  /* 0x000000f103037211 */ /* 0x000fe200078e30ff */
[----:B------:R-:W-:Y:S01]  /*10080*/  UMOV UR11, UR35 ;  /* 0x00000023000b7c82 */ /* 0x000fe20008000000 */
[----:B------:R-:W-:Y:S02]  /*10090*/  UMOV UR10, UR34 ;  /* 0x00000022000a7c82 */ /* 0x000fe40008000000 */
[C---:B-1----:R-:W-:Y:S02]  /*100a0*/  IADD3 R165, R3.reuse, 0x1, RZ ;  /* 0x0000000103a57810 */ /* 0x042fe40007ffe0ff */
[----:B------:R-:W-:Y:S02]  /*100b0*/  ISETP.GE.AND P6, PT, R3, R240, PT ;  /* 0x000000f00300720c */ /* 0x000fe40003fc6270 */
[----:B------:R-:W-:Y:S02]  /*100c0*/  ISETP.GE.AND P1, PT, R165, R238, PT ;  /* 0x000000eea500720c */ /* 0x000fe40003f26270 */
[----:B------:R-:W-:Y:S02]  /*100d0*/  ISETP.GE.OR P6, PT, R3, R239, !P6 ;  /* 0x000000ef0300720c */ /* 0x000fe400077c6670 */
[----:B------:R-:W-:Y:S02]  /*100e0*/  ISETP.GE.OR P1, PT, R165, R235, !P1 ;  /* 0x000000eba500720c */ /* 0x000fe40004f26670 */
[----:B------:R-:W-:Y:S02]  /*100f0*/  FSEL R168, R4, -INF , !P6 ;  /* 0xff80000004a87808 */ /* 0x000fe40007000000 */
[C---:B------:R-:W-:Y:S02]  /*10100*/  IADD3 R4, R3.reuse, 0x11, RZ ;  /* 0x0000001103047810 */ /* 0x040fe40007ffe0ff */
[----:B------:R-:W-:Y:S02]  /*10110*/  IADD3 R164, R3, 0x8, RZ ;  /* 0x0000000803a47810 */ /* 0x000fe40007ffe0ff */
[----:B------:R-:W-:Y:S02]  /*10120*/  FSEL R7, R7, -INF , !P1 ;  /* 0xff80000007077808 */ /* 0x000fe40004800000 */
[-C--:B------:R-:W-:Y:S02]  /*10130*/  ISETP.GE.AND P0, PT, R165, R240.reuse, PT ;  /* 0x000000f0a500720c */ /* 0x080fe40003f06270 */
[-C--:B------:R-:W-:Y:S02]  /*10140*/  ISETP.GE.AND P1, PT, R4, R240.reuse, PT ;  /* 0x000000f00400720c */ /* 0x080fe40003f26270 */
[C---:B------:R-:W-:Y:S02]  /*10150*/  ISETP.GE.AND P2, PT, R164.reuse, R240, PT ;  /* 0x000000f0a400720c */ /* 0x040fe40003f46270 */
[-C--:B------:R-:W-:Y:S02]  /*10160*/  ISETP.GE.AND P4, PT, R164, R238.reuse, PT ;  /* 0x000000eea400720c */ /* 0x080fe40003f86270 */
[----:B------:R-:W-:Y:S02]  /*10170*/  ISETP.GE.AND P3, PT, R3, R238, PT ;  /* 0x000000ee0300720c */ /* 0x000fe40003f66270 */
[-C--:B------:R-:W-:Y:S02]  /*10180*/  ISETP.GE.OR P0, PT, R165, R239.reuse, !P0 ;  /* 0x000000efa500720c */ /* 0x080fe40004706670 */
[-C--:B------:R-:W-:Y:S02]  /*10190*/  ISETP.GE.OR P1, PT, R4, R239.reuse, !P1 ;  /* 0x000000ef0400720c */ /* 0x080fe40004f26670 */
[C---:B------:R-:W-:Y:S02]  /*101a0*/  IADD3 R165, R3.reuse, 0x9, RZ ;  /* 0x0000000903a57810 */ /* 0x040fe40007ffe0ff */
[C---:B------:R-:W-:Y:S02]  /*101b0*/  ISETP.GE.OR P2, PT, R164.reuse, R239, !P2 ;  /* 0x000000efa400720c */ /* 0x040fe40005746670 */
[-C--:B------:R-:W-:Y:S01]  /*101c0*/  ISETP.GE.OR P4, PT, R164, R235.reuse, !P4 ;  /* 0x000000eba400720c */ /* 0x080fe20006786670 */
[C---:B------:R-:W-:Y:S01]  /*101d0*/  VIADD R164, R3.reuse, 0x10 ;  /* 0x0000001003a47836 */ /* 0x040fe20000000000 */
[----:B------:R-:W-:Y:S02]  /*101e0*/  ISETP.GE.OR P3, PT, R3, R235, !P3 ;  /* 0x000000eb0300720c */ /* 0x000fe40005f66670 */
[----:B------:R-:W-:Y:S02]  /*101f0*/  FSEL R202, R13, -INF , !P1 ;  /* 0xff8000000dca7808 */ /* 0x000fe40004800000 */
[----:B------:R-:W-:Y:S02]  /*10200*/  ISETP.GE.AND P5, PT, R165, R240, PT ;  /* 0x000000f0a500720c */ /* 0x000fe40003fa6270 */
[----:B------:R-:W-:Y:S02]  /*10210*/  FSEL R5, R5, -INF , !P0 ;  /* 0xff80000005057808 */ /* 0x000fe40004000000 */
[----:B------:R-:W-:Y:S02]  /*10220*/  FMNMX.FTZ R13, R168, R0, !PT ;  /* 0x00000000a80d7209 */ /* 0x000fe40007810000 */
[----:B------:R-:W-:Y:S02]  /*10230*/  FSEL R6, R6, -INF , !P3 ;  /* 0xff80000006067808 */ /* 0x000fe40005800000 */
[----:B------:R-:W-:Y:S02]  /*10240*/  FSEL R8, R8, -INF , !P2 ;  /* 0xff80000008087808 */ /* 0x000fe40005000000 */
[C---:B------:R-:W-:Y:S02]  /*10250*/  ISETP.GE.AND P0, PT, R164.reuse, R238, PT ;  /* 0x000000eea400720c */ /* 0x040fe40003f06270 */
[----:B------:R-:W-:Y:S02]  /*10260*/  ISETP.GE.AND P3, PT, R164, R240, PT ;  /* 0x000000f0a400720c */ /* 0x000fe40003f66270 */
[CC--:B------:R-:W-:Y:S02]  /*10270*/  ISETP.GE.AND P6, PT, R165.reuse, R238.reuse, PT ;  /* 0x000000eea500720c */ /* 0x0c0fe40003fc6270 */
[----:B------:R-:W-:Y:S02]  /*10280*/  ISETP.GE.AND P2, PT, R4, R238, PT ;  /* 0x000000ee0400720c */ /* 0x000fe40003f46270 */
[----:B------:R-:W-:Y:S02]  /*10290*/  ISETP.GE.OR P5, PT, R165, R239, !P5 ;  /* 0x000000efa500720c */ /* 0x000fe40006fa6670 */
[----:B------:R-:W-:Y:S02]  /*102a0*/  FMNMX.FTZ R13, R5, R13, !PT ;  /* 0x0000000d050d7209 */ /* 0x000fe40007810000 */
[C---:B------:R-:W-:Y:S02]  /*102b0*/  ISETP.GE.OR P0, PT, R164.reuse, R235, !P0 ;  /* 0x000000eba400720c */ /* 0x040fe40004706670 */
[----:B------:R-:W-:Y:S02]  /*102c0*/  ISETP.GE.OR P3, PT, R164, R239, !P3 ;  /* 0x000000efa400720c */ /* 0x000fe40005f66670 */
[-C--:B------:R-:W-:Y:S02]  /*102d0*/  ISETP.GE.OR P6, PT, R165, R235.reuse, !P6 ;  /* 0x000000eba500720c */ /* 0x080fe400077c6670 */
[----:B------:R-:W-:Y:S02]  /*102e0*/  ISETP.GE.OR P2, PT, R4, R235, !P2 ;  /* 0x000000eb0400720c */ /* 0x000fe40005746670 */
[----:B------:R-:W-:Y:S02]  /*102f0*/  IADD3 R164, R3, 0x18, RZ ;  /* 0x0000001803a47810 */ /* 0x000fe40007ffe0ff */
[----:B------:R-:W-:Y:S02]  /*10300*/  FSEL R9, R9, -INF , !P5 ;  /* 0xff80000009097808 */ /* 0x000fe40006800000 */
[----:B------:R-:W-:Y:S02]  /*10310*/  FMNMX.FTZ R13, R8, R13, !PT ;  /* 0x0000000d080d7209 */ /* 0x000fe40007810000 */
[----:B------:R-:W-:Y:S02]  /*10320*/  IADD3 R4, R3, 0x19, RZ ;  /* 0x0000001903047810 */ /* 0x000fe40007ffe0ff */
[----:B------:R-:W-:Y:S02]  /*10330*/  FSEL R10, R10, -INF , !P4 ;  /* 0xff8000000a0a7808 */ /* 0x000fe40006000000 */
[----:B------:R-:W-:Y:S02]  /*10340*/  FSEL R11, R11, -INF , !P6 ;  /* 0xff8000000b0b7808 */ /* 0x000fe40007000000 */
[C---:B------:R-:W-:Y:S02]  /*10350*/  ISETP.GE.AND P5, PT, R164.reuse, R240, PT ;  /* 0x000000f0a400720c */ /* 0x040fe40003fa6270 */
[----:B------:R-:W-:Y:S02]  /*10360*/  ISETP.GE.AND P4, PT, R164, R238, PT ;  /* 0x000000eea400720c */ /* 0x000fe40003f86270 */
[----:B------:R-:W-:Y:S02]  /*10370*/  FSEL R200, R12, -INF , !P3 ;  /* 0xff8000000cc87808 */ /* 0x000fe40005800000 */
[----:B------:R-:W-:Y:S02]  /*10380*/  FMNMX.FTZ R13, R9, R13, !PT ;  /* 0x0000000d090d7209 */ /* 0x000fe40007810000 */
[C---:B------:R-:W-:Y:S02]  /*10390*/  ISETP.GE.AND P6, PT, R4.reuse, R240, PT ;  /* 0x000000f00400720c */ /* 0x040fe40003fc6270 */
[----:B------:R-:W-:Y:S02]  /*103a0*/  ISETP.GE.AND P3, PT, R4, R238, PT ;  /* 0x000000ee0400720c */ /* 0x000fe40003f66270 */
[----:B------:R-:W-:Y:S02]  /*103b0*/  FSEL R175, R14, -INF , !P0 ;  /* 0xff8000000eaf7808 */ /* 0x000fe40004000000 */
[C---:B------:R-:W-:Y:S02]  /*103c0*/  ISETP.GE.OR P5, PT, R164.reuse, R239, !P5 ;  /* 0x000000efa400720c */ /* 0x040fe40006fa6670 */
[----:B------:R-:W-:Y:S02]  /*103d0*/  ISETP.GE.OR P4, PT, R164, R235, !P4 ;  /* 0x000000eba400720c */ /* 0x000fe40006786670 */
[C---:B------:R-:W-:Y:S02]  /*103e0*/  ISETP.GE.OR P6, PT, R4.reuse, R239, !P6 ;  /* 0x000000ef0400720c */ /* 0x040fe400077c6670 */
[----:B------:R-:W-:Y:S01]  /*103f0*/  ISETP.GE.OR P3, PT, R4, R235, !P3 ;  /* 0x000000eb0400720c */ /* 0x000fe20005f66670 */
[C---:B------:R-:W-:Y:S01]  /*10400*/  VIADD R4, R3.reuse, 0x21 ;  /* 0x0000002103047836 */ /* 0x040fe20000000000 */
[C---:B------:R-:W-:Y:S02]  /*10410*/  IADD3 R164, R3.reuse, 0x20, RZ ;  /* 0x0000002003a47810 */ /* 0x040fe40007ffe0ff */
[----:B------:R-:W-:Y:S02]  /*10420*/  FMNMX.FTZ R14, R200, R13, !PT ;  /* 0x0000000dc80e7209 */ /* 0x000fe40007810000 */
[----:B------:R-:W-:Y:S02]  /*10430*/  FMNMX.FTZ R13, R6, R2, !PT ;  /* 0x00000002060d7209 */ /* 0x000fe40007810000 */
[----:B------:R-:W-:Y:S02]  /*10440*/  IADD3 R12, R3, 0x28, RZ ;  /* 0x00000028030c7810 */ /* 0x000fe40007ffe0ff */
[----:B------:R-:W-:Y:S02]  /*10450*/  FSEL R201, R16, -INF , !P5 ;  /* 0xff80000010c97808 */ /* 0x000fe40006800000 */
[----:B------:R-:W-:Y:S02]  /*10460*/  ISETP.GE.AND P1, PT, R164, R240, PT ;  /* 0x000000f0a400720c */ /* 0x000fe40003f26270 */
[----:B------:R-:W-:Y:S02]  /*10470*/  FMNMX.FTZ R14, R202, R14, !PT ;  /* 0x0000000eca0e7209 */ /* 0x000fe40007810000 */
[----:B------:R-:W-:Y:S02]  /*10480*/  FSEL R173, R15, -INF , !P2 ;  /* 0xff8000000fad7808 */ /* 0x000fe40005000000 */
[----:B------:R-:W-:Y:S02]  /*10490*/  FSEL R203, R17, -INF , !P6 ;  /* 0xff80000011cb7808 */ /* 0x000fe40007000000 */
[----:B------:R-:W-:Y:S02]  /*104a0*/  FSEL R174, R18, -INF , !P4 ;  /* 0xff80000012ae7808 */ /* 0x000fe40006000000 */
[----:B------:R-:W-:Y:S02]  /*104b0*/  FMNMX.FTZ R13, R7, R13, !PT ;  /* 0x0000000d070d7209 */ /* 0x000fe40007810000 */
[----:B------:R-:W-:Y:S02]  /*104c0*/  ISETP.GE.AND P0, PT, R164, R238, PT ;  /* 0x000000eea400720c */ /* 0x000fe40003f06270 */
[C---:B------:R-:W-:Y:S02]  /*104d0*/  ISETP.GE.AND P6, PT, R12.reuse, R240, PT ;  /* 0x000000f00c00720c */ /* 0x040fe40003fc6270 */
[----:B------:R-:W-:Y:S02]  /*104e0*/  ISETP.GE.AND P4, PT, R12, R238, PT ;  /* 0x000000ee0c00720c */ /* 0x000fe40003f86270 */
[C---:B------:R-:W-:Y:S02]  /*104f0*/  ISETP.GE.AND P2, PT, R4.reuse, R240, PT ;  /* 0x000000f00400720c */ /* 0x040fe40003f46270 */
[----:B------:R-:W-:Y:S02]  /*10500*/  ISETP.GE.AND P5, PT, R4, R238, PT ;  /* 0x000000ee0400720c */ /* 0x000fe40003fa6270 */
[----:B------:R-:W-:Y:S02]  /*10510*/  FMNMX.FTZ R14, R201, R14, !PT ;  /* 0x0000000ec90e7209 */ /* 0x000fe40007810000 */
[----:B------:R-:W-:Y:S02]  /*10520*/  ISETP.GE.OR P1, PT, R164, R239, !P1 ;  /* 0x000000efa400720c */ /* 0x000fe40004f26670 */
[----:B------:R-:W-:Y:S02]  /*10530*/  FMNMX.FTZ R13, R10, R13, !PT ;  /* 0x0000000d0a0d7209 */ /* 0x000fe40007810000 */
[C---:B------:R-:W-:Y:S02]  /*10540*/  ISETP.GE.OR P6, PT, R12.reuse, R239, !P6 ;  /* 0x000000ef0c00720c */ /* 0x040fe400077c6670 */
[-C--:B------:R-:W-:Y:S02]  /*10550*/  ISETP.GE.OR P4, PT, R12, R235.reuse, !P4 ;  /* 0x000000eb0c00720c */ /* 0x080fe40006786670 */
[----:B------:R-:W-:Y:S02]  /*10560*/  ISETP.GE.OR P0, PT, R164, R235, !P0 ;  /* 0x000000eba400720c */ /* 0x000fe40004706670 */
[C---:B------:R-:W-:Y:S02]  /*10570*/  ISETP.GE.OR P2, PT, R4.reuse, R239, !P2 ;  /* 0x000000ef0400720c */ /* 0x040fe40005746670 */
[----:B------:R-:W-:Y:S02]  /*10580*/  ISETP.GE.OR P5, PT, R4, R235, !P5 ;  /* 0x000000eb0400720c */ /* 0x000fe40006fa6670 */
[C---:B------:R-:W-:Y:S02]  /*10590*/  IADD3 R12, R3.reuse, 0x30, RZ ;  /* 0x00000030030c7810 */ /* 0x040fe40007ffe0ff */
[----:B------:R-:W-:Y:S02]  /*105a0*/  FSEL R252, R20, -INF , !P1 ;  /* 0xff80000014fc7808 */ /* 0x000fe40004800000 */
[----:B------:R-:W-:Y:S02]  /*105b0*/  IADD3 R4, R3, 0x29, RZ ;  /* 0x0000002903047810 */ /* 0x000fe40007ffe0ff */
[----:B------:R-:W-:Y:S02]  /*105c0*/  FMNMX.FTZ R14, R203, R14, !PT ;  /* 0x0000000ecb0e7209 */ /* 0x000fe40007810000 */
[----:B------:R-:W-:Y:S02]  /*105d0*/  FMNMX.FTZ R13, R11, R13, !PT ;  /* 0x0000000d0b0d7209 */ /* 0x000fe40007810000 */
[----:B------:R-:W-:Y:S02]  /*105e0*/  FSEL R191, R21, -INF , !P2 ;  /* 0xff80000015bf7808 */ /* 0x000fe40005000000 */
[----:B------:R-:W-:Y:S02]  /*105f0*/  FSEL R188, R22, -INF , !P0 ;  /* 0xff80000016bc7808 */ /* 0x000fe40004000000 */
[----:B------:R-:W-:Y:S02]  /*10600*/  FSEL R172, R19, -INF , !P3 ;  /* 0xff80000013ac7808 */ /* 0x000fe40005800000 */
[C---:B------:R-:W-:Y:S01]  /*10610*/  ISETP.GE.AND P2, PT, R12.reuse, R240, PT ;  /* 0x000000f00c00720c */ /* 0x040fe20003f46270 */
[----:B------:R-:W-:Y:S01]  /*10620*/  LDSM.16.MT88.4 R16, [R224+0x10000] ;  /* 0x01000000e010783b */ /* 0x000fe20000004200 */
[----:B------:R-:W-:Y:S02]  /*10630*/  ISETP.GE.AND P0, PT, R12, R238, PT ;  /* 0x000000ee0c00720c */ /* 0x000fe40003f06270 */
[----:B------:R-:W-:Y:S02]  /*10640*/  ISETP.GE.AND P3, PT, R4, R240, PT ;  /* 0x000000f00400720c */ /* 0x000fe40003f66270 */
[----:B------:R-:W-:Y:S02]  /*10650*/  FMNMX.FTZ R14, R252, R14, !PT ;  /* 0x0000000efc0e7209 */ /* 0x000fe40007810000 */
[----:B------:R-:W-:Y:S02]  /*10660*/  FMNMX.FTZ R13, R175, R13, !PT ;  /* 0x0000000daf0d7209 */ /* 0x000fe40007810000 */
[----:B------:R-:W-:Y:S02]  /*10670*/  ISETP.GE.AND P1, PT, R4, R238, PT ;  /* 0x000000ee0400720c */ /* 0x000fe40003f26270 */
[C---:B------:R-:W-:Y:S02]  /*10680*/  ISETP.GE.OR P2, PT, R12.reuse, R239, !P2 ;  /* 0x000000ef0c00720c */ /* 0x040fe40005746670 */
[----:B------:R-:W-:Y:S02]  /*10690*/  ISETP.GE.OR P0, PT, R12, R235, !P0 ;  /* 0x000000eb0c00720c */ /* 0x000fe40004706670 */
[----:B------:R-:W-:Y:S02]  /*106a0*/  FSEL R190, R24, -INF , !P6 ;  /* 0xff80000018be7808 */ /* 0x000fe40007000000 */
[C---:B------:R-:W-:Y:S02]  /*106b0*/  ISETP.GE.OR P3, PT, R4.reuse, R239, !P3 ;  /* 0x000000ef0400720c */ /* 0x040fe40005f66670 */
[----:B------:R-:W-:Y:S02]  /*106c0*/  IADD3 R12, R3, 0x31, RZ ;  /* 0x00000031030c7810 */ /* 0x000fe40007ffe0ff */
[----:B------:R-:W-:Y:S02]  /*106d0*/  FMNMX.FTZ R14, R191, R14, !PT ;  /* 0x0000000ebf0e7209 */ /* 0x000fe40007810000 */
[----:B------:R-:W-:Y:S02]  /*106e0*/  FMNMX.FTZ R13, R173, R13, !PT ;  /* 0x0000000dad0d7209 */ /* 0x000fe40007810000 */
[----:B------:R-:W-:Y:S01]  /*106f0*/  ISETP.GE.OR P1, PT, R4, R235, !P1 ;  /* 0x000000eb0400720c */ /* 0x000fe20004f26670 */
[----:B------:R-:W-:Y:S01]  /*10700*/  VIADD R4, R3, 0x38 ;  /* 0x0000003803047836 */ /* 0x000fe20000000000 */
[----:B------:R-:W-:Y:S02]  /*10710*/  FSEL R187, R23, -INF , !P5 ;  /* 0xff80000017bb7808 */ /* 0x000fe40006800000 */
[----:B------:R-:W-:Y:S02]  /*10720*/  FSEL R189, R25, -INF , !P3 ;  /* 0xff80000019bd7808 */ /* 0x000fe40005800000 */
[----:B------:R-:W-:Y:S02]  /*10730*/  ISETP.GE.AND P5, PT, R12, R240, PT ;  /* 0x000000f00c00720c */ /* 0x000fe40003fa6270 */
[----:B------:R-:W-:Y:S02]  /*10740*/  FMNMX.FTZ R14, R190, R14, !PT ;  /* 0x0000000ebe0e7209 */ /* 0x000fe40007810000 */
[----:B------:R-:W-:Y:S02]  /*10750*/  FMNMX.FTZ R13, R174, R13, !PT ;  /* 0x0000000dae0d7209 */ /* 0x000fe40007810000 */
[----:B------:R-:W-:Y:S02]  /*10760*/  FSEL R184, R28, -INF , !P2 ;  /* 0xff8000001cb87808 */ /* 0x000fe40005000000 */
[----:B------:R-:W-:Y:S02]  /*10770*/  ISETP.GE.AND P6, PT, R4, R240, PT ;  /* 0x000000f00400720c */ /* 0x000fe40003fc6270 */
[----:B------:R-:W-:Y:S02]  /*10780*/  ISETP.GE.OR P5, PT, R12, R239, !P5 ;  /* 0x000000ef0c00720c */ /* 0x000fe40006fa6670 */
[----:B------:R-:W-:Y:S02]  /*10790*/  FMNMX.FTZ R14, R189, R14, !PT ;  /* 0x0000000ebd0e7209 */ /* 0x000fe40007810000 */
[----:B------:R-:W-:Y:S02]  /*107a0*/  FMNMX.FTZ R13, R172, R13, !PT ;  /* 0x0000000dac0d7209 */ /* 0x000fe40007810000 */
[----:B------:R-:W-:Y:S02]  /*107b0*/  ISETP.GE.OR P6, PT, R4, R239, !P6 ;  /* 0x000000ef0400720c */ /* 0x000fe400077c6670 */
[----:B------:R-:W-:Y:S02]  /*107c0*/  FSEL R183, R29, -INF , !P5 ;  /* 0xff8000001db77808 */ /* 0x000fe40006800000 */
[----:B------:R-:W-:Y:S02]  /*107d0*/  FMNMX.FTZ R14, R184, R14, !PT ;  /* 0x0000000eb80e7209 */ /* 0x000fe40007810000 */
[----:B------:R-:W-:Y:S02]  /*107e0*/  FMNMX.FTZ R13, R188, R13, !PT ;  /* 0x0000000dbc0d7209 */ /* 0x000fe40007810000 */
[----:B------:R-:W-:Y:S02]  /*107f0*/  FSEL R181, R32, -INF , !P6 ;  /* 0xff80000020b57808 */ /* 0x000fe40007000000 */
[----:B------:R-:W-:Y:S02]  /*10800*/  FMNMX.FTZ R14, R183, R14, !PT ;  /* 0x0000000eb70e7209 */ /* 0x000fe40007810000 */
[----:B------:R-:W-:Y:S02]  /*10810*/  FSEL R186, R26, -INF , !P4 ;  /* 0xff8000001aba7808 */ /* 0x000fe40006000000 */
[----:B------:R-:W-:Y:S02]  /*10820*/  FMNMX.FTZ R13, R187, R13, !PT ;  /* 0x0000000dbb0d7209 */ /* 0x000fe40007810000 */
[----:B------:R-:W-:Y:S02]  /*10830*/  FSEL R185, R27, -INF , !P1 ;  /* 0xff8000001bb97808 */ /* 0x000fe40004800000 */
[----:B------:R-:W-:Y:S01]  /*10840*/  IADD3 R3, R3, 0x39, RZ ;  /* 0x0000003903037810 */ /* 0x000fe20007ffe0ff */
[----:B------:R-:W-:Y:S01]  /*10850*/  LDSM.16.MT88.4 R24, [R222+0x10000] ;  /* 0x01000000de18783b */ /* 0x000fe20000004200 */
[----:B------:R-:W-:Y:S02]  /*10860*/  FMNMX.FTZ R15, R181, R14, !PT ;  /* 0x0000000eb50f7209 */ /* 0x000fe40007810000 */
[-C--:B------:R-:W-:Y:S02]  /*10870*/  ISETP.GE.AND P1, PT, R4, R238.reuse, PT ;  /* 0x000000ee0400720c */ /* 0x080fe40003f26270 */
[----:B------:R-:W-:Y:S02]  /*10880*/  FMNMX.FTZ R14, R186, R13, !PT ;  /* 0x0000000dba0e7209 */ /* 0x000fe40007810000 */
[----:B------:R-:W-:Y:S02]  /*10890*/  ISETP.GE.AND P2, PT, R12, R238, PT ;  /* 0x000000ee0c00720c */ /* 0x000fe40003f46270 */
[----:B------:R-:W-:Y:S02]  /*108a0*/  ISETP.GE.AND P3, PT, R3, R240, PT ;  /* 0x000000f00300720c */ /* 0x000fe40003f66270 */
[-C--:B------:R-:W-:Y:S02]  /*108b0*/  ISETP.GE.OR P1, PT, R4, R235.reuse, !P1 ;  /* 0x000000eb0400720c */ /* 0x080fe40004f26670 */
[----:B------:R-:W-:Y:S02]  /*108c0*/  FSEL R179, R30, -INF , !P0 ;  /* 0xff8000001eb37808 */ /* 0x000fe40004000000 */
[----:B------:R-:W-:Y:S02]  /*108d0*/  FMNMX.FTZ R4, R185, R14, !PT ;  /* 0x0000000eb9047209 */ /* 0x000fe40007810000 */
[----:B------:R-:W-:Y:S02]  /*108e0*/  ISETP.GE.OR P2, PT, R12, R235, !P2 ;  /* 0x000000eb0c00720c */ /* 0x000fe40005746670 */
[C---:B------:R-:W-:Y:S02]  /*108f0*/  ISETP.GE.OR P3, PT, R3.reuse, R239, !P3 ;  /* 0x000000ef0300720c */ /* 0x040fe40005f66670 */
[----:B------:R-:W-:Y:S02]  /*10900*/  ISETP.GE.AND P0, PT, R3, R238, PT ;  /* 0x000000ee0300720c */ /* 0x000fe40003f06270 */
[----:B------:R-:W-:Y:S02]  /*10910*/  FSEL R178, R31, -INF , !P2 ;  /* 0xff8000001fb27808 */ /* 0x000fe40005000000 */
[----:B------:R-:W-:Y:S02]  /*10920*/  FMNMX.FTZ R4, R179, R4, !PT ;  /* 0x00000004b3047209 */ /* 0x000fe40007810000 */
[----:B------:R-:W-:Y:S02]  /*10930*/  FSEL R180, R33, -INF , !P3 ;  /* 0xff80000021b47808 */ /* 0x000fe40005800000 */
[----:B------:R-:W-:Y:S02]  /*10940*/  ISETP.GE.OR P0, PT, R3, R235, !P0 ;  /* 0x000000eb0300720c */ /* 0x000fe40004706670 */
[----:B------:R-:W-:Y:S02]  /*10950*/  FSEL R176, R34, -INF , !P1 ;  /* 0xff80000022b07808 */ /* 0x000fe40004800000 */
[----:B------:R-:W-:Y:S02]  /*10960*/  FMNMX.FTZ R3, R178, R4, !PT ;  /* 0x00000004b2037209 */ /* 0x000fe40007810000 */
[----:B------:R-:W-:Y:S02]  /*10970*/  FMNMX.FTZ R13, R180, R15, !PT ;  /* 0x0000000fb40d7209 */ /* 0x000fe40007810000 */
[----:B------:R-:W-:Y:S02]  /*10980*/  FSEL R165, R35, -INF , !P0 ;  /* 0xff80000023a57808 */ /* 0x000fe40004000000 */
[----:B------:R-:W-:Y:S01]  /*10990*/  FMNMX.FTZ R3, R176, R3, !PT ;  /* 0x00000003b0037209 */ /* 0x000fe20007810000 */
[----:B------:R-:W1:Y:S03]  /*109a0*/  SHFL.BFLY PT, R12, R13, 0x2, 0x1f ;  /* 0x0c401f000d0c7f89 */ /* 0x000e6600000e0000 */
[----:B------:R-:W-:Y:S05]  /*109b0*/  FMNMX.FTZ R3, R165, R3, !PT ;  /* 0x00000003a5037209 */ /* 0x000fea0007810000 */
[----:B------:R-:W-:Y:S08]  /*109c0*/  LDSM.16.MT88.4 R32, [R221+0x10000] ;  /* 0x01000000dd20783b */ /* 0x000ff00000004200 */
[----:B------:R-:W2:Y:S01]  /*109d0*/  SHFL.BFLY PT, R4, R3, 0x2, 0x1f ;  /* 0x0c401f0003047f89 */ /* 0x000ea200000e0000 */
[----:B-1----:R-:W-:Y:S07]  /*109e0*/  FMNMX.FTZ R12, R13, R12, !PT ;  /* 0x0000000c0d0c7209 */ /* 0x002fee0007810000 */
[----:B------:R-:W1:Y:S01]  /*109f0*/  SHFL.BFLY PT, R164, R12, 0x1, 0x1f ;  /* 0x0c201f000ca47f89 */ /* 0x000e6200000e0000 */
[----:B--2---:R-:W-:Y:S07]  /*10a00*/  FMNMX.FTZ R4, R3, R4, !PT ;  /* 0x0000000403047209 */ /* 0x004fee0007810000 */
[----:B------:R-:W2:Y:S01]  /*10a10*/  SHFL.BFLY PT, R3, R4, 0x1, 0x1f ;  /* 0x0c201f0004037f89 */ /* 0x000ea200000e0000 */
[----:B-1----:R-:W-:Y:S04]  /*10a20*/  FMNMX.FTZ R164, R12, R164, !PT ;  /* 0x000000a40ca47209 */ /* 0x002fe80007810000 */
[C---:B------:R-:W-:Y:S01]  /*10a30*/  FSETP.NEU.FTZ.AND P1, PT, R164.reuse, -INF , PT ;  /* 0xff800000a400780b */ /* 0x040fe20003f3d000 */
[----:B------:R-:W-:Y:S05]  /*10a40*/  FMUL.FTZ R182, R164, UR4 ;  /* 0x00000004a4b67c20 */ /* 0x000fea0008410000 */
[----:B------:R-:W-:Y:S02]  /*10a50*/  FSEL R182, R182, RZ, P1 ;  /* 0x000000ffb6b67208 */ /* 0x000fe40000800000 */
[----:B--2---:R-:W-:Y:S02]  /*10a60*/  FMNMX.FTZ R3, R4, R3, !PT ;  /* 0x0000000304037209 */ /* 0x004fe40007810000 */
[----:B------:R-:W-:Y:S01]  /*10a70*/  FSEL R4, R164, RZ, P1 ;  /* 0x000000ffa4047208 */ /* 0x000fe20000800000 */
[--C-:B------:R-:W-:Y:S01]  /*10a80*/  FFMA.FTZ R198, R168, UR4, -R182.reuse ;  /* 0x00000004a8c67c23 */ /* 0x100fe200080108b6 */
[C---:B------:R-:W-:Y:S01]  /*10a90*/  FSETP.NEU.FTZ.AND P0, PT, R3.reuse, -INF , PT ;  /* 0xff8000000300780b */ /* 0x040fe20003f1d000 */
[----:B------:R-:W-:Y:S01]  /*10aa0*/  FMUL.FTZ R177, R3, UR4 ;  /* 0x0000000403b17c20 */ /* 0x000fe20008410000 */
[----:B------:R-:W-:Y:S01]  /*10ab0*/  FFMA.FTZ R196, R5, UR4, -R182 ;  /* 0x0000000405c47c23 */ /* 0x000fe200080108b6 */
[----:B------:R-:W-:Y:S01]  /*10ac0*/  FADD.FTZ R4, -R4, R0 ;  /* 0x0000000004047221 */ /* 0x000fe20000010100 */
[----:B------:R-:W-:Y:S01]  /*10ad0*/  FSEL R0, R3, RZ, P0 ;  /* 0x000000ff03007208 */ /* 0x000fe20000000000 */
[--C-:B------:R-:W-:Y:S01]  /*10ae0*/  FFMA.FTZ R195, R8, UR4, -R182.reuse ;  /* 0x0000000408c37c23 */ /* 0x100fe200080108b6 */
[----:B------:R-:W-:Y:S01]  /*10af0*/  FSEL R177, R177, RZ, P0 ;  /* 0x000000ffb1b17208 */ /* 0x000fe20000000000 */
[----:B------:R-:W-:Y:S01]  /*10b00*/  FFMA.FTZ R194, R9, UR4, -R182 ;  /* 0x0000000409c27c23 */ /* 0x000fe200080108b6 */
[----:B------:R-:W-:Y:S01]  /*10b10*/  FMUL.FTZ R4, R4, UR4 ;  /* 0x0000000404047c20 */ /* 0x000fe20008410000 */
[----:B------:R-:W-:Y:S01]  /*10b20*/  FADD.FTZ R0, -R0, R2 ;  /* 0x0000000200007221 */ /* 0x000fe20000010100 */
[----:B------:R-:W-:Y:S01]  /*10b30*/  MUFU.EX2 R198, R198 ;  /* 0x000000c600c67308 */ /* 0x000fe20000000800 */
[--C-:B------:R-:W-:Y:S01]  /*10b40*/  FFMA.FTZ R199, R6, UR4, -R177.reuse ;  /* 0x0000000406c77c23 */ /* 0x100fe200080108b1 */
[--C-:B------:R-:W-:Y:S01]  /*10b50*/  FFMA.FTZ R193, R7, UR4, -R177.reuse ;  /* 0x0000000407c17c23 */ /* 0x100fe200080108b1 */
[--C-:B------:R-:W-:Y:S01]  /*10b60*/  FFMA.FTZ R192, R10, UR4, -R177.reuse ;  /* 0x000000040ac07c23 */ /* 0x100fe200080108b1 */
[--C-:B------:R-:W-:Y:S01]  /*10b70*/  FFMA.FTZ R197, R11, UR4, -R177.reuse ;  /* 0x000000040bc57c23 */ /* 0x100fe200080108b1 */
[----:B------:R-:W-:Y:S01]  /*10b80*/  FMUL.FTZ R0, R0, UR4 ;  /* 0x0000000400007c20 */ /* 0x000fe20008410000 */
[--C-:B------:R-:W-:Y:S01]  /*10b90*/  FFMA.FTZ R249, R175, UR4, -R177.reuse ;  /* 0x00000004aff97c23 */ /* 0x100fe200080108b1 */
[--C-:B------:R-:W-:Y:S03]  /*10ba0*/  FFMA.FTZ R248, R173, UR4, -R177.reuse ;  /* 0x00000004adf87c23 */ /* 0x100fe600080108b1 */
[----:B------:R-:W1:Y:S01]  /*10bb0*/  MUFU.EX2 R196, R196 ;  /* 0x000000c400c47308 */ /* 0x000e620000000800 */
[--C-:B------:R-:W-:Y:S01]  /*10bc0*/  FFMA.FTZ R250, R174, UR4, -R177.reuse ;  /* 0x00000004aefa7c23 */ /* 0x100fe200080108b1 */
[--C-:B------:R-:W-:Y:S01]  /*10bd0*/  FFMA.FTZ R251, R172, UR4, -R177.reuse ;  /* 0x00000004acfb7c23 */ /* 0x100fe200080108b1 */
[--C-:B------:R-:W-:Y:S01]  /*10be0*/  FFMA.FTZ R200, R200, UR4, -R182.reuse ;  /* 0x00000004c8c87c23 */ /* 0x100fe200080108b6 */
[--C-:B------:R-:W-:Y:S01]  /*10bf0*/  FFMA.FTZ R203, R203, UR4, -R182.reuse ;  /* 0x00000004cbcb7c23 */ /* 0x100fe200080108b6 */
[----:B------:R-:W-:Y:S01]  /*10c00*/  LDSM.16.MT88.4 R172, [R222+0x14800] ;  /* 0x01480000deac783b */ /* 0x000fe20000004200 */
[--C-:B------:R-:W-:Y:S01]  /*10c10*/  FFMA.FTZ R184, R184, UR4, -R182.reuse ;  /* 0x00000004b8b87c23 */ /* 0x100fe200080108b6 */
[--C-:B------:R-:W-:Y:S03]  /*10c20*/  FFMA.FTZ R183, R183, UR4, -R182.reuse ;  /* 0x00000004b7b77c23 */ /* 0x100fe600080108b6 */
[----:B------:R-:W-:Y:S01]  /*10c30*/  MUFU.EX2 R195, R195 ;  /* 0x000000c300c37308 */ /* 0x000fe20000000800 */
[--C-:B------:R-:W-:Y:S01]  /*10c40*/  FFMA.FTZ R181, R181, UR4, -R182.reuse ;  /* 0x00000004b5b57c23 */ /* 0x100fe200080108b6 */
[--C-:B------:R-:W-:Y:S01]  /*10c50*/  FFMA.FTZ R179, R179, UR4, -R177.reuse ;  /* 0x00000004b3b37c23 */ /* 0x100fe200080108b1 */
[--C-:B------:R-:W-:Y:S01]  /*10c60*/  FFMA.FTZ R178, R178, UR4, -R177.reuse ;  /* 0x00000004b2b27c23 */ /* 0x100fe200080108b1 */
[--C-:B------:R-:W-:Y:S01]  /*10c70*/  FFMA.FTZ R176, R176, UR4, -R177.reuse ;  /* 0x00000004b0b07c23 */ /* 0x100fe200080108b1 */
[--C-:B------:R-:W-:Y:S01]  /*10c80*/  FFMA.FTZ R191, R191, UR4, -R182.reuse ;  /* 0x00000004bfbf7c23 */ /* 0x100fe200080108b6 */
[--C-:B------:R-:W-:Y:S01]  /*10c90*/  FFMA.FTZ R190, R190, UR4, -R182.reuse ;  /* 0x00000004bebe7c23 */ /* 0x100fe200080108b6 */
[--C-:B------:R-:W-:Y:S03]  /*10ca0*/  FFMA.FTZ R188, R188, UR4, -R177.reuse ;  /* 0x00000004bcbc7c23 */ /* 0x100fe600080108b1 */
[----:B------:R-:W2:Y:S01]  /*10cb0*/  MUFU.EX2 R194, R194 ;  /* 0x000000c200c27308 */ /* 0x000ea20000000800 */
[----:B-1----:R-:W-:Y:S01]  /*10cc0*/  F2FP.BF16.F32.PACK_AB R168, R196, R198 ;  /* 0x000000c6c4a8723e */ /* 0x002fe200000010ff */
[--C-:B------:R-:W-:Y:S01]  /*10cd0*/  FFMA.FTZ R189, R189, UR4, -R182.reuse ;  /* 0x00000004bdbd7c23 */ /* 0x100fe200080108b6 */
[--C-:B------:R-:W-:Y:S01]  /*10ce0*/  FFMA.FTZ R187, R187, UR4, -R177.reuse ;  /* 0x00000004bbbb7c23 */ /* 0x100fe200080108b1 */
[--C-:B------:R-:W-:Y:S01]  /*10cf0*/  FFMA.FTZ R185, R185, UR4, -R177.reuse ;  /* 0x00000004b9b97c23 */ /* 0x100fe200080108b1 */
[--C-:B------:R-:W-:Y:S01]  /*10d00*/  FFMA.FTZ R252, R252, UR4, -R182.reuse ;  /* 0x00000004fcfc7c23 */ /* 0x100fe200080108b6 */
[--C-:B------:R-:W-:Y:S01]  /*10d10*/  FFMA.FTZ R186, R186, UR4, -R177.reuse ;  /* 0x00000004baba7c23 */ /* 0x100fe200080108b1 */
[----:B------:R-:W-:Y:S03]  /*10d20*/  FFMA.FTZ R177, R165, UR4, -R177 ;  /* 0x00000004a5b17c23 */ /* 0x000fe600080108b1 */
[----:B------:R-:W-:Y:S01]  /*10d30*/  MUFU.EX2 R199, R199 ;  /* 0x000000c700c77308 */ /* 0x000fe20000000800 */
[----:B------:R-:W-:Y:S09]  /*10d40*/  PLOP3.LUT P0, PT, PT, PT, UP2, 0x80, 0x0 ;  /* 0x000000000000781c */ /* 0x000ff20003f0f028 */
[----:B------:R-:W1:Y:S01]  /*10d50*/  MUFU.EX2 R193, R193 ;  /* 0x000000c100c17308 */ /* 0x000e620000000800 */
[----:B--2---:R-:W-:Y:S09]  /*10d60*/  F2FP.BF16.F32.PACK_AB R170, R194, R195 ;  /* 0x000000c3c2aa723e */ /* 0x004ff200000010ff */
[----:B------:R-:W-:Y:S10]  /*10d70*/  MUFU.EX2 R192, R192 ;  /* 0x000000c000c07308 */ /* 0x000ff40000000800 */
[----:B------:R-:W2:Y:S01]  /*10d80*/  MUFU.EX2 R197, R197 ;  /* 0x000000c500c57308 */ /* 0x000ea20000000800 */
[----:B-1----:R-:W-:Y:S09]  /*10d90*/  F2FP.BF16.F32.PACK_AB R169, R193, R199 ;  /* 0x000000c7c1a9723e */ /* 0x002ff200000010ff */
[----:B------:R-:W1:Y:S10]  /*10da0*/  MUFU.EX2 R2, R4 ;  /* 0x0000000400027308 */ /* 0x000e740000000800 */
[----:B------:R-:W3:Y:S01]  /*10db0*/  MUFU.EX2 R0, R0 ;  /* 0x0000000000007308 */ /* 0x000ee20000000800 */
[----:B--2---:R-:W-:Y:S09]  /*10dc0*/  F2FP.BF16.F32.PACK_AB R171, R197, R192 ;  /* 0x000000c0c5ab723e */ /* 0x004ff200000010ff */
[----:B------:R-:W-:Y:S01]  /*10dd0*/  MUFU.EX2 R200, R200 ;  /* 0x000000c800c87308 */ /* 0x000fe20000000800 */
[C---:B-1----:R-:W-:Y:S01]  /*10de0*/  FMUL.FTZ R4, R2.reuse, R160 ;  /* 0x000000a002047220 */ /* 0x042fe20000410000 */
[C---:B------:R-:W-:Y:S01]  /*10df0*/  FMUL.FTZ R5, R2.reuse, R161 ;  /* 0x000000a102057220 */ /* 0x040fe20000410000 */
[C---:B------:R-:W-:Y:S01]  /*10e00*/  FMUL.FTZ R8, R2.reuse, R156 ;  /* 0x0000009c02087220 */ /* 0x040fe20000410000 */
[C---:B------:R-:W-:Y:S01]  /*10e10*/  FMUL.FTZ R9, R2.reuse, R157 ;  /* 0x0000009d02097220 */ /* 0x040fe20000410000 */
[C---:B------:R-:W-:Y:S01]  /*10e20*/  FMUL.FTZ R12, R2.reuse, R152 ;  /* 0x00000098020c7220 */ /* 0x040fe20000410000 */
[C---:B------:R-:W-:Y:S01]  /*10e30*/  FMUL.FTZ R13, R2.reuse, R153 ;  /* 0x00000099020d7220 */ /* 0x040fe20000410000 */
[C---:B------:R-:W-:Y:S01]  /*10e40*/  FMUL.FTZ R20, R2.reuse, R144 ;  /* 0x0000009002147220 */ /* 0x040fe20000410000 */
[----:B------:R-:W-:Y:S01]  /*10e50*/  FMUL.FTZ R21, R2, R145 ;  /* 0x0000009102157220 */ /* 0x000fe20000410000 */
[C---:B---3--:R-:W-:Y:S01]  /*10e60*/  FMUL.FTZ R6, R0.reuse, R162 ;  /* 0x000000a200067220 */ /* 0x048fe20000410000 */
[C---:B------:R-:W-:Y:S01]  /*10e70*/  FMUL.FTZ R7, R0.reuse, R163 ;  /* 0x000000a300077220 */ /* 0x040fe20000410000 */
[C---:B------:R-:W-:Y:S01]  /*10e80*/  FMUL.FTZ R10, R0.reuse, R158 ;  /* 0x0000009e000a7220 */ /* 0x040fe20000410000 */
[C---:B------:R-:W-:Y:S01]  /*10e90*/  FMUL.FTZ R11, R0.reuse, R159 ;  /* 0x0000009f000b7220 */ /* 0x040fe20000410000 */
[----:B------:R-:W1:Y:S01]  /*10ea0*/  LDSM.16.MT88.4 R160, [R220+0x10000] ;  /* 0x01000000dca0783b */ /* 0x000e620000004200 */
[C---:B------:R-:W-:Y:S01]  /*10eb0*/  FMUL.FTZ R14, R0.reuse, R154 ;  /* 0x0000009a000e7220 */ /* 0x040fe20000410000 */
[C---:B------:R-:W-:Y:S01]  /*10ec0*/  FMUL.FTZ R15, R0.reuse, R155 ;  /* 0x0000009b000f7220 */ /* 0x040fe20000410000 */
[C---:B------:R-:W-:Y:S01]  /*10ed0*/  FMUL.FTZ R22, R0.reuse, R146 ;  /* 0x0000009200167220 */ /* 0x040fe20000410000 */
[C---:B------:R-:W-:Y:S01]  /*10ee0*/  HMMA.16816.F32.BF16 R4, R168.reuse, R16, R4 ;  /* 0x00000010a804723c */ /* 0x040fe20000041804 */
[----:B------:R-:W-:Y:S03]  /*10ef0*/  MUFU.EX2 R186, R186 ;  /* 0x000000ba00ba7308 */ /* 0x000fe60000000800 */
[----:B------:R-:W2:Y:S01]  /*10f00*/  LDSM.16.MT88.4 R152, [R224+0x12000] ;  /* 0x01200000e098783b */ /* 0x000ea20000004200 */
[----:B------:R-:W-:Y:S01]  /*10f10*/  FMUL.FTZ R23, R0, R147 ;  /* 0x0000009300177220 */ /* 0x000fe20000410000 */
[C---:B------:R-:W-:Y:S05]  /*10f20*/  HMMA.16816.F32.BF16 R8, R168.reuse, R18, R8 ;  /* 0x00000012a808723c */ /* 0x040fea0000041808 */
[----:B------:R-:W-:Y:S01]  /*10f30*/  MUFU.EX2 R165, R177 ;  /* 0x000000b100a57308 */ /* 0x000fe20000000800 */
[C---:B------:R-:W-:Y:S01]  /*10f40*/  FMUL.FTZ R16, R2.reuse, R148 ;  /* 0x0000009402107220 */ /* 0x040fe20000410000 */
[C---:B------:R-:W-:Y:S01]  /*10f50*/  HMMA.16816.F32.BF16 R12, R168.reuse, R24, R12 ;  /* 0x00000018a80c723c */ /* 0x040fe2000004180c */
[----:B------:R-:W3:Y:S03]  /*10f60*/  LDSM.16.MT88.4 R144, [R222+0x12000] ;  /* 0x01200000de90783b */ /* 0x000ee60000004200 */
[----:B------:R-:W-:Y:S01]  /*10f70*/  FMUL.FTZ R17, R2, R149 ;  /* 0x0000009502117220 */ /* 0x000fe20000410000 */
[C---:B------:R-:W-:Y:S01]  /*10f80*/  FMUL.FTZ R18, R0.reuse, R150 ;  /* 0x0000009600127220 */ /* 0x040fe20000410000 */
[----:B------:R-:W-:Y:S01]  /*10f90*/  FMUL.FTZ R19, R0, R151 ;  /* 0x0000009700137220 */ /* 0x000fe20000410000 */
[C---:B------:R-:W-:Y:S02]  /*10fa0*/  FMUL.FTZ R24, R2.reuse, R140 ;  /* 0x0000008c02187220 */ /* 0x040fe40000410000 */
[----:B------:R-:W-:Y:S01]  /*10fb0*/  LDSM.16.MT88.4 R148, [R221+0x10800] ;  /* 0x01080000dd94783b */ /* 0x000fe20000004200 */
[----:B------:R-:W4:Y:S01]  /*10fc0*/  MUFU.EX2 R241, R191 ;  /* 0x000000bf00f17308 */ /* 0x000f220000000800 */
[C---:B------:R-:W-:Y:S01]  /*10fd0*/  FMUL.FTZ R25, R2.reuse, R141 ;  /* 0x0000008d02197220 */ /* 0x040fe20000410000 */
[C---:B------:R-:W-:Y:S01]  /*10fe0*/  FMUL.FTZ R28, R2.reuse, R136 ;  /* 0x00000088021c7220 */ /* 0x040fe20000410000 */
[----:B------:R-:W-:Y:S01]  /*10ff0*/  FMUL.FTZ R29, R2, R137 ;  /* 0x00000089021d7220 */ /* 0x000fe20000410000 */
[C---:B------:R-:W-:Y:S03]  /*11000*/  HMMA.16816.F32.BF16 R16, R168.reuse, R26, R16 ;  /* 0x0000001aa810723c */ /* 0x040fe60000041810 */
[----:B------:R-:W-:Y:S01]  /*11010*/  LDSM.16.MT88.4 R156, [R222+0x12800] ;  /* 0x01280000de9c783b */ /* 0x000fe20000004200 */
[C---:B------:R-:W-:Y:S01]  /*11020*/  FMUL.FTZ R30, R0.reuse, R138 ;  /* 0x0000008a001e7220 */ /* 0x040fe20000410000 */
[C---:B------:R-:W-:Y:S01]  /*11030*/  FMUL.FTZ R31, R0.reuse, R139 ;  /* 0x0000008b001f7220 */ /* 0x040fe20000410000 */
[C---:B------:R-:W-:Y:S01]  /*11040*/  HMMA.16816.F32.BF16 R20, R168.reuse, R32, R20 ;  /* 0x00000020a814723c */ /* 0x040fe20000041814 */
[----:B------:R-:W-:Y:S04]  /*11050*/  MUFU.EX2 R203, R203 ;  /* 0x000000cb00cb7308 */ /* 0x000fe80000000800 */
[C---:B------:R-:W-:Y:S01]  /*11060*/  FMUL.FTZ R26, R0.reuse, R142 ;  /* 0x0000008e001a7220 */ /* 0x040fe20000410000 */
[----:B------:R-:W-:Y:S01]  /*11070*/  FMUL.FTZ R27, R0, R143 ;  /* 0x0000008f001b7220 */ /* 0x000fe20000410000 */
[----:B------:R-:W4:Y:S01]  /*11080*/  LDSM.16.MT88.4 R136, [R221+0x12000] ;  /* 0x01200000dd88783b */ /* 0x000f220000004200 */
[C---:B------:R-:W-:Y:S03]  /*11090*/  FMUL.FTZ R32, R2.reuse, R132 ;  /* 0x0000008402207220 */ /* 0x040fe60000410000 */
[----:B------:R-:W-:Y:S01]  /*110a0*/  MUFU.EX2 R191, R188 ;  /* 0x000000bc00bf7308 */ /* 0x000fe20000000800 */
[C---:B------:R-:W-:Y:S01]  /*110b0*/  FMUL.FTZ R33, R2.reuse, R133 ;  /* 0x0000008502217220 */ /* 0x040fe20000410000 */
[C---:B------:R-:W-:Y:S01]  /*110c0*/  FMUL.FTZ R36, R2.reuse, R36 ;  /* 0x0000002402247220 */ /* 0x040fe20000410000 */
[C---:B------:R-:W-:Y:S01]  /*110d0*/  HMMA.16816.F32.BF16 R24, R168.reuse, R34, R24 ;  /* 0x00000022a818723c */ /* 0x040fe20000041818 */
[----:B------:R-:W-:Y:S02]  /*110e0*/  LDSM.16.MT88.4 R140, [R224+0x14000] ;  /* 0x01400000e08c783b */ /* 0x000fe40000004200 */
[----:B------:R-:W-:Y:S04]  /*110f0*/  FMUL.FTZ R37, R2, R37 ;  /* 0x0000002502257220 */ /* 0x000fe80000410000 */
[----:B------:R-:W-:Y:S01]  /*11100*/  MUFU.EX2 R188, R187 ;  /* 0x000000bb00bc7308 */ /* 0x000fe20000000800 */
[C---:B------:R-:W-:Y:S01]  /*11110*/  FMUL.FTZ R38, R0.reuse, R38 ;  /* 0x0000002600267220 */ /* 0x040fe20000410000 */
[C---:B-1----:R-:W-:Y:S03]  /*11120*/  HMMA.16816.F32.BF16 R28, R168.reuse, R160, R28 ;  /* 0x000000a0a81c723c */ /* 0x042fe6000004181c */
[C---:B------:R-:W-:Y:S01]  /*11130*/  FMUL.FTZ R34, R0.reuse, R134 ;  /* 0x0000008600227220 */ /* 0x040fe20000410000 */
[C---:B------:R-:W-:Y:S01]  /*11140*/  FMUL.FTZ R35, R0.reuse, R135 ;  /* 0x0000008700237220 */ /* 0x040fe20000410000 */
[----:B------:R-:W-:Y:S01]  /*11150*/  FMUL.FTZ R39, R0, R39 ;  /* 0x0000002700277220 */ /* 0x000fe20000410000 */
[----:B------:R-:W1:Y:S02]  /*11160*/  LDSM.16.MT88.4 R132, [R220+0x12000] ;  /* 0x01200000dc84783b */ /* 0x000e640000004200 */
[----:B------:R1:W1:Y:S03]  /*11170*/  MUFU.EX2 R166, R190 ;  /* 0x000000be00a67308 */ /* 0x0002660000000800 */
[C---:B------:R-:W-:Y:S01]  /*11180*/  FMUL.FTZ R40, R2.reuse, R40 ;  /* 0x0000002802287220 */ /* 0x040fe20000410000 */
[----:B------:R-:W-:Y:S01]  /*11190*/  FMUL.FTZ R41, R2, R41 ;  /* 0x0000002902297220 */ /* 0x000fe20000410000 */
[C---:B------:R-:W-:Y:S03]  /*111a0*/  HMMA.16816.F32.BF16 R32, R168.reuse, R162, R32 ;  /* 0x000000a2a820723c */ /* 0x040fe60000041820 */
[C---:B------:R-:W-:Y:S01]  /*111b0*/  FMUL.FTZ R42, R0.reuse, R42 ;  /* 0x0000002a002a7220 */ /* 0x040fe20000410000 */
[----:B------:R-:W-:Y:S01]  /*111c0*/  FMUL.FTZ R43, R0, R43 ;  /* 0x0000002b002b7220 */ /* 0x000fe20000410000 */
[----:B------:R-:W-:Y:S01]  /*111d0*/  LDSM.16.MT88.4 R160, [R221+0x12800] ;  /* 0x01280000dda0783b */ /* 0x000fe20000004200 */
[C---:B--2---:R-:W-:Y:S01]  /*111e0*/  HMMA.16816.F32.BF16 R36, R168.reuse, R152, R36 ;  /* 0x00000098a824723c */ /* 0x044fe20000041824 */
[----:B------:R-:W-:Y:S04]  /*111f0*/  MUFU.EX2 R252, R252 ;  /* 0x000000fc00fc7308 */ /* 0x000fe80000000800 */
[C---:B------:R-:W-:Y:S01]  /*11200*/  FMUL.FTZ R44, R2.reuse, R44 ;  /* 0x0000002c022c7220 */ /* 0x040fe20000410000 */
[C---:B------:R-:W-:Y:S01]  /*11210*/  HMMA.16816.F32.BF16 R40, R168.reuse, R154, R40 ;  /* 0x0000009aa828723c */ /* 0x040fe20000041828 */
[----:B------:R-:W-:Y:S04]  /*11220*/  LDSM.16.MT88.4 R152, [R220+0x10800] ;  /* 0x01080000dc98783b */ /* 0x000fe80000004200 */
[----:B------:R-:W-:Y:S01]  /*11230*/  MUFU.EX2 R249, R249 ;  /* 0x000000f900f97308 */ /* 0x000fe20000000800 */
[----:B------:R-:W-:Y:S01]  /*11240*/  FMUL.FTZ R45, R2, R45 ;  /* 0x0000002d022d7220 */ /* 0x000fe20000410000 */
[C---:B------:R-:W-:Y:S01]  /*11250*/  FMUL.FTZ R46, R0.reuse, R46 ;  /* 0x0000002e002e7220 */ /* 0x040fe20000410000 */
[----:B------:R-:W-:Y:S03]  /*11260*/  FMUL.FTZ R47, R0, R47 ;  /* 0x0000002f002f7220 */ /* 0x000fe60000410000 */
[C---:B------:R-:W-:Y:S01]  /*11270*/  FMUL.FTZ R48, R2.reuse, R48 ;  /* 0x0000003002307220 */ /* 0x040fe20000410000 */
[----:B------:R-:W-:Y:S01]  /*11280*/  FMUL.FTZ R49, R2, R49 ;  /* 0x0000003102317220 */ /* 0x000fe20000410000 */
[C---:B------:R-:W-:Y:S01]  /*11290*/  FMUL.FTZ R50, R0.reuse, R50 ;  /* 0x0000003200327220 */ /* 0x040fe20000410000 */
[----:B------:R-:W-:Y:S01]  /*112a0*/  FMUL.FTZ R51, R0, R51 ;  /* 0x0000003300337220 */ /* 0x000fe20000410000 */
[C---:B---3--:R-:W-:Y:S01]  /*112b0*/  HMMA.16816.F32.BF16 R44, R168.reuse, R144, R44 ;  /* 0x00000090a82c723c */ /* 0x048fe2000004182c */
[----:B------:R-:W-:Y:S02]  /*112c0*/  MUFU.EX2 R248, R248 ;  /* 0x000000f800f87308 */ /* 0x000fe40000000800 */
[C---:B------:R-:W-:Y:S01]  /*112d0*/  FMUL.FTZ R52, R2.reuse, R52 ;  /* 0x0000003402347220 */ /* 0x040fe20000410000 */
[----:B------:R-:W-:Y:S01]  /*112e0*/  FMUL.FTZ R53, R2, R53 ;  /* 0x0000003502357220 */ /* 0x000fe20000410000 */
[C---:B------:R-:W-:Y:S01]  /*112f0*/  FMUL.FTZ R54, R0.reuse, R54 ;  /* 0x0000003600367220 */ /* 0x040fe20000410000 */
[C---:B------:R-:W-:Y:S01]  /*11300*/  HMMA.16816.F32.BF16 R48, R168.reuse, R146, R48 ;  /* 0x00000092a830723c */ /* 0x040fe20000041830 */
[----:B------:R-:W2:Y:S04]  /*11310*/  LDSM.16.MT88.4 R144, [R222+0x14000] ;  /* 0x01400000de90783b */ /* 0x000ea80000004200 */
[----:B------:R-:W-:Y:S01]  /*11320*/  MUFU.EX2 R250, R250 ;  /* 0x000000fa00fa7308 */ /* 0x000fe20000000800 */
[----:B------:R-:W-:Y:S01]  /*11330*/  FMUL.FTZ R55, R0, R55 ;  /* 0x0000003700377220 */ /* 0x000fe20000410000 */
[C---:B------:R-:W-:Y:S01]  /*11340*/  FMUL.FTZ R56, R2.reuse, R56 ;  /* 0x0000003802387220 */ /* 0x040fe20000410000 */
[----:B------:R-:W-:Y:S03]  /*11350*/  FMUL.FTZ R57, R2, R57 ;  /* 0x0000003902397220 */ /* 0x000fe60000410000 */
[C---:B------:R-:W-:Y:S01]  /*11360*/  FMUL.FTZ R58, R0.reuse, R58 ;  /* 0x0000003a003a7220 */ /* 0x040fe20000410000 */
[----:B------:R-:W-:Y:S01]  /*11370*/  FMUL.FTZ R59, R0, R59 ;  /* 0x0000003b003b7220 */ /* 0x000fe20000410000 */
[C---:B----4-:R-:W-:Y:S02]  /*11380*/  HMMA.16816.F32.BF16 R52, R168.reuse, R136, R52 ;  /* 0x00000088a834723c */ /* 0x050fe40000041834 */
[----:B------:R-:W-:Y:S01]  /*11390*/  MUFU.EX2 R251, R251 ;  /* 0x000000fb00fb7308 */ /* 0x000fe20000000800 */
[C---:B------:R-:W-:Y:S01]  /*113a0*/  FMUL.FTZ R60, R2.reuse, R60 ;  /* 0x0000003c023c7220 */ /* 0x040fe20000410000 */
[----:B------:R-:W-:Y:S01]  /*113b0*/  FMUL.FTZ R61, R2, R61 ;  /* 0x0000003d023d7220 */ /* 0x000fe20000410000 */
        /* <DEDUP_REMOVED lines=15> */
[C---:B------:R-:W-:Y:S01]  /*114b0*/  FMUL.FTZ R72, R2.reuse, R72 ;  /* 0x0000004802487220 */ /* 0x040fe20000410000 */
[----:B------:R-:W-:Y:S01]  /*114c0*/  FMUL.FTZ R73, R2, R73 ;  /* 0x0000004902497220 */ /* 0x000fe20000410000 */
[C---:B------:R-:W-:Y:S03]  /*114d0*/  FMUL.FTZ R74, R0.reuse, R74 ;  /* 0x0000004a004a7220 */ /* 0x040fe60000410000 */
[----:B------:R-:W-:Y:S01]  /*114e0*/  FMUL.FTZ R75, R0, R75 ;  /* 0x0000004b004b7220 */ /* 0x000fe20000410000 */
[C---:B------:R-:W-:Y:S03]  /*114f0*/  HMMA.16816.F32.BF16 R68, R168.reuse, R140, R68 ;  /* 0x0000008ca844723c */ /* 0x040fe60000041844 */
[C---:B------:R-:W-:Y:S01]  /*11500*/  FMUL.FTZ R76, R2.reuse, R76 ;  /* 0x0000004c024c7220 */ /* 0x040fe20000410000 */
[----:B------:R-:W-:Y:S01]  /*11510*/  FMUL.FTZ R77, R2, R77 ;  /* 0x0000004d024d7220 */ /* 0x000fe20000410000 */
        /* <DEDUP_REMOVED lines=8> */
[C---:B--2---:R-:W-:Y:S03]  /*115a0*/  HMMA.16816.F32.BF16 R76, R168.reuse, R144, R76 ;  /* 0x00000090a84c723c */ /* 0x044fe6000004184c */
[C---:B------:R-:W-:Y:S01]  /*115b0*/  FMUL.FTZ R84, R2.reuse, R84 ;  /* 0x0000005402547220 */ /* 0x040fe20000410000 */
[----:B------:R-:W-:Y:S01]  /*115c0*/  FMUL.FTZ R85, R2, R85 ;  /* 0x0000005502557220 */ /* 0x000fe20000410000 */
[C---:B------:R-:W-:Y:S01]  /*115d0*/  FMUL.FTZ R86, R0.reuse, R86 ;  /* 0x0000005600567220 */ /* 0x040fe20000410000 */
[C---:B------:R-:W-:Y:S05]  /*115e0*/  HMMA.16816.F32.BF16 R80, R168.reuse, R146, R80 ;  /* 0x00000092a850723c */ /* 0x040fea0000041850 */
[----:B------:R-:W-:Y:S01]  /*115f0*/  FMUL.FTZ R87, R0, R87 ;  /* 0x0000005700577220 */ /* 0x000fe20000410000 */
[C---:B------:R-:W-:Y:S01]  /*11600*/  FMUL.FTZ R88, R2.reuse, R88 ;  /* 0x0000005802587220 */ /* 0x040fe20000410000 */
[----:B------:R-:W-:Y:S01]  /*11610*/  FMUL.FTZ R89, R2, R89 ;  /* 0x0000005902597220 */ /* 0x000fe20000410000 */
[C---:B------:R-:W-:Y:S03]  /*11620*/  FMUL.FTZ R90, R0.reuse, R90 ;  /* 0x0000005a005a7220 */ /* 0x040fe60000410000 */
[----:B------:R-:W-:Y:S01]  /*11630*/  FMUL.FTZ R91, R0, R91 ;  /* 0x0000005b005b7220 */ /* 0x000fe20000410000 */
[C---:B---3--:R-:W-:Y:S03]  /*11640*/  HMMA.16816.F32.BF16 R84, R168.reuse, R136, R84 ;  /* 0x00000088a854723c */ /* 0x048fe60000041854 */
[--C-:B------:R-:W-:Y:S01]  /*11650*/  FFMA.FTZ R144, R202, UR4, -R182.reuse ;  /* 0x00000004ca907c23 */ /* 0x100fe200080108b6 */
[----:B------:R-:W-:Y:S01]  /*11660*/  MOV R190, R241 ;  /* 0x000000f100be7202 */ /* 0x000fe20000000f00 */
[C---:B------:R-:W-:Y:S01]  /*11670*/  FMUL.FTZ R92, R2.reuse, R92 ;  /* 0x0000005c025c7220 */ /* 0x040fe20000410000 */
[C---:B------:R-:W-:Y:S01]  /*11680*/  HMMA.16816.F32.BF16 R88, R168.reuse, R138, R88 ;  /* 0x0000008aa858723c */ /* 0x040fe20000041858 */
[----:B------:R-:W2:Y:S01]  /*11690*/  LDSM.16.MT88.4 R136, [R222+0x16000] ;  /* 0x01600000de88783b */ /* 0x000ea20000004200 */
[----:B------:R-:W-:Y:S03]  /*116a0*/  MUFU.EX2 R241, R185 ;  /* 0x000000b900f17308 */ /* 0x000fe60000000800 */
[----:B------:R-:W-:Y:S01]  /*116b0*/  FMUL.FTZ R93, R2, R93 ;  /* 0x0000005d025d7220 */ /* 0x000fe20000410000 */
[C---:B------:R-:W-:Y:S01]  /*116c0*/  FMUL.FTZ R94, R0.reuse, R94 ;  /* 0x0000005e005e7220 */ /* 0x040fe20000410000 */
[----:B------:R-:W-:Y:S01]  /*116d0*/  FMUL.FTZ R95, R0, R95 ;  /* 0x0000005f005f7220 */ /* 0x000fe20000410000 */
[C---:B------:R-:W-:Y:S03]  /*116e0*/  FMUL.FTZ R96, R2.reuse, R96 ;  /* 0x0000006002607220 */ /* 0x040fe60000410000 */
        /* <DEDUP_REMOVED lines=14> */
[C---:B----4-:R-:W-:Y:S03]  /*117d0*/  HMMA.16816.F32.BF16 R100, R168.reuse, R140, R100 ;  /* 0x0000008ca864723c */ /* 0x050fe60000041864 */
        /* <DEDUP_REMOVED lines=10> */
[C---:B--2---:R-:W-:Y:S03]  /*11880*/  HMMA.16816.F32.BF16 R108, R168.reuse, R136, R108 ;  /* 0x00000088a86c723c */ /* 0x044fe6000004186c */
[--C-:B------:R-:W-:Y:S01]  /*11890*/  FFMA.FTZ R202, R201, UR4, -R182.reuse ;  /* 0x00000004c9ca7c23 */ /* 0x100fe200080108b6 */
[----:B------:R-:W-:Y:S01]  /*118a0*/  MOV R187, R166 ;  /* 0x000000a600bb7202 */ /* 0x000fe20000000f00 */
[----:B------:R2:W4:Y:S01]  /*118b0*/  MUFU.EX2 R201, R144 ;  /* 0x0000009000c97308 */ /* 0x0005220000000800 */
[C---:B------:R-:W-:Y:S01]  /*118c0*/  HMMA.16816.F32.BF16 R112, R168.reuse, R138, R112 ;  /* 0x0000008aa870723c */ /* 0x040fe20000041870 */
[----:B------:R-:W4:Y:S04]  /*118d0*/  LDSM.16.MT88.4 R136, [R224+0x10800] ;  /* 0x01080000e088783b */ /* 0x000f280000004200 */
[C---:B------:R-:W-:Y:S01]  /*118e0*/  FMUL.FTZ R116, R2.reuse, R116 ;  /* 0x0000007402747220 */ /* 0x040fe20000410000 */
[----:B------:R-:W-:Y:S01]  /*118f0*/  FMUL.FTZ R117, R2, R117 ;  /* 0x0000007502757220 */ /* 0x000fe20000410000 */
[C---:B------:R-:W-:Y:S01]  /*11900*/  FMUL.FTZ R118, R0.reuse, R118 ;  /* 0x0000007600767220 */ /* 0x040fe20000410000 */
[----:B------:R-:W-:Y:S01]  /*11910*/  FMUL.FTZ R119, R0, R119 ;  /* 0x0000007700777220 */ /* 0x000fe20000410000 */
[----:B------:R-:W-:Y:S02]  /*11920*/  MUFU.EX2 R166, R184 ;  /* 0x000000b800a67308 */ /* 0x000fe40000000800 */
[C---:B------:R-:W-:Y:S01]  /*11930*/  FMUL.FTZ R120, R2.reuse, R120 ;  /* 0x0000007802787220 */ /* 0x040fe20000410000 */
[----:B------:R-:W-:Y:S01]  /*11940*/  FMUL.FTZ R121, R2, R121 ;  /* 0x0000007902797220 */ /* 0x000fe20000410000 */
[C---:B------:R-:W-:Y:S01]  /*11950*/  FMUL.FTZ R122, R0.reuse, R122 ;  /* 0x0000007a007a7220 */ /* 0x040fe20000410000 */
[----:B------:R-:W-:Y:S01]  /*11960*/  FMUL.FTZ R123, R0, R123 ;  /* 0x0000007b007b7220 */ /* 0x000fe20000410000 */
[C---:B-1----:R-:W-:Y:S01]  /*11970*/  HMMA.16816.F32.BF16 R116, R168.reuse, R132, R116 ;  /* 0x00000084a874723c */ /* 0x042fe20000041874 */
[----:B--2---:R-:W1:Y:S03]  /*11980*/  LDSM.16.MT88.4 R144, [R222+0x10800] ;  /* 0x01080000de90783b */ /* 0x004e660000004200 */
[----:B------:R-:W2:Y:S01]  /*11990*/  MUFU.EX2 R202, R202 ;  /* 0x000000ca00ca7308 */ /* 0x000ea20000000800 */
[C---:B------:R-:W-:Y:S01]  /*119a0*/  FMUL.FTZ R124, R2.reuse, R124 ;  /* 0x0000007c027c7220 */ /* 0x040fe20000410000 */
[----:B------:R-:W-:Y:S01]  /*119b0*/  FMUL.FTZ R125, R2, R125 ;  /* 0x0000007d027d7220 */ /* 0x000fe20000410000 */
[C---:B------:R-:W-:Y:S01]  /*119c0*/  FMUL.FTZ R126, R0.reuse, R126 ;  /* 0x0000007e007e7220 */ /* 0x040fe20000410000 */
[C---:B------:R-:W-:Y:S03]  /*119d0*/  HMMA.16816.F32.BF16 R120, R168.reuse, R134, R120 ;  /* 0x00000086a878723c */ /* 0x040fe60000041878 */
[----:B------:R-:W-:Y:S01]  /*119e0*/  FMUL.FTZ R127, R0, R127 ;  /* 0x0000007f007f7220 */ /* 0x000fe20000410000 */
[C---:B------:R-:W-:Y:S01]  /*119f0*/  FMUL.FTZ R128, R2.reuse, R128 ;  /* 0x0000008002807220 */ /* 0x040fe20000410000 */
[----:B------:R-:W-:Y:S01]  /*11a00*/  FMUL.FTZ R129, R2, R129 ;  /* 0x0000008102817220 */ /* 0x000fe20000410000 */
[C---:B------:R-:W-:Y:S01]  /*11a10*/  FMUL.FTZ R130, R0.reuse, R130 ;  /* 0x0000008200827220 */ /* 0x040fe20000410000 */
[----:B------:R-:W-:Y:S03]  /*11a20*/  FMUL.FTZ R131, R0, R131 ;  /* 0x0000008300837220 */ /* 0x000fe60000410000 */
[C---:B---3--:R-:W-:Y:S03]  /*11a30*/  HMMA.16816.F32.BF16 R124, R168.reuse, R140, R124 ;  /* 0x0000008ca87c723c */ /* 0x048fe6000004187c */
[----:B----4-:R-:W-:Y:S01]  /*11a40*/  F2FP.BF16.F32.PACK_AB R132, R201, R200 ;  /* 0x000000c8c984723e */ /* 0x010fe200000010ff */
[----:B------:R-:W-:Y:S01]  /*11a50*/  FFMA.FTZ R182, R180, UR4, -R182 ;  /* 0x00000004b4b67c23 */ /* 0x000fe200080108b6 */
[----:B--2---:R-:W-:Y:S01]  /*11a60*/  F2FP.BF16.F32.PACK_AB R134, R203, R202 ;  /* 0x000000cacb86723e */ /* 0x004fe200000010ff */
[----:B------:R-:W-:Y:S01]  /*11a70*/  HMMA.16816.F32.BF16 R128, R168, R142, R128 ;  /* 0x0000008ea880723c */ /* 0x000fe20000041880 */
[----:B------:R-:W2:Y:S04]  /*11a80*/  LDSM.16.MT88.4 R140, [R224+0x12800] ;  /* 0x01280000e08c783b */ /* 0x000ea80000004200 */
[----:B------:R-:W-:Y:S01]  /*11a90*/  F2FP.BF16.F32.PACK_AB R133, R248, R249 ;  /* 0x000000f9f885723e */ /* 0x000fe200000010ff */
[----:B------:R-:W-:Y:S01]  /*11aa0*/  FFMA.FTZ R198, R2, R247, R198 ;  /* 0x000000f702c67223 */ /* 0x000fe200000100c6 */
[----:B------:R-:W-:Y:S01]  /*11ab0*/  F2FP.BF16.F32.PACK_AB R135, R251, R250 ;  /* 0x000000fafb87723e */ /* 0x000fe200000010ff */
[----:B------:R-:W-:Y:S01]  /*11ac0*/  FFMA.FTZ R199, R0, R246, R199 ;  /* 0x000000f600c77223 */ /* 0x000fe200000100c7 */
[----:B------:R-:W-:Y:S02]  /*11ad0*/  LDSM.16.MT88.4 R168, [R224+0x14800] ;  /* 0x01480000e0a8783b */ /* 0x000fe40000004200 */
[----:B------:R-:W-:Y:S01]  /*11ae0*/  FADD.FTZ R198, R196, R198 ;  /* 0x000000c6c4c67221 */ /* 0x000fe20000010000 */
[----:B------:R-:W-:Y:S02]  /*11af0*/  FADD.FTZ R199, R193, R199 ;  /* 0x000000c7c1c77221 */ /* 0x000fe40000010000 */
[C---:B------:R-:W-:Y:S05]  /*11b00*/  HMMA.16816.F32.BF16 R4, R132.reuse, R136, R4 ;  /* 0x000000888404723c */ /* 0x040fea0000041804 */
[----:B------:R-:W-:Y:S01]  /*11b10*/  FADD.FTZ R198, R195, R198 ;  /* 0x000000c6c3c67221 */ /* 0x000fe20000010000 */
[C---:B------:R-:W-:Y:S01]  /*11b20*/  HMMA.16816.F32.BF16 R8, R132.reuse, R138, R8 ;  /* 0x0000008a8408723c */ /* 0x040fe20000041808 */
[----:B------:R-:W3:Y:S04]  /*11b30*/  LDSM.16.MT88.4 R136, [R220+0x12800] ;  /* 0x01280000dc88783b */ /* 0x000ee80000004200 */
        /* <DEDUP_REMOVED lines=14> */
[----:B------:R-:W-:Y:S04]  /*11c20*/  LDSM.16.MT88.4 R152, [R221+0x11000] ;  /* 0x01100000dd98783b */ /* 0x000fe80000004200 */
[----:B------:R-:W-:Y:S01]  /*11c30*/  FADD.FTZ R249, R248, R249 ;  /* 0x000000f9f8f97221 */ /* 0x000fe20000010000 */
[C---:B--2---:R-:W-:Y:S05]  /*11c40*/  HMMA.16816.F32.BF16 R36, R132.reuse, R140, R36 ;  /* 0x0000008c8424723c */ /* 0x044fea0000041824 */
[----:B------:R-:W-:Y:S01]  /*11c50*/  FADD.FTZ R202, R202, R194 ;  /* 0x000000c2caca7221 */ /* 0x000fe20000010000 */
[C---:B------:R-:W-:Y:S01]  /*11c60*/  HMMA.16816.F32.BF16 R40, R132.reuse, R142, R40 ;  /* 0x0000008e8428723c */ /* 0x040fe20000041828 */
[----:B------:R-:W2:Y:S04]  /*11c70*/  LDSM.16.MT88.4 R140, [R224+0x16800] ;  /* 0x01680000e08c783b */ /* 0x000ea80000004200 */
[----:B------:R-:W-:Y:S01]  /*11c80*/  FADD.FTZ R249, R250, R249 ;  /* 0x000000f9faf97221 */ /* 0x000fe20000010000 */
[C---:B------:R-:W-:Y:S01]  /*11c90*/  HMMA.16816.F32.BF16 R44, R132.reuse, R156, R44 ;  /* 0x0000009c842c723c */ /* 0x040fe2000004182c */
[----:B------:R-:W3:Y:S04]  /*11ca0*/  MUFU.EX2 R156, R189 ;  /* 0x000000bd009c7308 */ /* 0x000ee80000000800 */
[----:B------:R-:W-:Y:S01]  /*11cb0*/  FADD.FTZ R202, R203, R202 ;  /* 0x000000cacbca7221 */ /* 0x000fe20000010000 */
[C---:B------:R-:W-:Y:S05]  /*11cc0*/  HMMA.16816.F32.BF16 R48, R132.reuse, R158, R48 ;  /* 0x0000009e8430723c */ /* 0x040fea0000041830 */
[----:B------:R-:W-:Y:S01]  /*11cd0*/  MUFU.EX2 R189, R183 ;  /* 0x000000b700bd7308 */ /* 0x000fe20000000800 */
[----:B------:R-:W-:Y:S01]  /*11ce0*/  FADD.FTZ R251, R251, R249 ;  /* 0x000000f9fbfb7221 */ /* 0x000fe20000010000 */
[C---:B------:R-:W-:Y:S04]  /*11cf0*/  HMMA.16816.F32.BF16 R52, R132.reuse, R160, R52 ;  /* 0x000000a08434723c */ /* 0x040fe80000041834 */
[----:B------:R-:W-:Y:S02]  /*11d00*/  FADD.FTZ R0, R252, R202 ;  /* 0x000000cafc007221 */ /* 0x000fe40000010000 */
[C---:B------:R-:W-:Y:S01]  /*11d10*/  HMMA.16816.F32.BF16 R56, R132.reuse, R162, R56 ;  /* 0x000000a28438723c */ /* 0x040fe20000041838 */
[----:B------:R-:W-:Y:S04]  /*11d20*/  LDSM.16.MT88.4 R160, [R221+0x13000] ;  /* 0x01300000dda0783b */ /* 0x000fe80000004200 */
[----:B---3--:R-:W-:Y:S01]  /*11d30*/  MOV R185, R156 ;  /* 0x0000009c00b97202 */ /* 0x008fe20000000f00 */
[C---:B------:R-:W-:Y:S03]  /*11d40*/  HMMA.16816.F32.BF16 R60, R132.reuse, R136, R60 ;  /* 0x00000088843c723c */ /* 0x040fe6000004183c */
[----:B------:R-:W-:Y:S03]  /*11d50*/  LDSM.16.MT88.4 R156, [R222+0x13000] ;  /* 0x01300000de9c783b */ /* 0x000fe60000004200 */
[C---:B------:R-:W-:Y:S05]  /*11d60*/  HMMA.16816.F32.BF16 R64, R132.reuse, R138, R64 ;  /* 0x0000008a8440723c */ /* 0x040fea0000041840 */
[----:B------:R-:W3:Y:S01]  /*11d70*/  LDSM.16.MT88.4 R136, [R222+0x16800] ;  /* 0x01680000de88783b */ /* 0x000ee20000004200 */
[C---:B------:R-:W-:Y:S06]  /*11d80*/  HMMA.16816.F32.BF16 R68, R132.reuse, R168, R68 ;  /* 0x000000a88444723c */ /* 0x040fec0000041844 */
[C---:B------:R-:W-:Y:S01]  /*11d90*/  HMMA.16816.F32.BF16 R72, R132.reuse, R170, R72 ;  /* 0x000000aa8448723c */ /* 0x040fe20000041848 */
[----:B------:R-:W-:Y:S05]  /*11da0*/  LDSM.16.MT88.4 R168, [R224+0x15000] ;  /* 0x01500000e0a8783b */ /* 0x000fea0000004200 */
        /* <DEDUP_REMOVED lines=9> */
[C---:B--2---:R-:W-:Y:S06]  /*11e40*/  HMMA.16816.F32.BF16 R100, R132.reuse, R140, R100 ;  /* 0x0000008c8464723c */ /* 0x044fec0000041864 */
[C---:B------:R-:W-:Y:S01]  /*11e50*/  HMMA.16816.F32.BF16 R104, R132.reuse, R142, R104 ;  /* 0x0000008e8468723c */ /* 0x040fe20000041868 */
[----:B------:R-:W2:Y:S05]  /*11e60*/  LDSM.16.MT88.4 R140, [R224+0x11000] ;  /* 0x01100000e08c783b */ /* 0x000eaa0000004200 */
[C---:B---3--:R-:W-:Y:S06]  /*11e70*/  HMMA.16816.F32.BF16 R108, R132.reuse, R136, R108 ;  /* 0x00000088846c723c */ /* 0x048fec000004186c */
[C---:B------:R-:W-:Y:S01]  /*11e80*/  HMMA.16816.F32.BF16 R112, R132.reuse, R138, R112 ;  /* 0x0000008a8470723c */ /* 0x040fe20000041870 */
[----:B------:R-:W3:Y:S05]  /*11e90*/  LDSM.16.MT88.4 R136, [R222+0x11000] ;  /* 0x01100000de88783b */ /* 0x000eea0000004200 */
[C---:B-1----:R-:W-:Y:S06]  /*11ea0*/  HMMA.16816.F32.BF16 R116, R132.reuse, R144, R116 ;  /* 0x000000908474723c */ /* 0x042fec0000041874 */
[C---:B------:R-:W-:Y:S01]  /*11eb0*/  HMMA.16816.F32.BF16 R120, R132.reuse, R146, R120 ;  /* 0x000000928478723c */ /* 0x040fe20000041878 */
[----:B------:R-:W1:Y:S05]  /*11ec0*/  LDSM.16.MT88.4 R144, [R220+0x11000] ;  /* 0x01100000dc90783b */ /* 0x000e6a0000004200 */
[C---:B----4-:R-:W-:Y:S06]  /*11ed0*/  HMMA.16816.F32.BF16 R124, R132.reuse, R148, R124 ;  /* 0x00000094847c723c */ /* 0x050fec000004187c */
[----:B------:R-:W-:Y:S01]  /*11ee0*/  HMMA.16816.F32.BF16 R128, R132, R150, R128 ;  /* 0x000000968480723c */ /* 0x000fe20000041880 */
[----:B------:R-:W4:Y:S06]  /*11ef0*/  LDSM.16.MT88.4 R148, [R224+0x13000] ;  /* 0x01300000e094783b */ /* 0x000f2c0000004200 */
[----:B------:R-:W-:Y:S04]  /*11f00*/  F2FP.BF16.F32.PACK_AB R132, R190, R252 ;  /* 0x000000fcbe84723e */ /* 0x000fe800000010ff */
[----:B------:R-:W-:Y:S02]  /*11f10*/  F2FP.BF16.F32.PACK_AB R134, R185, R187 ;  /* 0x000000bbb986723e */ /* 0x000fe400000010ff */
[----:B------:R-:W-:Y:S02]  /*11f20*/  F2FP.BF16.F32.PACK_AB R133, R188, R191 ;  /* 0x000000bfbc85723e */ /* 0x000fe400000010ff */
[-C--:B------:R-:W-:Y:S07]  /*11f30*/  F2FP.BF16.F32.PACK_AB R135, R241, R186.reuse ;  /* 0x000000baf187723e */ /* 0x080fee00000010ff */
        /* <DEDUP_REMOVED lines=8> */
[----:B------:R-:W3:Y:S05]  /*11fc0*/  LDSM.16.MT88.4 R152, [R220+0x15000] ;  /* 0x01500000dc98783b */ /* 0x000eea0000004200 */
[C---:B-1----:R-:W-:Y:S06]  /*11fd0*/  HMMA.16816.F32.BF16 R28, R132.reuse, R144, R28 ;  /* 0x00000090841c723c */ /* 0x042fec000004181c */
[C---:B------:R-:W-:Y:S01]  /*11fe0*/  HMMA.16816.F32.BF16 R32, R132.reuse, R146, R32 ;  /* 0x000000928420723c */ /* 0x040fe20000041820 */
[----:B------:R-:W1:Y:S05]  /*11ff0*/  LDSM.16.MT88.4 R144, [R224+0x17000] ;  /* 0x01700000e090783b */ /* 0x000e6a0000004200 */
[C---:B----4-:R-:W-:Y:S06]  /*12000*/  HMMA.16816.F32.BF16 R36, R132.reuse, R148, R36 ;  /* 0x000000948424723c */ /* 0x050fec0000041824 */
[C---:B------:R-:W-:Y:S01]  /*12010*/  HMMA.16816.F32.BF16 R40, R132.reuse, R150, R40 ;  /* 0x000000968428723c */ /* 0x040fe20000041828 */
[----:B------:R-:W-:Y:S05]  /*12020*/  LDSM.16.MT88.4 R148, [R220+0x17000] ;  /* 0x01700000dc94783b */ /* 0x000fea0000004200 */
[C---:B------:R-:W-:Y:S01]  /*12030*/  HMMA.16816.F32.BF16 R44, R132.reuse, R156, R44 ;  /* 0x0000009c842c723c */ /* 0x040fe2000004182c */
[----:B------:R-:W4:Y:S05]  /*12040*/  MUFU.EX2 R157, R182 ;  /* 0x000000b6009d7308 */ /* 0x000f2a0000000800 */
[C---:B------:R-:W-:Y:S06]  /*12050*/  HMMA.16816.F32.BF16 R48, R132.reuse, R158, R48 ;  /* 0x0000009e8430723c */ /* 0x040fec0000041830 */
[C---:B------:R-:W-:Y:S01]  /*12060*/  HMMA.16816.F32.BF16 R52, R132.reuse, R160, R52 ;  /* 0x000000a08434723c */ /* 0x040fe20000041834 */
[----:B------:R3:W-:Y:S05]  /*12070*/  MUFU.EX2 R161, R181 ;  /* 0x000000b500a17308 */ /* 0x0007ea0000000800 */
[C---:B------:R-:W-:Y:S06]  /*12080*/  HMMA.16816.F32.BF16 R56, R132.reuse, R162, R56 ;  /* 0x000000a28438723c */ /* 0x040fec0000041838 */
[C---:B--2---:R-:W-:Y:S06]  /*12090*/  HMMA.16816.F32.BF16 R60, R132.reuse, R140, R60 ;  /* 0x0000008c843c723c */ /* 0x044fec000004183c */
[C---:B------:R-:W-:Y:S01]  /*120a0*/  HMMA.16816.F32.BF16 R64, R132.reuse, R142, R64 ;  /* 0x0000008e8440723c */ /* 0x040fe20000041840 */
[----:B------:R-:W2:Y:S05]  /*120b0*/  LDSM.16.MT88.4 R140, [R222+0x17000] ;  /* 0x01700000de8c783b */ /* 0x000eaa0000004200 */
[C---:B------:R-:W-:Y:S03]  /*120c0*/  HMMA.16816.F32.BF16 R68, R132.reuse, R168, R68 ;  /* 0x000000a88444723c */ /* 0x040fe60000041844 */
[----:B---3--:R-:W-:Y:S03]  /*120d0*/  LDSM.16.MT88.4 R180, [R224+0x13800] ;  /* 0x01380000e0b4783b */ /* 0x008fe60000004200 */
[C---:B------:R-:W-:Y:S06]  /*120e0*/  HMMA.16816.F32.BF16 R72, R132.reuse, R170, R72 ;  /* 0x000000aa8448723c */ /* 0x040fec0000041848 */
[C---:B------:R-:W-:Y:S06]  /*120f0*/  HMMA.16816.F32.BF16 R76, R132.reuse, R172, R76 ;  /* 0x000000ac844c723c */ /* 0x040fec000004184c */
[C---:B------:R-:W-:Y:S01]  /*12100*/  HMMA.16816.F32.BF16 R80, R132.reuse, R174, R80 ;  /* 0x000000ae8450723c */ /* 0x040fe20000041850 */
[----:B------:R-:W-:Y:S05]  /*12110*/  LDSM.16.MT88.4 R172, [R221+0x11800] ;  /* 0x01180000ddac783b */ /* 0x000fea0000004200 */
[C---:B------:R-:W-:Y:S06]  /*12120*/  HMMA.16816.F32.BF16 R84, R132.reuse, R136, R84 ;  /* 0x000000888454723c */ /* 0x040fec0000041854 */
[C---:B------:R-:W-:Y:S01]  /*12130*/  HMMA.16816.F32.BF16 R88, R132.reuse, R138, R88 ;  /* 0x0000008a8458723c */ /* 0x040fe20000041858 */
[----:B------:R-:W3:Y:S05]  /*12140*/  LDSM.16.MT88.4 R136, [R221+0x17000] ;  /* 0x01700000dd88783b */ /* 0x000eea0000004200 */
[C---:B------:R-:W-:Y:S01]  /*12150*/  HMMA.16816.F32.BF16 R92, R132.reuse, R152, R92 ;  /* 0x00000098845c723c */ /* 0x040fe2000004185c */
[----:B------:R-:W-:Y:S05]  /*12160*/  MUFU.EX2 R152, R179 ;  /* 0x000000b300987308 */ /* 0x000fea0000000800 */
[C---:B------:R-:W-:Y:S06]  /*12170*/  HMMA.16816.F32.BF16 R96, R132.reuse, R154, R96 ;  /* 0x0000009a8460723c */ /* 0x040fec0000041860 */
[C---:B-1----:R-:W-:Y:S01]  /*12180*/  HMMA.16816.F32.BF16 R100, R132.reuse, R144, R100 ;  /* 0x000000908464723c */ /* 0x042fe20000041864 */
[----:B------:R-:W-:Y:S05]  /*12190*/  MUFU.EX2 R144, R178 ;  /* 0x000000b200907308 */ /* 0x000fea0000000800 */
[C---:B------:R-:W-:Y:S05]  /*121a0*/  HMMA.16816.F32.BF16 R104, R132.reuse, R146, R104 ;  /* 0x000000928468723c */ /* 0x040fea0000041868 */
[----:B------:R-:W1:Y:S01]  /*121b0*/  MUFU.EX2 R147, R176 ;  /* 0x000000b000937308 */ /* 0x000e620000000800 */
[----:B------:R-:W-:Y:S01]  /*121c0*/  MOV R145, R186 ;  /* 0x000000ba00917202 */ /* 0x000fe20000000f00 */
[C---:B--2---:R-:W-:Y:S04]  /*121d0*/  HMMA.16816.F32.BF16 R108, R132.reuse, R140, R108 ;  /* 0x0000008c846c723c */ /* 0x044fe8000004186c */
[----:B----4-:R-:W-:Y:S02]  /*121e0*/  IMAD.MOV.U32 R146, RZ, RZ, R157 ;  /* 0x000000ffff927224 */ /* 0x010fe400078e009d */
[C---:B------:R-:W-:Y:S01]  /*121f0*/  HMMA.16816.F32.BF16 R112, R132.reuse, R142, R112 ;  /* 0x0000008e8470723c */ /* 0x040fe20000041870 */
[----:B------:R-:W2:Y:S05]  /*12200*/  LDSM.16.MT88.4 R156, [R224+0x11800] ;  /* 0x01180000e09c783b */ /* 0x000eaa0000004200 */
[C---:B---3--:R-:W-:Y:S03]  /*12210*/  HMMA.16816.F32.BF16 R116, R132.reuse, R136, R116 ;  /* 0x000000888474723c */ /* 0x048fe60000041874 */
[----:B------:R-:W3:Y:S02]  /*12220*/  LDSM.16.MT88.4 R140, [R222+0x11800] ;  /* 0x01180000de8c783b */ /* 0x000ee40000004200 */
[----:B-1----:R-:W-:Y:S01]  /*12230*/  F2FP.BF16.F32.PACK_AB R171, R165, R147 ;  /* 0x00000093a5ab723e */ /* 0x002fe200000010ff */
[C---:B------:R-:W-:Y:S05]  /*12240*/  HMMA.16816.F32.BF16 R120, R132.reuse, R138, R120 ;  /* 0x0000008a8478723c */ /* 0x040fea0000041878 */
[----:B------:R-:W1:Y:S01]  /*12250*/  LDSM.16.MT88.4 R176, [R220+0x11800] ;  /* 0x01180000dcb0783b */ /* 0x000e620000004200 */
[C---:B------:R-:W-:Y:S05]  /*12260*/  HMMA.16816.F32.BF16 R124, R132.reuse, R148, R124 ;  /* 0x00000094847c723c */ /* 0x040fea000004187c */
[----:B------:R-:W-:Y:S01]  /*12270*/  IMAD.MOV.U32 R139, RZ, RZ, R188 ;  /* 0x000000ffff8b7224 */ /* 0x000fe200078e00bc */
[----:B------:R-:W-:Y:S05]  /*12280*/  HMMA.16816.F32.BF16 R128, R132, R150, R128 ;  /* 0x000000968480723c */ /* 0x000fea0000041880 */
[----:B------:R-:W-:Y:S02]  /*12290*/  MOV R136, R161 ;  /* 0x000000a100887202 */ /* 0x000fe40000000f00 */
[----:B------:R-:W-:Y:S04]  /*122a0*/  MOV R134, R189 ;  /* 0x000000bd00867202 */ /* 0x000fe80000000f00 */
[----:B------:R-:W-:Y:S02]  /*122b0*/  MOV R137, R144 ;  /* 0x0000009000897202 */ /* 0x000fe40000000f00 */
[----:B------:R-:W-:Y:S02]  /*122c0*/  MOV R135, R152 ;  /* 0x0000009800877202 */ /* 0x000fe40000000f00 */
[----:B------:R-:W-:Y:S02]  /*122d0*/  F2FP.BF16.F32.PACK_AB R168, R134, R166 ;  /* 0x000000a686a8723e */ /* 0x000fe400000010ff */
[----:B------:R-:W-:Y:S02]  /*122e0*/  F2FP.BF16.F32.PACK_AB R170, R146, R136 ;  /* 0x0000008892aa723e */ /* 0x000fe400000010ff */
[----:B------:R-:W-:Y:S02]  /*122f0*/  F2FP.BF16.F32.PACK_AB R169, R137, R135 ;  /* 0x0000008789a9723e */ /* 0x000fe400000010ff */
[----:B------:R-:W-:Y:S02]  /*12300*/  MOV R144, R185 ;  /* 0x000000b900907202 */ /* 0x000fe40000000f00 */
[----:B------:R-:W-:Y:S02]  /*12310*/  MOV R138, R187 ;  /* 0x000000bb008a7202 */ /* 0x000fe40000000f00 */
[----:B------:R-:W4:Y:S01]  /*12320*/  LDSM.16.MT88.4 R184, [R222+0x13800] ;  /* 0x01380000deb8783b */ /* 0x000f220000004200 */
[C---:B--2---:R-:W-:Y:S05]  /*12330*/  HMMA.16816.F32.BF16 R160, R168.reuse, R156, R4 ;  /* 0x0000009ca8a0723c */ /* 0x044fea0000041804 */
[----:B------:R-:W-:Y:S01]  /*12340*/  MOV R132, R190 ;  /* 0x000000be00847202 */ /* 0x000fe20000000f00 */
[C---:B------:R-:W-:Y:S01]  /*12350*/  HMMA.16816.F32.BF16 R156, R168.reuse, R158, R8 ;  /* 0x0000009ea89c723c */ /* 0x040fe20000041808 */
[----:B------:R-:W-:Y:S04]  /*12360*/  LDSM.16.MT88.4 R4, [R220+0x13800] ;  /* 0x01380000dc04783b */ /* 0x000fe80000004200 */
[----:B------:R-:W-:Y:S01]  /*12370*/  MOV R133, R191 ;  /* 0x000000bf00857202 */ /* 0x000fe20000000f00 */
[C---:B---3--:R-:W-:Y:S03]  /*12380*/  HMMA.16816.F32.BF16 R152, R168.reuse, R140, R12 ;  /* 0x0000008ca898723c */ /* 0x048fe6000004180c */
[----:B------:R-:W2:Y:S03]  /*12390*/  LDSM.16.MT88.4 R188, [R221+0x13800] ;  /* 0x01380000ddbc783b */ /* 0x000ea60000004200 */
[C---:B------:R-:W-:Y:S05]  /*123a0*/  HMMA.16816.F32.BF16 R148, R168.reuse, R142, R16 ;  /* 0x0000008ea894723c */ /* 0x040fea0000041810 */
[----:B------:R-:W-:Y:S01]  /*123b0*/  MOV R140, R146 ;  /* 0x00000092008c7202 */ /* 0x000fe20000000f00 */
[----:B------:R-:W-:Y:S01]  /*123c0*/  IMAD.MOV.U32 R141, RZ, RZ, R147 ;  /* 0x000000ffff8d7224 */ /* 0x000fe200078e0093 */
[----:B------:R-:W-:Y:S01]  /*123d0*/  MOV R18, R144 ;  /* 0x0000009000127202 */ /* 0x000fe20000000f00 */
[----:B------:R-:W3:Y:S03]  /*123e0*/  LDSM.16.MT88.4 R8, [R224+0x15800] ;  /* 0x01580000e008783b */ /* 0x000ee60000004200 */
[----:B------:R-:W-:Y:S02]  /*123f0*/  MOV R19, R145 ;  /* 0x0000009100137202 */ /* 0x000fe40000000f00 */
[C---:B------:R-:W-:Y:S03]  /*12400*/  HMMA.16816.F32.BF16 R144, R168.reuse, R172, R20 ;  /* 0x000000aca890723c */ /* 0x040fe60000041814 */
[----:B------:R-:W3:Y:S04]  /*12410*/  LDSM.16.MT88.4 R12, [R222+0x15800] ;  /* 0x01580000de0c783b */ /* 0x000ee80000004200 */
[----:B------:R-:W-:Y:S01]  /*12420*/  MOV R173, R140 ;  /* 0x0000008c00ad7202 */ /* 0x000fe20000000f00 */
[----:B------:R-:W-:Y:S02]  /*12430*/  IMAD.MOV.U32 R172, RZ, RZ, R141 ;  /* 0x000000ffffac7224 */ /* 0x000fe400078e008d */
[C---:B------:R-:W-:Y:S03]  /*12440*/  HMMA.16816.F32.BF16 R140, R168.reuse, R174, R24 ;  /* 0x000000aea88c723c */ /* 0x040fe60000041818 */
[----:B------:R-:W-:Y:S02]  /*12450*/  MOV R22, R18 ;  /* 0x0000001200167202 */ /* 0x000fe40000000f00 */
[----:B------:R-:W-:Y:S02]  /*12460*/  MOV R23, R19 ;  /* 0x0000001300177202 */ /* 0x000fe40000000f00 */
[----:B------:R-:W-:Y:S01]  /*12470*/  MOV R26, R138 ;  /* 0x0000008a001a7202 */ /* 0x000fe20000000f00 */
[----:B------:R-:W-:Y:S01]  /*12480*/  IMAD.MOV.U32 R174, RZ, RZ, R137 ;  /* 0x000000ffffae7224 */ /* 0x000fe200078e0089 */
[----:B------:R-:W3:Y:S02]  /*12490*/  LDSM.16.MT88.4 R16, [R221+0x15800] ;  /* 0x01580000dd10783b */ /* 0x000ee40000004200 */
[----:B------:R-:W-:Y:S02]  /*124a0*/  MOV R27, R139 ;  /* 0x0000008b001b7202 */ /* 0x000fe40000000f00 */
[----:B------:R-:W-:Y:S02]  /*124b0*/  MOV R175, R136 ;  /* 0x0000008800af7202 */ /* 0x000fe40000000f00 */
[C---:B-1----:R-:W-:Y:S03]  /*124c0*/  HMMA.16816.F32.BF16 R136, R168.reuse, R176, R28 ;  /* 0x000000b0a888723c */ /* 0x042fe6000004181c */
[----:B------:R-:W-:Y:S02]  /*124d0*/  MOV R24, R22 ;  /* 0x0000001600187202 */ /* 0x000fe40000000f00 */
[----:B------:R-:W-:Y:S02]  /*124e0*/  MOV R25, R23 ;  /* 0x0000001700197202 */ /* 0x000fe40000000f00 */
[----:B------:R-:W-:Y:S01]  /*124f0*/  MOV R28, R166 ;  /* 0x000000a6001c7202 */ /* 0x000fe20000000f00 */
[----:B------:R-:W-:Y:S01]  /*12500*/  IMAD.MOV.U32 R177, RZ, RZ, R134 ;  /* 0x000000ffffb17224 */ /* 0x000fe200078e0086 */
[----:B------:R1:W5:Y:S02]  /*12510*/  LDL.LU R166, [R1] ;  /* 0x0000000001a67983 */ /* 0x0003640000300800 */
[----:B------:R-:W-:Y:S02]  /*12520*/  MOV R30, R132 ;  /* 0x00000084001e7202 */ /* 0x000fe40000000f00 */
[----:B------:R-:W-:Y:S01]  /*12530*/  MOV R31, R133 ;  /* 0x00000085001f7202 */ /* 0x000fe20000000f00 */
[----:B------:R-:W1:Y:S01]  /*12540*/  LDSM.16.MT88.4 R20, [R220+0x15800] ;  /* 0x01580000dc14783b */ /* 0x000e620000004200 */
[----:B------:R-:W-:Y:S02]  /*12550*/  MOV R176, R135 ;  /* 0x0000008700b07202 */ /* 0x000fe40000000f00 */
[C---:B------:R-:W-:Y:S03]  /*12560*/  HMMA.16816.F32.BF16 R132, R168.reuse, R178, R32 ;  /* 0x000000b2a884723c */ /* 0x040fe60000041820 */
[----:B------:R-:W-:Y:S02]  /*12570*/  MOV R29, R241 ;  /* 0x000000f1001d7202 */ /* 0x000fe40000000f00 */
[----:B------:R-:W1:Y:S01]  /*12580*/  S2R R241, SR_TID.X ;  /* 0x0000000000f17919 */ /* 0x000e620000002100 */
[C---:B------:R-:W-:Y:S05]  /*12590*/  HMMA.16816.F32.BF16 R36, R168.reuse, R180, R36 ;  /* 0x000000b4a824723c */ /* 0x040fea0000041824 */
[----:B------:R-:W-:Y:S01]  /*125a0*/  MOV R33, R24 ;  /* 0x0000001800217202 */ /* 0x000fe20000000f00 */
[C---:B------:R-:W-:Y:S05]  /*125b0*/  HMMA.16816.F32.BF16 R40, R168.reuse, R182, R40 ;  /* 0x000000b6a828723c */ /* 0x040fea0000041828 */
[----:B------:R-:W-:Y:S01]  /*125c0*/  MOV R32, R25 ;  /* 0x0000001900207202 */ /* 0x000fe20000000f00 */
[C---:B----4-:R-:W-:Y:S05]  /*125d0*/  HMMA.16816.F32.BF16 R44, R168.reuse, R184, R44 ;  /* 0x000000b8a82c723c */ /* 0x050fea000004182c */
[----:B------:R-:W-:Y:S01]  /*125e0*/  IMAD.MOV.U32 R179, RZ, RZ, R26 ;  /* 0x000000ffffb37224 */ /* 0x000fe200078e001a */
[C---:B------:R-:W-:Y:S05]  /*125f0*/  HMMA.16816.F32.BF16 R48, R168.reuse, R186, R48 ;  /* 0x000000baa830723c */ /* 0x040fea0000041830 */
[----:B------:R-:W-:Y:S01]  /*12600*/  MOV R178, R27 ;  /* 0x0000001b00b27202 */ /* 0x000fe20000000f00 */
[C---:B--2---:R-:W-:Y:S01]  /*12610*/  HMMA.16816.F32.BF16 R52, R168.reuse, R188, R52 ;  /* 0x000000bca834723c */ /* 0x044fe20000041834 */
[----:B------:R-:W2:Y:S04]  /*12620*/  LDSM.16.MT88.4 R24, [R224+0x17800] ;  /* 0x01780000e018783b */ /* 0x000ea80000004200 */
[----:B------:R-:W-:Y:S01]  /*12630*/  MOV R35, R28 ;  /* 0x0000001c00237202 */ /* 0x000fe20000000f00 */
[C---:B------:R-:W-:Y:S05]  /*12640*/  HMMA.16816.F32.BF16 R56, R168.reuse, R190, R56 ;  /* 0x000000bea838723c */ /* 0x040fea0000041838 */
[----:B------:R-:W-:Y:S01]  /*12650*/  MOV R34, R29 ;  /* 0x0000001d00227202 */ /* 0x000fe20000000f00 */
[C---:B------:R-:W-:Y:S05]  /*12660*/  HMMA.16816.F32.BF16 R60, R168.reuse, R4, R60 ;  /* 0x00000004a83c723c */ /* 0x040fea000004183c */
[----:B------:R-:W-:Y:S01]  /*12670*/  MOV R181, R30 ;  /* 0x0000001e00b57202 */ /* 0x000fe20000000f00 */
[C---:B------:R-:W-:Y:S01]  /*12680*/  HMMA.16816.F32.BF16 R64, R168.reuse, R6, R64 ;  /* 0x00000006a840723c */ /* 0x040fe20000041840 */
[----:B------:R-:W-:Y:S04]  /*12690*/  LDSM.16.MT88.4 R4, [R221+0x17800] ;  /* 0x01780000dd04783b */ /* 0x000fe80000004200 */
[----:B------:R-:W-:Y:S01]  /*126a0*/  MOV R180, R31 ;  /* 0x0000001f00b47202 */ /* 0x000fe20000000f00 */
[C---:B---3--:R-:W-:Y:S03]  /*126b0*/  HMMA.16816.F32.BF16 R68, R168.reuse, R8, R68 ;  /* 0x00000008a844723c */ /* 0x048fe60000041844 */
[----:B------:R-:W3:Y:S02]  /*126c0*/  LDSM.16.MT88.4 R28, [R222+0x17800] ;  /* 0x01780000de1c783b */ /* 0x000ee40000004200 */
[----:B-1----:R-:W-:Y:S01]  /*126d0*/  SHF.L.U32 R241, R241, 0x1, RZ ;  /* 0x00000001f1f17819 */ /* 0x002fe200000006ff */
[C---:B------:R-:W-:Y:S05]  /*126e0*/  HMMA.16816.F32.BF16 R72, R168.reuse, R10, R72 ;  /* 0x0000000aa848723c */ /* 0x040fea0000041848 */
[----:B------:R-:W1:Y:S01]  /*126f0*/  LDSM.16.MT88.4 R8, [R220+0x17800] ;  /* 0x01780000dc08783b */ /* 0x000e620000004200 */
[C---:B------:R-:W-:Y:S05]  /*12700*/  HMMA.16816.F32.BF16 R76, R168.reuse, R12, R76 ;  /* 0x0000000ca84c723c */ /* 0x040fea000004184c */
[----:B------:R-:W-:Y:S01]  /*12710*/  FADD.FTZ R251, R180, R251 ;  /* 0x000000fbb4fb7221 */ /* 0x000fe20000010000 */
        /* <DEDUP_REMOVED lines=10> */
[C---:B--2---:R-:W-:Y:S05]  /*127c0*/  HMMA.16816.F32.BF16 R100, R168.reuse, R24, R100 ;  /* 0x00000018a864723c */ /* 0x044fea0000041864 */
[----:B------:R-:W-:Y:S01]  /*127d0*/  FADD.FTZ R2, R34, R2 ;  /* 0x0000000222027221 */ /* 0x000fe20000010000 */
[C---:B------:R-:W-:Y:S05]  /*127e0*/  HMMA.16816.F32.BF16 R104, R168.reuse, R26, R104 ;  /* 0x0000001aa868723c */ /* 0x040fea0000041868 */
[----:B------:R-:W-:Y:S01]  /*127f0*/  FADD.FTZ R0, R35, R0 ;  /* 0x0000000023007221 */ /* 0x000fe20000010000 */
[C---:B---3--:R-:W-:Y:S05]  /*12800*/  HMMA.16816.F32.BF16 R108, R168.reuse, R28, R108 ;  /* 0x0000001ca86c723c */ /* 0x048fea000004186c */
[----:B------:R-:W-:Y:S01]  /*12810*/  FADD.FTZ R2, R176, R2 ;  /* 0x00000002b0027221 */ /* 0x000fe20000010000 */
[C---:B------:R-:W-:Y:S05]  /*12820*/  HMMA.16816.F32.BF16 R112, R168.reuse, R30, R112 ;  /* 0x0000001ea870723c */ /* 0x040fea0000041870 */
[----:B------:R-:W-:Y:S01]  /*12830*/  FADD.FTZ R0, R177, R0 ;  /* 0x00000000b1007221 */ /* 0x000fe20000010000 */
[C---:B------:R-:W-:Y:S05]  /*12840*/  HMMA.16816.F32.BF16 R116, R168.reuse, R4, R116 ;  /* 0x00000004a874723c */ /* 0x040fea0000041874 */
[----:B------:R-:W-:Y:S01]  /*12850*/  FADD.FTZ R2, R174, R2 ;  /* 0x00000002ae027221 */ /* 0x000fe20000010000 */
[C---:B------:R-:W-:Y:S05]  /*12860*/  HMMA.16816.F32.BF16 R120, R168.reuse, R6, R120 ;  /* 0x00000006a878723c */ /* 0x040fea0000041878 */
[----:B------:R-:W-:Y:S01]  /*12870*/  FADD.FTZ R0, R175, R0 ;  /* 0x00000000af007221 */ /* 0x000fe20000010000 */
[C---:B-1----:R-:W-:Y:S05]  /*12880*/  HMMA.16816.F32.BF16 R124, R168.reuse, R8, R124 ;  /* 0x00000008a87c723c */ /* 0x042fea000004187c */
[----:B------:R-:W-:Y:S01]  /*12890*/  FADD.FTZ R2, R172, R2 ;  /* 0x00000002ac027221 */ /* 0x000fe20000010000 */
[----:B------:R-:W-:Y:S05]  /*128a0*/  HMMA.16816.F32.BF16 R128, R168, R10, R128 ;  /* 0x0000000aa880723c */ /* 0x000fea0000041880 */
[----:B------:R-:W-:Y:S01]  /*128b0*/  LOP3.LUT R241, R241, 0x6, RZ, 0xc0, !PT ;  /* 0x00000006f1f17812 */ /* 0x000fe200078ec0ff */
[----:B------:R-:W-:Y:S01]  /*128c0*/  FADD.FTZ R247, R173, R0 ;  /* 0x00000000adf77221 */ /* 0x000fe20000010000 */
[----:B------:R-:W-:Y:S01]  /*128d0*/  MOV R0, R164 ;  /* 0x000000a400007202 */ /* 0x000fe20000000f00 */
[----:B------:R-:W-:Y:S03]  /*128e0*/  FADD.FTZ R246, R165, R2 ;  /* 0x00000002a5f67221 */ /* 0x000fe60000010000 */
[----:B------:R-:W-:Y:S01]  /*128f0*/  MOV R2, R3 ;  /* 0x0000000300027202 */ /* 0x000fe20000000f00 */
[----:B------:R-:W-:Y:S01]  /*12900*/  @!UPT UIADD3 URZ, URZ, URZ, URZ ;  /* 0x0000003f3f3ff290 */ /* 0x000fe2000fffe03f */
[----:B------:R-:W-:Y:S11]  /*12910*/  @P0 BRA `(.L_x_2370) ;  /* 0xffffffb000440947 */ /* 0x000ff6000383ffff */
.L_x_2366:
[----:B------:R-:W1:Y:S01]  /*12920*/  SHFL.BFLY PT, R2, R247, 0x2, 0x1f ;  /* 0x0c401f00f7027f89 */ /* 0x000e6200000e0000 */
[----:B------:R-:W2:Y:S01]  /*12930*/  S2UR UR4, SR_CgaCtaId ;  /* 0x00000000000479c3 */ /* 0x000ea20000008800 */
[----:B------:R-:W-:Y:S01]  /*12940*/  MOV R4, 0x3f800000 ;  /* 0x3f80000000047802 */ /* 0x000fe20000000f00 */
[----:B------:R-:W-:Y:S01]  /*12950*/  UMOV UR6, 0x400 ;  /* 0x0000040000067882 */ /* 0x000fe20000000000 */
[----:B------:R-:W3:Y:S01]  /*12960*/  SHFL.BFLY PT, R0, R246, 0x2, 0x1f ;  /* 0x0c401f00f6007f89 */ /* 0x000ee200000e0000 */
[----:B------:R-:W-:Y:S01]  /*12970*/  MOV R5, 0x3f800000 ;  /* 0x3f80000000057802 */ /* 0x000fe20000000f00 */
[----:B------:R-:W-:Y:S01]  /*12980*/  UISETP.NE.AND UP0, UPT, UR13, -0x1, UPT ;  /* 0xffffffff0d00788c */ /* 0x000fe2000bf05270 */
[----:B------:R-:W4:Y:S01]  /*12990*/  S2R R6, SR_TID.X ;  /* 0x0000000000067919 */ /* 0x000f220000002100 */
[----:B-1----:R-:W-:Y:S01]  /*129a0*/  FADD.FTZ R247, R2, R247 ;  /* 0x000000f702f77221 */ /* 0x002fe20000010000 */
[----:B--2---:R-:W-:Y:S01]  /*129b0*/  ULEA UR4, UR4, UR6, 0x18 ;  /* 0x0000000604047291 */ /* 0x004fe2000f8ec03f */
[----:B---3--:R-:W-:-:S03]  /*129c0*/  FADD.FTZ R246, R0, R246 ;  /* 0x000000f600f67221 */ /* 0x008fc60000010000 */
[----:B------:R-:W1:Y:S04]  /*129d0*/  SHFL.BFLY PT, R2, R247, 0x1, 0x1f ;  /* 0x0c201f00f7027f89 */ /* 0x000e6800000e0000 */
[----:B------:R-:W-:Y:S02]  /*129e0*/  @UP0 ULDC.64 UR6, c[0x0][0x298] ;  /* 0x0000a60000060ab9 */ /* 0x000fe40000000a00 */
[----:B------:R-:W-:Y:S01]  /*129f0*/  @UP0 UIMAD.WIDE.U32 UR10, UR13, UR6, URZ ;  /* 0x000000060d0a02a5 */ /* 0x000fe2000f8e003f */
[----:B------:R-:W2:Y:S03]  /*12a00*/  SHFL.BFLY PT, R0, R246, 0x1, 0x1f ;  /* 0x0c201f00f6007f89 */ /* 0x000ea600000e0000 */
[----:B------:R-:W-:Y:S01]  /*12a10*/  @UP0 UIMAD UR8, UR13, UR7, UR11 ;  /* 0x000000070d0802a4 */ /* 0x000fe2000f8e020b */
[----:B----4-:R-:W-:-:S04]  /*12a20*/  SHF.R.S32.HI R7, RZ, 0x1f, R6 ;  /* 0x0000001fff077819 */ /* 0x010fc80000011406 */
[----:B------:R-:W-:-:S04]  /*12a30*/  LEA.HI R8, R7, R6, RZ, 0x2 ;  /* 0x0000000607087211 */ /* 0x000fc800078f10ff */
[--C-:B------:R-:W-:Y:S02]  /*12a40*/  SHF.R.S32.HI R10, RZ, 0x2, R8.reuse ;  /* 0x00000002ff0a7819 */ /* 0x100fe40000011408 */
[----:B------:R-:W-:Y:S02]  /*12a50*/  SHF.R.S32.HI R9, RZ, 0x1f, R8 ;  /* 0x0000001fff097819 */ /* 0x000fe40000011408 */
[----:B------:R-:W-:Y:S01]  /*12a60*/  LOP3.LUT R8, R8, 0x3ffffffc, RZ, 0xc0, !PT ;  /* 0x3ffffffc08087812 */ /* 0x000fe200078ec0ff */
[----:B-1----:R-:W-:Y:S01]  /*12a70*/  FADD.FTZ R2, R247, R2 ;  /* 0x00000002f7027221 */ /* 0x002fe20000010000 */
[----:B------:R-:W-:Y:S02]  /*12a80*/  LEA.HI R9, R9, R10, RZ, 0x3 ;  /* 0x0000000a09097211 */ /* 0x000fe400078f18ff */
[----:B------:R-:W-:Y:S01]  /*12a90*/  IADD3 R8, -R8, R6, RZ ;  /* 0x0000000608087210 */ /* 0x000fe20007ffe1ff */
[----:B--2---:R-:W-:Y:S01]  /*12aa0*/  FADD.FTZ R0, R246, R0 ;  /* 0x00000000f6007221 */ /* 0x004fe20000010000 */
[----:B------:R-:W-:-:S02]  /*12ab0*/  FSETP.NE.FTZ.AND P4, PT, R2, RZ, PT ;  /* 0x000000ff0200720b */ /* 0x000fc40003f95000 */
[----:B------:R-:W-:Y:S02]  /*12ac0*/  LOP3.LUT R9, R9, 0xfffffff8, RZ, 0xc0, !PT ;  /* 0xfffffff809097812 */ /* 0x000fe400078ec0ff */
[----:B------:R-:W-:Y:S02]  /*12ad0*/  FSETP.NE.FTZ.AND P3, PT, R0, RZ, PT ;  /* 0x000000ff0000720b */ /* 0x000fe40003f75000 */
[----:B------:R-:W-:Y:S02]  /*12ae0*/  IADD3 R9, R10, -R9, RZ ;  /* 0x800000090a097210 */ /* 0x000fe40007ffe0ff */
[----:B------:R-:W-:Y:S02]  /*12af0*/  LEA.HI R10, R7, R6, RZ, 0x5 ;  /* 0x00000006070a7211 */ /* 0x000fe400078f28ff */
[----:B------:R-:W-:Y:S02]  /*12b00*/  SHF.L.U32 R12, R9, 0x6, RZ ;  /* 0x00000006090c7819 */ /* 0x000fe400000006ff */
[----:B------:R-:W-:Y:S01]  /*12b10*/  SHF.R.S32.HI R11, RZ, 0x5, R10 ;  /* 0x00000005ff0b7819 */ /* 0x000fe2000001140a */
[----:B------:R-:W1:Y:S01]  /*12b20*/  @P4 MUFU.RCP R4, R2 ;  /* 0x0000000200044308 */ /* 0x000e620000001000 */
[----:B------:R-:W-:-:S02]  /*12b30*/  LOP3.LUT R12, R12, 0x1c0, RZ, 0xc0, !PT ;  /* 0x000001c00c0c7812 */ /* 0x000fc400078ec0ff */
[----:B------:R-:W-:Y:S02]  /*12b40*/  LOP3.LUT R13, R9, 0x1, RZ, 0xc0, !PT ;  /* 0x00000001090d7812 */ /* 0x000fe400078ec0ff */
[----:B------:R-:W-:Y:S02]  /*12b50*/  LEA R8, R11, R8, 0x9 ;  /* 0x000000080b087211 */ /* 0x000fe400078e48ff */
[----:B------:R-:W-:Y:S01]  /*12b60*/  LEA.HI R12, R12, R12, RZ, 0x1d ;  /* 0x0000000c0c0c7211 */ /* 0x000fe200078fe8ff */
[----:B------:R-:W2:Y:S01]  /*12b70*/  @P3 MUFU.RCP R5, R0 ;  /* 0x0000000000053308 */ /* 0x000ea20000001000 */
[----:B------:R-:W-:Y:S02]  /*12b80*/  ISETP.NE.U32.AND P0, PT, R13, 0x1, PT ;  /* 0x000000010d00780c */ /* 0x000fe40003f05070 */
[----:B------:R-:W-:Y:S02]  /*12b90*/  LEA R8, R8, R12, 0x1 ;  /* 0x0000000c08087211 */ /* 0x000fe400078e08ff */
[----:B------:R-:W-:-:S02]  /*12ba0*/  R2P PR, R9, 0x6 ;  /* 0x0000000609007804 */ /* 0x000fc40000000000 */
[----:B------:R-:W-:Y:S01]  /*12bb0*/  LEA R8, R8, UR4, 0x1 ;  /* 0x0000000408087c11 */ /* 0x000fe2000f8e08ff */
[----:B------:R-:W3:Y:S01]  /*12bc0*/  @P4 MUFU.LG2 R2, R2 ;  /* 0x0000000200024308 */ /* 0x000ee20000000c00 */
[----:B------:R-:W-:Y:S01]  /*12bd0*/  MOV R9, 0x20 ;  /* 0x0000002000097802 */ /* 0x000fe20000000f00 */
[C---:B-1----:R-:W-:Y:S01]  /*12be0*/  FMUL.FTZ R160, R4.reuse, R160 ;  /* 0x000000a004a07220 */ /* 0x042fe20000410000 */
[C---:B------:R-:W-:Y:S01]  /*12bf0*/  FMUL.FTZ R161, R4.reuse, R161 ;  /* 0x000000a104a17220 */ /* 0x040fe20000410000 */
[C---:B------:R-:W-:Y:S01]  /*12c00*/  FMUL.FTZ R156, R4.reuse, R156 ;  /* 0x0000009c049c7220 */ /* 0x040fe20000410000 */
[C---:B------:R-:W-:Y:S01]  /*12c10*/  FMUL.FTZ R157, R4.reuse, R157 ;  /* 0x0000009d049d7220 */ /* 0x040fe20000410000 */
[----:B------:R-:W-:Y:S01]  /*12c20*/  MOV R13, 0x40 ;  /* 0x00000040000d7802 */ /* 0x000fe20000000f00 */
[C---:B------:R-:W-:Y:S01]  /*12c30*/  FMUL.FTZ R152, R4.reuse, R152 ;  /* 0x0000009804987220 */ /* 0x040fe20000410000 */
[C---:B------:R-:W-:Y:S01]  /*12c40*/  FMUL.FTZ R153, R4.reuse, R153 ;  /* 0x0000009904997220 */ /* 0x040fe20000410000 */
[C---:B--2---:R-:W-:Y:S01]  /*12c50*/  FMUL.FTZ R163, R5.reuse, R163 ;  /* 0x000000a305a37220 */ /* 0x044fe20000410000 */
[C---:B------:R-:W-:Y:S01]  /*12c60*/  FMUL.FTZ R162, R5.reuse, R162 ;  /* 0x000000a205a27220 */ /* 0x040fe20000410000 */
[C---:B------:R-:W-:Y:S01]  /*12c70*/  FMUL.FTZ R159, R5.reuse, R159 ;  /* 0x0000009f059f7220 */ /* 0x040fe20000410000 */
[C---:B------:R-:W-:Y:S01]  /*12c80*/  FMUL.FTZ R158, R5.reuse, R158 ;  /* 0x0000009e059e7220 */ /* 0x040fe20000410000 */
[C---:B------:R-:W-:Y:S01]  /*12c90*/  FMUL.FTZ R155, R5.reuse, R155 ;  /* 0x0000009b059b7220 */ /* 0x040fe20000410000 */
[C---:B------:R-:W-:Y:S01]  /*12ca0*/  FMUL.FTZ R154, R5.reuse, R154 ;  /* 0x0000009a059a7220 */ /* 0x040fe20000410000 */
[C---:B------:R-:W-:Y:S01]  /*12cb0*/  FMUL.FTZ R148, R4.reuse, R148 ;  /* 0x0000009404947220 */ /* 0x040fe20000410000 */
[----:B------:R-:W-:Y:S01]  /*12cc0*/  FMUL.FTZ R149, R4, R149 ;  /* 0x0000009504957220 */ /* 0x000fe20000410000 */
[C---:B------:R-:W-:Y:S01]  /*12cd0*/  FMUL.FTZ R151, R5.reuse, R151 ;  /* 0x0000009705977220 */ /* 0x040fe20000410000 */
[----:B------:R-:W-:Y:S01]  /*12ce0*/  FMUL.FTZ R150, R5, R150 ;  /* 0x0000009605967220 */ /* 0x000fe20000410000 */
[----:B------:R-:W-:Y:S01]  /*12cf0*/  IADD3 R12, R8, -0x10, RZ ;  /* 0xfffffff0080c7810 */ /* 0x000fe20007ffe0ff */
[C---:B------:R-:W-:Y:S01]  /*12d00*/  FMUL.FTZ R144, R4.reuse, R144 ;  /* 0x0000009004907220 */ /* 0x040fe20000410000 */
[----:B------:R-:W-:Y:S01]  /*12d10*/  SEL R9, R9, 0xffffffe0, !P1 ;  /* 0xffffffe009097807 */ /* 0x000fe20004800000 */
[----:B------:R-:W-:Y:S01]  /*12d20*/  FMUL.FTZ R145, R4, R145 ;  /* 0x0000009104917220 */ /* 0x000fe20000410000 */
[C---:B------:R-:W-:Y:S01]  /*12d30*/  FMUL.FTZ R147, R5.reuse, R147 ;  /* 0x0000009305937220 */ /* 0x040fe20000410000 */
[C---:B------:R-:W-:Y:S01]  /*12d40*/  FMUL.FTZ R146, R5.reuse, R146 ;  /* 0x0000009205927220 */ /* 0x040fe20000410000 */
[----:B------:R-:W-:Y:S01]  /*12d50*/  @P0 IADD3 R12, R8, 0x10, RZ ;  /* 0x00000010080c0810 */ /* 0x000fe20007ffe0ff */
[C---:B------:R-:W-:Y:S01]  /*12d60*/  FMUL.FTZ R140, R4.reuse, R140 ;  /* 0x0000008c048c7220 */ /* 0x040fe20000410000 */
[C---:B------:R-:W-:Y:S01]  /*12d70*/  FMUL.FTZ R141, R4.reuse, R141 ;  /* 0x0000008d048d7220 */ /* 0x040fe20000410000 */
[C---:B------:R-:W-:Y:S01]  /*12d80*/  FMUL.FTZ R143, R5.reuse, R143 ;  /* 0x0000008f058f7220 */ /* 0x040fe20000410000 */
[----:B------:R-:W-:Y:S01]  /*12d90*/  FMUL.FTZ R142, R5, R142 ;  /* 0x0000008e058e7220 */ /* 0x000fe20000410000 */
[----:B------:R-:W-:Y:S01]  /*12da0*/  F2FP.BF16.F32.PACK_AB R160, R161, R160 ;  /* 0x000000a0a1a0723e */ /* 0x000fe200000010ff */
[C---:B------:R-:W-:Y:S01]  /*12db0*/  FMUL.FTZ R136, R4.reuse, R136 ;  /* 0x0000008804887220 */ /* 0x040fe20000410000 */
[----:B------:R-:W-:Y:S01]  /*12dc0*/  F2FP.BF16.F32.PACK_AB R162, R163, R162 ;  /* 0x000000a2a3a2723e */ /* 0x000fe200000010ff */
[C---:B------:R-:W-:Y:S01]  /*12dd0*/  FMUL.FTZ R137, R4.reuse, R137 ;  /* 0x0000008904897220 */ /* 0x040fe20000410000 */
[----:B------:R-:W-:Y:S01]  /*12de0*/  SEL R13, R13, 0xffffffc0, !P2 ;  /* 0xffffffc00d0d7807 */ /* 0x000fe20005000000 */
[C---:B------:R-:W-:Y:S01]  /*12df0*/  FMUL.FTZ R139, R5.reuse, R139 ;  /* 0x0000008b058b7220 */ /* 0x040fe20000410000 */
[----:B------:R-:W-:Y:S01]  /*12e00*/  FMUL.FTZ R138, R5, R138 ;  /* 0x0000008a058a7220 */ /* 0x000fe20000410000 */
[----:B------:R-:W-:Y:S01]  /*12e10*/  F2FP.BF16.F32.PACK_AB R156, R157, R156 ;  /* 0x0000009c9d9c723e */ /* 0x000fe200000010ff */
[C---:B------:R-:W-:Y:S01]  /*12e20*/  FMUL.FTZ R132, R4.reuse, R132 ;  /* 0x0000008404847220 */ /* 0x040fe20000410000 */
[----:B------:R-:W-:Y:S01]  /*12e30*/  F2FP.BF16.F32.PACK_AB R158, R159, R158 ;  /* 0x0000009e9f9e723e */ /* 0x000fe200000010ff */
[C---:B------:R-:W-:Y:S01]  /*12e40*/  FMUL.FTZ R133, R4.reuse, R133 ;  /* 0x0000008504857220 */ /* 0x040fe20000410000 */
[C---:B------:R-:W-:Y:S01]  /*12e50*/  FMUL.FTZ R135, R5.reuse, R135 ;  /* 0x0000008705877220 */ /* 0x040fe20000410000 */
[----:B------:R-:W-:Y:S01]  /*12e60*/  FMUL.FTZ R134, R5, R134 ;  /* 0x0000008605867220 */ /* 0x000fe20000410000 */
[----:B------:R-:W-:Y:S01]  /*12e70*/  F2FP.BF16.F32.PACK_AB R152, R153, R152 ;  /* 0x000000989998723e */ /* 0x000fe200000010ff */
[C---:B------:R-:W-:Y:S01]  /*12e80*/  FMUL.FTZ R36, R4.reuse, R36 ;  /* 0x0000002404247220 */ /* 0x040fe20000410000 */
[----:B------:R-:W-:Y:S01]  /*12e90*/  F2FP.BF16.F32.PACK_AB R154, R155, R154 ;  /* 0x0000009a9b9a723e */ /* 0x000fe200000010ff */
[----:B------:R-:W-:Y:S01]  /*12ea0*/  FMUL.FTZ R37, R4, R37 ;  /* 0x0000002504257220 */ /* 0x000fe20000410000 */
[----:B------:R-:W-:Y:S01]  /*12eb0*/  IADD3 R14, R8, R9, RZ ;  /* 0x00000009080e7210 */ /* 0x000fe20007ffe0ff */
[C---:B------:R-:W-:Y:S01]  /*12ec0*/  FMUL.FTZ R39, R5.reuse, R39 ;  /* 0x0000002705277220 */ /* 0x040fe20000410000 */
[----:B------:R-:W-:Y:S01]  /*12ed0*/  FMUL.FTZ R38, R5, R38 ;  /* 0x0000002605267220 */ /* 0x000fe20000410000 */
[----:B------:R-:W-:Y:S01]  /*12ee0*/  F2FP.BF16.F32.PACK_AB R148, R149, R148 ;  /* 0x000000949594723e */ /* 0x000fe200000010ff */
[C---:B------:R-:W-:Y:S01]  /*12ef0*/  FMUL.FTZ R40, R4.reuse, R40 ;  /* 0x0000002804287220 */ /* 0x040fe20000410000 */
[----:B------:R-:W-:Y:S01]  /*12f00*/  F2FP.BF16.F32.PACK_AB R150, R151, R150 ;  /* 0x000000969796723e */ /* 0x000fe200000010ff */
[C---:B------:R-:W-:Y:S01]  /*12f10*/  FMUL.FTZ R41, R4.reuse, R41 ;  /* 0x0000002904297220 */ /* 0x040fe20000410000 */
[----:B------:R-:W-:Y:S01]  /*12f20*/  IADD3 R9, R9, R12, RZ ;  /* 0x0000000c09097210 */ /* 0x000fe20007ffe0ff */
        /* <DEDUP_REMOVED lines=10> */
[----:B------:R-:W-:Y:S01]  /*12fd0*/  STS [R8], R160 ;  /* 0x000000a008007388 */ /* 0x000fe20000000800 */
[----:B------:R-:W-:Y:S01]  /*12fe0*/  F2FP.BF16.F32.PACK_AB R142, R143, R142 ;  /* 0x0000008e8f8e723e */ /* 0x000fe200000010ff */
[C---:B------:R-:W-:Y:S01]  /*12ff0*/  FMUL.FTZ R48, R4.reuse, R48 ;  /* 0x0000003004307220 */ /* 0x040fe20000410000 */
[----:B------:R-:W-:Y:S01]  /*13000*/  IADD3 R16, R13, R12, RZ ;  /* 0x0000000c0d107210 */ /* 0x000fe20007ffe0ff */
[----:B------:R-:W-:Y:S01]  /*13010*/  STS [R8+0x400], R162 ;  /* 0x000400a208007388 */ /* 0x000fe20000000800 */
[C---:B------:R-:W-:Y:S01]  /*13020*/  FMUL.FTZ R49, R4.reuse, R49 ;  /* 0x0000003104317220 */ /* 0x040fe20000410000 */
[C---:B------:R-:W-:Y:S01]  /*13030*/  FMUL.FTZ R51, R5.reuse, R51 ;  /* 0x0000003305337220 */ /* 0x040fe20000410000 */
[----:B------:R-:W-:Y:S01]  /*13040*/  FMUL.FTZ R50, R5, R50 ;  /* 0x0000003205327220 */ /* 0x000fe20000410000 */
[----:B------:R-:W-:Y:S01]  /*13050*/  F2FP.BF16.F32.PACK_AB R136, R137, R136 ;  /* 0x000000888988723e */ /* 0x000fe200000010ff */
[----:B------:R-:W-:Y:S01]  /*13060*/  STS [R12], R156 ;  /* 0x0000009c0c007388 */ /* 0x000fe20000000800 */
[----:B------:R-:W-:Y:S01]  /*13070*/  F2FP.BF16.F32.PACK_AB R138, R139, R138 ;  /* 0x0000008a8b8a723e */ /* 0x000fe200000010ff */
[----:B------:R-:W-:Y:S01]  /*13080*/  FMUL.FTZ R52, R4, R52 ;  /* 0x0000003404347220 */ /* 0x000fe20000410000 */
        /* <DEDUP_REMOVED lines=18> */
[C---:B------:R-:W-:Y:S01]  /*131b0*/  FMUL.FTZ R61, R4.reuse, R61 ;  /* 0x0000003d043d7220 */ /* 0x040fe20000410000 */
[----:B------:R-:W-:Y:S01]  /*131c0*/  STS [R9+0x400], R150 ;  /* 0x0004009609007388 */ /* 0x000fe20000000800 */
        /* <DEDUP_REMOVED lines=35> */
[----:B------:R-:W-:Y:S01]  /*13400*/  STS [R8+0x2000], R36 ;  /* 0x0020002408007388 */ /* 0x000fe20000000800 */
        /* <DEDUP_REMOVED lines=93> */
[C---:B------:R-:W-:Y:S01]  /*139e0*/  FMUL.FTZ R127, R5.reuse, R127 ;  /* 0x0000007f057f7220 */ /* 0x040fe20000410000 */
[----:B------:R-:W-:Y:S01]  /*139f0*/  FMUL.FTZ R126, R5, R126 ;  /* 0x0000007e057e7220 */ /* 0x000fe20000410000 */
[----:B------:R-:W-:Y:S01]  /*13a00*/  F2FP.BF16.F32.PACK_AB R104, R105, R104 ;  /* 0x000000686968723e */ /* 0x000fe200000010ff */
[----:B------:R-:W-:Y:S01]  /*13a10*/  STS [R15+0x4000], R84 ;  /* 0x004000540f007388 */ /* 0x000fe20000000800 */
[----:B------:R-:W-:Y:S01]  /*13a20*/  F2FP.BF16.F32.PACK_AB R106, R107, R106 ;  /* 0x0000006a6b6a723e */ /* 0x000fe200000010ff */
        /* <DEDUP_REMOVED lines=12> */
[----:B------:R-:W-:Y:S01]  /*13af0*/  ULDC.U8 UR4, c[0x0][0x3d8] ;  /* 0x0000f60000047ab9 */ /* 0x000fe20000000000 */
[----:B------:R-:W-:Y:S01]  /*13b00*/  F2FP.BF16.F32.PACK_AB R120, R121, R120 ;  /* 0x000000787978723e */ /* 0x000fe200000010ff */
[----:B------:R-:W-:Y:S01]  /*13b10*/  STS [R17+0x4000], R92 ;  /* 0x0040005c11007388 */ /* 0x000fe20000000800 */
[----:B------:R-:W-:Y:S01]  /*13b20*/  F2FP.BF16.F32.PACK_AB R122, R123, R122 ;  /* 0x0000007a7b7a723e */ /* 0x000fe200000010ff */
[----:B---3--:R-:W-:Y:S01]  /*13b30*/  @P4 FMUL.FTZ R2, R2, 0.69314718246459960938 ;  /* 0x3f31721802024820 */ /* 0x008fe20000410000 */
[----:B------:R-:W-:Y:S01]  /*13b40*/  F2FP.BF16.F32.PACK_AB R124, R125, R124 ;  /* 0x0000007c7d7c723e */ /* 0x000fe200000010ff */
[----:B------:R-:W-:Y:S01]  /*13b50*/  STS [R17+0x4400], R94 ;  /* 0x0044005e11007388 */ /* 0x000fe20000000800 */
[----:B------:R-:W-:-:S02]  /*13b60*/  F2FP.BF16.F32.PACK_AB R126, R127, R126 ;  /* 0x0000007e7f7e723e */ /* 0x000fc400000010ff */
[----:B------:R-:W-:Y:S01]  /*13b70*/  F2FP.BF16.F32.PACK_AB R4, R4, R128 ;  /* 0x000000800404723e */ /* 0x000fe200000010ff */
[----:B------:R-:W-:Y:S01]  /*13b80*/  STS [R13+0x4000], R96 ;  /* 0x004000600d007388 */ /* 0x000fe20000000800 */
[----:B------:R-:W-:Y:S02]  /*13b90*/  PLOP3.LUT P0, PT, PT, PT, UP0, 0x80, 0x0 ;  /* 0x000000000000781c */ /* 0x000fe40003f0f008 */
[----:B------:R-:W-:Y:S01]  /*13ba0*/  F2FP.BF16.F32.PACK_AB R5, R131, R5 ;  /* 0x000000058305723e */ /* 0x000fe200000010ff */
[----:B------:R-:W-:Y:S01]  /*13bb0*/  STS [R13+0x4400], R98 ;  /* 0x004400620d007388 */ /* 0x000fe20000000800 */
[----:B------:R-:W-:-:S03]  /*13bc0*/  ISETP.NE.AND P1, PT, RZ, UR4, PT ;  /* 0x00000004ff007c0c */ /* 0x000fc6000bf25270 */
[----:B------:R-:W-:Y:S04]  /*13bd0*/  STS [R8+0x6000], R100 ;  /* 0x0060006408007388 */ /* 0x000fe80000000800 */
[----:B------:R1:W-:Y:S04]  /*13be0*/  STS [R8+0x6400], R102 ;  /* 0x0064006608007388 */ /* 0x0003e80000000800 */
[----:B------:R-:W-:Y:S04]  /*13bf0*/  STS [R12+0x6000], R104 ;  /* 0x006000680c007388 */ /* 0x000fe80000000800 */
[----:B------:R-:W-:Y:S04]  /*13c00*/  STS [R12+0x6400], R106 ;  /* 0x0064006a0c007388 */ /* 0x000fe80000000800 */
[----:B------:R-:W-:Y:S04]  /*13c10*/  STS [R14+0x6000], R108 ;  /* 0x0060006c0e007388 */ /* 0x000fe80000000800 */
[----:B------:R-:W-:Y:S04]  /*13c20*/  STS [R14+0x6400], R110 ;  /* 0x0064006e0e007388 */ /* 0x000fe80000000800 */
[----:B------:R-:W-:Y:S04]  /*13c30*/  STS [R9+0x6000], R112 ;  /* 0x0060007009007388 */ /* 0x000fe80000000800 */
[----:B------:R2:W-:Y:S01]  /*13c40*/  STS [R9+0x6400], R114 ;  /* 0x0064007209007388 */ /* 0x0005e20000000800 */
[----:B-1----:R-:W-:-:S03]  /*13c50*/  MOV R8, 0x7f800000 ;  /* 0x7f80000000087802 */ /* 0x002fc60000000f00 */
[----:B------:R-:W-:Y:S04]  /*13c60*/  STS [R15+0x6000], R116 ;  /* 0x006000740f007388 */ /* 0x000fe80000000800 */
[----:B------:R-:W-:Y:S04]  /*13c70*/  STS [R15+0x6400], R118 ;  /* 0x006400760f007388 */ /* 0x000fe80000000800 */
[----:B------:R-:W-:Y:S04]  /*13c80*/  STS [R16+0x6000], R120 ;  /* 0x0060007810007388 */ /* 0x000fe80000000800 */
[----:B------:R-:W-:Y:S04]  /*13c90*/  STS [R16+0x6400], R122 ;  /* 0x0064007a10007388 */ /* 0x000fe80000000800 */
[----:B------:R-:W-:Y:S04]  /*13ca0*/  STS [R17+0x6000], R124 ;  /* 0x0060007c11007388 */ /* 0x000fe80000000800 */
[----:B------:R-:W-:Y:S01]  /*13cb0*/  STS [R17+0x6400], R126 ;  /* 0x0064007e11007388 */ /* 0x000fe20000000800 */
[----:B--2---:R1:W2:Y:S03]  /*13cc0*/  @P3 MUFU.LG2 R9, R0 ;  /* 0x0000000000093308 */ /* 0x0042a60000000c00 */
[----:B------:R3:W-:Y:S04]  /*13cd0*/  STS [R13+0x6000], R4 ;  /* 0x006000040d007388 */ /* 0x0007e80000000800 */
[----:B------:R4:W-:Y:S01]  /*13ce0*/  STS [R13+0x6400], R5 ;  /* 0x006400050d007388 */ /* 0x0009e20000000800 */
[----:B-1----:R-:W1:Y:S01]  /*13cf0*/  @P3 LDC R0, c[0x0][0x2e8] ;  /* 0x0000ba00ff003b82 */ /* 0x002e620000000800 */
[----:B--2---:R-:W-:-:S07]  /*13d00*/  @P3 FMUL.FTZ R9, R9, 0.69314718246459960938 ;  /* 0x3f31721809093820 */ /* 0x004fce0000410000 */
[----:B---3--:R-:W2:Y:S01]  /*13d10*/  @P4 LDC R4, c[0x0][0x2e8] ;  /* 0x0000ba00ff044b82 */ /* 0x008ea20000000800 */
[----:B----4-:R-:W-:Y:S01]  /*13d20*/  MOV R5, 0x7f800000 ;  /* 0x7f80000000057802 */ /* 0x010fe20000000f00 */
[----:B------:R-:W-:Y:S06]  /*13d30*/  @P0 BRA `(.L_x_2371) ;  /* 0x00000000001c0947 */ /* 0x000fec0003800000 */
[----:B------:R-:W3:Y:S01]  /*13d40*/  S2UR UR8, SR_CTAID.Y ;  /* 0x00000000000879c3 */ /* 0x000ee20000002600 */
[----:B------:R-:W-:Y:S01]  /*13d50*/  ULDC.64 UR6, c[0x0][0x290] ;  /* 0x0000a40000067ab9 */ /* 0x000fe20000000a00 */
[----:B---3--:R-:W-:Y:S02]  /*13d60*/  USHF.R.S32.HI UR4, URZ, 0x1f, UR8 ;  /* 0x0000001f3f047899 */ /* 0x008fe40008011408 */
[----:B------:R-:W-:Y:S02]  /*13d70*/  UIMAD.WIDE.U32 UR10, UR8, UR6, URZ ;  /* 0x00000006080a72a5 */ /* 0x000fe4000f8e003f */
[----:B------:R-:W-:-:S04]  /*13d80*/  UIMAD UR4, UR4, UR6, URZ ;  /* 0x00000006040472a4 */ /* 0x000fc8000f8e023f */
[----:B------:R-:W-:-:S04]  /*13d90*/  UIMAD UR4, UR8, UR7, UR4 ;  /* 0x00000007080472a4 */ /* 0x000fc8000f8e0204 */
[----:B------:R-:W-:-:S12]  /*13da0*/  UIADD3 UR8, UR11, UR4, URZ ;  /* 0x000000040b087290 */ /* 0x000fd8000fffe03f */
.L_x_2371:
[----:B--2---:R-:W-:Y:S01]  /*13db0*/  @P4 FFMA.FTZ R5, R164, R4, R2 ;  /* 0x00000004a4054223 */ /* 0x004fe20000010002 */
[----:B-1----:R-:W-:Y:S01]  /*13dc0*/  @P3 FFMA.FTZ R8, R3, R0, R9 ;  /* 0x0000000003083223 */ /* 0x002fe20000010009 */
[----:B------:R-:W-:Y:S06]  /*13dd0*/  @!P1 BRA `(.L_x_2372) ;  /* 0x00000000001c9947 */ /* 0x000fec0003800000 */
[----:B------:R-:W1:Y:S01]  /*13de0*/  S2UR UR7, SR_CTAID.Y ;  /* 0x00000000000779c3 */ /* 0x000e620000002600 */
[----:B------:R-:W-:-:S07]  /*13df0*/  ULDC UR6, c[0x0][0x2c4] ;  /* 0x0000b10000067ab9 */ /* 0x000fce0000000800 */
[----:B------:R-:W2:Y:S01]  /*13e00*/  S2UR UR4, SR_CTAID.Z ;  /* 0x00000000000479c3 */ /* 0x000ea20000002700 */
[----:B-1----:R-:W-:-:S03]  /*13e10*/  @!UP0 UIMAD UR13, UR7, UR6, URZ ;  /* 0x00000006070d82a4 */ /* 0x002fc6000f8e023f */
[----:B------:R-:W-:Y:S02]  /*13e20*/  ULDC UR6, c[0x0][0x2e4] ;  /* 0x0000b90000067ab9 */ /* 0x000fe40000000800 */
[----:B--2---:R-:W-:Y:S01]  /*13e30*/  UIMAD UR13, UR4, UR6, UR13 ;  /* 0x00000006040d72a4 */ /* 0x004fe2000f8e020d */
[----:B------:R-:W-:Y:S05]  /*13e40*/  BRA `(.L_x_2373) ;  /* 0x0000000000187947 */ /* 0x000fea0003800000 */
.L_x_2372:
[----:B------:R-:W-:Y:S01]  /*13e50*/  S2UR UR4, SR_CTAID.Z ;  /* 0x00000000000479c3 */ /* 0x000fe20000002700 */
[----:B------:R-:W-:Y:S01]  /*13e60*/  ULDC UR6, c[0x0][0x270] ;  /* 0x00009c0000067ab9 */ /* 0x000fe20000000800 */
[----:B------:R-:W-:-:S06]  /*13e70*/  ULDC UR13, c[0x0][0x2c4] ;  /* 0x0000b100000d7ab9 */ /* 0x000fcc0000000800 */
[----:B------:R-:W1:Y:S02]  /*13e80*/  S2UR UR7, SR_CTAID.Y ;  /* 0x00000000000779c3 */ /* 0x000e640000002600 */
[----:B-1----:R-:W-:-:S04]  /*13e90*/  UIMAD UR6, UR7, UR6, UR4 ;  /* 0x00000006070672a4 */ /* 0x002fc8000f8e0204 */
[----:B------:R-:W-:Y:S02]  /*13ea0*/  UIMAD UR13, UR6, UR13, URZ ;  /* 0x0000000d060d72a4 */ /* 0x000fe4000f8e023f */
.L_x_2373:
[----:B------:R-:W1:Y:S01]  /*13eb0*/  S2R R4, SR_TID.X ;  /* 0x0000000000047919 */ /* 0x000e620000002100 */
[----:B------:R-:W-:Y:S01]  /*13ec0*/  LOP3.LUT R10, R10, 0xffffffe0, RZ, 0xc0, !PT ;  /* 0xffffffe00a0a7812 */ /* 0x000fe200078ec0ff */
[----:B------:R-:W-:Y:S01]  /*13ed0*/  BSSY B0, `(.L_x_2374) ;  /* 0x000001e000007945 */ /* 0x000fe20003800000 */
[----:B------:R-:W-:Y:S01]  /*13ee0*/  SHF.R.S32.HI R3, RZ, 0x1f, R11 ;  /* 0x0000001fff037819 */ /* 0x000fe2000001140b */
[----:B------:R-:W-:Y:S02]  /*13ef0*/  BAR.SYNC.DEFER_BLOCKING 0x0 ;  /* 0x0000000000007b1d */ /* 0x000fe40000010000 */
[----:B------:R-:W-:Y:S01]  /*13f00*/  IMAD.IADD R10, R6, 0x1, -R10 ;  /* 0x00000001060a7824 */ /* 0x000fe200078e0a0a */
[----:B------:R-:W-:-:S04]  /*13f10*/  LEA.HI R9, R3, R11, RZ, 0x2 ;  /* 0x0000000b03097211 */ /* 0x000fc800078f10ff */
[----:B------:R-:W-:Y:S02]  /*13f20*/  LOP3.LUT P0, RZ, R10, 0x3, RZ, 0xc0, !PT ;  /* 0x000000030aff7812 */ /* 0x000fe4000780c0ff */
[----:B------:R-:W-:-:S05]  /*13f30*/  LOP3.LUT R9, R9, 0xffffffc, RZ, 0xc0, !PT ;  /* 0x0ffffffc09097812 */ /* 0x000fca00078ec0ff */
[----:B------:R-:W-:Y:S01]  /*13f40*/  IMAD.IADD R9, R11, 0x1, -R9 ;  /* 0x000000010b097824 */ /* 0x000fe200078e0a09 */
[----:B-1----:R-:W-:-:S04]  /*13f50*/  SHF.R.S32.HI R0, RZ, 0x1f, R4 ;  /* 0x0000001fff007819 */ /* 0x002fc80000011404 */
[----:B------:R-:W-:-:S04]  /*13f60*/  LEA.HI R2, R0, R4, RZ, 0x5 ;  /* 0x0000000400027211 */ /* 0x000fc800078f28ff */
[----:B------:R-:W-:-:S05]  /*13f70*/  LOP3.LUT R2, R2, 0xffffffe0, RZ, 0xc0, !PT ;  /* 0xffffffe002027812 */ /* 0x000fca00078ec0ff */
[----:B------:R-:W-:-:S05]  /*13f80*/  IMAD.IADD R2, R4, 0x1, -R2 ;  /* 0x0000000104027824 */ /* 0x000fca00078e0a02 */
[----:B------:R-:W-:-:S04]  /*13f90*/  SHF.R.S32.HI R3, RZ, 0x1f, R2 ;  /* 0x0000001fff037819 */ /* 0x000fc80000011402 */
[----:B------:R-:W-:-:S04]  /*13fa0*/  LEA.HI R3, R3, R2, RZ, 0x2 ;  /* 0x0000000203037211 */ /* 0x000fc800078f10ff */
[----:B------:R-:W-:-:S05]  /*13fb0*/  SHF.R.S32.HI R3, RZ, 0x2, R3 ;  /* 0x00000002ff037819 */ /* 0x000fca0000011403 */
[----:B------:R-:W-:Y:S01]  /*13fc0*/  IMAD R9, R9, 0x10, R3 ;  /* 0x0000001009097824 */ /* 0x000fe200078e0203 */
[----:B------:R-:W-:Y:S06]  /*13fd0*/  @P0 BRA `(.L_x_2375) ;  /* 0x0000000000340947 */ /* 0x000fec0003800000 */
[----:B------:R-:W1:Y:S01]  /*13fe0*/  S2UR UR6, SR_CTAID.X ;  /* 0x00000000000679c3 */ /* 0x000e620000002500 */
[C---:B------:R-:W-:Y:S01]  /*13ff0*/  VIADD R3, R9.reuse, 0x8 ;  /* 0x0000000809037836 */ /* 0x040fe20000000000 */
[----:B------:R-:W-:-:S04]  /*14000*/  ISETP.GE.AND P2, PT, R9, UR5, PT ;  /* 0x0000000509007c0c */ /* 0x000fc8000bf46270 */
[----:B------:R-:W-:Y:S01]  /*14010*/  ISETP.GE.AND P1, PT, R3, UR5, PT ;  /* 0x0000000503007c0c */ /* 0x000fe2000bf26270 */
[----:B-1----:R-:W-:-:S04]  /*14020*/  ULEA UR6, UR6, UR13, 0x6 ;  /* 0x0000000d06067291 */ /* 0x002fc8000f8e303f */
        /* <DEDUP_REMOVED lines=8> */
.L_x_2375:
[----:B------:R-:W-:Y:S05]  /*140b0*/  BSYNC B0 ;  /* 0x0000000000007941 */ /* 0x000fea0003800000 */
.L_x_2374:
[----:B------:R-:W2:Y:S01]  /*140c0*/  S2UR UR7, SR_CTAID.X ;  /* 0x00000000000779c3 */ /* 0x000ea20000002500 */
[----:B------:R-:W-:Y:S01]  /*140d0*/  LEA.HI R24, R7, R6, RZ, 0x3 ;  /* 0x0000000607187211 */ /* 0x000fe200078f18ff */
[----:B-1----:R1:W3:Y:S01]  /*140e0*/  LDS.128 R8, [R234+0x1800] ;  /* 0x00180000ea087984 */ /* 0x0022e20000000c00 */
[----:B------:R-:W-:Y:S01]  /*140f0*/  SHF.R.S32.HI R237, RZ, 0x1f, R236 ;  /* 0x0000001fffed7819 */ /* 0x000fe200000114ec */
[----:B------:R-:W-:Y:S01]  /*14100*/  BSSY B0, `(.L_x_2376) ;  /* 0x0000031000007945 */ /* 0x000fe20003800000 */
[----:B------:R-:W-:Y:S01]  /*14110*/  SHF.R.S32.HI R24, RZ, 0x3, R24 ;  /* 0x00000003ff187819 */ /* 0x000fe20000011418 */
[----:B------:R1:W4:Y:S01]  /*14120*/  LDS.128 R20, [R234] ;  /* 0x00000000ea147984 */ /* 0x0003220000000c00 */
[----:B------:R-:W-:Y:S01]  /*14130*/  LEA.HI R0, R0, R4, RZ, 0x3 ;  /* 0x0000000400007211 */ /* 0x000fe200078f18ff */
[----:B------:R-:W1:Y:S02]  /*14140*/  LDC.64 R2, c[0x0][0x298] ;  /* 0x0000a600ff027b82 */ /* 0x000e640000000a00 */
[C---:B------:R-:W-:Y:S01]  /*14150*/  VIADD R4, R24.reuse, 0x10 ;  /* 0x0000001018047836 */ /* 0x040fe20000000000 */
[----:B------:R1:W1:Y:S01]  /*14160*/  LDS.128 R16, [R234+0x2000] ;  /* 0x00200000ea107984 */ /* 0x0002620000000c00 */
[----:B------:R-:W-:Y:S01]  /*14170*/  VIADD R5, R24, 0x20 ;  /* 0x0000002018057836 */ /* 0x000fe20000000000 */
[----:B------:R-:W-:-:S02]  /*14180*/  SHF.R.S32.HI R0, RZ, 0x3, R0 ;  /* 0x00000003ff007819 */ /* 0x000fc40000011400 */
[----:B------:R-:W-:Y:S01]  /*14190*/  ISETP.GE.AND P2, PT, R4, UR5, PT ;  /* 0x0000000504007c0c */ /* 0x000fe2000bf46270 */
[----:B------:R-:W3:Y:S01]  /*141a0*/  LDC.64 R26, c[0x0][0x2a0] ;  /* 0x0000a800ff1a7b82 */ /* 0x000ee20000000a00 */
[----:B------:R-:W-:Y:S01]  /*141b0*/  VIADD R4, R24, 0x30 ;  /* 0x0000003018047836 */ /* 0x000fe20000000000 */
[----:B------:R-:W-:Y:S02]  /*141c0*/  ISETP.GE.AND P1, PT, R5, UR5, PT ;  /* 0x0000000505007c0c */ /* 0x000fe4000bf26270 */
[----:B------:R-:W-:Y:S01]  /*141d0*/  SHF.R.S32.HI R0, RZ, 0x1f, R0 ;  /* 0x0000001fff007819 */ /* 0x000fe20000011400 */
[----:B--2---:R-:W-:-:S04]  /*141e0*/  USHF.L.U32 UR7, UR7, 0x6, URZ ;  /* 0x0000000607077899 */ /* 0x004fc8000800063f */
[----:B------:R-:W-:Y:S02]  /*141f0*/  USHF.R.S32.HI UR6, URZ, 0x1f, UR7 ;  /* 0x0000001f3f067899 */ /* 0x000fe40008011407 */
[----:B-1----:R-:W-:-:S04]  /*14200*/  IMAD.WIDE.U32 R12, R2, UR7, R236 ;  /* 0x00000007020c7c25 */ /* 0x002fc8000f8e00ec */
[----:B------:R-:W-:Y:S01]  /*14210*/  IMAD R6, R2, UR6, RZ ;  /* 0x0000000602067c24 */ /* 0x000fe2000f8e02ff */
[----:B------:R-:W-:Y:S01]  /*14220*/  USHF.R.S32.HI UR6, URZ, 0x1f, UR4 ;  /* 0x0000001f3f067899 */ /* 0x000fe20008011404 */
[----:B------:R-:W-:Y:S02]  /*14230*/  IADD3 R12, P0, R12, UR10, RZ ;  /* 0x0000000a0c0c7c10 */ /* 0x000fe4000ff1e0ff */
[----:B------:R-:W-:Y:S01]  /*14240*/  IMAD R6, R3, UR7, R6 ;  /* 0x0000000703067c24 */ /* 0x000fe2000f8e0206 */
[----:B------:R-:W-:Y:S02]  /*14250*/  UIADD3 UR7, -UR7, UR15, URZ ;  /* 0x0000000f07077290 */ /* 0x000fe4000fffe13f */
[----:B---3--:R-:W-:Y:S02]  /*14260*/  IMAD R28, R26, UR6, RZ ;  /* 0x000000061a1c7c24 */ /* 0x008fe4000f8e02ff */
[----:B------:R-:W-:Y:S02]  /*14270*/  IADD3.X R13, R13, UR8, R6, P0, !PT ;  /* 0x000000080d0d7c10 */ /* 0x000fe400087fe406 */
[----:B------:R-:W-:Y:S01]  /*14280*/  IMAD R28, R27, UR4, R28 ;  /* 0x000000041b1c7c24 */ /* 0x000fe2000f8e021c */
[----:B------:R-:W-:Y:S01]  /*14290*/  ISETP.GE.AND P0, PT, R4, UR5, PT ;  /* 0x0000000504007c0c */ /* 0x000fe2000bf06270 */
[----:B------:R-:W-:Y:S01]  /*142a0*/  IMAD.WIDE.U32 R26, R26, UR4, R12 ;  /* 0x000000041a1a7c25 */ /* 0x000fe2000f8e000c */
[----:B------:R1:W2:Y:S01]  /*142b0*/  LDS.128 R4, [R234+0x6000] ;  /* 0x00600000ea047984 */ /* 0x0002a20000000c00 */
[----:B------:R-:W-:-:S02]  /*142c0*/  ISETP.GE.AND P3, PT, R24, UR7, PT ;  /* 0x0000000718007c0c */ /* 0x000fc4000bf66270 */
[----:B------:R-:W-:Y:S01]  /*142d0*/  IMAD.IADD R29, R28, 0x1, R27 ;  /* 0x000000011c1d7824 */ /* 0x000fe200078e021b */
[----:B------:R1:W3:Y:S10]  /*142e0*/  LDS.128 R12, [R234+0x4000] ;  /* 0x00400000ea0c7984 */ /* 0x0002f40000000c00 */
[----:B----4-:R-:W-:Y:S05]  /*142f0*/  @P3 BRA `(.L_x_2377) ;  /* 0x0000000000443947 */ /* 0x010fea0003800000 */
        /* <DEDUP_REMOVED lines=14> */
[----:B------:R4:W-:Y:S04]  /*143e0*/  @!P5 STG.E.128 desc[UR26][R32.64+0x80], R16 ;  /* 0x000080102000d986 */ /* 0x0009e8000c101d1a */
[----:B---3--:R4:W-:Y:S04]  /*143f0*/  @!P4 STG.E.128 desc[UR26][R32.64+0x100], R12 ;  /* 0x0001000c2000c986 */ /* 0x0089e8000c101d1a */
[----:B--2---:R4:W-:Y:S02]  /*14400*/  @!P3 STG.E.128 desc[UR26][R32.64+0x180], R4 ;  /* 0x000180042000b986 */ /* 0x0049e4000c101d1a */
.L_x_2377:
[----:B------:R-:W-:Y:S05]  /*14410*/  BSYNC B0 ;  /* 0x0000000000007941 */ /* 0x000fea0003800000 */
.L_x_2376:
[----:B----4-:R4:W1:Y:S01]  /*14420*/  LDS.128 R20, [R234+0x800] ;  /* 0x00080000ea147984 */ /* 0x0108620000000c00 */
[----:B------:R-:W-:Y:S03]  /*14430*/  BSSY B0, `(.L_x_2378) ;  /* 0x0000019000007945 */ /* 0x000fe60003800000 */
[----:B------:R4:W1:Y:S04]  /*14440*/  LDS.128 R16, [R234+0x2800] ;  /* 0x00280000ea107984 */ /* 0x0008680000000c00 */
[----:B---3--:R4:W3:Y:S04]  /*14450*/  LDS.128 R12, [R234+0x4800] ;  /* 0x00480000ea0c7984 */ /* 0x0088e80000000c00 */
[----:B--2---:R4:W2:Y:S01]  /*14460*/  LDS.128 R4, [R234+0x6800] ;  /* 0x00680000ea047984 */ /* 0x0048a20000000c00 */
        /* <DEDUP_REMOVED lines=8> */
[-C--:B------:R-:W-:Y:S01]  /*144f0*/  IMAD.WIDE.U32 R32, R30, R2.reuse, R32 ;  /* 0x000000021e207225 */ /* 0x080fe200078e0020 */
[----:B------:R-:W-:Y:S01]  /*14500*/  ISETP.GE.AND P3, PT, R232, UR4, PT ;  /* 0x00000004e8007c0c */ /* 0x000fe2000bf66270 */
[----:B------:R-:W-:Y:S01]  /*14510*/  ULDC.64 UR6, c[0x0][0x280] ;  /* 0x0000a00000067ab9 */ /* 0x000fe20000000a00 */
[----:B------:R-:W-:Y:S01]  /*14520*/  ISETP.GE.AND P2, PT, R231, UR4, PT ;  /* 0x00000004e7007c0c */ /* 0x000fe2000bf46270 */
[----:B------:R-:W-:-:S04]  /*14530*/  IMAD R25, R25, R2, RZ ;  /* 0x0000000219197224 */ /* 0x000fc800078e02ff */
[----:B------:R-:W-:Y:S01]  /*14540*/  IMAD R25, R30, R3, R25 ;  /* 0x000000031e197224 */ /* 0x000fe200078e0219 */
[----:B------:R-:W-:-:S03]  /*14550*/  LEA R30, P6, R32, UR6, 0x1 ;  /* 0x00000006201e7c11 */ /* 0x000fc6000f8c08ff */
[----:B------:R-:W-:-:S05]  /*14560*/  IMAD.IADD R25, R25, 0x1, R33 ;  /* 0x0000000119197824 */ /* 0x000fca00078e0221 */
[----:B------:R-:W-:-:S05]  /*14570*/  LEA.HI.X R31, R32, UR7, R25, 0x1, P6 ;  /* 0x00000007201f7c11 */ /* 0x000fca000b0f0c19 */
[----:B-1----:R1:W-:Y:S04]  /*14580*/  @!P5 STG.E.128 desc[UR26][R30.64], R20 ;  /* 0x000000141e00d986 */ /* 0x0023e8000c101d1a */
[----:B------:R1:W-:Y:S04]  /*14590*/  @!P4 STG.E.128 desc[UR26][R30.64+0x80], R16 ;  /* 0x000080101e00c986 */ /* 0x0003e8000c101d1a */
[----:B---3--:R1:W-:Y:S04]  /*145a0*/  @!P3 STG.E.128 desc[UR26][R30.64+0x100], R12 ;  /* 0x0001000c1e00b986 */ /* 0x0083e8000c101d1a */
[----:B--2---:R1:W-:Y:S02]  /*145b0*/  @!P2 STG.E.128 desc[UR26][R30.64+0x180], R4 ;  /* 0x000180041e00a986 */ /* 0x0043e4000c101d1a */
.L_x_2379:
[----:B------:R-:W-:Y:S05]  /*145c0*/  BSYNC B0 ;  /* 0x0000000000007941 */ /* 0x000fea0003800000 */
.L_x_2378:
[----:B-1----:R1:W1:Y:S01]  /*145d0*/  LDS.128 R20, [R234+0x1000] ;  /* 0x00100000ea147984 */ /* 0x0022620000000c00 */
[----:B------:R-:W-:Y:S03]  /*145e0*/  BSSY B0, `(.L_x_2380) ;  /* 0x0000019000007945 */ /* 0x000fe60003800000 */
[----:B------:R1:W1:Y:S04]  /*145f0*/  LDS.128 R16, [R234+0x3000] ;  /* 0x00300000ea107984 */ /* 0x0002680000000c00 */
[----:B---3--:R3:W1:Y:S04]  /*14600*/  LDS.128 R12, [R234+0x5000] ;  /* 0x00500000ea0c7984 */ /* 0x0086680000000c00 */
        /* <DEDUP_REMOVED lines=20> */
[----:B------:R1:W-:Y:S04]  /*14750*/  @!P2 STG.E.128 desc[UR26][R30.64+0x100], R12 ;  /* 0x0001000c1e00a986 */ /* 0x0003e8000c101d1a */
[----:B--2---:R1:W-:Y:S02]  /*14760*/  @!P1 STG.E.128 desc[UR26][R30.64+0x180], R4 ;  /* 0x000180041e009986 */ /* 0x0043e4000c101d1a */
.L_x_2381:
[----:B------:R-:W-:Y:S05]  /*14770*/  BSYNC B0 ;  /* 0x0000000000007941 */ /* 0x000fea0003800000 */
.L_x_2380:
[----:B-1----:R1:W1:Y:S04]  /*14780*/  LDS.128 R12, [R234+0x3800] ;  /* 0x00380000ea0c7984 */ /* 0x0022680000000c00 */
[----:B--2---:R2:W1:Y:S04]  /*14790*/  LDS.128 R4, [R234+0x5800] ;  /* 0x00580000ea047984 */ /* 0x0044680000000c00 */
        /* <DEDUP_REMOVED lines=18> */
[----:B-1----:R2:W-:Y:S04]  /*148c0*/  @!P2 STG.E.128 desc[UR26][R2.64+0x80], R12 ;  /* 0x0000800c0200a986 */ /* 0x0025e8000c101d1a */
[----:B------:R2:W-:Y:S02]  /*148d0*/  @!P1 STG.E.128 desc[UR26][R2.64+0x100], R4 ;  /* 0x0001000402009986 */ /* 0x0005e4000c101d1a */
[----:B------:R-:W-:Y:S05]  /*148e0*/  @P0 EXIT ;  /* 0x000000000000094d */ /* 0x000fea0003800000 */
[----:B------:R-:W-:Y:S01]  /*148f0*/  STG.E.128 desc[UR26][R2.64+0x180], R16 ;  /* 0x0001801002007986 */ /* 0x000fe2000c101d1a */
[----:B------:R-:W-:Y:S05]  /*14900*/  EXIT ;  /* 0x000000000000794d */ /* 0x000fea0003800000 */
.L_x_2382:
        /* <DEDUP_REMOVED lines=15> */
.L_x_9046:


//--------------------- .text._ZN5flash24flash_fwd_splitkv_kernelI23Flash_fwd_kernel_traitsILi256ELi64ELi64ELi4ELb0ELb0EN7cutlass10bfloat16_tE19Flash_kernel_traitsILi256ELi64ELi64ELi4ES3_EELb0ELb1ELb0ELb0ELb0ELb1ELb0ELb0EEEvNS_16Flash_fwd_paramsE --------------------------
	.section	.text._ZN5flash24flash_fwd_splitkv_kernelI23Flash_fwd_kernel_traitsILi256ELi64ELi64ELi4ELb0ELb0EN7cutlass10bfloat16_tE19Flash_kernel_traitsILi256ELi64ELi64ELi4ES3_EELb0ELb1ELb0ELb0ELb0ELb1ELb0ELb0EEEvNS_16Flash_fwd_paramsE,"ax",@progbits
	.align	128
        .global         _ZN5flash24flash_fwd_splitkv_kernelI23Flash_fwd_kernel_traitsILi256ELi64ELi64ELi4ELb0ELb0EN7cutlass10bfloat16_tE19Flash_kernel_traitsILi256ELi64ELi64ELi4ES3_EELb0ELb1ELb0ELb0ELb0ELb1ELb0ELb0EEEvNS_16Flash_fwd_paramsE
        .type           _ZN5flash24flash_fwd_splitkv_kernelI23Flash_fwd_kernel_traitsILi256ELi64ELi64ELi4ELb0ELb0EN7cutlass10bfloat16_tE19Flash_kernel_traitsILi256ELi64ELi64ELi4ES3_EELb0ELb1ELb0ELb0ELb0ELb1ELb0ELb0EEEvNS_16Flash_fwd_paramsE,@function
        .size           _ZN5flash24flash_fwd_splitkv_kernelI23Flash_fwd_kernel_traitsILi256ELi64ELi64ELi4ELb0ELb0EN7cutlass10bfloat16_tE19Flash_kernel_traitsILi256ELi64ELi64ELi4ES3_EELb0ELb1ELb0ELb0ELb0ELb1ELb0ELb0EEEvNS_16Flash_fwd_paramsE,(.L_x_9047 - _ZN5flash24flash_fwd_splitkv_kernelI23Flash_fwd_kernel_traitsILi256ELi64ELi64ELi4ELb0ELb0EN7cutlass10bfloat16_tE19Flash_kernel_traitsILi256ELi64ELi64ELi4ES3_EELb0ELb1ELb0ELb0ELb0ELb1ELb0ELb0EEEvNS_16Flash_fwd_paramsE)
        .other          _ZN5flash24flash_fwd_splitkv_kernelI23Flash_fwd_kernel_traitsILi256ELi64ELi64ELi4ELb0ELb0EN7cutlass10bfloat16_tE19Flash_kernel_traitsILi256ELi64ELi64ELi4ES3_EELb0ELb1ELb0ELb0ELb0ELb1ELb0ELb0EEEvNS_16Flash_fwd_paramsE,@"STO_CUDA_ENTRY STV_DEFAULT"
_ZN5flash24flash_fwd_splitkv_kernelI23Flash_fwd_kernel_traitsILi256ELi64ELi64ELi4ELb0ELb0EN7cutlass10bfloat16_tE19Flash_kernel_traitsILi256ELi64ELi64ELi4ES3_EELb0ELb1ELb0ELb0ELb0ELb1ELb0ELb0EEEvNS_16Flash_fwd_paramsE:
.text._ZN5flash24flash_fwd_splitkv_kernelI23Flash_fwd_kernel_traitsILi256ELi64ELi64ELi4ELb0ELb0EN7cutlass10bfloat16_tE19Flash_kernel_traitsILi256ELi64ELi64ELi4ES3_EELb0ELb1ELb0ELb0ELb0ELb1ELb0ELb0EEEvNS_16Flash_fwd_paramsE:
[----:B------:R-:W1:Y:S08]  /*0000*/  LDC R1, c[0x0][0x28] ;  /* 0x00000a00ff017b82 */ /* 0x000e700000000800 */
[----:B------:R-:W2:Y:S01]  /*0010*/  S2UR UR14, SR_CTAID.Y ;  /* 0x00000000000e79c3 */ /* 0x000ea20000002600 */
[----:B------:R-:W-:Y:S01]  /*0020*/  ULDC.64 UR4, c[0x0][0x300] ;  /* 0x0000c00000047ab9 */ /* 0x000fe20000000a00 */
[----:B------:R-:W-:Y:S01]  /*0030*/  ULDC.64 UR6, c[0x0][0x2f0] ;  /* 0x0000bc0000067ab9 */ /* 0x000fe20000000a00 */
[----:B------:R-:W-:Y:S01]  /*0040*/  UISETP.NE.U32.AND UP1, UPT, UR4, URZ, UPT ;  /* 0x0000003f0400728c */ /* 0x000fe2000bf25070 */
[----:B-1----:R-:W-:Y:S01]  /*0050*/  VIADD R1, R1, 0xffffff88 ;  /* 0xffffff8801017836 */ /* 0x002fe20000000000 */
[----:B------:R-:W-:-:S02]  /*0060*/  UISETP.NE.U32.AND UP2, UPT, UR6, URZ, UPT ;  /* 0x0000003f0600728c */ /* 0x000fc4000bf45070 */
[----:B------:R-:W-:Y:S01]  /*0070*/  UISETP.NE.AND.EX UP1, UPT, UR5, URZ, UPT, UP1 ;  /* 0x0000003f0500728c */ /* 0x000fe2000bf25310 */
[----:B------:R-:W-:Y:S01]  /*0080*/  ULDC.64 UR8, c[0x0][0x2f0] ;  /* 0x0000bc0000087ab9 */ /* 0x000fe20000000a00 */
[----:B------:R-:W-:Y:S01]  /*0090*/  UISETP.NE.AND.EX UP2, UPT, UR7, URZ, UPT, UP2 ;  /* 0x0000003f0700728c */ /* 0x000fe2000bf45320 */
[----:B------:R-:W-:-:S03]  /*00a0*/  ULDC.U8 UR6, c[0x0][0x3c2] ;  /* 0x0000f08000067ab9 */ /* 0x000fc60000000000 */
[----:B------:R-:W-:Y:S01]  /*00b0*/  PLOP3.LUT P0, PT, PT, PT, UP1, 0x80, 0x0 ;  /* 0x000000000000781c */ /* 0x000fe20003f0f018 */
[----:B------:R-:W-:Y:S01]  /*00c0*/  ULDC.64 UR4, c[0x0][0x2f8] ;  /* 0x0000be0000047ab9 */ /* 0x000fe20000000a00 */
[----:B------:R-:W-:Y:S01]  /*00d0*/  UISETP.NE.AND UP3, UPT, UR6, URZ, UPT ;  /* 0x0000003f0600728c */ /* 0x000fe2000bf65270 */
[----:B------:R-:W-:Y:S01]  /*00e0*/  PLOP3.LUT P2, PT, PT, PT, UP2, 0x80, 0x0 ;  /* 0x000000000000781c */ /* 0x000fe20003f4f028 */
[----:B------:R-:W-:Y:S01]  /*00f0*/  UISETP.EQ.U32.AND UP0, UPT, UR4, URZ, UPT ;  /* 0x0000003f0400728c */ /* 0x000fe2000bf02070 */
[----:B------:R-:W-:Y:S01]  /*0100*/  ULDC.64 UR26, c[0x0][0x208] ;  /* 0x00008200001a7ab9 */ /* 0x000fe20000000a00 */
[----:B------:R-:W-:Y:S02]  /*0110*/  ULDC.64 UR6, c[0x0][0x2f8] ;  /* 0x0000be0000067ab9 */ /* 0x000fe40000000a00 */
[----:B------:R-:W-:Y:S02]  /*0120*/  UISETP.EQ.OR.EX UP0, UPT, UR5, URZ, !UP3, UP0 ;  /* 0x0000003f0500728c */ /* 0x000fe4000df02700 */
[----:B--2---:R-:W-:-:S06]  /*0130*/  UIMAD.WIDE UR8, UR14, 0x4, UR8 ;  /* 0x000000040e0878a5 */ /* 0x004fcc000f8e0208 */
[----:B------:R-:W-:Y:S02]  /*0140*/  IMAD.U32 R2, RZ, RZ, UR8 ;  /* 0x00000008ff027e24 */ /* 0x000fe4000f8e00ff */
[----:B------:R-:W-:Y:S01]  /*0150*/  IMAD.U32 R3, RZ, RZ, UR9 ;  /* 0x00000009ff037e24 */ /* 0x000fe2000f8e00ff */
[----:B------:R-:W-:Y:S02]  /*0160*/  @UP1 ULDC.64 UR8, c[0x0][0x300] ;  /* 0x0000c00000081ab9 */ /* 0x000fe40000000a00 */
[----:B------:R-:W-:Y:S02]  /*0170*/  @UP1 UIMAD.WIDE UR8, UR14, 0x4, UR8 ;  /* 0x000000040e0818a5 */ /* 0x000fe4000f8e0208 */
[----:B------:R-:W2:Y:S04]  /*0180*/  @P2 LDG.E R7, desc[UR26][R2.64] ;  /* 0x0000001a02072981 */ /* 0x000ea8000c1e1900 */
[----:B------:R-:W-:Y:S01]  /*0190*/  IMAD.U32 R4, RZ, RZ, UR8 ;  /* 0x00000008ff047e24 */ /* 0x000fe2000f8e00ff */
[----:B------:R1:W3:Y:S01]  /*01a0*/  @P2 LDG.E R6, desc[UR26][R2.64+0x4] ;  /* 0x0000041a02062981 */ /* 0x0002e2000c1e1900 */
[----:B------:R-:W-:Y:S01]  /*01b0*/  IMAD.U32 R5, RZ, RZ, UR9 ;  /* 0x00000009ff057e24 */ /* 0x000fe2000f8e00ff */
[----:B------:R-:W-:Y:S01]  /*01c0*/  PLOP3.LUT P1, PT, PT, PT, UP0, 0x80, 0x0 ;  /* 0x000000000000781c */ /* 0x000fe20003f2f008 */
[----:B------:R-:W-:-:S03]  /*01d0*/  UIMAD.WIDE UR6, UR14, 0x4, UR6 ;  /* 0x000000040e0678a5 */ /* 0x000fc6000f8e0206 */
[----:B------:R-:W4:Y:S03]  /*01e0*/  @P0 LDG.E R4, desc[UR26][R4.64] ;  /* 0x0000001a04040981 */ /* 0x000f26000c1e1900 */
[----:B-1----:R-:W-:Y:S02]  /*01f0*/  IMAD.U32 R2, RZ, RZ, UR6 ;  /* 0x00000006ff027e24 */ /* 0x002fe4000f8e00ff */
[----:B------:R-:W-:-:S05]  /*0200*/  IMAD.U32 R3, RZ, RZ, UR7 ;  /* 0x00000007ff037e24 */ /* 0x000fca000f8e00ff */
[----:B------:R-:W5:Y:S01]  /*0210*/  @!P1 LDG.E R0, desc[UR26][R2.64] ;  /* 0x0000001a02009981 */ /* 0x000f62000c1e1900 */
[----:B------:R-:W-:Y:S01]  /*0220*/  UMOV UR13, 0xffffffff ;  /* 0xffffffff000d7882 */ /* 0x000fe20000000000 */
[----:B------:R-:W-:Y:S01]  /*0230*/  UMOV UR25, URZ ;  /* 0x0000003f00197c82 */ /* 0x000fe20008000000 */
        /* <DEDUP_REMOVED lines=8> */
[----:B------:R-:W-:-:S07]  /*02c0*/  @UP2 UIADD3 UR15, UR15, -UR13, URZ ;  /* 0x8000000d0f0f2290 */ /* 0x000fce000fffe03f */
[----:B------:R-:W-:Y:S01]  /*02d0*/  @!UP2 ULDC UR15, c[0x0][0x2c4] ;  /* 0x0000b100000faab9 */ /* 0x000fe20000000800 */
[----:B-----5:R-:W-:Y:S01]  /*02e0*/  @!P1 R2UR UR28, R0 ;  /* 0x00000000001c92ca */ /* 0x020fe200000e0000 */
[----:B-1----:R-:W-:-:S14]  /*02f0*/  @!P0 BRA `(.L_x_2383) ;  /* 0x00000000001c8947 */ /* 0x002fdc0003800000 */
[----:B------:R-:W-:-:S13]  /*0300*/  PLOP3.LUT P0, PT, PT, PT, UP3, 0x80, 0x0 ;  /* 0x000000000000781c */ /* 0x000fda0003f0f038 */
[----:B------:R-:W2:Y:S04]  /*0310*/  @P0 LDG.E R0, desc[UR26][R2.64+0x4] ;  /* 0x0000041a02000981 */ /* 0x000ea8000c1e1900 */
[----:B------:R-:W3:Y:S01]  /*0320*/  @!P0 LDG.E R2, desc[UR26][R2.64] ;  /* 0x0000001a02028981 */ /* 0x000ee2000c1e1900 */
[----:B--2---:R-:W-:-:S13]  /*0330*/  @P0 R2UR UR6, R0 ;  /* 0x00000000000602ca */ /* 0x004fda00000e0000 */
[----:B------:R-:W-:-:S07]  /*0340*/  @UP3 UIADD3 UR6, UR6, -UR28, URZ ;  /* 0x8000001c06063290 */ /* 0x000fce000fffe03f */
[----:B---3--:R-:W-:Y:S01]  /*0350*/  @!P0 R2UR UR6, R2 ;  /* 0x00000000020682ca */ /* 0x008fe200000e0000 */
[----:B------:R-:W-:-:S14]  /*0360*/  BRA `(.L_x_2384) ;  /* 0x0000000000047947 */ /* 0x000fdc0003800000 */
.L_x_2383:
[----:B------:R-:W-:-:S05]  /*0370*/  ULDC UR6, c[0x0][0x2c8] ;  /* 0x0000b20000067ab9 */ /* 0x000fca0000000800 */
.L_x_2384:
        /* <DEDUP_REMOVED lines=61> */
[----:B------:R-:W-:-:S03]  /*0750*/  UIMAD UR8, UR8, UR6, URZ ;  /* 0x00000006080872a4 */ /* 0x000fc6000f8e023f */
[----:B------:R-:W-:Y:S01]  /*0760*/  @!UP0 USHF.R.S32.HI UR9, URZ, 0x1f, UR14 ;  /* 0x0000001f3f098899 */ /* 0x000fe2000801140e */
[----:B------:R-:W-:Y:S01]  /*0770*/  IMAD.IADD R0, R114, 0x1, -R0 ;  /* 0x0000000172007824 */ /* 0x000fe200078e0a00 */
[----:B------:R-:W-:Y:S01]  /*0780*/  @!UP0 ULDC.64 UR4, c[0x0][0x290] ;  /* 0x0000a40000048ab9 */ /* 0x000fe20000000a00 */
[----:B------:R-:W-:Y:S02]  /*0790*/  @UP0 UIMAD.WIDE.U32 UR10, UR13, UR6, URZ ;  /* 0x000000060d0a02a5 */ /* 0x000fe4000f8e003f */
[C---:B------:R-:W-:Y:S01]  /*07a0*/  IMAD.SHL.U32 R6, R0.reuse, 0x8, RZ ;  /* 0x0000000800067824 */ /* 0x040fe200078e00ff */
[----:B------:R-:W-:Y:S01]  /*07b0*/  @!UP0 UIMAD UR9, UR9, UR4, URZ ;  /* 0x00000004090982a4 */ /* 0x000fe2000f8e023f */
[----:B------:R-:W-:Y:S01]  /*07c0*/  ISETP.NE.AND P6, PT, R0, RZ, PT ;  /* 0x000000ff0000720c */ /* 0x000fe20003fc5270 */
[----:B------:R-:W-:Y:S01]  /*07d0*/  @!UP0 UIMAD.WIDE.U32 UR18, UR14, UR4, URZ ;  /* 0x000000040e1282a5 */ /* 0x000fe2000f8e003f */
[----:B------:R-:W-:Y:S01]  /*07e0*/  SHF.R.S32.HI R0, RZ, 0x3, R5 ;  /* 0x00000003ff007819 */ /* 0x000fe20000011405 */
[----:B------:R-:W-:Y:S01]  /*07f0*/  UIMAD UR8, UR21, UR7, UR8 ;  /* 0x00000007150872a4 */ /* 0x000fe2000f8e0208 */
[--C-:B------:R-:W-:Y:S01]  /*0800*/  SHF.R.S32.HI R7, RZ, 0x1f, R6.reuse ;  /* 0x0000001fff077819 */ /* 0x100fe20000011406 */
[----:B------:R-:W-:Y:S01]  /*0810*/  @!UP0 UIMAD UR5, UR14, UR5, UR9 ;  /* 0x000000050e0582a4 */ /* 0x000fe2000f8e0209 */
[C---:B------:R-:W-:Y:S01]  /*0820*/  ISETP.GE.AND P1, PT, R0.reuse, UR15, PT ;  /* 0x0000000f00007c0c */ /* 0x040fe2000bf26270 */
[----:B------:R-:W-:Y:S01]  /*0830*/  @UP0 UIMAD UR13, UR13, UR7, UR11 ;  /* 0x000000070d0d02a4 */ /* 0x000fe2000f8e020b */
[----:B------:R-:W-:Y:S01]  /*0840*/  IADD3 R16, R0, 0x10, RZ ;  /* 0x0000001000107810 */ /* 0x000fe20007ffe0ff */
[----:B------:R-:W-:Y:S01]  /*0850*/  IMAD.WIDE.U32 R2, R2, UR21, R6 ;  /* 0x0000001502027c25 */ /* 0x000fe2000f8e0006 */
[----:B------:R-:W-:Y:S01]  /*0860*/  @!UP0 UMOV UR10, UR18 ;  /* 0x00000012000a8c82 */ /* 0x000fe20008000000 */
[----:B------:R-:W-:Y:S01]  /*0870*/  @!UP0 UIADD3 UR13, UR19, UR5, URZ ;  /* 0x00000005130d8290 */ /* 0x000fe2000fffe03f */
[----:B------:R-:W-:Y:S01]  /*0880*/  SHF.R.S32.HI R15, RZ, 0x1f, R0 ;  /* 0x0000001fff0f7819 */ /* 0x000fe20000011400 */
[----:B------:R-:W-:Y:S01]  /*0890*/  IMAD.U32 R4, RZ, RZ, UR8 ;  /* 0x00000008ff047e24 */ /* 0x000fe2000f8e00ff */
[----:B------:R-:W-:Y:S01]  /*08a0*/  USHF.R.S32.HI UR8, URZ, 0x1f, UR16 ;  /* 0x0000001f3f087899 */ /* 0x000fe20008011410 */
[----:B------:R-:W-:Y:S01]  /*08b0*/  IADD3 R2, P0, R2, UR10, RZ ;  /* 0x0000000a02027c10 */ /* 0x000fe2000ff1e0ff */
[----:B------:R-:W-:Y:S01]  /*08c0*/  ULDC.64 UR4, c[0x0][0x2a0] ;  /* 0x0000a80000047ab9 */ /* 0x000fe20000000a00 */
[----:B------:R-:W-:Y:S01]  /*08d0*/  VIADD R17, R0, 0x20 ;  /* 0x0000002000117836 */ /* 0x000fe20000000000 */
[----:B------:R-:W-:Y:S01]  /*08e0*/  UIMAD UR8, UR8, UR4, URZ ;  /* 0x00000004080872a4 */ /* 0x000fe2000f8e023f */
[----:B------:R-:W-:Y:S01]  /*08f0*/  IADD3.X R3, R3, UR13, R4, P0, !PT ;  /* 0x0000000d03037c10 */ /* 0x000fe200087fe404 */
[----:B------:R-:W-:Y:S01]  /*0900*/  IMAD.U32 R10, RZ, RZ, UR4 ;  /* 0x00000004ff0a7e24 */ /* 0x000fe2000f8e00ff */
[----:B------:R-:W-:Y:S01]  /*0910*/  ULDC UR4, c[0x0][0x270] ;  /* 0x00009c0000047ab9 */ /* 0x000fe20000000800 */
[----:B------:R-:W-:Y:S01]  /*0920*/  UIMAD UR5, UR16, UR5, UR8 ;  /* 0x00000005100572a4 */ /* 0x000fe2000f8e0208 */
[----:B------:R-:W-:Y:S01]  /*0930*/  ISETP.GE.AND P0, PT, R16, UR15, PT ;  /* 0x0000000f10007c0c */ /* 0x000fe2000bf06270 */
[----:B------:R-:W-:Y:S01]  /*0940*/  IMAD.WIDE.U32 R10, R10, UR16, R2 ;  /* 0x000000100a0a7c25 */ /* 0x000fe2000f8e0002 */
[----:B------:R-:W-:Y:S01]  /*0950*/  UIMAD UR14, UR14, UR4, UR16 ;  /* 0x000000040e0e72a4 */ /* 0x000fe2000f8e0210 */
[----:B------:R-:W-:-:S02]  /*0960*/  IADD3 R13, R6, 0xc0, RZ ;  /* 0x000000c0060d7810 */ /* 0x000fc40007ffe0ff */
        /* <DEDUP_REMOVED lines=10> */
[----:B------:R-:W-:Y:S01]  /*0a10*/  IMAD R2, R0, UR7, R2 ;  /* 0x0000000700027c24 */ /* 0x000fe2000f8e0202 */
        /* <DEDUP_REMOVED lines=12> */
.L_x_2387:
[----:B------:R-:W-:Y:S05]  /*0ae0*/  BSYNC B0 ;  /* 0x0000000000007941 */ /* 0x000fea0003800000 */
.L_x_2386:
[----:B------:R-:W-:Y:S01]  /*0af0*/  BSSY B0, `(.L_x_2388) ;  /* 0x0000018000007945 */ /* 0x000fe20003800000 */
[----:B------:R-:W-:Y:S02]  /*0b00*/  ISETP.GE.AND P1, PT, R17, UR15, PT ;  /* 0x0000000f11007c0c */ /* 0x000fe4000bf26270 */
[----:B------:R-:W-:Y:S01]  /*0b10*/  IADD3 R18, R0, 0x30, RZ ;  /* 0x0000003000127810 */ /* 0x000fe20007ffe0ff */
[----:B------:R-:W-:Y:S05]  /*0b20*/  @P0 BRA `(.L_x_2389) ;  /* 0x0000000000500947 */ /* 0x000fea0003800000 */
[----:B-1----:R-:W-:Y:S01]  /*0b30*/  IADD3 R2, P0, R0, 0x10, RZ ;  /* 0x0000001000027810 */ /* 0x002fe20007f1e0ff */
        /* <DEDUP_REMOVED lines=10> */
[----:B------:R-:W-:-:S04]  /*0be0*/  IMAD R3, R3, UR6, RZ ;  /* 0x0000000603037c24 */ /* 0x000fc8000f8e02ff */
[----:B------:R-:W-:Y:S01]  /*0bf0*/  IMAD R3, R2, UR7, R3 ;  /* 0x0000000702037c24 */ /* 0x000fe2000f8e0203 */
[----:B------:R-:W-:-:S03]  /*0c00*/  LEA R2, P5, R4, UR4, 0x1 ;  /* 0x0000000404027c11 */ /* 0x000fc6000f8a08ff */
[----:B------:R-:W-:-:S05]  /*0c10*/  IMAD.IADD R3, R5, 0x1, R3 ;  /* 0x0000000105037824 */ /* 0x000fca00078e0203 */
[----:B------:R-:W-:-:S05]  /*0c20*/  LEA.HI.X R3, R4, UR5, R3, 0x1, P5 ;  /* 0x0000000504037c11 */ /* 0x000fca000a8f0c03 */
[----:B------:R2:W-:Y:S04]  /*0c30*/  @!P4 STG.E.128 desc[UR26][R2.64], RZ ;  /* 0x000000ff0200c986 */ /* 0x0005e8000c101d1a */
[----:B------:R2:W-:Y:S04]  /*0c40*/  @!P3 STG.E.128 desc[UR26][R2.64+0x80], RZ ;  /* 0x000080ff0200b986 */ /* 0x0005e8000c101d1a */
[----:B------:R2:W-:Y:S04]  /*0c50*/  @!P2 STG.E.128 desc[UR26][R2.64+0x100], RZ ;  /* 0x000100ff0200a986 */ /* 0x0005e8000c101d1a */
[----:B------:R2:W-:Y:S02]  /*0c60*/  @!P0 STG.E.128 desc[UR26][R2.64+0x180], RZ ;  /* 0x000180ff02008986 */ /* 0x0005e4000c101d1a */
.L_x_2389:
[----:B------:R-:W-:Y:S05]  /*0c70*/  BSYNC B0 ;  /* 0x0000000000007941 */ /* 0x000fea0003800000 */
.L_x_2388:
[----:B------:R-:W-:Y:S01]  /*0c80*/  BSSY B0, `(.L_x_2390) ;  /* 0x0000017000007945 */ /* 0x000fe20003800000 */
[----:B------:R-:W-:-:S03]  /*0c90*/  ISETP.GE.AND P0, PT, R18, UR15, PT ;  /* 0x0000000f12007c0c */ /* 0x000fc6000bf06270 */
[----:B------:R-:W-:Y:S10]  /*0ca0*/  @P1 BRA `(.L_x_2391) ;  /* 0x0000000000501947 */ /* 0x000ff40003800000 */
[----:B-12---:R-:W-:Y:S01]  /*0cb0*/  IADD3 R2, P1, R0, 0x20, RZ ;  /* 0x0000002000027810 */ /* 0x006fe20007f3e0ff */
        /* <DEDUP_REMOVED lines=19> */
.L_x_2391:
[----:B------:R-:W-:Y:S05]  /*0df0*/  BSYNC B0 ;  /* 0x0000000000007941 */ /* 0x000fea0003800000 */
.L_x_2390:
[----:B------:R-:W-:Y:S01]  /*0e00*/  BSSY B0, `(.L_x_2392) ;  /* 0x0000017000007945 */ /* 0x000fe20003800000 */
[----:B------:R-:W-:-:S03]  /*0e10*/  ISETP.GE.OR P5, PT, R16, UR15, P6 ;  /* 0x0000000f10007c0c */ /* 0x000fc6000b7a6670 */
[----:B------:R-:W-:Y:S10]  /*0e20*/  @P0 BRA `(.L_x_2393) ;  /* 0x0000000000500947 */ /* 0x000ff40003800000 */
[----:B------:R-:W-:Y:S01]  /*0e30*/  IADD3 R7, P0, R0, 0x30, RZ ;  /* 0x0000003000077810 */ /* 0x000fe20007f1e0ff */
[----:B-123--:R-:W-:Y:S01]  /*0e40*/  IMAD.MOV.U32 R2, RZ, RZ, R10 ;  /* 0x000000ffff027224 */ /* 0x00efe200078e000a */
        /* <DEDUP_REMOVED lines=18> */
.L_x_2393:
[----:B------:R-:W-:Y:S05]  /*0f70*/  BSYNC B0 ;  /* 0x0000000000007941 */ /* 0x000fea0003800000 */
.L_x_2392:
[C---:B------:R-:W-:Y:S01]  /*0f80*/  ISETP.GE.OR P2, PT, R0.reuse, UR15, P6 ;  /* 0x0000000f00007c0c */ /* 0x040fe2000b746670 */
[----:B-1234-:R-:W-:Y:S01]  /*0f90*/  IMAD.U32 R2, RZ, RZ, UR21 ;  /* 0x00000015ff027e24 */ /* 0x01efe2000f8e00ff */
[----:B------:R-:W-:Y:S01]  /*0fa0*/  ISETP.GE.OR P1, PT, R17, UR15, P6 ;  /* 0x0000000f11007c0c */ /* 0x000fe2000b726670 */
[----:B------:R-:W-:Y:S01]  /*0fb0*/  ULDC.64 UR4, c[0x0][0x2b0] ;  /* 0x0000ac0000047ab9 */ /* 0x000fe20000000a00 */
[----:B------:R-:W-:Y:S01]  /*0fc0*/  IADD3 R0, P0, R0, UR21, RZ ;  /* 0x0000001500007c10 */ /* 0x000fe2000ff1e0ff */
[----:B------:R-:W-:Y:S01]  /*0fd0*/  @!P5 IMAD.MOV.U32 R4, RZ, RZ, 0x7f800000 ;  /* 0x7f800000ff04d424 */ /* 0x000fe200078e00ff */
[----:B------:R-:W-:Y:S02]  /*0fe0*/  ISETP.GE.OR P6, PT, R18, UR15, P6 ;  /* 0x0000000f12007c0c */ /* 0x000fe4000b7c6670 */
[----:B------:R-:W-:Y:S02]  /*0ff0*/  LEA.HI.X.SX32 R3, R2, R15, 0x1, P0 ;  /* 0x0000000f02037211 */ /* 0x000fe400000f0eff */
[----:B------:R-:W-:-:S03]  /*1000*/  LEA R2, P0, R0, UR4, 0x2 ;  /* 0x0000000400027c11 */ /* 0x000fc6000f8010ff */
[----:B------:R-:W-:Y:S01]  /*1010*/  @!P2 IMAD.MOV.U32 R5, RZ, RZ, 0x7f800000 ;  /* 0x7f800000ff05a424 */ /* 0x000fe200078e00ff */
[----:B------:R-:W-:Y:S01]  /*1020*/  LEA.HI.X R3, R0, UR5, R3, 0x2, P0 ;  /* 0x0000000500037c11 */ /* 0x000fe200080f1403 */
[----:B------:R-:W-:-:S04]  /*1030*/  @!P1 IMAD.MOV.U32 R0, RZ, RZ, 0x7f800000 ;  /* 0x7f800000ff009424 */ /* 0x000fc800078e00ff */
[----:B------:R1:W-:Y:S04]  /*1040*/  @!P2 STG.E desc[UR26][R2.64], R5 ;  /* 0x000000050200a986 */ /* 0x0003e8000c10191a */
[----:B------:R1:W-:Y:S04]  /*1050*/  @!P5 STG.E desc[UR26][R2.64+0x40], R4 ;  /* 0x000040040200d986 */ /* 0x0003e8000c10191a */
[----:B------:R1:W-:Y:S01]  /*1060*/  @!P1 STG.E desc[UR26][R2.64+0x80], R0 ;  /* 0x0000800002009986 */ /* 0x0003e2000c10191a */
[----:B------:R-:W-:Y:S05]  /*1070*/  @P6 EXIT ;  /* 0x000000000000694d */ /* 0x000fea0003800000 */
[----:B-1----:R-:W-:-:S05]  /*1080*/  MOV R0, 0x7f800000 ;  /* 0x7f80000000007802 */ /* 0x002fca0000000f00 */
[----:B------:R-:W-:Y:S01]  /*1090*/  STG.E desc[UR26][R2.64+0xc0], R0 ;  /* 0x0000c00002007986 */ /* 0x000fe2000c10191a */
[----:B------:R-:W-:Y:S05]  /*10a0*/  EXIT ;  /* 0x000000000000794d */ /* 0x000fea0003800000 */
.L_x_2385:
        /* <DEDUP_REMOVED lines=29> */
.L_x_2394:
        /* <DEDUP_REMOVED lines=42> */
[----:B------:R2:W3:Y:S02]  /*1520*/  LDG.E R4, desc[UR26][R2.64] ;  /* 0x0000001a02047981 */ /* 0x0004e4000c1e1900 */
[----:B------:R-:W-:-:S04]  /*1530*/  UIMAD UR9, UR10, UR8, UR9 ;  /* 0x000000080a0972a4 */ /* 0x000fc8000f8e0209 */
[----:B------:R-:W-:Y:S01]  /*1540*/  USHF.R.S32.HI UR8, URZ, 0x1f, UR9 ;  /* 0x0000001f3f087899 */ /* 0x000fe20008011409 */
[----:B--2---:R-:W2:Y:S01]  /*1550*/  I2F.RP R2, R5 ;  /* 0x0000000500027306 */ /* 0x004ea20000209400 */
[----:B-1----:R-:W-:-:S07]  /*1560*/  IABS R7, R7 ;  /* 0x0000000700077213 */ /* 0x002fce0000000000 */
[----:B--2---:R-:W1:Y:S02]  /*1570*/  MUFU.RCP R2, R2 ;  /* 0x0000000200027308 */ /* 0x004e640000001000 */
[----:B-1----:R-:W-:-:S06]  /*1580*/  IADD3 R2, R2, 0xffffffe, RZ ;  /* 0x0ffffffe02027810 */ /* 0x002fcc0007ffe0ff */
        /* <DEDUP_REMOVED lines=47> */
.L_x_2395:
        /* <DEDUP_REMOVED lines=12> */
[----:B------:R-:W-:-:S03]  /*1940*/  ISETP.NE.AND P1, PT, R7, RZ, PT ;  /* 0x000000ff0700720c */ /* 0x000fc60003f25270 */
[----:B------:R-:W-:-:S04]  /*1950*/  IMAD.MOV.U32 R6, RZ, RZ, R0 ;  /* 0x000000ffff067224 */ /* 0x000fc800078e0000 */
[----:B------:R-:W1:Y:S01]  /*1960*/  I2F.RP R2, R6 ;  /* 0x0000000600027306 */ /* 0x000e620000209400 */
[----:B--2---:R-:W-:-:S07]  /*1970*/  IABS R4, R4 ;  /* 0x0000000400047213 */ /* 0x004fce0000000000 */
[----:B-1----:R-:W1:Y:S02]  /*1980*/  MUFU.RCP R2, R2 ;  /* 0x0000000200027308 */ /* 0x002e640000001000 */
[----:B-1----:R-:W-:-:S06]  /*1990*/  VIADD R2, R2, 0xffffffe ;  /* 0x0ffffffe02027836 */ /* 0x002fcc0000000000 */
[----:B------:R-:W1:Y:S02]  /*19a0*/  F2I.FTZ.U32.TRUNC.NTZ R3, R2 ;  /* 0x0000000200037305 */ /* 0x000e64000021f000 */
[----:B-1----:R-:W-:Y:S01]  /*19b0*/  IADD3 R0, RZ, -R3, RZ ;  /* 0x80000003ff007210 */ /* 0x002fe20007ffe0ff */
[----:B------:R-:W-:-:S04]  /*19c0*/  IMAD.MOV.U32 R2, RZ, RZ, RZ ;  /* 0x000000ffff027224 */ /* 0x000fc800078e00ff */
[----:B------:R-:W-:-:S04]  /*19d0*/  IMAD R0, R0, R6, RZ ;  /* 0x0000000600007224 */ /* 0x000fc800078e02ff */
[----:B------:R-:W-:Y:S01]  /*19e0*/  IMAD.HI.U32 R0, R3, R0, R2 ;  /* 0x0000000003007227 */ /* 0x000fe200078e0002 */
[----:B------:R-:W-:Y:S02]  /*19f0*/  MOV R3, R4 ;  /* 0x0000000400037202 */ /* 0x000fe40000000f00 */
[----:B------:R-:W1:Y:S03]  /*1a00*/  LDC.64 R4, c[0x0][0x260] ;  /* 0x00009800ff047b82 */ /* 0x000e660000000a00 */
        /* <DEDUP_REMOVED lines=23> */
.L_x_2397:
        /* <DEDUP_REMOVED lines=14> */
[----:B------:R-:W-:Y:S02]  /*1c60*/  @UP0 ULDC.64 UR4, c[0x0][0x250] ;  /* 0x0000940000040ab9 */ /* 0x000fe40000000a00 */
[----:B------:R-:W-:Y:S01]  /*1c70*/  @UP0 UIMAD.WIDE.U32 UR30, UR28, UR4, URZ ;  /* 0x000000041c1e02a5 */ /* 0x000fe2000f8e003f */
[----:B------:R-:W-:-:S03]  /*1c80*/  IMAD.WIDE.U32 R2, R0, R4, R2 ;  /* 0x0000000400027225 */ /* 0x000fc600078e0002 */
[----:B------:R-:W-:Y:S01]  /*1c90*/  @UP0 UIMAD UR28, UR28, UR5, UR31 ;  /* 0x000000051c1c02a4 */ /* 0x000fe2000f8e021f */
[----:B------:R-:W-:Y:S02]  /*1ca0*/  IMAD R4, R0, R5, R6 ;  /* 0x0000000500047224 */ /* 0x000fe400078e0206 */
[----:B------:R-:W-:-:S03]  /*1cb0*/  IMAD.MOV.U32 R18, RZ, RZ, R2 ;  /* 0x000000ffff127224 */ /* 0x000fc600078e0002 */
[----:B------:R-:W-:Y:S01]  /*1cc0*/  IADD3 R23, R3, R4, RZ ;  /* 0x0000000403177210 */ /* 0x000fe20007ffe0ff */
[----:B------:R-:W-:Y:S06]  /*1cd0*/  @P0 BRA `(.L_x_2396) ;  /* 0x0000000000300947 */ /* 0x000fec0003800000 */
        /* <DEDUP_REMOVED lines=12> */
.L_x_2396:
[----:B------:R-:W-:Y:S01]  /*1da0*/  SHF.R.S32.HI R35, RZ, 0x1f, R114 ;  /* 0x0000001fff237819 */ /* 0x000fe20000011472 */
[----:B------:R-:W-:Y:S01]  /*1db0*/  UISETP.NE.AND UP0, UPT, UR13, -0x1, UPT ;  /* 0xffffffff0d00788c */ /* 0x000fe2000bf05270 */
[----:B------:R-:W1:Y:S01]  /*1dc0*/  S2R R8, SR_CTAID.X ;  /* 0x0000000000087919 */ /* 0x000e620000002500 */
[----:B------:R-:W2:Y:S01]  /*1dd0*/  S2UR UR25, SR_CgaCtaId ;  /* 0x00000000001979c3 */ /* 0x000ea20000008800 */
[CC--:B------:R-:W-:Y:S01]  /*1de0*/  LEA.HI R0, R35.reuse, R114.reuse, RZ, 0x3 ;  /* 0x0000007223007211 */ /* 0x0c0fe200078f18ff */
[----:B------:R-:W-:Y:S01]  /*1df0*/  ULDC.64 UR6, c[0x0][0x268] ;  /* 0x00009a0000067ab9 */ /* 0x000fe20000000a00 */
[----:B------:R-:W-:Y:S01]  /*1e00*/  LEA.HI R27, R35, R114, RZ, 0x4 ;  /* 0x00000072231b7211 */ /* 0x000fe200078f20ff */
[----:B------:R-:W-:Y:S01]  /*1e10*/  BSSY B0, `(.L_x_2398) ;  /* 0x0000074000007945 */ /* 0x000fe20003800000 */
[----:B------:R-:W-:Y:S02]  /*1e20*/  SHF.R.S32.HI R2, RZ, 0x3, R0 ;  /* 0x00000003ff027819 */ /* 0x000fe40000011400 */
[----:B------:R-:W-:-:S02]  /*1e30*/  LOP3.LUT R4, R27, 0xfffffff0, RZ, 0xc0, !PT ;  /* 0xfffffff01b047812 */ /* 0x000fc400078ec0ff */
[----:B------:R-:W-:Y:S01]  /*1e40*/  LOP3.LUT R0, R0, 0xfffffff8, RZ, 0xc0, !PT ;  /* 0xfffffff800007812 */ /* 0x000fe200078ec0ff */
[----:B------:R-:W-:Y:S01]  /*1e50*/  IMAD.SHL.U32 R5, R2, 0x40, RZ ;  /* 0x0000004002057824 */ /* 0x000fe200078e00ff */
[----:B------:R-:W-:Y:S01]  /*1e60*/  @UP0 ULDC.64 UR4, c[0x0][0x240] ;  /* 0x0000900000040ab9 */ /* 0x000fe20000000a00 */
[C---:B------:R-:W-:Y:S01]  /*1e70*/  IMAD.IADD R4, R114.reuse, 0x1, -R4 ;  /* 0x0000000172047824 */ /* 0x040fe200078e0a04 */
[----:B------:R-:W-:Y:S01]  /*1e80*/  @UP0 UIMAD.WIDE.U32 UR32, UR13, UR4, URZ ;  /* 0x000000040d2002a5 */ /* 0x000fe2000f8e003f */
[----:B------:R-:W-:Y:S01]  /*1e90*/  IMAD.IADD R31, R114, 0x1, -R0 ;  /* 0x00000001721f7824 */ /* 0x000fe200078e0a00 */
[----:B------:R-:W-:Y:S01]  /*1ea0*/  LOP3.LUT R0, R5, 0x1c0, RZ, 0xc0, !PT ;  /* 0x000001c005007812 */ /* 0x000fe200078ec0ff */
[----:B------:R-:W-:Y:S01]  /*1eb0*/  @!UP0 USHF.R.S32.HI UR29, URZ, 0x1f, UR14 ;  /* 0x0000001f3f1d8899 */ /* 0x000fe2000801140e */
[----:B------:R-:W-:Y:S01]  /*1ec0*/  SHF.R.S32.HI R5, RZ, 0x1f, R4 ;  /* 0x0000001fff057819 */ /* 0x000fe20000011404 */
[----:B------:R-:W-:Y:S01]  /*1ed0*/  IMAD.SHL.U32 R120, R31, 0x8, RZ ;  /* 0x000000081f787824 */ /* 0x000fe200078e00ff */
[----:B------:R-:W-:Y:S01]  /*1ee0*/  SHF.R.U32.HI R6, RZ, 0x3, R0 ;  /* 0x00000003ff067819 */ /* 0x000fe20000011600 */
[----:B------:R-:W-:Y:S01]  /*1ef0*/  @UP0 UIMAD UR17, UR13, UR5, UR33 ;  /* 0x000000050d1102a4 */ /* 0x000fe2000f8e0221 */
[----:B------:R-:W-:Y:S01]  /*1f00*/  LEA.HI R32, R5, R4, RZ, 0x3 ;  /* 0x0000000405207211 */ /* 0x000fe200078f18ff */
[----:B------:R-:W-:Y:S01]  /*1f10*/  VIADD R118, R120, 0x40 ;  /* 0x0000004078767836 */ /* 0x000fe20000000000 */
[----:B------:R-:W-:Y:S01]  /*1f20*/  LOP3.LUT R5, R0, 0x38, R120, 0xf8, !PT ;  /* 0x0000003800057812 */ /* 0x000fe200078ef878 */
[----:B------:R-:W-:Y:S01]  /*1f30*/  @!UP0 ULDC.64 UR4, c[0x0][0x228] ;  /* 0x00008a0000048ab9 */ /* 0x000fe20000000a00 */
[----:B------:R-:W-:Y:S01]  /*1f40*/  LOP3.LUT R0, R32, 0xfffffff8, RZ, 0xc0, !PT ;  /* 0xfffffff820007812 */ /* 0x000fe200078ec0ff */
[----:B------:R-:W-:Y:S01]  /*1f50*/  @!UP0 UIMAD UR29, UR29, UR4, URZ ;  /* 0x000000041d1d82a4 */ /* 0x000fe2000f8e023f */
[----:B------:R-:W-:Y:S01]  /*1f60*/  LOP3.LUT R5, R5, R6, RZ, 0x3c, !PT ;  /* 0x0000000605057212 */ /* 0x000fe200078e3cff */
[----:B------:R-:W-:Y:S01]  /*1f70*/  @!UP0 UIMAD.WIDE.U32 UR34, UR14, UR4, URZ ;  /* 0x000000040e2282a5 */ /* 0x000fe2000f8e003f */
[----:B------:R-:W-:Y:S01]  /*1f80*/  LEA.HI R6, R35, R114, RZ, 0x6 ;  /* 0x0000007223067211 */ /* 0x000fe200078f30ff */
[----:B------:R-:W-:Y:S01]  /*1f90*/  @!UP0 UIMAD UR29, UR14, UR5, UR29 ;  /* 0x000000050e1d82a4 */ /* 0x000fe2000f8e021d */
[----:B------:R-:W-:Y:S01]  /*1fa0*/  IMAD.IADD R26, R4, 0x1, -R0 ;  /* 0x00000001041a7824 */ /* 0x000fe200078e0a00 */
[----:B------:R-:W-:Y:S01]  /*1fb0*/  USHF.R.S32.HI UR14, URZ, 0x1f, UR16 ;  /* 0x0000001f3f0e7899 */ /* 0x000fe20008011410 */
[----:B------:R-:W-:Y:S01]  /*1fc0*/  SHF.R.S32.HI R19, RZ, 0x1f, R120 ;  /* 0x0000001fff137819 */ /* 0x000fe20000011478 */
[----:B------:R-:W-:Y:S01]  /*1fd0*/  IMAD.SHL.U32 R0, R6, 0x8, RZ ;  /* 0x0000000806007824 */ /* 0x000fe200078e00ff */
[----:B------:R-:W-:Y:S01]  /*1fe0*/  ULDC.64 UR4, c[0x0][0x258] ;  /* 0x0000960000047ab9 */ /* 0x000fe20000000a00 */
[C---:B------:R-:W-:Y:S01]  /*1ff0*/  IADD3 R6, P1, R120.reuse, UR30, RZ ;  /* 0x0000001e78067c10 */ /* 0x040fe2000ff3e0ff */
[----:B------:R-:W-:Y:S01]  /*2000*/  @!UP0 UIADD3 UR17, UR35, UR29, URZ ;  /* 0x0000001d23118290 */ /* 0x000fe2000fffe03f */
[C---:B------:R-:W-:Y:S01]  /*2010*/  VIADD R117, R120.reuse, 0x80 ;  /* 0x0000008078757836 */ /* 0x040fe20000000000 */
[----:B------:R-:W-:Y:S01]  /*2020*/  @!UP0 UMOV UR32, UR34 ;  /* 0x0000002200208c82 */ /* 0x000fe20008000000 */
[----:B------:R-:W-:Y:S01]  /*2030*/  UIMAD UR14, UR14, UR4, URZ ;  /* 0x000000040e0e72a4 */ /* 0x000fe2000f8e023f */
[----:B------:R-:W-:Y:S01]  /*2040*/  LOP3.LUT R239, R5, 0xfffffe00, R0, 0xf8, !PT ;  /* 0xfffffe0005ef7812 */ /* 0x000fe200078ef800 */
[C---:B------:R-:W-:Y:S01]  /*2050*/  VIADD R116, R120.reuse, 0xc0 ;  /* 0x000000c078747836 */ /* 0x040fe20000000000 */
[----:B------:R-:W-:Y:S01]  /*2060*/  IADD3 R4, P0, R120, UR32, RZ ;  /* 0x0000002078047c10 */ /* 0x000fe2000ff1e0ff */
[----:B------:R-:W-:Y:S01]  /*2070*/  IMAD R0, R7, UR6, RZ ;  /* 0x0000000607007c24 */ /* 0x000fe2000f8e02ff */
[----:B------:R3:W-:Y:S01]  /*2080*/  STL [R1+0x8], R120 ;  /* 0x0000087801007387 */ /* 0x0007e20000100800 */
[C---:B------:R-:W-:Y:S01]  /*2090*/  IADD3.X R7, R19.reuse, UR28, RZ, P1, !PT ;  /* 0x0000001c13077c10 */ /* 0x040fe20008ffe4ff */
[----:B------:R-:W-:Y:S01]  /*20a0*/  UIMAD UR28, UR16, UR5, UR14 ;  /* 0x00000005101c72a4 */ /* 0x000fe2000f8e020e */
[----:B------:R-:W-:Y:S01]  /*20b0*/  IADD3.X R5, R19, UR17, RZ, P0, !PT ;  /* 0x0000001113057c10 */ /* 0x000fe200087fe4ff */
[----:B------:R3:W-:Y:S01]  /*20c0*/  STL [R1+0x18], R118 ;  /* 0x0000187601007387 */ /* 0x0007e20000100800 */
[----:B------:R-:W-:Y:S01]  /*20d0*/  UIADD3 UR5, -UR21, UR15, URZ ;  /* 0x0000000f15057290 */ /* 0x000fe2000fffe13f */
[----:B------:R-:W-:Y:S01]  /*20e0*/  IMAD.U32 R20, RZ, RZ, UR4 ;  /* 0x00000004ff147e24 */ /* 0x000fe2000f8e00ff */
[----:B------:R-:W-:Y:S01]  /*20f0*/  UIADD3 UR14, UR18, -0x1, URZ ;  /* 0xffffffff120e7890 */ /* 0x000fe2000fffe03f */
[----:B------:R3:W-:Y:S01]  /*2100*/  STL [R1+0x1c], R117 ;  /* 0x00001c7501007387 */ /* 0x0007e20000100800 */
[----:B------:R-:W-:Y:S01]  /*2110*/  SHF.R.S32.HI R3, RZ, 0x1f, R2 ;  /* 0x0000001fff037819 */ /* 0x000fe20000011402 */
[----:B------:R-:W-:Y:S01]  /*2120*/  IMAD.WIDE.U32 R20, R20, UR16, R4 ;  /* 0x0000001014147c25 */ /* 0x000fe2000f8e0004 */
[C---:B------:R-:W-:Y:S01]  /*2130*/  ISETP.GE.AND P4, PT, R2.reuse, UR5, PT ;  /* 0x0000000502007c0c */ /* 0x040fe2000bf86270 */
[----:B------:R3:W-:Y:S01]  /*2140*/  STL [R1+0x20], R116 ;  /* 0x0000207401007387 */ /* 0x0007e20000100800 */
[C---:B------:R-:W-:Y:S01]  /*2150*/  IADD3 R30, P1, R2.reuse, UR9, RZ ;  /* 0x00000009021e7c10 */ /* 0x040fe2000ff3e0ff */
[----:B------:R-:W-:Y:S01]  /*2160*/  VIADD R5, R2, 0x10 ;  /* 0x0000001002057836 */ /* 0x000fe20000000000 */
[----:B------:R-:W-:Y:S01]  /*2170*/  IADD3 R18, P3, R120, R18, RZ ;  /* 0x0000001278127210 */ /* 0x000fe20007f7e0ff */
[----:B------:R-:W-:Y:S01]  /*2180*/  UMOV UR4, 0x400 ;  /* 0x0000040000047882 */ /* 0x000fe20000000000 */
[----:B------:R-:W-:Y:S01]  /*2190*/  USHF.L.U32 UR17, UR14, 0x6, URZ ;  /* 0x000000060e117899 */ /* 0x000fe2000800063f */
[----:B------:R-:W-:Y:S01]  /*21a0*/  IMAD R34, R10, UR7, R0 ;  /* 0x000000070a227c24 */ /* 0x000fe2000f8e0200 */
[----:B------:R-:W-:Y:S01]  /*21b0*/  ISETP.GE.AND P0, PT, R5, UR5, PT ;  /* 0x0000000505007c0c */ /* 0x000fe2000bf06270 */
[----:B--2---:R-:W-:Y:S01]  /*21c0*/  ULEA UR4, UR25, UR4, 0x18 ;  /* 0x0000000419047291 */ /* 0x004fe2000f8ec03f */
[----:B------:R-:W-:Y:S01]  /*21d0*/  IADD3.X R33, R3, UR8, RZ, P1, !PT ;  /* 0x0000000803217c10 */ /* 0x000fe20008ffe4ff */
[----:B------:R-:W-:Y:S01]  /*21e0*/  IMAD.MOV.U32 R4, RZ, RZ, 0x10 ;  /* 0x00000010ff047424 */ /* 0x000fe200078e00ff */
[----:B------:R-:W-:Y:S01]  /*21f0*/  R2P PR, R26, 0x6 ;  /* 0x000000061a007804 */ /* 0x000fe20000000000 */
[----:B------:R-:W-:Y:S01]  /*2200*/  IMAD.MOV.U32 R0, RZ, RZ, 0x20 ;  /* 0x00000020ff007424 */ /* 0x000fe200078e00ff */
[----:B------:R-:W-:Y:S01]  /*2210*/  UIADD3 UR16, -UR17, UR24, URZ ;  /* 0x0000001811107290 */ /* 0x000fe2000fffe13f */
[----:B------:R-:W-:Y:S01]  /*2220*/  IMAD.WIDE.U32 R28, R10, UR6, R6 ;  /* 0x000000060a1c7c25 */ /* 0x000fe2000f8e0006 */
[----:B------:R-:W-:-:S02]  /*2230*/  LEA R239, R239, UR4, 0x1 ;  /* 0x00000004efef7c11 */ /* 0x000fc4000f8e08ff */
[----:B------:R-:W-:Y:S01]  /*2240*/  SEL R4, R4, 0xfffffff0, !P1 ;  /* 0xfffffff004047807 */ /* 0x000fe20004800000 */
[----:B------:R-:W-:Y:S01]  /*2250*/  VIADD R11, R21, UR28 ;  /* 0x0000001c150b7c36 */ /* 0x000fe20008000000 */
[----:B------:R-:W-:Y:S01]  /*2260*/  SEL R0, R0, 0xffffffe0, !P2 ;  /* 0xffffffe000007807 */ /* 0x000fe20005000000 */
[----:B-1----:R-:W-:Y:S01]  /*2270*/  IMAD.WIDE R8, R8, 0x40, R2 ;  /* 0x0000004008087825 */ /* 0x002fe200078e0202 */
        /* <DEDUP_REMOVED lines=13> */
[----:B------:R-:W4:Y:S08]  /*2350*/  @!P6 LDC.64 R16, c[0x0][0x210] ;  /* 0x00008400ff10eb82 */ /* 0x000f300000000a00 */
[----:B------:R-:W5:Y:S01]  /*2360*/  @!P4 LDC.64 R24, c[0x0][0x210] ;  /* 0x00008400ff18cb82 */ /* 0x000f620000000a00 */
[----:B-1----:R-:W-:-:S04]  /*2370*/  @!P5 LEA R14, P2, R6, R14, 0x1 ;  /* 0x0000000e060ed211 */ /* 0x002fc800078408ff */
[----:B------:R-:W-:Y:S02]  /*2380*/  @!P5 LEA.HI.X R15, R6, R15, R22, 0x1, P2 ;  /* 0x0000000f060fd211 */ /* 0x000fe400010f0c16 */
[----:B------:R-:W-:Y:S02]  /*2390*/  ISETP.GE.AND P2, PT, R116, UR8, PT ;  /* 0x0000000874007c0c */ /* 0x000fe4000bf46270 */
[----:B----4-:R-:W-:-:S04]  /*23a0*/  @!P6 LEA R16, P1, R6, R16, 0x1 ;  /* 0x000000100610e211 */ /* 0x010fc800078208ff */
[C---:B------:R-:W-:Y:S02]  /*23b0*/  @!P6 LEA.HI.X R17, R6.reuse, R17, R22, 0x1, P1 ;  /* 0x000000110611e211 */ /* 0x040fe400008f0c16 */
[----:B-----5:R-:W-:-:S03]  /*23c0*/  @!P4 LEA R12, P1, R6, R24, 0x1 ;  /* 0x00000018060cc211 */ /* 0x020fc600078208ff */
        /* <DEDUP_REMOVED lines=24> */
.L_x_2399:
[----:B------:R-:W-:Y:S05]  /*2550*/  BSYNC B0 ;  /* 0x0000000000007941 */ /* 0x000fea0003800000 */
.L_x_2398:
[----:B------:R-:W-:Y:S01]  /*2560*/  ISETP.GE.AND P1, PT, R5, UR16, PT ;  /* 0x0000001005007c0c */ /* 0x000fe2000bf26270 */
[----:B------:R-:W-:Y:S01]  /*2570*/  IMAD.X R19, R19, 0x1, R23, P3 ;  /* 0x0000000113137824 */ /* 0x000fe200018e0617 */
[----:B------:R-:W-:Y:S01]  /*2580*/  ISETP.GE.AND P4, PT, R5, UR16, PT ;  /* 0x0000001005007c0c */ /* 0x000fe2000bf86270 */
[----:B------:R-:W-:Y:S01]  /*2590*/  IMAD R5, R3, UR10, RZ ;  /* 0x0000000a03057c24 */ /* 0x000fe2000f8e02ff */
[C---:B------:R-:W-:Y:S01]  /*25a0*/  IADD3 R23, R2.reuse, 0x30, RZ ;  /* 0x0000003002177810 */ /* 0x040fe20007ffe0ff */
[C---:B------:R-:W-:Y:S01]  /*25b0*/  VIADD R22, R2.reuse, 0x20 ;  /* 0x0000002002167836 */ /* 0x040fe20000000000 */
[----:B------:R-:W-:Y:S01]  /*25c0*/  BSSY B0, `(.L_x_2400) ;  /* 0x000003a000007945 */ /* 0x000fe20003800000 */
[C---:B------:R-:W-:Y:S01]  /*25d0*/  IMAD.WIDE.U32 R6, R2.reuse, UR10, R18 ;  /* 0x0000000a02067c25 */ /* 0x040fe2000f8e0012 */
[----:B------:R-:W-:Y:S02]  /*25e0*/  SHF.R.S32.HI R19, RZ, 0x4, R27 ;  /* 0x00000004ff137819 */ /* 0x000fe4000001141b */
        /* <DEDUP_REMOVED lines=9> */
[----:B------:R-:W-:Y:S01]  /*2680*/  IADD3 R5, P0, R8, 0x10, RZ ;  /* 0x0000001008057810 */ /* 0x000fe20007f1e0ff */
[----:B------:R-:W-:Y:S01]  /*2690*/  ULDC.64 UR6, c[0x0][0x240] ;  /* 0x0000900000067ab9 */ /* 0x000fe20000000a00 */
[----:B------:R-:W-:Y:S01]  /*26a0*/  ISETP.GE.AND P3, PT, R120, UR8, PT ;  /* 0x0000000878007c0c */ /* 0x000fe2000bf66270 */
[----:B------:R-:W-:Y:S02]  /*26b0*/  IMAD.MOV.U32 R7, RZ, RZ, R11 ;  /* 0x000000ffff077224 */ /* 0x000fe400078e000b */
[----:B------:R-:W-:-:S04]  /*26c0*/  IMAD.X R6, RZ, RZ, R9, P0 ;  /* 0x000000ffff067224 */ /* 0x000fc800000e0609 */
[----:B--2---:R-:W-:Y:S02]  /*26d0*/  IMAD R14, R6, UR6, RZ ;  /* 0x00000006060e7c24 */ /* 0x004fe4000f8e02ff */
[----:B------:R-:W-:-:S04]  /*26e0*/  IMAD.MOV.U32 R6, RZ, RZ, R20 ;  /* 0x000000ffff067224 */ /* 0x000fc800078e0014 */
[----:B-1----:R-:W1:Y:S01]  /*26f0*/  @!P3 LDC.64 R12, c[0x0][0x210] ;  /* 0x00008400ff0cbb82 */ /* 0x002e620000000a00 */
[C---:B------:R-:W-:Y:S01]  /*2700*/  IMAD.WIDE.U32 R6, R5.reuse, UR6, R6 ;  /* 0x0000000605067c25 */ /* 0x040fe2000f8e0006 */
[----:B------:R4:W-:Y:S03]  /*2710*/  @P3 STS.128 [R239+0x800], RZ ;  /* 0x000800ffef003388 */ /* 0x0009e60000000c00 */
[----:B------:R-:W-:-:S04]  /*2720*/  IMAD R5, R5, UR7, R14 ;  /* 0x0000000705057c24 */ /* 0x000fc8000f8e020e */
        /* <DEDUP_REMOVED lines=29> */
[----:B----4-:R-:W-:-:S04]  /*2900*/  LEA R12, P0, R6, UR6, 0x1 ;  /* 0x00000006060c7c11 */ /* 0x010fc8000f8008ff */
[----:B------:R-:W-:-:S05]  /*2910*/  LEA.HI.X R13, R6, UR7, R5, 0x1, P0 ;  /* 0x00000007060d7c11 */ /* 0x000fca00080f0c05 */
[----:B------:R-:W-:Y:S01]  /*2920*/  @!PT LDS RZ, [RZ] ;  /* 0x00000000fffff984 */ /* 0x000fe20000000800 */
[----:B------:R-:W-:Y:S01]  /*2930*/  @!PT LDS RZ, [RZ] ;  /* 0x00000000fffff984 */ /* 0x000fe20000000800 */
[----:B------:R-:W-:Y:S01]  /*2940*/  @!PT LDS RZ, [RZ] ;  /* 0x00000000fffff984 */ /* 0x000fe20000000800 */
[----:B------:R1:W-:Y:S04]  /*2950*/  LDGSTS.E.BYPASS.LTC128B.128 [R239+0x6800], desc[UR26][R12.64+0x180] ;  /* 0x068001800cef7fae */ /* 0x0003e8000b901d5a */
.L_x_2401:
[----:B------:R-:W-:Y:S05]  /*2960*/  BSYNC B0 ;  /* 0x0000000000007941 */ /* 0x000fea0003800000 */
.L_x_2400:
        /* <DEDUP_REMOVED lines=8> */
[----:B------:R-:W-:-:S04]  /*29f0*/  IMAD.X R6, RZ, RZ, R9, P2 ;  /* 0x000000ffff067224 */ /* 0x000fc800010e0609 */
[----:B--2---:R-:W-:Y:S02]  /*2a00*/  IMAD R14, R6, UR6, RZ ;  /* 0x00000006060e7c24 */ /* 0x004fe4000f8e02ff */
[----:B------:R-:W-:-:S04]  /*2a10*/  IMAD.MOV.U32 R6, RZ, RZ, R20 ;  /* 0x000000ffff067224 */ /* 0x000fc800078e0014 */
[----:B-1--4-:R-:W1:Y:S01]  /*2a20*/  @!P0 LDC.64 R12, c[0x0][0x210] ;  /* 0x00008400ff0c8b82 */ /* 0x012e620000000a00 */
[C---:B------:R-:W-:Y:S01]  /*2a30*/  IMAD.WIDE.U32 R6, R5.reuse, UR6, R6 ;  /* 0x0000000605067c25 */ /* 0x040fe2000f8e0006 */
[----:B------:R2:W-:Y:S03]  /*2a40*/  @P0 STS.128 [R239+0x1000], RZ ;  /* 0x001000ffef000388 */ /* 0x0005e60000000c00 */
[----:B------:R-:W-:-:S03]  /*2a50*/  IMAD R5, R5, UR7, R14 ;  /* 0x0000000705057c24 */ /* 0x000fc6000f8e020e */
[----:B------:R-:W4:Y:S01]  /*2a60*/  @!P3 LDC.64 R14, c[0x0][0x210] ;  /* 0x00008400ff0ebb82 */ /* 0x000f220000000a00 */
[----:B------:R-:W-:Y:S01]  /*2a70*/  IMAD.IADD R5, R7, 0x1, R5 ;  /* 0x0000000107057824 */ /* 0x000fe200078e0205 */
[----:B-1----:R-:W-:-:S04]  /*2a80*/  @!P0 LEA R12, P2, R6, R12, 0x1 ;  /* 0x0000000c060c8211 */ /* 0x002fc800078408ff */
[----:B------:R-:W-:Y:S02]  /*2a90*/  @!P0 LEA.HI.X R13, R6, R13, R5, 0x1, P2 ;  /* 0x0000000d060d8211 */ /* 0x000fe400010f0c05 */
[----:B------:R-:W-:-:S03]  /*2aa0*/  ISETP.GE.AND P2, PT, R117, UR8, PT ;  /* 0x0000000875007c0c */ /* 0x000fc6000bf46270 */
[----:B------:R-:W-:Y:S01]  /*2ab0*/  @!PT LDS RZ, [RZ] ;  /* 0x00000000fffff984 */ /* 0x000fe20000000800 */
[----:B------:R-:W-:Y:S01]  /*2ac0*/  @!PT LDS RZ, [RZ] ;  /* 0x00000000fffff984 */ /* 0x000fe20000000800 */
[----:B------:R-:W-:Y:S01]  /*2ad0*/  @!PT LDS RZ, [RZ] ;  /* 0x00000000fffff984 */ /* 0x000fe20000000800 */
[----:B------:R1:W-:Y:S01]  /*2ae0*/  @!P0 LDGSTS.E.BYPASS.LTC128B.128 [R239+0x1000], desc[UR26][R12.64] ;  /* 0x010000000cef8fae */ /* 0x0003e2000b901d5a */
[----:B----4-:R-:W-:-:S03]  /*2af0*/  @!P3 LEA R14, P0, R6, R14, 0x1 ;  /* 0x0000000e060eb211 */ /* 0x010fc600078008ff */
        /* <DEDUP_REMOVED lines=24> */
.L_x_2403:
[----:B------:R-:W-:Y:S05]  /*2c80*/  BSYNC B0 ;  /* 0x0000000000007941 */ /* 0x000fea0003800000 */
.L_x_2402:
[----:B------:R-:W-:Y:S04]  /*2c90*/  BSSY B0, `(.L_x_2404) ;  /* 0x0000031000007945 */ /* 0x000fe80003800000 */
[----:B------:R-:W-:Y:S05]  /*2ca0*/  @P5 BRA `(.L_x_2405) ;  /* 0x0000000000bc5947 */ /* 0x000fea0003800000 */
[----:B------:R-:W-:Y:S01]  /*2cb0*/  ULDC UR8, c[0x0][0x2d0] ;  /* 0x0000b40000087ab9 */ /* 0x000fe20000000800 */
[----:B------:R-:W-:Y:S01]  /*2cc0*/  IADD3 R5, P0, R8, 0x30, RZ ;  /* 0x0000003008057810 */ /* 0x000fe20007f1e0ff */
[----:B------:R-:W-:Y:S01]  /*2cd0*/  ULDC.64 UR6, c[0x0][0x240] ;  /* 0x0000900000067ab9 */ /* 0x000fe20000000a00 */
[----:B------:R-:W-:Y:S02]  /*2ce0*/  ISETP.GE.AND P2, PT, R120, UR8, PT ;  /* 0x0000000878007c0c */ /* 0x000fe4000bf46270 */
[----:B------:R-:W-:Y:S01]  /*2cf0*/  ISETP.GE.AND P5, PT, R118, UR8, PT ;  /* 0x0000000876007c0c */ /* 0x000fe2000bfa6270 */
[----:B------:R-:W-:Y:S01]  /*2d00*/  IMAD.X R8, RZ, RZ, R9, P0 ;  /* 0x000000ffff087224 */ /* 0x000fe200000e0609 */
[----:B------:R-:W-:Y:S01]  /*2d10*/  ISETP.GE.AND P3, PT, R117, UR8, PT ;  /* 0x0000000875007c0c */ /* 0x000fe2000bf66270 */
[----:B------:R-:W-:Y:S02]  /*2d20*/  IMAD.MOV.U32 R9, RZ, RZ, R11 ;  /* 0x000000ffff097224 */ /* 0x000fe400078e000b */
[----:B------:R-:W-:-:S02]  /*2d30*/  IMAD R10, R8, UR6, RZ ;  /* 0x00000006080a7c24 */ /* 0x000fc4000f8e02ff */
[----:B------:R-:W-:-:S04]  /*2d40*/  IMAD.MOV.U32 R8, RZ, RZ, R20 ;  /* 0x000000ffff087224 */ /* 0x000fc800078e0014 */
[----:B------:R-:W5:Y:S01]  /*2d50*/  @!P2 LDC.64 R6, c[0x0][0x210] ;  /* 0x00008400ff06ab82 */ /* 0x000f620000000a00 */
[C---:B------:R-:W-:Y:S01]  /*2d60*/  IMAD.WIDE.U32 R8, R5.reuse, UR6, R8 ;  /* 0x0000000605087c25 */ /* 0x040fe2000f8e0008 */
[----:B------:R3:W-:Y:S03]  /*2d70*/  @P2 STS.128 [R239+0x1800], RZ ;  /* 0x001800ffef002388 */ /* 0x0007e60000000c00 */
[----:B------:R-:W-:-:S03]  /*2d80*/  IMAD R5, R5, UR7, R10 ;  /* 0x0000000705057c24 */ /* 0x000fc6000f8e020a */
[----:B--2---:R-:W2:Y:S01]  /*2d90*/  @!P5 LDC.64 R14, c[0x0][0x210] ;  /* 0x00008400ff0edb82 */ /* 0x004ea20000000a00 */
[----:B------:R-:W-:-:S07]  /*2da0*/  IMAD.IADD R5, R9, 0x1, R5 ;  /* 0x0000000109057824 */ /* 0x000fce00078e0205 */
[----:B-1--4-:R-:W1:Y:S01]  /*2db0*/  @!P3 LDC.64 R12, c[0x0][0x210] ;  /* 0x00008400ff0cbb82 */ /* 0x012e620000000a00 */
[----:B-----5:R-:W-:-:S04]  /*2dc0*/  @!P2 LEA R6, P0, R8, R6, 0x1 ;  /* 0x000000060806a211 */ /* 0x020fc800078008ff */
[C---:B------:R-:W-:Y:S02]  /*2dd0*/  @!P2 LEA.HI.X R7, R8.reuse, R7, R5, 0x1, P0 ;  /* 0x000000070807a211 */ /* 0x040fe400000f0c05 */
[----:B--2---:R-:W-:-:S03]  /*2de0*/  @!P5 LEA R10, P0, R8, R14, 0x1 ;  /* 0x0000000e080ad211 */ /* 0x004fc600078008ff */
[----:B------:R-:W-:Y:S01]  /*2df0*/  @!PT LDS RZ, [RZ] ;  /* 0x00000000fffff984 */ /* 0x000fe20000000800 */
[----:B------:R-:W-:Y:S01]  /*2e00*/  @!PT LDS RZ, [RZ] ;  /* 0x00000000fffff984 */ /* 0x000fe20000000800 */
[----:B------:R-:W-:Y:S01]  /*2e10*/  @!PT LDS RZ, [RZ] ;  /* 0x00000000fffff984 */ /* 0x000fe20000000800 */
[----:B------:R1:W-:Y:S01]  /*2e20*/  @!P2 LDGSTS.E.BYPASS.LTC128B.128 [R239+0x1800], desc[UR26][R6.64] ;  /* 0x0180000006efafae */ /* 0x0003e2000b901d5a */
[----:B------:R-:W-:-:S03]  /*2e30*/  @!P5 LEA.HI.X R11, R8, R15, R5, 0x1, P0 ;  /* 0x0000000f080bd211 */ /* 0x000fc600000f0c05 */
[----:B------:R3:W-:Y:S01]  /*2e40*/  @P5 STS.128 [R239+0x3800], RZ ;  /* 0x003800ffef005388 */ /* 0x0007e20000000c00 */
[----:B------:R-:W-:-:S03]  /*2e50*/  ISETP.GE.AND P0, PT, R116, UR8, PT ;  /* 0x0000000874007c0c */ /* 0x000fc6000bf06270 */
[----:B------:R-:W-:Y:S01]  /*2e60*/  @!PT LDS RZ, [RZ] ;  /* 0x00000000fffff984 */ /* 0x000fe20000000800 */
[----:B------:R-:W-:Y:S01]  /*2e70*/  @!PT LDS RZ, [RZ] ;  /* 0x00000000fffff984 */ /* 0x000fe20000000800 */
[----:B------:R-:W-:Y:S01]  /*2e80*/  @!PT LDS RZ, [RZ] ;  /* 0x00000000fffff984 */ /* 0x000fe20000000800 */
[----:B------:R3:W-:Y:S04]  /*2e90*/  @!P5 LDGSTS.E.BYPASS.LTC128B.128 [R239+0x3800], desc[UR26][R10.64+0x80] ;  /* 0x038000800aefdfae */ /* 0x0007e8000b901d5a */
[----:B------:R3:W-:Y:S01]  /*2ea0*/  @P3 STS.128 [R239+0x5800], RZ ;  /* 0x005800ffef003388 */ /* 0x0007e20000000c00 */
[----:B-1----:R-:W-:-:S04]  /*2eb0*/  @!P3 LEA R6, P2, R8, R12, 0x1 ;  /* 0x0000000c0806b211 */ /* 0x002fc800078408ff */
[----:B------:R-:W-:-:S05]  /*2ec0*/  @!P3 LEA.HI.X R7, R8, R13, R5, 0x1, P2 ;  /* 0x0000000d0807b211 */ /* 0x000fca00010f0c05 */
        /* <DEDUP_REMOVED lines=13> */
.L_x_2405:
[----:B------:R-:W-:Y:S05]  /*2fa0*/  BSYNC B0 ;  /* 0x0000000000007941 */ /* 0x000fea0003800000 */
.L_x_2404:
[----:B------:R-:W-:Y:S04]  /*2fb0*/  BSSY B0, `(.L_x_2406) ;  /* 0x0000028000007945 */ /* 0x000fe80003800000 */
[----:B------:R-:W-:Y:S05]  /*2fc0*/  @P6 BRA `(.L_x_2407) ;  /* 0x0000000000986947 */ /* 0x000fea0003800000 */
[----:B------:R-:W-:Y:S02]  /*2fd0*/  ULDC UR6, c[0x0][0x2d0] ;  /* 0x0000b40000067ab9 */ /* 0x000fe40000000800 */
[----:B------:R-:W-:Y:S02]  /*2fe0*/  ISETP.GE.AND P5, PT, R118, UR6, PT ;  /* 0x0000000676007c0c */ /* 0x000fe4000bfa6270 */
[----:B------:R-:W-:Y:S02]  /*2ff0*/  ISETP.GE.AND P6, PT, R120, UR6, PT ;  /* 0x0000000678007c0c */ /* 0x000fe4000bfc6270 */
[----:B------:R-:W-:-:S09]  /*3000*/  ISETP.GE.AND P3, PT, R117, UR6, PT ;  /* 0x0000000675007c0c */ /* 0x000fd2000bf66270 */
[----:B------:R-:W5:Y:S02]  /*3010*/  @!P5 LDC.64 R8, c[0x0][0x218] ;  /* 0x00008600ff08db82 */ /* 0x000f640000000a00 */
[----:B------:R2:W-:Y:S06]  /*3020*/  @P6 STS.128 [R239+0x8000], RZ ;  /* 0x008000ffef006388 */ /* 0x0005ec0000000c00 */
[----:B---3--:R-:W3:Y:S08]  /*3030*/  @!P6 LDC.64 R10, c[0x0][0x218] ;  /* 0x00008600ff0aeb82 */ /* 0x008ef00000000a00 */
[----:B-1----:R-:W1:Y:S01]  /*3040*/  @!P3 LDC.64 R6, c[0x0][0x218] ;  /* 0x00008600ff06bb82 */ /* 0x002e620000000a00 */
[----:B-----5:R-:W-:-:S04]  /*3050*/  @!P5 LEA R8, P0, R133, R8, 0x1 ;  /* 0x000000088508d211 */ /* 0x020fc800078008ff */
[C---:B------:R-:W-:Y:S02]  /*3060*/  @!P5 LEA.HI.X R9, R133.reuse, R9, R134, 0x1, P0 ;  /* 0x000000098509d211 */ /* 0x040fe400000f0c86 */
[----:B------:R-:W-:Y:S02]  /*3070*/  ISETP.GE.AND P0, PT, R116, UR6, PT ;  /* 0x0000000674007c0c */ /* 0x000fe4000bf06270 */
[----:B---3--:R-:W-:-:S04]  /*3080*/  @!P6 LEA R10, P2, R133, R10, 0x1 ;  /* 0x0000000a850ae211 */ /* 0x008fc800078408ff */
        /* <DEDUP_REMOVED lines=26> */
.L_x_2407:
[----:B------:R-:W-:Y:S05]  /*3230*/  BSYNC B0 ;  /* 0x0000000000007941 */ /* 0x000fea0003800000 */
.L_x_2406:
        /* <DEDUP_REMOVED lines=8> */
[----:B-12-4-:R-:W-:Y:S01]  /*32c0*/  IMAD.IADD R12, R19, 0x1, -R5 ;  /* 0x00000001130c7824 */ /* 0x016fe200078e0a05 */
[----:B------:R-:W-:Y:S01]  /*32d0*/  LOP3.LUT R2, R2, 0x1c0, RZ, 0xc0, !PT ;  /* 0x000001c002027812 */ /* 0x000fe200078ec0ff */
[----:B------:R-:W-:Y:S01]  /*32e0*/  IMAD.SHL.U32 R15, R26, 0x40, RZ ;  /* 0x000000401a0f7824 */ /* 0x000fe200078e00ff */
[----:B------:R-:W-:-:S02]  /*32f0*/  ISETP.GE.AND P6, PT, R23, UR16, PT ;  /* 0x0000001017007c0c */ /* 0x000fc4000bfc6270 */
[----:B------:R-:W-:Y:S02]  /*3300*/  LOP3.LUT R14, R2, 0x8, R3, 0xf8, !PT ;  /* 0x00000008020e7812 */ /* 0x000fe400078ef803 */
[----:B------:R-:W-:Y:S01]  /*3310*/  SHF.R.U32.HI R13, RZ, 0x3, R2 ;  /* 0x00000003ff0d7819 */ /* 0x000fe20000011602 */
[----:B------:R-:W-:Y:S08]  /*3320*/  @P1 BRA `(.L_x_2409) ;  /* 0x0000000000a01947 */ /* 0x000ff00003800000 */
[----:B------:R-:W-:Y:S01]  /*3330*/  ULDC UR6, c[0x0][0x2d0] ;  /* 0x0000b40000067ab9 */ /* 0x000fe20000000800 */
[----:B------:R-:W-:Y:S02]  /*3340*/  IADD3 R2, P2, R133, UR28, RZ ;  /* 0x0000001c85027c10 */ /* 0x000fe4000ff5e0ff */
[----:B------:R-:W-:Y:S02]  /*3350*/  ISETP.GE.AND P1, PT, R120, UR6, PT ;  /* 0x0000000678007c0c */ /* 0x000fe4000bf26270 */
[----:B------:R-:W-:Y:S02]  /*3360*/  IADD3.X R3, R134, UR25, RZ, P2, !PT ;  /* 0x0000001986037c10 */ /* 0x000fe400097fe4ff */
[----:B------:R-:W-:-:S09]  /*3370*/  ISETP.GE.AND P3, PT, R118, UR6, PT ;  /* 0x0000000676007c0c */ /* 0x000fd2000bf66270 */
[----:B---3--:R-:W1:Y:S01]  /*3380*/  @!P1 LDC.64 R6, c[0x0][0x218] ;  /* 0x00008600ff069b82 */ /* 0x008e620000000a00 */
        /* <DEDUP_REMOVED lines=34> */
.L_x_2409:
[----:B------:R-:W-:Y:S05]  /*35b0*/  BSYNC B0 ;  /* 0x0000000000007941 */ /* 0x000fea0003800000 */
.L_x_2408:
[----:B------:R-:W-:Y:S04]  /*35c0*/  BSSY B0, `(.L_x_2410) ;  /* 0x000002d000007945 */ /* 0x000fe80003800000 */
[----:B------:R-:W-:Y:S05]  /*35d0*/  @P5 BRA `(.L_x_2411) ;  /* 0x0000000000ac5947 */ /* 0x000fea0003800000 */
[----:B------:R-:W-:Y:S01]  /*35e0*/  ULDC UR6, c[0x0][0x2d0] ;  /* 0x0000b40000067ab9 */ /* 0x000fe20000000800 */
[----:B------:R-:W-:Y:S01]  /*35f0*/  IMAD.U32 R2, RZ, RZ, UR10 ;  /* 0x0000000aff027e24 */ /* 0x000fe2000f8e00ff */
[----:B------:R-:W-:Y:S01]  /*3600*/  ISETP.GE.AND P2, PT, R120, UR6, PT ;  /* 0x0000000678007c0c */ /* 0x000fe2000bf46270 */
[----:B------:R-:W-:Y:S01]  /*3610*/  IMAD.U32 R5, RZ, RZ, UR10 ;  /* 0x0000000aff057e24 */ /* 0x000fe2000f8e00ff */
[----:B------:R-:W-:Y:S01]  /*3620*/  ISETP.GE.AND P5, PT, R118, UR6, PT ;  /* 0x0000000676007c0c */ /* 0x000fe2000bfa6270 */
[----:B------:R-:W-:Y:S01]  /*3630*/  IMAD.U32 R3, RZ, RZ, UR11 ;  /* 0x0000000bff037e24 */ /* 0x000fe2000f8e00ff */
[----:B------:R-:W-:Y:S02]  /*3640*/  ISETP.GE.AND P3, PT, R117, UR6, PT ;  /* 0x0000000675007c0c */ /* 0x000fe4000bf66270 */
[----:B------:R-:W-:-:S04]  /*3650*/  LEA R2, P1, R2, R133, 0x5 ;  /* 0x0000008502027211 */ /* 0x000fc800078228ff */
[----:B------:R-:W-:-:S03]  /*3660*/  LEA.HI.X R3, R5, R134, R3, 0x5, P1 ;  /* 0x0000008605037211 */ /* 0x000fc600008f2c03 */
[----:B-123--:R-:W1:Y:S01]  /*3670*/  @!P2 LDC.64 R6, c[0x0][0x218] ;  /* 0x00008600ff06ab82 */ /* 0x00ee620000000a00 */
[----:B------:R4:W-:Y:S07]  /*3680*/  @P2 STS.128 [R239+0x9000], RZ ;  /* 0x009000ffef002388 */ /* 0x0009ee0000000c00 */
[----:B------:R-:W2:Y:S08]  /*3690*/  @!P5 LDC.64 R8, c[0x0][0x218] ;  /* 0x00008600ff08db82 */ /* 0x000eb00000000a00 */
[----:B------:R-:W3:Y:S01]  /*36a0*/  @!P3 LDC.64 R10, c[0x0][0x218] ;  /* 0x00008600ff0abb82 */ /* 0x000ee20000000a00 */
[----:B-1----:R-:W-:-:S04]  /*36b0*/  @!P2 LEA R6, P1, R2, R6, 0x1 ;  /* 0x000000060206a211 */ /* 0x002fc800078208ff */
        /* <DEDUP_REMOVED lines=14> */
[----:B---3--:R-:W-:-:S04]  /*37a0*/  @!P3 LEA R6, P2, R2, R10, 0x1 ;  /* 0x0000000a0206b211 */ /* 0x008fc800078408ff */
        /* <DEDUP_REMOVED lines=14> */
.L_x_2411:
[----:B------:R-:W-:Y:S05]  /*3890*/  BSYNC B0 ;  /* 0x0000000000007941 */ /* 0x000fea0003800000 */
.L_x_2410:
[----:B------:R-:W-:Y:S04]  /*38a0*/  BSSY B0, `(.L_x_2412) ;  /* 0x000002e000007945 */ /* 0x000fe80003800000 */
[----:B------:R-:W-:Y:S05]  /*38b0*/  @P6 BRA `(.L_x_2413) ;  /* 0x0000000000b06947 */ /* 0x000fea0003800000 */
[----:B------:R-:W-:Y:S01]  /*38c0*/  ULDC UR6, c[0x0][0x2d0] ;  /* 0x0000b40000067ab9 */ /* 0x000fe20000000800 */
[----:B------:R-:W-:Y:S01]  /*38d0*/  IMAD.U32 R5, RZ, RZ, UR10 ;  /* 0x0000000aff057e24 */ /* 0x000fe2000f8e00ff */
        /* <DEDUP_REMOVED lines=8> */
[----:B--2-4-:R-:W2:Y:S02]  /*3960*/  @!P5 LDC.64 R8, c[0x0][0x218] ;  /* 0x00008600ff08db82 */ /* 0x014ea40000000a00 */
[----:B------:R4:W-:Y:S06]  /*3970*/  @P6 STS.128 [R239+0x9800], RZ ;  /* 0x009800ffef006388 */ /* 0x0009ec0000000c00 */
[----:B---3--:R-:W3:Y:S08]  /*3980*/  @!P6 LDC.64 R10, c[0x0][0x218] ;  /* 0x00008600ff0aeb82 */ /* 0x008ef00000000a00 */
[----:B-1----:R-:W1:Y:S01]  /*3990*/  @!P3 LDC.64 R6, c[0x0][0x218] ;  /* 0x00008600ff06bb82 */ /* 0x002e620000000a00 */
[----:B--2---:R-:W-:-:S04]  /*39a0*/  @!P5 LEA R8, P1, R2, R8, 0x1 ;  /* 0x000000080208d211 */ /* 0x004fc800078208ff */
[----:B------:R-:W-:Y:S02]  /*39b0*/  @!P5 LEA.HI.X R9, R2, R9, R5, 0x1, P1 ;  /* 0x000000090209d211 */ /* 0x000fe400008f0c05 */
        /* <DEDUP_REMOVED lines=28> */
.L_x_2413:
[----:B------:R-:W-:Y:S05]  /*3b80*/  BSYNC B0 ;  /* 0x0000000000007941 */ /* 0x000fea0003800000 */
.L_x_2412:
[----:B------:R-:W0:Y:S01]  /*3b90*/  LDGDEPBAR ;  /* 0x00000000000079af */ /* 0x000e220000000000 */
[----:B--2-4-:R-:W-:Y:S01]  /*3ba0*/  IMAD.SHL.U32 R8, R12, 0x8, RZ ;  /* 0x000000080c087824 */ /* 0x014fe200078e00ff */
[----:B------:R-:W-:Y:S01]  /*3bb0*/  LOP3.LUT R3, R15, 0x1c0, RZ, 0xc0, !PT ;  /* 0x000001c00f037812 */ /* 0x000fe200078ec0ff */
[----:B------:R-:W-:Y:S01]  /*3bc0*/  ULDC.64 UR6, c[0x0][0x250] ;  /* 0x0000940000067ab9 */ /* 0x000fe20000000a00 */
[----:B------:R-:W-:Y:S01]  /*3bd0*/  LEA.HI R113, R35, R114, RZ, 0x5 ;  /* 0x0000007223717211 */ /* 0x000fe200078f28ff */
[----:B-1-3--:R-:W-:Y:S01]  /*3be0*/  IMAD.IADD R7, R29, 0x1, R34 ;  /* 0x000000011d077824 */ /* 0x00afe200078e0222 */
[----:B------:R-:W-:Y:S01]  /*3bf0*/  LOP3.LUT R8, R3, 0x8, R8, 0xf8, !PT ;  /* 0x0000000803087812 */ /* 0x000fe200078ef808 */
[----:B------:R-:W-:Y:S01]  /*3c00*/  IMAD.MOV.U32 R6, RZ, RZ, R28 ;  /* 0x000000ffff067224 */ /* 0x000fe200078e001c */
[----:B------:R-:W-:Y:S01]  /*3c10*/  SHF.R.U32.HI R5, RZ, 0x3, R3 ;  /* 0x00000003ff057819 */ /* 0x000fe20000011603 */
[----:B------:R-:W-:Y:S01]  /*3c20*/  IMAD.SHL.U32 R3, R32, 0x40, RZ ;  /* 0x0000004020037824 */ /* 0x000fe200078e00ff */
[----:B------:R-:W-:Y:S01]  /*3c30*/  LOP3.LUT R2, R14, R13, RZ, 0x3c, !PT ;  /* 0x0000000d0e027212 */ /* 0x000fe200078e3cff */
[----:B------:R-:W-:Y:S01]  /*3c40*/  IMAD R9, R33, UR6, RZ ;  /* 0x0000000621097c24 */ /* 0x000fe2000f8e02ff */
[----:B------:R-:W-:Y:S01]  /*3c50*/  LOP3.LUT R5, R8, R5, RZ, 0x3c, !PT ;  /* 0x0000000508057212 */ /* 0x000fe200078e3cff */
[C---:B------:R-:W-:Y:S01]  /*3c60*/  IMAD.WIDE.U32 R168, R30.reuse, UR6, R6 ;  /* 0x000000061ea87c25 */ /* 0x040fe2000f8e0006 */
[----:B------:R-:W-:Y:S01]  /*3c70*/  SHF.R.S32.HI R112, RZ, 0x5, R113 ;  /* 0x00000005ff707819 */ /* 0x000fe20000011471 */
[----:B------:R-:W-:Y:S01]  /*3c80*/  ULDC.64 UR8, c[0x0][0x220] ;  /* 0x0000880000087ab9 */ /* 0x000fe20000000a00 */
[----:B------:R-:W-:Y:S01]  /*3c90*/  LOP3.LUT R5, R5, 0xfffffe00, R3, 0xf8, !PT ;  /* 0xfffffe0005057812 */ /* 0x000fe200078ef803 */
[----:B------:R-:W-:Y:S01]  /*3ca0*/  IMAD R8, R30, UR7, R9 ;  /* 0x000000071e087c24 */ /* 0x000fe2000f8e0209 */
[----:B------:R-:W-:Y:S01]  /*3cb0*/  LEA R184, P1, R168, UR8, 0x1 ;  /* 0x00000008a8b87c11 */ /* 0x000fe2000f8208ff */
[----:B------:R-:W-:Y:S01]  /*3cc0*/  IMAD R2, R12, 0x200, R2 ;  /* 0x000002000c027824 */ /* 0x000fe200078e0202 */
[----:B------:R-:W-:Y:S01]  /*3cd0*/  USHF.L.U64.HI UR29, UR6, 0x4, UR7 ;  /* 0x00000004061d7899 */ /* 0x000fe20008010207 */
[----:B------:R-:W-:Y:S01]  /*3ce0*/  IMAD.IADD R170, R169, 0x1, R8 ;  /* 0x00000001a9aa7824 */ /* 0x000fe200078e0208 */
[----:B------:R-:W-:Y:S01]  /*3cf0*/  USHF.L.U32 UR30, UR6, 0x4, URZ ;  /* 0x00000004061e7899 */ /* 0x000fe2000800063f */
[----:B------:R-:W-:Y:S01]  /*3d00*/  IMAD R3, R112, 0x400, R5 ;  /* 0x0000040070037824 */ /* 0x000fe200078e0205 */
[----:B------:R-:W-:-:S04]  /*3d10*/  DEPBAR.LE SB0, 0x0 ;  /* 0x000080000000791a */ /* 0x000fc80000000000 */
[----:B------:R-:W-:Y:S01]  /*3d20*/  BAR.SYNC.DEFER_BLOCKING 0x0 ;  /* 0x0000000000007b1d */ /* 0x000fe20000010000 */
[----:B------:R-:W-:Y:S02]  /*3d30*/  ISETP.GE.AND P5, PT, R22, UR16, PT ;  /* 0x0000001016007c0c */ /* 0x000fe4000bfa6270 */
[----:B------:R-:W-:Y:S02]  /*3d40*/  ISETP.GE.AND P6, PT, R23, UR16, PT ;  /* 0x0000001017007c0c */ /* 0x000fe4000bfc6270 */
[----:B------:R-:W-:Y:S01]  /*3d50*/  LEA R212, R2, UR4, 0x1 ;  /* 0x0000000402d47c11 */ /* 0x000fe2000f8e08ff */
[----:B------:R-:W-:Y:S01]  /*3d60*/  BSSY B0, `(.L_x_2414) ;  /* 0x000002a000007945 */ /* 0x000fe20003800000 */
        /* <DEDUP_REMOVED lines=41> */
.L_x_2415:
[----:B------:R-:W-:Y:S05]  /*4000*/  BSYNC B0 ;  /* 0x0000000000007941 */ /* 0x000fea0003800000 */
.L_x_2414:
[----:B------:R4:W-:Y:S01]  /*4010*/  @P4 STS.128 [R239+0x10800], RZ ;  /* 0x010800ffef004388 */ /* 0x0009e20000000c00 */
[----:B------:R-:W-:Y:S03]  /*4020*/  BSSY B0, `(.L_x_2416) ;  /* 0x0000031000007945 */ /* 0x000fe60003800000 */
[----:B------:R4:W-:Y:S04]  /*4030*/  @P4 STS.128 [R239+0x12800], RZ ;  /* 0x012800ffef004388 */ /* 0x0009e80000000c00 */
        /* <DEDUP_REMOVED lines=9> */
[----:B------:R-:W-:Y:S01]  /*40d0*/  ISETP.GE.AND P2, PT, R117, UR31, PT ;  /* 0x0000001f75007c0c */ /* 0x000fe2000bf46270 */
[----:B---3--:R-:W-:Y:S02]  /*40e0*/  IMAD.U32 R2, RZ, RZ, UR29 ;  /* 0x0000001dff027e24 */ /* 0x008fe4000f8e00ff */
[----:B------:R-:W-:Y:S02]  /*40f0*/  IMAD.U32 R10, RZ, RZ, UR30 ;  /* 0x0000001eff0a7e24 */ /* 0x000fe4000f8e00ff */
[----:B------:R-:W-:-:S04]  /*4100*/  IMAD.U32 R3, RZ, RZ, UR29 ;  /* 0x0000001dff037e24 */ /* 0x000fc8000f8e00ff */
[-C--:B------:R-:W-:Y:S01]  /*4110*/  @!P4 LEA R8, P1, R8, R184.reuse, 0x1 ;  /* 0x000000b80808c211 */ /* 0x080fe200078208ff */
[----:B------:R2:W-:Y:S01]  /*4120*/  @P4 STS.128 [R239+0x10800], RZ ;  /* 0x010800ffef004388 */ /* 0x0005e20000000c00 */
[-C--:B------:R-:W-:Y:S02]  /*4130*/  @!P3 LEA R6, P0, R6, R184.reuse, 0x1 ;  /* 0x000000b80606b211 */ /* 0x080fe400078008ff */
[-C--:B------:R-:W-:Y:S01]  /*4140*/  @!P4 LEA.HI.X R9, R7, R185.reuse, R2, 0x1, P1 ;  /* 0x000000b90709c211 */ /* 0x080fe200008f0c02 */
[----:B------:R-:W-:Y:S01]  /*4150*/  IMAD.U32 R2, RZ, RZ, UR30 ;  /* 0x0000001eff027e24 */ /* 0x000fe2000f8e00ff */
[----:B------:R-:W-:Y:S02]  /*4160*/  @!P3 LEA.HI.X R7, R10, R185, R3, 0x1, P0 ;  /* 0x000000b90a07b211 */ /* 0x000fe400000f0c03 */
[----:B------:R-:W-:Y:S01]  /*4170*/  ISETP.GE.AND P0, PT, R116, UR31, PT ;  /* 0x0000001f74007c0c */ /* 0x000fe2000bf06270 */
[----:B------:R-:W-:Y:S01]  /*4180*/  @!PT LDS RZ, [RZ] ;  /* 0x00000000fffff984 */ /* 0x000fe20000000800 */
[----:B------:R-:W-:Y:S01]  /*4190*/  @!PT LDS RZ, [RZ] ;  /* 0x00000000fffff984 */ /* 0x000fe20000000800 */
[----:B------:R-:W-:Y:S01]  /*41a0*/  @!PT LDS RZ, [RZ] ;  /* 0x00000000fffff984 */ /* 0x000fe20000000800 */
[----:B------:R2:W-:Y:S01]  /*41b0*/  @!P4 LDGSTS.E.BYPASS.LTC128B.128 [R239+0x10800], desc[UR26][R8.64] ;  /* 0x1080000008efcfae */ /* 0x0005e2000b901d5a */
[----:B------:R-:W-:-:S03]  /*41c0*/  @!P2 LEA R2, P1, R2, R184, 0x1 ;  /* 0x000000b80202a211 */ /* 0x000fc600078208ff */
[----:B------:R2:W-:Y:S01]  /*41d0*/  @P3 STS.128 [R239+0x12800], RZ ;  /* 0x012800ffef003388 */ /* 0x0005e20000000c00 */
        /* <DEDUP_REMOVED lines=21> */
.L_x_2417:
[----:B------:R-:W-:Y:S05]  /*4330*/  BSYNC B0 ;  /* 0x0000000000007941 */ /* 0x000fea0003800000 */
.L_x_2416:
        /* <DEDUP_REMOVED lines=18> */
[-CC-:B------:R-:W-:Y:S02]  /*4460*/  @!P5 LEA.HI.X R11, R2, R185.reuse, R3.reuse, 0x1, P0 ;  /* 0x000000b9020bd211 */ /* 0x180fe400000f0c03 */
        /* <DEDUP_REMOVED lines=26> */
.L_x_2419:
[----:B------:R-:W-:Y:S05]  /*4610*/  BSYNC B0 ;  /* 0x0000000000007941 */ /* 0x000fea0003800000 */
.L_x_2418:
        /* <DEDUP_REMOVED lines=10> */
[----:B------:R-:W-:Y:S02]  /*46c0*/  ISETP.GE.AND P2, PT, R118, UR32, PT ;  /* 0x0000002076007c0c */ /* 0x000fe4000bf46270 */
[----:B------:R-:W-:Y:S02]  /*46d0*/  ISETP.GE.AND P1, PT, R117, UR32, PT ;  /* 0x0000002075007c0c */ /* 0x000fe4000bf26270 */
[----:B------:R-:W-:Y:S02]  /*46e0*/  MOV R10, UR6 ;  /* 0x00000006000a7c02 */ /* 0x000fe40008000f00 */
[----:B------:R-:W-:-:S05]  /*46f0*/  ISETP.GE.AND P0, PT, R116, UR32, PT ;  /* 0x0000002074007c0c */ /* 0x000fca000bf06270 */
[-C--:B---3--:R-:W-:Y:S01]  /*4700*/  @!P3 MOV R3, R185.reuse ;  /* 0x000000b90003b202 */ /* 0x088fe20000000f00 */
[----:B------:R-:W-:Y:S01]  /*4710*/  @!P3 IMAD.MOV.U32 R2, RZ, RZ, R184 ;  /* 0x000000ffff02b224 */ /* 0x000fe200078e00b8 */
[----:B------:R-:W-:Y:S01]  /*4720*/  VOTEU.ALL UP2, P3 ;  /* 0x00000000003f7886 */ /* 0x000fe20001840000 */
[----:B------:R-:W-:Y:S01]  /*4730*/  VOTEU.ALL UP1, P2 ;  /* 0x00000000003f7886 */ /* 0x000fe20001020000 */
[----:B------:R-:W-:Y:S01]  /*4740*/  VOTEU.ALL UP0, P1 ;  /* 0x00000000003f7886 */ /* 0x000fe20000800000 */
[----:B------:R-:W-:Y:S01]  /*4750*/  @!P3 IMAD.WIDE.U32 R8, R8, 0x60, R2 ;  /* 0x000000600808b825 */ /* 0x000fe200078e0002 */
[----:B------:R-:W-:Y:S01]  /*4760*/  @!P2 MOV R3, R185 ;  /* 0x000000b90003a202 */ /* 0x000fe20000000f00 */
[----:B------:R-:W-:Y:S01]  /*4770*/  @!UP2 UIMAD UR33, UR7, 0x60, URZ ;  /* 0x000000600721a8a4 */ /* 0x000fe2000f8e023f */
[----:B------:R2:W-:Y:S01]  /*4780*/  @P3 STS.128 [R239+0x11800], RZ ;  /* 0x011800ffef003388 */ /* 0x0005e20000000c00 */
[----:B------:R-:W-:Y:S01]  /*4790*/  @!P2 IMAD.MOV.U32 R2, RZ, RZ, R184 ;  /* 0x000000ffff02a224 */ /* 0x000fe200078e00b8 */
[----:B------:R-:W-:-:S02]  /*47a0*/  @!UP1 UIMAD UR31, UR7, 0x60, URZ ;  /* 0x00000060071f98a4 */ /* 0x000fc4000f8e023f */
        /* <DEDUP_REMOVED lines=34> */
.L_x_2421:
[----:B------:R-:W-:Y:S05]  /*49d0*/  BSYNC B0 ;  /* 0x0000000000007941 */ /* 0x000fea0003800000 */
.L_x_2420:
[----:B------:R-:W-:Y:S01]  /*49e0*/  LDSM.16.M88.4 R16, [R219] ;  /* 0x00000000db10783b */ /* 0x000fe20000000200 */
[----:B------:R-:W-:Y:S01]  /*49f0*/  R2P PR, R31, 0x6 ;  /* 0x000000061f007804 */ /* 0x000fe20000000000 */
[----:B------:R-:W-:Y:S01]  /*4a00*/  ULDC UR31, c[0x0][0x39c] ;  /* 0x0000e700001f7ab9 */ /* 0x000fe20000000800 */
[C---:B--23--:R-:W-:Y:S01]  /*4a10*/  IADD3 R2, R212.reuse, 0x8000, RZ ;  /* 0x00008000d4027810 */ /* 0x04cfe20007ffe0ff */
[----:B------:R-:W2:Y:S01]  /*4a20*/  LDSM.16.M88.4 R20, [R212+0x8000] ;  /* 0x00800000d414783b */ /* 0x000ea20000000200 */
[----:B------:R-:W-:Y:S01]  /*4a30*/  IADD3 R223, R212, 0x8020, RZ ;  /* 0x00008020d4df7810 */ /* 0x000fe20007ffe0ff */
[----:B------:R-:W-:Y:S01]  /*4a40*/  UISETP.GT.AND UP0, UPT, UR14, UR12, UPT ;  /* 0x0000000c0e00728c */ /* 0x000fe2000bf04270 */
[-C--:B------:R-:W-:Y:S01]  /*4a50*/  LEA R220, R4, R219.reuse, 0x1 ;  /* 0x000000db04dc7211 */ /* 0x080fe200078e08ff */
[----:B------:R-:W3:Y:S01]  /*4a60*/  LDSM.16.M88.4 R28, [R212+0x8800] ;  /* 0x00880000d41c783b */ /* 0x000ee20000000200 */
[C---:B------:R-:W-:Y:S01]  /*4a70*/  LEA R222, R0.reuse, R219, 0x1 ;  /* 0x000000db00de7211 */ /* 0x040fe200078e08ff */
[----:B------:R-:W-:Y:S01]  /*4a80*/  UIADD3 UR20, UR24, -UR20, -UR15 ;  /* 0x8000001418147290 */ /* 0x000fe2000fffe80f */
[----:B------:R-:W-:Y:S01]  /*4a90*/  LEA R221, R0, R220, 0x1 ;  /* 0x000000dc00dd7211 */ /* 0x000fe200078e08ff */
[----:B------:R-:W-:Y:S01]  /*4aa0*/  LDSM.16.M88.4 R12, [R220] ;  /* 0x00000000dc0c783b */ /* 0x000fe20000000200 */
[----:B------:R-:W-:Y:S01]  /*4ab0*/  PLOP3.LUT P6, PT, PT, PT, UP0, 0x80, 0x0 ;  /* 0x000000000000781c */ /* 0x000fe20003fcf008 */
[----:B------:R-:W-:Y:S01]  /*4ac0*/  IMAD.U32 R243, RZ, RZ, UR24 ;  /* 0x00000018fff37e24 */ /* 0x000fe2000f8e00ff */
[----:B------:R-:W-:Y:S01]  /*4ad0*/  @P1 IADD3 R223, R2, -0x20, RZ ;  /* 0xffffffe002df1810 */ /* 0x000fe20007ffe0ff */
[----:B------:R-:W-:Y:S01]  /*4ae0*/  LDSM.16.M88.4 R32, [R212+0x9000] ;  /* 0x00900000d420783b */ /* 0x000fe20000000200 */
[----:B------:R-:W-:-:S02]  /*4af0*/  IMAD.MOV.U32 R2, RZ, RZ, 0x40 ;  /* 0x00000040ff027424 */ /* 0x000fc400078e00ff */
[C---:B------:R-:W-:Y:S01]  /*4b00*/  IADD3 R238, R223.reuse, 0x800, RZ ;  /* 0x00000800dfee7810 */ /* 0x040fe20007ffe0ff */
[----:B------:R-:W5:Y:S01]  /*4b10*/  LDSM.16.M88.4 R36, [R223] ;  /* 0x00000000df24783b */ /* 0x000f620000000200 */
[C---:B------:R-:W-:Y:S01]  /*4b20*/  VIADD R237, R223.reuse, 0x1000 ;  /* 0x00001000dfed7836 */ /* 0x040fe20000000000 */
[----:B------:R-:W-:Y:S01]  /*4b30*/  SEL R2, R2, 0xffffffc0, !P2 ;  /* 0xffffffc002027807 */ /* 0x000fe20005000000 */
[C---:B------:R-:W-:Y:S01]  /*4b40*/  VIADD R233, R223.reuse, 0x3000 ;  /* 0x00003000dfe97836 */ /* 0x040fe20000000000 */
[----:B------:R-:W4:Y:S01]  /*4b50*/  LDSM.16.M88.4 R44, [R212+0x9800] ;  /* 0x00980000d42c783b */ /* 0x000f220000000200 */
[C---:B------:R-:W-:Y:S01]  /*4b60*/  IADD3 R236, R223.reuse, 0x1800, RZ ;  /* 0x00001800dfec7810 */ /* 0x040fe20007ffe0ff */
[C---:B------:R-:W-:Y:S01]  /*4b70*/  VIADD R228, R223.reuse, 0x5800 ;  /* 0x00005800dfe47836 */ /* 0x040fe20000000000 */
[----:B------:R-:W-:Y:S01]  /*4b80*/  IADD3 R218, R212, R2, RZ ;  /* 0x00000002d4da7210 */ /* 0x000fe20007ffe0ff */
[----:B------:R-:W1:Y:S01]  /*4b90*/  LDSM.16.M88.4 R60, [R223+0x800] ;  /* 0x00080000df3c783b */ /* 0x000e620000000200 */
[----:B------:R-:W-:Y:S01]  /*4ba0*/  IMAD.IADD R217, R2, 0x1, R223 ;  /* 0x0000000102d97824 */ /* 0x000fe200078e02df */
[----:B------:R-:W-:-:S02]  /*4bb0*/  IADD3 R235, R223, 0x2000, RZ ;  /* 0x00002000dfeb7810 */ /* 0x000fc40007ffe0ff */
[----:B------:R-:W-:Y:S01]  /*4bc0*/  LDSM.16.M88.4 R8, [R222] ;  /* 0x00000000de08783b */ /* 0x000fe20000000200 */
[C---:B------:R-:W-:Y:S02]  /*4bd0*/  IADD3 R234, R223.reuse, 0x2800, RZ ;  /* 0x00002800dfea7810 */ /* 0x040fe40007ffe0ff */
[C---:B------:R-:W-:Y:S01]  /*4be0*/  IADD3 R232, R223.reuse, 0x3800, RZ ;  /* 0x00003800dfe87810 */ /* 0x040fe20007ffe0ff */
[----:B------:R-:W1:Y:S01]  /*4bf0*/  LDSM.16.M88.4 R76, [R218+0x8000] ;  /* 0x00800000da4c783b */ /* 0x000e620000000200 */
[C---:B------:R-:W-:Y:S02]  /*4c00*/  IADD3 R231, R223.reuse, 0x4000, RZ ;  /* 0x00004000dfe77810 */ /* 0x040fe40007ffe0ff */
[C---:B------:R-:W-:Y:S01]  /*4c10*/  IADD3 R230, R223.reuse, 0x4800, RZ ;  /* 0x00004800dfe67810 */ /* 0x040fe20007ffe0ff */
[----:B------:R-:W1:Y:S01]  /*4c20*/  LDSM.16.M88.4 R68, [R223+0x1000] ;  /* 0x00100000df44783b */ /* 0x000e620000000200 */
[C---:B------:R-:W-:Y:S02]  /*4c30*/  IADD3 R229, R223.reuse, 0x5000, RZ ;  /* 0x00005000dfe57810 */ /* 0x040fe40007ffe0ff */
[C---:B------:R-:W-:Y:S01]  /*4c40*/  IADD3 R227, R223.reuse, 0x6000, RZ ;  /* 0x00006000dfe37810 */ /* 0x040fe20007ffe0ff */
[----:B--2---:R-:W-:Y:S01]  /*4c50*/  HMMA.16816.F32.BF16 R24, R16, R20, RZ ;  /* 0x000000141018723c */ /* 0x004fe200000418ff */
[----:B------:R-:W2:Y:S01]  /*4c60*/  LDSM.16.M88.4 R72, [R223+0x1800] ;  /* 0x00180000df48783b */ /* 0x000ea20000000200 */
[----:B------:R-:W-:-:S02]  /*4c70*/  IADD3 R226, R223, 0x6800, RZ ;  /* 0x00006800dfe27810 */ /* 0x000fc40007ffe0ff */
[C---:B------:R-:W-:Y:S01]  /*4c80*/  IADD3 R225, R223.reuse, 0x7000, RZ ;  /* 0x00007000dfe17810 */ /* 0x040fe20007ffe0ff */
[----:B------:R-:W2:Y:S01]  /*4c90*/  LDSM.16.M88.4 R80, [R218+0x8800] ;  /* 0x00880000da50783b */ /* 0x000ea20000000200 */
[C---:B------:R-:W-:Y:S01]  /*4ca0*/  HMMA.16816.F32.BF16 R40, R16.reuse, R22, RZ ;  /* 0x000000161028723c */ /* 0x040fe200000418ff */
[----:B------:R-:W-:Y:S02]  /*4cb0*/  IADD3 R224, R223, 0x7800, RZ ;  /* 0x00007800dfe07810 */ /* 0x000fe40007ffe0ff */
[----:B------:R-:W-:Y:S03]  /*4cc0*/  LDSM.16.M88.4 R96, [R217] ;  /* 0x00000000d960783b */ /* 0x000fe60000000200 */
[C---:B---3--:R-:W-:Y:S01]  /*4cd0*/  HMMA.16816.F32.BF16 R48, R16.reuse, R28, RZ ;  /* 0x0000001c1030723c */ /* 0x048fe200000418ff */
[----:B------:R-:W-:Y:S04]  /*4ce0*/  LDSM.16.M88.4 R88, [R218+0x9000] ;  /* 0x00900000da58783b */ /* 0x000fe80000000200 */
[----:B------:R-:W-:Y:S01]  /*4cf0*/  LDSM.16.M88.4 R84, [R217+0x800] ;  /* 0x00080000d954783b */ /* 0x000fe20000000200 */
[----:B------:R-:W-:Y:S03]  /*4d00*/  HMMA.16816.F32.BF16 R52, R16, R30, RZ ;  /* 0x0000001e1034723c */ /* 0x000fe600000418ff */
[----:B------:R-:W3:Y:S03]  /*4d10*/  LDSM.16.M88.4 R28, [R221] ;  /* 0x00000000dd1c783b */ /* 0x000ee60000000200 */
[----:B-----5:R-:W-:Y:S01]  /*4d20*/  HMMA.16816.F32.BF16 R24, R12, R36, R24 ;  /* 0x000000240c18723c */ /* 0x020fe20000041818 */
[----:B------:R-:W-:Y:S04]  /*4d30*/  LDSM.16.M88.4 R100, [R212+0xa000] ;  /* 0x00a00000d464783b */ /* 0x000fe80000000200 */
[----:B------:R-:W-:Y:S01]  /*4d40*/  LDSM.16.M88.4 R92, [R217+0x1000] ;  /* 0x00100000d95c783b */ /* 0x000fe20000000200 */
[C---:B------:R-:W-:Y:S03]  /*4d50*/  HMMA.16816.F32.BF16 R56, R16.reuse, R32, RZ ;  /* 0x000000201038723c */ /* 0x040fe600000418ff */
[----:B------:R-:W-:Y:S03]  /*4d60*/  LDSM.16.M88.4 R104, [R212+0xe800] ;  /* 0x00e80000d468783b */ /* 0x000fe60000000200 */
[C---:B------:R-:W-:Y:S01]  /*4d70*/  HMMA.16816.F32.BF16 R20, R16.reuse, R34, RZ ;  /* 0x000000221014723c */ /* 0x040fe200000418ff */
[----:B------:R-:W-:Y:S04]  /*4d80*/  LDSM.16.M88.4 R108, [R218+0xe000] ;  /* 0x00e00000da6c783b */ /* 0x000fe80000000200 */
[----:B------:R-:W0:Y:S01]  /*4d90*/  LDGDEPBAR ;  /* 0x00000000000079af */ /* 0x000e220000000000 */
[C---:B----4-:R-:W-:Y:S06]  /*4da0*/  HMMA.16816.F32.BF16 R64, R16.reuse, R44, RZ ;  /* 0x0000002c1040723c */ /* 0x050fec00000418ff */
[----:B------:R-:W-:Y:S01]  /*4db0*/  HMMA.16816.F32.BF16 R32, R16, R46, RZ ;  /* 0x0000002e1020723c */ /* 0x000fe200000418ff */
[----:B------:R-:W4:Y:S05]  /*4dc0*/  LDSM.16.M88.4 R44, [R218+0x9800] ;  /* 0x00980000da2c783b */ /* 0x000f2a0000000200 */
[C---:B------:R-:W-:Y:S06]  /*4dd0*/  HMMA.16816.F32.BF16 R36, R12.reuse, R38, R40 ;  /* 0x000000260c24723c */ /* 0x040fec0000041828 */
[C---:B-1----:R-:W-:Y:S06]  /*4de0*/  HMMA.16816.F32.BF16 R40, R12.reuse, R60, R48 ;  /* 0x0000003c0c28723c */ /* 0x042fec0000041830 */
[----:B------:R-:W-:Y:S01]  /*4df0*/  HMMA.16816.F32.BF16 R48, R12, R62, R52 ;  /* 0x0000003e0c30723c */ /* 0x000fe20000041834 */
[----:B------:R-:W-:Y:S05]  /*4e00*/  LDSM.16.M88.4 R52, [R217+0x1800] ;  /* 0x00180000d934783b */ /* 0x000fea0000000200 */
[----:B------:R-:W-:Y:S01]  /*4e10*/  HMMA.16816.F32.BF16 R16, R8, R76, R24 ;  /* 0x0000004c0810723c */ /* 0x000fe20000041818 */
[----:B------:R-:W1:Y:S05]  /*4e20*/  LDSM.16.M88.4 R24, [R219+0x2000] ;  /* 0x00200000db18783b */ /* 0x000e6a0000000200 */
[C---:B------:R-:W-:Y:S06]  /*4e30*/  HMMA.16816.F32.BF16 R56, R12.reuse, R68, R56 ;  /* 0x000000440c38723c */ /* 0x040fec0000041838 */
[C---:B------:R-:W-:Y:S01]  /*4e40*/  HMMA.16816.F32.BF16 R20, R12.reuse, R70, R20 ;  /* 0x000000460c14723c */ /* 0x040fe20000041814 */
[----:B------:R-:W-:Y:S05]  /*4e50*/  LDSM.16.M88.4 R68, [R223+0x2800] ;  /* 0x00280000df44783b */ /* 0x000fea0000000200 */
[C---:B--2---:R-:W-:Y:S01]  /*4e60*/  HMMA.16816.F32.BF16 R60, R12.reuse, R72, R64 ;  /* 0x000000480c3c723c */ /* 0x044fe20000041840 */
[----:B------:R-:W2:Y:S05]  /*4e70*/  LDSM.16.M88.4 R64, [R212+0xa800] ;  /* 0x00a80000d440783b */ /* 0x000eaa0000000200 */
[----:B------:R-:W-:Y:S01]  /*4e80*/  HMMA.16816.F32.BF16 R32, R12, R74, R32 ;  /* 0x0000004a0c20723c */ /* 0x000fe20000041820 */
[----:B------:R-:W-:Y:S05]  /*4e90*/  LDSM.16.M88.4 R72, [R212+0xb000] ;  /* 0x00b00000d448783b */ /* 0x000fea0000000200 */
[C---:B------:R-:W-:Y:S01]  /*4ea0*/  HMMA.16816.F32.BF16 R36, R8.reuse, R78, R36 ;  /* 0x0000004e0824723c */ /* 0x040fe20000041824 */
[----:B------:R-:W-:Y:S05]  /*4eb0*/  LDSM.16.M88.4 R76, [R223+0x3000] ;  /* 0x00300000df4c783b */ /* 0x000fea0000000200 */
[C---:B------:R-:W-:Y:S06]  /*4ec0*/  HMMA.16816.F32.BF16 R40, R8.reuse, R80, R40 ;  /* 0x000000500828723c */ /* 0x040fec0000041828 */
[----:B------:R-:W-:Y:S01]  /*4ed0*/  HMMA.16816.F32.BF16 R48, R8, R82, R48 ;  /* 0x000000520830723c */ /* 0x000fe20000041830 */
[----:B------:R-:W-:Y:S05]  /*4ee0*/  LDSM.16.M88.4 R80, [R223+0x2000] ;  /* 0x00200000df50783b */ /* 0x000fea0000000200 */
[----:B---3--:R-:W-:Y:S06]  /*4ef0*/  HMMA.16816.F32.BF16 R12, R28, R96, R16 ;  /* 0x000000601c0c723c */ /* 0x008fec0000041810 */
[C---:B------:R-:W-:Y:S06]  /*4f00*/  HMMA.16816.F32.BF16 R56, R8.reuse, R88, R56 ;  /* 0x000000580838723c */ /* 0x040fec0000041838 */
[C---:B------:R-:W-:Y:S01]  /*4f10*/  HMMA.16816.F32.BF16 R16, R8.reuse, R90, R20 ;  /* 0x0000005a0810723c */ /* 0x040fe20000041814 */
[----:B------:R-:W3:Y:S04]  /*4f20*/  LDSM.16.M88.4 R20, [R220+0x2000] ;  /* 0x00200000dc14783b */ /* 0x000ee80000000200 */
[----:B------:R-:W-:Y:S01]  /*4f30*/  LDSM.16.M88.4 R88, [R218+0xb000] ;  /* 0x00b00000da58783b */ /* 0x000fe20000000200 */
[C---:B----4-:R-:W-:Y:S06]  /*4f40*/  HMMA.16816.F32.BF16 R60, R8.reuse, R44, R60 ;  /* 0x0000002c083c723c */ /* 0x050fec000004183c */
[----:B------:R-:W-:Y:S01]  /*4f50*/  HMMA.16816.F32.BF16 R32, R8, R46, R32 ;  /* 0x0000002e0820723c */ /* 0x000fe20000041820 */
[----:B------:R-:W4:Y:S05]  /*4f60*/  LDSM.16.M88.4 R44, [R212+0xb800] ;  /* 0x00b80000d42c783b */ /* 0x000f2a0000000200 */
[C---:B------:R-:W-:Y:S01]  /*4f70*/  HMMA.16816.F32.BF16 R36, R28.reuse, R98, R36 ;  /* 0x000000621c24723c */ /* 0x040fe20000041824 */
[----:B------:R-:W-:Y:S05]  /*4f80*/  LDSM.16.M88.4 R96, [R217+0x2000] ;  /* 0x00200000d960783b */ /* 0x000fea0000000200 */
[C---:B------:R-:W-:Y:S06]  /*4f90*/  HMMA.16816.F32.BF16 R40, R28.reuse, R84, R40 ;  /* 0x000000541c28723c */ /* 0x040fec0000041828 */
[----:B------:R-:W-:Y:S01]  /*4fa0*/  HMMA.16816.F32.BF16 R48, R28, R86, R48 ;  /* 0x000000561c30723c */ /* 0x000fe20000041830 */
[----:B------:R-:W-:Y:S05]  /*4fb0*/  LDSM.16.M88.4 R84, [R218+0xa000] ;  /* 0x00a00000da54783b */ /* 0x000fea0000000200 */
[----:B-1----:R-:W-:Y:S06]  /*4fc0*/  HMMA.16816.F32.BF16 R12, R24, R100, R12 ;  /* 0x00000064180c723c */ /* 0x002fec000004180c */
[C---:B------:R-:W-:Y:S06]  /*4fd0*/  HMMA.16816.F32.BF16 R56, R28.reuse, R92, R56 ;  /* 0x0000005c1c38723c */ /* 0x040fec0000041838 */
[C---:B------:R-:W-:Y:S01]  /*4fe0*/  HMMA.16816.F32.BF16 R8, R28.reuse, R94, R16 ;  /* 0x0000005e1c08723c */ /* 0x040fe20000041810 */
[----:B------:R-:W1:Y:S04]  /*4ff0*/  LDSM.16.M88.4 R16, [R222+0x2000] ;  /* 0x00200000de10783b */ /* 0x000e680000000200 */
[----:B------:R-:W-:Y:S01]  /*5000*/  LDSM.16.M88.4 R92, [R212+0xc000] ;  /* 0x00c00000d45c783b */ /* 0x000fe20000000200 */
[C---:B------:R-:W-:Y:S06]  /*5010*/  HMMA.16816.F32.BF16 R60, R28.reuse, R52, R60 ;  /* 0x000000341c3c723c */ /* 0x040fec000004183c */
[----:B------:R-:W-:Y:S01]  /*5020*/  HMMA.16816.F32.BF16 R28, R28, R54, R32 ;  /* 0x000000361c1c723c */ /* 0x000fe20000041820 */
[----:B------:R-:W5:Y:S05]  /*5030*/  LDSM.16.M88.4 R52, [R223+0x3800] ;  /* 0x00380000df34783b */ /* 0x000f6a0000000200 */
[C---:B------:R-:W-:Y:S06]  /*5040*/  HMMA.16816.F32.BF16 R32, R24.reuse, R102, R36 ;  /* 0x000000661820723c */ /* 0x040fec0000041824 */
[C---:B--2---:R-:W-:Y:S06]  /*5050*/  HMMA.16816.F32.BF16 R40, R24.reuse, R64, R40 ;  /* 0x000000401828723c */ /* 0x044fec0000041828 */
[----:B------:R-:W-:Y:S01]  /*5060*/  HMMA.16816.F32.BF16 R48, R24, R66, R48 ;  /* 0x000000421830723c */ /* 0x000fe20000041830 */
[----:B------:R-:W2:Y:S05]  /*5070*/  LDSM.16.M88.4 R64, [R218+0xa800] ;  /* 0x00a80000da40783b */ /* 0x000eaa0000000200 */
[----:B---3--:R-:W-:Y:S01]  /*5080*/  HMMA.16816.F32.BF16 R36, R20, R80, R12 ;  /* 0x000000501424723c */ /* 0x008fe2000004180c */
[----:B------:R-:W3:Y:S05]  /*5090*/  LDSM.16.M88.4 R12, [R221+0x2000] ;  /* 0x00200000dd0c783b */ /* 0x000eea0000000200 */
[C---:B------:R-:W-:Y:S06]  /*50a0*/  HMMA.16816.F32.BF16 R56, R24.reuse, R72, R56 ;  /* 0x000000481838723c */ /* 0x040fec0000041838 */
[C---:B------:R-:W-:Y:S01]  /*50b0*/  HMMA.16816.F32.BF16 R8, R24.reuse, R74, R8 ;  /* 0x0000004a1808723c */ /* 0x040fe20000041808 */
[----:B------:R-:W-:Y:S05]  /*50c0*/  LDSM.16.M88.4 R72, [R217+0x2800] ;  /* 0x00280000d948783b */ /* 0x000fea0000000200 */
[C---:B----4-:R-:W-:Y:S06]  /*50d0*/  HMMA.16816.F32.BF16 R28, R24.reuse, R46, R28 ;  /* 0x0000002e181c723c */ /* 0x050fec000004181c */
[----:B------:R-:W-:Y:S06]  /*50e0*/  HMMA.16816.F32.BF16 R60, R24, R44, R60 ;  /* 0x0000002c183c723c */ /* 0x000fec000004183c */
[C---:B------:R-:W-:Y:S01]  /*50f0*/  HMMA.16816.F32.BF16 R24, R20.reuse, R82, R32 ;  /* 0x000000521418723c */ /* 0x040fe20000041820 */
[----:B------:R-:W-:Y:S05]  /*5100*/  LDSM.16.M88.4 R80, [R217+0x3000] ;  /* 0x00300000d950783b */ /* 0x000fea0000000200 */
[C---:B------:R-:W-:Y:S06]  /*5110*/  HMMA.16816.F32.BF16 R32, R20.reuse, R68, R40 ;  /* 0x000000441420723c */ /* 0x040fec0000041828 */
[----:B------:R-:W-:Y:S01]  /*5120*/  HMMA.16816.F32.BF16 R48, R20, R70, R48 ;  /* 0x000000461430723c */ /* 0x000fe20000041830 */
[----:B------:R-:W4:Y:S05]  /*5130*/  LDSM.16.M88.4 R68, [R218+0xb800] ;  /* 0x00b80000da44783b */ /* 0x000f2a0000000200 */
[----:B-1----:R-:W-:Y:S06]  /*5140*/  HMMA.16816.F32.BF16 R44, R16, R84, R36 ;  /* 0x00000054102c723c */ /* 0x002fec0000041824 */
[C---:B------:R-:W-:Y:S06]  /*5150*/  HMMA.16816.F32.BF16 R56, R20.reuse, R76, R56 ;  /* 0x0000004c1438723c */ /* 0x040fec0000041838 */
[C---:B------:R-:W-:Y:S01]  /*5160*/  HMMA.16816.F32.BF16 R40, R20.reuse, R78, R8 ;  /* 0x0000004e1428723c */ /* 0x040fe20000041808 */
[----:B------:R-:W1:Y:S04]  /*5170*/  LDSM.16.M88.4 R8, [R219+0x4000] ;  /* 0x00400000db08783b */ /* 0x000e680000000200 */
[----:B------:R-:W-:Y:S01]  /*5180*/  LDSM.16.M88.4 R76, [R212+0xc800] ;  /* 0x00c80000d44c783b */ /* 0x000fe20000000200 */
[C---:B-----5:R-:W-:Y:S06]  /*5190*/  HMMA.16816.F32.BF16 R36, R20.reuse, R54, R28 ;  /* 0x000000361424723c */ /* 0x060fec000004181c */
[----:B------:R-:W-:Y:S06]  /*51a0*/  HMMA.16816.F32.BF16 R60, R20, R52, R60 ;  /* 0x00000034143c723c */ /* 0x000fec000004183c */
[C---:B------:R-:W-:Y:S01]  /*51b0*/  HMMA.16816.F32.BF16 R28, R16.reuse, R86, R24 ;  /* 0x00000056101c723c */ /* 0x040fe20000041818 */
[----:B------:R-:W-:Y:S05]  /*51c0*/  LDSM.16.M88.4 R84, [R212+0xd000] ;  /* 0x00d00000d454783b */ /* 0x000fea0000000200 */
[C---:B--2---:R-:W-:Y:S01]  /*51d0*/  HMMA.16816.F32.BF16 R24, R16.reuse, R64, R32 ;  /* 0x000000401018723c */ /* 0x044fe20000041820 */
[----:B------:R-:W-:Y:S05]  /*51e0*/  LDSM.16.M88.4 R32, [R220+0x4000] ;  /* 0x00400000dc20783b */ /* 0x000fea0000000200 */
[----:B------:R-:W-:Y:S01]  /*51f0*/  HMMA.16816.F32.BF16 R20, R16, R66, R48 ;  /* 0x000000421014723c */ /* 0x000fe20000041830 */
[----:B------:R-:W2:Y:S05]  /*5200*/  LDSM.16.M88.4 R64, [R217+0x3800] ;  /* 0x00380000d940783b */ /* 0x000eaa0000000200 */
[----:B---3--:R-:W-:Y:S06]  /*5210*/  HMMA.16816.F32.BF16 R48, R12, R96, R44 ;  /* 0x000000600c30723c */ /* 0x008fec000004182c */
[C---:B------:R-:W-:Y:S06]  /*5220*/  HMMA.16816.F32.BF16 R56, R16.reuse, R88, R56 ;  /* 0x000000581038723c */ /* 0x040fec0000041838 */
[C---:B------:R-:W-:Y:S01]  /*5230*/  HMMA.16816.F32.BF16 R52, R16.reuse, R90, R40 ;  /* 0x0000005a1034723c */ /* 0x040fe20000041828 */
[----:B------:R-:W3:Y:S05]  /*5240*/  LDSM.16.M88.4 R88, [R223+0x4000] ;  /* 0x00400000df58783b */ /* 0x000eea0000000200 */
[C---:B----4-:R-:W-:Y:S06]  /*5250*/  HMMA.16816.F32.BF16 R44, R16.reuse, R70, R36 ;  /* 0x00000046102c723c */ /* 0x050fec0000041824 */
[----:B------:R-:W-:Y:S01]  /*5260*/  HMMA.16816.F32.BF16 R60, R16, R68, R60 ;  /* 0x00000044103c723c */ /* 0x000fe2000004183c */
[----:B------:R-:W-:Y:S05]  /*5270*/  LDSM.16.M88.4 R68, [R223+0x5000] ;  /* 0x00500000df44783b */ /* 0x000fea0000000200 */
[----:B------:R-:W-:Y:S01]  /*5280*/  HMMA.16816.F32.BF16 R36, R12, R98, R28 ;  /* 0x000000620c24723c */ /* 0x000fe2000004181c */
[----:B------:R-:W-:Y:S05]  /*5290*/  LDSM.16.M88.4 R28, [R222+0x4000] ;  /* 0x00400000de1c783b */ /* 0x000fea0000000200 */
[----:B-1----:R-:W-:Y:S06]  /*52a0*/  HMMA.16816.F32.BF16 R16, R8, R92, R48 ;  /* 0x0000005c0810723c */ /* 0x002fec0000041830 */
[C---:B------:R-:W-:Y:S06]  /*52b0*/  HMMA.16816.F32.BF16 R40, R12.reuse, R72, R24 ;  /* 0x000000480c28723c */ /* 0x040fec0000041818 */
[C---:B------:R-:W-:Y:S01]  /*52c0*/  HMMA.16816.F32.BF16 R24, R12.reuse, R74, R20 ;  /* 0x0000004a0c18723c */ /* 0x040fe20000041814 */
[----:B------:R-:W-:Y:S05]  /*52d0*/  LDSM.16.M88.4 R72, [R212+0xd800] ;  /* 0x00d80000d448783b */ /* 0x000fea0000000200 */
[C---:B------:R-:W-:Y:S06]  /*52e0*/  HMMA.16816.F32.BF16 R20, R12.reuse, R80, R56 ;  /* 0x000000500c14723c */ /* 0x040fec0000041838 */
[C---:B------:R-:W-:Y:S01]  /*52f0*/  HMMA.16816.F32.BF16 R52, R12.reuse, R82, R52 ;  /* 0x000000520c34723c */ /* 0x040fe20000041834 */
[----:B------:R-:W1:Y:S05]  /*5300*/  LDSM.16.M88.4 R80, [R218+0xc000] ;  /* 0x00c00000da50783b */ /* 0x000e6a0000000200 */
[C---:B--2---:R-:W-:Y:S01]  /*5310*/  HMMA.16816.F32.BF16 R56, R12.reuse, R66, R44 ;  /* 0x000000420c38723c */ /* 0x044fe2000004182c */
[----:B------:R-:W2:Y:S05]  /*5320*/  LDSM.16.M88.4 R44, [R223+0x4800] ;  /* 0x00480000df2c783b */ /* 0x000eaa0000000200 */
[----:B------:R-:W-:Y:S06]  /*5330*/  HMMA.16816.F32.BF16 R60, R12, R64, R60 ;  /* 0x000000400c3c723c */ /* 0x000fec000004183c */
[----:B------:R-:W-:Y:S01]  /*5340*/  HMMA.16816.F32.BF16 R36, R8, R94, R36 ;  /* 0x0000005e0824723c */ /* 0x000fe20000041824 */
[----:B------:R-:W-:Y:S05]  /*5350*/  LDSM.16.M88.4 R92, [R218+0xd800] ;  /* 0x00d80000da5c783b */ /* 0x000fea0000000200 */
[----:B---3--:R-:W-:Y:S01]  /*5360*/  HMMA.16816.F32.BF16 R12, R32, R88, R16 ;  /* 0x00000058200c723c */ /* 0x008fe20000041810 */
[----:B------:R-:W-:Y:S05]  /*5370*/  LDSM.16.M88.4 R16, [R220+0x6000] ;  /* 0x00600000dc10783b */ /* 0x000fea0000000200 */
[C---:B------:R-:W-:Y:S01]  /*5380*/  HMMA.16816.F32.BF16 R48, R8.reuse, R78, R24 ;  /* 0x0000004e0830723c */ /* 0x040fe20000041818 */
[----:B------:R-:W-:Y:S05]  /*5390*/  LDSM.16.M88.4 R24, [R221+0x4000] ;  /* 0x00400000dd18783b */ /* 0x000fea0000000200 */
[C---:B------:R-:W-:Y:S01]  /*53a0*/  HMMA.16816.F32.BF16 R96, R8.reuse, R86, R52 ;  /* 0x000000560860723c */ /* 0x040fe20000041834 */
[----:B------:R-:W3:Y:S05]  /*53b0*/  LDSM.16.M88.4 R52, [R217+0x4000] ;  /* 0x00400000d934783b */ /* 0x000eea0000000200 */
[----:B------:R-:W-:Y:S06]  /*53c0*/  HMMA.16816.F32.BF16 R40, R8, R76, R40 ;  /* 0x0000004c0828723c */ /* 0x000fec0000041828 */
[----:B------:R-:W-:Y:S01]  /*53d0*/  HMMA.16816.F32.BF16 R36, R32, R90, R36 ;  /* 0x0000005a2024723c */ /* 0x000fe20000041824 */
[----:B------:R-:W4:Y:S05]  /*53e0*/  LDSM.16.M88.4 R88, [R218+0xc800] ;  /* 0x00c80000da58783b */ /* 0x000f2a0000000200 */
[----:B-1----:R-:W-:Y:S06]  /*53f0*/  HMMA.16816.F32.BF16 R12, R28, R80, R12 ;  /* 0x000000501c0c723c */ /* 0x002fec000004180c */
[C---:B------:R-:W-:Y:S01]  /*5400*/  HMMA.16816.F32.BF16 R64, R8.reuse, R84, R20 ;  /* 0x000000540840723c */ /* 0x040fe20000041814 */
[----:B------:R-:W-:Y:S04]  /*5410*/  LDSM.16.M88.4 R20, [R219+0x6000] ;  /* 0x00600000db14783b */ /* 0x000fe80000000200 */
[----:B------:R-:W-:Y:S01]  /*5420*/  LDSM.16.M88.4 R84, [R223+0x6000] ;  /* 0x00600000df54783b */ /* 0x000fe20000000200 */
[C---:B------:R-:W-:Y:S03]  /*5430*/  HMMA.16816.F32.BF16 R100, R8.reuse, R72, R60 ;  /* 0x000000480864723c */ /* 0x040fe6000004183c */
[----:B------:R-:W-:Y:S03]  /*5440*/  LDSM.16.M88.4 R60, [R218+0xd000] ;  /* 0x00d00000da3c783b */ /* 0x000fe60000000200 */
[----:B------:R-:W-:Y:S01]  /*5450*/  HMMA.16816.F32.BF16 R76, R8, R74, R56 ;  /* 0x0000004a084c723c */ /* 0x000fe20000041838 */
[----:B------:R-:W1:Y:S05]  /*5460*/  LDSM.16.M88.4 R72, [R212+0xe000] ;  /* 0x00e00000d448783b */ /* 0x000e6a0000000200 */
[C---:B--2---:R-:W-:Y:S06]  /*5470*/  HMMA.16816.F32.BF16 R40, R32.reuse, R44, R40 ;  /* 0x0000002c2028723c */ /* 0x044fec0000041828 */
[----:B------:R-:W-:Y:S01]  /*5480*/  HMMA.16816.F32.BF16 R56, R32, R46, R48 ;  /* 0x0000002e2038723c */ /* 0x000fe20000041830 */
[----:B------:R-:W2:Y:S05]  /*5490*/  LDSM.16.M88.4 R44, [R223+0x5800] ;  /* 0x00580000df2c783b */ /* 0x000eaa0000000200 */
[----:B------:R-:W-:Y:S01]  /*54a0*/  HMMA.16816.F32.BF16 R36, R28, R82, R36 ;  /* 0x000000521c24723c */ /* 0x000fe20000041824 */
[----:B------:R-:W5:Y:S05]  /*54b0*/  LDSM.16.M88.4 R80, [R217+0x4800] ;  /* 0x00480000d950783b */ /* 0x000f6a0000000200 */
[----:B---3--:R-:W-:Y:S01]  /*54c0*/  HMMA.16816.F32.BF16 R8, R24, R52, R12 ;  /* 0x000000341808723c */ /* 0x008fe2000004180c */
[----:B------:R-:W3:Y:S05]  /*54d0*/  LDSM.16.M88.4 R12, [R222+0x6000] ;  /* 0x00600000de0c783b */ /* 0x000eea0000000200 */
[----:B----4-:R-:W-:Y:S06]  /*54e0*/  HMMA.16816.F32.BF16 R40, R28, R88, R40 ;  /* 0x000000581c28723c */ /* 0x010fec0000041828 */
[----:B------:R-:W-:Y:S06]  /*54f0*/  HMMA.16816.F32.BF16 R64, R32, R68, R64 ;  /* 0x000000442040723c */ /* 0x000fec0000041840 */
[----:B------:R-:W-:Y:S06]  /*5500*/  HMMA.16816.F32.BF16 R36, R24, R54, R36 ;  /* 0x000000361824723c */ /* 0x000fec0000041824 */
[----:B-1----:R-:W-:Y:S06]  /*5510*/  HMMA.16816.F32.BF16 R8, R20, R72, R8 ;  /* 0x000000481408723c */ /* 0x002fec0000041808 */
[C---:B------:R-:W-:Y:S01]  /*5520*/  HMMA.16816.F32.BF16 R52, R32.reuse, R70, R96 ;  /* 0x000000462034723c */ /* 0x040fe20000041860 */
[----:B------:R-:W1:Y:S04]  /*5530*/  LDSM.16.M88.4 R68, [R217+0x5000] ;  /* 0x00500000d944783b */ /* 0x000e680000000200 */
[----:B------:R-:W-:Y:S01]  /*5540*/  LDSM.16.M88.4 R96, [R223+0x6800] ;  /* 0x00680000df60783b */ /* 0x000fe20000000200 */
[C---:B--2---:R-:W-:Y:S03]  /*5550*/  HMMA.16816.F32.BF16 R48, R32.reuse, R44, R100 ;  /* 0x0000002c2030723c */ /* 0x044fe60000041864 */
[----:B------:R-:W-:Y:S03]  /*5560*/  LDSM.16.M88.4 R100, [R217+0x6000] ;  /* 0x00600000d964783b */ /* 0x000fe60000000200 */
[----:B------:R-:W-:Y:S06]  /*5570*/  HMMA.16816.F32.BF16 R76, R32, R46, R76 ;  /* 0x0000002e204c723c */ /* 0x000fec000004184c */
[----:B------:R-:W-:Y:S01]  /*5580*/  HMMA.16816.F32.BF16 R44, R28, R90, R56 ;  /* 0x0000005a1c2c723c */ /* 0x000fe20000041838 */
[----:B------:R-:W2:Y:S05]  /*5590*/  LDSM.16.M88.4 R88, [R217+0x5800] ;  /* 0x00580000d958783b */ /* 0x000eaa0000000200 */
[----:B-----5:R-:W-:Y:S06]  /*55a0*/  HMMA.16816.F32.BF16 R40, R24, R80, R40 ;  /* 0x000000501828723c */ /* 0x020fec0000041828 */
[----:B------:R-:W-:Y:S01]  /*55b0*/  HMMA.16816.F32.BF16 R36, R20, R74, R36 ;  /* 0x0000004a1424723c */ /* 0x000fe20000041824 */
[----:B------:R-:W-:Y:S05]  /*55c0*/  LDSM.16.M88.4 R72, [R212+0xf800] ;  /* 0x00f80000d448783b */ /* 0x000fea0000000200 */
[----:B------:R-:W-:Y:S01]  /*55d0*/  HMMA.16816.F32.BF16 R32, R16, R84, R8 ;  /* 0x000000541020723c */ /* 0x000fe20000041808 */
[----:B------:R-:W-:Y:S05]  /*55e0*/  LDSM.16.M88.4 R8, [R221+0x6000] ;  /* 0x00600000dd08783b */ /* 0x000fea0000000200 */
[C---:B------:R-:W-:Y:S06]  /*55f0*/  HMMA.16816.F32.BF16 R64, R28.reuse, R60, R64 ;  /* 0x0000003c1c40723c */ /* 0x040fec0000041840 */
[----:B------:R-:W-:Y:S06]  /*5600*/  HMMA.16816.F32.BF16 R60, R28, R62, R52 ;  /* 0x0000003e1c3c723c */ /* 0x000fec0000041834 */
[----:B------:R-:W-:Y:S01]  /*5610*/  HMMA.16816.F32.BF16 R52, R24, R82, R44 ;  /* 0x000000521834723c */ /* 0x000fe2000004182c */
[----:B------:R-:W4:Y:S05]  /*5620*/  LDSM.16.M88.4 R80, [R212+0xf000] ;  /* 0x00f00000d450783b */ /* 0x000f2a0000000200 */
[----:B------:R-:W-:Y:S06]  /*5630*/  HMMA.16816.F32.BF16 R56, R28, R92, R48 ;  /* 0x0000005c1c38723c */ /* 0x000fec0000041830 */
[----:B------:R-:W-:Y:S06]  /*5640*/  HMMA.16816.F32.BF16 R48, R20, R104, R40 ;  /* 0x000000681430723c */ /* 0x000fec0000041828 */
[----:B------:R-:W-:Y:S06]  /*5650*/  HMMA.16816.F32.BF16 R44, R16, R86, R36 ;  /* 0x00000056102c723c */ /* 0x000fec0000041824 */
[----:B---3--:R-:W-:Y:S06]  /*5660*/  HMMA.16816.F32.BF16 R36, R12, R108, R32 ;  /* 0x0000006c0c24723c */ /* 0x008fec0000041820 */
[----:B------:R-:W-:Y:S01]  /*5670*/  HMMA.16816.F32.BF16 R32, R28, R94, R76 ;  /* 0x0000005e1c20723c */ /* 0x000fe2000004184c */
[----:B------:R-:W3:Y:S05]  /*5680*/  LDSM.16.M88.4 R76, [R218+0xe800] ;  /* 0x00e80000da4c783b */ /* 0x000eea0000000200 */
[----:B-1----:R-:W-:Y:S01]  /*5690*/  HMMA.16816.F32.BF16 R28, R24, R68, R64 ;  /* 0x00000044181c723c */ /* 0x002fe20000041840 */
[----:B------:R-:W-:Y:S05]  /*56a0*/  LDSM.16.M88.4 R64, [R218+0xf000] ;  /* 0x00f00000da40783b */ /* 0x000fea0000000200 */
[----:B------:R-:W-:Y:S06]  /*56b0*/  HMMA.16816.F32.BF16 R40, R20, R106, R52 ;  /* 0x0000006a1428723c */ /* 0x000fec0000041834 */
[----:B--2---:R-:W-:Y:S01]  /*56c0*/  HMMA.16816.F32.BF16 R84, R24, R88, R56 ;  /* 0x000000581854723c */ /* 0x004fe20000041838 */
[----:B------:R-:W1:Y:S05]  /*56d0*/  LDSM.16.M88.4 R56, [R223+0x7000] ;  /* 0x00700000df38783b */ /* 0x000e6a0000000200 */
[----:B------:R-:W-:Y:S06]  /*56e0*/  HMMA.16816.F32.BF16 R48, R16, R96, R48 ;  /* 0x000000601030723c */ /* 0x000fec0000041830 */
[C---:B------:R-:W-:Y:S01]  /*56f0*/  HMMA.16816.F32.BF16 R60, R24.reuse, R70, R60 ;  /* 0x00000046183c723c */ /* 0x040fe2000004183c */
[----:B------:R-:W2:Y:S05]  /*5700*/  LDSM.16.M88.4 R68, [R217+0x6800] ;  /* 0x00680000d944783b */ /* 0x000eaa0000000200 */
[----:B------:R-:W-:Y:S06]  /*5710*/  HMMA.16816.F32.BF16 R88, R24, R90, R32 ;  /* 0x0000005a1858723c */ /* 0x000fec0000041820 */
[----:B----4-:R-:W-:Y:S06]  /*5720*/  HMMA.16816.F32.BF16 R24, R20, R80, R28 ;  /* 0x000000501418723c */ /* 0x010fec000004181c */
[----:B------:R-:W-:Y:S06]  /*5730*/  HMMA.16816.F32.BF16 R32, R16, R98, R40 ;  /* 0x000000621020723c */ /* 0x000fec0000041828 */
[----:B------:R-:W-:Y:S06]  /*5740*/  HMMA.16816.F32.BF16 R52, R8, R100, R36 ;  /* 0x000000640834723c */ /* 0x000fec0000041824 */
[C---:B------:R-:W-:Y:S06]  /*5750*/  HMMA.16816.F32.BF16 R44, R12.reuse, R110, R44 ;  /* 0x0000006e0c2c723c */ /* 0x040fec000004182c */
[----:B---3--:R-:W-:Y:S06]  /*5760*/  HMMA.16816.F32.BF16 R36, R12, R76, R48 ;  /* 0x0000004c0c24723c */ /* 0x008fec0000041830 */
[----:B------:R-:W-:Y:S01]  /*5770*/  HMMA.16816.F32.BF16 R40, R20, R82, R60 ;  /* 0x000000521428723c */ /* 0x000fe2000004183c */
[----:B------:R-:W3:Y:S05]  /*5780*/  LDSM.16.M88.4 R60, [R223+0x7800] ;  /* 0x00780000df3c783b */ /* 0x000eea0000000200 */
[----:B-1----:R-:W-:Y:S01]  /*5790*/  HMMA.16816.F32.BF16 R28, R16, R56, R24 ;  /* 0x00000038101c723c */ /* 0x002fe20000041818 */
[----:B------:R-:W-:-:S04]  /*57a0*/  FMUL.FTZ R2, R52, UR31 ;  /* 0x0000001f34027c20 */ /* 0x000fc80008410000 */
[----:B------:R1:W4:Y:S01]  /*57b0*/  MUFU.TANH R92, R2 ;  /* 0x00000002005c7308 */ /* 0x0003220000002400 */
[----:B------:R-:W-:Y:S06]  /*57c0*/  HMMA.16816.F32.BF16 R24, R12, R78, R32 ;  /* 0x0000004e0c18723c */ /* 0x000fec0000041820 */
[C---:B------:R-:W-:Y:S06]  /*57d0*/  HMMA.16816.F32.BF16 R44, R8.reuse, R102, R44 ;  /* 0x00000066082c723c */ /* 0x040fec000004182c */
[----:B--2---:R-:W-:Y:S01]  /*57e0*/  HMMA.16816.F32.BF16 R48, R8, R68, R36 ;  /* 0x000000440830723c */ /* 0x004fe20000041824 */
[----:B-1----:R-:W-:-:S05]  /*57f0*/  FMUL.FTZ R2, R53, UR31 ;  /* 0x0000001f35027c20 */ /* 0x002fca0008410000 */
[----:B------:R-:W-:Y:S01]  /*5800*/  HMMA.16816.F32.BF16 R36, R20, R72, R84 ;  /* 0x000000481424723c */ /* 0x000fe20000041854 */
[----:B------:R1:W2:Y:S05]  /*5810*/  MUFU.TANH R81, R2 ;  /* 0x0000000200517308 */ /* 0x0002aa0000002400 */
[----:B------:R-:W-:Y:S01]  /*5820*/  HMMA.16816.F32.BF16 R32, R16, R58, R40 ;  /* 0x0000003a1020723c */ /* 0x000fe20000041828 */
[----:B------:R-:W-:Y:S05]  /*5830*/  LDSM.16.M88.4 R56, [R218+0xf800] ;  /* 0x00f80000da38783b */ /* 0x000fea0000000200 */
[----:B------:R-:W-:Y:S06]  /*5840*/  HMMA.16816.F32.BF16 R40, R8, R70, R24 ;  /* 0x000000460828723c */ /* 0x000fec0000041818 */
[----:B------:R-:W-:Y:S01]  /*5850*/  HMMA.16816.F32.BF16 R24, R20, R74, R88 ;  /* 0x0000004a1418723c */ /* 0x000fe20000041858 */
[----:B-1----:R-:W-:-:S04]  /*5860*/  FMUL.FTZ R2, R54, UR31 ;  /* 0x0000001f36027c20 */ /* 0x002fc80008410000 */
[----:B------:R1:W1:Y:S01]  /*5870*/  MUFU.TANH R80, R2 ;  /* 0x0000000200507308 */ /* 0x0002620000002400 */
[----:B------:R-:W-:Y:S06]  /*5880*/  HMMA.16816.F32.BF16 R28, R12, R64, R28 ;  /* 0x000000400c1c723c */ /* 0x000fec000004181c */
[----:B---3--:R-:W-:Y:S06]  /*5890*/  HMMA.16816.F32.BF16 R20, R16, R60, R36 ;  /* 0x0000003c1014723c */ /* 0x008fec0000041824 */
[----:B------:R-:W-:Y:S01]  /*58a0*/  HMMA.16816.F32.BF16 R32, R12, R66, R32 ;  /* 0x000000420c20723c */ /* 0x000fe20000041820 */
[----:B------:R-:W-:Y:S01]  /*58b0*/  FMUL.FTZ R42, R42, UR31 ;  /* 0x0000001f2a2a7c20 */ /* 0x000fe20008410000 */
[----:B-1----:R-:W-:-:S02]  /*58c0*/  FMUL.FTZ R2, R55, UR31 ;  /* 0x0000001f37027c20 */ /* 0x002fc40008410000 */
[----:B------:R-:W1:Y:S02]  /*58d0*/  LDSM.16.M88.4 R52, [R217+0x7000] ;  /* 0x00700000d934783b */ /* 0x000e640000000200 */
[----:B------:R-:W-:Y:S01]  /*58e0*/  HMMA.16816.F32.BF16 R16, R16, R62, R24 ;  /* 0x0000003e1010723c */ /* 0x000fe20000041818 */
[----:B------:R3:W1:Y:S02]  /*58f0*/  MUFU.TANH R77, R2 ;  /* 0x00000002004d7308 */ /* 0x0006640000002400 */
[----:B---3--:R-:W-:-:S06]  /*5900*/  FMUL.FTZ R2, R44, UR31 ;  /* 0x0000001f2c027c20 */ /* 0x008fcc0008410000 */
[----:B------:R3:W1:Y:S02]  /*5910*/  MUFU.TANH R76, R2 ;  /* 0x00000002004c7308 */ /* 0x0006640000002400 */
[----:B---3--:R-:W-:Y:S01]  /*5920*/  FMUL.FTZ R2, R45, UR31 ;  /* 0x0000001f2d027c20 */ /* 0x008fe20008410000 */
[----:B-1----:R-:W-:Y:S05]  /*5930*/  HMMA.16816.F32.BF16 R36, R8, R52, R28 ;  /* 0x000000340824723c */ /* 0x002fea000004181c */
[----:B------:R1:W3:Y:S01]  /*5940*/  MUFU.TANH R73, R2 ;  /* 0x0000000200497308 */ /* 0x0002e20000002400 */
[C---:B------:R-:W-:Y:S06]  /*5950*/  HMMA.16816.F32.BF16 R28, R12.reuse, R56, R20 ;  /* 0x000000380c1c723c */ /* 0x040fec0000041814 */
[----:B------:R-:W-:Y:S06]  /*5960*/  HMMA.16816.F32.BF16 R12, R12, R58, R16 ;  /* 0x0000003a0c0c723c */ /* 0x000fec0000041810 */
[----:B------:R-:W-:Y:S01]  /*5970*/  HMMA.16816.F32.BF16 R20, R8, R54, R32 ;  /* 0x000000360814723c */ /* 0x000fe20000041820 */
[----:B-1----:R-:W-:-:S04]  /*5980*/  FMUL.FTZ R2, R46, UR31 ;  /* 0x0000001f2e027c20 */ /* 0x002fc80008410000 */
[----:B------:R1:W1:Y:S01]  /*5990*/  MUFU.TANH R72, R2 ;  /* 0x0000000200487308 */ /* 0x0002620000002400 */
[----:B------:R-:W-:Y:S01]  /*59a0*/  FMUL.FTZ R39, R39, UR31 ;  /* 0x0000001f27277c20 */ /* 0x000fe20008410000 */
[----:B-1----:R-:W-:-:S15]  /*59b0*/  FMUL.FTZ R2, R47, UR31 ;  /* 0x0000001f2f027c20 */ /* 0x002fde0008410000 */
[----:B------:R-:W-:-:S02]  /*59c0*/  NOP ;  /* 0x0000000000007918 */ /* 0x000fc40000000000 */
[----:B------:R-:W-:Y:S01]  /*59d0*/  FMUL.FTZ R20, R20, UR31 ;  /* 0x0000001f14147c20 */ /* 0x000fe20008410000 */
[----:B------:R-:W1:Y:S01]  /*59e0*/  LDSM.16.M88.4 R44, [R217+0x7800] ;  /* 0x00780000d92c783b */ /* 0x000e620000000200 */
[----:B------:R-:W-:Y:S01]  /*59f0*/  FMUL.FTZ R21, R21, UR31 ;  /* 0x0000001f15157c20 */ /* 0x000fe20008410000 */
[----:B------:R5:W1:Y:S01]  /*5a00*/  MUFU.TANH R69, R2 ;  /* 0x0000000200457308 */ /* 0x000a620000002400 */
[----:B------:R-:W-:Y:S01]  /*5a10*/  FMUL.FTZ R22, R22, UR31 ;  /* 0x0000001f16167c20 */ /* 0x000fe20008410000 */
[----:B------:R-:W-:Y:S01]  /*5a20*/  FMUL.FTZ R23, R23, UR31 ;  /* 0x0000001f17177c20 */ /* 0x000fe20008410000 */
[----:B------:R-:W-:-:S05]  /*5a30*/  DEPBAR.LE SB0, 0x0 ;  /* 0x000080000000791a */ /* 0x000fca0000000000 */
[----:B------:R-:W1:Y:S08]  /*5a40*/  MUFU.TANH R140, R20 ;  /* 0x00000014008c7308 */ /* 0x000e700000002400 */
[----:B------:R-:W1:Y:S01]  /*5a50*/  MUFU.TANH R143, R22 ;  /* 0x00000016008f7308 */ /* 0x000e620000002400 */
[----:B-----5:R-:W-:-:S07]  /*5a60*/  FMUL.FTZ R2, R48, UR31 ;  /* 0x0000001f30027c20 */ /* 0x020fce0008410000 */
[----:B------:R5:W2:Y:S08]  /*5a70*/  MUFU.TANH R68, R2 ;  /* 0x0000000200447308 */ /* 0x000ab00000002400 */
[----:B------:R-:W2:Y:S01]  /*5a80*/  MUFU.TANH R156, R23 ;  /* 0x00000017009c7308 */ /* 0x000ea20000002400 */
[----:B-1----:R-:W-:Y:S01]  /*5a90*/  HMMA.16816.F32.BF16 R28, R8, R44, R28 ;  /* 0x0000002c081c723c */ /* 0x002fe2000004181c */
[----:B-----5:R-:W-:-:S05]  /*5aa0*/  FMUL.FTZ R2, R49, UR31 ;  /* 0x0000001f31027c20 */ /* 0x020fca0008410000 */
[----:B------:R-:W-:Y:S01]  /*5ab0*/  HMMA.16816.F32.BF16 R8, R8, R46, R12 ;  /* 0x0000002e0808723c */ /* 0x000fe2000004180c */
[----:B------:R1:W1:Y:S02]  /*5ac0*/  MUFU.TANH R65, R2 ;  /* 0x0000000200417308 */ /* 0x0002640000002400 */
[----:B-1----:R-:W-:-:S15]  /*5ad0*/  FMUL.FTZ R2, R50, UR31 ;  /* 0x0000001f32027c20 */ /* 0x002fde0008410000 */
[----:B------:R-:W-:Y:S01]  /*5ae0*/  FMUL.FTZ R3, R29, UR31 ;  /* 0x0000001f1d037c20 */ /* 0x000fe20008410000 */
[----:B------:R-:W-:Y:S01]  /*5af0*/  FMUL.FTZ R28, R28, UR31 ;  /* 0x0000001f1c1c7c20 */ /* 0x000fe20008410000 */
[----:B------:R-:W1:Y:S04]  /*5b00*/  MUFU.TANH R50, R42 ;  /* 0x0000002a00327308 */ /* 0x000e680000002400 */
[----:B------:R-:W-:Y:S01]  /*5b10*/  FMUL.FTZ R8, R8, UR31 ;  /* 0x0000001f08087c20 */ /* 0x000fe20008410000 */
[----:B------:R-:W-:Y:S01]  /*5b20*/  FMUL.FTZ R9, R9, UR31 ;  /* 0x0000001f09097c20 */ /* 0x000fe20008410000 */
[----:B------:R-:W-:Y:S01]  /*5b30*/  FMUL.FTZ R10, R10, UR31 ;  /* 0x0000001f0a0a7c20 */ /* 0x000fe20008410000 */
[----:B------:R-:W-:Y:S01]  /*5b40*/  FMUL.FTZ R11, R11, UR31 ;  /* 0x0000001f0b0b7c20 */ /* 0x000fe20008410000 */
[----:B------:R5:W1:Y:S08]  /*5b50*/  MUFU.TANH R64, R2 ;  /* 0x0000000200407308 */ /* 0x000a700000002400 */
[----:B------:R-:W1:Y:S08]  /*5b60*/  MUFU.TANH R42, R21 ;  /* 0x00000015002a7308 */ /* 0x000e700000002400 */
[----:B------:R-:W1:Y:S01]  /*5b70*/  MUFU.TANH R35, R8 ;  /* 0x0000000800237308 */ /* 0x000e620000002400 */
[----:B-----5:R-:W-:-:S07]  /*5b80*/  FMUL.FTZ R2, R51, UR31 ;  /* 0x0000001f33027c20 */ /* 0x020fce0008410000 */
[----:B------:R5:W1:Y:S08]  /*5b90*/  MUFU.TANH R61, R2 ;  /* 0x00000002003d7308 */ /* 0x000a700000002400 */
[----:B------:R-:W1:Y:S01]  /*5ba0*/  MUFU.TANH R34, R9 ;  /* 0x0000000900227308 */ /* 0x000e620000002400 */
[----:B-----5:R-:W-:-:S07]  /*5bb0*/  FMUL.FTZ R2, R40, UR31 ;  /* 0x0000001f28027c20 */ /* 0x020fce0008410000 */
[----:B------:R5:W1:Y:S02]  /*5bc0*/  MUFU.TANH R60, R2 ;  /* 0x00000002003c7308 */ /* 0x000a640000002400 */
[----:B-----5:R-:W-:-:S06]  /*5bd0*/  FMUL.FTZ R2, R41, UR31 ;  /* 0x0000001f29027c20 */ /* 0x020fcc0008410000 */
[----:B------:R5:W1:Y:S02]  /*5be0*/  MUFU.TANH R51, R2 ;  /* 0x0000000200337308 */ /* 0x000a640000002400 */
[----:B-----5:R-:W-:-:S06]  /*5bf0*/  FMUL.FTZ R2, R43, UR31 ;  /* 0x0000001f2b027c20 */ /* 0x020fcc0008410000 */
[----:B------:R-:W1:Y:S08]  /*5c00*/  MUFU.TANH R43, R39 ;  /* 0x00000027002b7308 */ /* 0x000e700000002400 */
[----:B------:R5:W1:Y:S08]  /*5c10*/  MUFU.TANH R49, R2 ;  /* 0x0000000200317308 */ /* 0x000a700000002400 */
[----:B------:R-:W1:Y:S01]  /*5c20*/  MUFU.TANH R39, R28 ;  /* 0x0000001c00277308 */ /* 0x000e620000002400 */
[----:B-----5:R-:W-:-:S07]  /*5c30*/  FMUL.FTZ R2, R36, UR31 ;  /* 0x0000001f24027c20 */ /* 0x020fce0008410000 */
[----:B------:R-:W1:Y:S08]  /*5c40*/  MUFU.TANH R36, R11 ;  /* 0x0000000b00247308 */ /* 0x000e700000002400 */
[----:B------:R5:W1:Y:S02]  /*5c50*/  MUFU.TANH R135, R2 ;  /* 0x0000000200877308 */ /* 0x000a640000002400 */
[----:B-----5:R-:W-:-:S06]  /*5c60*/  FMUL.FTZ R2, R37, UR31 ;  /* 0x0000001f25027c20 */ /* 0x020fcc0008410000 */
[----:B------:R-:W1:Y:S08]  /*5c70*/  MUFU.TANH R37, R10 ;  /* 0x0000000a00257308 */ /* 0x000e700000002400 */
[----:B------:R5:W1:Y:S02]  /*5c80*/  MUFU.TANH R141, R2 ;  /* 0x00000002008d7308 */ /* 0x000a640000002400 */
[----:B-----5:R-:W-:-:S06]  /*5c90*/  FMUL.FTZ R2, R38, UR31 ;  /* 0x0000001f26027c20 */ /* 0x020fcc0008410000 */
[----:B------:R5:W1:Y:S08]  /*5ca0*/  MUFU.TANH R38, R3 ;  /* 0x0000000300267308 */ /* 0x000a700000002400 */
[----:B------:R4:W1:Y:S01]  /*5cb0*/  MUFU.TANH R48, R2 ;  /* 0x0000000200307308 */ /* 0x0008620000002400 */
[----:B-----5:R-:W-:-:S07]  /*5cc0*/  FMUL.FTZ R3, R30, UR31 ;  /* 0x0000001f1e037c20 */ /* 0x020fce0008410000 */
[----:B------:R5:W1:Y:S01]  /*5cd0*/  MUFU.TANH R41, R3 ;  /* 0x0000000300297308 */ /* 0x000a620000002400 */
[----:B----4-:R-:W-:-:S04]  /*5ce0*/  LOP3.LUT R2, R113, 0xffffffe0, RZ, 0xc0, !PT ;  /* 0xffffffe071027812 */ /* 0x010fc800078ec0ff */
[----:B------:R-:W-:Y:S02]  /*5cf0*/  IADD3 R2, -R2, R114, RZ ;  /* 0x0000007202027210 */ /* 0x000fe40007ffe1ff */
[----:B------:R-:W-:Y:S02]  /*5d00*/  SHF.L.U32 R114, R114, 0x1, RZ ;  /* 0x0000000172727819 */ /* 0x000fe400000006ff */
[----:B------:R-:W-:Y:S02]  /*5d10*/  SHF.R.S32.HI R6, RZ, 0x1f, R2 ;  /* 0x0000001fff067819 */ /* 0x000fe40000011402 */
[----:B------:R-:W-:Y:S02]  /*5d20*/  LOP3.LUT R115, R114, 0x6, RZ, 0xc0, !PT ;  /* 0x0000000672737812 */ /* 0x000fe400078ec0ff */
[----:B------:R-:W-:Y:S01]  /*5d30*/  LEA.HI R2, R6, R2, RZ, 0x2 ;  /* 0x0000000206027211 */ /* 0x000fe200078f10ff */
[----:B-----5:R-:W-:Y:S01]  /*5d40*/  FMUL.FTZ R3, R31, UR31 ;  /* 0x0000001f1f037c20 */ /* 0x020fe20008410000 */
[----:B------:R-:W-:Y:S01]  /*5d50*/  LEA R6, R112, UR21, 0x4 ;  /* 0x0000001570067c11 */ /* 0x000fe2000f8e20ff */
[----:B------:R-:W-:Y:S01]  /*5d60*/  UIADD3 UR21, UR24, 0x1, -UR15 ;  /* 0x0000000118157890 */ /* 0x000fe2000fffe80f */
[----:B------:R-:W-:Y:S01]  /*5d70*/  SHF.R.S32.HI R2, RZ, 0x2, R2 ;  /* 0x00000002ff027819 */ /* 0x000fe20000011402 */
[----:B------:R4:W1:Y:S02]  /*5d80*/  MUFU.TANH R40, R3 ;  /* 0x0000000300287308 */ /* 0x0008640000002400 */
[----:B------:R-:W-:Y:S01]  /*5d90*/  UIADD3 UR16, UR21, UR19, URZ ;  /* 0x0000001315107290 */ /* 0x000fe2000fffe03f */
[----:B------:R-:W-:-:S02]  /*5da0*/  IADD3 R2, R6, R2, RZ ;  /* 0x0000000206027210 */ /* 0x000fc40007ffe0ff */
[----:B------:R-:W-:Y:S02]  /*5db0*/  MOV R6, UR21 ;  /* 0x0000001500067c02 */ /* 0x000fe40008000f00 */
[C---:B------:R-:W-:Y:S02]  /*5dc0*/  VIADDMNMX R241, R2.reuse, UR20, RZ, !PT ;  /* 0x0000001402f17c46 */ /* 0x040fe4000f8001ff */
[C---:B------:R-:W-:Y:S02]  /*5dd0*/  VIADDMNMX R243, R2.reuse, UR16, R243, PT ;  /* 0x0000001002f37c46 */ /* 0x040fe4000b8001f3 */
[----:B----4-:R-:W-:-:S04]  /*5de0*/  IADD3 R3, R2, 0x8, RZ ;  /* 0x0000000802037810 */ /* 0x010fc80007ffe0ff */
[C---:B------:R-:W-:Y:S02]  /*5df0*/  IADD3 R6, R3.reuse, UR19, R6 ;  /* 0x0000001303067c10 */ /* 0x040fe4000fffe006 */
[----:B------:R-:W-:Y:S02]  /*5e00*/  VIADDMNMX R240, R3, UR20, RZ, !PT ;  /* 0x0000001403f07c46 */ /* 0x000fe4000f8001ff */
[----:B------:R-:W-:Y:S01]  /*5e10*/  VIMNMX R242, R6, UR24, PT ;  /* 0x0000001806f27c48 */ /* 0x000fe2000bfe0100 */
[----:B------:R-:W-:Y:S06]  /*5e20*/  BAR.SYNC.DEFER_BLOCKING 0x0 ;  /* 0x0000000000007b1d */ /* 0x000fec0000010000 */
[----:B-123--:R-:W-:Y:S05]  /*5e30*/  @!P6 BRA `(.L_x_2422) ;  /* 0x000000100008e947 */ /* 0x00efea0003800000 */
[----:B------:R-:W-:-:S13]  /*5e40*/  PLOP3.LUT P0, PT, PT, PT, UP6, 0x40, 0x0 ;  /* 0x000000000000781c */ /* 0x000fda0003f0e868 */
[----:B------:R-:W-:Y:S05]  /*5e50*/  @P0 BRA `(.L_x_2423) ;  /* 0x00000004002c0947 */ /* 0x000fea0003800000 */
[----:B------:R-:W-:Y:S01]  /*5e60*/  ULDC UR19, c[0x0][0x380] ;  /* 0x0000e00000137ab9 */ /* 0x000fe20000000800 */
[----:B------:R-:W-:Y:S01]  /*5e70*/  UIADD3 UR34, UR17, -0x40, URZ ;  /* 0xffffffc011227890 */ /* 0x000fe2000fffe03f */
[----:B------:R-:W-:Y:S01]  /*5e80*/  IMAD.U32 R2, RZ, RZ, UR19 ;  /* 0x00000013ff027e24 */ /* 0x000fe2000f8e00ff */
[----:B------:R-:W-:-:S04]  /*5e90*/  UMOV UR36, URZ ;  /* 0x0000003f00247c82 */ /* 0x000fc80008000000 */
[----:B------:R-:W-:Y:S01]  /*5ea0*/  IABS R2, R2 ;  /* 0x0000000200027213 */ /* 0x000fe20000000000 */
[----:B------:R-:W-:Y:S01]  /*5eb0*/  IMAD.U32 R6, RZ, RZ, UR34 ;  /* 0x00000022ff067e24 */ /* 0x000fe2000f8e00ff */
[----:B------:R-:W-:Y:S02]  /*5ec0*/  ULOP3.LUT UR34, UR34, UR19, URZ, 0x3c, !UPT ;  /* 0x0000001322227292 */ /* 0x000fe4000f8e3c3f */
[----:B------:R-:W-:-:S13]  /*5ed0*/  R2UR UR16, R2 ;  /* 0x00000000021072ca */ /* 0x000fda00000e0000 */
[----:B------:R-:W1:Y:S08]  /*5ee0*/  I2F.RP R2, UR16 ;  /* 0x0000001000027d06 */ /* 0x000e700008209400 */
[----:B-1----:R-:W1:Y:S02]  /*5ef0*/  MUFU.RCP R2, R2 ;  /* 0x0000000200027308 */ /* 0x002e640000001000 */
[----:B-1----:R-:W-:-:S06]  /*5f00*/  VIADD R2, R2, 0xffffffe ;  /* 0x0ffffffe02027836 */ /* 0x002fcc0000000000 */
[----:B------:R-:W1:Y:S02]  /*5f10*/  F2I.FTZ.U32.TRUNC.NTZ R2, R2 ;  /* 0x0000000200027305 */ /* 0x000e64000021f000 */
[----:B-1----:R-:W-:Y:S02]  /*5f20*/  R2UR UR37, R2 ;  /* 0x00000000022572ca */ /* 0x002fe400000e0000 */
[----:B------:R-:W-:-:S04]  /*5f30*/  MOV R2, UR17 ;  /* 0x0000001100027c02 */ /* 0x000fc80008000f00 */
[----:B------:R-:W-:Y:S02]  /*5f40*/  IABS R3, R2 ;  /* 0x0000000200037213 */ /* 0x000fe40000000000 */
[----:B------:R-:W-:Y:S02]  /*5f50*/  IABS R2, R6 ;  /* 0x0000000600027213 */ /* 0x000fe40000000000 */
[----:B------:R-:W-:Y:S02]  /*5f60*/  R2UR UR32, R3 ;  /* 0x00000000032072ca */ /* 0x000fe400000e0000 */
[----:B------:R-:W-:Y:S01]  /*5f70*/  R2UR UR21, R2 ;  /* 0x00000000021572ca */ /* 0x000fe200000e0000 */
        /* <DEDUP_REMOVED lines=17> */
[----:B------:R-:W-:Y:S02]  /*6090*/  ULOP3.LUT UR16, UR17, UR19, URZ, 0x3c, !UPT ;  /* 0x0000001311107292 */ /* 0x000fe4000f8e3c3f */
[----:B------:R-:W-:-:S02]  /*60a0*/  @!UP0 UIADD3 UR33, UR33, 0x1, URZ ;  /* 0x0000000121218890 */ /* 0x000fc4000fffe03f */
[----:B------:R-:W-:Y:S02]  /*60b0*/  UISETP.GE.AND UP1, UPT, UR16, URZ, UPT ;  /* 0x0000003f1000728c */ /* 0x000fe4000bf26270 */
[----:B------:R-:W-:Y:S02]  /*60c0*/  UISETP.GE.AND UP0, UPT, UR34, URZ, UPT ;  /* 0x0000003f2200728c */ /* 0x000fe4000bf06270 */
[----:B------:R-:W-:Y:S02]  /*60d0*/  @!UP2 UIADD3 UR35, UR35, 0x1, URZ ;  /* 0x000000012323a890 */ /* 0x000fe4000fffe03f */
[----:B------:R-:W-:Y:S02]  /*60e0*/  @UP3 UIADD3 UR33, UR33, 0x1, URZ ;  /* 0x0000000121213890 */ /* 0x000fe4000fffe03f */
[----:B------:R-:W-:Y:S02]  /*60f0*/  @UP4 UIADD3 UR35, UR35, 0x1, URZ ;  /* 0x0000000123234890 */ /* 0x000fe4000fffe03f */
[----:B------:R-:W-:-:S02]  /*6100*/  UISETP.NE.AND UP2, UPT, UR19, URZ, UPT ;  /* 0x0000003f1300728c */ /* 0x000fc4000bf45270 */
[----:B------:R-:W-:Y:S02]  /*6110*/  ULOP3.LUT UR16, URZ, UR19, URZ, 0x33, !UPT ;  /* 0x000000133f107292 */ /* 0x000fe4000f8e333f */
[----:B------:R-:W-:Y:S02]  /*6120*/  @!UP1 UIADD3 UR35, -UR35, URZ, URZ ;  /* 0x0000003f23239290 */ /* 0x000fe4000fffe13f */
[----:B------:R-:W-:Y:S02]  /*6130*/  @!UP0 UIADD3 UR33, -UR33, URZ, URZ ;  /* 0x0000003f21218290 */ /* 0x000fe4000fffe13f */
[----:B------:R-:W-:Y:S02]  /*6140*/  USEL UR35, UR16, UR35, !UP2 ;  /* 0x0000002310237287 */ /* 0x000fe4000d000000 */
[----:B------:R-:W-:Y:S02]  /*6150*/  USEL UR16, UR16, UR33, !UP2 ;  /* 0x0000002110107287 */ /* 0x000fe4000d000000 */
[----:B------:R-:W-:-:S02]  /*6160*/  UIMAD.WIDE UR20, UR35, 0x4, UR22 ;  /* 0x00000004231478a5 */ /* 0x000fc4000f8e0216 */
        /* <DEDUP_REMOVED lines=15> */
[----:B-1----:R-:W-:-:S05]  /*6260*/  IMAD.U32 R3, RZ, RZ, UR33 ;  /* 0x00000021ff037e24 */ /* 0x002fca000f8e00ff */
[----:B------:R-:W-:Y:S01]  /*6270*/  MOV R3, UR16 ;  /* 0x0000001000037c02 */ /* 0x000fe20008000f00 */
[----:B--2---:R-:W-:Y:S01]  /*6280*/  IMAD.IADD R6, R2, 0x1, -R6 ;  /* 0x0000000102067824 */ /* 0x004fe200078e0a06 */
[----:B------:R-:W-:-:S04]  /*6290*/  MOV R2, UR32 ;  /* 0x0000002000027c02 */ /* 0x000fc80008000f00 */
[----:B------:R-:W-:-:S05]  /*62a0*/  SHF.R.S32.HI R8, RZ, 0x1f, R6 ;  /* 0x0000001fff087819 */ /* 0x000fca0000011406 */
[----:B------:R-:W-:-:S04]  /*62b0*/  IMAD R8, R8, UR20, RZ ;  /* 0x0000001408087c24 */ /* 0x000fc8000f8e02ff */
[C---:B------:R-:W-:Y:S02]  /*62c0*/  IMAD R8, R6.reuse, UR21, R8 ;  /* 0x0000001506087c24 */ /* 0x040fe4000f8e0208 */
[----:B------:R-:W-:-:S04]  /*62d0*/  IMAD.WIDE.U32 R6, R6, UR20, R2 ;  /* 0x0000001406067c25 */ /* 0x000fc8000f8e0002 */
[----:B------:R-:W-:Y:S01]  /*62e0*/  IMAD.IADD R2, R7, 0x1, R8 ;  /* 0x0000000107027824 */ /* 0x000fe200078e0208 */
[----:B------:R-:W-:Y:S01]  /*62f0*/  MOV R3, R6 ;  /* 0x0000000600037202 */ /* 0x000fe20000000f00 */
[----:B------:R-:W-:Y:S06]  /*6300*/  BRA `(.L_x_2424) ;  /* 0x0000000000107947 */ /* 0x000fec0003800000 */
.L_x_2423:
[----:B------:R-:W-:-:S04]  /*6310*/  ULEA UR16, -UR10, URZ, 0x6 ;  /* 0x0000003f0a107291 */ /* 0x000fc8000f8e313f */
[----:B------:R-:W-:Y:S02]  /*6320*/  USHF.R.S32.HI UR19, URZ, 0x1f, UR16 ;  /* 0x0000001f3f137899 */ /* 0x000fe40008011410 */
[----:B------:R-:W-:-:S04]  /*6330*/  MOV R3, UR16 ;  /* 0x0000001000037c02 */ /* 0x000fc80008000f00 */
[----:B------:R-:W-:-:S07]  /*6340*/  MOV R2, UR19 ;  /* 0x0000001300027c02 */ /* 0x000fce0008000f00 */
.L_x_2424:
[----:B------:R-:W-:Y:S01]  /*6350*/  ULDC UR16, c[0x0][0x2d0] ;  /* 0x0000b40000107ab9 */ /* 0x000fe20000000800 */
[----:B------:R-:W-:Y:S01]  /*6360*/  BSSY B0, `(.L_x_2425) ;  /* 0x00000ac000007945 */ /* 0x000fe20003800000 */
[----:B------:R-:W-:Y:S02]  /*6370*/  ISETP.GE.AND P5, PT, R120, UR16, PT ;  /* 0x0000001078007c0c */ /* 0x000fe4000bfa6270 */
[----:B------:R-:W-:Y:S02]  /*6380*/  ISETP.GE.AND P4, PT, R118, UR16, PT ;  /* 0x0000001076007c0c */ /* 0x000fe4000bf86270 */
[----:B------:R-:W-:Y:S02]  /*6390*/  ISETP.GE.AND P3, PT, R117, UR16, PT ;  /* 0x0000001075007c0c */ /* 0x000fe4000bf66270 */
[----:B------:R-:W-:-:S07]  /*63a0*/  ISETP.GE.AND P2, PT, R116, UR16, PT ;  /* 0x0000001074007c0c */ /* 0x000fce000bf46270 */
[----:B------:R-:W1:Y:S01]  /*63b0*/  @!P5 LDC.64 R10, c[0x0][0x218] ;  /* 0x00008600ff0adb82 */ /* 0x000e620000000a00 */
[CC--:B------:R-:W-:Y:S01]  /*63c0*/  @!P5 IADD3 R6, P0, R3.reuse, R133.reuse, RZ ;  /* 0x000000850306d210 */ /* 0x0c0fe20007f1e0ff */
        /* <DEDUP_REMOVED lines=8> */
[C---:B------:R-:W-:Y:S01]  /*6450*/  @!P4 IMAD.X R8, R2.reuse, 0x1, R134, P0 ;  /* 0x000000010208c824 */ /* 0x040fe200000e0686 */
[----:B------:R-:W-:Y:S01]  /*6460*/  @!P3 IADD3 R6, P0, R3, R133, RZ ;  /* 0x000000850306b210 */ /* 0x000fe20007f1e0ff */
[----:B------:R-:W1:Y:S01]  /*6470*/  @!P5 LDC.64 R22, c[0x0][0x218] ;  /* 0x00008600ff16db82 */ /* 0x000e620000000a00 */
[C---:B---3--:R-:W-:Y:S01]  /*6480*/  @!P4 LEA R12, P1, R7.reuse, R12, 0x1 ;  /* 0x0000000c070cc211 */ /* 0x048fe200078208ff */
[----:B------:R-:W-:Y:S01]  /*6490*/  @!PT LDS RZ, [RZ] ;  /* 0x00000000fffff984 */ /* 0x000fe20000000800 */
[----:B------:R-:W-:Y:S01]  /*64a0*/  @!PT LDS RZ, [RZ] ;  /* 0x00000000fffff984 */ /* 0x000fe20000000800 */
[----:B------:R-:W-:Y:S01]  /*64b0*/  @!PT LDS RZ, [RZ] ;  /* 0x00000000fffff984 */ /* 0x000fe20000000800 */
[----:B------:R-:W-:Y:S03]  /*64c0*/  @!P5 LDGSTS.E.BYPASS.LTC128B.128 [R239+0x8000], desc[UR26][R10.64] ;  /* 0x080000000aefdfae */ /* 0x000fe6000b901d5a */
[----:B------:R-:W-:Y:S01]  /*64d0*/  @!P4 LEA.HI.X R13, R7, R13, R8, 0x1, P1 ;  /* 0x0000000d070dc211 */ /* 0x000fe200008f0c08 */
[----:B------:R-:W-:Y:S01]  /*64e0*/  @!P3 IMAD.X R8, R2, 0x1, R134, P0 ;  /* 0x000000010208b824 */ /* 0x000fe200000e0686 */
[C---:B------:R-:W-:Y:S01]  /*64f0*/  @!P2 IADD3 R7, P0, R3.reuse, R133, RZ ;  /* 0x000000850307a210 */ /* 0x040fe20007f1e0ff */
[----:B------:R-:W3:Y:S01]  /*6500*/  @!P4 LDC.64 R20, c[0x0][0x218] ;  /* 0x00008600ff14cb82 */ /* 0x000ee20000000a00 */
[C---:B----4-:R-:W-:Y:S01]  /*6510*/  @!P3 LEA R14, P1, R6.reuse, R14, 0x1 ;  /* 0x0000000e060eb211 */ /* 0x050fe200078208ff */
[----:B------:R2:W-:Y:S03]  /*6520*/  @P4 STS.128 [R239+0xa000], RZ ;  /* 0x00a000ffef004388 */ /* 0x0005e60000000c00 */
[----:B------:R-:W-:Y:S01]  /*6530*/  @!P3 LEA.HI.X R15, R6, R15, R8, 0x1, P1 ;  /* 0x0000000f060fb211 */ /* 0x000fe200008f0c08 */
[C---:B------:R-:W-:Y:S01]  /*6540*/  @!P2 IMAD.X R8, R2.reuse, 0x1, R134, P0 ;  /* 0x000000010208a824 */ /* 0x040fe200000e0686 */
[----:B------:R-:W-:Y:S01]  /*6550*/  IADD3 R6, P1, R3, UR28, RZ ;  /* 0x0000001c03067c10 */ /* 0x000fe2000ff3e0ff */
[----:B------:R-:W4:Y:S01]  /*6560*/  @!P3 LDC.64 R26, c[0x0][0x218] ;  /* 0x00008600ff1abb82 */ /* 0x000f220000000a00 */
[C---:B-----5:R-:W-:Y:S01]  /*6570*/  @!P2 LEA R16, P0, R7.reuse, R16, 0x1 ;  /* 0x000000100710a211 */ /* 0x060fe200078008ff */
[----:B------:R-:W-:Y:S01]  /*6580*/  @!PT LDS RZ, [RZ] ;  /* 0x00000000fffff984 */ /* 0x000fe20000000800 */
[----:B------:R-:W-:Y:S01]  /*6590*/  @!PT LDS RZ, [RZ] ;  /* 0x00000000fffff984 */ /* 0x000fe20000000800 */
[----:B------:R-:W-:Y:S01]  /*65a0*/  @!PT LDS RZ, [RZ] ;  /* 0x00000000fffff984 */ /* 0x000fe20000000800 */
[----:B------:R-:W-:Y:S03]  /*65b0*/  @!P4 LDGSTS.E.BYPASS.LTC128B.128 [R239+0xa000], desc[UR26][R12.64+0x80] ;  /* 0x0a0000800cefcfae */ /* 0x000fe6000b901d5a */
[----:B------:R-:W-:Y:S01]  /*65c0*/  @!P2 LEA.HI.X R17, R7, R17, R8, 0x1, P0 ;  /* 0x000000110711a211 */ /* 0x000fe200000f0c08 */
[----:B------:R2:W-:Y:S01]  /*65d0*/  @P3 STS.128 [R239+0xc000], RZ ;  /* 0x00c000ffef003388 */ /* 0x0005e20000000c00 */
[----:B------:R-:W-:Y:S01]  /*65e0*/  IADD3.X R7, R2, UR25, RZ, P1, !PT ;  /* 0x0000001902077c10 */ /* 0x000fe20008ffe4ff */
[----:B------:R-:W5:Y:S01]  /*65f0*/  @!P2 LDC.64 R24, c[0x0][0x218] ;  /* 0x00008600ff18ab82 */ /* 0x000f620000000a00 */
[-C--:B------:R-:W-:Y:S01]  /*6600*/  @!P5 IADD3 R8, P0, R6, R133.reuse, RZ ;  /* 0x000000850608d210 */ /* 0x080fe20007f1e0ff */
[----:B------:R-:W-:Y:S01]  /*6610*/  @!PT LDS RZ, [RZ] ;  /* 0x00000000fffff984 */ /* 0x000fe20000000800 */
[----:B------:R-:W-:Y:S01]  /*6620*/  @!PT LDS RZ, [RZ] ;  /* 0x00000000fffff984 */ /* 0x000fe20000000800 */
[----:B------:R-:W-:Y:S01]  /*6630*/  @!PT LDS RZ, [RZ] ;  /* 0x00000000fffff984 */ /* 0x000fe20000000800 */
[----:B------:R2:W-:Y:S03]  /*6640*/  @!P3 LDGSTS.E.BYPASS.LTC128B.128 [R239+0xc000], desc[UR26][R14.64+0x100] ;  /* 0x0c0001000eefbfae */ /* 0x0005e6000b901d5a */
[----:B-1----:R-:W-:Y:S01]  /*6650*/  @!P5 LEA R22, P1, R8, R22, 0x1 ;  /* 0x000000160816d211 */ /* 0x002fe200078208ff */
[C---:B------:R-:W-:Y:S01]  /*6660*/  @!P5 IMAD.X R18, R7.reuse, 0x1, R134, P0 ;  /* 0x000000010712d824 */ /* 0x040fe200000e0686 */
[----:B------:R-:W-:Y:S01]  /*6670*/  @!P4 IADD3 R9, P0, R6, R133, RZ ;  /* 0x000000850609c210 */ /* 0x000fe20007f1e0ff */
[----:B------:R-:W1:Y:S01]  /*6680*/  @!P5 LDC.64 R28, c[0x0][0x218] ;  /* 0x00008600ff1cdb82 */ /* 0x000e620000000a00 */
[----:B------:R1:W-:Y:S02]  /*6690*/  @P2 STS.128 [R239+0xe000], RZ ;  /* 0x00e000ffef002388 */ /* 0x0003e40000000c00 */
[----:B------:R-:W-:Y:S01]  /*66a0*/  @!P5 LEA.HI.X R23, R8, R23, R18, 0x1, P1 ;  /* 0x000000170817d211 */ /* 0x000fe200008f0c12 */
[----:B------:R-:W-:Y:S01]  /*66b0*/  @!P4 IMAD.X R18, R7, 0x1, R134, P0 ;  /* 0x000000010712c824 */ /* 0x000fe200000e0686 */
[C---:B---3--:R-:W-:Y:S01]  /*66c0*/  @!P4 LEA R20, P1, R9.reuse, R20, 0x1 ;  /* 0x000000140914c211 */ /* 0x048fe200078208ff */
[----:B------:R-:W-:Y:S01]  /*66d0*/  @!PT LDS RZ, [RZ] ;  /* 0x00000000fffff984 */ /* 0x000fe20000000800 */
[----:B------:R-:W-:Y:S01]  /*66e0*/  @!PT LDS RZ, [RZ] ;  /* 0x00000000fffff984 */ /* 0x000fe20000000800 */
[----:B------:R-:W-:Y:S01]  /*66f0*/  @!PT LDS RZ, [RZ] ;  /* 0x00000000fffff984 */ /* 0x000fe20000000800 */
[----:B------:R-:W-:Y:S01]  /*6700*/  @!P2 LDGSTS.E.BYPASS.LTC128B.128 [R239+0xe000], desc[UR26][R16.64+0x180] ;  /* 0x0e00018010efafae */ /* 0x000fe2000b901d5a */
[----:B------:R-:W-:Y:S01]  /*6710*/  @!P3 IADD3 R8, P0, R6, R133, RZ ;  /* 0x000000850608b210 */ /* 0x000fe20007f1e0ff */
[----:B------:R-:W3:Y:S01]  /*6720*/  @!P3 LDC.64 R32, c[0x0][0x218] ;  /* 0x00008600ff20bb82 */ /* 0x000ee20000000a00 */
[----:B------:R-:W-:Y:S01]  /*6730*/  @!P4 LEA.HI.X R21, R9, R21, R18, 0x1, P1 ;  /* 0x000000150915c211 */ /* 0x000fe200008f0c12 */
[----:B------:R1:W-:Y:S01]  /*6740*/  @P5 STS.128 [R239+0x8800], RZ ;  /* 0x008800ffef005388 */ /* 0x0003e20000000c00 */
[----:B----4-:R-:W-:Y:S01]  /*6750*/  @!P3 LEA R26, P1, R8, R26, 0x1 ;  /* 0x0000001a081ab211 */ /* 0x010fe200078208ff */
[C---:B------:R-:W-:Y:S01]  /*6760*/  @!P3 IMAD.X R18, R7.reuse, 0x1, R134, P0 ;  /* 0x000000010712b824 */ /* 0x040fe200000e0686 */
[----:B------:R-:W-:Y:S01]  /*6770*/  @!P2 IADD3 R9, P0, R6, R133, RZ ;  /* 0x000000850609a210 */ /* 0x000fe20007f1e0ff */
[----:B------:R-:W-:Y:S01]  /*6780*/  @!PT LDS RZ, [RZ] ;  /* 0x00000000fffff984 */ /* 0x000fe20000000800 */
[----:B------:R-:W-:Y:S01]  /*6790*/  @!PT LDS RZ, [RZ] ;  /* 0x00000000fffff984 */ /* 0x000fe20000000800 */
[----:B------:R-:W-:Y:S01]  /*67a0*/  @!PT LDS RZ, [RZ] ;  /* 0x00000000fffff984 */ /* 0x000fe20000000800 */
[----:B------:R4:W-:Y:S02]  /*67b0*/  @!P5 LDGSTS.E.BYPASS.LTC128B.128 [R239+0x8800], desc[UR26][R22.64] ;  /* 0x0880000016efdfae */ /* 0x0009e4000b901d5a */
[----:B------:R-:W3:Y:S01]  /*67c0*/  @!P4 LDC.64 R30, c[0x0][0x218] ;  /* 0x00008600ff1ecb82 */ /* 0x000ee20000000a00 */
[----:B------:R-:W-:Y:S01]  /*67d0*/  @!P3 LEA.HI.X R27, R8, R27, R18, 0x1, P1 ;  /* 0x0000001b081bb211 */ /* 0x000fe200008f0c12 */
[----:B------:R-:W-:Y:S01]  /*67e0*/  @!P2 IMAD.X R8, R7, 0x1, R134, P0 ;  /* 0x000000010708a824 */ /* 0x000fe200000e0686 */
[----:B-----5:R-:W-:Y:S01]  /*67f0*/  @!P2 LEA R24, P0, R9, R24, 0x1 ;  /* 0x000000180918a211 */ /* 0x020fe200078008ff */
[----:B------:R1:W-:Y:S01]  /*6800*/  @P4 STS.128 [R239+0xa800], RZ ;  /* 0x00a800ffef004388 */ /* 0x0003e20000000c00 */
[----:B------:R-:W-:-:S02]  /*6810*/  IADD3 R6, P1, R6, UR28, RZ ;  /* 0x0000001c06067c10 */ /* 0x000fc4000ff3e0ff */
[----:B------:R-:W-:Y:S01]  /*6820*/  @!P2 LEA.HI.X R25, R9, R25, R8, 0x1, P0 ;  /* 0x000000190919a211 */ /* 0x000fe200000f0c08 */
[----:B------:R-:W5:Y:S01]  /*6830*/  @!P4 LDC.64 R18, c[0x0][0x218] ;  /* 0x00008600ff12cb82 */ /* 0x000f620000000a00 */
[----:B------:R-:W-:Y:S01]  /*6840*/  IADD3.X R7, R7, UR25, RZ, P1, !PT ;  /* 0x0000001907077c10 */ /* 0x000fe20008ffe4ff */
[----:B------:R-:W-:Y:S01]  /*6850*/  @!PT LDS RZ, [RZ] ;  /* 0x00000000fffff984 */ /* 0x000fe20000000800 */
[----:B------:R-:W-:Y:S01]  /*6860*/  @!PT LDS RZ, [RZ] ;  /* 0x00000000fffff984 */ /* 0x000fe20000000800 */
[----:B------:R-:W-:Y:S01]  /*6870*/  @!PT LDS RZ, [RZ] ;  /* 0x00000000fffff984 */ /* 0x000fe20000000800 */
[----:B------:R3:W-:Y:S01]  /*6880*/  @!P4 LDGSTS.E.BYPASS.LTC128B.128 [R239+0xa800], desc[UR26][R20.64+0x80] ;  /* 0x0a80008014efcfae */ /* 0x0007e2000b901d5a */
[CC--:B------:R-:W-:Y:S02]  /*6890*/  @!P5 IADD3 R8, P0, R6.reuse, R133.reuse, RZ ;  /* 0x000000850608d210 */ /* 0x0c0fe40007f1e0ff */
[----:B------:R-:W-:Y:S01]  /*68a0*/  @!P4 IADD3 R9, P1, R6, R133, RZ ;  /* 0x000000850609c210 */ /* 0x000fe20007f3e0ff */
[----:B------:R3:W-:Y:S02]  /*68b0*/  @P3 STS.128 [R239+0xc800], RZ ;  /* 0x00c800ffef003388 */ /* 0x0007e40000000c00 */
[----:B--2---:R-:W2:Y:S01]  /*68c0*/  @!P2 LDC.64 R14, c[0x0][0x218] ;  /* 0x00008600ff0eab82 */ /* 0x004ea20000000a00 */
[C-C-:B------:R-:W-:Y:S01]  /*68d0*/  @!P5 IMAD.X R11, R7.reuse, 0x1, R134.reuse, P0 ;  /* 0x00000001070bd824 */ /* 0x140fe200000e0686 */
[C---:B-1----:R-:W-:Y:S01]  /*68e0*/  @!P5 LEA R10, P0, R8.reuse, R28, 0x1 ;  /* 0x0000001c080ad211 */ /* 0x042fe200078008ff */
[----:B------:R-:W-:Y:S01]  /*68f0*/  @!P4 IMAD.X R12, R7, 0x1, R134, P1 ;  /* 0x00000001070cc824 */ /* 0x000fe200008e0686 */
[----:B------:R-:W-:Y:S01]  /*6900*/  @!PT LDS RZ, [RZ] ;  /* 0x00000000fffff984 */ /* 0x000fe20000000800 */
[----:B------:R-:W-:Y:S01]  /*6910*/  @!PT LDS RZ, [RZ] ;  /* 0x00000000fffff984 */ /* 0x000fe20000000800 */
[----:B------:R-:W-:Y:S01]  /*6920*/  @!PT LDS RZ, [RZ] ;  /* 0x00000000fffff984 */ /* 0x000fe20000000800 */
[----:B------:R-:W-:Y:S02]  /*6930*/  @!P3 LDGSTS.E.BYPASS.LTC128B.128 [R239+0xc800], desc[UR26][R26.64+0x100] ;  /* 0x0c8001001aefbfae */ /* 0x000fe4000b901d5a */
[----:B------:R-:W-:-:S02]  /*6940*/  @!P5 LEA.HI.X R11, R8, R29, R11, 0x1, P0 ;  /* 0x0000001d080bd211 */ /* 0x000fc400000f0c0b */
[----:B------:R-:W-:Y:S01]  /*6950*/  @!P3 IADD3 R8, P0, R6, R133, RZ ;  /* 0x000000850608b210 */ /* 0x000fe20007f1e0ff */
[----:B----4-:R-:W1:Y:S01]  /*6960*/  @!P5 LDC.64 R22, c[0x0][0x218] ;  /* 0x00008600ff16db82 */ /* 0x010e620000000a00 */
[----:B------:R4:W-:Y:S04]  /*6970*/  @P2 STS.128 [R239+0xe800], RZ ;  /* 0x00e800ffef002388 */ /* 0x0009e80000000c00 */
[----:B------:R-:W-:Y:S01]  /*6980*/  @!PT LDS RZ, [RZ] ;  /* 0x00000000fffff984 */ /* 0x000fe20000000800 */
[----:B------:R-:W-:Y:S01]  /*6990*/  @!PT LDS RZ, [RZ] ;  /* 0x00000000fffff984 */ /* 0x000fe20000000800 */
[----:B------:R-:W-:Y:S01]  /*69a0*/  @!PT LDS RZ, [RZ] ;  /* 0x00000000fffff984 */ /* 0x000fe20000000800 */
[----:B------:R-:W-:Y:S01]  /*69b0*/  @!P2 LDGSTS.E.BYPASS.LTC128B.128 [R239+0xe800], desc[UR26][R24.64+0x180] ;  /* 0x0e80018018efafae */ /* 0x000fe2000b901d5a */
[C---:B-----5:R-:W-:Y:S02]  /*69c0*/  @!P4 LEA R18, P1, R9.reuse, R18, 0x1 ;  /* 0x000000120912c211 */ /* 0x060fe400078208ff */
[----:B------:R-:W5:Y:S01]  /*69d0*/  @!P3 LDC.64 R28, c[0x0][0x218] ;  /* 0x00008600ff1cbb82 */ /* 0x000f620000000a00 */
[----:B------:R4:W-:Y:S01]  /*69e0*/  @P5 STS.128 [R239+0x9000], RZ ;  /* 0x009000ffef005388 */ /* 0x0009e20000000c00 */
[----:B------:R-:W-:Y:S01]  /*69f0*/  @!P4 LEA.HI.X R19, R9, R19, R12, 0x1, P1 ;  /* 0x000000130913c211 */ /* 0x000fe200008f0c0c */
[----:B------:R-:W-:Y:S01]  /*6a00*/  @!P3 IMAD.X R12, R7, 0x1, R134, P0 ;  /* 0x00000001070cb824 */ /* 0x000fe200000e0686 */
[----:B---3--:R-:W-:Y:S01]  /*6a10*/  @!P3 LEA R16, P1, R8, R32, 0x1 ;  /* 0x000000200810b211 */ /* 0x008fe200078208ff */
[----:B------:R-:W-:Y:S01]  /*6a20*/  @!PT LDS RZ, [RZ] ;  /* 0x00000000fffff984 */ /* 0x000fe20000000800 */
[----:B------:R-:W-:Y:S01]  /*6a30*/  @!PT LDS RZ, [RZ] ;  /* 0x00000000fffff984 */ /* 0x000fe20000000800 */
[----:B------:R-:W-:Y:S01]  /*6a40*/  @!PT LDS RZ, [RZ] ;  /* 0x00000000fffff984 */ /* 0x000fe20000000800 */
[----:B------:R3:W-:Y:S01]  /*6a50*/  @!P5 LDGSTS.E.BYPASS.LTC128B.128 [R239+0x9000], desc[UR26][R10.64] ;  /* 0x090000000aefdfae */ /* 0x0007e2000b901d5a */
[----:B------:R-:W-:-:S02]  /*6a60*/  @!P2 IADD3 R9, P0, R6, R133, RZ ;  /* 0x000000850609a210 */ /* 0x000fc40007f1e0ff */
[----:B------:R-:W-:Y:S01]  /*6a70*/  @!P3 LEA.HI.X R17, R8, R33, R12, 0x1, P1 ;  /* 0x000000210811b211 */ /* 0x000fe200008f0c0c */
[----:B------:R4:W-:Y:S01]  /*6a80*/  @P4 STS.128 [R239+0xb000], RZ ;  /* 0x00b000ffef004388 */ /* 0x0009e20000000c00 */
[----:B------:R-:W-:Y:S01]  /*6a90*/  IADD3 R6, P1, R6, UR28, RZ ;  /* 0x0000001c06067c10 */ /* 0x000fe2000ff3e0ff */
[----:B------:R-:W-:Y:S01]  /*6aa0*/  @!P2 IMAD.X R8, R7, 0x1, R134, P0 ;  /* 0x000000010708a824 */ /* 0x000fe200000e0686 */
[----:B--2---:R-:W-:Y:S01]  /*6ab0*/  @!P2 LEA R14, P0, R9, R14, 0x1 ;  /* 0x0000000e090ea211 */ /* 0x004fe200078008ff */
[----:B------:R-:W-:Y:S01]  /*6ac0*/  @!PT LDS RZ, [RZ] ;  /* 0x00000000fffff984 */ /* 0x000fe20000000800 */
[----:B------:R-:W-:Y:S01]  /*6ad0*/  @!PT LDS RZ, [RZ] ;  /* 0x00000000fffff984 */ /* 0x000fe20000000800 */
[----:B------:R-:W-:Y:S01]  /*6ae0*/  @!PT LDS RZ, [RZ] ;  /* 0x00000000fffff984 */ /* 0x000fe20000000800 */
[----:B------:R2:W-:Y:S01]  /*6af0*/  @!P4 LDGSTS.E.BYPASS.LTC128B.128 [R239+0xb000], desc[UR26][R18.64+0x80] ;  /* 0x0b00008012efcfae */ /* 0x0005e2000b901d5a */
[----:B------:R-:W-:Y:S02]  /*6b00*/  IADD3.X R7, R7, UR25, RZ, P1, !PT ;  /* 0x0000001907077c10 */ /* 0x000fe40008ffe4ff */
[----:B------:R-:W-:Y:S01]  /*6b10*/  @!P2 LEA.HI.X R15, R9, R15, R8, 0x1, P0 ;  /* 0x0000000f090fa211 */ /* 0x000fe200000f0c08 */
[----:B------:R4:W-:Y:S01]  /*6b20*/  @P3 STS.128 [R239+0xd000], RZ ;  /* 0x00d000ffef003388 */ /* 0x0009e20000000c00 */
[----:B------:R-:W-:-:S02]  /*6b30*/  @!P5 IADD3 R8, P0, R6, R133, RZ ;  /* 0x000000850608d210 */ /* 0x000fc40007f1e0ff */
[----:B------:R-:W-:Y:S01]  /*6b40*/  @!P4 IADD3 R20, P1, R6, R133, RZ ;  /* 0x000000850614c210 */ /* 0x000fe20007f3e0ff */
[----:B------:R-:W-:Y:S01]  /*6b50*/  @!PT LDS RZ, [RZ] ;  /* 0x00000000fffff984 */ /* 0x000fe20000000800 */
[----:B------:R-:W-:Y:S01]  /*6b60*/  @!PT LDS RZ, [RZ] ;  /* 0x00000000fffff984 */ /* 0x000fe20000000800 */
[----:B------:R-:W-:Y:S01]  /*6b70*/  @!PT LDS RZ, [RZ] ;  /* 0x00000000fffff984 */ /* 0x000fe20000000800 */
[----:B------:R4:W-:Y:S02]  /*6b80*/  @!P3 LDGSTS.E.BYPASS.LTC128B.128 [R239+0xd000], desc[UR26][R16.64+0x100] ;  /* 0x0d00010010efbfae */ /* 0x0009e4000b901d5a */
[C-C-:B------:R-:W-:Y:S01]  /*6b90*/  @!P5 IMAD.X R9, R7.reuse, 0x1, R134.reuse, P0 ;  /* 0x000000010709d824 */ /* 0x140fe200000e0686 */
[C---:B-1----:R-:W-:Y:S01]  /*6ba0*/  @!P5 LEA R12, P0, R8.reuse, R22, 0x1 ;  /* 0x00000016080cd211 */ /* 0x042fe200078008ff */
[----:B------:R4:W-:Y:S03]  /*6bb0*/  @P2 STS.128 [R239+0xf000], RZ ;  /* 0x00f000ffef002388 */ /* 0x0009e60000000c00 */
        /* <DEDUP_REMOVED lines=8> */
[----:B------:R4:W-:Y:S01]  /*6c40*/  @P5 STS.128 [R239+0x9800], RZ ;  /* 0x009800ffef005388 */ /* 0x0009e20000000c00 */
[----:B------:R-:W-:-:S03]  /*6c50*/  @!P4 LEA.HI.X R11, R20, R31, R8, 0x1, P1 ;  /* 0x0000001f140bc211 */ /* 0x000fc600008f0c08 */
[----:B------:R-:W-:Y:S01]  /*6c60*/  @!PT LDS RZ, [RZ] ;  /* 0x00000000fffff984 */ /* 0x000fe20000000800 */
[----:B------:R-:W-:Y:S01]  /*6c70*/  @!PT LDS RZ, [RZ] ;  /* 0x00000000fffff984 */ /* 0x000fe20000000800 */
[----:B------:R-:W-:Y:S01]  /*6c80*/  @!PT LDS RZ, [RZ] ;  /* 0x00000000fffff984 */ /* 0x000fe20000000800 */
[----:B------:R4:W-:Y:S01]  /*6c90*/  @!P5 LDGSTS.E.BYPASS.LTC128B.128 [R239+0x9800], desc[UR26][R12.64] ;  /* 0x098000000cefdfae */ /* 0x0009e2000b901d5a */
[----:B--2---:R-:W-:Y:S01]  /*6ca0*/  @!P3 IMAD.X R18, R7, 0x1, R134, P0 ;  /* 0x000000010712b824 */ /* 0x004fe200000e0686 */
[C---:B-----5:R-:W-:Y:S02]  /*6cb0*/  @!P3 LEA R8, P0, R9.reuse, R28, 0x1 ;  /* 0x0000001c0908b211 */ /* 0x060fe400078008ff */
[----:B------:R4:W-:Y:S02]  /*6cc0*/  @P4 STS.128 [R239+0xb800], RZ ;  /* 0x00b800ffef004388 */ /* 0x0009e40000000c00 */
[----:B------:R-:W-:Y:S02]  /*6cd0*/  @!P3 LEA.HI.X R9, R9, R29, R18, 0x1, P0 ;  /* 0x0000001d0909b211 */ /* 0x000fe400000f0c12 */
        /* <DEDUP_REMOVED lines=11> */
[----:B----4-:R-:W-:Y:S01]  /*6d90*/  IADD3 R8, P0, R6, R133, RZ ;  /* 0x0000008506087210 */ /* 0x010fe20007f1e0ff */
        /* <DEDUP_REMOVED lines=8> */
.L_x_2426:
[----:B------:R-:W-:Y:S05]  /*6e20*/  BSYNC B0 ;  /* 0x0000000000007941 */ /* 0x000fea0003800000 */
.L_x_2425:
[----:B------:R-:W0:Y:S01]  /*6e30*/  LDGDEPBAR ;  /* 0x00000000000079af */ /* 0x000e220000000000 */
[----:B------:R-:W-:-:S04]  /*6e40*/  IADD3 R133, P0, R3, R133, RZ ;  /* 0x0000008503857210 */ /* 0x000fc80007f1e0ff */
[----:B------:R-:W-:-:S09]  /*6e50*/  IADD3.X R134, R2, R134, RZ, P0, !PT ;  /* 0x0000008602867210 */ /* 0x000fd200007fe4ff */
.L_x_2422:
[----:B------:R-:W-:Y:S01]  /*6e60*/  VIADD R2, R115, UR17 ;  /* 0x0000001173027c36 */ /* 0x000fe20008000000 */
[----:B------:R-:W-:Y:S01]  /*6e70*/  STL [R1+0x70], R227 ;  /* 0x000070e301007387 */ /* 0x000fe20000100800 */
[----:B------:R-:W-:Y:S01]  /*6e80*/  ULDC UR20, c[0x0][0x2ec] ;  /* 0x0000bb0000147ab9 */ /* 0x000fe20000000800 */
[----:B------:R-:W-:Y:S01]  /*6e90*/  LEA R213, R5, UR4, 0x1 ;  /* 0x0000000405d57c11 */ /* 0x000fe2000f8e08ff */
[C---:B-1----:R-:W-:Y:S01]  /*6ea0*/  VIADD R6, R2.reuse, 0x1 ;  /* 0x0000000102067836 */ /* 0x042fe20000000000 */
[C---:B------:R-:W-:Y:S01]  /*6eb0*/  IADD3 R3, R2.reuse, 0x8, RZ ;  /* 0x0000000802037810 */ /* 0x040fe20007ffe0ff */
[----:B------:R-:W-:Y:S01]  /*6ec0*/  STL [R1+0x6c], R226 ;  /* 0x00006ce201007387 */ /* 0x000fe20000100800 */
[CC--:B------:R-:W-:Y:S01]  /*6ed0*/  ISETP.GE.AND P5, PT, R2.reuse, R243.reuse, PT ;  /* 0x000000f30200720c */ /* 0x0c0fe20003fa6270 */
[----:B----4-:R-:W-:Y:S01]  /*6ee0*/  VIADD R8, R2, 0x39 ;  /* 0x0000003902087836 */ /* 0x010fe20000000000 */
[C---:B------:R-:W-:Y:S01]  /*6ef0*/  ISETP.GE.AND P0, PT, R3.reuse, R243, PT ;  /* 0x000000f30300720c */ /* 0x040fe20003f06270 */
[----:B------:R-:W-:Y:S01]  /*6f00*/  STL [R1+0x68], R225 ;  /* 0x000068e101007387 */ /* 0x000fe20000100800 */
[CC--:B------:R-:W-:Y:S01]  /*6f10*/  ISETP.GE.AND P2, PT, R3.reuse, R242.reuse, PT ;  /* 0x000000f20300720c */ /* 0x0c0fe20003f46270 */
[----:B------:R-:W-:Y:S01]  /*6f20*/  IMAD R214, R4, 0x2, R213 ;  /* 0x0000000204d67824 */ /* 0x000fe200078e02d5 */
[----:B------:R-:W-:Y:S01]  /*6f30*/  ISETP.GE.AND P1, PT, R2, R242, PT ;  /* 0x000000f20200720c */ /* 0x000fe20003f26270 */
[----:B------:R-:W-:Y:S01]  /*6f40*/  STL [R1+0x64], R224 ;  /* 0x000064e001007387 */ /* 0x000fe20000100800 */
[CC--:B------:R-:W-:Y:S01]  /*6f50*/  ISETP.LT.OR P0, PT, R3.reuse, R241.reuse, P0 ;  /* 0x000000f10300720c */ /* 0x0c0fe20000701670 */
[----:B------:R-:W-:Y:S01]  /*6f60*/  IMAD R215, R0, 0x2, R214 ;  /* 0x0000000200d77824 */ /* 0x000fe200078e02d6 */
[-C--:B------:R-:W-:Y:S01]  /*6f70*/  ISETP.LT.OR P2, PT, R3, R240.reuse, P2 ;  /* 0x000000f00300720c */ /* 0x080fe20001741670 */
[C---:B------:R-:W-:Y:S01]  /*6f80*/  VIADD R3, R2.reuse, 0x9 ;  /* 0x0000000902037836 */ /* 0x040fe20000000000 */
[C---:B------:R-:W-:Y:S01]  /*6f90*/  ISETP.LT.OR P5, PT, R2.reuse, R241, P5 ;  /* 0x000000f10200720c */ /* 0x040fe20002fa1670 */
[----:B------:R-:W-:Y:S01]  /*6fa0*/  STL [R1+0x60], R223 ;  /* 0x000060df01007387 */ /* 0x000fe20000100800 */
[----:B------:R-:W-:Y:S01]  /*6fb0*/  ISETP.LT.OR P1, PT, R2, R240, P1 ;  /* 0x000000f00200720c */ /* 0x000fe20000f21670 */
[----:B------:R-:W-:Y:S01]  /*6fc0*/  ULDC.64 UR16, c[0x0][0x218] ;  /* 0x0000860000107ab9 */ /* 0x000fe20000000a00 */
[----:B------:R-:W-:Y:S01]  /*6fd0*/  FSEL R9, R92, -INF , !P5 ;  /* 0xff8000005c097808 */ /* 0x000fe20006800000 */
[----:B------:R-:W-:Y:S01]  /*6fe0*/  STL [R1+0x5c], R222 ;  /* 0x00005cde01007387 */ /* 0x000fe20000100800 */
[----:B------:R-:W-:-:S02]  /*6ff0*/  FSEL R13, R80, -INF , !P1 ;  /* 0xff800000500d7808 */ /* 0x000fc40004800000 */
[CC--:B------:R-:W-:Y:S01]  /*7000*/  ISETP.GE.AND P4, PT, R6.reuse, R243.reuse, PT ;  /* 0x000000f30600720c */ /* 0x0c0fe20003f86270 */
[----:B------:R-:W-:Y:S01]  /*7010*/  STL [R1+0x58], R221 ;  /* 0x000058dd01007387 */ /* 0x000fe20000100800 */
[CC--:B------:R-:W-:Y:S02]  /*7020*/  ISETP.GE.AND P3, PT, R6.reuse, R242.reuse, PT ;  /* 0x000000f20600720c */ /* 0x0c0fe40003f66270 */
[C---:B------:R-:W-:Y:S01]  /*7030*/  ISETP.GE.AND P5, PT, R3.reuse, R243, PT ;  /* 0x000000f30300720c */ /* 0x040fe20003fa6270 */
[----:B------:R-:W-:Y:S01]  /*7040*/  STL [R1+0x54], R220 ;  /* 0x000054dc01007387 */ /* 0x000fe20000100800 */
[C---:B------:R-:W-:Y:S02]  /*7050*/  ISETP.GE.AND P1, PT, R3.reuse, R242, PT ;  /* 0x000000f20300720c */ /* 0x040fe40003f26270 */
[CC--:B------:R-:W-:Y:S01]  /*7060*/  ISETP.LT.OR P4, PT, R6.reuse, R241.reuse, P4 ;  /* 0x000000f10600720c */ /* 0x0c0fe20002781670 */
[----:B------:R-:W-:Y:S01]  /*7070*/  STL [R1+0x50], R219 ;  /* 0x000050db01007387 */ /* 0x000fe20000100800 */
[-C--:B------:R-:W-:Y:S01]  /*7080*/  ISETP.LT.OR P3, PT, R6, R240.reuse, P3 ;  /* 0x000000f00600720c */ /* 0x080fe20001f61670 */
[----:B------:R-:W-:Y:S01]  /*7090*/  VIADD R6, R2, 0x10 ;  /* 0x0000001002067836 */ /* 0x000fe20000000000 */
[C---:B------:R-:W-:Y:S01]  /*70a0*/  ISETP.LT.OR P5, PT, R3.reuse, R241, P5 ;  /* 0x000000f10300720c */ /* 0x040fe20002fa1670 */
[----:B------:R-:W-:Y:S01]  /*70b0*/  STL [R1+0x4c], R218 ;  /* 0x00004cda01007387 */ /* 0x000fe20000100800 */
[----:B------:R-:W-:-:S02]  /*70c0*/  ISETP.LT.OR P1, PT, R3, R240, P1 ;  /* 0x000000f00300720c */ /* 0x000fc40000f21670 */
[----:B------:R-:W-:Y:S01]  /*70d0*/  IADD3 R3, R2, 0x11, RZ ;  /* 0x0000001102037810 */ /* 0x000fe20007ffe0ff */
[----:B------:R-:W-:Y:S01]  /*70e0*/  STL [R1+0x48], R217 ;  /* 0x000048d901007387 */ /* 0x000fe20000100800 */
[----:B------:R-:W-:Y:S02]  /*70f0*/  FSEL R10, R76, -INF , !P0 ;  /* 0xff8000004c0a7808 */ /* 0x000fe40004000000 */
[----:B------:R-:W-:Y:S01]  /*7100*/  FSEL R15, R72, -INF , !P2 ;  /* 0xff800000480f7808 */ /* 0x000fe20005000000 */
[----:B------:R-:W-:Y:S01]  /*7110*/  STL [R1+0x44], R212 ;  /* 0x000044d401007387 */ /* 0x000fe20000100800 */
[----:B------:R-:W-:Y:S02]  /*7120*/  FSEL R11, R81, -INF , !P4 ;  /* 0xff800000510b7808 */ /* 0x000fe40006000000 */
[----:B------:R-:W-:Y:S01]  /*7130*/  FSEL R14, R77, -INF , !P3 ;  /* 0xff8000004d0e7808 */ /* 0x000fe20005800000 */
[----:B------:R-:W-:Y:S01]  /*7140*/  STL [R1+0x40], R185 ;  /* 0x000040b901007387 */ /* 0x000fe20000100800 */
[----:B------:R-:W-:-:S02]  /*7150*/  ISETP.GE.AND P0, PT, R3, R243, PT ;  /* 0x000000f30300720c */ /* 0x000fc40003f06270 */
[CC--:B------:R-:W-:Y:S01]  /*7160*/  ISETP.GE.AND P2, PT, R3.reuse, R242.reuse, PT ;  /* 0x000000f20300720c */ /* 0x0c0fe20003f46270 */
[----:B------:R-:W-:Y:S01]  /*7170*/  STL [R1+0x3c], R184 ;  /* 0x00003cb801007387 */ /* 0x000fe20000100800 */
[C---:B------:R-:W-:Y:S02]  /*7180*/  ISETP.GE.AND P4, PT, R6.reuse, R243, PT ;  /* 0x000000f30600720c */ /* 0x040fe40003f86270 */
[----:B------:R-:W-:Y:S01]  /*7190*/  ISETP.GE.AND P3, PT, R6, R242, PT ;  /* 0x000000f20600720c */ /* 0x000fe20003f66270 */
[----:B------:R-:W-:Y:S01]  /*71a0*/  STL [R1+0x38], R170 ;  /* 0x000038aa01007387 */ /* 0x000fe20000100800 */
[CC--:B------:R-:W-:Y:S02]  /*71b0*/  ISETP.LT.OR P0, PT, R3.reuse, R241.reuse, P0 ;  /* 0x000000f10300720c */ /* 0x0c0fe40000701670 */
[-C--:B------:R-:W-:Y:S01]  /*71c0*/  ISETP.LT.OR P2, PT, R3, R240.reuse, P2 ;  /* 0x000000f00300720c */ /* 0x080fe20001741670 */
[----:B------:R-:W-:Y:S01]  /*71d0*/  VIADD R3, R2, 0x19 ;  /* 0x0000001902037836 */ /* 0x000fe20000000000 */
[C---:B------:R-:W-:Y:S01]  /*71e0*/  ISETP.LT.OR P4, PT, R6.reuse, R241, P4 ;  /* 0x000000f10600720c */ /* 0x040fe20002781670 */
[----:B------:R-:W-:Y:S01]  /*71f0*/  STL [R1+0x34], R169 ;  /* 0x000034a901007387 */ /* 0x000fe20000100800 */
[----:B------:R-:W-:Y:S01]  /*7200*/  ISETP.LT.OR P3, PT, R6, R240, P3 ;  /* 0x000000f00600720c */ /* 0x000fe20001f61670 */
[----:B------:R-:W-:Y:S01]  /*7210*/  VIADD R6, R2, 0x18 ;  /* 0x0000001802067836 */ /* 0x000fe20000000000 */
[----:B------:R-:W-:Y:S01]  /*7220*/  FSEL R52, R68, -INF , !P4 ;  /* 0xff80000044347808 */ /* 0x000fe20006000000 */
[----:B------:R1:W-:Y:S01]  /*7230*/  STL [R1+0x30], R168 ;  /* 0x000030a801007387 */ /* 0x0003e20000100800 */
[----:B------:R-:W-:-:S02]  /*7240*/  FSEL R56, R64, -INF , !P3 ;  /* 0xff80000040387808 */ /* 0x000fc40005800000 */
[----:B------:R-:W-:Y:S01]  /*7250*/  FSEL R12, R73, -INF , !P5 ;  /* 0xff800000490c7808 */ /* 0x000fe20006800000 */
[----:B------:R-:W-:Y:S01]  /*7260*/  LDSM.16.MT88.4 R24, [R215+0x10000] ;  /* 0x01000000d718783b */ /* 0x000fe20000004200 */
[----:B------:R-:W-:Y:S02]  /*7270*/  FSEL R16, R69, -INF , !P1 ;  /* 0xff80000045107808 */ /* 0x000fe40004800000 */
[CC--:B------:R-:W-:Y:S01]  /*7280*/  ISETP.GE.AND P4, PT, R3.reuse, R243.reuse, PT ;  /* 0x000000f30300720c */ /* 0x0c0fe20003f86270 */
[----:B------:R-:W-:Y:S01]  /*7290*/  LDSM.16.MT88.4 R20, [R213+0x12000] ;  /* 0x01200000d514783b */ /* 0x000fe20000004200 */
[-C--:B------:R-:W-:Y:S02]  /*72a0*/  ISETP.GE.AND P3, PT, R3, R242.reuse, PT ;  /* 0x000000f20300720c */ /* 0x080fe40003f66270 */
[C---:B------:R-:W-:Y:S01]  /*72b0*/  ISETP.GE.AND P5, PT, R6.reuse, R243, PT ;  /* 0x000000f30600720c */ /* 0x040fe20003fa6270 */
[----:B------:R-:W-:Y:S01]  /*72c0*/  LDSM.16.MT88.4 R44, [R213+0x14000] ;  /* 0x01400000d52c783b */ /* 0x000fe20000004200 */
[----:B------:R-:W-:-:S02]  /*72d0*/  ISETP.GE.AND P1, PT, R6, R242, PT ;  /* 0x000000f20600720c */ /* 0x000fc40003f26270 */
[CC--:B------:R-:W-:Y:S01]  /*72e0*/  ISETP.LT.OR P4, PT, R3.reuse, R241.reuse, P4 ;  /* 0x000000f10300720c */ /* 0x0c0fe20002781670 */
[----:B------:R-:W-:Y:S01]  /*72f0*/  LDSM.16.MT88.4 R28, [R215+0x12000] ;  /* 0x01200000d71c783b */ /* 0x000fe20000004200 */
[-C--:B------:R-:W-:Y:S01]  /*7300*/  ISETP.LT.OR P3, PT, R3, R240.reuse, P3 ;  /* 0x000000f00300720c */ /* 0x080fe20001f61670 */
[----:B------:R-:W-:Y:S01]  /*7310*/  VIADD R3, R2, 0x28 ;  /* 0x0000002802037836 */ /* 0x000fe20000000000 */
[C---:B------:R-:W-:Y:S02]  /*7320*/  ISETP.LT.OR P5, PT, R6.reuse, R241, P5 ;  /* 0x000000f10600720c */ /* 0x040fe40002fa1670 */
[----:B------:R-:W-:Y:S01]  /*7330*/  ISETP.LT.OR P1, PT, R6, R240, P1 ;  /* 0x000000f00600720c */ /* 0x000fe20000f21670 */
[----:B------:R-:W-:Y:S01]  /*7340*/  VIADD R6, R2, 0x21 ;  /* 0x0000002102067836 */ /* 0x000fe20000000000 */
[----:B------:R-:W-:Y:S02]  /*7350*/  FMNMX.FTZ R132, R9, R11, !PT ;  /* 0x0000000b09847209 */ /* 0x000fe40007810000 */
[----:B------:R-:W-:-:S02]  /*7360*/  FSEL R55, R51, -INF , !P4 ;  /* 0xff80000033377808 */ /* 0x000fc40006000000 */
[----:B------:R-:W-:Y:S02]  /*7370*/  FSEL R59, R49, -INF , !P3 ;  /* 0xff800000313b7808 */ /* 0x000fe40005800000 */
[----:B------:R-:W-:Y:S02]  /*7380*/  FMNMX.FTZ R132, R10, R132, !PT ;  /* 0x000000840a847209 */ /* 0x000fe40007810000 */
[----:B------:R-:W-:Y:S02]  /*7390*/  IADD3 R7, R2, 0x20, RZ ;  /* 0x0000002002077810 */ /* 0x000fe40007ffe0ff */
[----:B------:R-:W-:Y:S02]  /*73a0*/  FSEL R54, R60, -INF , !P5 ;  /* 0xff8000003c367808 */ /* 0x000fe40006800000 */
[----:B------:R-:W-:Y:S02]  /*73b0*/  FSEL R58, R50, -INF , !P1 ;  /* 0xff800000323a7808 */ /* 0x000fe40004800000 */
[----:B------:R-:W-:-:S02]  /*73c0*/  ISETP.GE.AND P4, PT, R3, R243, PT ;  /* 0x000000f30300720c */ /* 0x000fc40003f86270 */
[-C--:B------:R-:W-:Y:S02]  /*73d0*/  ISETP.GE.AND P3, PT, R3, R242.reuse, PT ;  /* 0x000000f20300720c */ /* 0x080fe40003f66270 */
[C---:B------:R-:W-:Y:S02]  /*73e0*/  ISETP.GE.AND P5, PT, R6.reuse, R243, PT ;  /* 0x000000f30600720c */ /* 0x040fe40003fa6270 */
[----:B------:R-:W-:Y:S02]  /*73f0*/  ISETP.GE.AND P1, PT, R6, R242, PT ;  /* 0x000000f20600720c */ /* 0x000fe40003f26270 */
[----:B------:R-:W-:Y:S02]  /*7400*/  FSEL R53, R65, -INF , !P0 ;  /* 0xff80000041357808 */ /* 0x000fe40004000000 */
[----:B------:R-:W-:Y:S02]  /*7410*/  FSEL R57, R61, -INF , !P2 ;  /* 0xff8000003d397808 */ /* 0x000fe40005000000 */
[----:B------:R-:W-:-:S02]  /*7420*/  FMNMX.FTZ R132, R12, R132, !PT ;  /* 0x000000840c847209 */ /* 0x000fc40007810000 */
[C---:B------:R-:W-:Y:S02]  /*7430*/  ISETP.GE.AND P0, PT, R7.reuse, R243, PT ;  /* 0x000000f30700720c */ /* 0x040fe40003f06270 */
[----:B------:R-:W-:Y:S02]  /*7440*/  ISETP.GE.AND P2, PT, R7, R242, PT ;  /* 0x000000f20700720c */ /* 0x000fe40003f46270 */
[CC--:B------:R-:W-:Y:S02]  /*7450*/  ISETP.LT.OR P4, PT, R3.reuse, R241.reuse, P4 ;  /* 0x000000f10300720c */ /* 0x0c0fe40002781670 */
[-C--:B------:R-:W-:Y:S01]  /*7460*/  ISETP.LT.OR P3, PT, R3, R240.reuse, P3 ;  /* 0x000000f00300720c */ /* 0x080fe20001f61670 */
[----:B------:R-:W-:Y:S01]  /*7470*/  VIADD R3, R2, 0x30 ;  /* 0x0000003002037836 */ /* 0x000fe20000000000 */
[C---:B------:R-:W-:Y:S02]  /*7480*/  ISETP.LT.OR P5, PT, R6.reuse, R241, P5 ;  /* 0x000000f10600720c */ /* 0x040fe40002fa1670 */
[----:B------:R-:W-:-:S02]  /*7490*/  ISETP.LT.OR P1, PT, R6, R240, P1 ;  /* 0x000000f00600720c */ /* 0x000fc40000f21670 */
[----:B------:R-:W-:Y:S02]  /*74a0*/  FMNMX.FTZ R132, R52, R132, !PT ;  /* 0x0000008434847209 */ /* 0x000fe40007810000 */
[C---:B------:R-:W-:Y:S02]  /*74b0*/  ISETP.LT.OR P0, PT, R7.reuse, R241, P0 ;  /* 0x000000f10700720c */ /* 0x040fe40000701670 */
[----:B------:R-:W-:Y:S01]  /*74c0*/  ISETP.LT.OR P2, PT, R7, R240, P2 ;  /* 0x000000f00700720c */ /* 0x000fe20001741670 */
[C---:B------:R-:W-:Y:S01]  /*74d0*/  VIADD R7, R2.reuse, 0x31 ;  /* 0x0000003102077836 */ /* 0x040fe20000000000 */
[----:B------:R-:W-:Y:S02]  /*74e0*/  IADD3 R6, R2, 0x29, RZ ;  /* 0x0000002902067810 */ /* 0x000fe40007ffe0ff */
[----:B------:R-:W-:Y:S02]  /*74f0*/  FSEL R141, R141, -INF , !P5 ;  /* 0xff8000008d8d7808 */ /* 0x000fe40006800000 */
[----:B------:R-:W-:-:S02]  /*7500*/  FSEL R157, R43, -INF , !P1 ;  /* 0xff8000002b9d7808 */ /* 0x000fc40004800000 */
[CC--:B------:R-:W-:Y:S02]  /*7510*/  ISETP.GE.AND P5, PT, R3.reuse, R243.reuse, PT ;  /* 0x000000f30300720c */ /* 0x0c0fe40003fa6270 */
[----:B------:R-:W-:Y:S02]  /*7520*/  ISETP.GE.AND P1, PT, R3, R242, PT ;  /* 0x000000f20300720c */ /* 0x000fe40003f26270 */
[----:B------:R-:W-:Y:S02]  /*7530*/  FMNMX.FTZ R132, R53, R132, !PT ;  /* 0x0000008435847209 */ /* 0x000fe40007810000 */
[----:B------:R-:W-:Y:S02]  /*7540*/  FSEL R135, R135, -INF , !P0 ;  /* 0xff80000087877808 */ /* 0x000fe40004000000 */
[----:B------:R-:W-:Y:S02]  /*7550*/  FSEL R158, R48, -INF , !P2 ;  /* 0xff800000309e7808 */ /* 0x000fe40005000000 */
[C---:B------:R-:W-:Y:S01]  /*7560*/  ISETP.GE.AND P0, PT, R6.reuse, R243, PT ;  /* 0x000000f30600720c */ /* 0x040fe20003f06270 */
[----:B------:R-:W-:Y:S01]  /*7570*/  LDSM.16.MT88.4 R48, [R214+0x14000] ;  /* 0x01400000d630783b */ /* 0x000fe20000004200 */
[----:B------:R-:W-:-:S02]  /*7580*/  ISETP.GE.AND P2, PT, R6, R242, PT ;  /* 0x000000f20600720c */ /* 0x000fc40003f46270 */
[CC--:B------:R-:W-:Y:S02]  /*7590*/  ISETP.LT.OR P5, PT, R3.reuse, R241.reuse, P5 ;  /* 0x000000f10300720c */ /* 0x0c0fe40002fa1670 */
[----:B------:R-:W-:Y:S02]  /*75a0*/  ISETP.LT.OR P1, PT, R3, R240, P1 ;  /* 0x000000f00300720c */ /* 0x000fe40000f21670 */
[----:B------:R-:W-:Y:S02]  /*75b0*/  FMNMX.FTZ R3, R13, R14, !PT ;  /* 0x0000000e0d037209 */ /* 0x000fe40007810000 */
[----:B------:R-:W-:Y:S02]  /*75c0*/  FMNMX.FTZ R132, R54, R132, !PT ;  /* 0x0000008436847209 */ /* 0x000fe40007810000 */
[C---:B------:R-:W-:Y:S02]  /*75d0*/  ISETP.LT.OR P0, PT, R6.reuse, R241, P0 ;  /* 0x000000f10600720c */ /* 0x040fe40000701670 */
[----:B------:R-:W-:-:S02]  /*75e0*/  ISETP.LT.OR P2, PT, R6, R240, P2 ;  /* 0x000000f00600720c */ /* 0x000fc40001741670 */
[----:B------:R-:W-:Y:S02]  /*75f0*/  IADD3 R6, R2, 0x38, RZ ;  /* 0x0000003802067810 */ /* 0x000fe40007ffe0ff */
[----:B------:R-:W-:Y:S02]  /*7600*/  FMNMX.FTZ R2, R15, R3, !PT ;  /* 0x000000030f027209 */ /* 0x000fe40007810000 */
[----:B------:R-:W-:Y:S02]  /*7610*/  FMNMX.FTZ R132, R55, R132, !PT ;  /* 0x0000008437847209 */ /* 0x000fe40007810000 */
[----:B------:R-:W-:Y:S02]  /*7620*/  FMNMX.FTZ R2, R16, R2, !PT ;  /* 0x0000000210027209 */ /* 0x000fe40007810000 */
[----:B------:R-:W-:Y:S02]  /*7630*/  FMNMX.FTZ R132, R135, R132, !PT ;  /* 0x0000008487847209 */ /* 0x000fe40007810000 */
[----:B------:R-:W-:-:S02]  /*7640*/  FSEL R140, R140, -INF , !P4 ;  /* 0xff8000008c8c7808 */ /* 0x000fc40006000000 */
[----:B------:R-:W-:Y:S02]  /*7650*/  FMNMX.FTZ R2, R56, R2, !PT ;  /* 0x0000000238027209 */ /* 0x000fe40007810000 */
[----:B------:R-:W-:Y:S02]  /*7660*/  FMNMX.FTZ R132, R141, R132, !PT ;  /* 0x000000848d847209 */ /* 0x000fe40007810000 */
[----:B------:R-:W-:Y:S02]  /*7670*/  ISETP.GE.AND P4, PT, R7, R243, PT ;  /* 0x000000f30700720c */ /* 0x000fe40003f86270 */
[----:B------:R-:W-:Y:S02]  /*7680*/  FSEL R142, R42, -INF , !P0 ;  /* 0xff8000002a8e7808 */ /* 0x000fe40004000000 */
[----:B------:R-:W-:Y:S02]  /*7690*/  FMNMX.FTZ R2, R57, R2, !PT ;  /* 0x0000000239027209 */ /* 0x000fe40007810000 */
[----:B------:R-:W-:-:S02]  /*76a0*/  FMNMX.FTZ R132, R140, R132, !PT ;  /* 0x000000848c847209 */ /* 0x000fc40007810000 */
[----:B------:R-:W-:Y:S02]  /*76b0*/  ISETP.LT.OR P4, PT, R7, R241, P4 ;  /* 0x000000f10700720c */ /* 0x000fe40002781670 */
[----:B-1----:R-:W-:Y:S02]  /*76c0*/  FSEL R168, R39, -INF , !P5 ;  /* 0xff80000027a87808 */ /* 0x002fe40006800000 */
[----:B------:R-:W-:Y:S02]  /*76d0*/  ISETP.GE.AND P5, PT, R6, R243, PT ;  /* 0x000000f30600720c */ /* 0x000fe40003fa6270 */
[----:B------:R-:W-:Y:S02]  /*76e0*/  FMNMX.FTZ R2, R58, R2, !PT ;  /* 0x000000023a027209 */ /* 0x000fe40007810000 */
[----:B------:R-:W-:Y:S02]  /*76f0*/  FMNMX.FTZ R132, R142, R132, !PT ;  /* 0x000000848e847209 */ /* 0x000fe40007810000 */
[----:B------:R-:W-:-:S02]  /*7700*/  FSEL R159, R38, -INF , !P4 ;  /* 0xff800000269f7808 */ /* 0x000fc40006000000 */
[----:B------:R-:W-:Y:S02]  /*7710*/  ISETP.GE.AND P4, PT, R8, R243, PT ;  /* 0x000000f30800720c */ /* 0x000fe40003f86270 */
[-C--:B------:R-:W-:Y:S02]  /*7720*/  ISETP.LT.OR P5, PT, R6, R241.reuse, P5 ;  /* 0x000000f10600720c */ /* 0x080fe40002fa1670 */
[----:B------:R-:W-:Y:S02]  /*7730*/  FMNMX.FTZ R2, R59, R2, !PT ;  /* 0x000000023b027209 */ /* 0x000fe40007810000 */
[----:B------:R-:W-:Y:S02]  /*7740*/  FMNMX.FTZ R132, R168, R132, !PT ;  /* 0x00000084a8847209 */ /* 0x000fe40007810000 */
[----:B------:R-:W-:Y:S02]  /*7750*/  ISETP.LT.OR P4, PT, R8, R241, P4 ;  /* 0x000000f10800720c */ /* 0x000fe40002781670 */
[----:B------:R-:W-:-:S02]  /*7760*/  FSEL R124, R35, -INF , !P5 ;  /* 0xff800000237c7808 */ /* 0x000fc40006800000 */
[----:B------:R-:W-:Y:S02]  /*7770*/  FMNMX.FTZ R2, R158, R2, !PT ;  /* 0x000000029e027209 */ /* 0x000fe40007810000 */
[----:B------:R-:W-:Y:S02]  /*7780*/  FMNMX.FTZ R132, R159, R132, !PT ;  /* 0x000000849f847209 */ /* 0x000fe40007810000 */
[----:B------:R-:W-:Y:S02]  /*7790*/  FSEL R143, R143, -INF , !P3 ;  /* 0xff8000008f8f7808 */ /* 0x000fe40005800000 */
[----:B------:R-:W-:Y:S02]  /*77a0*/  FSEL R164, R34, -INF , !P4 ;  /* 0xff80000022a47808 */ /* 0x000fe40006000000 */
[----:B------:R-:W-:Y:S02]  /*77b0*/  FMNMX.FTZ R2, R157, R2, !PT ;  /* 0x000000029d027209 */ /* 0x000fe40007810000 */
[----:B------:R-:W-:-:S02]  /*77c0*/  FMNMX.FTZ R132, R124, R132, !PT ;  /* 0x000000847c847209 */ /* 0x000fc40007810000 */
[-C--:B------:R-:W-:Y:S02]  /*77d0*/  ISETP.GE.AND P0, PT, R7, R242.reuse, PT ;  /* 0x000000f20700720c */ /* 0x080fe40003f06270 */
[----:B------:R-:W-:Y:S02]  /*77e0*/  ISETP.GE.AND P3, PT, R6, R242, PT ;  /* 0x000000f20600720c */ /* 0x000fe40003f66270 */
[----:B------:R-:W-:Y:S02]  /*77f0*/  FSEL R156, R156, -INF , !P2 ;  /* 0xff8000009c9c7808 */ /* 0x000fe40005000000 */
[----:B------:R-:W-:Y:S02]  /*7800*/  FMNMX.FTZ R2, R143, R2, !PT ;  /* 0x000000028f027209 */ /* 0x000fe40007810000 */
[----:B------:R-:W-:Y:S02]  /*7810*/  FMNMX.FTZ R132, R164, R132, !PT ;  /* 0x00000084a4847209 */ /* 0x000fe40007810000 */
[----:B------:R-:W-:-:S02]  /*7820*/  ISETP.LT.OR P0, PT, R7, R240, P0 ;  /* 0x000000f00700720c */ /* 0x000fc40000701670 */
[----:B------:R-:W-:Y:S02]  /*7830*/  ISETP.LT.OR P3, PT, R6, R240, P3 ;  /* 0x000000f00600720c */ /* 0x000fe40001f61670 */
[----:B------:R-:W-:Y:S01]  /*7840*/  FSEL R165, R41, -INF , !P1 ;  /* 0xff80000029a57808 */ /* 0x000fe20004800000 */
[----:B------:R-:W1:Y:S01]  /*7850*/  SHFL.BFLY PT, R6, R132, 0x2, 0x1f ;  /* 0x0c401f0084067f89 */ /* 0x000e6200000e0000 */
[----:B------:R-:W-:Y:S02]  /*7860*/  FMNMX.FTZ R2, R156, R2, !PT ;  /* 0x000000029c027209 */ /* 0x000fe40007810000 */
[----:B------:R-:W-:Y:S02]  /*7870*/  ISETP.GE.AND P1, PT, R8, R242, PT ;  /* 0x000000f20800720c */ /* 0x000fe40003f26270 */
[----:B------:R-:W-:Y:S02]  /*7880*/  FSEL R223, R40, -INF , !P0 ;  /* 0xff80000028df7808 */ /* 0x000fe40004000000 */
[----:B------:R-:W-:Y:S01]  /*7890*/  FMNMX.FTZ R2, R165, R2, !PT ;  /* 0x00000002a5027209 */ /* 0x000fe20007810000 */
[----:B------:R-:W-:Y:S01]  /*78a0*/  LDSM.16.MT88.4 R40, [R213+0x10000] ;  /* 0x01000000d528783b */ /* 0x000fe20000004200 */
[----:B------:R-:W-:-:S02]  /*78b0*/  ISETP.LT.OR P1, PT, R8, R240, P1 ;  /* 0x000000f00800720c */ /* 0x000fc40000f21670 */
[----:B------:R-:W-:Y:S02]  /*78c0*/  FSEL R184, R37, -INF , !P3 ;  /* 0xff80000025b87808 */ /* 0x000fe40005800000 */
[----:B------:R-:W-:Y:S02]  /*78d0*/  FMNMX.FTZ R2, R223, R2, !PT ;  /* 0x00000002df027209 */ /* 0x000fe40007810000 */
[----:B------:R-:W-:Y:S02]  /*78e0*/  FSEL R169, R36, -INF , !P1 ;  /* 0xff80000024a97808 */ /* 0x000fe40004800000 */
[----:B------:R-:W-:Y:S01]  /*78f0*/  FMNMX.FTZ R2, R184, R2, !PT ;  /* 0x00000002b8027209 */ /* 0x000fe20007810000 */
[----:B------:R-:W-:Y:S01]  /*7900*/  LDSM.16.MT88.4 R36, [R214+0x10000] ;  /* 0x01000000d624783b */ /* 0x000fe20000004200 */
[----:B------:R-:W-:Y:S02]  /*7910*/  LEA R216, R0, R213, 0x1 ;  /* 0x000000d500d87211 */ /* 0x000fe400078e08ff */
[----:B------:R-:W-:-:S02]  /*7920*/  FMNMX.FTZ R2, R169, R2, !PT ;  /* 0x00000002a9027209 */ /* 0x000fc40007810000 */
[----:B-1----:R-:W-:Y:S01]  /*7930*/  FMNMX.FTZ R132, R132, R6, !PT ;  /* 0x0000000684847209 */ /* 0x002fe20007810000 */
[----:B------:R-:W-:Y:S04]  /*7940*/  LDSM.16.MT88.4 R32, [R216+0x10000] ;  /* 0x01000000d820783b */ /* 0x000fe80000004200 */
[----:B------:R-:W1:Y:S04]  /*7950*/  SHFL.BFLY PT, R3, R2, 0x2, 0x1f ;  /* 0x0c401f0002037f89 */ /* 0x000e6800000e0000 */
[----:B------:R-:W2:Y:S01]  /*7960*/  SHFL.BFLY PT, R6, R132, 0x1, 0x1f ;  /* 0x0c201f0084067f89 */ /* 0x000ea200000e0000 */
[----:B-1----:R-:W-:-:S02]  /*7970*/  FMNMX.FTZ R2, R2, R3, !PT ;  /* 0x0000000302027209 */ /* 0x002fc40007810000 */
[----:B--2---:R-:W-:-:S03]  /*7980*/  FMNMX.FTZ R132, R132, R6, !PT ;  /* 0x0000000684847209 */ /* 0x004fc60007810000 */
[----:B------:R-:W1:Y:S01]  /*7990*/  SHFL.BFLY PT, R7, R2, 0x1, 0x1f ;  /* 0x0c201f0002077f89 */ /* 0x000e6200000e0000 */
[C---:B------:R-:W-:Y:S01]  /*79a0*/  FSETP.NEU.FTZ.AND P0, PT, R132.reuse, -INF , PT ;  /* 0xff8000008400780b */ /* 0x040fe20003f1d000 */
[----:B------:R-:W-:-:S05]  /*79b0*/  FMUL.FTZ R8, R132, UR20 ;  /* 0x0000001484087c20 */ /* 0x000fca0008410000 */
[----:B------:R-:W-:-:S05]  /*79c0*/  FSEL R8, R8, RZ, P0 ;  /* 0x000000ff08087208 */ /* 0x000fca0000000000 */
[--C-:B------:R-:W-:Y:S01]  /*79d0*/  FFMA.FTZ R3, R9, UR20, -R8.reuse ;  /* 0x0000001409037c23 */ /* 0x100fe20008010808 */
[----:B------:R-:W-:-:S03]  /*79e0*/  FFMA.FTZ R6, R10, UR20, -R8 ;  /* 0x000000140a067c23 */ /* 0x000fc60008010808 */
[----:B------:R1:W-:Y:S08]  /*79f0*/  MUFU.EX2 R224, R3 ;  /* 0x0000000300e07308 */ /* 0x0003f00000000800 */
[----:B------:R2:W-:Y:S01]  /*7a00*/  MUFU.EX2 R226, R6 ;  /* 0x0000000600e27308 */ /* 0x0005e20000000800 */
[----:B-1----:R-:W-:Y:S01]  /*7a10*/  FMNMX.FTZ R3, R2, R7, !PT ;  /* 0x0000000702037209 */ /* 0x002fe20007810000 */
[----:B------:R-:W-:Y:S01]  /*7a20*/  FFMA.FTZ R2, R11, UR20, -R8 ;  /* 0x000000140b027c23 */ /* 0x000fe20008010808 */
[----:B------:R-:W-:-:S02]  /*7a30*/  MOV R11, R165 ;  /* 0x000000a5000b7202 */ /* 0x000fc40000000f00 */
[----:B------:R-:W-:-:S03]  /*7a40*/  FSETP.NEU.FTZ.AND P0, PT, R3, -INF , PT ;  /* 0xff8000000300780b */ /* 0x000fc60003f1d000 */
[----:B------:R1:W-:Y:S01]  /*7a50*/  MUFU.EX2 R227, R2 ;  /* 0x0000000200e37308 */ /* 0x0003e20000000800 */
[----:B--2---:R-:W-:-:S07]  /*7a60*/  FFMA.FTZ R6, R12, UR20, -R8 ;  /* 0x000000140c067c23 */ /* 0x004fce0008010808 */
[----:B------:R2:W3:Y:S01]  /*7a70*/  MUFU.EX2 R221, R6 ;  /* 0x0000000600dd7308 */ /* 0x0004e20000000800 */
[----:B-1----:R-:W-:-:S05]  /*7a80*/  FMUL.FTZ R2, R3, UR20 ;  /* 0x0000001403027c20 */ /* 0x002fca0008410000 */
[----:B------:R-:W-:-:S05]  /*7a90*/  FSEL R2, R2, RZ, P0 ;  /* 0x000000ff02027208 */ /* 0x000fca0000000000 */
[--C-:B------:R-:W-:Y:S01]  /*7aa0*/  FFMA.FTZ R0, R15, UR20, -R2.reuse ;  /* 0x000000140f007c23 */ /* 0x100fe20008010802 */
[--C-:B--2---:R-:W-:Y:S01]  /*7ab0*/  FFMA.FTZ R6, R13, UR20, -R2.reuse ;  /* 0x000000140d067c23 */ /* 0x104fe20008010802 */
[--C-:B------:R-:W-:Y:S02]  /*7ac0*/  FFMA.FTZ R4, R14, UR20, -R2.reuse ;  /* 0x000000140e047c23 */ /* 0x100fe40008010802 */
[----:B------:R1:W-:Y:S01]  /*7ad0*/  MUFU.EX2 R222, R0 ;  /* 0x0000000000de7308 */ /* 0x0003e20000000800 */
[----:B------:R-:W2:Y:S07]  /*7ae0*/  LDSM.16.MT88.4 R12, [R216+0x12000] ;  /* 0x01200000d80c783b */ /* 0x000eae0000004200 */
[----:B------:R3:W-:Y:S08]  /*7af0*/  MUFU.EX2 R225, R6 ;  /* 0x0000000600e17308 */ /* 0x0007f00000000800 */
[----:B------:R4:W4:Y:S01]  /*7b00*/  MUFU.EX2 R170, R4 ;  /* 0x0000000400aa7308 */ /* 0x0009220000000800 */
[----:B-1----:R-:W-:-:S02]  /*7b10*/  FFMA.FTZ R0, R16, UR20, -R2 ;  /* 0x0000001410007c23 */ /* 0x002fc40008010802 */
[----:B------:R-:W1:Y:S05]  /*7b20*/  LDSM.16.MT88.4 R16, [R214+0x12000] ;  /* 0x01200000d610783b */ /* 0x000e6a0000004200 */
[----:B------:R-:W2:Y:S01]  /*7b30*/  MUFU.EX2 R220, R0 ;  /* 0x0000000000dc7308 */ /* 0x000ea20000000800 */
[----:B---3--:R-:W-:Y:S02]  /*7b40*/  F2FP.BF16.F32.PACK_AB R6, R221, R226 ;  /* 0x000000e2dd06723e */ /* 0x008fe400000010ff */
[----:B----4-:R-:W-:Y:S02]  /*7b50*/  F2FP.BF16.F32.PACK_AB R4, R227, R224 ;  /* 0x000000e0e304723e */ /* 0x010fe400000010ff */
[----:B------:R-:W-:-:S02]  /*7b60*/  F2FP.BF16.F32.PACK_AB R5, R170, R225 ;  /* 0x000000e1aa05723e */ /* 0x000fc400000010ff */
[----:B--2---:R-:W-:Y:S01]  /*7b70*/  F2FP.BF16.F32.PACK_AB R7, R220, R222 ;  /* 0x000000dedc07723e */ /* 0x004fe200000010ff */
[----:B------:R-:W-:-:S04]  /*7b80*/  FFMA.FTZ R0, R52, UR20, -R8 ;  /* 0x0000001434007c23 */ /* 0x000fc80008010808 */
[----:B------:R2:W-:Y:S02]  /*7b90*/  MUFU.EX2 R218, R0 ;  /* 0x0000000000da7308 */ /* 0x0005e40000000800 */
[C---:B------:R-:W-:Y:S06]  /*7ba0*/  HMMA.16816.F32.BF16 R92, R4.reuse, R36, RZ ;  /* 0x00000024045c723c */ /* 0x040fec00000418ff */
[C---:B------:R-:W-:Y:S01]  /*7bb0*/  HMMA.16816.F32.BF16 R108, R4.reuse, R38, RZ ;  /* 0x00000026046c723c */ /* 0x040fe200000418ff */
[----:B------:R-:W3:Y:S05]  /*7bc0*/  LDSM.16.MT88.4 R36, [R215+0x14000] ;  /* 0x01400000d724783b */ /* 0x000eea0000004200 */
[----:B------:R-:W-:Y:S01]  /*7bd0*/  HMMA.16816.F32.BF16 R96, R4, R40, RZ ;  /* 0x000000280460723c */ /* 0x000fe200000418ff */
[----:B--2---:R-:W-:-:S05]  /*7be0*/  FFMA.FTZ R0, R53, UR20, -R8 ;  /* 0x0000001435007c23 */ /* 0x004fca0008010808 */
[C---:B------:R-:W-:Y:S01]  /*7bf0*/  HMMA.16816.F32.BF16 R112, R4.reuse, R42, RZ ;  /* 0x0000002a0470723c */ /* 0x040fe200000418ff */
[----:B------:R2:W-:Y:S05]  /*7c00*/  MUFU.EX2 R212, R0 ;  /* 0x0000000000d47308 */ /* 0x0005ea0000000800 */
[C---:B------:R-:W-:Y:S06]  /*7c10*/  HMMA.16816.F32.BF16 R80, R4.reuse, R12, RZ ;  /* 0x0000000c0450723c */ /* 0x040fec00000418ff */
[C---:B------:R-:W-:Y:S01]  /*7c20*/  HMMA.16816.F32.BF16 R100, R4.reuse, R14, RZ ;  /* 0x0000000e0464723c */ /* 0x040fe200000418ff */
[----:B------:R-:W4:Y:S05]  /*7c30*/  LDSM.16.MT88.4 R12, [R213+0x16000] ;  /* 0x01600000d50c783b */ /* 0x000f2a0000004200 */
[----:B------:R-:W-:Y:S01]  /*7c40*/  HMMA.16816.F32.BF16 R88, R4, R32, RZ ;  /* 0x000000200458723c */ /* 0x000fe200000418ff */
[----:B--2---:R-:W-:-:S04]  /*7c50*/  FFMA.FTZ R0, R54, UR20, -R8 ;  /* 0x0000001436007c23 */ /* 0x004fc80008010808 */
[----:B------:R2:W-:Y:S01]  /*7c60*/  MUFU.EX2 R185, R0 ;  /* 0x0000000000b97308 */ /* 0x0005e20000000800 */
[C---:B------:R-:W-:Y:S01]  /*7c70*/  HMMA.16816.F32.BF16 R104, R4.reuse, R34, RZ ;  /* 0x000000220468723c */ /* 0x040fe200000418ff */
[----:B------:R-:W4:Y:S05]  /*7c80*/  LDSM.16.MT88.4 R32, [R216+0x14000] ;  /* 0x01400000d820783b */ /* 0x000f2a0000004200 */
[C---:B------:R-:W-:Y:S06]  /*7c90*/  HMMA.16816.F32.BF16 R84, R4.reuse, R24, RZ ;  /* 0x000000180454723c */ /* 0x040fec00000418ff */
[----:B------:R-:W-:Y:S01]  /*7ca0*/  HMMA.16816.F32.BF16 R72, R4, R26, RZ ;  /* 0x0000001a0448723c */ /* 0x000fe200000418ff */
[----:B------:R-:W-:Y:S01]  /*7cb0*/  LDSM.16.MT88.4 R24, [R215+0x16000] ;  /* 0x01600000d718783b */ /* 0x000fe20000004200 */
[----:B--2---:R-:W-:-:S04]  /*7cc0*/  FFMA.FTZ R0, R55, UR20, -R8 ;  /* 0x0000001437007c23 */ /* 0x004fc80008010808 */
[C---:B------:R-:W-:Y:S01]  /*7cd0*/  HMMA.16816.F32.BF16 R60, R4.reuse, R20, RZ ;  /* 0x00000014043c723c */ /* 0x040fe200000418ff */
[----:B------:R2:W4:Y:S05]  /*7ce0*/  MUFU.EX2 R54, R0 ;  /* 0x0000000000367308 */ /* 0x00052a0000000800 */
[C---:B------:R-:W-:Y:S01]  /*7cf0*/  HMMA.16816.F32.BF16 R68, R4.reuse, R22, RZ ;  /* 0x000000160444723c */ /* 0x040fe200000418ff */
[----:B------:R-:W4:Y:S05]  /*7d00*/  LDSM.16.MT88.4 R20, [R214+0x16000] ;  /* 0x01600000d614783b */ /* 0x000f2a0000004200 */
[C---:B-1----:R-:W-:Y:S06]  /*7d10*/  HMMA.16816.F32.BF16 R40, R4.reuse, R16, RZ ;  /* 0x000000100428723c */ /* 0x042fec00000418ff */
[----:B------:R-:W-:Y:S01]  /*7d20*/  HMMA.16816.F32.BF16 R64, R4, R18, RZ ;  /* 0x000000120440723c */ /* 0x000fe200000418ff */
[----:B------:R-:W1:Y:S01]  /*7d30*/  LDSM.16.MT88.4 R16, [R216+0x16000] ;  /* 0x01600000d810783b */ /* 0x000e620000004200 */
[----:B--2---:R-:W-:-:S04]  /*7d40*/  FFMA.FTZ R0, R56, UR20, -R2 ;  /* 0x0000001438007c23 */ /* 0x004fc80008010802 */
[----:B------:R2:W-:Y:S01]  /*7d50*/  MUFU.EX2 R217, R0 ;  /* 0x0000000000d97308 */ /* 0x0005e20000000800 */
[C---:B---3--:R-:W-:Y:S06]  /*7d60*/  HMMA.16816.F32.BF16 R160, R4.reuse, R36, RZ ;  /* 0x0000002404a0723c */ /* 0x048fec00000418ff */
[C---:B------:R-:W-:Y:S01]  /*7d70*/  HMMA.16816.F32.BF16 R176, R4.reuse, R38, RZ ;  /* 0x0000002604b0723c */ /* 0x040fe200000418ff */
[----:B------:R-:W3:Y:S05]  /*7d80*/  LDSM.16.MT88.4 R36, [R213+0x10800] ;  /* 0x01080000d524783b */ /* 0x000eea0000004200 */
[----:B------:R-:W-:Y:S01]  /*7d90*/  HMMA.16816.F32.BF16 R120, R4, R44, RZ ;  /* 0x0000002c0478723c */ /* 0x000fe200000418ff */
[----:B--2---:R-:W-:-:S05]  /*7da0*/  FFMA.FTZ R0, R57, UR20, -R2 ;  /* 0x0000001439007c23 */ /* 0x004fca0008010802 */
[C---:B------:R-:W-:Y:S01]  /*7db0*/  HMMA.16816.F32.BF16 R144, R4.reuse, R48, RZ ;  /* 0x000000300490723c */ /* 0x040fe200000418ff */
[----:B------:R2:W3:Y:S05]  /*7dc0*/  MUFU.EX2 R9, R0 ;  /* 0x0000000000097308 */ /* 0x0004ea0000000800 */
[C---:B------:R-:W-:Y:S06]  /*7dd0*/  HMMA.16816.F32.BF16 R136, R4.reuse, R50, RZ ;  /* 0x000000320488723c */ /* 0x040fec00000418ff */
[C---:B----4-:R-:W-:Y:S06]  /*7de0*/  HMMA.16816.F32.BF16 R188, R4.reuse, R12, RZ ;  /* 0x0000000c04bc723c */ /* 0x050fec00000418ff */
[----:B------:R-:W-:Y:S01]  /*7df0*/  HMMA.16816.F32.BF16 R196, R4, R14, RZ ;  /* 0x0000000e04c4723c */ /* 0x000fe200000418ff */
[----:B--2---:R-:W-:-:S04]  /*7e00*/  FFMA.FTZ R0, R58, UR20, -R2 ;  /* 0x000000143a007c23 */ /* 0x004fc80008010802 */
[----:B------:R2:W-:Y:S01]  /*7e10*/  MUFU.EX2 R219, R0 ;  /* 0x0000000000db7308 */ /* 0x0005e20000000800 */
[C---:B------:R-:W-:Y:S06]  /*7e20*/  HMMA.16816.F32.BF16 R76, R4.reuse, R28, RZ ;  /* 0x0000001c044c723c */ /* 0x040fec00000418ff */
[C---:B------:R-:W-:Y:S06]  /*7e30*/  HMMA.16816.F32.BF16 R116, R4.reuse, R30, RZ ;  /* 0x0000001e0474723c */ /* 0x040fec00000418ff */
[----:B------:R-:W-:Y:S01]  /*7e40*/  HMMA.16816.F32.BF16 R44, R4, R46, RZ ;  /* 0x0000002e042c723c */ /* 0x000fe200000418ff */
[----:B--2---:R-:W-:-:S05]  /*7e50*/  FFMA.FTZ R0, R59, UR20, -R2 ;  /* 0x000000143b007c23 */ /* 0x004fca0008010802 */
[C---:B------:R-:W-:Y:S01]  /*7e60*/  HMMA.16816.F32.BF16 R48, R4.reuse, R32, RZ ;  /* 0x000000200430723c */ /* 0x040fe200000418ff */
[----:B------:R-:W2:Y:S05]  /*7e70*/  MUFU.EX2 R55, R0 ;  /* 0x0000000000377308 */ /* 0x000eaa0000000800 */
[C---:B------:R-:W-:Y:S01]  /*7e80*/  HMMA.16816.F32.BF16 R148, R4.reuse, R34, RZ ;  /* 0x000000220494723c */ /* 0x040fe200000418ff */
[----:B------:R-:W-:Y:S05]  /*7e90*/  LDSM.16.MT88.4 R32, [R214+0x10800] ;  /* 0x01080000d620783b */ /* 0x000fea0000004200 */
[C---:B------:R-:W-:Y:S06]  /*7ea0*/  HMMA.16816.F32.BF16 R200, R4.reuse, R20, RZ ;  /* 0x0000001404c8723c */ /* 0x040fec00000418ff */
[C---:B------:R-:W-:Y:S01]  /*7eb0*/  HMMA.16816.F32.BF16 R244, R4.reuse, R22, RZ ;  /* 0x0000001604f4723c */ /* 0x040fe200000418ff */
[----:B------:R-:W-:Y:S05]  /*7ec0*/  LDSM.16.MT88.4 R20, [R216+0x10800] ;  /* 0x01080000d814783b */ /* 0x000fea0000004200 */
[C---:B-1----:R-:W-:Y:S06]  /*7ed0*/  HMMA.16816.F32.BF16 R56, R4.reuse, R16, RZ ;  /* 0x000000100438723c */ /* 0x042fec00000418ff */
[C---:B------:R-:W-:Y:S01]  /*7ee0*/  HMMA.16816.F32.BF16 R128, R4.reuse, R18, RZ ;  /* 0x000000120480723c */ /* 0x040fe200000418ff */
[----:B------:R-:W1:Y:S05]  /*7ef0*/  LDSM.16.MT88.4 R16, [R215+0x10800] ;  /* 0x01080000d710783b */ /* 0x000e6a0000004200 */
[C---:B------:R-:W-:Y:S06]  /*7f00*/  HMMA.16816.F32.BF16 R12, R4.reuse, R24, RZ ;  /* 0x00000018040c723c */ /* 0x040fec00000418ff */
[----:B------:R-:W-:-:S12]  /*7f10*/  HMMA.16816.F32.BF16 R4, R4, R26, RZ ;  /* 0x0000001a0404723c */ /* 0x000fd800000418ff */
[----:B------:R-:W-:Y:S01]  /*7f20*/  IMAD.MOV.U32 R127, RZ, RZ, R129 ;  /* 0x000000ffff7f7224 */ /* 0x000fe200078e0081 */
[----:B------:R-:W-:Y:S01]  /*7f30*/  MOV R126, R130 ;  /* 0x00000082007e7202 */ /* 0x000fe20000000f00 */
[----:B------:R-:W-:Y:S02]  /*7f40*/  IMAD.MOV.U32 R125, RZ, RZ, R131 ;  /* 0x000000ffff7d7224 */ /* 0x000fe400078e0083 */
[----:B------:R-:W-:Y:S02]  /*7f50*/  IMAD.MOV.U32 R10, RZ, RZ, R128 ;  /* 0x000000ffff0a7224 */ /* 0x000fe400078e0080 */
[----:B------:R-:W-:Y:S01]  /*7f60*/  MOV R131, R13 ;  /* 0x0000000d00837202 */ /* 0x000fe20000000f00 */
[----:B------:R-:W-:Y:S01]  /*7f70*/  IMAD.MOV.U32 R130, RZ, RZ, R14 ;  /* 0x000000ffff827224 */ /* 0x000fe200078e000e */
[----:B------:R-:W-:Y:S01]  /*7f80*/  MOV R128, R12 ;  /* 0x0000000c00807202 */ /* 0x000fe20000000f00 */
[----:B------:R-:W-:Y:S02]  /*7f90*/  IMAD.MOV.U32 R129, RZ, RZ, R15 ;  /* 0x000000ffff817224 */ /* 0x000fe400078e000f */
[----:B------:R-:W4:Y:S01]  /*7fa0*/  LDSM.16.MT88.4 R12, [R213+0x12800] ;  /* 0x01280000d50c783b */ /* 0x000f220000004200 */
[----:B------:R-:W-:Y:S01]  /*7fb0*/  IMAD.MOV.U32 R27, RZ, RZ, R5 ;  /* 0x000000ffff1b7224 */ /* 0x000fe200078e0005 */
[----:B------:R-:W-:Y:S01]  /*7fc0*/  MOV R25, R7 ;  /* 0x0000000700197202 */ /* 0x000fe20000000f00 */
[----:B------:R-:W-:Y:S01]  /*7fd0*/  IMAD.MOV.U32 R26, RZ, RZ, R6 ;  /* 0x000000ffff1a7224 */ /* 0x000fe200078e0006 */
[----:B------:R-:W-:Y:S01]  /*7fe0*/  F2FP.BF16.F32.PACK_AB R6, R54, R185 ;  /* 0x000000b93606723e */ /* 0x000fe200000010ff */
[----:B------:R-:W-:Y:S01]  /*7ff0*/  IMAD.MOV.U32 R24, RZ, RZ, R4 ;  /* 0x000000ffff187224 */ /* 0x000fe200078e0004 */
[----:B------:R-:W-:-:S02]  /*8000*/  F2FP.BF16.F32.PACK_AB R4, R212, R218 ;  /* 0x000000dad404723e */ /* 0x000fc400000010ff */
[----:B---3--:R-:W-:Y:S02]  /*8010*/  F2FP.BF16.F32.PACK_AB R5, R9, R217 ;  /* 0x000000d90905723e */ /* 0x008fe400000010ff */
[----:B--2---:R-:W-:-:S07]  /*8020*/  F2FP.BF16.F32.PACK_AB R7, R55, R219 ;  /* 0x000000db3707723e */ /* 0x004fce00000010ff */
[C---:B------:R-:W-:Y:S06]  /*8030*/  HMMA.16816.F32.BF16 R28, R4.reuse, R36, R96 ;  /* 0x00000024041c723c */ /* 0x040fec0000041860 */
[C---:B------:R-:W-:Y:S06]  /*8040*/  HMMA.16816.F32.BF16 R36, R4.reuse, R38, R112 ;  /* 0x000000260424723c */ /* 0x040fec0000041870 */
[----:B-1----:R-:W-:Y:S01]  /*8050*/  HMMA.16816.F32.BF16 R204, R4, R16, R84 ;  /* 0x0000001004cc723c */ /* 0x002fe20000041854 */
[----:B------:R-:W-:-:S05]  /*8060*/  IMAD.MOV.U32 R115, RZ, RZ, R164 ;  /* 0x000000ffff737224 */ /* 0x000fca00078e00a4 */
[C---:B------:R-:W-:Y:S01]  /*8070*/  HMMA.16816.F32.BF16 R192, R4.reuse, R18, R72 ;  /* 0x0000001204c0723c */ /* 0x040fe20000041848 */
[----:B------:R-:W1:Y:S05]  /*8080*/  LDSM.16.MT88.4 R16, [R214+0x14800] ;  /* 0x01480000d610783b */ /* 0x000e6a0000004200 */
[----:B------:R-:W-:Y:S01]  /*8090*/  IMAD.MOV.U32 R155, RZ, RZ, R29 ;  /* 0x000000ffff9b7224 */ /* 0x000fe200078e001d */
[----:B------:R-:W-:Y:S01]  /*80a0*/  MOV R154, R30 ;  /* 0x0000001e009a7202 */ /* 0x000fe20000000f00 */
[----:B------:R-:W-:Y:S01]  /*80b0*/  IMAD.MOV.U32 R153, RZ, RZ, R31 ;  /* 0x000000ffff997224 */ /* 0x000fe200078e001f */
[----:B----4-:R-:W-:Y:S01]  /*80c0*/  HMMA.16816.F32.BF16 R172, R4, R12, R60 ;  /* 0x0000000c04ac723c */ /* 0x010fe2000004183c */
[----:B------:R-:W-:-:S02]  /*80d0*/  IMAD.MOV.U32 R152, RZ, RZ, R28 ;  /* 0x000000ffff987224 */ /* 0x000fc400078e001c */
[----:B------:R-:W-:Y:S01]  /*80e0*/  MOV R99, R36 ;  /* 0x0000002400637202 */ /* 0x000fe20000000f00 */
[----:B------:R-:W-:Y:S01]  /*80f0*/  IMAD.MOV.U32 R98, RZ, RZ, R37 ;  /* 0x000000ffff627224 */ /* 0x000fe200078e0025 */
[----:B------:R-:W-:Y:S01]  /*8100*/  MOV R96, R39 ;  /* 0x0000002700607202 */ /* 0x000fe20000000f00 */
[----:B------:R-:W-:Y:S01]  /*8110*/  IMAD.MOV.U32 R97, RZ, RZ, R38 ;  /* 0x000000ffff617224 */ /* 0x000fe200078e0026 */
[----:B------:R-:W2:Y:S01]  /*8120*/  LDSM.16.MT88.4 R28, [R214+0x12800] ;  /* 0x01280000d61c783b */ /* 0x000ea20000004200 */
[C---:B------:R-:W-:Y:S01]  /*8130*/  HMMA.16816.F32.BF16 R36, R4.reuse, R32, R92 ;  /* 0x000000200424723c */ /* 0x040fe2000004185c */
[----:B------:R-:W-:Y:S01]  /*8140*/  IMAD.MOV.U32 R61, RZ, RZ, R155 ;  /* 0x000000ffff3d7224 */ /* 0x000fe200078e009b */
[----:B------:R-:W-:Y:S01]  /*8150*/  MOV R62, R154 ;  /* 0x0000009a003e7202 */ /* 0x000fe20000000f00 */
[----:B------:R-:W-:Y:S02]  /*8160*/  IMAD.MOV.U32 R63, RZ, RZ, R153 ;  /* 0x000000ffff3f7224 */ /* 0x000fe400078e0099 */
[----:B------:R-:W-:Y:S01]  /*8170*/  IMAD.MOV.U32 R60, RZ, RZ, R152 ;  /* 0x000000ffff3c7224 */ /* 0x000fe200078e0098 */
[C---:B------:R-:W-:Y:S06]  /*8180*/  HMMA.16816.F32.BF16 R32, R4.reuse, R34, R108 ;  /* 0x000000220420723c */ /* 0x040fec000004186c */
[C---:B------:R-:W-:Y:S01]  /*8190*/  HMMA.16816.F32.BF16 R180, R4.reuse, R14, R68 ;  /* 0x0000000e04b4723c */ /* 0x040fe20000041844 */
[----:B------:R-:W-:Y:S01]  /*81a0*/  MOV R109, R27 ;  /* 0x0000001b006d7202 */ /* 0x000fe20000000f00 */
[----:B------:R-:W-:Y:S01]  /*81b0*/  IMAD.MOV.U32 R110, RZ, RZ, R26 ;  /* 0x000000ffff6e7224 */ /* 0x000fe200078e001a */
[----:B------:R-:W-:Y:S01]  /*81c0*/  MOV R108, R24 ;  /* 0x00000018006c7202 */ /* 0x000fe20000000f00 */
[----:B------:R-:W-:Y:S01]  /*81d0*/  IMAD.MOV.U32 R111, RZ, RZ, R25 ;  /* 0x000000ffff6f7224 */ /* 0x000fe200078e0019 */
[----:B------:R-:W3:Y:S01]  /*81e0*/  LDSM.16.MT88.4 R12, [R216+0x14800] ;  /* 0x01480000d80c783b */ /* 0x000ee20000004200 */
[C---:B------:R-:W-:Y:S03]  /*81f0*/  HMMA.16816.F32.BF16 R248, R4.reuse, R20, R88 ;  /* 0x0000001404f8723c */ /* 0x040fe60000041858 */
[----:B------:R-:W4:Y:S03]  /*8200*/  LDSM.16.MT88.4 R24, [R213+0x14800] ;  /* 0x01480000d518783b */ /* 0x000f260000004200 */
[----:B------:R-:W-:Y:S01]  /*8210*/  IMAD.MOV.U32 R252, RZ, RZ, R36 ;  /* 0x000000fffffc7224 */ /* 0x000fe200078e0024 */
[----:B------:R-:W-:Y:S01]  /*8220*/  MOV R186, R38 ;  /* 0x0000002600ba7202 */ /* 0x000fe20000000f00 */
[----:B------:R-:W-:Y:S01]  /*8230*/  IMAD.MOV.U32 R187, RZ, RZ, R37 ;  /* 0x000000ffffbb7224 */ /* 0x000fe200078e0025 */
[C---:B------:R-:W-:Y:S01]  /*8240*/  HMMA.16816.F32.BF16 R208, R4.reuse, R22, R104 ;  /* 0x0000001604d0723c */ /* 0x040fe20000041868 */
[----:B------:R-:W-:Y:S01]  /*8250*/  IMAD.MOV.U32 R171, RZ, RZ, R39 ;  /* 0x000000ffffab7224 */ /* 0x000fe200078e0027 */
[----:B------:R-:W4:Y:S01]  /*8260*/  LDSM.16.MT88.4 R20, [R215+0x14800] ;  /* 0x01480000d714783b */ /* 0x000f220000004200 */
[----:B------:R-:W-:Y:S01]  /*8270*/  IMAD.MOV.U32 R92, RZ, RZ, R35 ;  /* 0x000000ffff5c7224 */ /* 0x000fe200078e0023 */
[----:B------:R-:W-:Y:S01]  /*8280*/  MOV R53, R32 ;  /* 0x0000002000357202 */ /* 0x000fe20000000f00 */
[----:B------:R-:W-:Y:S01]  /*8290*/  IMAD.MOV.U32 R52, RZ, RZ, R33 ;  /* 0x000000ffff347224 */ /* 0x000fe200078e0021 */
[----:B------:R-:W4:Y:S01]  /*82a0*/  LDSM.16.MT88.4 R36, [R216+0x12800] ;  /* 0x01280000d824783b */ /* 0x000f220000004200 */
[----:B------:R-:W-:Y:S01]  /*82b0*/  IMAD.MOV.U32 R0, RZ, RZ, R34 ;  /* 0x000000ffff007224 */ /* 0x000fe200078e0022 */
[C---:B-1----:R-:W-:Y:S02]  /*82c0*/  HMMA.16816.F32.BF16 R72, R4.reuse, R16, R144 ;  /* 0x000000100448723c */ /* 0x042fe40000041890 */
[----:B------:R-:W1:Y:S04]  /*82d0*/  LDSM.16.MT88.4 R32, [R215+0x12800] ;  /* 0x01280000d720783b */ /* 0x000e680000004200 */
[C---:B--2---:R-:W-:Y:S06]  /*82e0*/  HMMA.16816.F32.BF16 R152, R4.reuse, R30, R64 ;  /* 0x0000001e0498723c */ /* 0x044fec0000041840 */
[C---:B------:R-:W-:Y:S01]  /*82f0*/  HMMA.16816.F32.BF16 R164, R4.reuse, R28, R40 ;  /* 0x0000001c04a4723c */ /* 0x040fe20000041828 */
[----:B------:R-:W-:Y:S01]  /*8300*/  IMAD.MOV.U32 R64, RZ, RZ, R10 ;  /* 0x000000ffff407224 */ /* 0x000fe200078e000a */
[----:B------:R-:W-:Y:S01]  /*8310*/  MOV R66, R126 ;  /* 0x0000007e00427202 */ /* 0x000fe20000000f00 */
[----:B------:R-:W-:Y:S01]  /*8320*/  IMAD.MOV.U32 R65, RZ, RZ, R127 ;  /* 0x000000ffff417224 */ /* 0x000fe200078e007f */
[----:B------:R-:W-:Y:S01]  /*8330*/  MOV R10, R124 ;  /* 0x0000007c000a7202 */ /* 0x000fe20000000f00 */
[----:B------:R-:W-:Y:S01]  /*8340*/  IMAD.MOV.U32 R67, RZ, RZ, R125 ;  /* 0x000000ffff437224 */ /* 0x000fe200078e007d */
[----:B------:R-:W-:Y:S01]  /*8350*/  LDSM.16.MT88.4 R28, [R214+0x16800] ;  /* 0x01680000d61c783b */ /* 0x000fe20000004200 */
[----:B------:R-:W-:Y:S01]  /*8360*/  IMAD.MOV.U32 R41, RZ, RZ, R131 ;  /* 0x000000ffff297224 */ /* 0x000fe200078e0083 */
[----:B------:R-:W-:Y:S01]  /*8370*/  MOV R43, R129 ;  /* 0x00000081002b7202 */ /* 0x000fe20000000f00 */
[----:B------:R-:W-:Y:S01]  /*8380*/  IMAD.MOV.U32 R42, RZ, RZ, R130 ;  /* 0x000000ffff2a7224 */ /* 0x000fe200078e0082 */
[----:B---3--:R-:W-:Y:S01]  /*8390*/  HMMA.16816.F32.BF16 R68, R4, R12, R48 ;  /* 0x0000000c0444723c */ /* 0x008fe20000041830 */
[----:B------:R-:W-:Y:S01]  /*83a0*/  IMAD.MOV.U32 R40, RZ, RZ, R128 ;  /* 0x000000ffff287224 */ /* 0x000fe200078e0080 */
[----:B------:R-:W-:-:S02]  /*83b0*/  MOV R145, R10 ;  /* 0x0000000a00917202 */ /* 0x000fc40000000f00 */
[----:B------:R-:W-:Y:S02]  /*83c0*/  MOV R10, R223 ;  /* 0x000000df000a7202 */ /* 0x000fe40000000f00 */
[C---:B----4-:R-:W-:Y:S06]  /*83d0*/  HMMA.16816.F32.BF16 R88, R4.reuse, R26, R44 ;  /* 0x0000001a0458723c */ /* 0x050fec000004182c */
[----:B------:R-:W-:Y:S01]  /*83e0*/  HMMA.16816.F32.BF16 R84, R4, R20, R160 ;  /* 0x000000140454723c */ /* 0x000fe200000418a0 */
[----:B------:R-:W-:Y:S01]  /*83f0*/  IMAD.MOV.U32 R44, RZ, RZ, R64 ;  /* 0x000000ffff2c7224 */ /* 0x000fe200078e0040 */
[----:B------:R-:W-:Y:S01]  /*8400*/  MOV R46, R66 ;  /* 0x00000042002e7202 */ /* 0x000fe20000000f00 */
[----:B------:R-:W-:-:S02]  /*8410*/  IMAD.MOV.U32 R45, RZ, RZ, R65 ;  /* 0x000000ffff2d7224 */ /* 0x000fc400078e0041 */
[----:B------:R-:W-:Y:S01]  /*8420*/  IMAD.MOV.U32 R47, RZ, RZ, R67 ;  /* 0x000000ffff2f7224 */ /* 0x000fe200078e0043 */
[C---:B------:R-:W-:Y:S01]  /*8430*/  HMMA.16816.F32.BF16 R128, R4.reuse, R36, R80 ;  /* 0x000000240480723c */ /* 0x040fe20000041850 */
[----:B------:R-:W-:Y:S01]  /*8440*/  IMAD.MOV.U32 R160, RZ, RZ, R252 ;  /* 0x000000ffffa07224 */ /* 0x000fe200078e00fc */
[----:B------:R-:W-:Y:S01]  /*8450*/  MOV R162, R186 ;  /* 0x000000ba00a27202 */ /* 0x000fe20000000f00 */
[----:B------:R-:W-:Y:S02]  /*8460*/  IMAD.MOV.U32 R161, RZ, RZ, R187 ;  /* 0x000000ffffa17224 */ /* 0x000fe400078e00bb */
[----:B------:R-:W-:Y:S01]  /*8470*/  IMAD.MOV.U32 R163, RZ, RZ, R171 ;  /* 0x000000ffffa37224 */ /* 0x000fe200078e00ab */
[C---:B-1----:R-:W-:Y:S06]  /*8480*/  HMMA.16816.F32.BF16 R104, R4.reuse, R32, R76 ;  /* 0x000000200468723c */ /* 0x042fec000004184c */
[C---:B------:R-:W-:Y:S01]  /*8490*/  HMMA.16816.F32.BF16 R124, R4.reuse, R38, R100 ;  /* 0x00000026047c723c */ /* 0x040fe20000041864 */
[----:B------:R-:W-:Y:S01]  /*84a0*/  IMAD.MOV.U32 R79, RZ, RZ, R115 ;  /* 0x000000ffff4f7224 */ /* 0x000fe200078e0073 */
[----:B------:R-:W1:Y:S01]  /*84b0*/  LDSM.16.MT88.4 R36, [R213+0x16800] ;  /* 0x01680000d524783b */ /* 0x000e620000004200 */
[----:B------:R-:W-:Y:S01]  /*84c0*/  MOV R33, R99 ;  /* 0x0000006300217202 */ /* 0x000fe20000000f00 */
[----:B------:R-:W-:Y:S01]  /*84d0*/  IMAD.MOV.U32 R76, RZ, RZ, R98 ;  /* 0x000000ffff4c7224 */ /* 0x000fe200078e0062 */
[----:B------:R-:W-:Y:S01]  /*84e0*/  MOV R78, R96 ;  /* 0x00000060004e7202 */ /* 0x000fe20000000f00 */
[----:B------:R-:W-:Y:S01]  /*84f0*/  HMMA.16816.F32.BF16 R112, R4, R34, R116 ;  /* 0x000000220470723c */ /* 0x000fe20000041874 */
[----:B------:R-:W-:-:S02]  /*8500*/  IMAD.MOV.U32 R77, RZ, RZ, R97 ;  /* 0x000000ffff4d7224 */ /* 0x000fc400078e0061 */
[----:B------:R-:W-:-:S03]  /*8510*/  IMAD.MOV.U32 R32, RZ, RZ, R92 ;  /* 0x000000ffff207224 */ /* 0x000fc600078e005c */
[C---:B------:R-:W-:Y:S01]  /*8520*/  HMMA.16816.F32.BF16 R100, R4.reuse, R24, R120 ;  /* 0x000000180464723c */ /* 0x040fe20000041878 */
[----:B------:R-:W-:Y:S02]  /*8530*/  IMAD.MOV.U32 R117, RZ, RZ, R0 ;  /* 0x000000ffff757224 */ /* 0x000fe400078e0000 */
[----:B------:R-:W-:Y:S01]  /*8540*/  FFMA.FTZ R0, R135, UR20, -R8 ;  /* 0x0000001487007c23 */ /* 0x000fe20008010808 */
[----:B------:R-:W2:Y:S01]  /*8550*/  LDSM.16.MT88.4 R24, [R216+0x16800] ;  /* 0x01680000d818783b */ /* 0x000ea20000004200 */
[----:B------:R-:W-:Y:S01]  /*8560*/  IMAD.MOV.U32 R119, RZ, RZ, R55 ;  /* 0x000000ffff777224 */ /* 0x000fe200078e0037 */
[----:B------:R-:W-:Y:S01]  /*8570*/  MOV R35, R53 ;  /* 0x0000003500237202 */ /* 0x000fe20000000f00 */
[----:B------:R3:W4:Y:S01]  /*8580*/  MUFU.EX2 R34, R0 ;  /* 0x0000000000227308 */ /* 0x0007220000000800 */
[----:B------:R-:W-:Y:S01]  /*8590*/  HMMA.16816.F32.BF16 R96, R4, R14, R148 ;  /* 0x0000000e0460723c */ /* 0x000fe20000041894 */
[----:B------:R-:W2:Y:S01]  /*85a0*/  LDSM.16.MT88.4 R12, [R215+0x16800] ;  /* 0x01680000d70c783b */ /* 0x000ea20000004200 */
[----:B------:R-:W-:Y:S01]  /*85b0*/  IMAD.MOV.U32 R118, RZ, RZ, R54 ;  /* 0x000000ffff767224 */ /* 0x000fe200078e0036 */
[----:B------:R-:W-:Y:S01]  /*85c0*/  MOV R121, R41 ;  /* 0x0000002900797202 */ /* 0x000fe20000000f00 */
[----:B------:R-:W-:-:S02]  /*85d0*/  IMAD.MOV.U32 R116, RZ, RZ, R52 ;  /* 0x000000ffff747224 */ /* 0x000fc400078e0034 */
[C---:B------:R-:W-:Y:S01]  /*85e0*/  HMMA.16816.F32.BF16 R52, R4.reuse, R18, R136 ;  /* 0x000000120434723c */ /* 0x040fe20000041888 */
[----:B------:R-:W2:Y:S01]  /*85f0*/  LDSM.16.MT88.4 R16, [R213+0x11000] ;  /* 0x01100000d510783b */ /* 0x000ea20000004200 */
[----:B------:R-:W-:Y:S01]  /*8600*/  IMAD.MOV.U32 R120, RZ, RZ, R40 ;  /* 0x000000ffff787224 */ /* 0x000fe200078e0028 */
[----:B------:R-:W-:Y:S01]  /*8610*/  MOV R150, R117 ;  /* 0x0000007500967202 */ /* 0x000fe20000000f00 */
[----:B------:R-:W-:Y:S02]  /*8620*/  IMAD.MOV.U32 R122, RZ, RZ, R42 ;  /* 0x000000ffff7a7224 */ /* 0x000fe400078e002a */
[C---:B------:R-:W-:Y:S01]  /*8630*/  HMMA.16816.F32.BF16 R92, R4.reuse, R22, R176 ;  /* 0x00000016045c723c */ /* 0x040fe200000418b0 */
[----:B------:R-:W-:Y:S01]  /*8640*/  IMAD.MOV.U32 R123, RZ, RZ, R43 ;  /* 0x000000ffff7b7224 */ /* 0x000fe200078e002b */
[----:B------:R-:W-:Y:S01]  /*8650*/  LDSM.16.MT88.4 R20, [R216+0x11000] ;  /* 0x01100000d814783b */ /* 0x000fe20000004200 */
[----:B------:R-:W-:Y:S01]  /*8660*/  MOV R136, R60 ;  /* 0x0000003c00887202 */ /* 0x000fe20000000f00 */
[----:B---3--:R-:W-:Y:S01]  /*8670*/  FFMA.FTZ R0, R141, UR20, -R8 ;  /* 0x000000148d007c23 */ /* 0x008fe20008010808 */
[----:B------:R-:W-:Y:S01]  /*8680*/  IMAD.MOV.U32 R137, RZ, RZ, R61 ;  /* 0x000000ffff897224 */ /* 0x000fe200078e003d */
[----:B------:R-:W-:Y:S01]  /*8690*/  MOV R139, R63 ;  /* 0x0000003f008b7202 */ /* 0x000fe20000000f00 */
[----:B------:R-:W-:Y:S01]  /*86a0*/  IMAD.MOV.U32 R176, RZ, RZ, R33 ;  /* 0x000000ffffb07224 */ /* 0x000fe200078e0021 */
[----:B------:R3:W2:Y:S01]  /*86b0*/  MUFU.EX2 R144, R0 ;  /* 0x0000000000907308 */ /* 0x0006a20000000800 */
[----:B------:R-:W-:Y:S01]  /*86c0*/  MOV R177, R76 ;  /* 0x0000004c00b17202 */ /* 0x000fe20000000f00 */
[----:B------:R-:W-:Y:S01]  /*86d0*/  IMAD.MOV.U32 R178, RZ, RZ, R77 ;  /* 0x000000ffffb27224 */ /* 0x000fe200078e004d */
[C---:B-1----:R-:W-:Y:S01]  /*86e0*/  HMMA.16816.F32.BF16 R80, R4.reuse, R36, R188 ;  /* 0x000000240450723c */ /* 0x042fe200000418bc */
[----:B------:R-:W-:Y:S01]  /*86f0*/  IMAD.MOV.U32 R179, RZ, RZ, R78 ;  /* 0x000000ffffb37224 */ /* 0x000fe200078e004e */
[----:B------:R-:W-:Y:S01]  /*8700*/  MOV R33, R79 ;  /* 0x0000004f00217202 */ /* 0x000fe20000000f00 */
[----:B------:R-:W-:Y:S01]  /*8710*/  IMAD.MOV.U32 R138, RZ, RZ, R62 ;  /* 0x000000ffff8a7224 */ /* 0x000fe200078e003e */
[----:B------:R-:W1:Y:S01]  /*8720*/  LDSM.16.MT88.4 R40, [R214+0x11000] ;  /* 0x01100000d628783b */ /* 0x000e620000004200 */
[----:B------:R-:W-:Y:S01]  /*8730*/  IMAD.MOV.U32 R148, RZ, RZ, R35 ;  /* 0x000000ffff947224 */ /* 0x000fe200078e0023 */
[C---:B------:R-:W-:Y:S01]  /*8740*/  HMMA.16816.F32.BF16 R64, R4.reuse, R38, R196 ;  /* 0x000000260440723c */ /* 0x040fe200000418c4 */
[----:B----4-:R-:W-:Y:S01]  /*8750*/  MOV R190, R34 ;  /* 0x0000002200be7202 */ /* 0x010fe20000000f00 */
[----:B------:R-:W-:Y:S01]  /*8760*/  IMAD.MOV.U32 R151, RZ, RZ, R32 ;  /* 0x000000ffff977224 */ /* 0x000fe200078e0020 */
[----:B------:R-:W-:Y:S01]  /*8770*/  LDSM.16.MT88.4 R36, [R213+0x13000] ;  /* 0x01300000d524783b */ /* 0x000fe20000004200 */
[----:B------:R-:W-:Y:S01]  /*8780*/  IMAD.MOV.U32 R149, RZ, RZ, R116 ;  /* 0x000000ffff957224 */ /* 0x000fe200078e0074 */
[----:B------:R-:W-:Y:S01]  /*8790*/  MOV R189, R119 ;  /* 0x0000007700bd7202 */ /* 0x000fe20000000f00 */
[----:B------:R-:W-:Y:S01]  /*87a0*/  HMMA.16816.F32.BF16 R76, R4, R28, R200 ;  /* 0x0000001c044c723c */ /* 0x000fe200000418c8 */
[----:B------:R-:W-:-:S02]  /*87b0*/  IMAD.MOV.U32 R191, RZ, RZ, R159 ;  /* 0x000000ffffbf7224 */ /* 0x000fc400078e009f */
[----:B---3--:R-:W-:Y:S01]  /*87c0*/  FFMA.FTZ R0, R140, UR20, -R8 ;  /* 0x000000148c007c23 */ /* 0x008fe20008010808 */
[----:B------:R-:W-:-:S03]  /*87d0*/  IMAD.MOV.U32 R188, RZ, RZ, R118 ;  /* 0x000000ffffbc7224 */ /* 0x000fc600078e0076 */
[----:B------:R3:W-:Y:S01]  /*87e0*/  MUFU.EX2 R146, R0 ;  /* 0x0000000000927308 */ /* 0x0007e20000000800 */
[C---:B--2---:R-:W-:Y:S06]  /*87f0*/  HMMA.16816.F32.BF16 R48, R4.reuse, R24, R56 ;  /* 0x000000180430723c */ /* 0x044fec0000041838 */
[C---:B------:R-:W-:Y:S01]  /*8800*/  HMMA.16816.F32.BF16 R56, R4.reuse, R26, R44 ;  /* 0x0000001a0438723c */ /* 0x040fe2000004182c */
[----:B------:R-:W-:Y:S05]  /*8810*/  LDSM.16.MT88.4 R24, [R216+0x13000] ;  /* 0x01300000d818783b */ /* 0x000fea0000004200 */
[----:B------:R-:W-:Y:S01]  /*8820*/  HMMA.16816.F32.BF16 R60, R4, R30, R244 ;  /* 0x0000001e043c723c */ /* 0x000fe200000418f4 */
[----:B------:R-:W-:Y:S01]  /*8830*/  LDSM.16.MT88.4 R28, [R214+0x13000] ;  /* 0x01300000d61c783b */ /* 0x000fe20000004200 */
[----:B---3--:R-:W-:-:S04]  /*8840*/  FFMA.FTZ R0, R142, UR20, -R8 ;  /* 0x000000148e007c23 */ /* 0x008fc80008010808 */
[C---:B------:R-:W-:Y:S01]  /*8850*/  HMMA.16816.F32.BF16 R44, R4.reuse, R12, R120 ;  /* 0x0000000c042c723c */ /* 0x040fe20000041878 */
[----:B------:R2:W3:Y:S05]  /*8860*/  MUFU.EX2 R252, R0 ;  /* 0x0000000000fc7308 */ /* 0x0004ea0000000800 */
[----:B------:R-:W-:Y:S01]  /*8870*/  HMMA.16816.F32.BF16 R108, R4, R14, R108 ;  /* 0x0000000e046c723c */ /* 0x000fe2000004186c */
[----:B------:R-:W-:Y:S02]  /*8880*/  IMAD.MOV.U32 R123, RZ, RZ, R33 ;  /* 0x000000ffff7b7224 */ /* 0x000fe400078e0021 */
[----:B------:R-:W4:Y:S02]  /*8890*/  LDSM.16.MT88.4 R32, [R215+0x11000] ;  /* 0x01100000d720783b */ /* 0x000f240000004200 */
[----:B------:R-:W-:-:S02]  /*88a0*/  IMAD.MOV.U32 R147, RZ, RZ, R123 ;  /* 0x000000ffff937224 */ /* 0x000fc400078e007b */
[----:B------:R-:W-:Y:S01]  /*88b0*/  F2FP.BF16.F32.PACK_AB R4, R144, R190 ;  /* 0x000000be9004723e */ /* 0x000fe200000010ff */
[----:B--2---:R-:W-:Y:S01]  /*88c0*/  FFMA.FTZ R0, R158, UR20, -R2 ;  /* 0x000000149e007c23 */ /* 0x004fe20008010802 */
[----:B---3--:R-:W-:-:S03]  /*88d0*/  F2FP.BF16.F32.PACK_AB R6, R252, R146 ;  /* 0x00000092fc06723e */ /* 0x008fc600000010ff */
[----:B------:R2:W-:Y:S02]  /*88e0*/  MUFU.EX2 R187, R0 ;  /* 0x0000000000bb7308 */ /* 0x0005e40000000800 */
[----:B--2---:R-:W-:-:S06]  /*88f0*/  FFMA.FTZ R0, R157, UR20, -R2 ;  /* 0x000000149d007c23 */ /* 0x004fcc0008010802 */
[----:B------:R2:W3:Y:S02]  /*8900*/  MUFU.EX2 R186, R0 ;  /* 0x0000000000ba7308 */ /* 0x0004e40000000800 */
[----:B--2---:R-:W-:Y:S01]  /*8910*/  FFMA.FTZ R0, R143, UR20, -R2 ;  /* 0x000000148f007c23 */ /* 0x004fe20008010802 */
[----:B---3--:R-:W-:-:S05]  /*8920*/  F2FP.BF16.F32.PACK_AB R5, R186, R187 ;  /* 0x000000bbba05723e */ /* 0x008fca00000010ff */
[----:B------:R2:W-:Y:S02]  /*8930*/  MUFU.EX2 R171, R0 ;  /* 0x0000000000ab7308 */ /* 0x0005e40000000800 */
[----:B--2---:R-:W-:-:S06]  /*8940*/  FFMA.FTZ R0, R156, UR20, -R2 ;  /* 0x000000149c007c23 */ /* 0x004fcc0008010802 */
[----:B------:R-:W2:Y:S02]  /*8950*/  MUFU.EX2 R135, R0 ;  /* 0x0000000000877308 */ /* 0x000ea40000000800 */
[----:B--2---:R-:W-:Y:S02]  /*8960*/  F2FP.BF16.F32.PACK_AB R7, R135, R171 ;  /* 0x000000ab8707723e */ /* 0x004fe400000010ff */
[----:B------:R-:W-:-:S05]  /*8970*/  MOV R0, R168 ;  /* 0x000000a800007202 */ /* 0x000fca0000000f00 */
[----:B------:R-:W-:Y:S01]  /*8980*/  HMMA.16816.F32.BF16 R12, R4, R18, R176 ;  /* 0x00000012040c723c */ /* 0x000fe200000418b0 */
[----:B------:R-:W-:-:S05]  /*8990*/  FFMA.FTZ R0, R0, UR20, -R8 ;  /* 0x0000001400007c23 */ /* 0x000fca0008010808 */
[C---:B------:R-:W-:Y:S01]  /*89a0*/  HMMA.16816.F32.BF16 R136, R4.reuse, R16, R136 ;  /* 0x000000100488723c */ /* 0x040fe20000041888 */
[----:B------:R-:W2:Y:S05]  /*89b0*/  LDSM.16.MT88.4 R16, [R213+0x15000] ;  /* 0x01500000d510783b */ /* 0x000eaa0000004200 */
[C---:B-1----:R-:W-:Y:S06]  /*89c0*/  HMMA.16816.F32.BF16 R140, R4.reuse, R40, R160 ;  /* 0x00000028048c723c */ /* 0x042fec00000418a0 */
[C---:B------:R-:W-:Y:S06]  /*89d0*/  HMMA.16816.F32.BF16 R148, R4.reuse, R42, R148 ;  /* 0x0000002a0494723c */ /* 0x040fec0000041894 */
[----:B------:R-:W-:Y:S01]  /*89e0*/  MOV R179, R12 ;  /* 0x0000000c00b37202 */ /* 0x000fe20000000f00 */
[----:B------:R-:W-:Y:S01]  /*89f0*/  IMAD.MOV.U32 R178, RZ, RZ, R13 ;  /* 0x000000ffffb27224 */ /* 0x000fe200078e000d */
[----:B------:R-:W-:Y:S01]  /*8a00*/  MOV R176, R15 ;  /* 0x0000000f00b07202 */ /* 0x000fe20000000f00 */
[----:B------:R-:W-:Y:S01]  /*8a10*/  IMAD.MOV.U32 R177, RZ, RZ, R14 ;  /* 0x000000ffffb17224 */ /* 0x000fe200078e000e */
[C---:B----4-:R-:W-:Y:S06]  /*8a20*/  HMMA.16816.F32.BF16 R156, R4.reuse, R32, R204 ;  /* 0x00000020049c723c */ /* 0x050fec00000418cc */
[----:B------:R-:W-:Y:S01]  /*8a30*/  HMMA.16816.F32.BF16 R12, R4, R20, R248 ;  /* 0x00000014040c723c */ /* 0x000fe200000418f8 */
[----:B------:R-:W-:-:S02]  /*8a40*/  IMAD.MOV.U32 R205, RZ, RZ, R169 ;  /* 0x000000ffffcd7224 */ /* 0x000fc400078e00a9 */
[----:B------:R-:W-:Y:S01]  /*8a50*/  IMAD.MOV.U32 R207, RZ, RZ, R9 ;  /* 0x000000ffffcf7224 */ /* 0x000fe200078e0009 */
[----:B------:R-:W-:Y:S01]  /*8a60*/  MOV R9, R184 ;  /* 0x000000b800097202 */ /* 0x000fe20000000f00 */
[----:B------:R-:W-:Y:S01]  /*8a70*/  IMAD.MOV.U32 R206, RZ, RZ, R170 ;  /* 0x000000ffffce7224 */ /* 0x000fe200078e00aa */
[C---:B------:R-:W-:Y:S06]  /*8a80*/  HMMA.16816.F32.BF16 R40, R4.reuse, R26, R124 ;  /* 0x0000001a0428723c */ /* 0x040fec000004187c */
[C---:B------:R-:W-:Y:S06]  /*8a90*/  HMMA.16816.F32.BF16 R196, R4.reuse, R28, R164 ;  /* 0x0000001c04c4723c */ /* 0x040fec00000418a4 */
[C---:B------:R-:W-:Y:S01]  /*8aa0*/  HMMA.16816.F32.BF16 R120, R4.reuse, R30, R152 ;  /* 0x0000001e0478723c */ /* 0x040fe20000041898 */
[----:B------:R-:W1:Y:S01]  /*8ab0*/  LDSM.16.MT88.4 R28, [R215+0x15000] ;  /* 0x01500000d71c783b */ /* 0x000e620000004200 */
[----:B------:R-:W-:Y:S01]  /*8ac0*/  MOV R164, R189 ;  /* 0x000000bd00a47202 */ /* 0x000fe20000000f00 */
[----:B------:R-:W-:Y:S01]  /*8ad0*/  IMAD.MOV.U32 R165, RZ, RZ, R190 ;  /* 0x000000ffffa57224 */ /* 0x000fe200078e00be */
[----:B------:R-:W-:Y:S01]  /*8ae0*/  MOV R167, R146 ;  /* 0x0000009200a77202 */ /* 0x000fe20000000f00 */
[----:B------:R-:W-:Y:S01]  /*8af0*/  IMAD.MOV.U32 R166, RZ, RZ, R144 ;  /* 0x000000ffffa67224 */ /* 0x000fe200078e0090 */
[----:B------:R-:W-:Y:S01]  /*8b00*/  MOV R161, R14 ;  /* 0x0000000e00a17202 */ /* 0x000fe20000000f00 */
[----:B------:R-:W-:Y:S01]  /*8b10*/  IMAD.MOV.U32 R163, RZ, RZ, R12 ;  /* 0x000000ffffa37224 */ /* 0x000fe200078e000c */
[----:B------:R-:W-:Y:S01]  /*8b20*/  HMMA.16816.F32.BF16 R200, R4, R36, R172 ;  /* 0x0000002404c8723c */ /* 0x000fe200000418ac */
[----:B------:R-:W-:-:S02]  /*8b30*/  IMAD.MOV.U32 R162, RZ, RZ, R13 ;  /* 0x000000ffffa27224 */ /* 0x000fc400078e000d */
[----:B------:R-:W-:-:S03]  /*8b40*/  IMAD.MOV.U32 R160, RZ, RZ, R15 ;  /* 0x000000ffffa07224 */ /* 0x000fc600078e000f */
[C---:B------:R-:W-:Y:S01]  /*8b50*/  HMMA.16816.F32.BF16 R12, R4.reuse, R22, R208 ;  /* 0x00000016040c723c */ /* 0x040fe200000418d0 */
[----:B------:R-:W3:Y:S01]  /*8b60*/  LDSM.16.MT88.4 R20, [R215+0x13000] ;  /* 0x01300000d714783b */ /* 0x000ee20000004200 */
[----:B------:R-:W-:Y:S02]  /*8b70*/  IMAD.MOV.U32 R37, RZ, RZ, R42 ;  /* 0x000000ffff257224 */ /* 0x000fe400078e002a */
[----:B------:R-:W-:Y:S02]  /*8b80*/  IMAD.MOV.U32 R36, RZ, RZ, R43 ;  /* 0x000000ffff247224 */ /* 0x000fe400078e002b */
[C---:B------:R-:W-:Y:S01]  /*8b90*/  HMMA.16816.F32.BF16 R208, R4.reuse, R34, R192 ;  /* 0x0000002204d0723c */ /* 0x040fe200000418c0 */
[----:B------:R-:W4:Y:S05]  /*8ba0*/  LDSM.16.MT88.4 R32, [R216+0x15000] ;  /* 0x01500000d820783b */ /* 0x000f2a0000004200 */
[C---:B------:R-:W-:Y:S06]  /*8bb0*/  HMMA.16816.F32.BF16 R192, R4.reuse, R38, R180 ;  /* 0x0000002604c0723c */ /* 0x040fec00000418b4 */
[----:B------:R-:W-:Y:S01]  /*8bc0*/  HMMA.16816.F32.BF16 R248, R4, R24, R128 ;  /* 0x0000001804f8723c */ /* 0x000fe20000041880 */
[----:B------:R-:W-:Y:S01]  /*8bd0*/  IMAD.MOV.U32 R39, RZ, RZ, R40 ;  /* 0x000000ffff277224 */ /* 0x000fe200078e0028 */
[----:B------:R-:W-:-:S04]  /*8be0*/  MOV R38, R41 ;  /* 0x0000002900267202 */ /* 0x000fc80000000f00 */
[----:B------:R-:W-:Y:S01]  /*8bf0*/  IMAD.MOV.U32 R119, RZ, RZ, R12 ;  /* 0x000000ffff777224 */ /* 0x000fe200078e000c */
[----:B------:R-:W-:Y:S01]  /*8c00*/  MOV R117, R14 ;  /* 0x0000000e00757202 */ /* 0x000fe20000000f00 */
[----:B------:R-:W-:Y:S01]  /*8c10*/  IMAD.MOV.U32 R118, RZ, RZ, R13 ;  /* 0x000000ffff767224 */ /* 0x000fe200078e000d */
[C---:B--2---:R-:W-:Y:S01]  /*8c20*/  HMMA.16816.F32.BF16 R40, R4.reuse, R16, R100 ;  /* 0x000000100428723c */ /* 0x044fe20000041864 */
[----:B------:R-:W-:Y:S02]  /*8c30*/  IMAD.MOV.U32 R116, RZ, RZ, R15 ;  /* 0x000000ffff747224 */ /* 0x000fe400078e000f */
[----:B------:R-:W2:Y:S03]  /*8c40*/  LDSM.16.MT88.4 R12, [R214+0x15000] ;  /* 0x01500000d60c783b */ /* 0x000ea60000004200 */
[C---:B------:R-:W-:Y:S06]  /*8c50*/  HMMA.16816.F32.BF16 R16, R4.reuse, R18, R88 ;  /* 0x000000120410723c */ /* 0x040fec0000041858 */
[----:B-1----:R-:W-:Y:S01]  /*8c60*/  HMMA.16816.F32.BF16 R172, R4, R30, R92 ;  /* 0x0000001e04ac723c */ /* 0x002fe2000004185c */
[----:B------:R-:W-:-:S05]  /*8c70*/  IMAD.MOV.U32 R88, RZ, RZ, R165 ;  /* 0x000000ffff587224 */ /* 0x000fca00078e00a5 */
[C---:B---3--:R-:W-:Y:S01]  /*8c80*/  HMMA.16816.F32.BF16 R24, R4.reuse, R20, R104 ;  /* 0x000000140418723c */ /* 0x048fe20000041868 */
[----:B------:R-:W-:Y:S01]  /*8c90*/  IMAD.MOV.U32 R92, RZ, RZ, R179 ;  /* 0x000000ffff5c7224 */ /* 0x000fe200078e00b3 */
[----:B------:R-:W-:Y:S01]  /*8ca0*/  MOV R94, R177 ;  /* 0x000000b1005e7202 */ /* 0x000fe20000000f00 */
[----:B------:R-:W-:Y:S02]  /*8cb0*/  IMAD.MOV.U32 R93, RZ, RZ, R178 ;  /* 0x000000ffff5d7224 */ /* 0x000fe400078e00b2 */
[----:B------:R-:W-:Y:S01]  /*8cc0*/  IMAD.MOV.U32 R95, RZ, RZ, R176 ;  /* 0x000000ffff5f7224 */ /* 0x000fe200078e00b0 */
[C---:B----4-:R-:W-:Y:S01]  /*8cd0*/  HMMA.16816.F32.BF16 R244, R4.reuse, R32, R68 ;  /* 0x0000002004f4723c */ /* 0x050fe20000041844 */
[----:B------:R1:W-:Y:S01]  /*8ce0*/  MUFU.EX2 R33, R0 ;  /* 0x0000000000217308 */ /* 0x0003e20000000800 */
[----:B------:R-:W-:Y:S01]  /*8cf0*/  IMAD.MOV.U32 R105, RZ, RZ, R188 ;  /* 0x000000ffff697224 */ /* 0x000fe200078e00bc */
[----:B------:R-:W-:Y:S01]  /*8d00*/  MOV R169, R42 ;  /* 0x0000002a00a97202 */ /* 0x000fe20000000f00 */
[----:B------:R-:W-:Y:S01]  /*8d10*/  IMAD.MOV.U32 R104, RZ, RZ, R205 ;  /* 0x000000ffff687224 */ /* 0x000fe200078e00cd */
[----:B------:R-:W-:Y:S01]  /*8d20*/  MOV R107, R206 ;  /* 0x000000ce006b7202 */ /* 0x000fe20000000f00 */
[----:B------:R-:W-:Y:S01]  /*8d30*/  HMMA.16816.F32.BF16 R112, R4, R22, R112 ;  /* 0x000000160470723c */ /* 0x000fe20000041870 */
[----:B------:R-:W-:Y:S01]  /*8d40*/  IMAD.MOV.U32 R155, RZ, RZ, R17 ;  /* 0x000000ffff9b7224 */ /* 0x000fe200078e0011 */
[----:B------:R-:W-:Y:S01]  /*8d50*/  MOV R154, R18 ;  /* 0x00000012009a7202 */ /* 0x000fe20000000f00 */
[----:B------:R-:W-:Y:S01]  /*8d60*/  IMAD.MOV.U32 R153, RZ, RZ, R19 ;  /* 0x000000ffff997224 */ /* 0x000fe200078e0013 */
[----:B------:R-:W3:Y:S01]  /*8d70*/  LDSM.16.MT88.4 R20, [R216+0x17000] ;  /* 0x01700000d814783b */ /* 0x000ee20000004200 */
[----:B------:R-:W-:-:S02]  /*8d80*/  IMAD.MOV.U32 R152, RZ, RZ, R16 ;  /* 0x000000ffff987224 */ /* 0x000fc400078e0010 */
[----:B------:R-:W-:Y:S02]  /*8d90*/  IMAD.MOV.U32 R184, RZ, RZ, R40 ;  /* 0x000000ffffb87224 */ /* 0x000fe400078e0028 */
[----:B------:R-:W-:Y:S02]  /*8da0*/  IMAD.MOV.U32 R170, RZ, RZ, R41 ;  /* 0x000000ffffaa7224 */ /* 0x000fe400078e0029 */
[----:B------:R-:W-:Y:S02]  /*8db0*/  IMAD.MOV.U32 R168, RZ, RZ, R43 ;  /* 0x000000ffffa87224 */ /* 0x000fe400078e002b */
[----:B-1----:R-:W-:Y:S01]  /*8dc0*/  FFMA.FTZ R0, R191, UR20, -R8 ;  /* 0x00000014bf007c23 */ /* 0x002fe20008010808 */
[----:B--2---:R-:W-:Y:S01]  /*8dd0*/  HMMA.16816.F32.BF16 R16, R4, R12, R72 ;  /* 0x0000000c0410723c */ /* 0x004fe20000041848 */
[----:B------:R-:W-:Y:S01]  /*8de0*/  IMAD.MOV.U32 R106, RZ, RZ, R207 ;  /* 0x000000ffff6a7224 */ /* 0x000fe200078e00cf */
[----:B------:R-:W-:Y:S01]  /*8df0*/  MOV R128, R24 ;  /* 0x0000001800807202 */ /* 0x000fe20000000f00 */
[----:B------:R1:W2:Y:S01]  /*8e00*/  MUFU.EX2 R32, R0 ;  /* 0x0000000000207308 */ /* 0x0002a20000000800 */
[----:B------:R-:W-:-:S02]  /*8e10*/  IMAD.MOV.U32 R130, RZ, RZ, R25 ;  /* 0x000000ffff827224 */ /* 0x000fc400078e0019 */
[C---:B------:R-:W-:Y:S01]  /*8e20*/  HMMA.16816.F32.BF16 R188, R4.reuse, R28, R84 ;  /* 0x0000001c04bc723c */ /* 0x040fe20000041854 */
[----:B------:R-:W-:Y:S01]  /*8e30*/  MOV R73, R155 ;  /* 0x0000009b00497202 */ /* 0x000fe20000000f00 */
[----:B------:R-:W-:Y:S01]  /*8e40*/  IMAD.MOV.U32 R74, RZ, RZ, R154 ;  /* 0x000000ffff4a7224 */ /* 0x000fe200078e009a */
[----:B------:R-:W-:Y:S01]  /*8e50*/  MOV R72, R152 ;  /* 0x0000009800487202 */ /* 0x000fe20000000f00 */
[----:B------:R-:W-:Y:S02]  /*8e60*/  IMAD.MOV.U32 R75, RZ, RZ, R153 ;  /* 0x000000ffff4b7224 */ /* 0x000fe400078e0099 */
[----:B------:R-:W-:Y:S01]  /*8e70*/  HMMA.16816.F32.BF16 R12, R4, R14, R52 ;  /* 0x0000000e040c723c */ /* 0x000fe20000041834 */
[----:B------:R-:W-:Y:S01]  /*8e80*/  LDSM.16.MT88.4 R152, [R214+0x11800] ;  /* 0x01180000d698783b */ /* 0x000fe20000004200 */
[----:B------:R-:W-:Y:S01]  /*8e90*/  IMAD.MOV.U32 R84, RZ, RZ, R163 ;  /* 0x000000ffff547224 */ /* 0x000fe200078e00a3 */
[----:B------:R-:W-:Y:S01]  /*8ea0*/  MOV R85, R162 ;  /* 0x000000a200557202 */ /* 0x000fe20000000f00 */
[----:B------:R-:W-:-:S02]  /*8eb0*/  IMAD.MOV.U32 R86, RZ, RZ, R161 ;  /* 0x000000ffff567224 */ /* 0x000fc400078e00a1 */
[----:B------:R-:W-:Y:S01]  /*8ec0*/  IMAD.MOV.U32 R87, RZ, RZ, R160 ;  /* 0x000000ffff577224 */ /* 0x000fe200078e00a0 */
[----:B------:R-:W-:Y:S01]  /*8ed0*/  HMMA.16816.F32.BF16 R204, R4, R34, R96 ;  /* 0x0000002204cc723c */ /* 0x000fe20000041860 */
[----:B-1----:R-:W-:Y:S01]  /*8ee0*/  FFMA.FTZ R0, R145, UR20, -R8 ;  /* 0x0000001491007c23 */ /* 0x002fe20008010808 */
[----:B------:R-:W-:Y:S01]  /*8ef0*/  LDSM.16.MT88.4 R160, [R216+0x11800] ;  /* 0x01180000d8a0783b */ /* 0x000fe20000004200 */
[----:B------:R-:W-:Y:S02]  /*8f00*/  IMAD.MOV.U32 R129, RZ, RZ, R26 ;  /* 0x000000ffff817224 */ /* 0x000fe400078e001a */
[----:B------:R1:W-:Y:S01]  /*8f10*/  MUFU.EX2 R29, R0 ;  /* 0x00000000001d7308 */ /* 0x0003e20000000800 */
[----:B------:R-:W-:Y:S01]  /*8f20*/  IMAD.MOV.U32 R223, RZ, RZ, R27 ;  /* 0x000000ffffdf7224 */ /* 0x000fe200078e001b */
[----:B------:R-:W-:Y:S01]  /*8f30*/  MOV R131, R17 ;  /* 0x0000001100837202 */ /* 0x000fe20000000f00 */
[----:B------:R-:W4:Y:S01]  /*8f40*/  LDSM.16.MT88.4 R24, [R213+0x17000] ;  /* 0x01700000d518783b */ /* 0x000f220000004200 */
[----:B------:R-:W-:Y:S01]  /*8f50*/  IMAD.MOV.U32 R91, RZ, RZ, R18 ;  /* 0x000000ffff5b7224 */ /* 0x000fe200078e0012 */
[----:B------:R-:W-:Y:S01]  /*8f60*/  MOV R89, R16 ;  /* 0x0000001000597202 */ /* 0x000fe20000000f00 */
[----:B------:R-:W-:Y:S01]  /*8f70*/  IMAD.MOV.U32 R90, RZ, RZ, R19 ;  /* 0x000000ffff5a7224 */ /* 0x000fe200078e0013 */
[----:B------:R-:W-:Y:S01]  /*8f80*/  MOV R98, R167 ;  /* 0x000000a700627202 */ /* 0x000fe20000000f00 */
[----:B------:R-:W-:Y:S01]  /*8f90*/  IMAD.MOV.U32 R55, RZ, RZ, R166 ;  /* 0x000000ffff377224 */ /* 0x000fe200078e00a6 */
[----:B------:R-:W4:Y:S01]  /*8fa0*/  LDSM.16.MT88.4 R16, [R214+0x17000] ;  /* 0x01700000d610783b */ /* 0x000f220000004200 */
[----:B------:R-:W-:Y:S01]  /*8fb0*/  MOV R53, R91 ;  /* 0x0000005b00357202 */ /* 0x000fe20000000f00 */
[----:B------:R-:W-:Y:S01]  /*8fc0*/  IMAD.MOV.U32 R54, RZ, RZ, R90 ;  /* 0x000000ffff367224 */ /* 0x000fe200078e005a */
[----:B------:R-:W-:Y:S01]  /*8fd0*/  MOV R41, R14 ;  /* 0x0000000e00297202 */ /* 0x000fe20000000f00 */
[----:B------:R-:W-:Y:S01]  /*8fe0*/  IMAD.MOV.U32 R43, RZ, RZ, R12 ;  /* 0x000000ffff2b7224 */ /* 0x000fe200078e000c */
[----:B------:R-:W-:Y:S01]  /*8ff0*/  MOV R91, R129 ;  /* 0x00000081005b7202 */ /* 0x000fe20000000f00 */
[----:B------:R-:W-:Y:S01]  /*9000*/  IMAD.MOV.U32 R42, RZ, RZ, R13 ;  /* 0x000000ffff2a7224 */ /* 0x000fe200078e000d */
[----:B------:R-:W-:Y:S01]  /*9010*/  MOV R69, R41 ;  /* 0x0000002900457202 */ /* 0x000fe20000000f00 */
[----:B-1----:R-:W-:Y:S01]  /*9020*/  FFMA.FTZ R0, R147, UR20, -R8 ;  /* 0x0000001493007c23 */ /* 0x002fe20008010808 */
[----:B------:R-:W-:Y:S01]  /*9030*/  IMAD.MOV.U32 R40, RZ, RZ, R15 ;  /* 0x000000ffff287224 */ /* 0x000fe200078e000f */
[----:B------:R-:W-:Y:S01]  /*9040*/  LDSM.16.MT88.4 R144, [R213+0x11800] ;  /* 0x01180000d590783b */ /* 0x000fe20000004200 */
[----:B------:R-:W-:Y:S01]  /*9050*/  IMAD.MOV.U32 R99, RZ, RZ, R43 ;  /* 0x000000ffff637224 */ /* 0x000fe200078e002b */
[----:B------:R1:W3:Y:S01]  /*9060*/  MUFU.EX2 R28, R0 ;  /* 0x00000000001c7308 */ /* 0x0002e20000000800 */
[----:B------:R-:W-:Y:S01]  /*9070*/  IMAD.MOV.U32 R68, RZ, RZ, R42 ;  /* 0x000000ffff447224 */ /* 0x000fe200078e002a */
[----:B------:R-:W4:Y:S01]  /*9080*/  LDSM.16.MT88.4 R12, [R215+0x17000] ;  /* 0x01700000d70c783b */ /* 0x000f220000004200 */
[----:B------:R-:W-:Y:S01]  /*9090*/  IMAD.MOV.U32 R70, RZ, RZ, R40 ;  /* 0x000000ffff467224 */ /* 0x000fe200078e0028 */
[----:B------:R-:W-:Y:S01]  /*90a0*/  MOV R34, R119 ;  /* 0x0000007700227202 */ /* 0x000fe20000000f00 */
[----:B------:R-:W-:Y:S01]  /*90b0*/  IMAD.MOV.U32 R71, RZ, RZ, R89 ;  /* 0x000000ffff477224 */ /* 0x000fe200078e0059 */
[----:B------:R-:W-:Y:S01]  /*90c0*/  LDSM.16.MT88.4 R40, [R213+0x13800] ;  /* 0x01380000d528783b */ /* 0x000fe20000004200 */
[----:B------:R-:W-:Y:S01]  /*90d0*/  IMAD.MOV.U32 R52, RZ, RZ, R131 ;  /* 0x000000ffff347224 */ /* 0x000fe200078e0083 */
[----:B------:R-:W-:Y:S01]  /*90e0*/  MOV R97, R116 ;  /* 0x0000007400617202 */ /* 0x000fe20000000f00 */
[----:B------:R-:W-:-:S02]  /*90f0*/  IMAD.MOV.U32 R90, RZ, RZ, R130 ;  /* 0x000000ffff5a7224 */ /* 0x000fc400078e0082 */
[----:B------:R-:W-:Y:S01]  /*9100*/  IMAD.MOV.U32 R89, RZ, RZ, R128 ;  /* 0x000000ffff597224 */ /* 0x000fe200078e0080 */
[----:B--2---:R-:W-:Y:S01]  /*9110*/  F2FP.BF16.F32.PACK_AB R128, R32, R33 ;  /* 0x000000212080723e */ /* 0x004fe200000010ff */
[----:B------:R-:W-:Y:S02]  /*9120*/  IMAD.MOV.U32 R35, RZ, RZ, R118 ;  /* 0x000000ffff237224 */ /* 0x000fe400078e0076 */
[----:B------:R-:W-:Y:S02]  /*9130*/  IMAD.MOV.U32 R96, RZ, RZ, R117 ;  /* 0x000000ffff607224 */ /* 0x000fe400078e0075 */
[--C-:B-1----:R-:W-:Y:S01]  /*9140*/  FFMA.FTZ R0, R11, UR20, -R2.reuse ;  /* 0x000000140b007c23 */ /* 0x102fe20008010802 */
[----:B---3--:R-:W-:Y:S01]  /*9150*/  F2FP.BF16.F32.PACK_AB R130, R28, R29 ;  /* 0x0000001d1c82723e */ /* 0x008fe200000010ff */
[C---:B------:R-:W-:Y:S01]  /*9160*/  HMMA.16816.F32.BF16 R116, R4.reuse, R20, R48 ;  /* 0x000000140474723c */ /* 0x040fe20000041830 */
[----:B------:R-:W-:Y:S01]  /*9170*/  LDSM.16.MT88.4 R48, [R214+0x13800] ;  /* 0x01380000d630783b */ /* 0x000fe20000004200 */
[----:B------:R1:W-:Y:S04]  /*9180*/  MUFU.EX2 R11, R0 ;  /* 0x00000000000b7308 */ /* 0x0003e80000000800 */
[C---:B------:R-:W-:Y:S01]  /*9190*/  HMMA.16816.F32.BF16 R20, R4.reuse, R22, R56 ;  /* 0x000000160414723c */ /* 0x040fe20000041838 */
[----:B------:R-:W-:Y:S05]  /*91a0*/  LDSM.16.MT88.4 R56, [R216+0x13800] ;  /* 0x01380000d838783b */ /* 0x000fea0000004200 */
[C---:B----4-:R-:W-:Y:S01]  /*91b0*/  HMMA.16816.F32.BF16 R100, R4.reuse, R24, R80 ;  /* 0x000000180464723c */ /* 0x050fe20000041850 */
[----:B------:R-:W-:Y:S05]  /*91c0*/  LDSM.16.MT88.4 R80, [R214+0x15800] ;  /* 0x01580000d650783b */ /* 0x000fea0000004200 */
[C---:B------:R-:W-:Y:S01]  /*91d0*/  HMMA.16816.F32.BF16 R124, R4.reuse, R26, R64 ;  /* 0x0000001a047c723c */ /* 0x040fe20000041840 */
[--C-:B-1----:R-:W-:Y:S01]  /*91e0*/  FFMA.FTZ R0, R10, UR20, -R2.reuse ;  /* 0x000000140a007c23 */ /* 0x102fe20008010802 */
[----:B------:R-:W-:Y:S03]  /*91f0*/  LDSM.16.MT88.4 R64, [R215+0x13800] ;  /* 0x01380000d740783b */ /* 0x000fe60000004200 */
[----:B------:R1:W2:Y:S01]  /*9200*/  MUFU.EX2 R10, R0 ;  /* 0x00000000000a7308 */ /* 0x0002a20000000800 */
[C---:B------:R-:W-:Y:S06]  /*9210*/  HMMA.16816.F32.BF16 R24, R4.reuse, R16, R76 ;  /* 0x000000100418723c */ /* 0x040fec000004184c */
[C---:B------:R-:W-:Y:S06]  /*9220*/  HMMA.16816.F32.BF16 R180, R4.reuse, R18, R60 ;  /* 0x0000001204b4723c */ /* 0x040fec000004183c */
[C---:B------:R-:W-:Y:S01]  /*9230*/  HMMA.16816.F32.BF16 R16, R4.reuse, R14, R108 ;  /* 0x0000000e0410723c */ /* 0x040fe2000004186c */
[--C-:B-1----:R-:W-:Y:S01]  /*9240*/  FFMA.FTZ R0, R9, UR20, -R2.reuse ;  /* 0x0000001409007c23 */ /* 0x102fe20008010802 */
[----:B------:R-:W-:Y:S01]  /*9250*/  FFMA.FTZ R2, R104, UR20, -R2 ;  /* 0x0000001468027c23 */ /* 0x000fe20008010802 */
[----:B------:R-:W-:Y:S01]  /*9260*/  IMAD.MOV.U32 R104, RZ, RZ, R164 ;  /* 0x000000ffff687224 */ /* 0x000fe200078e00a4 */
[----:B--2---:R-:W-:Y:S01]  /*9270*/  F2FP.BF16.F32.PACK_AB R129, R10, R11 ;  /* 0x0000000b0a81723e */ /* 0x004fe200000010ff */
[----:B------:R-:W-:Y:S01]  /*9280*/  MUFU.EX2 R9, R0 ;  /* 0x0000000000097308 */ /* 0x000fe20000000800 */
[----:B------:R-:W1:Y:S01]  /*9290*/  LDSM.16.MT88.4 R164, [R215+0x11800] ;  /* 0x01180000d7a4783b */ /* 0x000e620000004200 */
[----:B------:R-:W-:Y:S06]  /*92a0*/  HMMA.16816.F32.BF16 R176, R4, R12, R44 ;  /* 0x0000000c04b0723c */ /* 0x000fec000004182c */
[----:B------:R-:W2:Y:S02]  /*92b0*/  MUFU.EX2 R8, R2 ;  /* 0x0000000200087308 */ /* 0x000ea40000000800 */
[----:B--2---:R-:W-:-:S07]  /*92c0*/  F2FP.BF16.F32.PACK_AB R131, R8, R9 ;  /* 0x000000090883723e */ /* 0x004fce00000010ff */
[C---:B------:R-:W-:Y:S06]  /*92d0*/  HMMA.16816.F32.BF16 R136, R128.reuse, R144, R136 ;  /* 0x000000908088723c */ /* 0x040fec0000041888 */
[C---:B------:R-:W-:Y:S07]  /*92e0*/  HMMA.16816.F32.BF16 R144, R128.reuse, R146, R92 ;  /* 0x000000928090723c */ /* 0x040fee000004185c */
[----:B------:R-:W-:Y:S01]  /*92f0*/  IMAD.MOV.U32 R92, RZ, RZ, R84 ;  /* 0x000000ffff5c7224 */ /* 0x000fe200078e0054 */
[----:B------:R-:W-:Y:S01]  /*9300*/  MOV R93, R85 ;  /* 0x00000055005d7202 */ /* 0x000fe20000000f00 */
[----:B------:R-:W-:Y:S01]  /*9310*/  IMAD.MOV.U32 R94, RZ, RZ, R86 ;  /* 0x000000ffff5e7224 */ /* 0x000fe200078e0056 */
[C---:B------:R-:W-:Y:S01]  /*9320*/  HMMA.16816.F32.BF16 R140, R128.reuse, R152, R140 ;  /* 0x00000098808c723c */ /* 0x040fe2000004188c */
[----:B------:R-:W-:Y:S01]  /*9330*/  IMAD.MOV.U32 R95, RZ, RZ, R87 ;  /* 0x000000ffff5f7224 */ /* 0x000fe200078e0057 */
[----:B------:R-:W-:Y:S01]  /*9340*/  MOV R87, R97 ;  /* 0x0000006100577202 */ /* 0x000fe20000000f00 */
[----:B------:R-:W-:Y:S01]  /*9350*/  IMAD.MOV.U32 R85, RZ, RZ, R35 ;  /* 0x000000ffff557224 */ /* 0x000fe200078e0023 */
[----:B------:R-:W-:Y:S01]  /*9360*/  MOV R84, R34 ;  /* 0x0000002200547202 */ /* 0x000fe20000000f00 */
[----:B------:R-:W-:Y:S01]  /*9370*/  IMAD.MOV.U32 R86, RZ, RZ, R96 ;  /* 0x000000ffff567224 */ /* 0x000fe200078e0060 */
[----:B------:R-:W-:Y:S01]  /*9380*/  MOV R96, R68 ;  /* 0x0000004400607202 */ /* 0x000fe20000000f00 */
[----:B------:R-:W-:Y:S01]  /*9390*/  IMAD.MOV.U32 R68, RZ, RZ, R52 ;  /* 0x000000ffff447224 */ /* 0x000fe200078e0034 */
[----:B------:R-:W-:Y:S01]  /*93a0*/  HMMA.16816.F32.BF16 R152, R128, R154, R148 ;  /* 0x0000009a8098723c */ /* 0x000fe20000041894 */
[----:B------:R-:W-:Y:S01]  /*93b0*/  IMAD.MOV.U32 R52, RZ, RZ, R72 ;  /* 0x000000ffff347224 */ /* 0x000fe200078e0048 */
[----:B------:R-:W-:Y:S01]  /*93c0*/  MOV R72, R88 ;  /* 0x0000005800487202 */ /* 0x000fe20000000f00 */
[----:B------:R-:W-:-:S02]  /*93d0*/  IMAD.MOV.U32 R88, RZ, RZ, R226 ;  /* 0x000000ffff587224 */ /* 0x000fc400078e00e2 */
[----:B------:R-:W-:Y:S01]  /*93e0*/  IMAD.MOV.U32 R35, RZ, RZ, R98 ;  /* 0x000000ffff237224 */ /* 0x000fe200078e0062 */
[----:B------:R-:W-:Y:S01]  /*93f0*/  HMMA.16816.F32.BF16 R148, R128, R160, R92 ;  /* 0x000000a08094723c */ /* 0x000fe2000004185c */
[----:B------:R-:W-:Y:S02]  /*9400*/  IMAD.MOV.U32 R97, RZ, RZ, R69 ;  /* 0x000000ffff617224 */ /* 0x000fe400078e0045 */
[----:B------:R-:W-:Y:S01]  /*9410*/  IMAD.MOV.U32 R98, RZ, RZ, R70 ;  /* 0x000000ffff627224 */ /* 0x000fe200078e0046 */
[----:B------:R-:W-:Y:S01]  /*9420*/  MOV R70, R54 ;  /* 0x0000003600467202 */ /* 0x000fe20000000f00 */
        /* <DEDUP_REMOVED lines=8> */
[----:B------:R-:W-:-:S02]  /*94b0*/  IMAD.MOV.U32 R52, RZ, RZ, R72 ;  /* 0x000000ffff347224 */ /* 0x000fc400078e0048 */
[----:B------:R-:W-:Y:S02]  /*94c0*/  IMAD.MOV.U32 R72, RZ, RZ, R88 ;  /* 0x000000ffff487224 */ /* 0x000fe400078e0058 */
[----:B------:R-:W-:Y:S02]  /*94d0*/  IMAD.MOV.U32 R54, RZ, RZ, R74 ;  /* 0x000000ffff367224 */ /* 0x000fe400078e004a */
[----:B------:R-:W-:Y:S02]  /*94e0*/  IMAD.MOV.U32 R71, RZ, RZ, R55 ;  /* 0x000000ffff477224 */ /* 0x000fe400078e0037 */
[----:B------:R-:W-:Y:S02]  /*94f0*/  IMAD.MOV.U32 R73, RZ, RZ, R104 ;  /* 0x000000ffff497224 */ /* 0x000fe400078e0068 */
[----:B------:R-:W-:Y:S02]  /*9500*/  IMAD.MOV.U32 R74, RZ, RZ, R105 ;  /* 0x000000ffff4a7224 */ /* 0x000fe400078e0069 */
[----:B------:R-:W-:-:S02]  /*9510*/  IMAD.MOV.U32 R94, RZ, RZ, R86 ;  /* 0x000000ffff5e7224 */ /* 0x000fc400078e0056 */
[----:B------:R-:W-:Y:S02]  /*9520*/  IMAD.MOV.U32 R0, RZ, RZ, R72 ;  /* 0x000000ffff007224 */ /* 0x000fe400078e0048 */
[----:B------:R-:W-:Y:S01]  /*9530*/  IMAD.MOV.U32 R55, RZ, RZ, R75 ;  /* 0x000000ffff377224 */ /* 0x000fe200078e004b */
[----:B------:R-:W-:Y:S01]  /*9540*/  MOV R75, R106 ;  /* 0x0000006a004b7202 */ /* 0x000fe20000000f00 */
[----:B------:R-:W-:Y:S02]  /*9550*/  IMAD.MOV.U32 R105, RZ, RZ, R224 ;  /* 0x000000ffff697224 */ /* 0x000fe400078e00e0 */
[----:B------:R-:W-:Y:S01]  /*9560*/  IMAD.MOV.U32 R86, RZ, RZ, R97 ;  /* 0x000000ffff567224 */ /* 0x000fe200078e0061 */
[----:B------:R-:W-:Y:S01]  /*9570*/  MOV R97, R69 ;  /* 0x0000004500617202 */ /* 0x000fe20000000f00 */
[----:B------:R-:W-:Y:S01]  /*9580*/  IMAD.MOV.U32 R106, RZ, RZ, R227 ;  /* 0x000000ffff6a7224 */ /* 0x000fe200078e00e3 */
[----:B------:R-:W-:Y:S01]  /*9590*/  MOV R104, R225 ;  /* 0x000000e100687202 */ /* 0x000fe20000000f00 */
[----:B------:R-:W-:Y:S01]  /*95a0*/  IMAD.MOV.U32 R69, RZ, RZ, R53 ;  /* 0x000000ffff457224 */ /* 0x000fe200078e0035 */
[C---:B-1----:R-:W-:Y:S01]  /*95b0*/  HMMA.16816.F32.BF16 R156, R128.reuse, R164, R156 ;  /* 0x000000a4809c723c */ /* 0x042fe2000004189c */
[----:B------:R-:W-:Y:S01]  /*95c0*/  IMAD.MOV.U32 R92, RZ, RZ, R84 ;  /* 0x000000ffff5c7224 */ /* 0x000fe200078e0054 */
[----:B------:R-:W-:Y:S01]  /*95d0*/  MOV R84, R34 ;  /* 0x0000002200547202 */ /* 0x000fe20000000f00 */
[----:B------:R-:W-:Y:S01]  /*95e0*/  IMAD.MOV.U32 R53, RZ, RZ, R73 ;  /* 0x000000ffff357224 */ /* 0x000fe200078e0049 */
[----:B------:R-:W-:Y:S01]  /*95f0*/  MOV R73, R89 ;  /* 0x0000005900497202 */ /* 0x000fe20000000f00 */
[----:B------:R-:W-:Y:S01]  /*9600*/  IMAD.MOV.U32 R95, RZ, RZ, R87 ;  /* 0x000000ffff5f7224 */ /* 0x000fe200078e0057 */
[----:B------:R-:W-:Y:S01]  /*9610*/  HMMA.16816.F32.BF16 R164, R128, R166, R208 ;  /* 0x000000a680a4723c */ /* 0x000fe200000418d0 */
[----:B------:R-:W-:Y:S01]  /*9620*/  MOV R108, R0 ;  /* 0x00000000006c7202 */ /* 0x000fe20000000f00 */
[----:B------:R-:W-:Y:S01]  /*9630*/  IMAD.MOV.U32 R34, RZ, RZ, R99 ;  /* 0x000000ffff227224 */ /* 0x000fe200078e0063 */
[----:B------:R-:W-:Y:S01]  /*9640*/  MOV R87, R98 ;  /* 0x0000006200577202 */ /* 0x000fe20000000f00 */
[----:B------:R-:W-:Y:S01]  /*9650*/  IMAD.MOV.U32 R89, RZ, RZ, R222 ;  /* 0x000000ffff597224 */ /* 0x000fe200078e00de */
[----:B------:R-:W-:-:S02]  /*9660*/  MOV R0, R105 ;  /* 0x0000006900007202 */ /* 0x000fc40000000f00 */
        /* <DEDUP_REMOVED lines=15> */
[----:B------:R-:W-:Y:S01]  /*9760*/  IMAD.MOV.U32 R31, RZ, RZ, R52 ;  /* 0x000000ffff1f7224 */ /* 0x000fe200078e0034 */
[----:B------:R-:W-:Y:S01]  /*9770*/  MOV R14, R212 ;  /* 0x000000d4000e7202 */ /* 0x000fe20000000f00 */
[----:B------:R-:W-:Y:S01]  /*9780*/  IMAD.MOV.U32 R55, RZ, RZ, R75 ;  /* 0x000000ffff377224 */ /* 0x000fe200078e004b */
[----:B------:R-:W-:Y:S01]  /*9790*/  MOV R109, R89 ;  /* 0x00000059006d7202 */ /* 0x000fe20000000f00 */
[----:B------:R-:W-:Y:S02]  /*97a0*/  IMAD.MOV.U32 R74, RZ, RZ, R90 ;  /* 0x000000ffff4a7224 */ /* 0x000fe400078e005a */
[----:B------:R-:W-:Y:S01]  /*97b0*/  FADD.FTZ R0, R0, R203 ;  /* 0x000000cb00007221 */ /* 0x000fe20000010000 */
[----:B------:R-:W-:Y:S01]  /*97c0*/  IMAD.MOV.U32 R75, RZ, RZ, R91 ;  /* 0x000000ffff4b7224 */ /* 0x000fe200078e005b */
[----:B------:R-:W-:Y:S01]  /*97d0*/  MOV R91, R220 ;  /* 0x000000dc005b7202 */ /* 0x000fe20000000f00 */
[----:B------:R-:W-:-:S02]  /*97e0*/  IMAD.MOV.U32 R90, RZ, RZ, R221 ;  /* 0x000000ffff5a7224 */ /* 0x000fc400078e00dd */
[----:B------:R-:W-:Y:S01]  /*97f0*/  FADD.FTZ R2, R2, R4 ;  /* 0x0000000402027221 */ /* 0x000fe20000010000 */
[----:B------:R-:W-:Y:S01]  /*9800*/  FADD.FTZ R4, R108, R0 ;  /* 0x000000006c047221 */ /* 0x000fe20000010000 */
[----:B------:R-:W-:Y:S01]  /*9810*/  MOV R111, R91 ;  /* 0x0000005b006f7202 */ /* 0x000fe20000000f00 */
[----:B------:R-:W-:Y:S01]  /*9820*/  IMAD.MOV.U32 R110, RZ, RZ, R90 ;  /* 0x000000ffff6e7224 */ /* 0x000fe200078e005a */
[----:B------:R-:W-:Y:S01]  /*9830*/  MOV R30, R53 ;  /* 0x00000035001e7202 */ /* 0x000fe20000000f00 */
[----:B------:R-:W-:Y:S01]  /*9840*/  IMAD.MOV.U32 R13, RZ, RZ, R54 ;  /* 0x000000ffff0d7224 */ /* 0x000fe200078e0036 */
[----:B------:R-:W-:Y:S01]  /*9850*/  MOV R12, R55 ;  /* 0x00000037000c7202 */ /* 0x000fe20000000f00 */
[----:B------:R-:W-:Y:S01]  /*9860*/  FADD.FTZ R0, R109, R2 ;  /* 0x000000026d007221 */ /* 0x000fe20000010000 */
[----:B------:R-:W-:Y:S01]  /*9870*/  HMMA.16816.F32.BF16 R52, R128, R56, R248 ;  /* 0x000000388034723c */ /* 0x000fe200000418f8 */
[----:B------:R-:W-:Y:S01]  /*9880*/  FADD.FTZ R2, R110, R4 ;  /* 0x000000046e027221 */ /* 0x000fe20000010000 */
[----:B------:R-:W-:-:S02]  /*9890*/  IMAD.MOV.U32 R15, RZ, RZ, R185 ;  /* 0x000000ffff0f7224 */ /* 0x000fc400078e00b9 */
[----:B------:R-:W-:Y:S01]  /*98a0*/  FADD.FTZ R0, R111, R0 ;  /* 0x000000006f007221 */ /* 0x000fe20000010000 */
[----:B------:R-:W-:Y:S01]  /*98b0*/  IMAD.MOV.U32 R6, RZ, RZ, R219 ;  /* 0x000000ffff067224 */ /* 0x000fe200078e00db */
[----:B------:R-:W-:Y:S01]  /*98c0*/  MOV R88, R223 ;  /* 0x000000df00587202 */ /* 0x000fe20000000f00 */
[C---:B------:R-:W-:Y:S01]  /*98d0*/  HMMA.16816.F32.BF16 R56, R128.reuse, R58, R208 ;  /* 0x0000003a8038723c */ /* 0x040fe200000418d0 */
[----:B------:R-:W-:Y:S01]  /*98e0*/  MOV R60, R73 ;  /* 0x00000049003c7202 */ /* 0x000fe20000000f00 */
[----:B------:R-:W-:Y:S04]  /*98f0*/  LDSM.16.MT88.4 R104, [R213+0x17800] ;  /* 0x01780000d568783b */ /* 0x000fe80000004200 */
[----:B------:R-:W-:Y:S01]  /*9900*/  HMMA.16816.F32.BF16 R44, R128, R48, R196 ;  /* 0x00000030802c723c */ /* 0x000fe200000418c4 */
[----:B------:R-:W-:Y:S01]  /*9910*/  IMAD.MOV.U32 R208, RZ, RZ, R5 ;  /* 0x000000ffffd07224 */ /* 0x000fe200078e0005 */
[----:B------:R-:W-:Y:S01]  /*9920*/  MOV R209, R7 ;  /* 0x0000000700d17202 */ /* 0x000fe20000000f00 */
[----:B------:R-:W-:Y:S01]  /*9930*/  IMAD.MOV.U32 R210, RZ, RZ, R14 ;  /* 0x000000ffffd27224 */ /* 0x000fe200078e000e */
[----:B------:R1:W5:Y:S01]  /*9940*/  LDL.LU R227, [R1+0x70] ;  /* 0x0000700001e37983 */ /* 0x0003620000300800 */
[----:B------:R-:W-:Y:S01]  /*9950*/  FADD.FTZ R2, R208, R2 ;  /* 0x00000002d0027221 */ /* 0x000fe20000010000 */
[----:B------:R-:W-:-:S02]  /*9960*/  IMAD.MOV.U32 R211, RZ, RZ, R12 ;  /* 0x000000ffffd37224 */ /* 0x000fc400078e000c */
[----:B------:R-:W-:Y:S01]  /*9970*/  FADD.FTZ R0, R209, R0 ;  /* 0x00000000d1007221 */ /* 0x000fe20000010000 */
[----:B------:R-:W-:Y:S01]  /*9980*/  MOV R5, R15 ;  /* 0x0000000f00057202 */ /* 0x000fe20000000f00 */
[----:B------:R-:W-:Y:S01]  /*9990*/  FADD.FTZ R2, R210, R2 ;  /* 0x00000002d2027221 */ /* 0x000fe20000010000 */
[----:B------:R-:W-:Y:S01]  /*99a0*/  MOV R7, R13 ;  /* 0x0000000d00077202 */ /* 0x000fe20000000f00 */
[----:B------:R-:W-:Y:S01]  /*99b0*/  FADD.FTZ R0, R211, R0 ;  /* 0x00000000d3007221 */ /* 0x000fe20000010000 */
[----:B------:R-:W-:Y:S01]  /*99c0*/  HMMA.16816.F32.BF16 R160, R128, R162, R92 ;  /* 0x000000a280a0723c */ /* 0x000fe2000004185c */
[----:B------:R-:W-:Y:S01]  /*99d0*/  FADD.FTZ R2, R5, R2 ;  /* 0x0000000205027221 */ /* 0x000fe20000010000 */
[----:B------:R-:W-:Y:S02]  /*99e0*/  IMAD.MOV.U32 R61, RZ, RZ, R74 ;  /* 0x000000ffff3d7224 */ /* 0x000fe400078e004a */
[----:B------:R-:W-:Y:S01]  /*99f0*/  FADD.FTZ R0, R6, R0 ;  /* 0x0000000006007221 */ /* 0x000fe20000010000 */
[----:B------:R-:W-:Y:S01]  /*9a00*/  MOV R62, R75 ;  /* 0x0000004b003e7202 */ /* 0x000fe20000000f00 */
[----:B------:R-:W-:Y:S01]  /*9a10*/  FADD.FTZ R2, R7, R2 ;  /* 0x0000000207027221 */ /* 0x000fe20000010000 */
[----:B------:R-:W-:-:S02]  /*9a20*/  IMAD.MOV.U32 R63, RZ, RZ, R88 ;  /* 0x000000ffff3f7224 */ /* 0x000fc400078e0058 */
[----:B------:R-:W-:Y:S01]  /*9a30*/  FADD.FTZ R0, R30, R0 ;  /* 0x000000001e007221 */ /* 0x000fe20000010000 */
[----:B------:R-:W-:Y:S02]  /*9a40*/  IMAD.MOV.U32 R92, RZ, RZ, R34 ;  /* 0x000000ffff5c7224 */ /* 0x000fe400078e0022 */
[----:B------:R-:W-:Y:S01]  /*9a50*/  FADD.FTZ R2, R31, R2 ;  /* 0x000000021f027221 */ /* 0x000fe20000010000 */
[----:B------:R-:W-:Y:S02]  /*9a60*/  IMAD.MOV.U32 R34, RZ, RZ, R99 ;  /* 0x000000ffff227224 */ /* 0x000fe400078e0063 */
[----:B------:R-:W-:Y:S01]  /*9a70*/  FADD.FTZ R0, R187, R0 ;  /* 0x00000000bb007221 */ /* 0x000fe20000010000 */
[----:B------:R-:W2:Y:S01]  /*9a80*/  LDSM.16.MT88.4 R72, [R213+0x15800] ;  /* 0x01580000d548783b */ /* 0x000ea20000004200 */
[----:B------:R-:W-:Y:S02]  /*9a90*/  FADD.FTZ R2, R34, R2 ;  /* 0x0000000222027221 */ /* 0x000fe40000010000 */
[----:B------:R-:W-:Y:S01]  /*9aa0*/  FADD.FTZ R0, R186, R0 ;  /* 0x00000000ba007221 */ /* 0x000fe20000010000 */
[----:B------:R-:W-:Y:S01]  /*9ab0*/  HMMA.16816.F32.BF16 R60, R128, R64, R60 ;  /* 0x00000040803c723c */ /* 0x000fe2000004183c */
[----:B------:R-:W-:Y:S01]  /*9ac0*/  IMAD.MOV.U32 R93, RZ, RZ, R96 ;  /* 0x000000ffff5d7224 */ /* 0x000fe200078e0060 */
[----:B------:R-:W-:Y:S01]  /*9ad0*/  MOV R94, R97 ;  /* 0x00000061005e7202 */ /* 0x000fe20000000f00 */
[----:B------:R-:W-:-:S02]  /*9ae0*/  IMAD.MOV.U32 R95, RZ, RZ, R98 ;  /* 0x000000ffff5f7224 */ /* 0x000fc400078e0062 */
[----:B------:R-:W-:Y:S01]  /*9af0*/  FADD.FTZ R2, R35, R2 ;  /* 0x0000000223027221 */ /* 0x000fe20000010000 */
[----:B------:R-:W3:Y:S01]  /*9b00*/  LDSM.16.MT88.4 R88, [R216+0x15800] ;  /* 0x01580000d858783b */ /* 0x000ee20000004200 */
[C---:B------:R-:W-:Y:S01]  /*9b10*/  HMMA.16816.F32.BF16 R48, R128.reuse, R50, R120 ;  /* 0x000000328030723c */ /* 0x040fe20000041878 */
[----:B------:R-:W-:Y:S02]  /*9b20*/  FADD.FTZ R0, R171, R0 ;  /* 0x00000000ab007221 */ /* 0x000fe40000010000 */
[----:B------:R-:W4:Y:S03]  /*9b30*/  LDSM.16.MT88.4 R96, [R215+0x15800] ;  /* 0x01580000d760783b */ /* 0x000f260000004200 */
[----:B------:R-:W-:Y:S01]  /*9b40*/  HMMA.16816.F32.BF16 R64, R128, R66, R112 ;  /* 0x000000428040723c */ /* 0x000fe20000041870 */
[----:B------:R-:W1:Y:S01]  /*9b50*/  LDSM.16.MT88.4 R112, [R214+0x17800] ;  /* 0x01780000d670783b */ /* 0x000e620000004200 */
[----:B------:R-:W-:-:S03]  /*9b60*/  FADD.FTZ R2, R252, R2 ;  /* 0x00000002fc027221 */ /* 0x000fc60000010000 */
[----:B------:R-:W1:Y:S01]  /*9b70*/  LDSM.16.MT88.4 R120, [R216+0x17800] ;  /* 0x01780000d878783b */ /* 0x000e620000004200 */
[----:B------:R-:W-:-:S03]  /*9b80*/  FADD.FTZ R0, R135, R0 ;  /* 0x0000000087007221 */ /* 0x000fc60000010000 */
[----:B------:R-:W1:Y:S01]  /*9b90*/  LDSM.16.MT88.4 R12, [R215+0x17800] ;  /* 0x01780000d70c783b */ /* 0x000e620000004200 */
[----:B------:R-:W-:Y:S01]  /*9ba0*/  FADD.FTZ R2, R33, R2 ;  /* 0x0000000221027221 */ /* 0x000fe20000010000 */
[----:B------:R-:W-:Y:S02]  /*9bb0*/  FADD.FTZ R0, R11, R0 ;  /* 0x000000000b007221 */ /* 0x000fe40000010000 */
[----:B------:R1:W5:Y:S01]  /*9bc0*/  LDL.LU R226, [R1+0x6c] ;  /* 0x00006c0001e27983 */ /* 0x0003620000300800 */
[----:B------:R-:W-:-:S03]  /*9bd0*/  FADD.FTZ R2, R32, R2 ;  /* 0x0000000220027221 */ /* 0x000fc60000010000 */
[----:B------:R1:W5:Y:S01]  /*9be0*/  LDL.LU R225, [R1+0x68] ;  /* 0x0000680001e17983 */ /* 0x0003620000300800 */
[----:B------:R-:W-:-:S03]  /*9bf0*/  FADD.FTZ R0, R10, R0 ;  /* 0x000000000a007221 */ /* 0x000fc60000010000 */
[----:B------:R1:W5:Y:S04]  /*9c00*/  LDL.LU R224, [R1+0x64] ;  /* 0x0000640001e07983 */ /* 0x0003680000300800 */
[----:B------:R1:W5:Y:S01]  /*9c10*/  LDL.LU R223, [R1+0x60] ;  /* 0x0000600001df7983 */ /* 0x0003620000300800 */
[----:B------:R-:W-:-:S03]  /*9c20*/  FADD.FTZ R2, R29, R2 ;  /* 0x000000021d027221 */ /* 0x000fc60000010000 */
[----:B------:R1:W5:Y:S01]  /*9c30*/  LDL.LU R222, [R1+0x5c] ;  /* 0x00005c0001de7983 */ /* 0x0003620000300800 */
[----:B------:R-:W-:-:S03]  /*9c40*/  FADD.FTZ R0, R9, R0 ;  /* 0x0000000009007221 */ /* 0x000fc60000010000 */
[----:B------:R1:W5:Y:S04]  /*9c50*/  LDL.LU R221, [R1+0x58] ;  /* 0x0000580001dd7983 */ /* 0x0003680000300800 */
[----:B------:R1:W5:Y:S01]  /*9c60*/  LDL.LU R220, [R1+0x54] ;  /* 0x0000540001dc7983 */ /* 0x0003620000300800 */
[----:B------:R-:W-:Y:S01]  /*9c70*/  MOV R76, R68 ;  /* 0x00000044004c7202 */ /* 0x000fe20000000f00 */
[----:B------:R-:W-:Y:S01]  /*9c80*/  IMAD.MOV.U32 R77, RZ, RZ, R69 ;  /* 0x000000ffff4d7224 */ /* 0x000fe200078e0045 */
[----:B------:R-:W-:Y:S01]  /*9c90*/  MOV R79, R71 ;  /* 0x00000047004f7202 */ /* 0x000fe20000000f00 */
[----:B------:R1:W5:Y:S01]  /*9ca0*/  LDL.LU R219, [R1+0x50] ;  /* 0x0000500001db7983 */ /* 0x0003620000300800 */
[----:B------:R-:W-:Y:S01]  /*9cb0*/  MOV R68, R184 ;  /* 0x000000b800447202 */ /* 0x000fe20000000f00 */
[----:B------:R-:W-:-:S02]  /*9cc0*/  IMAD.MOV.U32 R78, RZ, RZ, R70 ;  /* 0x000000ffff4e7224 */ /* 0x000fc400078e0046 */
[----:B------:R1:W5:Y:S01]  /*9cd0*/  LDL.LU R218, [R1+0x4c] ;  /* 0x00004c0001da7983 */ /* 0x0003620000300800 */
[----:B------:R-:W-:-:S03]  /*9ce0*/  FADD.FTZ R2, R28, R2 ;  /* 0x000000021c027221 */ /* 0x000fc60000010000 */
[----:B------:R1:W5:Y:S01]  /*9cf0*/  LDL.LU R217, [R1+0x48] ;  /* 0x0000480001d97983 */ /* 0x0003620000300800 */
[----:B------:R-:W-:Y:S02]  /*9d00*/  IMAD.MOV.U32 R69, RZ, RZ, R170 ;  /* 0x000000ffff457224 */ /* 0x000fe400078e00aa */
[----:B------:R-:W-:Y:S01]  /*9d10*/  FADD.FTZ R0, R8, R0 ;  /* 0x0000000008007221 */ /* 0x000fe20000010000 */
[----:B------:R1:W5:Y:S01]  /*9d20*/  LDL.LU R212, [R1+0x44] ;  /* 0x0000440001d47983 */ /* 0x0003620000300800 */
[----:B------:R-:W-:-:S03]  /*9d30*/  MOV R70, R169 ;  /* 0x000000a900467202 */ /* 0x000fc60000000f00 */
[----:B------:R1:W5:Y:S01]  /*9d40*/  LDL.LU R185, [R1+0x40] ;  /* 0x0000400001b97983 */ /* 0x0003620000300800 */
[----:B------:R-:W-:-:S03]  /*9d50*/  IMAD.MOV.U32 R71, RZ, RZ, R168 ;  /* 0x000000ffff477224 */ /* 0x000fc600078e00a8 */
[----:B------:R1:W5:Y:S04]  /*9d60*/  LDL.LU R184, [R1+0x3c] ;  /* 0x00003c0001b87983 */ /* 0x0003680000300800 */
[----:B------:R1:W5:Y:S04]  /*9d70*/  LDL.LU R170, [R1+0x38] ;  /* 0x0000380001aa7983 */ /* 0x0003680000300800 */
[----:B------:R1:W5:Y:S04]  /*9d80*/  LDL.LU R169, [R1+0x34] ;  /* 0x0000340001a97983 */ /* 0x0003680000300800 */
[----:B------:R1:W5:Y:S04]  /*9d90*/  LDL.LU R168, [R1+0x30] ;  /* 0x0000300001a87983 */ /* 0x0003680000300800 */
[----:B------:R1:W-:Y:S04]  /*9da0*/  STL [R1], R2 ;  /* 0x0000000201007387 */ /* 0x0003e80000100800 */
[----:B------:R1:W-:Y:S01]  /*9db0*/  STL [R1+0x4], R0 ;  /* 0x0000040001007387 */ /* 0x0003e20000100800 */
[C---:B--2---:R-:W-:Y:S06]  /*9dc0*/  HMMA.16816.F32.BF16 R68, R128.reuse, R72, R68 ;  /* 0x000000488044723c */ /* 0x044fec0000041844 */
[C---:B------:R-:W-:Y:S06]  /*9dd0*/  HMMA.16816.F32.BF16 R72, R128.reuse, R74, R76 ;  /* 0x0000004a8048723c */ /* 0x040fec000004184c */
[C---:B------:R-:W-:Y:S06]  /*9de0*/  HMMA.16816.F32.BF16 R76, R128.reuse, R80, R92 ;  /* 0x00000050804c723c */ /* 0x040fec000004185c */
[C---:B------:R-:W-:Y:S06]  /*9df0*/  HMMA.16816.F32.BF16 R80, R128.reuse, R82, R84 ;  /* 0x000000528050723c */ /* 0x040fec0000041854 */
[C---:B------:R-:W-:Y:S06]  /*9e00*/  HMMA.16816.F32.BF16 R100, R128.reuse, R104, R100 ;  /* 0x000000688064723c */ /* 0x040fec0000041864 */
[C---:B---3--:R-:W-:Y:S06]  /*9e10*/  HMMA.16816.F32.BF16 R84, R128.reuse, R88, R244 ;  /* 0x000000588054723c */ /* 0x048fec00000418f4 */
[----:B----4-:R-:W-:Y:S01]  /*9e20*/  HMMA.16816.F32.BF16 R92, R128, R96, R188 ;  /* 0x00000060805c723c */ /* 0x010fe200000418bc */
[----:B------:R-:W-:-:S05]  /*9e30*/  LEA R246, P0, R133, UR16, 0x1 ;  /* 0x0000001085f67c11 */ /* 0x000fca000f8008ff */
[----:B------:R-:W-:Y:S01]  /*9e40*/  HMMA.16816.F32.BF16 R104, R128, R106, R124 ;  /* 0x0000006a8068723c */ /* 0x000fe2000004187c */
[----:B------:R-:W-:-:S05]  /*9e50*/  LEA.HI.X R247, R133, UR17, R134, 0x1, P0 ;  /* 0x0000001185f77c11 */ /* 0x000fca00080f0c86 */
[C---:B-1----:R-:W-:Y:S06]  /*9e60*/  HMMA.16816.F32.BF16 R108, R128.reuse, R112, R24 ;  /* 0x00000070806c723c */ /* 0x042fec0000041818 */
[C---:B------:R-:W-:Y:S06]  /*9e70*/  HMMA.16816.F32.BF16 R116, R128.reuse, R120, R116 ;  /* 0x000000788074723c */ /* 0x040fec0000041874 */
[C---:B------:R-:W-:Y:S06]  /*9e80*/  HMMA.16816.F32.BF16 R40, R128.reuse, R42, R192 ;  /* 0x0000002a8028723c */ /* 0x040fec00000418c0 */
[C---:B------:R-:W-:Y:S06]  /*9e90*/  HMMA.16816.F32.BF16 R88, R128.reuse, R90, R204 ;  /* 0x0000005a8058723c */ /* 0x040fec00000418cc */
[C---:B------:R-:W-:Y:S06]  /*9ea0*/  HMMA.16816.F32.BF16 R96, R128.reuse, R98, R172 ;  /* 0x000000628060723c */ /* 0x040fec00000418ac */
[C---:B------:R-:W-:Y:S06]  /*9eb0*/  HMMA.16816.F32.BF16 R112, R128.reuse, R114, R180 ;  /* 0x000000728070723c */ /* 0x040fec00000418b4 */
[C---:B------:R-:W-:Y:S06]  /*9ec0*/  HMMA.16816.F32.BF16 R120, R128.reuse, R122, R20 ;  /* 0x0000007a8078723c */ /* 0x040fec0000041814 */
[C---:B------:R-:W-:Y:S06]  /*9ed0*/  HMMA.16816.F32.BF16 R124, R128.reuse, R12, R176 ;  /* 0x0000000c807c723c */ /* 0x040fec00000418b0 */
        /* <DEDUP_REMOVED lines=24> */
[----:B-1----:R-:W-:Y:S02]  /*a060*/  R2UR UR37, R0 ;  /* 0x00000000002572ca */ /* 0x002fe400000e0000 */
[----:B------:R-:W-:Y:S01]  /*a070*/  MOV R0, UR34 ;  /* 0x0000002200007c02 */ /* 0x000fe20008000f00 */
[----:B------:R-:W-:-:S03]  /*a080*/  ULOP3.LUT UR34, UR34, UR18, URZ, 0x3c, !UPT ;  /* 0x0000001222227292 */ /* 0x000fc6000f8e3c3f */
        /* <DEDUP_REMOVED lines=23> */
[----:B------:R-:W-:-:S03]  /*a200*/  ULOP3.LUT UR4, URZ, UR18, URZ, 0x33, !UPT ;  /* 0x000000123f047292 */ /* 0x000fc6000f8e333f */
[----:B------:R-:W-:Y:S02]  /*a210*/  @UP3 UIADD3 UR35, UR35, 0x1, URZ ;  /* 0x0000000123233890 */ /* 0x000fe4000fffe03f */
        /* <DEDUP_REMOVED lines=9> */
[----:B------:R-:W-:-:S03]  /*a2b0*/  MOV R5, UR35 ;  /* 0x0000002300057c02 */ /* 0x000fc60008000f00 */
        /* <DEDUP_REMOVED lines=10> */
[----:B-1----:R-:W-:-:S05]  /*a360*/  IMAD.U32 R5, RZ, RZ, UR33 ;  /* 0x00000021ff057e24 */ /* 0x002fca000f8e00ff */
[----:B------:R-:W-:Y:S01]  /*a370*/  MOV R5, UR4 ;  /* 0x0000000400057c02 */ /* 0x000fe20008000f00 */
[----:B--2---:R-:W-:Y:S01]  /*a380*/  IMAD.IADD R6, R4, 0x1, -R6 ;  /* 0x0000000104067824 */ /* 0x004fe200078e0a06 */
[----:B------:R-:W-:-:S04]  /*a390*/  MOV R4, UR32 ;  /* 0x0000002000047c02 */ /* 0x000fc80008000f00 */
[----:B------:R-:W-:Y:S01]  /*a3a0*/  SHF.R.S32.HI R2, RZ, 0x1f, R6 ;  /* 0x0000001fff027819 */ /* 0x000fe20000011406 */
[----:B------:R-:W-:-:S04]  /*a3b0*/  IMAD.WIDE.U32 R4, R6, UR18, R4 ;  /* 0x0000001206047c25 */ /* 0x000fc8000f8e0004 */
[----:B------:R-:W-:Y:S01]  /*a3c0*/  IMAD R2, R2, UR18, RZ ;  /* 0x0000001202027c24 */ /* 0x000fe2000f8e02ff */
[----:B------:R-:W-:-:S03]  /*a3d0*/  MOV R0, R4 ;  /* 0x0000000400007202 */ /* 0x000fc60000000f00 */
[----:B------:R-:W-:-:S04]  /*a3e0*/  IMAD R2, R6, UR19, R2 ;  /* 0x0000001306027c24 */ /* 0x000fc8000f8e0202 */
[----:B------:R-:W-:Y:S01]  /*a3f0*/  IMAD.IADD R2, R5, 0x1, R2 ;  /* 0x0000000105027824 */ /* 0x000fe200078e0202 */
[----:B------:R-:W-:Y:S06]  /*a400*/  BRA `(.L_x_2429) ;  /* 0x0000000000107947 */ /* 0x000fec0003800000 */
.L_x_2428:
[----:B------:R-:W-:-:S04]  /*a410*/  ULEA UR4, -UR6, URZ, 0x6 ;  /* 0x0000003f06047291 */ /* 0x000fc8000f8e313f */
[----:B------:R-:W-:Y:S02]  /*a420*/  USHF.R.S32.HI UR7, URZ, 0x1f, UR4 ;  /* 0x0000001f3f077899 */ /* 0x000fe40008011404 */
[----:B------:R-:W-:-:S04]  /*a430*/  MOV R0, UR4 ;  /* 0x0000000400007c02 */ /* 0x000fc80008000f00 */
[----:B------:R-:W-:-:S07]  /*a440*/  MOV R2, UR7 ;  /* 0x0000000700027c02 */ /* 0x000fce0008000f00 */
.L_x_2429:
[----:B------:R-:W2:Y:S01]  /*a450*/  LDL R6, [R1+0x18] ;  /* 0x0000180001067983 */ /* 0x000ea20000100800 */
[----:B------:R-:W-:-:S03]  /*a460*/  ULDC UR4, c[0x0][0x2d0] ;  /* 0x0000b40000047ab9 */ /* 0x000fc60000000800 */
[----:B------:R-:W3:Y:S04]  /*a470*/  LDL R5, [R1+0x1c] ;  /* 0x00001c0001057983 */ /* 0x000ee80000100800 */
[----:B------:R-:W4:Y:S04]  /*a480*/  LDL R4, [R1+0x20] ;  /* 0x0000200001047983 */ /* 0x000f280000100800 */
[----:B------:R-:W4:Y:S01]  /*a490*/  LDL.64 R8, [R1+0x8] ;  /* 0x0000080001087983 */ /* 0x000f220000100a00 */
[C---:B-----5:R-:W-:Y:S01]  /*a4a0*/  LEA R244, P5, R0.reuse, R184, 0x1 ;  /* 0x000000b800f47211 */ /* 0x060fe200078a08ff */
[----:B------:R-:W-:Y:S01]  /*a4b0*/  UISETP.GT.AND UP0, UPT, UR14, UR12, UPT ;  /* 0x0000000c0e00728c */ /* 0x000fe2000bf04270 */
[----:B------:R-:W1:Y:S02]  /*a4c0*/  S2R R252, SR_TID.X ;  /* 0x0000000000fc7919 */ /* 0x000e640000002100 */
[----:B------:R-:W-:Y:S01]  /*a4d0*/  LEA.HI.X R245, R0, R185, R2, 0x1, P5 ;  /* 0x000000b900f57211 */ /* 0x000fe200028f0c02 */
[----:B-1----:R-:W-:-:S05]  /*a4e0*/  IMAD.SHL.U32 R252, R252, 0x2, RZ ;  /* 0x00000002fcfc7824 */ /* 0x002fca00078e00ff */
[----:B------:R-:W-:Y:S02]  /*a4f0*/  LOP3.LUT R252, R252, 0x6, RZ, 0xc0, !PT ;  /* 0x00000006fcfc7812 */ /* 0x000fe400078ec0ff */
[----:B--2---:R-:W-:Y:S02]  /*a500*/  ISETP.GE.AND P4, PT, R6, UR4, PT ;  /* 0x0000000406007c0c */ /* 0x004fe4000bf86270 */
[----:B---3--:R-:W-:Y:S02]  /*a510*/  ISETP.GE.AND P3, PT, R5, UR4, PT ;  /* 0x0000000405007c0c */ /* 0x008fe4000bf66270 */
[----:B----4-:R-:W-:Y:S02]  /*a520*/  ISETP.GE.AND P2, PT, R4, UR4, PT ;  /* 0x0000000404007c0c */ /* 0x010fe4000bf46270 */
[----:B------:R-:W-:-:S07]  /*a530*/  ISETP.GE.AND P5, PT, R8, UR4, PT ;  /* 0x0000000408007c0c */ /* 0x000fce000bfa6270 */
[CC--:B------:R-:W-:Y:S02]  /*a540*/  @!P4 IADD3 R5, P0, R0.reuse, R168.reuse, RZ ;  /* 0x000000a80005c210 */ /* 0x0c0fe40007f1e0ff */
[----:B------:R-:W-:-:S03]  /*a550*/  @!P3 IADD3 R4, P1, R0, R168, RZ ;  /* 0x000000a80004b210 */ /* 0x000fc60007f3e0ff */
[C-C-:B------:R-:W-:Y:S01]  /*a560*/  @!P4 IMAD.X R6, R2.reuse, 0x1, R170.reuse, P0 ;  /* 0x000000010206c824 */ /* 0x140fe200000e06aa */
[C---:B------:R-:W-:Y:S01]  /*a570*/  @!P4 LEA R32, P0, R5.reuse, UR8, 0x1 ;  /* 0x000000080520cc11 */ /* 0x040fe2000f8008ff */
[----:B------:R-:W-:Y:S01]  /*a580*/  @!P3 IMAD.X R7, R2, 0x1, R170, P1 ;  /* 0x000000010207b824 */ /* 0x000fe200008e06aa */
[----:B------:R-:W-:Y:S02]  /*a590*/  @!P3 LEA R30, P1, R4, UR8, 0x1 ;  /* 0x00000008041ebc11 */ /* 0x000fe4000f8208ff */
[----:B------:R-:W-:Y:S01]  /*a5a0*/  @!P4 LEA.HI.X R33, R5, UR9, R6, 0x1, P0 ;  /* 0x000000090521cc11 */ /* 0x000fe200080f0c06 */
[----:B------:R-:W-:Y:S01]  /*a5b0*/  @P5 STS.128 [R239+0x10000], RZ ;  /* 0x010000ffef005388 */ /* 0x000fe20000000c00 */
[----:B------:R-:W-:Y:S02]  /*a5c0*/  @!P2 IADD3 R6, P0, R0, R168, RZ ;  /* 0x000000a80006a210 */ /* 0x000fe40007f1e0ff */
[----:B------:R-:W-:Y:S01]  /*a5d0*/  @!P3 LEA.HI.X R31, R4, UR9, R7, 0x1, P1 ;  /* 0x00000009041fbc11 */ /* 0x000fe200088f0c07 */
[----:B------:R-:W-:Y:S01]  /*a5e0*/  @!PT LDS RZ, [RZ] ;  /* 0x00000000fffff984 */ /* 0x000fe20000000800 */
[----:B------:R-:W-:Y:S01]  /*a5f0*/  @!PT LDS RZ, [RZ] ;  /* 0x00000000fffff984 */ /* 0x000fe20000000800 */
[----:B------:R-:W-:Y:S01]  /*a600*/  @!PT LDS RZ, [RZ] ;  /* 0x00000000fffff984 */ /* 0x000fe20000000800 */
[----:B------:R-:W-:Y:S01]  /*a610*/  @!P5 LDGSTS.E.BYPASS.LTC128B.128 [R239+0x10000], desc[UR26][R244.64] ;  /* 0x10000000f4efdfae */ /* 0x000fe2000b901d5a */
[----:B------:R-:W-:Y:S01]  /*a620*/  IADD3 R4, P1, R0, UR30, RZ ;  /* 0x0000001e00047c10 */ /* 0x000fe2000ff3e0ff */
[----:B------:R-:W-:Y:S01]  /*a630*/  @!P2 IMAD.X R0, R2, 0x1, R170, P0 ;  /* 0x000000010200a824 */ /* 0x000fe200000e06aa */
        /* <DEDUP_REMOVED lines=23> */
[C---:B------:R-:W-:Y:S02]  /*a7b0*/  @!P2 IADD3 R6, P0, R4.reuse, R168, RZ ;  /* 0x000000a80406a210 */ /* 0x040fe40007f1e0ff */
[C---:B------:R-:W-:Y:S01]  /*a7c0*/  IADD3 R0, P1, R4.reuse, UR30, RZ ;  /* 0x0000001e04007c10 */ /* 0x040fe2000ff3e0ff */
[----:B------:R-:W-:Y:S01]  /*a7d0*/  @!PT LDS RZ, [RZ] ;  /* 0x00000000fffff984 */ /* 0x000fe20000000800 */
[----:B------:R-:W-:Y:S01]  /*a7e0*/  @!PT LDS RZ, [RZ] ;  /* 0x00000000fffff984 */ /* 0x000fe20000000800 */
[----:B------:R-:W-:Y:S01]  /*a7f0*/  @!PT LDS RZ, [RZ] ;  /* 0x00000000fffff984 */ /* 0x000fe20000000800 */
[----:B------:R-:W-:Y:S01]  /*a800*/  @!P2 LDGSTS.E.BYPASS.LTC128B.128 [R239+0x16000], desc[UR26][R28.64+0x180] ;  /* 0x160001801cefafae */ /* 0x000fe2000b901d5a */
[----:B------:R-:W-:Y:S01]  /*a810*/  @!P5 LEA.HI.X R23, R4, R185, R5, 0x1, P6 ;  /* 0x000000b90417d211 */ /* 0x000fe200030f0c05 */
[C---:B------:R-:W-:Y:S01]  /*a820*/  @!P2 IMAD.X R4, R5.reuse, 0x1, R170, P0 ;  /* 0x000000010504a824 */ /* 0x040fe200000e06aa */
[----:B------:R-:W-:Y:S01]  /*a830*/  IADD3.X R2, R5, UR29, RZ, P1, !PT ;  /* 0x0000001d05027c10 */ /* 0x000fe20008ffe4ff */
[----:B------:R-:W-:Y:S01]  /*a840*/  @P5 STS.128 [R239+0x10800], RZ ;  /* 0x010800ffef005388 */ /* 0x000fe20000000c00 */
[----:B------:R-:W-:-:S02]  /*a850*/  @!P2 LEA R20, P0, R6, UR8, 0x1 ;  /* 0x000000080614ac11 */ /* 0x000fc4000f8008ff */
[-C--:B------:R-:W-:Y:S01]  /*a860*/  @!P4 IADD3 R5, P1, R0, R168.reuse, RZ ;  /* 0x000000a80005c210 */ /* 0x080fe20007f3e0ff */
[----:B------:R-:W-:Y:S01]  /*a870*/  @!PT LDS RZ, [RZ] ;  /* 0x00000000fffff984 */ /* 0x000fe20000000800 */
[----:B------:R-:W-:Y:S01]  /*a880*/  @!PT LDS RZ, [RZ] ;  /* 0x00000000fffff984 */ /* 0x000fe20000000800 */
[----:B------:R-:W-:Y:S01]  /*a890*/  @!PT LDS RZ, [RZ] ;  /* 0x00000000fffff984 */ /* 0x000fe20000000800 */
[----:B------:R-:W-:Y:S01]  /*a8a0*/  @!P5 LDGSTS.E.BYPASS.LTC128B.128 [R239+0x10800], desc[UR26][R22.64] ;  /* 0x1080000016efdfae */ /* 0x000fe2000b901d5a */
[----:B------:R-:W-:Y:S02]  /*a8b0*/  @!P2 LEA.HI.X R21, R6, UR9, R4, 0x1, P0 ;  /* 0x000000090615ac11 */ /* 0x000fe400080f0c04 */
[----:B------:R-:W-:Y:S01]  /*a8c0*/  @!P3 IADD3 R4, P0, R0, R168, RZ ;  /* 0x000000a80004b210 */ /* 0x000fe20007f1e0ff */
[----:B------:R-:W-:Y:S01]  /*a8d0*/  @!P4 IMAD.X R6, R2, 0x1, R170, P1 ;  /* 0x000000010206c824 */ /* 0x000fe200008e06aa */
[C---:B------:R-:W-:Y:S01]  /*a8e0*/  @!P4 LEA R18, P1, R5.reuse, UR8, 0x1 ;  /* 0x000000080512cc11 */ /* 0x040fe2000f8208ff */
        /* <DEDUP_REMOVED lines=12> */
[----:B------:R-:W-:Y:S01]  /*a9b0*/  @!P5 LEA.HI.X R17, R0, R185, R2, 0x1, P6 ;  /* 0x000000b90011d211 */ /* 0x000fe200030f0c02 */
[----:B------:R-:W-:Y:S01]  /*a9c0*/  @!P2 IMAD.X R4, R2, 0x1, R170, P1 ;  /* 0x000000010204a824 */ /* 0x000fe200008e06aa */
[C---:B------:R-:W-:Y:S01]  /*a9d0*/  @!P2 LEA R12, P1, R5.reuse, UR8, 0x1 ;  /* 0x00000008050cac11 */ /* 0x040fe2000f8208ff */
[----:B------:R-:W-:Y:S01]  /*a9e0*/  @!PT LDS RZ, [RZ] ;  /* 0x00000000fffff984 */ /* 0x000fe20000000800 */
[----:B------:R-:W-:Y:S01]  /*a9f0*/  @!PT LDS RZ, [RZ] ;  /* 0x00000000fffff984 */ /* 0x000fe20000000800 */
[----:B------:R-:W-:Y:S01]  /*aa00*/  @!PT LDS RZ, [RZ] ;  /* 0x00000000fffff984 */ /* 0x000fe20000000800 */
[----:B------:R-:W-:Y:S01]  /*aa10*/  @!P3 LDGSTS.E.BYPASS.LTC128B.128 [R239+0x14800], desc[UR26][R24.64+0x100] ;  /* 0x1480010018efbfae */ /* 0x000fe2000b901d5a */
[----:B------:R-:W-:Y:S02]  /*aa20*/  IADD3 R0, P0, R0, UR30, RZ ;  /* 0x0000001e00007c10 */ /* 0x000fe4000ff1e0ff */
[----:B------:R-:W-:Y:S01]  /*aa30*/  @!P2 LEA.HI.X R13, R5, UR9, R4, 0x1, P1 ;  /* 0x00000009050dac11 */ /* 0x000fe200088f0c04 */
[----:B------:R-:W-:Y:S01]  /*aa40*/  @P2 STS.128 [R239+0x16800], RZ ;  /* 0x016800ffef002388 */ /* 0x000fe20000000c00 */
[----:B------:R-:W-:-:S02]  /*aa50*/  IADD3.X R2, R2, UR29, RZ, P0, !PT ;  /* 0x0000001d02027c10 */ /* 0x000fc400087fe4ff */
[C---:B------:R-:W-:Y:S01]  /*aa60*/  @!P4 IADD3 R4, P6, R0.reuse, R168, RZ ;  /* 0x000000a80004c210 */ /* 0x040fe20007fde0ff */
[----:B------:R-:W-:Y:S01]  /*aa70*/  @!PT LDS RZ, [RZ] ;  /* 0x00000000fffff984 */ /* 0x000fe20000000800 */
[----:B------:R-:W-:Y:S01]  /*aa80*/  @!PT LDS RZ, [RZ] ;  /* 0x00000000fffff984 */ /* 0x000fe20000000800 */
[----:B------:R-:W-:Y:S01]  /*aa90*/  @!PT LDS RZ, [RZ] ;  /* 0x00000000fffff984 */ /* 0x000fe20000000800 */
[----:B------:R-:W-:Y:S01]  /*aaa0*/  @!P2 LDGSTS.E.BYPASS.LTC128B.128 [R239+0x16800], desc[UR26][R20.64+0x180] ;  /* 0x1680018014efafae */ /* 0x000fe2000b901d5a */
[C---:B------:R-:W-:Y:S02]  /*aab0*/  @!P5 LEA R10, P0, R0.reuse, R184, 0x1 ;  /* 0x000000b8000ad211 */ /* 0x040fe400078008ff */
[-C--:B------:R-:W-:Y:S01]  /*aac0*/  @!P3 IADD3 R5, P1, R0, R168.reuse, RZ ;  /* 0x000000a80005b210 */ /* 0x080fe20007f3e0ff */
[----:B------:R-:W-:Y:S01]  /*aad0*/  @!P4 IMAD.X R6, R2, 0x1, R170, P6 ;  /* 0x000000010206c824 */ /* 0x000fe200030e06aa */
[----:B------:R-:W-:Y:S01]  /*aae0*/  @!P5 LEA.HI.X R11, R0, R185, R2, 0x1, P0 ;  /* 0x000000b9000bd211 */ /* 0x000fe200000f0c02 */
[----:B------:R-:W-:Y:S01]  /*aaf0*/  @P5 STS.128 [R239+0x11000], RZ ;  /* 0x011000ffef005388 */ /* 0x000fe20000000c00 */
[----:B------:R-:W-:Y:S01]  /*ab00*/  @!P4 LEA R8, P6, R4, UR8, 0x1 ;  /* 0x000000080408cc11 */ /* 0x000fe2000f8c08ff */
[----:B------:R-:W-:Y:S01]  /*ab10*/  @!P3 IMAD.X R7, R2, 0x1, R170, P1 ;  /* 0x000000010207b824 */ /* 0x000fe200008e06aa */
[----:B------:R-:W-:Y:S01]  /*ab20*/  @!P2 IADD3 R0, P0, R0, R168, RZ ;  /* 0x000000a80000a210 */ /* 0x000fe20007f1e0ff */
[----:B------:R-:W-:Y:S01]  /*ab30*/  @!PT LDS RZ, [RZ] ;  /* 0x00000000fffff984 */ /* 0x000fe20000000800 */
[----:B------:R-:W-:Y:S01]  /*ab40*/  @!PT LDS RZ, [RZ] ;  /* 0x00000000fffff984 */ /* 0x000fe20000000800 */
[----:B------:R-:W-:Y:S01]  /*ab50*/  @!PT LDS RZ, [RZ] ;  /* 0x00000000fffff984 */ /* 0x000fe20000000800 */
[----:B------:R-:W-:Y:S01]  /*ab60*/  @!P5 LDGSTS.E.BYPASS.LTC128B.128 [R239+0x11000], desc[UR26][R16.64] ;  /* 0x1100000010efdfae */ /* 0x000fe2000b901d5a */
[----:B------:R-:W-:-:S02]  /*ab70*/  @!P4 LEA.HI.X R9, R4, UR9, R6, 0x1, P6 ;  /* 0x000000090409cc11 */ /* 0x000fc4000b0f0c06 */
[C---:B------:R-:W-:Y:S01]  /*ab80*/  @!P3 LEA R6, P1, R5.reuse, UR8, 0x1 ;  /* 0x000000080506bc11 */ /* 0x040fe2000f8208ff */
[----:B------:R-:W-:Y:S01]  /*ab90*/  @P4 STS.128 [R239+0x13000], RZ ;  /* 0x013000ffef004388 */ /* 0x000fe20000000c00 */
[----:B------:R-:W-:Y:S01]  /*aba0*/  @!P2 IMAD.X R2, R2, 0x1, R170, P0 ;  /* 0x000000010202a824 */ /* 0x000fe200000e06aa */
[C---:B------:R-:W-:Y:S02]  /*abb0*/  @!P2 LEA R4, P0, R0.reuse, UR8, 0x1 ;  /* 0x000000080004ac11 */ /* 0x040fe4000f8008ff */
[----:B------:R-:W-:Y:S01]  /*abc0*/  @!PT LDS RZ, [RZ] ;  /* 0x00000000fffff984 */ /* 0x000fe20000000800 */
[----:B------:R-:W-:Y:S01]  /*abd0*/  @!PT LDS RZ, [RZ] ;  /* 0x00000000fffff984 */ /* 0x000fe20000000800 */
[----:B------:R-:W-:Y:S01]  /*abe0*/  @!PT LDS RZ, [RZ] ;  /* 0x00000000fffff984 */ /* 0x000fe20000000800 */
[----:B------:R1:W-:Y:S01]  /*abf0*/  @!P4 LDGSTS.E.BYPASS.LTC128B.128 [R239+0x13000], desc[UR26][R18.64+0x80] ;  /* 0x1300008012efcfae */ /* 0x0003e2000b901d5a */
[----:B------:R-:W-:Y:S02]  /*ac00*/  @!P3 LEA.HI.X R7, R5, UR9, R7, 0x1, P1 ;  /* 0x000000090507bc11 */ /* 0x000fe400088f0c07 */
[----:B------:R-:W-:Y:S01]  /*ac10*/  @!P2 LEA.HI.X R5, R0, UR9, R2, 0x1, P0 ;  /* 0x000000090005ac11 */ /* 0x000fe200080f0c02 */
        /* <DEDUP_REMOVED lines=30> */
[----:B-1----:R-:W-:Y:S04]  /*ae00*/  LDSM.16.M88.4 R16, [R212+0x8000] ;  /* 0x00800000d410783b */ /* 0x002fe80000000200 */
[----:B--2---:R-:W-:Y:S04]  /*ae10*/  LDSM.16.M88.4 R12, [R212+0x8800] ;  /* 0x00880000d40c783b */ /* 0x004fe80000000200 */
[----:B------:R-:W-:Y:S04]  /*ae20*/  LDSM.16.M88.4 R28, [R212+0x9000] ;  /* 0x00900000d41c783b */ /* 0x000fe80000000200 */
[----:B------:R-:W-:Y:S04]  /*ae30*/  LDSM.16.M88.4 R24, [R212+0x9800] ;  /* 0x00980000d418783b */ /* 0x000fe80000000200 */
[----:B---3--:R-:W-:Y:S04]  /*ae40*/  LDSM.16.M88.4 R8, [R220] ;  /* 0x00000000dc08783b */ /* 0x008fe80000000200 */
[----:B------:R-:W-:Y:S04]  /*ae50*/  LDSM.16.M88.4 R168, [R223] ;  /* 0x00000000dfa8783b */ /* 0x000fe80000000200 */
[----:B----4-:R-:W1:Y:S04]  /*ae60*/  LDSM.16.M88.4 R4, [R219] ;  /* 0x00000000db04783b */ /* 0x010e680000000200 */
[----:B------:R-:W2:Y:S04]  /*ae70*/  LDSM.16.M88.4 R180, [R238] ;  /* 0x00000000eeb4783b */ /* 0x000ea80000000200 */
[----:B------:R-:W3:Y:S04]  /*ae80*/  LDSM.16.M88.4 R200, [R237] ;  /* 0x00000000edc8783b */ /* 0x000ee80000000200 */
[----:B------:R-:W4:Y:S04]  /*ae90*/  LDSM.16.M88.4 R196, [R236] ;  /* 0x00000000ecc4783b */ /* 0x000f280000000200 */
[----:B------:R-:W-:Y:S04]  /*aea0*/  LDSM.16.M88.4 R204, [R218+0x8000] ;  /* 0x00800000dacc783b */ /* 0x000fe80000000200 */
[----:B------:R-:W-:Y:S04]  /*aeb0*/  LDSM.16.M88.4 R208, [R218+0x9800] ;  /* 0x00980000dad0783b */ /* 0x000fe80000000200 */
[----:B------:R-:W0:Y:S01]  /*aec0*/  LDGDEPBAR ;  /* 0x00000000000079af */ /* 0x000e220000000000 */
[C---:B-1----:R-:W-:Y:S06]  /*aed0*/  HMMA.16816.F32.BF16 R32, R4.reuse, R16, RZ ;  /* 0x000000100420723c */ /* 0x042fec00000418ff */
[C---:B------:R-:W-:Y:S06]  /*aee0*/  HMMA.16816.F32.BF16 R20, R4.reuse, R18, RZ ;  /* 0x000000120414723c */ /* 0x040fec00000418ff */
[C---:B------:R-:W-:Y:S06]  /*aef0*/  HMMA.16816.F32.BF16 R16, R4.reuse, R12, RZ ;  /* 0x0000000c0410723c */ /* 0x040fec00000418ff */
[C---:B------:R-:W-:Y:S06]  /*af00*/  HMMA.16816.F32.BF16 R12, R4.reuse, R14, RZ ;  /* 0x0000000e040c723c */ /* 0x040fec00000418ff */
[C---:B------:R-:W-:Y:S06]  /*af10*/  HMMA.16816.F32.BF16 R176, R4.reuse, R28, RZ ;  /* 0x0000001c04b0723c */ /* 0x040fec00000418ff */
[C---:B------:R-:W-:Y:S01]  /*af20*/  HMMA.16816.F32.BF16 R188, R4.reuse, R30, RZ ;  /* 0x0000001e04bc723c */ /* 0x040fe200000418ff */
[----:B------:R-:W-:Y:S05]  /*af30*/  LDSM.16.M88.4 R28, [R218+0x8800] ;  /* 0x00880000da1c783b */ /* 0x000fea0000000200 */
[C---:B------:R-:W-:Y:S06]  /*af40*/  HMMA.16816.F32.BF16 R192, R4.reuse, R24, RZ ;  /* 0x0000001804c0723c */ /* 0x040fec00000418ff */
[----:B------:R-:W-:Y:S01]  /*af50*/  HMMA.16816.F32.BF16 R184, R4, R26, RZ ;  /* 0x0000001a04b8723c */ /* 0x000fe200000418ff */
[----:B------:R-:W1:Y:S04]  /*af60*/  LDSM.16.M88.4 R4, [R222] ;  /* 0x00000000de04783b */ /* 0x000e680000000200 */
[----:B------:R-:W1:Y:S01]  /*af70*/  LDSM.16.M88.4 R24, [R218+0x9000] ;  /* 0x00900000da18783b */ /* 0x000e620000000200 */
[C---:B------:R-:W-:Y:S06]  /*af80*/  HMMA.16816.F32.BF16 R172, R8.reuse, R168, R32 ;  /* 0x000000a808ac723c */ /* 0x040fec0000041820 */
[C---:B------:R-:W-:Y:S06]  /*af90*/  HMMA.16816.F32.BF16 R168, R8.reuse, R170, R20 ;  /* 0x000000aa08a8723c */ /* 0x040fec0000041814 */
[C---:B--2---:R-:W-:Y:S06]  /*afa0*/  HMMA.16816.F32.BF16 R32, R8.reuse, R180, R16 ;  /* 0x000000b40820723c */ /* 0x044fec0000041810 */
[C---:B------:R-:W-:Y:S06]  /*afb0*/  HMMA.16816.F32.BF16 R20, R8.reuse, R182, R12 ;  /* 0x000000b60814723c */ /* 0x040fec000004180c */
[C---:B---3--:R-:W-:Y:S06]  /*afc0*/  HMMA.16816.F32.BF16 R16, R8.reuse, R200, R176 ;  /* 0x000000c80810723c */ /* 0x048fec00000418b0 */
[C---:B------:R-:W-:Y:S01]  /*afd0*/  HMMA.16816.F32.BF16 R12, R8.reuse, R202, R188 ;  /* 0x000000ca080c723c */ /* 0x040fe200000418bc */
[----:B------:R-:W-:Y:S05]  /*afe0*/  LDSM.16.M88.4 R200, [R212+0xa000] ;  /* 0x00a00000d4c8783b */ /* 0x000fea0000000200 */
[C---:B----4-:R-:W-:Y:S01]  /*aff0*/  HMMA.16816.F32.BF16 R180, R8.reuse, R196, R192 ;  /* 0x000000c408b4723c */ /* 0x050fe200000418c0 */
[----:B------:R-:W-:Y:S05]  /*b000*/  LDSM.16.M88.4 R192, [R217] ;  /* 0x00000000d9c0783b */ /* 0x000fea0000000200 */
[----:B------:R-:W-:Y:S01]  /*b010*/  HMMA.16816.F32.BF16 R184, R8, R198, R184 ;  /* 0x000000c608b8723c */ /* 0x000fe200000418b8 */
[----:B------:R-:W2:Y:S04]  /*b020*/  LDSM.16.M88.4 R8, [R221] ;  /* 0x00000000dd08783b */ /* 0x000ea80000000200 */
[----:B------:R-:W3:Y:S01]  /*b030*/  LDSM.16.M88.4 R196, [R217+0x800] ;  /* 0x00080000d9c4783b */ /* 0x000ee20000000200 */
[C---:B-1----:R-:W-:Y:S06]  /*b040*/  HMMA.16816.F32.BF16 R188, R4.reuse, R204, R172 ;  /* 0x000000cc04bc723c */ /* 0x042fec00000418ac */
[C---:B------:R-:W-:Y:S01]  /*b050*/  HMMA.16816.F32.BF16 R176, R4.reuse, R206, R168 ;  /* 0x000000ce04b0723c */ /* 0x040fe200000418a8 */
[----:B------:R-:W-:Y:S05]  /*b060*/  LDSM.16.M88.4 R204, [R234] ;  /* 0x00000000eacc783b */ /* 0x000fea0000000200 */
[C---:B------:R-:W-:Y:S06]  /*b070*/  HMMA.16816.F32.BF16 R172, R4.reuse, R28, R32 ;  /* 0x0000001c04ac723c */ /* 0x040fec0000041820 */
[C---:B------:R-:W-:Y:S01]  /*b080*/  HMMA.16816.F32.BF16 R168, R4.reuse, R30, R20 ;  /* 0x0000001e04a8723c */ /* 0x040fe20000041814 */
[----:B------:R-:W1:Y:S05]  /*b090*/  LDSM.16.M88.4 R28, [R217+0x1000] ;  /* 0x00100000d91c783b */ /* 0x000e6a0000000200 */
        /* <DEDUP_REMOVED lines=13> */
[C---:B-1----:R-:W-:Y:S06]  /*b170*/  HMMA.16816.F32.BF16 R176, R8.reuse, R28, R32 ;  /* 0x0000001c08b0723c */ /* 0x042fec0000041820 */
[C---:B------:R-:W-:Y:S01]  /*b180*/  HMMA.16816.F32.BF16 R168, R8.reuse, R30, R20 ;  /* 0x0000001e08a8723c */ /* 0x040fe20000041814 */
[----:B------:R-:W1:Y:S04]  /*b190*/  LDSM.16.M88.4 R28, [R212+0xb800] ;  /* 0x00b80000d41c783b */ /* 0x000e680000000200 */
[----:B------:R-:W-:Y:S01]  /*b1a0*/  LDSM.16.M88.4 R20, [R235] ;  /* 0x00000000eb14783b */ /* 0x000fe20000000200 */
[C---:B----4-:R-:W-:Y:S06]  /*b1b0*/  HMMA.16816.F32.BF16 R32, R8.reuse, R24, R16 ;  /* 0x000000180820723c */ /* 0x050fec0000041810 */
[----:B------:R-:W-:Y:S01]  /*b1c0*/  HMMA.16816.F32.BF16 R24, R8, R26, R12 ;  /* 0x0000001a0818723c */ /* 0x000fe2000004180c */
[----:B------:R-:W4:Y:S05]  /*b1d0*/  LDSM.16.M88.4 R8, [R220+0x2000] ;  /* 0x00200000dc08783b */ /* 0x000f2a0000000200 */
[C---:B------:R-:W-:Y:S06]  /*b1e0*/  HMMA.16816.F32.BF16 R16, R4.reuse, R200, R188 ;  /* 0x000000c80410723c */ /* 0x040fec00000418bc */
[C---:B------:R-:W-:Y:S01]  /*b1f0*/  HMMA.16816.F32.BF16 R12, R4.reuse, R202, R184 ;  /* 0x000000ca040c723c */ /* 0x040fe200000418b8 */
[----:B------:R-:W-:Y:S05]  /*b200*/  LDSM.16.M88.4 R200, [R232] ;  /* 0x00000000e8c8783b */ /* 0x000fea0000000200 */
[C---:B--2---:R-:W-:Y:S06]  /*b210*/  HMMA.16816.F32.BF16 R172, R4.reuse, R192, R172 ;  /* 0x000000c004ac723c */ /* 0x044fec00000418ac */
[C---:B------:R-:W-:Y:S01]  /*b220*/  HMMA.16816.F32.BF16 R188, R4.reuse, R194, R180 ;  /* 0x000000c204bc723c */ /* 0x040fe200000418b4 */
[----:B------:R-:W2:Y:S05]  /*b230*/  LDSM.16.M88.4 R192, [R233] ;  /* 0x00000000e9c0783b */ /* 0x000eaa0000000200 */
[C---:B---3--:R-:W-:Y:S06]  /*b240*/  HMMA.16816.F32.BF16 R184, R4.reuse, R196, R176 ;  /* 0x000000c404b8723c */ /* 0x048fec00000418b0 */
[C---:B------:R-:W-:Y:S01]  /*b250*/  HMMA.16816.F32.BF16 R180, R4.reuse, R198, R168 ;  /* 0x000000c604b4723c */ /* 0x040fe200000418a8 */
[----:B------:R-:W-:Y:S05]  /*b260*/  LDSM.16.M88.4 R196, [R218+0xb800] ;  /* 0x00b80000dac4783b */ /* 0x000fea0000000200 */
[C---:B-1----:R-:W-:Y:S06]  /*b270*/  HMMA.16816.F32.BF16 R176, R4.reuse, R28, R32 ;  /* 0x0000001c04b0723c */ /* 0x042fec0000041820 */
[----:B------:R-:W-:Y:S01]  /*b280*/  HMMA.16816.F32.BF16 R168, R4, R30, R24 ;  /* 0x0000001e04a8723c */ /* 0x000fe20000041818 */
[----:B------:R-:W-:Y:S04]  /*b290*/  LDSM.16.M88.4 R4, [R222+0x2000] ;  /* 0x00200000de04783b */ /* 0x000fe80000000200 */
[----:B------:R-:W1:Y:S01]  /*b2a0*/  LDSM.16.M88.4 R28, [R218+0xa000] ;  /* 0x00a00000da1c783b */ /* 0x000e620000000200 */
[C---:B----4-:R-:W-:Y:S03]  /*b2b0*/  HMMA.16816.F32.BF16 R32, R8.reuse, R20, R16 ;  /* 0x000000140820723c */ /* 0x050fe60000041810 */
[----:B------:R-:W3:Y:S03]  /*b2c0*/  LDSM.16.M88.4 R24, [R218+0xa800] ;  /* 0x00a80000da18783b */ /* 0x000ee60000000200 */
[C---:B------:R-:W-:Y:S06]  /*b2d0*/  HMMA.16816.F32.BF16 R20, R8.reuse, R22, R12 ;  /* 0x000000160814723c */ /* 0x040fec000004180c */
[C---:B------:R-:W-:Y:S06]  /*b2e0*/  HMMA.16816.F32.BF16 R16, R8.reuse, R204, R172 ;  /* 0x000000cc0810723c */ /* 0x040fec00000418ac */
[C---:B------:R-:W-:Y:S01]  /*b2f0*/  HMMA.16816.F32.BF16 R12, R8.reuse, R206, R188 ;  /* 0x000000ce080c723c */ /* 0x040fe200000418bc */
[----:B------:R-:W-:Y:S05]  /*b300*/  LDSM.16.M88.4 R204, [R217+0x3800] ;  /* 0x00380000d9cc783b */ /* 0x000fea0000000200 */
[C---:B--2---:R-:W-:Y:S06]  /*b310*/  HMMA.16816.F32.BF16 R172, R8.reuse, R192, R184 ;  /* 0x000000c008ac723c */ /* 0x044fec00000418b8 */
[C---:B------:R-:W-:Y:S06]  /*b320*/  HMMA.16816.F32.BF16 R192, R8.reuse, R194, R180 ;  /* 0x000000c208c0723c */ /* 0x040fec00000418b4 */
[C---:B------:R-:W-:Y:S06]  /*b330*/  HMMA.16816.F32.BF16 R188, R8.reuse, R200, R176 ;  /* 0x000000c808bc723c */ /* 0x040fec00000418b0 */
[----:B------:R-:W-:Y:S01]  /*b340*/  HMMA.16816.F32.BF16 R184, R8, R202, R168 ;  /* 0x000000ca08b8723c */ /* 0x000fe200000418a8 */
[----:B------:R-:W-:Y:S04]  /*b350*/  LDSM.16.M88.4 R8, [R221+0x2000] ;  /* 0x00200000dd08783b */ /* 0x000fe80000000200 */
[----:B------:R-:W2:Y:S01]  /*b360*/  LDSM.16.M88.4 R200, [R217+0x2000] ;  /* 0x00200000d9c8783b */ /* 0x000ea20000000200 */
[C---:B-1----:R-:W-:Y:S06]  /*b370*/  HMMA.16816.F32.BF16 R180, R4.reuse, R28, R32 ;  /* 0x0000001c04b4723c */ /* 0x042fec0000041820 */
[C---:B------:R-:W-:Y:S01]  /*b380*/  HMMA.16816.F32.BF16 R176, R4.reuse, R30, R20 ;  /* 0x0000001e04b0723c */ /* 0x040fe20000041814 */
[----:B------:R-:W1:Y:S05]  /*b390*/  LDSM.16.M88.4 R28, [R217+0x2800] ;  /* 0x00280000d91c783b */ /* 0x000e6a0000000200 */
[C---:B---3--:R-:W-:Y:S06]  /*b3a0*/  HMMA.16816.F32.BF16 R168, R4.reuse, R24, R16 ;  /* 0x0000001804a8723c */ /* 0x048fec0000041810 */
[C---:B------:R-:W-:Y:S01]  /*b3b0*/  HMMA.16816.F32.BF16 R20, R4.reuse, R26, R12 ;  /* 0x0000001a0414723c */ /* 0x040fe2000004180c */
[----:B------:R-:W3:Y:S05]  /*b3c0*/  LDSM.16.M88.4 R24, [R217+0x3000] ;  /* 0x00300000d918783b */ /* 0x000eea0000000200 */
[C---:B------:R-:W-:Y:S06]  /*b3d0*/  HMMA.16816.F32.BF16 R16, R4.reuse, R208, R172 ;  /* 0x000000d00410723c */ /* 0x040fec00000418ac */
[C---:B------:R-:W-:Y:S01]  /*b3e0*/  HMMA.16816.F32.BF16 R12, R4.reuse, R210, R192 ;  /* 0x000000d2040c723c */ /* 0x040fe200000418c0 */
[----:B------:R-:W-:Y:S04]  /*b3f0*/  LDSM.16.M88.4 R192, [R212+0xc000] ;  /* 0x00c00000d4c0783b */ /* 0x000fe80000000200 */
[----:B------:R-:W-:Y:S01]  /*b400*/  LDSM.16.M88.4 R208, [R218+0xd800] ;  /* 0x00d80000dad0783b */ /* 0x000fe20000000200 */
[C---:B------:R-:W-:Y:S06]  /*b410*/  HMMA.16816.F32.BF16 R32, R4.reuse, R196, R188 ;  /* 0x000000c40420723c */ /* 0x040fec00000418bc */
[----:B------:R-:W-:Y:S01]  /*b420*/  HMMA.16816.F32.BF16 R172, R4, R198, R184 ;  /* 0x000000c604ac723c */ /* 0x000fe200000418b8 */
[----:B------:R-:W4:Y:S04]  /*b430*/  LDSM.16.M88.4 R4, [R219+0x4000] ;  /* 0x00400000db04783b */ /* 0x000f280000000200 */
[----:B------:R-:W-:Y:S01]  /*b440*/  LDSM.16.M88.4 R196, [R231] ;  /* 0x00000000e7c4783b */ /* 0x000fe20000000200 */
        /* <DEDUP_REMOVED lines=8> */
[----:B------:R-:W-:Y:S05]  /*b4d0*/  LDSM.16.M88.4 R12, [R220+0x4000] ;  /* 0x00400000dc0c783b */ /* 0x000fea0000000200 */
[C---:B------:R-:W-:Y:S01]  /*b4e0*/  HMMA.16816.F32.BF16 R24, R8.reuse, R204, R32 ;  /* 0x000000cc0818723c */ /* 0x040fe20000041820 */
[----:B------:R-:W1:Y:S05]  /*b4f0*/  LDSM.16.M88.4 R32, [R212+0xd000] ;  /* 0x00d00000d420783b */ /* 0x000e6a0000000200 */
[----:B------:R-:W-:Y:S01]  /*b500*/  HMMA.16816.F32.BF16 R16, R8, R206, R172 ;  /* 0x000000ce0810723c */ /* 0x000fe200000418ac */
[----:B------:R-:W-:Y:S05]  /*b510*/  LDSM.16.M88.4 R204, [R229] ;  /* 0x00000000e5cc783b */ /* 0x000fea0000000200 */
[C---:B----4-:R-:W-:Y:S06]  /*b520*/  HMMA.16816.F32.BF16 R8, R4.reuse, R192, R188 ;  /* 0x000000c00408723c */ /* 0x050fec00000418bc */
[C---:B------:R-:W-:Y:S01]  /*b530*/  HMMA.16816.F32.BF16 R188, R4.reuse, R194, R184 ;  /* 0x000000c204bc723c */ /* 0x040fe200000418b8 */
[----:B------:R-:W3:Y:S05]  /*b540*/  LDSM.16.M88.4 R192, [R230] ;  /* 0x00000000e6c0783b */ /* 0x000eea0000000200 */
[C---:B--2---:R-:W-:Y:S06]  /*b550*/  HMMA.16816.F32.BF16 R184, R4.reuse, R200, R180 ;  /* 0x000000c804b8723c */ /* 0x044fec00000418b4 */
[C---:B------:R-:W-:Y:S01]  /*b560*/  HMMA.16816.F32.BF16 R180, R4.reuse, R202, R176 ;  /* 0x000000ca04b4723c */ /* 0x040fe200000418b0 */
[----:B------:R-:W-:Y:S05]  /*b570*/  LDSM.16.M88.4 R200, [R218+0xc800] ;  /* 0x00c80000dac8783b */ /* 0x000fea0000000200 */
[C---:B-1----:R-:W-:Y:S06]  /*b580*/  HMMA.16816.F32.BF16 R176, R4.reuse, R32, R168 ;  /* 0x0000002004b0723c */ /* 0x042fec00000418a8 */
[C---:B------:R-:W-:Y:S01]  /*b590*/  HMMA.16816.F32.BF16 R172, R4.reuse, R34, R28 ;  /* 0x0000002204ac723c */ /* 0x040fe2000004181c */
[----:B------:R-:W1:Y:S05]  /*b5a0*/  LDSM.16.M88.4 R28, [R228] ;  /* 0x00000000e41c783b */ /* 0x000e6a0000000200 */
[C---:B------:R-:W-:Y:S01]  /*b5b0*/  HMMA.16816.F32.BF16 R168, R4.reuse, R20, R24 ;  /* 0x0000001404a8723c */ /* 0x040fe20000041818 */
[----:B------:R-:W-:Y:S05]  /*b5c0*/  LDSM.16.M88.4 R24, [R218+0xc000] ;  /* 0x00c00000da18783b */ /* 0x000fea0000000200 */
[----:B------:R-:W-:Y:S06]  /*b5d0*/  HMMA.16816.F32.BF16 R32, R4, R22, R16 ;  /* 0x000000160420723c */ /* 0x000fec0000041810 */
[C---:B------:R-:W-:Y:S01]  /*b5e0*/  HMMA.16816.F32.BF16 R20, R12.reuse, R196, R8 ;  /* 0x000000c40c14723c */ /* 0x040fe20000041808 */
[----:B------:R-:W2:Y:S05]  /*b5f0*/  LDSM.16.M88.4 R8, [R222+0x4000] ;  /* 0x00400000de08783b */ /* 0x000eaa0000000200 */
[C---:B------:R-:W-:Y:S01]  /*b600*/  HMMA.16816.F32.BF16 R16, R12.reuse, R198, R188 ;  /* 0x000000c60c10723c */ /* 0x040fe200000418bc */
[----:B------:R-:W4:Y:S05]  /*b610*/  LDSM.16.M88.4 R196, [R218+0xd000] ;  /* 0x00d00000dac4783b */ /* 0x000f2a0000000200 */
[C---:B---3--:R-:W-:Y:S06]  /*b620*/  HMMA.16816.F32.BF16 R4, R12.reuse, R192, R184 ;  /* 0x000000c00c04723c */ /* 0x048fec00000418b8 */
[C---:B------:R-:W-:Y:S06]  /*b630*/  HMMA.16816.F32.BF16 R192, R12.reuse, R194, R180 ;  /* 0x000000c20cc0723c */ /* 0x040fec00000418b4 */
[C---:B------:R-:W-:Y:S06]  /*b640*/  HMMA.16816.F32.BF16 R184, R12.reuse, R206, R172 ;  /* 0x000000ce0cb8723c */ /* 0x040fec00000418ac */
[C---:B-1----:R-:W-:Y:S06]  /*b650*/  HMMA.16816.F32.BF16 R180, R12.reuse, R28, R168 ;  /* 0x0000001c0cb4723c */ /* 0x042fec00000418a8 */
[----:B------:R-:W-:Y:S01]  /*b660*/  HMMA.16816.F32.BF16 R188, R12, R204, R176 ;  /* 0x000000cc0cbc723c */ /* 0x000fe200000418b0 */
[----:B------:R-:W-:Y:S05]  /*b670*/  LDSM.16.M88.4 R204, [R217+0x5000] ;  /* 0x00500000d9cc783b */ /* 0x000fea0000000200 */
[C---:B--2---:R-:W-:Y:S06]  /*b680*/  HMMA.16816.F32.BF16 R172, R8.reuse, R24, R20 ;  /* 0x0000001808ac723c */ /* 0x044fec0000041814 */
[----:B------:R-:W-:Y:S01]  /*b690*/  HMMA.16816.F32.BF16 R168, R8, R26, R16 ;  /* 0x0000001a08a8723c */ /* 0x000fe20000041810 */
[----:B------:R-:W-:Y:S05]  /*b6a0*/  LDSM.16.M88.4 R16, [R219+0x6000] ;  /* 0x00600000db10783b */ /* 0x000fea0000000200 */
[----:B------:R-:W-:Y:S01]  /*b6b0*/  HMMA.16816.F32.BF16 R176, R12, R30, R32 ;  /* 0x0000001e0cb0723c */ /* 0x000fe20000041820 */
[----:B------:R-:W-:Y:S04]  /*b6c0*/  LDSM.16.M88.4 R32, [R217+0x4000] ;  /* 0x00400000d920783b */ /* 0x000fe80000000200 */
[----:B------:R-:W-:Y:S01]  /*b6d0*/  LDSM.16.M88.4 R28, [R217+0x4800] ;  /* 0x00480000d91c783b */ /* 0x000fe20000000200 */
[C---:B------:R-:W-:Y:S03]  /*b6e0*/  HMMA.16816.F32.BF16 R24, R8.reuse, R200, R4 ;  /* 0x000000c80818723c */ /* 0x040fe60000041804 */
[----:B------:R-:W1:Y:S03]  /*b6f0*/  LDSM.16.M88.4 R4, [R221+0x4000] ;  /* 0x00400000dd04783b */ /* 0x000e660000000200 */
[C---:B------:R-:W-:Y:S01]  /*b700*/  HMMA.16816.F32.BF16 R20, R8.reuse, R202, R192 ;  /* 0x000000ca0814723c */ /* 0x040fe200000418c0 */
[----:B------:R-:W2:Y:S05]  /*b710*/  LDSM.16.M88.4 R192, [R212+0xe000] ;  /* 0x00e00000d4c0783b */ /* 0x000eaa0000000200 */
[C---:B----4-:R-:W-:Y:S06]  /*b720*/  HMMA.16816.F32.BF16 R12, R8.reuse, R196, R188 ;  /* 0x000000c4080c723c */ /* 0x050fec00000418bc */
[C---:B------:R-:W-:Y:S06]  /*b730*/  HMMA.16816.F32.BF16 R196, R8.reuse, R198, R184 ;  /* 0x000000c608c4723c */ /* 0x040fec00000418b8 */
[C---:B------:R-:W-:Y:S06]  /*b740*/  HMMA.16816.F32.BF16 R184, R8.reuse, R208, R180 ;  /* 0x000000d008b8723c */ /* 0x040fec00000418b4 */
[----:B------:R-:W-:Y:S01]  /*b750*/  HMMA.16816.F32.BF16 R180, R8, R210, R176 ;  /* 0x000000d208b4723c */ /* 0x000fe200000418b0 */
[----:B------:R-:W3:Y:S05]  /*b760*/  LDSM.16.M88.4 R176, [R217+0x5800] ;  /* 0x00580000d9b0783b */ /* 0x000eea0000000200 */
[C---:B-1----:R-:W-:Y:S06]  /*b770*/  HMMA.16816.F32.BF16 R8, R4.reuse, R32, R172 ;  /* 0x000000200408723c */ /* 0x042fec00000418ac */
[C---:B------:R-:W-:Y:S01]  /*b780*/  HMMA.16816.F32.BF16 R188, R4.reuse, R34, R168 ;  /* 0x0000002204bc723c */ /* 0x040fe200000418a8 */
[----:B------:R-:W-:Y:S05]  /*b790*/  LDSM.16.M88.4 R32, [R227] ;  /* 0x00000000e320783b */ /* 0x000fea0000000200 */
[C---:B------:R-:W-:Y:S01]  /*b7a0*/  HMMA.16816.F32.BF16 R200, R4.reuse, R204, R12 ;  /* 0x000000cc04c8723c */ /* 0x040fe2000004180c */
[----:B------:R-:W1:Y:S05]  /*b7b0*/  LDSM.16.M88.4 R12, [R220+0x6000] ;  /* 0x00600000dc0c783b */ /* 0x000e6a0000000200 */
[C---:B------:R-:W-:Y:S01]  /*b7c0*/  HMMA.16816.F32.BF16 R172, R4.reuse, R28, R24 ;  /* 0x0000001c04ac723c */ /* 0x040fe20000041818 */
[----:B------:R-:W4:Y:S05]  /*b7d0*/  LDSM.16.M88.4 R24, [R212+0xe800] ;  /* 0x00e80000d418783b */ /* 0x000f2a0000000200 */
[----:B------:R-:W-:Y:S06]  /*b7e0*/  HMMA.16816.F32.BF16 R168, R4, R30, R20 ;  /* 0x0000001e04a8723c */ /* 0x000fec0000041814 */
[C---:B--2---:R-:W-:Y:S01]  /*b7f0*/  HMMA.16816.F32.BF16 R20, R16.reuse, R192, R8 ;  /* 0x000000c01014723c */ /* 0x044fe20000041808 */
[----:B------:R-:W-:Y:S05]  /*b800*/  LDSM.16.M88.4 R8, [R222+0x6000] ;  /* 0x00600000de08783b */ /* 0x000fea0000000200 */
[----:B------:R-:W-:Y:S06]  /*b810*/  HMMA.16816.F32.BF16 R28, R16, R194, R188 ;  /* 0x000000c2101c723c */ /* 0x000fec00000418bc */
[C---:B---3--:R-:W-:Y:S01]  /*b820*/  HMMA.16816.F32.BF16 R248, R4.reuse, R176, R184 ;  /* 0x000000b004f8723c */ /* 0x048fe200000418b8 */
[----:B------:R-:W2:Y:S05]  /*b830*/  LDSM.16.M88.4 R184, [R218+0xe000] ;  /* 0x00e00000dab8783b */ /* 0x000eaa0000000200 */
[----:B------:R-:W-:Y:S06]  /*b840*/  HMMA.16816.F32.BF16 R196, R4, R206, R196 ;  /* 0x000000ce04c4723c */ /* 0x000fec00000418c4 */
[C---:B-1----:R-:W-:Y:S06]  /*b850*/  HMMA.16816.F32.BF16 R20, R12.reuse, R32, R20 ;  /* 0x000000200c14723c */ /* 0x042fec0000041814 */
[----:B------:R-:W-:Y:S01]  /*b860*/  HMMA.16816.F32.BF16 R28, R12, R34, R28 ;  /* 0x000000220c1c723c */ /* 0x000fe2000004181c */
[----:B------:R-:W-:Y:S05]  /*b870*/  LDSM.16.M88.4 R32, [R226] ;  /* 0x00000000e220783b */ /* 0x000fea0000000200 */
[----:B------:R-:W-:Y:S01]  /*b880*/  HMMA.16816.F32.BF16 R204, R4, R178, R180 ;  /* 0x000000b204cc723c */ /* 0x000fe200000418b4 */
[----:B------:R-:W1:Y:S04]  /*b890*/  LDSM.16.M88.4 R180, [R212+0xf000] ;  /* 0x00f00000d4b4783b */ /* 0x000e680000000200 */
[----:B------:R-:W-:Y:S01]  /*b8a0*/  LDSM.16.M88.4 R4, [R221+0x6000] ;  /* 0x00600000dd04783b */ /* 0x000fe20000000200 */
[C---:B----4-:R-:W-:Y:S03]  /*b8b0*/  HMMA.16816.F32.BF16 R192, R16.reuse, R26, R168 ;  /* 0x0000001a10c0723c */ /* 0x050fe600000418a8 */
[----:B------:R-:W3:Y:S03]  /*b8c0*/  LDSM.16.M88.4 R176, [R217+0x6000] ;  /* 0x00600000d9b0783b */ /* 0x000ee60000000200 */
[----:B------:R-:W-:Y:S01]  /*b8d0*/  HMMA.16816.F32.BF16 R188, R16, R24, R172 ;  /* 0x0000001810bc723c */ /* 0x000fe200000418ac */
[----:B------:R-:W4:Y:S04]  /*b8e0*/  LDSM.16.M88.4 R168, [R212+0xf800] ;  /* 0x00f80000d4a8783b */ /* 0x000f280000000200 */
[----:B------:R-:W4:Y:S01]  /*b8f0*/  LDSM.16.M88.4 R172, [R218+0xe800] ;  /* 0x00e80000daac783b */ /* 0x000f220000000200 */
[C---:B--2---:R-:W-:Y:S06]  /*b900*/  HMMA.16816.F32.BF16 R24, R8.reuse, R184, R20 ;  /* 0x000000b80818723c */ /* 0x044fec0000041814 */
[----:B------:R-:W-:Y:S01]  /*b910*/  HMMA.16816.F32.BF16 R20, R8, R186, R28 ;  /* 0x000000ba0814723c */ /* 0x000fe2000004181c */
[----:B------:R-:W-:Y:S05]  /*b920*/  LDSM.16.M88.4 R184, [R218+0xf000] ;  /* 0x00f00000dab8783b */ /* 0x000fea0000000200 */
[C---:B-1----:R-:W-:Y:S06]  /*b930*/  HMMA.16816.F32.BF16 R208, R16.reuse, R180, R200 ;  /* 0x000000b410d0723c */ /* 0x042fec00000418c8 */
[----:B------:R-:W-:Y:S01]  /*b940*/  HMMA.16816.F32.BF16 R200, R16, R182, R196 ;  /* 0x000000b610c8723c */ /* 0x000fe200000418c4 */
[----:B------:R-:W1:Y:S05]  /*b950*/  LDSM.16.M88.4 R180, [R217+0x6800] ;  /* 0x00680000d9b4783b */ /* 0x000e6a0000000200 */
[----:B---3--:R-:W-:Y:S06]  /*b960*/  HMMA.16816.F32.BF16 R28, R4, R176, R24 ;  /* 0x000000b0041c723c */ /* 0x008fec0000041818 */
[----:B------:R-:W-:Y:S06]  /*b970*/  HMMA.16816.F32.BF16 R24, R12, R32, R188 ;  /* 0x000000200c18723c */ /* 0x000fec00000418bc */
[C---:B----4-:R-:W-:Y:S06]  /*b980*/  HMMA.16816.F32.BF16 R196, R16.reuse, R168, R248 ;  /* 0x000000a810c4723c */ /* 0x050fec00000418f8 */
[----:B------:R-:W-:Y:S06]  /*b990*/  HMMA.16816.F32.BF16 R188, R16, R170, R204 ;  /* 0x000000aa10bc723c */ /* 0x000fec00000418cc */
[----:B------:R-:W-:Y:S01]  /*b9a0*/  HMMA.16816.F32.BF16 R168, R4, R178, R20 ;  /* 0x000000b204a8723c */ /* 0x000fe20000041814 */
[----:B------:R-:W2:Y:S01]  /*b9b0*/  LDSM.16.M88.4 R176, [R225] ;  /* 0x00000000e1b0783b */ /* 0x000ea20000000200 */
[----:B------:R-:W-:Y:S01]  /*b9c0*/  FMUL.FTZ R28, R28, UR31 ;  /* 0x0000001f1c1c7c20 */ /* 0x000fe20008410000 */
[----:B------:R-:W-:Y:S01]  /*b9d0*/  FMUL.FTZ R29, R29, UR31 ;  /* 0x0000001f1d1d7c20 */ /* 0x000fe20008410000 */
[----:B------:R-:W-:Y:S01]  /*b9e0*/  FMUL.FTZ R30, R30, UR31 ;  /* 0x0000001f1e1e7c20 */ /* 0x000fe20008410000 */
[----:B------:R-:W-:Y:S01]  /*b9f0*/  FMUL.FTZ R31, R31, UR31 ;  /* 0x0000001f1f1f7c20 */ /* 0x000fe20008410000 */
[----:B------:R-:W-:Y:S01]  /*ba00*/  HMMA.16816.F32.BF16 R20, R12, R34, R192 ;  /* 0x000000220c14723c */ /* 0x000fe200000418c0 */
[----:B------:R-:W3:Y:S01]  /*ba10*/  LDSM.16.M88.4 R32, [R224] ;  /* 0x00000000e020783b */ /* 0x000ee20000000200 */
[----:B------:R-:W4:Y:S04]  /*ba20*/  MUFU.TANH R135, R28 ;  /* 0x0000001c00877308 */ /* 0x000f280000002400 */
[----:B------:R-:W-:Y:S04]  /*ba30*/  HMMA.16816.F32.BF16 R16, R8, R172, R24 ;  /* 0x000000ac0810723c */ /* 0x000fe80000041818 */
[----:B------:R-:W4:Y:S08]  /*ba40*/  MUFU.TANH R207, R29 ;  /* 0x0000001d00cf7308 */ /* 0x000f300000002400 */
[----:B------:R-:W4:Y:S01]  /*ba50*/  MUFU.TANH R205, R30 ;  /* 0x0000001e00cd7308 */ /* 0x000f220000002400 */
[----:B------:R-:W-:Y:S01]  /*ba60*/  FMUL.FTZ R168, R168, UR31 ;  /* 0x0000001fa8a87c20 */ /* 0x000fe20008410000 */
[----:B------:R-:W-:Y:S01]  /*ba70*/  FMUL.FTZ R169, R169, UR31 ;  /* 0x0000001fa9a97c20 */ /* 0x000fe20008410000 */
[----:B------:R-:W-:Y:S01]  /*ba80*/  FMUL.FTZ R170, R170, UR31 ;  /* 0x0000001faaaa7c20 */ /* 0x000fe20008410000 */
[----:B------:R-:W-:-:S02]  /*ba90*/  FMUL.FTZ R0, R171, UR31 ;  /* 0x0000001fab007c20 */ /* 0x000fc40008410000 */
[----:B------:R-:W-:Y:S01]  /*baa0*/  HMMA.16816.F32.BF16 R24, R8, R174, R20 ;  /* 0x000000ae0818723c */ /* 0x000fe20000041814 */
[----:B------:R-:W-:Y:S01]  /*bab0*/  LDSM.16.M88.4 R172, [R217+0x7000] ;  /* 0x00700000d9ac783b */ /* 0x000fe20000000200 */
[----:B------:R4:W3:Y:S04]  /*bac0*/  MUFU.TANH R206, R31 ;  /* 0x0000001f00ce7308 */ /* 0x0008e80000002400 */
[----:B-1----:R-:W-:Y:S04]  /*bad0*/  HMMA.16816.F32.BF16 R16, R4, R180, R16 ;  /* 0x000000b40410723c */ /* 0x002fe80000041810 */
[----:B------:R-:W1:Y:S02]  /*bae0*/  MUFU.TANH R195, R168 ;  /* 0x000000a800c37308 */ /* 0x000e640000002400 */
[C---:B--2---:R-:W-:Y:S06]  /*baf0*/  HMMA.16816.F32.BF16 R20, R12.reuse, R176, R208 ;  /* 0x000000b00c14723c */ /* 0x044fec00000418d0 */
[----:B------:R-:W-:Y:S01]  /*bb00*/  MUFU.TANH R204, R169 ;  /* 0x000000a900cc7308 */ /* 0x000fe20000002400 */
[----:B----4-:R-:W-:Y:S01]  /*bb10*/  HMMA.16816.F32.BF16 R28, R12, R178, R200 ;  /* 0x000000b20c1c723c */ /* 0x010fe200000418c8 */
[----:B------:R-:W2:Y:S06]  /*bb20*/  LDSM.16.M88.4 R176, [R218+0xf800] ;  /* 0x00f80000dab0783b */ /* 0x000eac0000000200 */
[----:B------:R4:W1:Y:S04]  /*bb30*/  MUFU.TANH R194, R170 ;  /* 0x000000aa00c27308 */ /* 0x0008680000002400 */
[----:B------:R-:W-:Y:S01]  /*bb40*/  FMUL.FTZ R16, R16, UR31 ;  /* 0x0000001f10107c20 */ /* 0x000fe20008410000 */
[----:B------:R-:W-:Y:S01]  /*bb50*/  FMUL.FTZ R17, R17, UR31 ;  /* 0x0000001f11117c20 */ /* 0x000fe20008410000 */
[----:B------:R-:W-:Y:S01]  /*bb60*/  FMUL.FTZ R18, R18, UR31 ;  /* 0x0000001f12127c20 */ /* 0x000fe20008410000 */
[----:B------:R-:W-:Y:S01]  /*bb70*/  FMUL.FTZ R19, R19, UR31 ;  /* 0x0000001f13137c20 */ /* 0x000fe20008410000 */
[----:B------:R1:W2:Y:S02]  /*bb80*/  MUFU.TANH R193, R0 ;  /* 0x0000000000c17308 */ /* 0x0002a40000002400 */
[----:B------:R-:W-:Y:S06]  /*bb90*/  HMMA.16816.F32.BF16 R20, R8, R184, R20 ;  /* 0x000000b80814723c */ /* 0x000fec0000041814 */
[----:B------:R-:W2:Y:S01]  /*bba0*/  MUFU.TANH R192, R16 ;  /* 0x0000001000c07308 */ /* 0x000ea20000002400 */
[----:B----4-:R-:W-:Y:S06]  /*bbb0*/  HMMA.16816.F32.BF16 R168, R4, R182, R24 ;  /* 0x000000b604a8723c */ /* 0x010fec0000041818 */
[----:B---3--:R-:W-:Y:S01]  /*bbc0*/  HMMA.16816.F32.BF16 R24, R12, R32, R196 ;  /* 0x000000200c18723c */ /* 0x008fe200000418c4 */
[----:B------:R-:W-:Y:S01]  /*bbd0*/  MUFU.TANH R185, R17 ;  /* 0x0000001100b97308 */ /* 0x000fe20000002400 */
[----:B-1----:R-:W-:-:S04]  /*bbe0*/  IMAD.U32 R0, RZ, RZ, UR14 ;  /* 0x0000000eff007e24 */ /* 0x002fc8000f8e00ff */
[----:B------:R-:W-:Y:S01]  /*bbf0*/  HMMA.16816.F32.BF16 R32, R12, R34, R188 ;  /* 0x000000220c20723c */ /* 0x000fe200000418bc */
[----:B------:R-:W-:Y:S02]  /*bc00*/  IMAD R0, R0, 0x40, R252 ;  /* 0x0000004000007824 */ /* 0x000fe400078e02fc */
[----:B------:R-:W1:Y:S02]  /*bc10*/  MUFU.TANH R184, R18 ;  /* 0x0000001200b87308 */ /* 0x000e640000002400 */
[C---:B------:R-:W-:Y:S01]  /*bc20*/  VIADD R2, R0.reuse, 0x1 ;  /* 0x0000000100027836 */ /* 0x040fe20000000000 */
[----:B------:R-:W-:Y:S01]  /*bc30*/  HMMA.16816.F32.BF16 R12, R8, R186, R28 ;  /* 0x000000ba080c723c */ /* 0x000fe2000004181c */
[----:B------:R-:W-:-:S03]  /*bc40*/  ISETP.GE.AND P0, PT, R0, R243, PT ;  /* 0x000000f30000720c */ /* 0x000fc60003f06270 */
[----:B------:R-:W-:Y:S01]  /*bc50*/  ISETP.GE.AND P6, PT, R2, R243, PT ;  /* 0x000000f30200720c */ /* 0x000fe20003fc6270 */
[----:B------:R3:W4:Y:S01]  /*bc60*/  MUFU.TANH R183, R19 ;  /* 0x0000001300b77308 */ /* 0x0007220000002400 */
[----:B------:R-:W-:Y:S01]  /*bc70*/  FMUL.FTZ R168, R168, UR31 ;  /* 0x0000001fa8a87c20 */ /* 0x000fe20008410000 */
[-C--:B------:R-:W-:Y:S01]  /*bc80*/  ISETP.LT.OR P0, PT, R0, R241.reuse, P0 ;  /* 0x000000f10000720c */ /* 0x080fe20000701670 */
[----:B------:R-:W-:Y:S01]  /*bc90*/  FMUL.FTZ R169, R169, UR31 ;  /* 0x0000001fa9a97c20 */ /* 0x000fe20008410000 */
[C---:B------:R-:W-:Y:S01]  /*bca0*/  ISETP.LT.OR P6, PT, R2.reuse, R241, P6 ;  /* 0x000000f10200720c */ /* 0x040fe200037c1670 */
[----:B------:R-:W-:Y:S01]  /*bcb0*/  FMUL.FTZ R171, R171, UR31 ;  /* 0x0000001fabab7c20 */ /* 0x000fe20008410000 */
[----:B------:R-:W-:Y:S01]  /*bcc0*/  ISETP.GE.AND P1, PT, R2, R242, PT ;  /* 0x000000f20200720c */ /* 0x000fe20003f26270 */
[----:B--2---:R-:W-:Y:S01]  /*bcd0*/  HMMA.16816.F32.BF16 R28, R8, R176, R24 ;  /* 0x000000b0081c723c */ /* 0x004fe20000041818 */
[----:B------:R2:W-:Y:S01]  /*bce0*/  MUFU.TANH R182, R168 ;  /* 0x000000a800b67308 */ /* 0x0005e20000002400 */
[----:B------:R-:W-:Y:S01]  /*bcf0*/  FMUL.FTZ R170, R170, UR31 ;  /* 0x0000001faaaa7c20 */ /* 0x000fe20008410000 */
[----:B------:R-:W-:Y:S01]  /*bd00*/  ISETP.LT.OR P1, PT, R2, R240, P1 ;  /* 0x000000f00200720c */ /* 0x000fe20000f21670 */
[----:B------:R-:W-:-:S05]  /*bd10*/  VIADD R2, R0, 0x9 ;  /* 0x0000000900027836 */ /* 0x000fca0000000000 */
[----:B------:R1:W4:Y:S01]  /*bd20*/  MUFU.TANH R181, R169 ;  /* 0x000000a900b57308 */ /* 0x0003220000002400 */
[----:B---3--:R-:W-:Y:S01]  /*bd30*/  HMMA.16816.F32.BF16 R16, R4, R172, R20 ;  /* 0x000000ac0410723c */ /* 0x008fe20000041814 */
[----:B------:R-:W3:Y:S01]  /*bd40*/  LDSM.16.M88.4 R20, [R217+0x7800] ;  /* 0x00780000d914783b */ /* 0x000ee20000000200 */
[----:B------:R-:W-:-:S04]  /*bd50*/  DEPBAR.LE SB0, 0x0 ;  /* 0x000080000000791a */ /* 0x000fc80000000000 */
[----:B------:R-:W-:Y:S01]  /*bd60*/  HMMA.16816.F32.BF16 R24, R4, R174, R12 ;  /* 0x000000ae0418723c */ /* 0x000fe2000004180c */
[----:B------:R4:W-:Y:S01]  /*bd70*/  MUFU.TANH R176, R171 ;  /* 0x000000ab00b07308 */ /* 0x0009e20000002400 */
[----:B--2---:R-:W-:Y:S02]  /*bd80*/  FSEL R168, R135, -INF , !P0 ;  /* 0xff80000087a87808 */ /* 0x004fe40004000000 */
[----:B------:R-:W-:-:S03]  /*bd90*/  ISETP.GE.AND P0, PT, R0, R242, PT ;  /* 0x000000f20000720c */ /* 0x000fc60003f06270 */
[C---:B------:R-:W-:Y:S01]  /*bda0*/  VIADD R12, R0.reuse, 0x8 ;  /* 0x00000008000c7836 */ /* 0x040fe20000000000 */
[----:B------:R-:W-:Y:S01]  /*bdb0*/  ISETP.LT.OR P0, PT, R0, R240, P0 ;  /* 0x000000f00000720c */ /* 0x000fe20000701670 */
[----:B------:R2:W3:Y:S01]  /*bdc0*/  MUFU.TANH R180, R170 ;  /* 0x000000aa00b47308 */ /* 0x0004e20000002400 */
[----:B-1----:R-:W-:Y:S02]  /*bdd0*/  FSEL R169, R207, -INF , !P6 ;  /* 0xff800000cfa97808 */ /* 0x002fe40007000000 */
[----:B------:R-:W-:Y:S02]  /*bde0*/  FSEL R135, R205, -INF , !P0 ;  /* 0xff800000cd877808 */ /* 0x000fe40004000000 */
[C---:B------:R-:W-:Y:S02]  /*bdf0*/  ISETP.GE.AND P0, PT, R12.reuse, R243, PT ;  /* 0x000000f30c00720c */ /* 0x040fe40003f06270 */
[C---:B------:R-:W-:Y:S02]  /*be00*/  ISETP.GE.AND P6, PT, R12.reuse, R242, PT ;  /* 0x000000f20c00720c */ /* 0x040fe40003fc6270 */
[----:B------:R-:W-:Y:S01]  /*be10*/  ISETP.LT.OR P0, PT, R12, R241, P0 ;  /* 0x000000f10c00720c */ /* 0x000fe20000701670 */
[----:B------:R-:W-:Y:S01]  /*be20*/  FMUL.FTZ R16, R16, UR31 ;  /* 0x0000001f10107c20 */ /* 0x000fe20008410000 */
[----:B------:R-:W-:Y:S01]  /*be30*/  ISETP.LT.OR P6, PT, R12, R240, P6 ;  /* 0x000000f00c00720c */ /* 0x000fe200037c1670 */
[----:B------:R-:W-:Y:S01]  /*be40*/  FMUL.FTZ R17, R17, UR31 ;  /* 0x0000001f11117c20 */ /* 0x000fe20008410000 */
[----:B------:R-:W-:Y:S01]  /*be50*/  HMMA.16816.F32.BF16 R12, R8, R178, R32 ;  /* 0x000000b2080c723c */ /* 0x000fe20000041820 */
[----:B----4-:R-:W-:Y:S01]  /*be60*/  FSEL R171, R206, -INF , !P1 ;  /* 0xff800000ceab7808 */ /* 0x010fe20004800000 */
[----:B------:R-:W-:Y:S01]  /*be70*/  FMUL.FTZ R18, R18, UR31 ;  /* 0x0000001f12127c20 */ /* 0x000fe20008410000 */
[----:B------:R-:W-:Y:S01]  /*be80*/  ISETP.GE.AND P1, PT, R2, R243, PT ;  /* 0x000000f30200720c */ /* 0x000fe20003f26270 */
[----:B------:R-:W-:Y:S01]  /*be90*/  FMUL.FTZ R19, R19, UR31 ;  /* 0x0000001f13137c20 */ /* 0x000fe20008410000 */
[----:B--2---:R-:W-:Y:S01]  /*bea0*/  FSEL R170, R195, -INF , !P0 ;  /* 0xff800000c3aa7808 */ /* 0x004fe20004000000 */
[----:B------:R-:W1:Y:S01]  /*beb0*/  MUFU.TANH R174, R16 ;  /* 0x0000001000ae7308 */ /* 0x000e620000002400 */
[----:B------:R-:W-:Y:S01]  /*bec0*/  VIADD R8, R0, 0x10 ;  /* 0x0000001000087836 */ /* 0x000fe20000000000 */
[----:B------:R-:W-:Y:S01]  /*bed0*/  ISETP.GE.AND P0, PT, R2, R242, PT ;  /* 0x000000f20200720c */ /* 0x000fe20003f06270 */
[----:B------:R-:W-:Y:S01]  /*bee0*/  FMUL.FTZ R24, R24, UR31 ;  /* 0x0000001f18187c20 */ /* 0x000fe20008410000 */
[----:B------:R-:W-:Y:S01]  /*bef0*/  FSEL R33, R194, -INF , !P6 ;  /* 0xff800000c2217808 */ /* 0x000fe20007000000 */
[----:B------:R-:W-:Y:S01]  /*bf00*/  FMUL.FTZ R26, R26, UR31 ;  /* 0x0000001f1a1a7c20 */ /* 0x000fe20008410000 */
[----:B------:R-:W-:Y:S01]  /*bf10*/  ISETP.LT.OR P1, PT, R2, R241, P1 ;  /* 0x000000f10200720c */ /* 0x000fe20000f21670 */
[----:B------:R-:W-:Y:S01]  /*bf20*/  FMUL.FTZ R25, R25, UR31 ;  /* 0x0000001f19197c20 */ /* 0x000fe20008410000 */
[----:B------:R-:W-:Y:S01]  /*bf30*/  ISETP.GE.AND P6, PT, R8, R243, PT ;  /* 0x000000f30800720c */ /* 0x000fe20003fc6270 */
[----:B------:R-:W-:Y:S01]  /*bf40*/  MUFU.TANH R177, R17 ;  /* 0x0000001100b17308 */ /* 0x000fe20000002400 */
[----:B------:R-:W-:Y:S01]  /*bf50*/  ISETP.LT.OR P0, PT, R2, R240, P0 ;  /* 0x000000f00200720c */ /* 0x000fe20000701670 */
[----:B------:R-:W-:Y:S01]  /*bf60*/  VIADD R2, R0, 0x11 ;  /* 0x0000001100027836 */ /* 0x000fe20000000000 */
[----:B------:R-:W-:Y:S01]  /*bf70*/  FSEL R32, R204, -INF , !P1 ;  /* 0xff800000cc207808 */ /* 0x000fe20004800000 */
[----:B------:R-:W-:Y:S01]  /*bf80*/  FMUL.FTZ R27, R27, UR31 ;  /* 0x0000001f1b1b7c20 */ /* 0x000fe20008410000 */
[----:B------:R-:W-:-:S02]  /*bf90*/  ISETP.LT.OR P6, PT, R8, R241, P6 ;  /* 0x000000f10800720c */ /* 0x000fc400037c1670 */
[-C--:B------:R-:W-:Y:S01]  /*bfa0*/  ISETP.GE.AND P1, PT, R8, R242.reuse, PT ;  /* 0x000000f20800720c */ /* 0x080fe20003f26270 */
[----:B------:R-:W2:Y:S01]  /*bfb0*/  MUFU.TANH R173, R18 ;  /* 0x0000001200ad7308 */ /* 0x000ea20000002400 */
[----:B------:R-:W-:Y:S02]  /*bfc0*/  FSEL R34, R193, -INF , !P0 ;  /* 0xff800000c1227808 */ /* 0x000fe40004000000 */
[----:B------:R-:W-:Y:S02]  /*bfd0*/  FSEL R35, R192, -INF , !P6 ;  /* 0xff800000c0237808 */ /* 0x000fe40007000000 */
[C---:B------:R-:W-:Y:S02]  /*bfe0*/  ISETP.GE.AND P0, PT, R2.reuse, R243, PT ;  /* 0x000000f30200720c */ /* 0x040fe40003f06270 */
[----:B------:R-:W-:Y:S01]  /*bff0*/  ISETP.GE.AND P6, PT, R2, R242, PT ;  /* 0x000000f20200720c */ /* 0x000fe20003fc6270 */
[----:B------:R3:W4:Y:S01]  /*c000*/  MUFU.TANH R172, R19 ;  /* 0x0000001300ac7308 */ /* 0x0007220000002400 */
[-C--:B------:R-:W-:Y:S01]  /*c010*/  ISETP.LT.OR P1, PT, R8, R240.reuse, P1 ;  /* 0x000000f00800720c */ /* 0x080fe20000f21670 */
[----:B------:R-:W-:Y:S01]  /*c020*/  VIADD R8, R0, 0x18 ;  /* 0x0000001800087836 */ /* 0x000fe20000000000 */
[C---:B------:R-:W-:Y:S01]  /*c030*/  ISETP.LT.OR P0, PT, R2.reuse, R241, P0 ;  /* 0x000000f10200720c */ /* 0x040fe20000701670 */
[----:B------:R-:W-:Y:S01]  /*c040*/  BAR.SYNC.DEFER_BLOCKING 0x0 ;  /* 0x0000000000007b1d */ /* 0x000fe20000010000 */
[----:B------:R-:W-:Y:S01]  /*c050*/  ISETP.LT.OR P6, PT, R2, R240, P6 ;  /* 0x000000f00200720c */ /* 0x000fe200037c1670 */
[----:B------:R-:W-:Y:S01]  /*c060*/  VIADD R2, R0, 0x19 ;  /* 0x0000001900027836 */ /* 0x000fe20000000000 */
[----:B------:R-:W-:Y:S01]  /*c070*/  FSEL R178, R184, -INF , !P1 ;  /* 0xff800000b8b27808 */ /* 0x000fe20004800000 */
[----:B------:R-:W-:Y:S01]  /*c080*/  IMAD.MOV.U32 R184, RZ, RZ, R244 ;  /* 0x000000ffffb87224 */ /* 0x000fe200078e00f4 */
[----:B------:R-:W-:Y:S01]  /*c090*/  ISETP.GE.AND P1, PT, R8, R243, PT ;  /* 0x000000f30800720c */ /* 0x000fe20003f26270 */
[----:B------:R-:W4:Y:S01]  /*c0a0*/  MUFU.TANH R24, R24 ;  /* 0x0000001800187308 */ /* 0x000f220000002400 */
[----:B------:R-:W-:-:S02]  /*c0b0*/  FSEL R179, R183, -INF , !P6 ;  /* 0xff800000b7b37808 */ /* 0x000fc40007000000 */
[----:B------:R-:W-:Y:S02]  /*c0c0*/  ISETP.LT.OR P1, PT, R8, R241, P1 ;  /* 0x000000f10800720c */ /* 0x000fe40000f21670 */
[C---:B------:R-:W-:Y:S01]  /*c0d0*/  ISETP.GE.AND P6, PT, R2.reuse, R243, PT ;  /* 0x000000f30200720c */ /* 0x040fe20003fc6270 */
[----:B---3--:R-:W-:Y:S02]  /*c0e0*/  HMMA.16816.F32.BF16 R16, R4, R20, R28 ;  /* 0x000000140410723c */ /* 0x008fe4000004181c */
[----:B------:R-:W3:Y:S01]  /*c0f0*/  MUFU.TANH R26, R26 ;  /* 0x0000001a001a7308 */ /* 0x000ee20000002400 */
[----:B------:R-:W-:-:S04]  /*c100*/  ISETP.LT.OR P6, PT, R2, R241, P6 ;  /* 0x000000f10200720c */ /* 0x000fc800037c1670 */
[----:B------:R-:W-:Y:S02]  /*c110*/  FSEL R175, R181, -INF , !P6 ;  /* 0xff800000b5af7808 */ /* 0x000fe40007000000 */
[----:B------:R-:W-:Y:S01]  /*c120*/  FSEL R30, R185, -INF , !P0 ;  /* 0xff800000b91e7808 */ /* 0x000fe20004000000 */
[----:B------:R-:W3:Y:S01]  /*c130*/  MUFU.TANH R25, R25 ;  /* 0x0000001900197308 */ /* 0x000ee20000002400 */
[----:B------:R-:W-:Y:S01]  /*c140*/  ISETP.GE.AND P0, PT, R8, R242, PT ;  /* 0x000000f20800720c */ /* 0x000fe20003f06270 */
[----:B------:R-:W-:Y:S01]  /*c150*/  IMAD.MOV.U32 R185, RZ, RZ, R245 ;  /* 0x000000ffffb97224 */ /* 0x000fe200078e00f5 */
[----:B------:R-:W-:Y:S02]  /*c160*/  FSEL R31, R182, -INF , !P1 ;  /* 0xff800000b61f7808 */ /* 0x000fe40004800000 */
[----:B------:R-:W-:Y:S01]  /*c170*/  ISETP.LT.OR P0, PT, R8, R240, P0 ;  /* 0x000000f00800720c */ /* 0x000fe20000701670 */
[----:B------:R-:W-:Y:S01]  /*c180*/  VIADD R8, R0, 0x20 ;  /* 0x0000002000087836 */ /* 0x000fe20000000000 */
[----:B------:R-:W-:Y:S01]  /*c190*/  ISETP.GE.AND P1, PT, R2, R242, PT ;  /* 0x000000f20200720c */ /* 0x000fe20003f26270 */
[----:B------:R-:W3:Y:S01]  /*c1a0*/  MUFU.TANH R27, R27 ;  /* 0x0000001b001b7308 */ /* 0x000ee20000002400 */
[----:B------:R-:W-:-:S02]  /*c1b0*/  FSEL R188, R180, -INF , !P0 ;  /* 0xff800000b4bc7808 */ /* 0x000fc40004000000 */
[----:B------:R-:W-:Y:S01]  /*c1c0*/  ISETP.LT.OR P1, PT, R2, R240, P1 ;  /* 0x000000f00200720c */ /* 0x000fe20000f21670 */
[----:B------:R-:W-:Y:S01]  /*c1d0*/  VIADD R2, R0, 0x21 ;  /* 0x0000002100027836 */ /* 0x000fe20000000000 */
[C---:B------:R-:W-:Y:S02]  /*c1e0*/  ISETP.GE.AND P0, PT, R8.reuse, R243, PT ;  /* 0x000000f30800720c */ /* 0x040fe40003f06270 */
[----:B------:R-:W-:Y:S01]  /*c1f0*/  ISETP.GE.AND P6, PT, R8, R242, PT ;  /* 0x000000f20800720c */ /* 0x000fe20003fc6270 */
[----:B------:R-:W-:Y:S01]  /*c200*/  FMUL.FTZ R16, R16, UR31 ;  /* 0x0000001f10107c20 */ /* 0x000fe20008410000 */
[C---:B------:R-:W-:Y:S01]  /*c210*/  ISETP.LT.OR P0, PT, R8.reuse, R241, P0 ;  /* 0x000000f10800720c */ /* 0x040fe20000701670 */
[----:B------:R-:W-:Y:S01]  /*c220*/  FMUL.FTZ R17, R17, UR31 ;  /* 0x0000001f11117c20 */ /* 0x000fe20008410000 */
[----:B------:R-:W-:Y:S02]  /*c230*/  ISETP.LT.OR P6, PT, R8, R240, P6 ;  /* 0x000000f00800720c */ /* 0x000fe400037c1670 */
[----:B------:R-:W-:Y:S01]  /*c240*/  FSEL R176, R176, -INF , !P1 ;  /* 0xff800000b0b07808 */ /* 0x000fe20004800000 */
[----:B------:R-:W-:Y:S01]  /*c250*/  HMMA.16816.F32.BF16 R8, R4, R22, R12 ;  /* 0x000000160408723c */ /* 0x000fe2000004180c */
[----:B------:R-:W-:Y:S01]  /*c260*/  ISETP.GE.AND P1, PT, R2, R243, PT ;  /* 0x000000f30200720c */ /* 0x000fe20003f26270 */
[----:B------:R-:W3:Y:S01]  /*c270*/  MUFU.TANH R16, R16 ;  /* 0x0000001000107308 */ /* 0x000ee20000002400 */
[----:B-1----:R-:W-:-:S02]  /*c280*/  FSEL R174, R174, -INF , !P0 ;  /* 0xff800000aeae7808 */ /* 0x002fc40004000000 */
[----:B------:R-:W-:Y:S02]  /*c290*/  ISETP.LT.OR P1, PT, R2, R241, P1 ;  /* 0x000000f10200720c */ /* 0x000fe40000f21670 */
[----:B------:R-:W-:Y:S01]  /*c2a0*/  VIADD R4, R0, 0x28 ;  /* 0x0000002800047836 */ /* 0x000fe20000000000 */
[----:B------:R-:W-:Y:S01]  /*c2b0*/  ISETP.GE.AND P0, PT, R2, R242, PT ;  /* 0x000000f20200720c */ /* 0x000fe20003f06270 */
[----:B------:R-:W-:Y:S01]  /*c2c0*/  FMUL.FTZ R5, R18, UR31 ;  /* 0x0000001f12057c20 */ /* 0x000fe20008410000 */
[----:B--2---:R-:W-:Y:S01]  /*c2d0*/  FSEL R195, R173, -INF , !P6 ;  /* 0xff800000adc37808 */ /* 0x004fe20007000000 */
[----:B------:R-:W-:Y:S01]  /*c2e0*/  FMUL.FTZ R12, R19, UR31 ;  /* 0x0000001f130c7c20 */ /* 0x000fe20008410000 */
[----:B------:R-:W-:Y:S01]  /*c2f0*/  FSEL R177, R177, -INF , !P1 ;  /* 0xff800000b1b17808 */ /* 0x000fe20004800000 */
[----:B------:R-:W-:Y:S01]  /*c300*/  MUFU.TANH R13, R17 ;  /* 0x00000011000d7308 */ /* 0x000fe20000002400 */
[----:B------:R-:W-:Y:S01]  /*c310*/  ISETP.LT.OR P0, PT, R2, R240, P0 ;  /* 0x000000f00200720c */ /* 0x000fe20000701670 */
[----:B------:R-:W-:Y:S01]  /*c320*/  VIADD R2, R0, 0x29 ;  /* 0x0000002900027836 */ /* 0x000fe20000000000 */
[----:B------:R-:W-:-:S02]  /*c330*/  ISETP.GE.AND P6, PT, R4, R243, PT ;  /* 0x000000f30400720c */ /* 0x000fc40003fc6270 */
[C---:B------:R-:W-:Y:S02]  /*c340*/  ISETP.GE.AND P1, PT, R4.reuse, R242, PT ;  /* 0x000000f20400720c */ /* 0x040fe40003f26270 */
[C---:B------:R-:W-:Y:S01]  /*c350*/  ISETP.LT.OR P6, PT, R4.reuse, R241, P6 ;  /* 0x000000f10400720c */ /* 0x040fe200037c1670 */
[----:B------:R-:W1:Y:S01]  /*c360*/  MUFU.TANH R5, R5 ;  /* 0x0000000500057308 */ /* 0x000e620000002400 */
[----:B------:R-:W-:Y:S01]  /*c370*/  ISETP.LT.OR P1, PT, R4, R240, P1 ;  /* 0x000000f00400720c */ /* 0x000fe20000f21670 */
[----:B------:R-:W-:Y:S01]  /*c380*/  VIADD R4, R0, 0x30 ;  /* 0x0000003000047836 */ /* 0x000fe20000000000 */
[----:B----4-:R-:W-:Y:S01]  /*c390*/  FSEL R189, R172, -INF , !P0 ;  /* 0xff800000acbd7808 */ /* 0x010fe20004000000 */
[----:B------:R-:W-:Y:S01]  /*c3a0*/  FMUL.FTZ R7, R8, UR31 ;  /* 0x0000001f08077c20 */ /* 0x000fe20008410000 */
[----:B------:R-:W-:Y:S01]  /*c3b0*/  ISETP.GE.AND P0, PT, R2, R243, PT ;  /* 0x000000f30200720c */ /* 0x000fe20003f06270 */
[----:B------:R-:W-:Y:S01]  /*c3c0*/  FMUL.FTZ R6, R9, UR31 ;  /* 0x0000001f09067c20 */ /* 0x000fe20008410000 */
[----:B------:R-:W-:Y:S01]  /*c3d0*/  FSEL R190, R24, -INF , !P6 ;  /* 0xff80000018be7808 */ /* 0x000fe20007000000 */
[----:B------:R-:W-:Y:S01]  /*c3e0*/  MUFU.TANH R12, R12 ;  /* 0x0000000c000c7308 */ /* 0x000fe20000002400 */
[----:B------:R-:W-:Y:S01]  /*c3f0*/  ISETP.GE.AND P6, PT, R2, R242, PT ;  /* 0x000000f20200720c */ /* 0x000fe20003fc6270 */
[----:B------:R-:W-:Y:S01]  /*c400*/  FMUL.FTZ R11, R11, UR31 ;  /* 0x0000001f0b0b7c20 */ /* 0x000fe20008410000 */
[----:B---3--:R-:W-:-:S02]  /*c410*/  FSEL R194, R26, -INF , !P1 ;  /* 0xff8000001ac27808 */ /* 0x008fc40004800000 */
[----:B------:R-:W-:Y:S02]  /*c420*/  ISETP.LT.OR P0, PT, R2, R241, P0 ;  /* 0x000000f10200720c */ /* 0x000fe40000701670 */
[----:B------:R-:W-:Y:S01]  /*c430*/  ISETP.GE.AND P1, PT, R4, R243, PT ;  /* 0x000000f30400720c */ /* 0x000fe20003f26270 */
[----:B------:R-:W2:Y:S01]  /*c440*/  MUFU.TANH R7, R7 ;  /* 0x0000000700077308 */ /* 0x000ea20000002400 */
[----:B------:R-:W-:Y:S01]  /*c450*/  ISETP.LT.OR P6, PT, R2, R240, P6 ;  /* 0x000000f00200720c */ /* 0x000fe200037c1670 */
[----:B------:R-:W-:Y:S01]  /*c460*/  VIADD R2, R0, 0x31 ;  /* 0x0000003100027836 */ /* 0x000fe20000000000 */
[----:B------:R-:W-:Y:S02]  /*c470*/  FSEL R252, R25, -INF , !P0 ;  /* 0xff80000019fc7808 */ /* 0x000fe40004000000 */
[C---:B------:R-:W-:Y:S02]  /*c480*/  ISETP.LT.OR P1, PT, R4.reuse, R241, P1 ;  /* 0x000000f10400720c */ /* 0x040fe40000f21670 */
[----:B------:R-:W-:Y:S01]  /*c490*/  ISETP.GE.AND P0, PT, R4, R242, PT ;  /* 0x000000f20400720c */ /* 0x000fe20003f06270 */
[----:B------:R-:W-:Y:S01]  /*c4a0*/  MUFU.TANH R6, R6 ;  /* 0x0000000600067308 */ /* 0x000fe20000002400 */
[----:B------:R-:W-:-:S02]  /*c4b0*/  FSEL R8, R27, -INF , !P6 ;  /* 0xff8000001b087808 */ /* 0x000fc40007000000 */
[----:B------:R-:W-:Y:S02]  /*c4c0*/  FSEL R181, R16, -INF , !P1 ;  /* 0xff80000010b57808 */ /* 0x000fe40004800000 */
[C---:B------:R-:W-:Y:S01]  /*c4d0*/  ISETP.GE.AND P6, PT, R2.reuse, R243, PT ;  /* 0x000000f30200720c */ /* 0x040fe20003fc6270 */
[----:B------:R3:W-:Y:S01]  /*c4e0*/  STL [R1+0x24], R8 ;  /* 0x0000240801007387 */ /* 0x0007e20000100800 */
[----:B------:R-:W-:Y:S02]  /*c4f0*/  ISETP.GE.AND P1, PT, R2, R242, PT ;  /* 0x000000f20200720c */ /* 0x000fe40003f26270 */
[-C--:B------:R-:W-:Y:S01]  /*c500*/  ISETP.LT.OR P0, PT, R4, R240.reuse, P0 ;  /* 0x000000f00400720c */ /* 0x080fe20000701670 */
[----:B------:R-:W-:Y:S01]  /*c510*/  FMUL.FTZ R4, R10, UR31 ;  /* 0x0000001f0a047c20 */ /* 0x000fe20008410000 */
[C---:B------:R-:W-:Y:S02]  /*c520*/  ISETP.LT.OR P6, PT, R2.reuse, R241, P6 ;  /* 0x000000f10200720c */ /* 0x040fe400037c1670 */
[----:B------:R-:W-:Y:S01]  /*c530*/  ISETP.LT.OR P1, PT, R2, R240, P1 ;  /* 0x000000f00200720c */ /* 0x000fe20000f21670 */
[C---:B------:R-:W-:Y:S01]  /*c540*/  VIADD R2, R0.reuse, 0x38 ;  /* 0x0000003800027836 */ /* 0x040fe20000000000 */
[----:B-1----:R-:W-:Y:S01]  /*c550*/  FSEL R191, R5, -INF , !P0 ;  /* 0xff80000005bf7808 */ /* 0x002fe20004000000 */
[----:B------:R-:W1:Y:S01]  /*c560*/  MUFU.TANH R4, R4 ;  /* 0x0000000400047308 */ /* 0x000e620000002400 */
[----:B------:R-:W-:Y:S01]  /*c570*/  VIADD R0, R0, 0x39 ;  /* 0x0000003900007836 */ /* 0x000fe20000000000 */
[----:B------:R-:W-:-:S02]  /*c580*/  FSEL R192, R13, -INF , !P6 ;  /* 0xff8000000dc07808 */ /* 0x000fc40007000000 */
[C---:B------:R-:W-:Y:S02]  /*c590*/  ISETP.GE.AND P0, PT, R2.reuse, R243, PT ;  /* 0x000000f30200720c */ /* 0x040fe40003f06270 */
[C---:B------:R-:W-:Y:S02]  /*c5a0*/  ISETP.GE.AND P6, PT, R2.reuse, R242, PT ;  /* 0x000000f20200720c */ /* 0x040fe40003fc6270 */
[C---:B------:R-:W-:Y:S01]  /*c5b0*/  ISETP.LT.OR P0, PT, R2.reuse, R241, P0 ;  /* 0x000000f10200720c */ /* 0x040fe20000701670 */
[----:B------:R-:W4:Y:S01]  /*c5c0*/  MUFU.TANH R5, R11 ;  /* 0x0000000b00057308 */ /* 0x000f220000002400 */
[----:B------:R-:W-:Y:S02]  /*c5d0*/  ISETP.LT.OR P6, PT, R2, R240, P6 ;  /* 0x000000f00200720c */ /* 0x000fe400037c1670 */
[----:B--2---:R-:W-:Y:S02]  /*c5e0*/  FSEL R172, R7, -INF , !P0 ;  /* 0xff80000007ac7808 */ /* 0x004fe40004000000 */
[----:B------:R-:W-:-:S02]  /*c5f0*/  ISETP.GE.AND P0, PT, R0, R242, PT ;  /* 0x000000f20000720c */ /* 0x000fc40003f06270 */
[----:B---3--:R-:W-:Y:S02]  /*c600*/  FSEL R8, R12, -INF , !P1 ;  /* 0xff8000000c087808 */ /* 0x008fe40004800000 */
[C---:B------:R-:W-:Y:S02]  /*c610*/  ISETP.GE.AND P1, PT, R0.reuse, R243, PT ;  /* 0x000000f30000720c */ /* 0x040fe40003f26270 */
[C---:B------:R-:W-:Y:S01]  /*c620*/  ISETP.LT.OR P0, PT, R0.reuse, R240, P0 ;  /* 0x000000f00000720c */ /* 0x040fe20000701670 */
[----:B------:R2:W-:Y:S01]  /*c630*/  STL [R1+0x28], R8 ;  /* 0x0000280801007387 */ /* 0x0005e20000100800 */
[----:B------:R-:W-:Y:S02]  /*c640*/  ISETP.LT.OR P1, PT, R0, R241, P1 ;  /* 0x000000f10000720c */ /* 0x000fe40000f21670 */
[----:B-1----:R-:W-:Y:S02]  /*c650*/  FSEL R0, R4, -INF , !P6 ;  /* 0xff80000004007808 */ /* 0x002fe40007000000 */
[----:B------:R-:W-:-:S02]  /*c660*/  PLOP3.LUT P6, PT, PT, PT, UP0, 0x80, 0x0 ;  /* 0x000000000000781c */ /* 0x000fc40003fcf008 */
[----:B------:R-:W-:Y:S01]  /*c670*/  FSEL R244, R6, -INF , !P1 ;  /* 0xff80000006f47808 */ /* 0x000fe20004800000 */
[----:B------:R2:W-:Y:S01]  /*c680*/  STL [R1+0x2c], R0 ;  /* 0x00002c0001007387 */ /* 0x0005e20000100800 */
[----:B----4-:R-:W-:-:S09]  /*c690*/  FSEL R245, R5, -INF , !P0 ;  /* 0xff80000005f57808 */ /* 0x010fd20004000000 */
[----:B------:R-:W-:Y:S05]  /*c6a0*/  @!P6 BRA `(.L_x_2430) ;  /* 0x0000000c00b4e947 */ /* 0x000fea0003800000 */
[----:B------:R-:W-:-:S13]  /*c6b0*/  PLOP3.LUT P0, PT, PT, PT, UP6, 0x40, 0x0 ;  /* 0x000000000000781c */ /* 0x000fda0003f0e868 */
[----:B------:R-:W-:Y:S05]  /*c6c0*/  @P0 BRA `(.L_x_2431) ;  /* 0x0000000400240947 */ /* 0x000fea0003800000 */
[----:B------:R-:W-:Y:S01]  /*c6d0*/  ULDC UR7, c[0x0][0x380] ;  /* 0x0000e00000077ab9 */ /* 0x000fe20000000800 */
[----:B------:R-:W-:Y:S01]  /*c6e0*/  USHF.L.U32 UR8, UR14, 0x6, URZ ;  /* 0x000000060e087899 */ /* 0x000fe2000800063f */
[----:B--2---:R-:W-:Y:S01]  /*c6f0*/  IMAD.U32 R0, RZ, RZ, UR7 ;  /* 0x00000007ff007e24 */ /* 0x004fe2000f8e00ff */
        /* <DEDUP_REMOVED lines=70> */
.L_x_2431:
[----:B------:R-:W-:-:S04]  /*cb60*/  ULEA UR18, -UR10, URZ, 0x6 ;  /* 0x0000003f0a127291 */ /* 0x000fc8000f8e313f */
[----:B------:R-:W-:-:S12]  /*cb70*/  USHF.R.S32.HI UR8, URZ, 0x1f, UR18 ;  /* 0x0000001f3f087899 */ /* 0x000fd80008011412 */
.L_x_2432:
[C---:B--2---:R-:W-:Y:S01]  /*cb80*/  @!P3 IADD3 R0, P0, R133.reuse, UR18, RZ ;  /* 0x000000128500bc10 */ /* 0x044fe2000ff1e0ff */
[----:B------:R-:W-:Y:S01]  /*cb90*/  IMAD.U32 R5, RZ, RZ, UR18 ;  /* 0x00000012ff057e24 */ /* 0x000fe2000f8e00ff */
[C---:B------:R-:W-:Y:S01]  /*cba0*/  @!P4 IADD3 R2, P1, R133.reuse, UR18, RZ ;  /* 0x000000128502cc10 */ /* 0x040fe2000ff3e0ff */
[----:B------:R-:W-:Y:S01]  /*cbb0*/  IMAD.U32 R8, RZ, RZ, UR8 ;  /* 0x00000008ff087e24 */ /* 0x000fe2000f8e00ff */
[C---:B------:R-:W-:Y:S01]  /*cbc0*/  @!P3 IADD3.X R6, R134.reuse, UR8, RZ, P0, !PT ;  /* 0x000000088606bc10 */ /* 0x040fe200087fe4ff */
[----:B------:R-:W-:Y:S01]  /*cbd0*/  UIADD3 UR7, UP1, UP0, UR28, UR18, UR28 ;  /* 0x000000121c077290 */ /* 0x000fe2000f83e01c */
[----:B------:R-:W-:Y:S01]  /*cbe0*/  @!P4 IADD3.X R4, R134, UR8, RZ, P1, !PT ;  /* 0x000000088604cc10 */ /* 0x000fe20008ffe4ff */
[----:B------:R1:W-:Y:S01]  /*cbf0*/  @P5 STS.128 [R239+0x8000], RZ ;  /* 0x008000ffef005388 */ /* 0x0003e20000000c00 */
[----:B------:R-:W-:Y:S01]  /*cc00*/  @!P3 LEA R28, P0, R0, UR16, 0x1 ;  /* 0x00000010001cbc11 */ /* 0x000fe2000f8008ff */
[----:B------:R-:W-:Y:S01]  /*cc10*/  UIADD3.X UR4, UR25, UR8, UR25, UP1, UP0 ;  /* 0x0000000819047290 */ /* 0x000fe20008fe0419 */
[----:B------:R-:W-:Y:S01]  /*cc20*/  @!P4 LEA R10, P1, R2, UR16, 0x1 ;  /* 0x00000010020acc11 */ /* 0x000fe2000f8208ff */
[----:B------:R-:W-:Y:S01]  /*cc30*/  BSSY B0, `(.L_x_2433) ;  /* 0x000008f000007945 */ /* 0x000fe20003800000 */
[----:B------:R-:W-:Y:S01]  /*cc40*/  @!P3 LEA.HI.X R29, R0, UR17, R6, 0x1, P0 ;  /* 0x00000011001dbc11 */ /* 0x000fe200080f0c06 */
[----:B------:R-:W-:Y:S01]  /*cc50*/  IMAD.U32 R0, RZ, RZ, UR8 ;  /* 0x00000008ff007e24 */ /* 0x000fe2000f8e00ff */
[----:B------:R-:W-:Y:S01]  /*cc60*/  @!P4 LEA.HI.X R11, R2, UR17, R4, 0x1, P1 ;  /* 0x00000011020bcc11 */ /* 0x000fe200088f0c04 */
[----:B------:R-:W-:Y:S01]  /*cc70*/  VOTEU.ALL UP0, P5 ;  /* 0x00000000003f7886 */ /* 0x000fe20002800000 */
[----:B------:R-:W-:-:S02]  /*cc80*/  @!P2 IADD3 R2, P0, R133, UR18, RZ ;  /* 0x000000128502ac10 */ /* 0x000fc4000ff1e0ff */
[C---:B------:R-:W-:Y:S02]  /*cc90*/  @!P5 LEA R6, P1, R5.reuse, R246, 0x1 ;  /* 0x000000f60506d211 */ /* 0x040fe400078208ff */
[C---:B------:R-:W-:Y:S01]  /*cca0*/  @!P2 IADD3.X R9, R134.reuse, UR8, RZ, P0, !PT ;  /* 0x000000088609ac10 */ /* 0x040fe200087fe4ff */
[----:B------:R-:W-:Y:S01]  /*ccb0*/  @!UP0 UIADD3 UR11, UP1, UR28, UR18, URZ ;  /* 0x000000121c0b8290 */ /* 0x000fe2000ff3e03f */
[----:B------:R-:W-:Y:S02]  /*ccc0*/  @!P5 LEA.HI.X R7, R5, R247, R0, 0x1, P1 ;  /* 0x000000f70507d211 */ /* 0x000fe400008f0c00 */
[----:B------:R-:W-:Y:S01]  /*ccd0*/  @!P4 IADD3 R4, P1, P0, R133, UR28, R5 ;  /* 0x0000001c8504cc10 */ /* 0x000fe2000f83e005 */
[----:B------:R-:W-:Y:S02]  /*cce0*/  @!UP0 UIADD3.X UR9, UR25, UR8, URZ, UP1, !UPT ;  /* 0x0000000819098290 */ /* 0x000fe40008ffe43f */
[----:B------:R-:W-:Y:S01]  /*ccf0*/  @!PT LDS RZ, [RZ] ;  /* 0x00000000fffff984 */ /* 0x000fe20000000800 */
[----:B------:R-:W-:Y:S01]  /*cd00*/  @!PT LDS RZ, [RZ] ;  /* 0x00000000fffff984 */ /* 0x000fe20000000800 */
[----:B------:R-:W-:Y:S01]  /*cd10*/  @!PT LDS RZ, [RZ] ;  /* 0x00000000fffff984 */ /* 0x000fe20000000800 */
[----:B------:R2:W-:Y:S01]  /*cd20*/  @!P5 LDGSTS.E.BYPASS.LTC128B.128 [R239+0x8000], desc[UR26][R6.64] ;  /* 0x0800000006efdfae */ /* 0x0005e2000b901d5a */
[----:B------:R-:W-:-:S02]  /*cd30*/  @!P4 IADD3.X R12, R134, UR25, R8, P1, P0 ;  /* 0x00000019860ccc10 */ /* 0x000fc40008fe0408 */
        /* <DEDUP_REMOVED lines=10> */
[----:B------:R-:W-:Y:S01]  /*cde0*/  @!P2 LEA R24, P0, R2, UR16, 0x1 ;  /* 0x000000100218ac11 */ /* 0x000fe2000f8008ff */
[----:B------:R-:W-:Y:S01]  /*cdf0*/  @!PT LDS RZ, [RZ] ;  /* 0x00000000fffff984 */ /* 0x000fe20000000800 */
[----:B------:R-:W-:Y:S01]  /*ce00*/  @!PT LDS RZ, [RZ] ;  /* 0x00000000fffff984 */ /* 0x000fe20000000800 */
[----:B------:R-:W-:Y:S01]  /*ce10*/  @!PT LDS RZ, [RZ] ;  /* 0x00000000fffff984 */ /* 0x000fe20000000800 */
[----:B------:R1:W-:Y:S01]  /*ce20*/  @!P3 LDGSTS.E.BYPASS.LTC128B.128 [R239+0xc000], desc[UR26][R28.64+0x100] ;  /* 0x0c0001001cefbfae */ /* 0x0003e2000b901d5a */
[----:B------:R-:W-:Y:S02]  /*ce30*/  @!P4 LEA R26, P1, R4, UR16, 0x1 ;  /* 0x00000010041acc11 */ /* 0x000fe4000f8208ff */
        /* <DEDUP_REMOVED lines=12> */
[----:B------:R-:W-:Y:S02]  /*cf00*/  @!P5 LEA.HI.X R21, R9, R247, R2, 0x1, P1 ;  /* 0x000000f70915d211 */ /* 0x000fe400008f0c02 */
[----:B------:R-:W-:Y:S01]  /*cf10*/  @!P4 IADD3 R0, P1, R133, UR7, RZ ;  /* 0x000000078500cc10 */ /* 0x000fe2000ff3e0ff */
[----:B------:R1:W-:Y:S01]  /*cf20*/  @P5 STS.128 [R239+0x8800], RZ ;  /* 0x008800ffef005388 */ /* 0x0003e20000000c00 */
[----:B------:R-:W-:Y:S02]  /*cf30*/  @!P2 LEA R18, P0, R5, UR16, 0x1 ;  /* 0x000000100512ac11 */ /* 0x000fe4000f8008ff */
[----:B------:R-:W-:Y:S02]  /*cf40*/  @!P4 IADD3.X R4, R134, UR4, RZ, P1, !PT ;  /* 0x000000048604cc10 */ /* 0x000fe40008ffe4ff */
[----:B------:R-:W-:-:S02]  /*cf50*/  @!P4 LEA R16, P1, R0, UR16, 0x1 ;  /* 0x000000100010cc11 */ /* 0x000fc4000f8208ff */
[----:B------:R-:W-:Y:S01]  /*cf60*/  @!P2 LEA.HI.X R19, R5, UR17, R8, 0x1, P0 ;  /* 0x000000110513ac11 */ /* 0x000fe200080f0c08 */
[----:B------:R-:W-:Y:S01]  /*cf70*/  IMAD.U32 R5, RZ, RZ, UR9 ;  /* 0x00000009ff057e24 */ /* 0x000fe2000f8e00ff */
[----:B------:R-:W-:Y:S01]  /*cf80*/  @!P3 IADD3 R2, P0, R133, UR7, RZ ;  /* 0x000000078502bc10 */ /* 0x000fe2000ff1e0ff */
[----:B------:R-:W-:Y:S01]  /*cf90*/  UIADD3 UR9, UP0, UR28, UR7, URZ ;  /* 0x000000071c097290 */ /* 0x000fe2000ff1e03f */
[----:B------:R-:W-:Y:S01]  /*cfa0*/  @!P4 LEA.HI.X R17, R0, UR17, R4, 0x1, P1 ;  /* 0x000000110011cc11 */ /* 0x000fe200088f0c04 */
[----:B------:R-:W-:Y:S01]  /*cfb0*/  IMAD.U32 R4, RZ, RZ, UR11 ;  /* 0x0000000bff047e24 */ /* 0x000fe2000f8e00ff */
[----:B------:R-:W-:Y:S02]  /*cfc0*/  @!P3 IADD3.X R0, R134, UR4, RZ, P0, !PT ;  /* 0x000000048600bc10 */ /* 0x000fe400087fe4ff */
[----:B------:R-:W-:Y:S02]  /*cfd0*/  @!P3 LEA R8, P0, R2, UR16, 0x1 ;  /* 0x000000100208bc11 */ /* 0x000fe4000f8008ff */
[----:B------:R-:W-:-:S02]  /*cfe0*/  @!P5 LEA R14, P1, R4, R246, 0x1 ;  /* 0x000000f6040ed211 */ /* 0x000fc400078208ff */
[----:B------:R-:W-:Y:S02]  /*cff0*/  @!P3 LEA.HI.X R9, R2, UR17, R0, 0x1, P0 ;  /* 0x000000110209bc11 */ /* 0x000fe400080f0c00 */
[----:B------:R-:W-:Y:S01]  /*d000*/  @!P2 IADD3 R0, P0, R133, UR7, RZ ;  /* 0x000000078500ac10 */ /* 0x000fe2000ff1e0ff */
[----:B------:R-:W-:Y:S01]  /*d010*/  UIADD3.X UR7, UR25, UR4, URZ, UP0, !UPT ;  /* 0x0000000419077290 */ /* 0x000fe200087fe43f */
[----:B------:R-:W-:Y:S01]  /*d020*/  @!P5 LEA.HI.X R15, R4, R247, R5, 0x1, P1 ;  /* 0x000000f7040fd211 */ /* 0x000fe200008f0c05 */
[----:B------:R-:W-:Y:S01]  /*d030*/  IMAD.U32 R5, RZ, RZ, UR9 ;  /* 0x00000009ff057e24 */ /* 0x000fe2000f8e00ff */
[----:B------:R-:W-:Y:S02]  /*d040*/  @!P2 IADD3.X R4, R134, UR4, RZ, P0, !PT ;  /* 0x000000048604ac10 */ /* 0x000fe400087fe4ff */
[C---:B--2---:R-:W-:Y:S01]  /*d050*/  @!P2 LEA R6, P0, R0.reuse, UR16, 0x1 ;  /* 0x000000100006ac11 */ /* 0x044fe2000f8008ff */
[----:B------:R-:W-:Y:S01]  /*d060*/  IMAD.U32 R2, RZ, RZ, UR7 ;  /* 0x00000007ff027e24 */ /* 0x000fe2000f8e00ff */
[----:B------:R-:W-:Y:S01]  /*d070*/  @!P5 LEA R12, P1, R5, R246, 0x1 ;  /* 0x000000f6050cd211 */ /* 0x000fe200078208ff */
[----:B------:R-:W-:Y:S01]  /*d080*/  @!PT LDS RZ, [RZ] ;  /* 0x00000000fffff984 */ /* 0x000fe20000000800 */
[----:B------:R-:W-:Y:S01]  /*d090*/  @!PT LDS RZ, [RZ] ;  /* 0x00000000fffff984 */ /* 0x000fe20000000800 */
[----:B------:R-:W-:Y:S01]  /*d0a0*/  @!PT LDS RZ, [RZ] ;  /* 0x00000000fffff984 */ /* 0x000fe20000000800 */
[----:B------:R1:W-:Y:S01]  /*d0b0*/  @!P5 LDGSTS.E.BYPASS.LTC128B.128 [R239+0x8800], desc[UR26][R14.64] ;  /* 0x088000000eefdfae */ /* 0x0003e2000b901d5a */
[----:B------:R-:W-:-:S02]  /*d0c0*/  @!P2 LEA.HI.X R7, R0, UR17, R4, 0x1, P0 ;  /* 0x000000110007ac11 */ /* 0x000fc400080f0c04 */
[----:B------:R-:W-:Y:S01]  /*d0d0*/  @!P5 LEA.HI.X R13, R5, R247, R2, 0x1, P1 ;  /* 0x000000f7050dd211 */ /* 0x000fe200008f0c02 */
[----:B------:R1:W-:Y:S01]  /*d0e0*/  @P4 STS.128 [R239+0xa800], RZ ;  /* 0x00a800ffef004388 */ /* 0x0003e20000000c00 */
[----:B------:R-:W-:-:S03]  /*d0f0*/  @!P4 IADD3 R2, P0, R133, UR9, RZ ;  /* 0x000000098502cc10 */ /* 0x000fc6000ff1e0ff */
[----:B------:R-:W-:Y:S01]  /*d100*/  @!PT LDS RZ, [RZ] ;  /* 0x00000000fffff984 */ /* 0x000fe20000000800 */
[----:B------:R-:W-:Y:S01]  /*d110*/  @!PT LDS RZ, [RZ] ;  /* 0x00000000fffff984 */ /* 0x000fe20000000800 */
[----:B------:R-:W-:Y:S01]  /*d120*/  @!PT LDS RZ, [RZ] ;  /* 0x00000000fffff984 */ /* 0x000fe20000000800 */
[----:B------:R1:W-:Y:S01]  /*d130*/  @!P4 LDGSTS.E.BYPASS.LTC128B.128 [R239+0xa800], desc[UR26][R26.64+0x80] ;  /* 0x0a8000801aefcfae */ /* 0x0003e2000b901d5a */
[----:B------:R-:W-:Y:S02]  /*d140*/  @!P4 IADD3.X R4, R134, UR7, RZ, P0, !PT ;  /* 0x000000078604cc10 */ /* 0x000fe400087fe4ff */
[C---:B---3--:R-:W-:Y:S01]  /*d150*/  @!P4 LEA R10, P1, R2.reuse, UR16, 0x1 ;  /* 0x00000010020acc11 */ /* 0x048fe2000f8208ff */
[----:B------:R1:W-:Y:S01]  /*d160*/  @P3 STS.128 [R239+0xc800], RZ ;  /* 0x00c800ffef003388 */ /* 0x0003e20000000c00 */
[----:B------:R-:W-:Y:S02]  /*d170*/  @!P3 IADD3 R0, P0, R133, UR9, RZ ;  /* 0x000000098500bc10 */ /* 0x000fe4000ff1e0ff */
[----:B------:R-:W-:Y:S01]  /*d180*/  @!P4 LEA.HI.X R11, R2, UR17, R4, 0x1, P1 ;  /* 0x00000011020bcc11 */ /* 0x000fe200088f0c04 */
[----:B------:R-:W-:Y:S01]  /*d190*/  @!PT LDS RZ, [RZ] ;  /* 0x00000000fffff984 */ /* 0x000fe20000000800 */
[----:B------:R-:W-:Y:S01]  /*d1a0*/  @!PT LDS RZ, [RZ] ;  /* 0x00000000fffff984 */ /* 0x000fe20000000800 */
[----:B------:R-:W-:Y:S01]  /*d1b0*/  @!PT LDS RZ, [RZ] ;  /* 0x00000000fffff984 */ /* 0x000fe20000000800 */
[----:B------:R1:W-:Y:S01]  /*d1c0*/  @!P3 LDGSTS.E.BYPASS.LTC128B.128 [R239+0xc800], desc[UR26][R22.64+0x100] ;  /* 0x0c80010016efbfae */ /* 0x0003e2000b901d5a */
[----:B------:R-:W-:Y:S02]  /*d1d0*/  @!P3 IADD3.X R2, R134, UR7, RZ, P0, !PT ;  /* 0x000000078602bc10 */ /* 0x000fe400087fe4ff */
[C---:B------:R-:W-:Y:S01]  /*d1e0*/  @!P3 LEA R4, P0, R0.reuse, UR16, 0x1 ;  /* 0x000000100004bc11 */ /* 0x040fe2000f8008ff */
[----:B------:R1:W-:Y:S03]  /*d1f0*/  @P2 STS.128 [R239+0xe800], RZ ;  /* 0x00e800ffef002388 */ /* 0x0003e60000000c00 */
        /* <DEDUP_REMOVED lines=44> */
[----:B-1----:R-:W-:-:S04]  /*d4c0*/  LEA R4, P0, R133, UR16, 0x1 ;  /* 0x0000001085047c11 */ /* 0x002fc8000f8008ff */
[----:B------:R-:W-:-:S05]  /*d4d0*/  LEA.HI.X R5, R133, UR17, R134, 0x1, P0 ;  /* 0x0000001185057c11 */ /* 0x000fca00080f0c86 */
[----:B------:R-:W-:Y:S01]  /*d4e0*/  @!PT LDS RZ, [RZ] ;  /* 0x00000000fffff984 */ /* 0x000fe20000000800 */
[----:B------:R-:W-:Y:S01]  /*d4f0*/  @!PT LDS RZ, [RZ] ;  /* 0x00000000fffff984 */ /* 0x000fe20000000800 */
[----:B------:R-:W-:Y:S01]  /*d500*/  @!PT LDS RZ, [RZ] ;  /* 0x00000000fffff984 */ /* 0x000fe20000000800 */
[----:B------:R2:W-:Y:S04]  /*d510*/  LDGSTS.E.BYPASS.LTC128B.128 [R239+0xf800], desc[UR26][R4.64+0x180] ;  /* 0x0f80018004ef7fae */ /* 0x0005e8000b901d5a */
.L_x_2434:
[----:B------:R-:W-:Y:S05]  /*d520*/  BSYNC B0 ;  /* 0x0000000000007941 */ /* 0x000fea0003800000 */
.L_x_2433:
[----:B------:R-:W0:Y:S01]  /*d530*/  LDGDEPBAR ;  /* 0x00000000000079af */ /* 0x000e220000000000 */
[----:B------:R-:W-:Y:S02]  /*d540*/  IMAD.U32 R0, RZ, RZ, UR18 ;  /* 0x00000012ff007e24 */ /* 0x000fe4000f8e00ff */
[----:B------:R-:W-:-:S03]  /*d550*/  IMAD.U32 R2, RZ, RZ, UR8 ;  /* 0x00000008ff027e24 */ /* 0x000fc6000f8e00ff */
[----:B------:R-:W-:-:S04]  /*d560*/  LEA R246, P0, R0, R246, 0x1 ;  /* 0x000000f600f67211 */ /* 0x000fc800078008ff */
[----:B------:R-:W-:-:S09]  /*d570*/  LEA.HI.X R247, R0, R247, R2, 0x1, P0 ;  /* 0x000000f700f77211 */ /* 0x000fd200000f0c02 */
.L_x_2430:
[----:B-1----:R-:W3:Y:S04]  /*d580*/  LDL.LU R20, [R1+0x4] ;  /* 0x0000040001147983 */ /* 0x002ee80000300800 */
[----:B------:R-:W4:Y:S04]  /*d590*/  LDL.LU R21, [R1] ;  /* 0x0000000001157983 */ /* 0x000f280000300800 */
[----:B------:R1:W-:Y:S01]  /*d5a0*/  STL [R1+0x3c], R217 ;  /* 0x00003cd901007387 */ /* 0x0003e20000100800 */
[----:B--2---:R-:W-:-:S03]  /*d5b0*/  FMNMX.FTZ R0, R132, R168, !PT ;  /* 0x000000a884007209 */ /* 0x004fc60007810000 */
[----:B------:R-:W-:Y:S04]  /*d5c0*/  LDSM.16.MT88.4 R16, [R214+0x10000] ;  /* 0x01000000d610783b */ /* 0x000fe80000004200 */
[----:B------:R-:W-:Y:S04]  /*d5d0*/  LDSM.16.MT88.4 R24, [R216+0x10000] ;  /* 0x01000000d818783b */ /* 0x000fe80000004200 */
[----:B------:R-:W-:Y:S04]  /*d5e0*/  LDSM.16.MT88.4 R12, [R213+0x10000] ;  /* 0x01000000d50c783b */ /* 0x000fe80000004200 */
[----:B-1----:R-:W2:Y:S04]  /*d5f0*/  LDL.LU R217, [R1+0x24] ;  /* 0x0000240001d97983 */ /* 0x002ea80000300800 */
[----:B------:R1:W-:Y:S04]  /*d600*/  STL [R1+0x38], R212 ;  /* 0x000038d401007387 */ /* 0x0003e80000100800 */
[----:B-1----:R-:W2:Y:S04]  /*d610*/  LDL.LU R212, [R1+0x2c] ;  /* 0x00002c0001d47983 */ /* 0x002ea80000300800 */
[----:B------:R-:W-:Y:S04]  /*d620*/  STL [R1+0x34], R185 ;  /* 0x000034b901007387 */ /* 0x000fe80000100800 */
[----:B------:R1:W-:Y:S04]  /*d630*/  STL [R1+0x30], R184 ;  /* 0x000030b801007387 */ /* 0x0003e80000100800 */
[----:B-1----:R-:W2:Y:S01]  /*d640*/  LDL.LU R184, [R1+0x28] ;  /* 0x0000280001b87983 */ /* 0x002ea20000300800 */
[----:B------:R-:W-:-:S04]  /*d650*/  FMNMX.FTZ R0, R169, R0, !PT ;  /* 0x00000000a9007209 */ /* 0x000fc80007810000 */
[----:B------:R-:W-:-:S04]  /*d660*/  FMNMX.FTZ R0, R170, R0, !PT ;  /* 0x00000000aa007209 */ /* 0x000fc80007810000 */
[----:B------:R-:W-:-:S04]  /*d670*/  FMNMX.FTZ R0, R32, R0, !PT ;  /* 0x0000000020007209 */ /* 0x000fc80007810000 */
        /* <DEDUP_REMOVED lines=22> */
[----:B------:R-:W-:-:S05]  /*d7e0*/  FMNMX.FTZ R0, R244, R4, !PT ;  /* 0x00000004f4007209 */ /* 0x000fca0007810000 */
[----:B------:R-:W1:Y:S02]  /*d7f0*/  SHFL.BFLY PT, R5, R0, 0x2, 0x1f ;  /* 0x0c401f0000057f89 */ /* 0x000e6400000e0000 */
[----:B-1----:R-:W-:-:S05]  /*d800*/  FMNMX.FTZ R0, R0, R5, !PT ;  /* 0x0000000500007209 */ /* 0x002fca0007810000 */
[----:B------:R-:W1:Y:S02]  /*d810*/  SHFL.BFLY PT, R5, R0, 0x1, 0x1f ;  /* 0x0c201f0000057f89 */ /* 0x000e6400000e0000 */
[----:B-1----:R-:W-:-:S04]  /*d820*/  FMNMX.FTZ R187, R0, R5, !PT ;  /* 0x0000000500bb7209 */ /* 0x002fc80007810000 */
[C---:B------:R-:W-:Y:S01]  /*d830*/  FSETP.NEU.FTZ.AND P1, PT, R187.reuse, -INF , PT ;  /* 0xff800000bb00780b */ /* 0x040fe20003f3d000 */
[----:B------:R-:W-:-:S05]  /*d840*/  FMUL.FTZ R9, R187, UR20 ;  /* 0x00000014bb097c20 */ /* 0x000fca0008410000 */
[----:B------:R-:W-:-:S05]  /*d850*/  FSEL R9, R9, RZ, P1 ;  /* 0x000000ff09097208 */ /* 0x000fca0000800000 */
[----:B------:R-:W-:-:S04]  /*d860*/  FFMA.FTZ R0, R168, UR20, -R9 ;  /* 0x00000014a8007c23 */ /* 0x000fc80008010809 */
[----:B------:R1:W-:Y:S02]  /*d870*/  MUFU.EX2 R29, R0 ;  /* 0x00000000001d7308 */ /* 0x0003e40000000800 */
[----:B-1----:R-:W-:Y:S01]  /*d880*/  FFMA.FTZ R0, R169, UR20, -R9 ;  /* 0x00000014a9007c23 */ /* 0x002fe20008010809 */
[----:B------:R-:W-:-:S05]  /*d890*/  MOV R169, R194 ;  /* 0x000000c200a97202 */ /* 0x000fca0000000f00 */
[----:B------:R1:W-:Y:S02]  /*d8a0*/  MUFU.EX2 R185, R0 ;  /* 0x0000000000b97308 */ /* 0x0003e40000000800 */
[----:B-1----:R-:W-:Y:S01]  /*d8b0*/  FFMA.FTZ R0, R170, UR20, -R9 ;  /* 0x00000014aa007c23 */ /* 0x002fe20008010809 */
[----:B------:R-:W-:-:S05]  /*d8c0*/  MOV R170, R195 ;  /* 0x000000c300aa7202 */ /* 0x000fca0000000f00 */
[----:B------:R1:W-:Y:S02]  /*d8d0*/  MUFU.EX2 R173, R0 ;  /* 0x0000000000ad7308 */ /* 0x0003e40000000800 */
[----:B-1----:R-:W-:-:S06]  /*d8e0*/  FFMA.FTZ R0, R32, UR20, -R9 ;  /* 0x0000001420007c23 */ /* 0x002fcc0008010809 */
[----:B------:R-:W1:Y:S01]  /*d8f0*/  MUFU.EX2 R28, R0 ;  /* 0x00000000001c7308 */ /* 0x000e620000000800 */
[----:B---3--:R-:W-:Y:S01]  /*d900*/  IMAD.MOV.U32 R180, RZ, RZ, R20 ;  /* 0x000000ffffb47224 */ /* 0x008fe200078e0014 */
[----:B----4-:R-:W-:-:S03]  /*d910*/  MOV R133, R21 ;  /* 0x0000001500857202 */ /* 0x010fc60000000f00 */
[----:B------:R-:W-:Y:S01]  /*d920*/  IMAD.MOV.U32 R168, RZ, RZ, R180 ;  /* 0x000000ffffa87224 */ /* 0x000fe200078e00b4 */
[----:B-1----:R-:W-:Y:S02]  /*d930*/  F2FP.BF16.F32.PACK_AB R6, R28, R173 ;  /* 0x000000ad1c06723e */ /* 0x002fe400000010ff */
[----:B--2---:R-:W-:-:S04]  /*d940*/  FMNMX.FTZ R2, R217, R2, !PT ;  /* 0x00000002d9027209 */ /* 0x004fc80007810000 */
[----:B------:R-:W-:-:S04]  /*d950*/  FMNMX.FTZ R2, R191, R2, !PT ;  /* 0x00000002bf027209 */ /* 0x000fc80007810000 */
[----:B------:R-:W-:-:S04]  /*d960*/  FMNMX.FTZ R2, R184, R2, !PT ;  /* 0x00000002b8027209 */ /* 0x000fc80007810000 */
[----:B------:R-:W-:-:S04]  /*d970*/  FMNMX.FTZ R2, R212, R2, !PT ;  /* 0x00000002d4027209 */ /* 0x000fc80007810000 */
[----:B------:R-:W-:-:S05]  /*d980*/  FMNMX.FTZ R2, R245, R2, !PT ;  /* 0x00000002f5027209 */ /* 0x000fca0007810000 */
[----:B------:R-:W1:Y:S02]  /*d990*/  SHFL.BFLY PT, R4, R2, 0x2, 0x1f ;  /* 0x0c401f0002047f89 */ /* 0x000e6400000e0000 */
[----:B-1----:R-:W-:-:S05]  /*d9a0*/  FMNMX.FTZ R2, R2, R4, !PT ;  /* 0x0000000402027209 */ /* 0x002fca0007810000 */
[----:B------:R-:W1:Y:S02]  /*d9b0*/  SHFL.BFLY PT, R4, R2, 0x1, 0x1f ;  /* 0x0c201f0002047f89 */ /* 0x000e6400000e0000 */
[----:B-1----:R-:W-:Y:S02]  /*d9c0*/  FMNMX.FTZ R186, R2, R4, !PT ;  /* 0x0000000402ba7209 */ /* 0x002fe40007810000 */
[----:B------:R-:W-:Y:S02]  /*d9d0*/  FSEL R4, R187, RZ, P1 ;  /* 0x000000ffbb047208 */ /* 0x000fe40000800000 */
[C---:B------:R-:W-:Y:S01]  /*d9e0*/  FSETP.NEU.FTZ.AND P0, PT, R186.reuse, -INF , PT ;  /* 0xff800000ba00780b */ /* 0x040fe20003f1d000 */
[----:B------:R-:W-:Y:S02]  /*d9f0*/  FMUL.FTZ R8, R186, UR20 ;  /* 0x00000014ba087c20 */ /* 0x000fe40008410000 */
[----:B------:R-:W-:Y:S01]  /*da00*/  FADD.FTZ R4, R132, -R4 ;  /* 0x8000000484047221 */ /* 0x000fe20000010000 */
[----:B------:R-:W-:-:S02]  /*da10*/  FSEL R2, R186, RZ, P0 ;  /* 0x000000ffba027208 */ /* 0x000fc40000000000 */
[----:B------:R-:W-:Y:S01]  /*da20*/  FSEL R8, R8, RZ, P0 ;  /* 0x000000ff08087208 */ /* 0x000fe20000000000 */
[----:B------:R-:W-:-:S04]  /*da30*/  FMUL.FTZ R4, R4, UR20 ;  /* 0x0000001404047c20 */ /* 0x000fc80008410000 */
[----:B------:R-:W-:-:S04]  /*da40*/  FFMA.FTZ R0, R135, UR20, -R8 ;  /* 0x0000001487007c23 */ /* 0x000fc80008010808 */
[----:B------:R1:W-:Y:S02]  /*da50*/  MUFU.EX2 R32, R0 ;  /* 0x0000000000207308 */ /* 0x0003e40000000800 */
[----:B-1----:R-:W-:-:S06]  /*da60*/  FFMA.FTZ R0, R171, UR20, -R8 ;  /* 0x00000014ab007c23 */ /* 0x002fcc0008010808 */
[----:B------:R1:W2:Y:S02]  /*da70*/  MUFU.EX2 R134, R0 ;  /* 0x0000000000867308 */ /* 0x0002a40000000800 */
[----:B-1----:R-:W-:Y:S01]  /*da80*/  FFMA.FTZ R0, R33, UR20, -R8 ;  /* 0x0000001421007c23 */ /* 0x002fe20008010808 */
[----:B--2---:R-:W-:-:S05]  /*da90*/  F2FP.BF16.F32.PACK_AB R5, R134, R32 ;  /* 0x000000208605723e */ /* 0x004fca00000010ff */
[----:B------:R1:W-:Y:S02]  /*daa0*/  MUFU.EX2 R10, R0 ;  /* 0x00000000000a7308 */ /* 0x0003e40000000800 */
[----:B-1----:R-:W-:-:S06]  /*dab0*/  FFMA.FTZ R0, R34, UR20, -R8 ;  /* 0x0000001422007c23 */ /* 0x002fcc0008010808 */
[----:B------:R1:W2:Y:S02]  /*dac0*/  MUFU.EX2 R11, R0 ;  /* 0x00000000000b7308 */ /* 0x0002a40000000800 */
[----:B-1----:R-:W-:Y:S01]  /*dad0*/  FADD.FTZ R0, R3, -R2 ;  /* 0x8000000203007221 */ /* 0x002fe20000010000 */
[----:B--2---:R-:W-:-:S05]  /*dae0*/  F2FP.BF16.F32.PACK_AB R7, R11, R10 ;  /* 0x0000000a0b07723e */ /* 0x004fca00000010ff */
[----:B------:R1:W2:Y:S01]  /*daf0*/  MUFU.EX2 R2, R4 ;  /* 0x0000000400027308 */ /* 0x0002a20000000800 */
[----:B------:R-:W-:-:S07]  /*db00*/  FMUL.FTZ R0, R0, UR20 ;  /* 0x0000001400007c20 */ /* 0x000fce0008410000 */
[----:B------:R-:W3:Y:S01]  /*db10*/  MUFU.EX2 R0, R0 ;  /* 0x0000000000007308 */ /* 0x000ee20000000800 */
[----:B-1----:R-:W-:Y:S01]  /*db20*/  F2FP.BF16.F32.PACK_AB R4, R185, R29 ;  /* 0x0000001db904723e */ /* 0x002fe200000010ff */
[-C--:B--2---:R-:W-:Y:S01]  /*db30*/  FMUL.FTZ R140, R140, R2.reuse ;  /* 0x000000028c8c7220 */ /* 0x084fe20000410000 */
[-C--:B------:R-:W-:Y:S01]  /*db40*/  FMUL.FTZ R141, R141, R2.reuse ;  /* 0x000000028d8d7220 */ /* 0x080fe20000410000 */
[-C--:B------:R-:W-:Y:S01]  /*db50*/  FMUL.FTZ R152, R152, R2.reuse ;  /* 0x0000000298987220 */ /* 0x080fe20000410000 */
[-C--:B------:R-:W-:Y:S01]  /*db60*/  FMUL.FTZ R153, R153, R2.reuse ;  /* 0x0000000299997220 */ /* 0x080fe20000410000 */
[-C--:B------:R-:W-:Y:S01]  /*db70*/  FMUL.FTZ R148, R148, R2.reuse ;  /* 0x0000000294947220 */ /* 0x080fe20000410000 */
[-C--:B------:R-:W-:Y:S01]  /*db80*/  FMUL.FTZ R149, R149, R2.reuse ;  /* 0x0000000295957220 */ /* 0x080fe20000410000 */
[----:B------:R-:W-:Y:S01]  /*db90*/  FMUL.FTZ R136, R136, R2 ;  /* 0x0000000288887220 */ /* 0x000fe20000410000 */
[-C--:B---3--:R-:W-:Y:S01]  /*dba0*/  FMUL.FTZ R142, R142, R0.reuse ;  /* 0x000000008e8e7220 */ /* 0x088fe20000410000 */
[-C--:B------:R-:W-:Y:S01]  /*dbb0*/  FMUL.FTZ R143, R143, R0.reuse ;  /* 0x000000008f8f7220 */ /* 0x080fe20000410000 */
[-C--:B------:R-:W-:Y:S01]  /*dbc0*/  FMUL.FTZ R154, R154, R0.reuse ;  /* 0x000000009a9a7220 */ /* 0x080fe20000410000 */
[-C--:B------:R-:W-:Y:S01]  /*dbd0*/  FMUL.FTZ R155, R155, R0.reuse ;  /* 0x000000009b9b7220 */ /* 0x080fe20000410000 */
[-C--:B------:R-:W-:Y:S01]  /*dbe0*/  FMUL.FTZ R150, R150, R0.reuse ;  /* 0x0000000096967220 */ /* 0x080fe20000410000 */
[----:B------:R-:W-:Y:S01]  /*dbf0*/  FMUL.FTZ R151, R151, R0 ;  /* 0x0000000097977220 */ /* 0x000fe20000410000 */
[-C--:B------:R-:W-:Y:S01]  /*dc00*/  FMUL.FTZ R137, R137, R2.reuse ;  /* 0x0000000289897220 */ /* 0x080fe20000410000 */
[-C--:B------:R-:W-:Y:S01]  /*dc10*/  FMUL.FTZ R144, R144, R2.reuse ;  /* 0x0000000290907220 */ /* 0x080fe20000410000 */
[C---:B------:R-:W-:Y:S01]  /*dc20*/  HMMA.16816.F32.BF16 R140, R4.reuse, R16, R140 ;  /* 0x00000010048c723c */ /* 0x040fe2000004188c */
[----:B------:R-:W-:Y:S01]  /*dc30*/  FMUL.FTZ R145, R145, R2 ;  /* 0x0000000291917220 */ /* 0x000fe20000410000 */
[-C--:B------:R-:W-:Y:S01]  /*dc40*/  FMUL.FTZ R138, R138, R0.reuse ;  /* 0x000000008a8a7220 */ /* 0x080fe20000410000 */
[-C--:B------:R-:W-:Y:S01]  /*dc50*/  FMUL.FTZ R139, R139, R0.reuse ;  /* 0x000000008b8b7220 */ /* 0x080fe20000410000 */
[-C--:B------:R-:W-:Y:S01]  /*dc60*/  FMUL.FTZ R146, R146, R0.reuse ;  /* 0x0000000092927220 */ /* 0x080fe20000410000 */
[----:B------:R-:W-:Y:S01]  /*dc70*/  FMUL.FTZ R147, R147, R0 ;  /* 0x0000000093937220 */ /* 0x000fe20000410000 */
[C---:B------:R-:W-:Y:S01]  /*dc80*/  HMMA.16816.F32.BF16 R20, R4.reuse, R18, R152 ;  /* 0x000000120414723c */ /* 0x040fe20000041898 */
[-C--:B------:R-:W-:Y:S01]  /*dc90*/  FMUL.FTZ R160, R160, R2.reuse ;  /* 0x00000002a0a07220 */ /* 0x080fe20000410000 */
[----:B------:R-:W-:Y:S01]  /*dca0*/  FMUL.FTZ R161, R161, R2 ;  /* 0x00000002a1a17220 */ /* 0x000fe20000410000 */
[-C--:B------:R-:W-:Y:S01]  /*dcb0*/  FMUL.FTZ R162, R162, R0.reuse ;  /* 0x00000000a2a27220 */ /* 0x080fe20000410000 */
[----:B------:R-:W-:Y:S01]  /*dcc0*/  FMUL.FTZ R163, R163, R0 ;  /* 0x00000000a3a37220 */ /* 0x000fe20000410000 */
[-C--:B------:R-:W-:Y:S01]  /*dcd0*/  FMUL.FTZ R156, R156, R2.reuse ;  /* 0x000000029c9c7220 */ /* 0x080fe20000410000 */
[C---:B------:R-:W-:Y:S01]  /*dce0*/  HMMA.16816.F32.BF16 R16, R4.reuse, R24, R148 ;  /* 0x000000180410723c */ /* 0x040fe20000041894 */
[-C--:B------:R-:W-:Y:S01]  /*dcf0*/  FMUL.FTZ R157, R157, R2.reuse ;  /* 0x000000029d9d7220 */ /* 0x080fe20000410000 */
[-C--:B------:R-:W-:Y:S01]  /*dd00*/  FMUL.FTZ R164, R164, R2.reuse ;  /* 0x00000002a4a47220 */ /* 0x080fe20000410000 */
[----:B------:R-:W-:Y:S01]  /*dd10*/  FMUL.FTZ R165, R165, R2 ;  /* 0x00000002a5a57220 */ /* 0x000fe20000410000 */
[-C--:B------:R-:W-:Y:S01]  /*dd20*/  FMUL.FTZ R158, R158, R0.reuse ;  /* 0x000000009e9e7220 */ /* 0x080fe20000410000 */
[-C--:B------:R-:W-:Y:S01]  /*dd30*/  FMUL.FTZ R159, R159, R0.reuse ;  /* 0x000000009f9f7220 */ /* 0x080fe20000410000 */
[C---:B------:R-:W-:Y:S01]  /*dd40*/  HMMA.16816.F32.BF16 R136, R4.reuse, R12, R136 ;  /* 0x0000000c0488723c */ /* 0x040fe20000041888 */
[-C--:B------:R-:W-:Y:S01]  /*dd50*/  FMUL.FTZ R166, R166, R0.reuse ;  /* 0x00000000a6a67220 */ /* 0x080fe20000410000 */
[----:B------:R-:W-:Y:S01]  /*dd60*/  FMUL.FTZ R167, R167, R0 ;  /* 0x00000000a7a77220 */ /* 0x000fe20000410000 */
[-C--:B------:R-:W-:Y:S01]  /*dd70*/  FMUL.FTZ R36, R36, R2.reuse ;  /* 0x0000000224247220 */ /* 0x080fe20000410000 */
[-C--:B------:R-:W-:Y:S01]  /*dd80*/  FMUL.FTZ R37, R37, R2.reuse ;  /* 0x0000000225257220 */ /* 0x080fe20000410000 */
[-C--:B------:R-:W-:Y:S01]  /*dd90*/  FMUL.FTZ R40, R40, R2.reuse ;  /* 0x0000000228287220 */ /* 0x080fe20000410000 */
[C---:B------:R-:W-:Y:S01]  /*dda0*/  HMMA.16816.F32.BF16 R196, R4.reuse, R14, R144 ;  /* 0x0000000e04c4723c */ /* 0x040fe20000041890 */
[----:B------:R-:W1:Y:S01]  /*ddb0*/  LDSM.16.MT88.4 R12, [R215+0x10000] ;  /* 0x01000000d70c783b */ /* 0x000e620000004200 */
[----:B------:R-:W-:Y:S01]  /*ddc0*/  FMUL.FTZ R41, R41, R2 ;  /* 0x0000000229297220 */ /* 0x000fe20000410000 */
[-C--:B------:R-:W-:Y:S01]  /*ddd0*/  FMUL.FTZ R38, R38, R0.reuse ;  /* 0x0000000026267220 */ /* 0x080fe20000410000 */
[-C--:B------:R-:W-:Y:S01]  /*dde0*/  FMUL.FTZ R39, R39, R0.reuse ;  /* 0x0000000027277220 */ /* 0x080fe20000410000 */
[-C--:B------:R-:W-:Y:S01]  /*ddf0*/  FMUL.FTZ R42, R42, R0.reuse ;  /* 0x000000002a2a7220 */ /* 0x080fe20000410000 */
[----:B------:R-:W-:Y:S01]  /*de00*/  MOV R154, R23 ;  /* 0x00000017009a7202 */ /* 0x000fe20000000f00 */
[----:B------:R-:W-:Y:S01]  /*de10*/  FMUL.FTZ R43, R43, R0 ;  /* 0x000000002b2b7220 */ /* 0x000fe20000410000 */
[----:B------:R-:W-:Y:S01]  /*de20*/  MOV R153, R21 ;  /* 0x0000001500997202 */ /* 0x000fe20000000f00 */
[----:B------:R-:W-:Y:S01]  /*de30*/  FMUL.FTZ R48, R48, R2 ;  /* 0x0000000230307220 */ /* 0x000fe20000410000 */
[----:B------:R-:W-:Y:S01]  /*de40*/  MOV R152, R22 ;  /* 0x0000001600987202 */ /* 0x000fe20000000f00 */
[----:B------:R-:W-:Y:S01]  /*de50*/  FMUL.FTZ R49, R49, R2 ;  /* 0x0000000231317220 */ /* 0x000fe20000410000 */
[----:B------:R-:W-:Y:S01]  /*de60*/  MOV R132, R17 ;  /* 0x0000001100847202 */ /* 0x000fe20000000f00 */
[----:B------:R-:W-:Y:S01]  /*de70*/  IMAD.MOV.U32 R34, RZ, RZ, R18 ;  /* 0x000000ffff227224 */ /* 0x000fe200078e0012 */
[----:B------:R-:W-:Y:S01]  /*de80*/  MOV R33, R19 ;  /* 0x0000001300217202 */ /* 0x000fe20000000f00 */
[----:B------:R-:W-:Y:S01]  /*de90*/  FMUL.FTZ R50, R50, R0 ;  /* 0x0000000032327220 */ /* 0x000fe20000410000 */
[----:B------:R-:W-:Y:S01]  /*dea0*/  MOV R3, R16 ;  /* 0x0000001000037202 */ /* 0x000fe20000000f00 */
[----:B------:R-:W-:Y:S01]  /*deb0*/  FMUL.FTZ R51, R51, R0 ;  /* 0x0000000033337220 */ /* 0x000fe20000410000 */
[C---:B------:R-:W-:Y:S01]  /*dec0*/  HMMA.16816.F32.BF16 R16, R4.reuse, R26, R160 ;  /* 0x0000001a0410723c */ /* 0x040fe200000418a0 */
[----:B------:R-:W-:Y:S01]  /*ded0*/  MOV R135, R20 ;  /* 0x0000001400877202 */ /* 0x000fe20000000f00 */
[-C--:B------:R-:W-:Y:S01]  /*dee0*/  FMUL.FTZ R44, R44, R2.reuse ;  /* 0x000000022c2c7220 */ /* 0x080fe20000410000 */
[----:B------:R-:W2:Y:S01]  /*def0*/  LDSM.16.MT88.4 R20, [R213+0x12000] ;  /* 0x01200000d514783b */ /* 0x000ea20000004200 */
[----:B------:R-:W-:Y:S01]  /*df00*/  FMUL.FTZ R45, R45, R2 ;  /* 0x000000022d2d7220 */ /* 0x000fe20000410000 */
[-C--:B------:R-:W-:Y:S01]  /*df10*/  FMUL.FTZ R46, R46, R0.reuse ;  /* 0x000000002e2e7220 */ /* 0x080fe20000410000 */
        /* <DEDUP_REMOVED lines=9> */
[----:B------:R-:W-:Y:S01]  /*dfb0*/  MOV R147, R199 ;  /* 0x000000c700937202 */ /* 0x000fe20000000f00 */
[-C--:B------:R-:W-:Y:S01]  /*dfc0*/  FMUL.FTZ R60, R60, R2.reuse ;  /* 0x000000023c3c7220 */ /* 0x080fe20000410000 */
[----:B------:R-:W-:Y:S01]  /*dfd0*/  MOV R146, R197 ;  /* 0x000000c500927202 */ /* 0x000fe20000000f00 */
[----:B------:R-:W-:Y:S01]  /*dfe0*/  FMUL.FTZ R61, R61, R2 ;  /* 0x000000023d3d7220 */ /* 0x000fe20000410000 */
[----:B------:R-:W-:Y:S01]  /*dff0*/  MOV R145, R198 ;  /* 0x000000c600917202 */ /* 0x000fe20000000f00 */
[----:B------:R-:W-:Y:S01]  /*e000*/  FMUL.FTZ R64, R64, R2 ;  /* 0x0000000240407220 */ /* 0x000fe20000410000 */
[----:B------:R-:W-:Y:S01]  /*e010*/  MOV R144, R196 ;  /* 0x000000c400907202 */ /* 0x000fe20000000f00 */
[----:B------:R-:W-:Y:S01]  /*e020*/  FMUL.FTZ R65, R65, R2 ;  /* 0x0000000241417220 */ /* 0x000fe20000410000 */
[C---:B-1----:R-:W-:Y:S01]  /*e030*/  HMMA.16816.F32.BF16 R156, R4.reuse, R12, R156 ;  /* 0x0000000c049c723c */ /* 0x042fe2000004189c */
[----:B------:R-:W-:Y:S01]  /*e040*/  MOV R27, R16 ;  /* 0x00000010001b7202 */ /* 0x000fe20000000f00 */
[----:B------:R-:W-:Y:S01]  /*e050*/  IMAD.MOV.U32 R24, RZ, RZ, R19 ;  /* 0x000000ffff187224 */ /* 0x000fe200078e0013 */
[----:B------:R-:W-:Y:S01]  /*e060*/  MOV R26, R17 ;  /* 0x00000011001a7202 */ /* 0x000fe20000000f00 */
[----:B------:R-:W-:Y:S01]  /*e070*/  FMUL.FTZ R62, R62, R0 ;  /* 0x000000003e3e7220 */ /* 0x000fe20000410000 */
[----:B------:R-:W-:Y:S01]  /*e080*/  MOV R25, R18 ;  /* 0x0000001200197202 */ /* 0x000fe20000000f00 */
[C---:B------:R-:W-:Y:S01]  /*e090*/  HMMA.16816.F32.BF16 R248, R4.reuse, R14, R164 ;  /* 0x0000000e04f8723c */ /* 0x040fe200000418a4 */
[----:B------:R-:W1:Y:S01]  /*e0a0*/  LDSM.16.MT88.4 R16, [R214+0x12000] ;  /* 0x01200000d610783b */ /* 0x000e620000004200 */
[-C--:B------:R-:W-:Y:S01]  /*e0b0*/  FMUL.FTZ R63, R63, R0.reuse ;  /* 0x000000003f3f7220 */ /* 0x080fe20000410000 */
[-C--:B------:R-:W-:Y:S01]  /*e0c0*/  FMUL.FTZ R66, R66, R0.reuse ;  /* 0x0000000042427220 */ /* 0x080fe20000410000 */
[----:B------:R-:W-:Y:S01]  /*e0d0*/  FMUL.FTZ R67, R67, R0 ;  /* 0x0000000043437220 */ /* 0x000fe20000410000 */
[----:B------:R-:W3:Y:S01]  /*e0e0*/  LDSM.16.MT88.4 R12, [R216+0x12000] ;  /* 0x01200000d80c783b */ /* 0x000ee20000004200 */
[-C--:B------:R-:W-:Y:S01]  /*e0f0*/  FMUL.FTZ R68, R68, R2.reuse ;  /* 0x0000000244447220 */ /* 0x080fe20000410000 */
[-C--:B------:R-:W-:Y:S01]  /*e100*/  FMUL.FTZ R69, R69, R2.reuse ;  /* 0x0000000245457220 */ /* 0x080fe20000410000 */
[-C--:B------:R-:W-:Y:S01]  /*e110*/  FMUL.FTZ R72, R72, R2.reuse ;  /* 0x0000000248487220 */ /* 0x080fe20000410000 */
[----:B------:R-:W-:Y:S01]  /*e120*/  FMUL.FTZ R73, R73, R2 ;  /* 0x0000000249497220 */ /* 0x000fe20000410000 */
[-C--:B------:R-:W-:Y:S01]  /*e130*/  FMUL.FTZ R70, R70, R0.reuse ;  /* 0x0000000046467220 */ /* 0x080fe20000410000 */
[-C--:B------:R-:W-:Y:S01]  /*e140*/  FMUL.FTZ R71, R71, R0.reuse ;  /* 0x0000000047477220 */ /* 0x080fe20000410000 */
[-C--:B------:R-:W-:Y:S01]  /*e150*/  FMUL.FTZ R74, R74, R0.reuse ;  /* 0x000000004a4a7220 */ /* 0x080fe20000410000 */
[----:B------:R-:W-:Y:S01]  /*e160*/  FMUL.FTZ R75, R75, R0 ;  /* 0x000000004b4b7220 */ /* 0x000fe20000410000 */
[C---:B--2---:R-:W-:Y:S01]  /*e170*/  HMMA.16816.F32.BF16 R204, R4.reuse, R20, R36 ;  /* 0x0000001404cc723c */ /* 0x044fe20000041824 */
[-C--:B------:R-:W-:Y:S01]  /*e180*/  FMUL.FTZ R76, R76, R2.reuse ;  /* 0x000000024c4c7220 */ /* 0x080fe20000410000 */
[-C--:B------:R-:W-:Y:S01]  /*e190*/  FMUL.FTZ R77, R77, R2.reuse ;  /* 0x000000024d4d7220 */ /* 0x080fe20000410000 */
[-C--:B------:R-:W-:Y:S01]  /*e1a0*/  FMUL.FTZ R80, R80, R2.reuse ;  /* 0x0000000250507220 */ /* 0x080fe20000410000 */
[----:B------:R-:W-:Y:S01]  /*e1b0*/  FMUL.FTZ R81, R81, R2 ;  /* 0x0000000251517220 */ /* 0x000fe20000410000 */
[-C--:B------:R-:W-:Y:S01]  /*e1c0*/  FMUL.FTZ R78, R78, R0.reuse ;  /* 0x000000004e4e7220 */ /* 0x080fe20000410000 */
[C---:B------:R-:W-:Y:S01]  /*e1d0*/  HMMA.16816.F32.BF16 R208, R4.reuse, R22, R40 ;  /* 0x0000001604d0723c */ /* 0x040fe20000041828 */
[----:B------:R-:W2:Y:S01]  /*e1e0*/  LDSM.16.MT88.4 R20, [R215+0x12000] ;  /* 0x01200000d714783b */ /* 0x000ea20000004200 */
[-C--:B------:R-:W-:Y:S01]  /*e1f0*/  FMUL.FTZ R79, R79, R0.reuse ;  /* 0x000000004f4f7220 */ /* 0x080fe20000410000 */
[-C--:B------:R-:W-:Y:S01]  /*e200*/  FMUL.FTZ R82, R82, R0.reuse ;  /* 0x0000000052527220 */ /* 0x080fe20000410000 */
[----:B------:R-:W-:Y:S01]  /*e210*/  FMUL.FTZ R83, R83, R0 ;  /* 0x0000000053537220 */ /* 0x000fe20000410000 */
[-C--:B------:R-:W-:Y:S01]  /*e220*/  FMUL.FTZ R92, R92, R2.reuse ;  /* 0x000000025c5c7220 */ /* 0x080fe20000410000 */
[----:B------:R-:W-:Y:S01]  /*e230*/  FMUL.FTZ R93, R93, R2 ;  /* 0x000000025d5d7220 */ /* 0x000fe20000410000 */
[----:B------:R-:W-:Y:S01]  /*e240*/  MOV R40, R154 ;  /* 0x0000009a00287202 */ /* 0x000fe20000000f00 */
[-C--:B------:R-:W-:Y:S01]  /*e250*/  FMUL.FTZ R94, R94, R0.reuse ;  /* 0x000000005e5e7220 */ /* 0x080fe20000410000 */
[----:B------:R-:W-:Y:S01]  /*e260*/  FMUL.FTZ R95, R95, R0 ;  /* 0x000000005f5f7220 */ /* 0x000fe20000410000 */
[-C--:B------:R-:W-:Y:S01]  /*e270*/  FMUL.FTZ R96, R96, R2.reuse ;  /* 0x0000000260607220 */ /* 0x080fe20000410000 */
[----:B------:R-:W-:Y:S01]  /*e280*/  FMUL.FTZ R97, R97, R2 ;  /* 0x0000000261617220 */ /* 0x000fe20000410000 */
[-C--:B------:R-:W-:Y:S01]  /*e290*/  FMUL.FTZ R98, R98, R0.reuse ;  /* 0x0000000062627220 */ /* 0x080fe20000410000 */
[----:B------:R-:W-:Y:S01]  /*e2a0*/  FMUL.FTZ R99, R99, R0 ;  /* 0x0000000063637220 */ /* 0x000fe20000410000 */
[-C--:B------:R-:W-:Y:S01]  /*e2b0*/  FMUL.FTZ R84, R84, R2.reuse ;  /* 0x0000000254547220 */ /* 0x080fe20000410000 */
[-C--:B------:R-:W-:Y:S01]  /*e2c0*/  FMUL.FTZ R85, R85, R2.reuse ;  /* 0x0000000255557220 */ /* 0x080fe20000410000 */
[-C--:B------:R-:W-:Y:S01]  /*e2d0*/  FMUL.FTZ R88, R88, R2.reuse ;  /* 0x0000000258587220 */ /* 0x080fe20000410000 */
[----:B------:R-:W-:Y:S01]  /*e2e0*/  FMUL.FTZ R89, R89, R2 ;  /* 0x0000000259597220 */ /* 0x000fe20000410000 */
[-C--:B------:R-:W-:Y:S01]  /*e2f0*/  FMUL.FTZ R86, R86, R0.reuse ;  /* 0x0000000056567220 */ /* 0x080fe20000410000 */
[-C--:B------:R-:W-:Y:S01]  /*e300*/  FMUL.FTZ R87, R87, R0.reuse ;  /* 0x0000000057577220 */ /* 0x080fe20000410000 */
[-C--:B------:R-:W-:Y:S01]  /*e310*/  FMUL.FTZ R90, R90, R0.reuse ;  /* 0x000000005a5a7220 */ /* 0x080fe20000410000 */
[C---:B-1----:R-:W-:Y:S01]  /*e320*/  HMMA.16816.F32.BF16 R200, R4.reuse, R18, R48 ;  /* 0x0000001204c8723c */ /* 0x042fe20000041830 */
[----:B------:R-:W-:Y:S01]  /*e330*/  FMUL.FTZ R91, R91, R0 ;  /* 0x000000005b5b7220 */ /* 0x000fe20000410000 */
[-C--:B------:R-:W-:Y:S01]  /*e340*/  FMUL.FTZ R100, R100, R2.reuse ;  /* 0x0000000264647220 */ /* 0x080fe20000410000 */
[----:B------:R-:W-:Y:S01]  /*e350*/  FMUL.FTZ R101, R101, R2 ;  /* 0x0000000265657220 */ /* 0x000fe20000410000 */
[-C--:B------:R-:W-:Y:S01]  /*e360*/  FMUL.FTZ R102, R102, R0.reuse ;  /* 0x0000000066667220 */ /* 0x080fe20000410000 */
[----:B------:R-:W-:Y:S01]  /*e370*/  FMUL.FTZ R103, R103, R0 ;  /* 0x0000000067677220 */ /* 0x000fe20000410000 */
[C---:B------:R-:W-:Y:S01]  /*e380*/  HMMA.16816.F32.BF16 R196, R4.reuse, R16, R44 ;  /* 0x0000001004c4723c */ /* 0x040fe2000004182c */
[----:B------:R-:W-:Y:S01]  /*e390*/  MOV R49, R135 ;  /* 0x0000008700317202 */ /* 0x000fe20000000f00 */
[----:B------:R-:W1:Y:S01]  /*e3a0*/  LDSM.16.MT88.4 R16, [R213+0x14000] ;  /* 0x01400000d510783b */ /* 0x000e620000004200 */
[----:B------:R-:W-:Y:S01]  /*e3b0*/  MOV R135, R181 ;  /* 0x000000b500877202 */ /* 0x000fe20000000f00 */
[-C--:B------:R-:W-:Y:S01]  /*e3c0*/  FMUL.FTZ R104, R104, R2.reuse ;  /* 0x0000000268687220 */ /* 0x080fe20000410000 */
[----:B------:R-:W-:Y:S01]  /*e3d0*/  MOV R48, R147 ;  /* 0x0000009300307202 */ /* 0x000fe20000000f00 */
[C---:B---3--:R-:W-:Y:S01]  /*e3e0*/  HMMA.16816.F32.BF16 R180, R4.reuse, R12, R52 ;  /* 0x0000000c04b4723c */ /* 0x048fe20000041834 */
[----:B------:R-:W-:Y:S01]  /*e3f0*/  MOV R50, R153 ;  /* 0x0000009900327202 */ /* 0x000fe20000000f00 */
[----:B------:R-:W-:Y:S01]  /*e400*/  FMUL.FTZ R105, R105, R2 ;  /* 0x0000000269697220 */ /* 0x000fe20000410000 */
[----:B------:R-:W-:Y:S01]  /*e410*/  MOV R51, R152 ;  /* 0x0000009800337202 */ /* 0x000fe20000000f00 */
[-C--:B------:R-:W-:Y:S01]  /*e420*/  FMUL.FTZ R106, R106, R0.reuse ;  /* 0x000000006a6a7220 */ /* 0x080fe20000410000 */
[----:B------:R-:W-:Y:S01]  /*e430*/  FMUL.FTZ R107, R107, R0 ;  /* 0x000000006b6b7220 */ /* 0x000fe20000410000 */
[----:B------:R-:W-:Y:S01]  /*e440*/  MOV R42, R10 ;  /* 0x0000000a002a7202 */ /* 0x000fe20000000f00 */
[----:B------:R-:W-:Y:S01]  /*e450*/  IMAD.MOV.U32 R53, RZ, RZ, R144 ;  /* 0x000000ffff357224 */ /* 0x000fe200078e0090 */
[----:B------:R-:W-:Y:S01]  /*e460*/  MOV R52, R192 ;  /* 0x000000c000347202 */ /* 0x000fe20000000f00 */
[C---:B--2---:R-:W-:Y:S01]  /*e470*/  HMMA.16816.F32.BF16 R164, R4.reuse, R20, R60 ;  /* 0x0000001404a4723c */ /* 0x044fe2000004183c */
[----:B------:R-:W-:Y:S01]  /*e480*/  MOV R54, R146 ;  /* 0x0000009200367202 */ /* 0x000fe20000000f00 */
[----:B------:R-:W-:Y:S01]  /*e490*/  FFMA.FTZ R10, R30, UR20, -R9 ;  /* 0x000000141e0a7c23 */ /* 0x000fe20008010809 */
[----:B------:R-:W-:Y:S01]  /*e4a0*/  MOV R55, R145 ;  /* 0x0000009100377202 */ /* 0x000fe20000000f00 */
[----:B------:R-:W-:Y:S01]  /*e4b0*/  FMUL.FTZ R116, R116, R2 ;  /* 0x0000000274747220 */ /* 0x000fe20000410000 */
[----:B------:R-:W-:Y:S01]  /*e4c0*/  MOV R43, R172 ;  /* 0x000000ac002b7202 */ /* 0x000fe20000000f00 */
[C---:B------:R-:W-:Y:S01]  /*e4d0*/  HMMA.16816.F32.BF16 R192, R4.reuse, R14, R56 ;  /* 0x0000000e04c0723c */ /* 0x040fe20000041838 */
[----:B------:R-:W2:Y:S01]  /*e4e0*/  LDSM.16.MT88.4 R12, [R214+0x14000] ;  /* 0x01400000d60c783b */ /* 0x000ea20000004200 */
[----:B------:R-:W-:Y:S01]  /*e4f0*/  MOV R63, R135 ;  /* 0x00000087003f7202 */ /* 0x000fe20000000f00 */
[----:B------:R-:W-:Y:S01]  /*e500*/  FMUL.FTZ R117, R117, R2 ;  /* 0x0000000275757220 */ /* 0x000fe20000410000 */
[----:B------:R-:W-:Y:S01]  /*e510*/  MOV R61, R170 ;  /* 0x000000aa003d7202 */ /* 0x000fe20000000f00 */
[----:B------:R-:W-:Y:S01]  /*e520*/  FMUL.FTZ R118, R118, R0 ;  /* 0x0000000076767220 */ /* 0x000fe20000410000 */
[----:B------:R-:W-:Y:S01]  /*e530*/  HMMA.16816.F32.BF16 R160, R4, R22, R64 ;  /* 0x0000001604a0723c */ /* 0x000fe20000041840 */
[----:B------:R-:W-:Y:S01]  /*e540*/  MOV R57, R132 ;  /* 0x0000008400397202 */ /* 0x000fe20000000f00 */
[----:B------:R-:W3:Y:S01]  /*e550*/  LDSM.16.MT88.4 R20, [R216+0x14000] ;  /* 0x01400000d814783b */ /* 0x000ee20000004200 */
[----:B------:R-:W-:Y:S01]  /*e560*/  MOV R60, R169 ;  /* 0x000000a9003c7202 */ /* 0x000fe20000000f00 */
[----:B------:R-:W-:-:S02]  /*e570*/  IMAD.MOV.U32 R56, RZ, RZ, R3 ;  /* 0x000000ffff387224 */ /* 0x000fc400078e0003 */
[----:B------:R-:W-:Y:S01]  /*e580*/  FFMA.FTZ R3, R35, UR20, -R9 ;  /* 0x0000001423037c23 */ /* 0x000fe20008010809 */
[----:B------:R-:W-:Y:S01]  /*e590*/  MOV R58, R34 ;  /* 0x00000022003a7202 */ /* 0x000fe20000000f00 */
[----:B------:R-:W-:Y:S01]  /*e5a0*/  IMAD.MOV.U32 R65, RZ, RZ, R133 ;  /* 0x000000ffff417224 */ /* 0x000fe200078e0085 */
[----:B------:R-:W-:Y:S01]  /*e5b0*/  MOV R66, R134 ;  /* 0x0000008600427202 */ /* 0x000fe20000000f00 */
[----:B------:R-:W-:Y:S01]  /*e5c0*/  FMUL.FTZ R119, R119, R0 ;  /* 0x0000000077777220 */ /* 0x000fe20000410000 */
[----:B------:R-:W-:Y:S01]  /*e5d0*/  MOV R67, R168 ;  /* 0x000000a800437202 */ /* 0x000fe20000000f00 */
[-C--:B------:R-:W-:Y:S01]  /*e5e0*/  FMUL.FTZ R120, R120, R2.reuse ;  /* 0x0000000278787220 */ /* 0x080fe20000410000 */
[----:B------:R-:W-:Y:S01]  /*e5f0*/  MOV R59, R33 ;  /* 0x00000021003b7202 */ /* 0x000fe20000000f00 */
[----:B------:R-:W-:Y:S01]  /*e600*/  FMUL.FTZ R121, R121, R2 ;  /* 0x0000000279797220 */ /* 0x000fe20000410000 */
[----:B------:R-:W-:Y:S01]  /*e610*/  MOV R62, R32 ;  /* 0x00000020003e7202 */ /* 0x000fe20000000f00 */
[C---:B-1----:R-:W-:Y:S01]  /*e620*/  HMMA.16816.F32.BF16 R132, R4.reuse, R16, R68 ;  /* 0x000000100484723c */ /* 0x042fe20000041844 */
[----:B------:R-:W1:Y:S01]  /*e630*/  MUFU.EX2 R68, R10 ;  /* 0x0000000a00447308 */ /* 0x000e620000000800 */
[----:B------:R-:W-:Y:S01]  /*e640*/  LDSM.16.MT88.4 R32, [R213+0x10800] ;  /* 0x01080000d520783b */ /* 0x000fe20000004200 */
[----:B------:R-:W-:Y:S01]  /*e650*/  MOV R64, R29 ;  /* 0x0000001d00407202 */ /* 0x000fe20000000f00 */
[-C--:B------:R-:W-:Y:S01]  /*e660*/  FMUL.FTZ R122, R122, R0.reuse ;  /* 0x000000007a7a7220 */ /* 0x080fe20000410000 */
[----:B------:R-:W-:Y:S01]  /*e670*/  FMUL.FTZ R123, R123, R0 ;  /* 0x000000007b7b7220 */ /* 0x000fe20000410000 */
[C---:B------:R-:W-:Y:S01]  /*e680*/  HMMA.16816.F32.BF16 R144, R4.reuse, R18, R72 ;  /* 0x000000120490723c */ /* 0x040fe20000041848 */
[----:B------:R-:W4:Y:S01]  /*e690*/  LDSM.16.MT88.4 R16, [R215+0x14000] ;  /* 0x01400000d710783b */ /* 0x000f220000004200 */
[----:B------:R-:W-:Y:S01]  /*e6a0*/  MOV R71, R191 ;  /* 0x000000bf00477202 */ /* 0x000fe20000000f00 */
[-C--:B------:R-:W-:Y:S01]  /*e6b0*/  FMUL.FTZ R108, R108, R2.reuse ;  /* 0x000000026c6c7220 */ /* 0x080fe20000410000 */
[----:B------:R1:W-:Y:S01]  /*e6c0*/  MUFU.EX2 R191, R3 ;  /* 0x0000000300bf7308 */ /* 0x0003e20000000800 */
[----:B------:R-:W-:Y:S01]  /*e6d0*/  MOV R69, R65 ;  /* 0x0000004100457202 */ /* 0x000fe20000000f00 */
[----:B------:R-:W-:Y:S01]  /*e6e0*/  FMUL.FTZ R109, R109, R2 ;  /* 0x000000026d6d7220 */ /* 0x000fe20000410000 */
[----:B------:R-:W-:Y:S01]  /*e6f0*/  MOV R75, R71 ;  /* 0x00000047004b7202 */ /* 0x000fe20000000f00 */
[----:B------:R-:W-:Y:S01]  /*e700*/  FMUL.FTZ R110, R110, R0 ;  /* 0x000000006e6e7220 */ /* 0x000fe20000410000 */
[----:B------:R-:W-:Y:S01]  /*e710*/  MOV R70, R66 ;  /* 0x0000004200467202 */ /* 0x000fe20000000f00 */
[----:B------:R-:W-:Y:S01]  /*e720*/  FMUL.FTZ R111, R111, R0 ;  /* 0x000000006f6f7220 */ /* 0x000fe20000410000 */
[----:B------:R-:W-:Y:S01]  /*e730*/  MOV R65, R61 ;  /* 0x0000003d00417202 */ /* 0x000fe20000000f00 */
[-C--:B------:R-:W-:Y:S01]  /*e740*/  FMUL.FTZ R112, R112, R2.reuse ;  /* 0x0000000270707220 */ /* 0x080fe20000410000 */
[----:B------:R-:W-:Y:S01]  /*e750*/  FMUL.FTZ R113, R113, R2 ;  /* 0x0000000271717220 */ /* 0x000fe20000410000 */
[C---:B--2---:R-:W-:Y:S01]  /*e760*/  HMMA.16816.F32.BF16 R152, R4.reuse, R12, R76 ;  /* 0x0000000c0498723c */ /* 0x044fe2000004184c */
[-C--:B------:R-:W-:Y:S01]  /*e770*/  FMUL.FTZ R114, R114, R0.reuse ;  /* 0x0000000072727220 */ /* 0x080fe20000410000 */
[----:B------:R-:W-:Y:S01]  /*e780*/  FMUL.FTZ R115, R115, R0 ;  /* 0x0000000073737220 */ /* 0x000fe20000410000 */
[----:B------:R-:W-:Y:S01]  /*e790*/  MOV R71, R67 ;  /* 0x0000004300477202 */ /* 0x000fe20000000f00 */
[----:B------:R-:W-:Y:S01]  /*e7a0*/  FMUL.FTZ R124, R124, R2 ;  /* 0x000000027c7c7220 */ /* 0x000fe20000410000 */
[----:B------:R-:W-:Y:S01]  /*e7b0*/  MOV R66, R62 ;  /* 0x0000003e00427202 */ /* 0x000fe20000000f00 */
[C---:B------:R-:W-:Y:S01]  /*e7c0*/  HMMA.16816.F32.BF16 R168, R4.reuse, R14, R80 ;  /* 0x0000000e04a8723c */ /* 0x040fe20000041850 */
[----:B------:R-:W2:Y:S01]  /*e7d0*/  LDSM.16.MT88.4 R12, [R213+0x16000] ;  /* 0x01600000d50c783b */ /* 0x000ea20000004200 */
[----:B-1----:R-:W-:Y:S01]  /*e7e0*/  FFMA.FTZ R3, R31, UR20, -R9 ;  /* 0x000000141f037c23 */ /* 0x002fe20008010809 */
[----:B------:R-:W-:Y:S01]  /*e7f0*/  MOV R61, R49 ;  /* 0x00000031003d7202 */ /* 0x000fe20000000f00 */
[----:B------:R-:W-:Y:S01]  /*e800*/  FMUL.FTZ R125, R125, R2 ;  /* 0x000000027d7d7220 */ /* 0x000fe20000410000 */
[----:B------:R-:W-:Y:S01]  /*e810*/  MOV R67, R63 ;  /* 0x0000003f00437202 */ /* 0x000fe20000000f00 */
[C---:B---3--:R-:W-:Y:S01]  /*e820*/  HMMA.16816.F32.BF16 R148, R4.reuse, R20, R84 ;  /* 0x000000140494723c */ /* 0x048fe20000041854 */
[----:B------:R1:W-:Y:S01]  /*e830*/  MUFU.EX2 R73, R3 ;  /* 0x0000000300497308 */ /* 0x0003e20000000800 */
[----:B------:R-:W-:Y:S01]  /*e840*/  MOV R62, R50 ;  /* 0x00000032003e7202 */ /* 0x000fe20000000f00 */
[-C--:B------:R-:W-:Y:S01]  /*e850*/  FMUL.FTZ R126, R126, R0.reuse ;  /* 0x000000007e7e7220 */ /* 0x080fe20000410000 */
[----:B------:R-:W-:Y:S01]  /*e860*/  FMUL.FTZ R127, R127, R0 ;  /* 0x000000007f7f7220 */ /* 0x000fe20000410000 */
[-C--:B------:R-:W-:Y:S01]  /*e870*/  FMUL.FTZ R128, R128, R2.reuse ;  /* 0x0000000280807220 */ /* 0x080fe20000410000 */
[C---:B------:R-:W-:Y:S01]  /*e880*/  HMMA.16816.F32.BF16 R44, R4.reuse, R22, R88 ;  /* 0x00000016042c723c */ /* 0x040fe20000041858 */
[----:B------:R-:W3:Y:S01]  /*e890*/  LDSM.16.MT88.4 R20, [R214+0x16000] ;  /* 0x01600000d614783b */ /* 0x000ee20000004200 */
[----:B------:R-:W-:Y:S01]  /*e8a0*/  FMUL.FTZ R129, R129, R2 ;  /* 0x0000000281817220 */ /* 0x000fe20000410000 */
[-C--:B------:R-:W-:Y:S01]  /*e8b0*/  FMUL.FTZ R130, R130, R0.reuse ;  /* 0x0000000082827220 */ /* 0x080fe20000410000 */
[----:B------:R-:W-:Y:S01]  /*e8c0*/  FMUL.FTZ R131, R131, R0 ;  /* 0x0000000083837220 */ /* 0x000fe20000410000 */
[----:B------:R-:W-:Y:S01]  /*e8d0*/  MOV R63, R51 ;  /* 0x00000033003f7202 */ /* 0x000fe20000000f00 */
[----:B------:R-:W-:Y:S01]  /*e8e0*/  IMAD.MOV.U32 R76, RZ, RZ, R42 ;  /* 0x000000ffff4c7224 */ /* 0x000fe200078e002a */
[----:B------:R-:W-:Y:S01]  /*e8f0*/  MOV R41, R28 ;  /* 0x0000001c00297202 */ /* 0x000fe20000000f00 */
[----:B------:R-:W-:Y:S01]  /*e900*/  IMAD.MOV.U32 R83, RZ, RZ, R69 ;  /* 0x000000ffff537224 */ /* 0x000fe200078e0045 */
[----:B----4-:R-:W-:Y:S01]  /*e910*/  HMMA.16816.F32.BF16 R36, R4, R16, R92 ;  /* 0x000000100424723c */ /* 0x010fe2000004185c */
[----:B------:R-:W-:Y:S01]  /*e920*/  MOV R77, R43 ;  /* 0x0000002b004d7202 */ /* 0x000fe20000000f00 */
[----:B------:R-:W-:Y:S01]  /*e930*/  LDSM.16.MT88.4 R28, [R214+0x10800] ;  /* 0x01080000d61c783b */ /* 0x000fe20000004200 */
[----:B-1----:R-:W-:Y:S01]  /*e940*/  FFMA.FTZ R3, R175, UR20, -R9 ;  /* 0x00000014af037c23 */ /* 0x002fe20008010809 */
[----:B------:R-:W-:-:S02]  /*e950*/  MOV R82, R41 ;  /* 0x0000002900527202 */ /* 0x000fc40000000f00 */
[C---:B------:R-:W-:Y:S01]  /*e960*/  HMMA.16816.F32.BF16 R96, R4.reuse, R18, R96 ;  /* 0x000000120460723c */ /* 0x040fe20000041860 */
[----:B------:R-:W1:Y:S01]  /*e970*/  LDSM.16.MT88.4 R16, [R216+0x16000] ;  /* 0x01600000d810783b */ /* 0x000e620000004200 */
[----:B------:R4:W1:Y:S01]  /*e980*/  MUFU.EX2 R79, R3 ;  /* 0x00000003004f7308 */ /* 0x0008620000000800 */
[----:B------:R-:W-:Y:S02]  /*e990*/  MOV R69, R65 ;  /* 0x0000004100457202 */ /* 0x000fe40000000f00 */
[----:B------:R-:W-:Y:S02]  /*e9a0*/  MOV R78, R67 ;  /* 0x00000043004e7202 */ /* 0x000fe40000000f00 */
[----:B------:R-:W-:Y:S02]  /*e9b0*/  MOV R65, R26 ;  /* 0x0000001a00417202 */ /* 0x000fe40000000f00 */
[----:B------:R-:W-:Y:S02]  /*e9c0*/  MOV R67, R24 ;  /* 0x0000001800437202 */ /* 0x000fe40000000f00 */
[----:B------:R-:W-:Y:S01]  /*e9d0*/  MOV R87, R75 ;  /* 0x0000004b00577202 */ /* 0x000fe20000000f00 */
[----:B--2---:R-:W-:Y:S01]  /*e9e0*/  HMMA.16816.F32.BF16 R100, R4, R12, R100 ;  /* 0x0000000c0464723c */ /* 0x004fe20000041864 */
[----:B----4-:R-:W-:-:S05]  /*e9f0*/  FFMA.FTZ R3, R178, UR20, -R8 ;  /* 0x00000014b2037c23 */ /* 0x010fca0008010808 */
[C---:B------:R-:W-:Y:S01]  /*ea00*/  HMMA.16816.F32.BF16 R104, R4.reuse, R14, R104 ;  /* 0x0000000e0468723c */ /* 0x040fe20000041868 */
[----:B------:R-:W2:Y:S01]  /*ea10*/  LDSM.16.MT88.4 R12, [R215+0x16000] ;  /* 0x01600000d70c783b */ /* 0x000ea20000004200 */
[----:B------:R4:W-:Y:S04]  /*ea20*/  MUFU.EX2 R172, R3 ;  /* 0x0000000300ac7308 */ /* 0x0009e80000000800 */
[C---:B---3--:R-:W-:Y:S06]  /*ea30*/  HMMA.16816.F32.BF16 R108, R4.reuse, R20, R108 ;  /* 0x00000014046c723c */ /* 0x048fec000004186c */
[----:B------:R-:W-:Y:S01]  /*ea40*/  HMMA.16816.F32.BF16 R112, R4, R22, R112 ;  /* 0x000000160470723c */ /* 0x000fe20000041870 */
[----:B------:R-:W-:Y:S01]  /*ea50*/  LDSM.16.MT88.4 R20, [R213+0x12800] ;  /* 0x01280000d514783b */ /* 0x000fe20000004200 */
[----:B----4-:R-:W-:-:S04]  /*ea60*/  FFMA.FTZ R3, R179, UR20, -R8 ;  /* 0x00000014b3037c23 */ /* 0x010fc80008010808 */
[----:B-1----:R-:W-:Y:S01]  /*ea70*/  HMMA.16816.F32.BF16 R116, R4, R16, R116 ;  /* 0x000000100474723c */ /* 0x002fe20000041874 */
[----:B------:R1:W-:Y:S02]  /*ea80*/  MUFU.EX2 R74, R3 ;  /* 0x00000003004a7308 */ /* 0x0003e40000000800 */
[----:B-1----:R-:W-:-:S06]  /*ea90*/  FFMA.FTZ R3, R188, UR20, -R8 ;  /* 0x00000014bc037c23 */ /* 0x002fcc0008010808 */
[----:B------:R1:W3:Y:S01]  /*eaa0*/  MUFU.EX2 R72, R3 ;  /* 0x0000000300487308 */ /* 0x0002e20000000800 */
[C---:B--2---:R-:W-:Y:S01]  /*eab0*/  HMMA.16816.F32.BF16 R128, R4.reuse, R14, R128 ;  /* 0x0000000e0480723c */ /* 0x044fe20000041880 */
[----:B-1----:R-:W-:Y:S01]  /*eac0*/  FFMA.FTZ R3, R176, UR20, -R8 ;  /* 0x00000014b0037c23 */ /* 0x002fe20008010808 */
[----:B------:R-:W-:Y:S01]  /*ead0*/  IMAD.MOV.U32 R176, RZ, RZ, R68 ;  /* 0x000000ffffb07224 */ /* 0x000fe200078e0044 */
[----:B------:R-:W-:Y:S01]  /*eae0*/  MOV R68, R64 ;  /* 0x0000004000447202 */ /* 0x000fe20000000f00 */
[----:B------:R-:W-:Y:S01]  /*eaf0*/  IMAD.MOV.U32 R64, RZ, RZ, R60 ;  /* 0x000000ffff407224 */ /* 0x000fe200078e003c */
[----:B------:R-:W-:Y:S02]  /*eb00*/  MOV R60, R52 ;  /* 0x00000034003c7202 */ /* 0x000fe40000000f00 */
[----:B------:R-:W-:Y:S01]  /*eb10*/  MOV R52, R53 ;  /* 0x0000003500347202 */ /* 0x000fe20000000f00 */
[----:B------:R-:W-:Y:S01]  /*eb20*/  IMAD.MOV.U32 R53, RZ, RZ, R54 ;  /* 0x000000ffff357224 */ /* 0x000fe200078e0036 */
[----:B------:R-:W-:Y:S01]  /*eb30*/  MOV R54, R55 ;  /* 0x0000003700367202 */ /* 0x000fe20000000f00 */
[----:B------:R-:W-:Y:S01]  /*eb40*/  IMAD.MOV.U32 R81, RZ, RZ, R60 ;  /* 0x000000ffff517224 */ /* 0x000fe200078e003c */
[----:B------:R-:W-:Y:S01]  /*eb50*/  MOV R55, R48 ;  /* 0x0000003000377202 */ /* 0x000fe20000000f00 */
[----:B------:R-:W1:Y:S01]  /*eb60*/  MUFU.EX2 R3, R3 ;  /* 0x0000000300037308 */ /* 0x000e620000000800 */
[----:B------:R-:W-:Y:S01]  /*eb70*/  MOV R60, R61 ;  /* 0x0000003d003c7202 */ /* 0x000fe20000000f00 */
[----:B------:R-:W-:Y:S01]  /*eb80*/  HMMA.16816.F32.BF16 R48, R4, R18, R120 ;  /* 0x000000120430723c */ /* 0x000fe20000041878 */
[----:B------:R-:W-:Y:S01]  /*eb90*/  MOV R61, R62 ;  /* 0x0000003e003d7202 */ /* 0x000fe20000000f00 */
[----:B------:R-:W2:Y:S01]  /*eba0*/  LDSM.16.MT88.4 R16, [R216+0x10800] ;  /* 0x01080000d810783b */ /* 0x000ea20000004200 */
[----:B------:R-:W-:-:S02]  /*ebb0*/  MOV R62, R63 ;  /* 0x0000003f003e7202 */ /* 0x000fc40000000f00 */
[----:B------:R-:W-:Y:S02]  /*ebc0*/  MOV R63, R40 ;  /* 0x00000028003f7202 */ /* 0x000fe40000000f00 */
[----:B------:R-:W-:Y:S01]  /*ebd0*/  HMMA.16816.F32.BF16 R40, R4, R12, R124 ;  /* 0x0000000c0428723c */ /* 0x000fe2000004187c */
[----:B------:R-:W4:Y:S01]  /*ebe0*/  LDSM.16.MT88.4 R12, [R215+0x10800] ;  /* 0x01080000d70c783b */ /* 0x000f220000004200 */
[----:B------:R-:W-:Y:S01]  /*ebf0*/  IMAD.MOV.U32 R120, RZ, RZ, R79 ;  /* 0x000000ffff787224 */ /* 0x000fe200078e004f */
[----:B------:R-:W-:Y:S02]  /*ec00*/  MOV R86, R68 ;  /* 0x0000004400567202 */ /* 0x000fe40000000f00 */
[----:B------:R-:W-:Y:S02]  /*ec10*/  MOV R79, R70 ;  /* 0x00000046004f7202 */ /* 0x000fe40000000f00 */
[----:B------:R-:W-:Y:S02]  /*ec20*/  MOV R70, R64 ;  /* 0x0000004000467202 */ /* 0x000fe40000000f00 */
[----:B------:R-:W-:-:S02]  /*ec30*/  MOV R68, R66 ;  /* 0x0000004200447202 */ /* 0x000fc40000000f00 */
[----:B------:R-:W-:Y:S02]  /*ec40*/  MOV R64, R27 ;  /* 0x0000001b00407202 */ /* 0x000fe40000000f00 */
[----:B------:R-:W-:Y:S02]  /*ec50*/  MOV R66, R25 ;  /* 0x0000001900427202 */ /* 0x000fe40000000f00 */
[----:B------:R-:W-:Y:S01]  /*ec60*/  LDSM.16.MT88.4 R24, [R214+0x12800] ;  /* 0x01280000d618783b */ /* 0x000fe20000004200 */
[----:B---3--:R-:W-:Y:S01]  /*ec70*/  MOV R121, R72 ;  /* 0x0000004800797202 */ /* 0x008fe20000000f00 */
[----:B------:R-:W-:Y:S01]  /*ec80*/  IMAD.MOV.U32 R72, RZ, RZ, R217 ;  /* 0x000000ffff487224 */ /* 0x000fe200078e00d9 */
[----:B------:R-:W-:Y:S02]  /*ec90*/  MOV R122, R73 ;  /* 0x00000049007a7202 */ /* 0x000fe40000000f00 */
[----:B------:R-:W-:Y:S02]  /*eca0*/  MOV R123, R74 ;  /* 0x0000004a007b7202 */ /* 0x000fe40000000f00 */
[----:B------:R-:W-:-:S02]  /*ecb0*/  F2FP.BF16.F32.PACK_AB R4, R176, R191 ;  /* 0x000000bfb004723e */ /* 0x000fc400000010ff */
[----:B------:R-:W-:Y:S01]  /*ecc0*/  MOV R75, R184 ;  /* 0x000000b8004b7202 */ /* 0x000fe20000000f00 */
[----:B------:R-:W-:Y:S01]  /*ecd0*/  IMAD.MOV.U32 R126, RZ, RZ, R76 ;  /* 0x000000ffff7e7224 */ /* 0x000fe200078e004c */
[----:B------:R-:W-:Y:S01]  /*ece0*/  F2FP.BF16.F32.PACK_AB R5, R123, R172 ;  /* 0x000000ac7b05723e */ /* 0x000fe200000010ff */
[----:B------:R3:W5:Y:S01]  /*ecf0*/  LDL.LU R217, [R1+0x3c] ;  /* 0x00003c0001d97983 */ /* 0x0007620000300800 */
[----:B------:R-:W-:Y:S02]  /*ed00*/  F2FP.BF16.F32.PACK_AB R6, R120, R122 ;  /* 0x0000007a7806723e */ /* 0x000fe400000010ff */
[----:B-1----:R-:W-:Y:S02]  /*ed10*/  F2FP.BF16.F32.PACK_AB R7, R3, R121 ;  /* 0x000000790307723e */ /* 0x002fe400000010ff */
[----:B------:R-:W-:Y:S02]  /*ed20*/  MOV R73, R212 ;  /* 0x000000d400497202 */ /* 0x000fe40000000f00 */
[----:B------:R-:W-:Y:S01]  /*ed30*/  MOV R74, R185 ;  /* 0x000000b9004a7202 */ /* 0x000fe20000000f00 */
[----:B------:R-:W-:-:S02]  /*ed40*/  IMAD.MOV.U32 R178, RZ, RZ, R75 ;  /* 0x000000ffffb27224 */ /* 0x000fc400078e004b */
[C---:B------:R-:W-:Y:S06]  /*ed50*/  HMMA.16816.F32.BF16 R136, R4.reuse, R32, R136 ;  /* 0x000000200488723c */ /* 0x040fec0000041888 */
[C---:B------:R-:W-:Y:S01]  /*ed60*/  HMMA.16816.F32.BF16 R52, R4.reuse, R34, R52 ;  /* 0x000000220434723c */ /* 0x040fe20000041834 */
[----:B------:R-:W-:Y:S01]  /*ed70*/  LDSM.16.MT88.4 R32, [R216+0x12800] ;  /* 0x01280000d820783b */ /* 0x000fe20000004200 */
[----:B------:R-:W-:Y:S02]  /*ed80*/  MOV R95, R72 ;  /* 0x00000048005f7202 */ /* 0x000fe40000000f00 */
[----:B------:R-:W-:Y:S01]  /*ed90*/  MOV R94, R73 ;  /* 0x00000049005e7202 */ /* 0x000fe20000000f00 */
[----:B------:R3:W5:Y:S01]  /*eda0*/  LDL.LU R212, [R1+0x38] ;  /* 0x0000380001d47983 */ /* 0x0007620000300800 */
[----:B--2---:R-:W-:Y:S01]  /*edb0*/  HMMA.16816.F32.BF16 R56, R4, R16, R56 ;  /* 0x000000100438723c */ /* 0x004fe20000041838 */
[----:B------:R-:W-:-:S02]  /*edc0*/  MOV R93, R74 ;  /* 0x0000004a005d7202 */ /* 0x000fc40000000f00 */
[----:B------:R-:W-:Y:S01]  /*edd0*/  MOV R179, R68 ;  /* 0x0000004400b37202 */ /* 0x000fe20000000f00 */
[----:B------:R3:W5:Y:S02]  /*ede0*/  LDL.LU R185, [R1+0x34] ;  /* 0x0000340001b97983 */ /* 0x0007640000300800 */
[C---:B------:R-:W-:Y:S01]  /*edf0*/  HMMA.16816.F32.BF16 R64, R4.reuse, R18, R64 ;  /* 0x000000120440723c */ /* 0x040fe20000041840 */
[----:B------:R-:W-:Y:S01]  /*ee00*/  MOV R188, R69 ;  /* 0x0000004500bc7202 */ /* 0x000fe20000000f00 */
[----:B------:R-:W1:Y:S01]  /*ee10*/  LDSM.16.MT88.4 R16, [R213+0x14800] ;  /* 0x01480000d510783b */ /* 0x000e620000004200 */
[----:B------:R-:W-:Y:S02]  /*ee20*/  MOV R175, R70 ;  /* 0x0000004600af7202 */ /* 0x000fe40000000f00 */
[----:B------:R-:W-:Y:S01]  /*ee30*/  MOV R92, R71 ;  /* 0x00000047005c7202 */ /* 0x000fe20000000f00 */
[----:B------:R-:W-:Y:S01]  /*ee40*/  HMMA.16816.F32.BF16 R72, R4, R20, R204 ;  /* 0x000000140448723c */ /* 0x000fe200000418cc */
[----:B------:R-:W-:Y:S01]  /*ee50*/  MOV R10, R77 ;  /* 0x0000004d000a7202 */ /* 0x000fe20000000f00 */
[----:B------:R3:W5:Y:S01]  /*ee60*/  LDL.LU R184, [R1+0x30] ;  /* 0x0000300001b87983 */ /* 0x0007620000300800 */
[----:B------:R-:W-:-:S02]  /*ee70*/  MOV R127, R78 ;  /* 0x0000004e007f7202 */ /* 0x000fc40000000f00 */
[----:B------:R-:W-:Y:S01]  /*ee80*/  MOV R91, R81 ;  /* 0x00000051005b7202 */ /* 0x000fe20000000f00 */
[C---:B------:R-:W-:Y:S01]  /*ee90*/  HMMA.16816.F32.BF16 R140, R4.reuse, R28, R140 ;  /* 0x0000001c048c723c */ /* 0x040fe2000004188c */
[----:B------:R-:W-:Y:S01]  /*eea0*/  MOV R207, R79 ;  /* 0x0000004f00cf7202 */ /* 0x000fe20000000f00 */
[----:B------:R-:W-:Y:S01]  /*eeb0*/  FFMA.FTZ R10, R10, UR20, -R9 ;  /* 0x000000140a0a7c23 */ /* 0x000fe20008010809 */
[----:B------:R-:W-:Y:S02]  /*eec0*/  MOV R125, R82 ;  /* 0x00000052007d7202 */ /* 0x000fe40000000f00 */
[----:B------:R-:W-:Y:S01]  /*eed0*/  MOV R205, R93 ;  /* 0x0000005d00cd7202 */ /* 0x000fe20000000f00 */
[----:B------:R-:W-:Y:S01]  /*eee0*/  HMMA.16816.F32.BF16 R60, R4, R30, R60 ;  /* 0x0000001e043c723c */ /* 0x000fe2000004183c */
[----:B------:R-:W2:Y:S01]  /*eef0*/  LDSM.16.MT88.4 R28, [R215+0x12800] ;  /* 0x01280000d71c783b */ /* 0x000ea20000004200 */
[----:B------:R-:W-:Y:S02]  /*ef00*/  MOV R204, R188 ;  /* 0x000000bc00cc7202 */ /* 0x000fe40000000f00 */
[----:B------:R-:W-:-:S02]  /*ef10*/  MOV R206, R175 ;  /* 0x000000af00ce7202 */ /* 0x000fc40000000f00 */
[C---:B----4-:R-:W-:Y:S06]  /*ef20*/  HMMA.16816.F32.BF16 R156, R4.reuse, R12, R156 ;  /* 0x0000000c049c723c */ /* 0x050fec000004189c */
[C---:B------:R-:W-:Y:S01]  /*ef30*/  HMMA.16816.F32.BF16 R68, R4.reuse, R14, R248 ;  /* 0x0000000e0444723c */ /* 0x040fe200000418f8 */
[----:B------:R-:W4:Y:S05]  /*ef40*/  LDSM.16.MT88.4 R12, [R214+0x14800] ;  /* 0x01480000d60c783b */ /* 0x000f2a0000004200 */
[----:B------:R-:W-:Y:S01]  /*ef50*/  HMMA.16816.F32.BF16 R76, R4, R22, R208 ;  /* 0x00000016044c723c */ /* 0x000fe200000418d0 */
[----:B------:R-:W3:Y:S01]  /*ef60*/  LDSM.16.MT88.4 R20, [R216+0x14800] ;  /* 0x01480000d814783b */ /* 0x000ee20000004200 */
[----:B------:R-:W-:Y:S01]  /*ef70*/  MOV R251, R3 ;  /* 0x0000000300fb7202 */ /* 0x000fe20000000f00 */
[----:B------:R-:W-:Y:S01]  /*ef80*/  FFMA.FTZ R3, R174, UR20, -R9 ;  /* 0x00000014ae037c23 */ /* 0x000fe20008010809 */
[----:B------:R-:W-:-:S02]  /*ef90*/  MOV R250, R120 ;  /* 0x0000007800fa7202 */ /* 0x000fc40000000f00 */
[C---:B-1----:R-:W-:Y:S01]  /*efa0*/  HMMA.16816.F32.BF16 R144, R4.reuse, R18, R144 ;  /* 0x000000120490723c */ /* 0x042fe20000041890 */
[----:B------:R-:W-:Y:S01]  /*efb0*/  IMAD.MOV.U32 R208, RZ, RZ, R83 ;  /* 0x000000ffffd07224 */ /* 0x000fe200078e0053 */
[----:B------:R1:W-:Y:S01]  /*efc0*/  MUFU.EX2 R210, R3 ;  /* 0x0000000300d27308 */ /* 0x0003e20000000800 */
[----:B------:R-:W-:Y:S02]  /*efd0*/  MOV R249, R121 ;  /* 0x0000007900f97202 */ /* 0x000fe40000000f00 */
[----:B------:R-:W-:Y:S01]  /*efe0*/  MOV R248, R122 ;  /* 0x0000007a00f87202 */ /* 0x000fe20000000f00 */
[----:B------:R-:W-:Y:S01]  /*eff0*/  HMMA.16816.F32.BF16 R80, R4, R24, R196 ;  /* 0x000000180450723c */ /* 0x000fe200000418c4 */
[----:B------:R-:W-:-:S05]  /*f000*/  MOV R211, R123 ;  /* 0x0000007b00d37202 */ /* 0x000fca0000000f00 */
[C---:B------:R-:W-:Y:S01]  /*f010*/  HMMA.16816.F32.BF16 R132, R4.reuse, R16, R132 ;  /* 0x000000100484723c */ /* 0x040fe20000041884 */
[----:B------:R-:W-:Y:S02]  /*f020*/  MOV R198, R86 ;  /* 0x0000005600c67202 */ /* 0x000fe40000000f00 */
[----:B------:R-:W-:Y:S02]  /*f030*/  MOV R197, R87 ;  /* 0x0000005700c57202 */ /* 0x000fe40000000f00 */
[----:B------:R-:W-:Y:S01]  /*f040*/  MOV R199, R191 ;  /* 0x000000bf00c77202 */ /* 0x000fe20000000f00 */
[----:B------:R-:W-:Y:S01]  /*f050*/  HMMA.16816.F32.BF16 R84, R4, R26, R200 ;  /* 0x0000001a0454723c */ /* 0x000fe200000418c8 */
[----:B------:R-:W3:Y:S01]  /*f060*/  LDSM.16.MT88.4 R24, [R215+0x14800] ;  /* 0x01480000d718783b */ /* 0x000ee20000004200 */
[----:B-1----:R-:W-:Y:S01]  /*f070*/  FFMA.FTZ R3, R177, UR20, -R9 ;  /* 0x00000014b1037c23 */ /* 0x002fe20008010809 */
[----:B------:R-:W-:-:S03]  /*f080*/  MOV R196, R172 ;  /* 0x000000ac00c47202 */ /* 0x000fc60000000f00 */
[----:B------:R1:W3:Y:S01]  /*f090*/  MUFU.EX2 R209, R3 ;  /* 0x0000000300d17308 */ /* 0x0002e20000000800 */
[----:B------:R-:W-:Y:S01]  /*f0a0*/  MOV R201, R91 ;  /* 0x0000005b00c97202 */ /* 0x000fe20000000f00 */
[----:B------:R-:W-:Y:S01]  /*f0b0*/  IMAD.MOV.U32 R202, RZ, RZ, R127 ;  /* 0x000000ffffca7224 */ /* 0x000fe200078e007f */
[----:B------:R-:W-:Y:S01]  /*f0c0*/  HMMA.16816.F32.BF16 R88, R4, R32, R180 ;  /* 0x000000200458723c */ /* 0x000fe200000418b4 */
[----:B------:R-:W-:Y:S02]  /*f0d0*/  MOV R203, R94 ;  /* 0x0000005e00cb7202 */ /* 0x000fe40000000f00 */
[----:B------:R-:W-:-:S03]  /*f0e0*/  MOV R200, R173 ;  /* 0x000000ad00c87202 */ /* 0x000fc60000000f00 */
[C---:B--2---:R-:W-:Y:S01]  /*f0f0*/  HMMA.16816.F32.BF16 R120, R4.reuse, R28, R164 ;  /* 0x0000001c0478723c */ /* 0x044fe200000418a4 */
[----:B------:R-:W-:Y:S01]  /*f100*/  IMAD.MOV.U32 R181, RZ, RZ, R176 ;  /* 0x000000ffffb57224 */ /* 0x000fe200078e00b0 */
[----:B------:R-:W-:Y:S01]  /*f110*/  MOV R176, R92 ;  /* 0x0000005c00b07202 */ /* 0x000fe20000000f00 */
[----:B------:R-:W-:Y:S01]  /*f120*/  IMAD.MOV.U32 R180, RZ, RZ, R95 ;  /* 0x000000ffffb47224 */ /* 0x000fe200078e005f */
[----:B------:R-:W-:Y:S02]  /*f130*/  MOV R183, R125 ;  /* 0x0000007d00b77202 */ /* 0x000fe40000000f00 */
[----:B------:R-:W-:Y:S01]  /*f140*/  HMMA.16816.F32.BF16 R92, R4, R34, R192 ;  /* 0x00000022045c723c */ /* 0x000fe200000418c0 */
[----:B------:R-:W2:Y:S01]  /*f150*/  LDSM.16.MT88.4 R32, [R216+0x16800] ;  /* 0x01680000d820783b */ /* 0x000ea20000004200 */
[----:B------:R-:W-:Y:S02]  /*f160*/  MOV R182, R126 ;  /* 0x0000007e00b67202 */ /* 0x000fe40000000f00 */
[----:B------:R-:W-:-:S02]  /*f170*/  MOV R16, R180 ;  /* 0x000000b400107202 */ /* 0x000fc40000000f00 */
[C---:B----4-:R-:W-:Y:S01]  /*f180*/  HMMA.16816.F32.BF16 R152, R4.reuse, R12, R152 ;  /* 0x0000000c0498723c */ /* 0x050fe20000041898 */
[----:B------:R-:W-:Y:S02]  /*f190*/  MOV R194, R190 ;  /* 0x000000be00c27202 */ /* 0x000fe40000000f00 */
[----:B------:R-:W-:Y:S02]  /*f1a0*/  MOV R195, R189 ;  /* 0x000000bd00c37202 */ /* 0x000fe40000000f00 */
[----:B------:R-:W-:Y:S01]  /*f1b0*/  MOV R17, R181 ;  /* 0x000000b500117202 */ /* 0x000fe20000000f00 */
[----:B-1----:R-:W-:Y:S01]  /*f1c0*/  FFMA.FTZ R3, R194, UR20, -R9 ;  /* 0x00000014c2037c23 */ /* 0x002fe20008010809 */
[----:B------:R-:W-:Y:S01]  /*f1d0*/  HMMA.16816.F32.BF16 R168, R4, R14, R168 ;  /* 0x0000000e04a8723c */ /* 0x000fe200000418a8 */
[----:B------:R-:W-:Y:S01]  /*f1e0*/  IMAD.MOV.U32 R19, RZ, RZ, R195 ;  /* 0x000000ffff137224 */ /* 0x000fe200078e00c3 */
[----:B------:R-:W1:Y:S01]  /*f1f0*/  LDSM.16.MT88.4 R12, [R214+0x16800] ;  /* 0x01680000d60c783b */ /* 0x000e620000004200 */
[----:B------:R-:W-:Y:S01]  /*f200*/  IMAD.MOV.U32 R195, RZ, RZ, R197 ;  /* 0x000000ffffc37224 */ /* 0x000fe200078e00c5 */
[----:B------:R-:W-:-:S02]  /*f210*/  MOV R197, R208 ;  /* 0x000000d000c57202 */ /* 0x000fc40000000f00 */
[C---:B------:R-:W-:Y:S01]  /*f220*/  HMMA.16816.F32.BF16 R124, R4.reuse, R30, R160 ;  /* 0x0000001e047c723c */ /* 0x040fe200000418a0 */
[----:B------:R4:W-:Y:S01]  /*f230*/  MUFU.EX2 R208, R3 ;  /* 0x0000000300d07308 */ /* 0x0009e20000000800 */
[----:B------:R-:W1:Y:S01]  /*f240*/  LDSM.16.MT88.4 R28, [R213+0x16800] ;  /* 0x01680000d51c783b */ /* 0x000e620000004200 */
[----:B------:R-:W-:Y:S02]  /*f250*/  MOV R194, R201 ;  /* 0x000000c900c27202 */ /* 0x000fe40000000f00 */
[----:B------:R-:W-:Y:S01]  /*f260*/  MOV R201, R198 ;  /* 0x000000c600c97202 */ /* 0x000fe20000000f00 */
[C---:B---3--:R-:W-:Y:S01]  /*f270*/  HMMA.16816.F32.BF16 R164, R4.reuse, R20, R148 ;  /* 0x0000001404a4723c */ /* 0x048fe20000041894 */
[----:B------:R-:W-:Y:S02]  /*f280*/  MOV R198, R207 ;  /* 0x000000cf00c67202 */ /* 0x000fe40000000f00 */
[----:B------:R-:W-:Y:S02]  /*f290*/  MOV R192, R182 ;  /* 0x000000b600c07202 */ /* 0x000fe40000000f00 */
[----:B------:R-:W-:Y:S01]  /*f2a0*/  MOV R193, R183 ;  /* 0x000000b700c17202 */ /* 0x000fe20000000f00 */
[----:B------:R-:W-:Y:S01]  /*f2b0*/  HMMA.16816.F32.BF16 R188, R4, R22, R44 ;  /* 0x0000001604bc723c */ /* 0x000fe2000004182c */
[----:B------:R-:W3:Y:S01]  /*f2c0*/  LDSM.16.MT88.4 R20, [R215+0x16800] ;  /* 0x01680000d714783b */ /* 0x000ee20000004200 */
[----:B------:R-:W-:-:S02]  /*f2d0*/  MOV R151, R195 ;  /* 0x000000c300977202 */ /* 0x000fc40000000f00 */
[----:B------:R-:W-:Y:S01]  /*f2e0*/  MOV R195, R205 ;  /* 0x000000cd00c37202 */ /* 0x000fe20000000f00 */
[----:B----4-:R-:W-:Y:S01]  /*f2f0*/  FFMA.FTZ R3, R252, UR20, -R9 ;  /* 0x00000014fc037c23 */ /* 0x010fe20008010809 */
[C---:B------:R-:W-:Y:S01]  /*f300*/  HMMA.16816.F32.BF16 R172, R4.reuse, R24, R36 ;  /* 0x0000001804ac723c */ /* 0x040fe20000041824 */
[----:B------:R-:W-:Y:S01]  /*f310*/  MOV R46, R16 ;  /* 0x00000010002e7202 */ /* 0x000fe20000000f00 */
[----:B------:R-:W-:Y:S01]  /*f320*/  IMAD.MOV.U32 R47, RZ, RZ, R17 ;  /* 0x000000ffff2f7224 */ /* 0x000fe200078e0011 */
[----:B------:R4:W-:Y:S01]  /*f330*/  MUFU.EX2 R207, R3 ;  /* 0x0000000300cf7308 */ /* 0x0009e20000000800 */
[----:B------:R-:W-:Y:S01]  /*f340*/  MOV R148, R192 ;  /* 0x000000c000947202 */ /* 0x000fe20000000f00 */
[----:B------:R-:W-:Y:S01]  /*f350*/  LDSM.16.MT88.4 R36, [R215+0x11000] ;  /* 0x01100000d724783b */ /* 0x000fe20000004200 */
[C---:B------:R-:W-:Y:S01]  /*f360*/  HMMA.16816.F32.BF16 R180, R4.reuse, R26, R96 ;  /* 0x0000001a04b4723c */ /* 0x040fe20000041860 */
[----:B------:R-:W-:Y:S01]  /*f370*/  MOV R149, R193 ;  /* 0x000000c100957202 */ /* 0x000fe20000000f00 */
[----:B------:R-:W-:Y:S01]  /*f380*/  IMAD.MOV.U32 R193, RZ, RZ, R197 ;  /* 0x000000ffffc17224 */ /* 0x000fe200078e00c5 */
[----:B------:R-:W3:Y:S01]  /*f390*/  LDSM.16.MT88.4 R24, [R213+0x11000] ;  /* 0x01100000d518783b */ /* 0x000ee20000004200 */
[----:B------:R-:W-:Y:S01]  /*f3a0*/  MOV R150, R194 ;  /* 0x000000c200967202 */ /* 0x000fe20000000f00 */
[----:B------:R-:W-:Y:S01]  /*f3b0*/  IMAD.MOV.U32 R252, RZ, RZ, R47 ;  /* 0x000000fffffc7224 */ /* 0x000fe200078e002f */
[----:B--2---:R-:W-:Y:S01]  /*f3c0*/  HMMA.16816.F32.BF16 R96, R4, R32, R116 ;  /* 0x000000200460723c */ /* 0x004fe20000041874 */
[----:B------:R-:W-:-:S02]  /*f3d0*/  MOV R192, R201 ;  /* 0x000000c900c07202 */ /* 0x000fc40000000f00 */
[----:B------:R-:W-:Y:S02]  /*f3e0*/  MOV R194, R198 ;  /* 0x000000c600c27202 */ /* 0x000fe40000000f00 */
[----:B------:R-:W-:Y:S01]  /*f3f0*/  MOV R201, R176 ;  /* 0x000000b000c97202 */ /* 0x000fe20000000f00 */
[C---:B-1----:R-:W-:Y:S01]  /*f400*/  HMMA.16816.F32.BF16 R112, R4.reuse, R14, R112 ;  /* 0x0000000e0470723c */ /* 0x042fe20000041870 */
[----:B------:R-:W-:Y:S01]  /*f410*/  MOV R119, R203 ;  /* 0x000000cb00777202 */ /* 0x000fe20000000f00 */
[----:B----4-:R-:W-:Y:S01]  /*f420*/  FFMA.FTZ R3, R204, UR20, -R8 ;  /* 0x00000014cc037c23 */ /* 0x010fe20008010808 */
[----:B------:R-:W-:Y:S02]  /*f430*/  MOV R204, R206 ;  /* 0x000000ce00cc7202 */ /* 0x000fe40000000f00 */
[----:B------:R-:W-:Y:S01]  /*f440*/  MOV R198, R179 ;  /* 0x000000b300c67202 */ /* 0x000fe20000000f00 */
[----:B------:R1:W-:Y:S01]  /*f450*/  MUFU.EX2 R206, R3 ;  /* 0x0000000300ce7308 */ /* 0x0003e20000000800 */
[----:B------:R-:W-:Y:S01]  /*f460*/  MOV R197, R178 ;  /* 0x000000b200c57202 */ /* 0x000fe20000000f00 */
[C---:B------:R-:W-:Y:S06]  /*f470*/  HMMA.16816.F32.BF16 R160, R4.reuse, R28, R100 ;  /* 0x0000001c04a0723c */ /* 0x040fec0000041864 */
[----:B------:R-:W-:Y:S01]  /*f480*/  HMMA.16816.F32.BF16 R176, R4, R12, R108 ;  /* 0x0000000c04b0723c */ /* 0x000fe2000004186c */
[----:B------:R-:W-:Y:S01]  /*f490*/  LDSM.16.MT88.4 R12, [R216+0x11000] ;  /* 0x01100000d80c783b */ /* 0x000fe20000004200 */
[----:B------:R-:W-:Y:S01]  /*f4a0*/  MOV R100, R192 ;  /* 0x000000c000647202 */ /* 0x000fe20000000f00 */
[----:B------:R-:W-:Y:S01]  /*f4b0*/  IMAD.MOV.U32 R101, RZ, RZ, R193 ;  /* 0x000000ffff657224 */ /* 0x000fe200078e00c1 */
[----:B------:R-:W-:-:S02]  /*f4c0*/  MOV R102, R194 ;  /* 0x000000c200667202 */ /* 0x000fc40000000f00 */
[C---:B------:R-:W-:Y:S01]  /*f4d0*/  HMMA.16816.F32.BF16 R104, R4.reuse, R30, R104 ;  /* 0x0000001e0468723c */ /* 0x040fe20000041868 */
[----:B------:R-:W-:Y:S01]  /*f4e0*/  MOV R103, R195 ;  /* 0x000000c300677202 */ /* 0x000fe20000000f00 */
[----:B------:R-:W-:Y:S01]  /*f4f0*/  LDSM.16.MT88.4 R28, [R214+0x13000] ;  /* 0x01300000d61c783b */ /* 0x000fe20000004200 */
[----:B-1----:R-:W-:Y:S01]  /*f500*/  FFMA.FTZ R3, R19, UR20, -R8 ;  /* 0x0000001413037c23 */ /* 0x002fe20008010808 */
[----:B------:R-:W-:Y:S02]  /*f510*/  MOV R108, R148 ;  /* 0x00000094006c7202 */ /* 0x000fe40000000f00 */
[----:B------:R-:W1:Y:S01]  /*f520*/  LDSM.16.MT88.4 R16, [R214+0x11000] ;  /* 0x01100000d610783b */ /* 0x000e620000004200 */
[----:B------:R2:W4:Y:S01]  /*f530*/  MUFU.EX2 R205, R3 ;  /* 0x0000000300cd7308 */ /* 0x0005220000000800 */
[----:B------:R-:W-:Y:S01]  /*f540*/  HMMA.16816.F32.BF16 R48, R4, R34, R48 ;  /* 0x000000220430723c */ /* 0x000fe20000041830 */
[----:B------:R-:W-:Y:S01]  /*f550*/  MOV R109, R149 ;  /* 0x00000095006d7202 */ /* 0x000fe20000000f00 */
[----:B------:R-:W-:Y:S01]  /*f560*/  LDSM.16.MT88.4 R32, [R213+0x13000] ;  /* 0x01300000d520783b */ /* 0x000fe20000004200 */
[----:B------:R-:W-:-:S02]  /*f570*/  MOV R110, R150 ;  /* 0x00000096006e7202 */ /* 0x000fc40000000f00 */
[----:B------:R-:W-:Y:S01]  /*f580*/  MOV R111, R151 ;  /* 0x00000097006f7202 */ /* 0x000fe20000000f00 */
[----:B---3--:R-:W-:Y:S01]  /*f590*/  HMMA.16816.F32.BF16 R40, R4, R20, R40 ;  /* 0x000000140428723c */ /* 0x008fe20000041828 */
[----:B--2---:R-:W-:-:S04]  /*f5a0*/  FFMA.FTZ R3, R204, UR20, -R8 ;  /* 0x00000014cc037c23 */ /* 0x004fc80008010808 */
[----:B------:R2:W-:Y:S02]  /*f5b0*/  MUFU.EX2 R204, R3 ;  /* 0x0000000300cc7308 */ /* 0x0005e40000000800 */
[----:B--2---:R-:W-:Y:S02]  /*f5c0*/  FFMA.FTZ R3, R46, UR20, -R8 ;  /* 0x000000142e037c23 */ /* 0x004fe40008010808 */
[----:B------:R-:W-:Y:S01]  /*f5d0*/  HMMA.16816.F32.BF16 R44, R4, R22, R128 ;  /* 0x00000016042c723c */ /* 0x000fe20000041880 */
[----:B------:R-:W-:Y:S03]  /*f5e0*/  LDSM.16.MT88.4 R20, [R214+0x15000] ;  /* 0x01500000d614783b */ /* 0x000fe60000004200 */
[----:B------:R-:W2:Y:S03]  /*f5f0*/  MUFU.EX2 R203, R3 ;  /* 0x0000000300cb7308 */ /* 0x000ea60000000800 */
[----:B------:R-:W-:Y:S01]  /*f600*/  F2FP.BF16.F32.PACK_AB R4, R209, R210 ;  /* 0x000000d2d104723e */ /* 0x000fe200000010ff */
[----:B------:R-:W-:Y:S01]  /*f610*/  IMAD.MOV.U32 R129, RZ, RZ, R103 ;  /* 0x000000ffff817224 */ /* 0x000fe200078e0067 */
[----:B----4-:R-:W-:-:S02]  /*f620*/  F2FP.BF16.F32.PACK_AB R5, R205, R206 ;  /* 0x000000cecd05723e */ /* 0x010fc400000010ff */
[----:B------:R-:W-:Y:S02]  /*f630*/  F2FP.BF16.F32.PACK_AB R6, R207, R208 ;  /* 0x000000d0cf06723e */ /* 0x000fe400000010ff */
[----:B------:R-:W-:Y:S02]  /*f640*/  MOV R128, R102 ;  /* 0x0000006600807202 */ /* 0x000fe40000000f00 */
[----:B------:R-:W-:Y:S02]  /*f650*/  MOV R131, R100 ;  /* 0x0000006400837202 */ /* 0x000fe40000000f00 */
[----:B------:R-:W-:Y:S02]  /*f660*/  MOV R130, R101 ;  /* 0x0000006500827202 */ /* 0x000fe40000000f00 */
[----:B--2---:R-:W-:Y:S01]  /*f670*/  F2FP.BF16.F32.PACK_AB R7, R203, R204 ;  /* 0x000000cccb07723e */ /* 0x004fe200000010ff */
[----:B------:R-:W-:-:S04]  /*f680*/  FFMA.FTZ R3, R202, UR20, -R9 ;  /* 0x00000014ca037c23 */ /* 0x000fc80008010809 */
[----:B------:R2:W-:Y:S02]  /*f690*/  MUFU.EX2 R202, R3 ;  /* 0x0000000300ca7308 */ /* 0x0005e40000000800 */
[C---:B------:R-:W-:Y:S06]  /*f6a0*/  HMMA.16816.F32.BF16 R136, R4.reuse, R24, R136 ;  /* 0x000000180488723c */ /* 0x040fec0000041888 */
[C---:B------:R-:W-:Y:S01]  /*f6b0*/  HMMA.16816.F32.BF16 R52, R4.reuse, R26, R52 ;  /* 0x0000001a0434723c */ /* 0x040fe20000041834 */
[----:B------:R-:W3:Y:S05]  /*f6c0*/  LDSM.16.MT88.4 R24, [R216+0x13000] ;  /* 0x01300000d818783b */ /* 0x000eea0000004200 */
[C---:B-1----:R-:W-:Y:S06]  /*f6d0*/  HMMA.16816.F32.BF16 R140, R4.reuse, R16, R140 ;  /* 0x00000010048c723c */ /* 0x042fec000004188c */
[C---:B------:R-:W-:Y:S01]  /*f6e0*/  HMMA.16816.F32.BF16 R192, R4.reuse, R18, R60 ;  /* 0x0000001204c0723c */ /* 0x040fe2000004183c */
[----:B------:R-:W1:Y:S05]  /*f6f0*/  LDSM.16.MT88.4 R16, [R215+0x13000] ;  /* 0x01300000d710783b */ /* 0x000e6a0000004200 */
[C---:B------:R-:W-:Y:S06]  /*f700*/  HMMA.16816.F32.BF16 R148, R4.reuse, R12, R56 ;  /* 0x0000000c0494723c */ /* 0x040fec0000041838 */
[----:B------:R-:W-:Y:S01]  /*f710*/  HMMA.16816.F32.BF16 R60, R4, R14, R64 ;  /* 0x0000000e043c723c */ /* 0x000fe20000041840 */
[----:B------:R-:W4:Y:S01]  /*f720*/  LDSM.16.MT88.4 R12, [R213+0x15000] ;  /* 0x01500000d50c783b */ /* 0x000f220000004200 */
[----:B------:R-:W-:Y:S01]  /*f730*/  MOV R58, R110 ;  /* 0x0000006e003a7202 */ /* 0x000fe20000000f00 */
[----:B------:R-:W-:Y:S01]  /*f740*/  IMAD.MOV.U32 R57, RZ, RZ, R109 ;  /* 0x000000ffff397224 */ /* 0x000fe200078e006d */
[----:B------:R-:W-:-:S02]  /*f750*/  MOV R59, R111 ;  /* 0x0000006f003b7202 */ /* 0x000fc40000000f00 */
[C---:B------:R-:W-:Y:S01]  /*f760*/  HMMA.16816.F32.BF16 R156, R4.reuse, R36, R156 ;  /* 0x00000024049c723c */ /* 0x040fe2000004189c */
[----:B--2---:R-:W-:Y:S01]  /*f770*/  FFMA.FTZ R3, R58, UR20, -R9 ;  /* 0x000000143a037c23 */ /* 0x004fe20008010809 */
[----:B------:R-:W-:Y:S02]  /*f780*/  MOV R58, R59 ;  /* 0x0000003b003a7202 */ /* 0x000fe40000000f00 */
[----:B------:R-:W-:Y:S02]  /*f790*/  MOV R59, R128 ;  /* 0x00000080003b7202 */ /* 0x000fe40000000f00 */
[----:B------:R-:W-:Y:S01]  /*f7a0*/  MOV R128, R129 ;  /* 0x0000008100807202 */ /* 0x000fe20000000f00 */
[----:B------:R-:W-:Y:S01]  /*f7b0*/  HMMA.16816.F32.BF16 R36, R4, R38, R68 ;  /* 0x000000260424723c */ /* 0x000fe20000041844 */
[----:B------:R-:W-:Y:S02]  /*f7c0*/  MOV R129, R201 ;  /* 0x000000c900817202 */ /* 0x000fe40000000f00 */
[----:B------:R2:W4:Y:S01]  /*f7d0*/  MUFU.EX2 R201, R3 ;  /* 0x0000000300c97308 */ /* 0x0005220000000800 */
[----:B------:R-:W-:-:S02]  /*f7e0*/  MOV R66, R199 ;  /* 0x000000c700427202 */ /* 0x000fc40000000f00 */
[C---:B---3--:R-:W-:Y:S01]  /*f7f0*/  HMMA.16816.F32.BF16 R88, R4.reuse, R24, R88 ;  /* 0x000000180458723c */ /* 0x048fe20000041858 */
[----:B------:R-:W-:Y:S02]  /*f800*/  MOV R67, R119 ;  /* 0x0000007700437202 */ /* 0x000fe40000000f00 */
[----:B------:R-:W-:Y:S02]  /*f810*/  MOV R56, R108 ;  /* 0x0000006c00387202 */ /* 0x000fe40000000f00 */
[----:B------:R-:W-:Y:S01]  /*f820*/  MOV R65, R67 ;  /* 0x0000004300417202 */ /* 0x000fe20000000f00 */
[C---:B------:R-:W-:Y:S01]  /*f830*/  HMMA.16816.F32.BF16 R92, R4.reuse, R26, R92 ;  /* 0x0000001a045c723c */ /* 0x040fe2000004185c */
[----:B------:R-:W-:Y:S01]  /*f840*/  LDSM.16.MT88.4 R24, [R213+0x17000] ;  /* 0x01700000d518783b */ /* 0x000fe20000004200 */
[----:B------:R-:W-:Y:S02]  /*f850*/  IMAD.MOV.U32 R67, RZ, RZ, R200 ;  /* 0x000000ffff437224 */ /* 0x000fe400078e00c8 */
[----:B------:R-:W-:Y:S02]  /*f860*/  MUFU.EX2 R200, R10 ;  /* 0x0000000a00c87308 */ /* 0x000fe40000000800 */
[----:B------:R-:W-:Y:S01]  /*f870*/  HMMA.16816.F32.BF16 R68, R4, R32, R72 ;  /* 0x000000200444723c */ /* 0x000fe20000041848 */
[----:B--2---:R-:W-:Y:S01]  /*f880*/  FFMA.FTZ R3, R244, UR20, -R9 ;  /* 0x00000014f4037c23 */ /* 0x004fe20008010809 */
[----:B------:R-:W-:-:S04]  /*f890*/  IMAD.MOV.U32 R244, RZ, RZ, R196 ;  /* 0x000000fffff47224 */ /* 0x000fc800078e00c4 */
[----:B------:R2:W-:Y:S01]  /*f8a0*/  MUFU.EX2 R199, R3 ;  /* 0x0000000300c77308 */ /* 0x0005e20000000800 */
[C---:B------:R-:W-:Y:S01]  /*f8b0*/  HMMA.16816.F32.BF16 R76, R4.reuse, R34, R76 ;  /* 0x00000022044c723c */ /* 0x040fe2000004184c */
[----:B------:R-:W3:Y:S01]  /*f8c0*/  LDSM.16.MT88.4 R32, [R216+0x15000] ;  /* 0x01500000d820783b */ /* 0x000ee20000004200 */
[----:B------:R-:W-:Y:S02]  /*f8d0*/  MOV R72, R11 ;  /* 0x0000000b00487202 */ /* 0x000fe40000000f00 */
[----:B------:R-:W-:Y:S02]  /*f8e0*/  MOV R75, R67 ;  /* 0x00000043004b7202 */ /* 0x000fe40000000f00 */
[----:B-1----:R-:W-:Y:S01]  /*f8f0*/  HMMA.16816.F32.BF16 R108, R4, R18, R124 ;  /* 0x00000012046c723c */ /* 0x002fe2000004187c */
[----:B------:R-:W-:Y:S02]  /*f900*/  MOV R74, R56 ;  /* 0x00000038004a7202 */ /* 0x000fe40000000f00 */
[----:B------:R-:W-:-:S03]  /*f910*/  MOV R73, R57 ;  /* 0x0000003900497202 */ /* 0x000fc60000000f00 */
[----:B------:R-:W-:Y:S01]  /*f920*/  HMMA.16816.F32.BF16 R80, R4, R28, R80 ;  /* 0x0000001c0450723c */ /* 0x000fe20000041850 */
[----:B--2---:R-:W-:Y:S01]  /*f930*/  FFMA.FTZ R3, R58, UR20, -R8 ;  /* 0x000000143a037c23 */ /* 0x004fe20008010808 */
[----:B------:R-:W-:-:S04]  /*f940*/  MOV R58, R59 ;  /* 0x0000003b003a7202 */ /* 0x000fc80000000f00 */
[C---:B------:R-:W-:Y:S01]  /*f950*/  HMMA.16816.F32.BF16 R84, R4.reuse, R30, R84 ;  /* 0x0000001e0454723c */ /* 0x040fe20000041854 */
[----:B------:R-:W-:Y:S01]  /*f960*/  MOV R59, R128 ;  /* 0x00000080003b7202 */ /* 0x000fe20000000f00 */
[----:B------:R-:W1:Y:S01]  /*f970*/  LDSM.16.MT88.4 R28, [R215+0x15000] ;  /* 0x01500000d71c783b */ /* 0x000e620000004200 */
[----:B------:R-:W-:Y:S02]  /*f980*/  MOV R128, R129 ;  /* 0x0000008100807202 */ /* 0x000fe40000000f00 */
[----:B------:R-:W-:Y:S01]  /*f990*/  MOV R129, R198 ;  /* 0x000000c600817202 */ /* 0x000fe20000000f00 */
[C---:B------:R-:W-:Y:S01]  /*f9a0*/  HMMA.16816.F32.BF16 R124, R4.reuse, R20, R152 ;  /* 0x00000014047c723c */ /* 0x040fe20000041898 */
[----:B------:R2:W-:Y:S01]  /*f9b0*/  MUFU.EX2 R198, R3 ;  /* 0x0000000300c67308 */ /* 0x0005e20000000800 */
[----:B------:R-:W-:Y:S04]  /*f9c0*/  LDSM.16.MT88.4 R152, [R214+0x11800] ;  /* 0x01180000d698783b */ /* 0x000fe80000004200 */
[C---:B------:R-:W-:Y:S01]  /*f9d0*/  HMMA.16816.F32.BF16 R100, R4.reuse, R16, R120 ;  /* 0x000000100464723c */ /* 0x040fe20000041878 */
[----:B------:R-:W1:Y:S05]  /*f9e0*/  LDSM.16.MT88.4 R16, [R214+0x17000] ;  /* 0x01700000d610783b */ /* 0x000e6a0000004200 */
[----:B------:R-:W-:Y:S01]  /*f9f0*/  HMMA.16816.F32.BF16 R168, R4, R22, R168 ;  /* 0x0000001604a8723c */ /* 0x000fe200000418a8 */
[----:B------:R-:W1:Y:S01]  /*fa00*/  LDSM.16.MT88.4 R20, [R215+0x17000] ;  /* 0x01700000d714783b */ /* 0x000e620000004200 */
[----:B--2---:R-:W-:-:S04]  /*fa10*/  FFMA.FTZ R3, R197, UR20, -R8 ;  /* 0x00000014c5037c23 */ /* 0x004fc80008010808 */
[C---:B----4-:R-:W-:Y:S01]  /*fa20*/  HMMA.16816.F32.BF16 R116, R4.reuse, R12, R132 ;  /* 0x0000000c0474723c */ /* 0x050fe20000041884 */
[----:B------:R2:W4:Y:S05]  /*fa30*/  MUFU.EX2 R197, R3 ;  /* 0x0000000300c57308 */ /* 0x00052a0000000800 */
[C---:B------:R-:W-:Y:S01]  /*fa40*/  HMMA.16816.F32.BF16 R120, R4.reuse, R14, R144 ;  /* 0x0000000e0478723c */ /* 0x040fe20000041890 */
[----:B------:R-:W4:Y:S04]  /*fa50*/  LDSM.16.MT88.4 R12, [R216+0x17000] ;  /* 0x01700000d80c783b */ /* 0x000f280000004200 */
[----:B------:R-:W-:Y:S01]  /*fa60*/  LDSM.16.MT88.4 R144, [R213+0x11800] ;  /* 0x01180000d590783b */ /* 0x000fe20000004200 */
[C---:B---3--:R-:W-:Y:S03]  /*fa70*/  HMMA.16816.F32.BF16 R132, R4.reuse, R32, R164 ;  /* 0x000000200484723c */ /* 0x048fe600000418a4 */
[----:B------:R-:W-:Y:S03]  /*fa80*/  LDSM.16.MT88.4 R164, [R215+0x11800] ;  /* 0x01180000d7a4783b */ /* 0x000fe60000004200 */
[----:B------:R-:W-:Y:S01]  /*fa90*/  HMMA.16816.F32.BF16 R32, R4, R34, R188 ;  /* 0x000000220420723c */ /* 0x000fe200000418bc */
[----:B--2---:R-:W-:-:S04]  /*faa0*/  FFMA.FTZ R3, R65, UR20, -R8 ;  /* 0x0000001441037c23 */ /* 0x004fc80008010808 */
[----:B------:R2:W-:Y:S01]  /*fab0*/  MUFU.EX2 R196, R3 ;  /* 0x0000000300c47308 */ /* 0x0005e20000000800 */
[C---:B-1----:R-:W-:Y:S06]  /*fac0*/  HMMA.16816.F32.BF16 R172, R4.reuse, R28, R172 ;  /* 0x0000001c04ac723c */ /* 0x042fec00000418ac */
[C---:B------:R-:W-:Y:S06]  /*fad0*/  HMMA.16816.F32.BF16 R28, R4.reuse, R30, R180 ;  /* 0x0000001e041c723c */ /* 0x040fec00000418b4 */
[----:B------:R-:W-:Y:S01]  /*fae0*/  HMMA.16816.F32.BF16 R176, R4, R16, R176 ;  /* 0x0000001004b0723c */ /* 0x000fe200000418b0 */
[----:B--2---:R-:W-:Y:S01]  /*faf0*/  FFMA.FTZ R3, R245, UR20, -R8 ;  /* 0x00000014f5037c23 */ /* 0x004fe20008010808 */
[----:B------:R-:W-:-:S04]  /*fb00*/  MOV R245, R66 ;  /* 0x0000004200f57202 */ /* 0x000fc80000000f00 */
[C---:B------:R-:W-:Y:S01]  /*fb10*/  HMMA.16816.F32.BF16 R8, R4.reuse, R24, R160 ;  /* 0x000000180408723c */ /* 0x040fe200000418a0 */
[----:B------:R-:W1:Y:S01]  /*fb20*/  LDSM.16.MT88.4 R160, [R216+0x11800] ;  /* 0x01180000d8a0783b */ /* 0x000e620000004200 */
[----:B------:R-:W2:Y:S03]  /*fb30*/  MUFU.EX2 R3, R3 ;  /* 0x0000000300037308 */ /* 0x000ea60000000800 */
[----:B------:R-:W3:Y:S01]  /*fb40*/  LDSM.16.MT88.4 R64, [R215+0x13800] ;  /* 0x01380000d740783b */ /* 0x000ee20000004200 */
[C---:B------:R-:W-:Y:S06]  /*fb50*/  HMMA.16816.F32.BF16 R24, R4.reuse, R26, R104 ;  /* 0x0000001a0418723c */ /* 0x040fec0000041868 */
[----:B------:R-:W-:Y:S01]  /*fb60*/  HMMA.16816.F32.BF16 R188, R4, R20, R40 ;  /* 0x0000001404bc723c */ /* 0x000fe20000041828 */
[----:B------:R-:W-:Y:S01]  /*fb70*/  MOV R107, R128 ;  /* 0x00000080006b7202 */ /* 0x000fe20000000f00 */
[----:B------:R-:W3:Y:S01]  /*fb80*/  LDSM.16.MT88.4 R40, [R213+0x13800] ;  /* 0x01380000d528783b */ /* 0x000ee20000004200 */
[----:B------:R-:W-:-:S02]  /*fb90*/  MOV R106, R129 ;  /* 0x00000081006a7202 */ /* 0x000fc40000000f00 */
[----:B------:R-:W-:Y:S01]  /*fba0*/  MOV R105, R130 ;  /* 0x0000008200697202 */ /* 0x000fe20000000f00 */
[C---:B------:R-:W-:Y:S01]  /*fbb0*/  HMMA.16816.F32.BF16 R16, R4.reuse, R18, R112 ;  /* 0x000000120410723c */ /* 0x040fe20000041870 */
[----:B------:R-:W-:Y:S02]  /*fbc0*/  MOV R104, R131 ;  /* 0x0000008300687202 */ /* 0x000fe40000000f00 */
[----:B------:R-:W-:Y:S02]  /*fbd0*/  F2FP.BF16.F32.PACK_AB R128, R201, R202 ;  /* 0x000000cac980723e */ /* 0x000fe400000010ff */
[----:B----4-:R-:W-:Y:S01]  /*fbe0*/  F2FP.BF16.F32.PACK_AB R129, R197, R198 ;  /* 0x000000c6c581723e */ /* 0x010fe200000010ff */
[C---:B------:R-:W-:Y:S01]  /*fbf0*/  HMMA.16816.F32.BF16 R180, R4.reuse, R12, R96 ;  /* 0x0000000c04b4723c */ /* 0x040fe20000041860 */
[----:B------:R-:W-:Y:S01]  /*fc00*/  F2FP.BF16.F32.PACK_AB R130, R199, R200 ;  /* 0x000000c8c782723e */ /* 0x000fe200000010ff */
[----:B------:R-:W-:Y:S01]  /*fc10*/  IMAD.MOV.U32 R115, RZ, RZ, R58 ;  /* 0x000000ffff737224 */ /* 0x000fe200078e003a */
[----:B--2---:R-:W-:Y:S01]  /*fc20*/  F2FP.BF16.F32.PACK_AB R131, R3, R196 ;  /* 0x000000c40383723e */ /* 0x004fe200000010ff */
[----:B------:R-:W-:Y:S01]  /*fc30*/  LDSM.16.MT88.4 R96, [R215+0x15800] ;  /* 0x01580000d760783b */ /* 0x000fe20000004200 */
[----:B------:R-:W-:Y:S01]  /*fc40*/  MOV R114, R59 ;  /* 0x0000003b00727202 */ /* 0x000fe20000000f00 */
[----:B------:R-:W-:Y:S02]  /*fc50*/  HMMA.16816.F32.BF16 R12, R4, R14, R48 ;  /* 0x0000000e040c723c */ /* 0x000fe40000041830 */
[----:B------:R-:W-:Y:S04]  /*fc60*/  LDSM.16.MT88.4 R48, [R214+0x13800] ;  /* 0x01380000d630783b */ /* 0x000fe80000004200 */
[C---:B------:R-:W-:Y:S01]  /*fc70*/  HMMA.16816.F32.BF16 R140, R128.reuse, R152, R140 ;  /* 0x00000098808c723c */ /* 0x040fe2000004188c */
[----:B------:R-:W-:Y:S05]  /*fc80*/  LDSM.16.MT88.4 R56, [R216+0x13800] ;  /* 0x01380000d838783b */ /* 0x000fea0000004200 */
[C---:B------:R-:W-:Y:S06]  /*fc90*/  HMMA.16816.F32.BF16 R152, R128.reuse, R154, R192 ;  /* 0x0000009a8098723c */ /* 0x040fec00000418c0 */
[----:B-1----:R-:W-:Y:S01]  /*fca0*/  HMMA.16816.F32.BF16 R148, R128, R160, R148 ;  /* 0x000000a08094723c */ /* 0x002fe20000041894 */
[----:B------:R-:W-:Y:S01]  /*fcb0*/  IMAD.MOV.U32 R195, RZ, RZ, R72 ;  /* 0x000000ffffc37224 */ /* 0x000fe200078e0048 */
[----:B------:R-:W-:-:S02]  /*fcc0*/  MOV R194, R73 ;  /* 0x0000004900c27202 */ /* 0x000fc40000000f00 */
[----:B------:R-:W-:Y:S02]  /*fcd0*/  MOV R193, R74 ;  /* 0x0000004a00c17202 */ /* 0x000fe40000000f00 */
[----:B------:R-:W-:Y:S01]  /*fce0*/  MOV R192, R75 ;  /* 0x0000004b00c07202 */ /* 0x000fe20000000f00 */
[C---:B------:R-:W-:Y:S01]  /*fcf0*/  HMMA.16816.F32.BF16 R160, R128.reuse, R162, R60 ;  /* 0x000000a280a0723c */ /* 0x040fe2000004183c */
[----:B------:R-:W1:Y:S05]  /*fd00*/  LDSM.16.MT88.4 R72, [R213+0x15800] ;  /* 0x01580000d548783b */ /* 0x000e6a0000004200 */
[C---:B---3--:R-:W-:Y:S06]  /*fd10*/  HMMA.16816.F32.BF16 R60, R128.reuse, R64, R100 ;  /* 0x00000040803c723c */ /* 0x048fec0000041864 */
[----:B------:R-:W-:Y:S01]  /*fd20*/  HMMA.16816.F32.BF16 R64, R128, R66, R108 ;  /* 0x000000428040723c */ /* 0x000fe2000004186c */
[----:B------:R-:W-:Y:S01]  /*fd30*/  MOV R100, R104 ;  /* 0x0000006800647202 */ /* 0x000fe20000000f00 */
[----:B------:R-:W-:Y:S01]  /*fd40*/  IMAD.MOV.U32 R102, RZ, RZ, R106 ;  /* 0x000000ffff667224 */ /* 0x000fe200078e006a */
[----:B------:R-:W-:-:S02]  /*fd50*/  MOV R101, R105 ;  /* 0x0000006900657202 */ /* 0x000fc40000000f00 */
[----:B------:R-:W-:Y:S01]  /*fd60*/  MOV R103, R107 ;  /* 0x0000006b00677202 */ /* 0x000fe20000000f00 */
[C---:B------:R-:W-:Y:S01]  /*fd70*/  HMMA.16816.F32.BF16 R156, R128.reuse, R164, R156 ;  /* 0x000000a4809c723c */ /* 0x040fe2000004189c */
[----:B------:R-:W-:Y:S01]  /*fd80*/  MOV R110, R114 ;  /* 0x00000072006e7202 */ /* 0x000fe20000000f00 */
[----:B------:R-:W-:Y:S01]  /*fd90*/  FFMA.FTZ R2, R101, R2, R100 ;  /* 0x0000000265027223 */ /* 0x000fe20000010064 */
[----:B------:R-:W-:Y:S01]  /*fda0*/  MOV R111, R115 ;  /* 0x00000073006f7202 */ /* 0x000fe20000000f00 */
[----:B------:R-:W-:Y:S01]  /*fdb0*/  FFMA.FTZ R0, R103, R0, R102 ;  /* 0x0000000067007223 */ /* 0x000fe20000010066 */
[----:B------:R-:W-:Y:S01]  /*fdc0*/  LDSM.16.MT88.4 R104, [R213+0x17800] ;  /* 0x01780000d568783b */ /* 0x000fe20000004200 */
[----:B------:R-:W-:Y:S01]  /*fdd0*/  FADD.FTZ R2, R110, R2 ;  /* 0x000000026e027221 */ /* 0x000fe20000010000 */
[----:B------:R-:W-:Y:S01]  /*fde0*/  HMMA.16816.F32.BF16 R164, R128, R166, R36 ;  /* 0x000000a680a4723c */ /* 0x000fe20000041824 */
[----:B------:R-:W-:Y:S01]  /*fdf0*/  FADD.FTZ R0, R111, R0 ;  /* 0x000000006f007221 */ /* 0x000fe20000010000 */
[----:B------:R-:W-:Y:S01]  /*fe00*/  LDSM.16.MT88.4 R112, [R214+0x17800] ;  /* 0x01780000d670783b */ /* 0x000fe20000004200 */
[----:B------:R-:W-:-:S02]  /*fe10*/  FADD.FTZ R2, R192, R2 ;  /* 0x00000002c0027221 */ /* 0x000fc40000010000 */
[----:B------:R-:W-:Y:S01]  /*fe20*/  FADD.FTZ R0, R193, R0 ;  /* 0x00000000c1007221 */ /* 0x000fe20000010000 */
[C---:B------:R-:W-:Y:S01]  /*fe30*/  HMMA.16816.F32.BF16 R136, R128.reuse, R144, R136 ;  /* 0x000000908088723c */ /* 0x040fe20000041888 */
[----:B------:R-:W-:Y:S02]  /*fe40*/  FADD.FTZ R2, R194, R2 ;  /* 0x00000002c2027221 */ /* 0x000fe40000010000 */
[----:B------:R-:W-:Y:S02]  /*fe50*/  FADD.FTZ R0, R195, R0 ;  /* 0x00000000c3007221 */ /* 0x000fe40000010000 */
[----:B------:R-:W-:Y:S01]  /*fe60*/  FADD.FTZ R2, R245, R2 ;  /* 0x00000002f5027221 */ /* 0x000fe20000010000 */
[----:B------:R-:W-:Y:S01]  /*fe70*/  HMMA.16816.F32.BF16 R36, R128, R40, R68 ;  /* 0x000000288024723c */ /* 0x000fe20000041844 */
[----:B------:R-:W-:Y:S02]  /*fe80*/  FADD.FTZ R0, R244, R0 ;  /* 0x00000000f4007221 */ /* 0x000fe40000010000 */
[----:B------:R-:W-:-:S02]  /*fe90*/  FADD.FTZ R2, R252, R2 ;  /* 0x00000002fc027221 */ /* 0x000fc40000010000 */
[----:B------:R-:W-:Y:S01]  /*fea0*/  FADD.FTZ R0, R211, R0 ;  /* 0x00000000d3007221 */ /* 0x000fe20000010000 */
[----:B------:R-:W-:Y:S01]  /*feb0*/  HMMA.16816.F32.BF16 R20, R4, R22, R44 ;  /* 0x000000160414723c */ /* 0x000fe2000004182c */
[----:B------:R-:W-:Y:S01]  /*fec0*/  FADD.FTZ R2, R248, R2 ;  /* 0x00000002f8027221 */ /* 0x000fe20000010000 */
[----:B------:R-:W-:Y:S01]  /*fed0*/  LDSM.16.MT88.4 R4, [R215+0x17800] ;  /* 0x01780000d704783b */ /* 0x000fe20000004200 */
[----:B------:R-:W-:Y:S02]  /*fee0*/  FADD.FTZ R0, R249, R0 ;  /* 0x00000000f9007221 */ /* 0x000fe40000010000 */
[----:B------:R-:W-:Y:S01]  /*fef0*/  FADD.FTZ R2, R250, R2 ;  /* 0x00000002fa027221 */ /* 0x000fe20000010000 */
[----:B------:R-:W-:Y:S01]  /*ff00*/  HMMA.16816.F32.BF16 R144, R128, R146, R52 ;  /* 0x000000928090723c */ /* 0x000fe20000041834 */
[----:B------:R-:W-:Y:S02]  /*ff10*/  FADD.FTZ R0, R251, R0 ;  /* 0x00000000fb007221 */ /* 0x000fe40000010000 */
[----:B------:R-:W-:-:S02]  /*ff20*/  FADD.FTZ R2, R210, R2 ;  /* 0x00000002d2027221 */ /* 0x000fc40000010000 */
[----:B------:R-:W-:Y:S01]  /*ff30*/  FADD.FTZ R0, R206, R0 ;  /* 0x00000000ce007221 */ /* 0x000fe20000010000 */
[C---:B-1----:R-:W-:Y:S01]  /*ff40*/  HMMA.16816.F32.BF16 R68, R128.reuse, R72, R116 ;  /* 0x000000488044723c */ /* 0x042fe20000041874 */
[----:B------:R-:W-:Y:S02]  /*ff50*/  FADD.FTZ R2, R209, R2 ;  /* 0x00000002d1027221 */ /* 0x000fe40000010000 */
[----:B------:R-:W-:Y:S02]  /*ff60*/  FADD.FTZ R0, R205, R0 ;  /* 0x00000000cd007221 */ /* 0x000fe40000010000 */
[----:B------:R-:W-:Y:S01]  /*ff70*/  FADD.FTZ R2, R208, R2 ;  /* 0x00000002d0027221 */ /* 0x000fe20000010000 */
[----:B------:R-:W-:Y:S01]  /*ff80*/  HMMA.16816.F32.BF16 R44, R128, R48, R80 ;  /* 0x00000030802c723c */ /* 0x000fe20000041850 */
[----:B------:R-:W1:Y:S01]  /*ff90*/  LDSM.16.MT88.4 R80, [R214+0x15800] ;  /* 0x01580000d650783b */ /* 0x000e620000004200 */
[----:B------:R-:W-:Y:S01]  /*ffa0*/  FADD.FTZ R0, R204, R0 ;  /* 0x00000000cc007221 */ /* 0x000fe20000010000 */
[----:B------:R-:W-:-:S03]  /*ffb0*/  FADD.FTZ R2, R207, R2 ;  /* 0x00000002cf027221 */ /* 0x000fc60000010000 */
[----:B------:R-:W-:Y:S01]  /*ffc0*/  HMMA.16816.F32.BF16 R52, R128, R56, R88 ;  /* 0x000000388034723c */ /* 0x000fe20000041858 */
[----:B------:R-:W2:Y:S01]  /*ffd0*/  LDSM.16.MT88.4 R88, [R216+0x15800] ;  /* 0x01580000d858783b */ /* 0x000ea20000004200 */
[----:B------:R-:W-:Y:S01]  /*ffe0*/  FADD.FTZ R0, R203, R0 ;  /* 0x00000000cb007221 */ /* 0x000fe20000010000 */
[----:B------:R-:W-:-:S03]  /*fff0*/  FADD.FTZ R2, R202, R2 ;  /* 0x00000002ca027221 */ /* 0x000fc60000010000 */
[----:B------:R-:W-:Y:S01]  /*10000*/  HMMA.16816.F32.BF16 R72, R128, R74, R120 ;  /* 0x0000004a8048723c */ /* 0x000fe20000041878 */
[----:B------:R-:W3:Y:S01]  /*10010*/  LDSM.16.MT88.4 R120, [R216+0x17800] ;  /* 0x01780000d878783b */ /* 0x000ee20000004200 */
[----:B------:R-:W-:Y:S01]  /*10020*/  FADD.FTZ R0, R198, R0 ;  /* 0x00000000c6007221 */ /* 0x000fe20000010000 */
[----:B------:R-:W-:-:S03]  /*10030*/  FADD.FTZ R2, R201, R2 ;  /* 0x00000002c9027221 */ /* 0x000fc60000010000 */
[----:B------:R-:W-:Y:S01]  /*10040*/  FADD.FTZ R0, R197, R0 ;  /* 0x00000000c5007221 */ /* 0x000fe20000010000 */
[----:B------:R-:W-:Y:S01]  /*10050*/  FADD.FTZ R2, R200, R2 ;  /* 0x00000002c8027221 */ /* 0x000fe20000010000 */
[----:B------:R-:W-:Y:S02]  /*10060*/  HMMA.16816.F32.BF16 R40, R128, R42, R76 ;  /* 0x0000002a8028723c */ /* 0x000fe4000004184c */
[----:B------:R-:W-:Y:S01]  /*10070*/  FADD.FTZ R0, R196, R0 ;  /* 0x00000000c4007221 */ /* 0x000fe20000010000 */
[----:B------:R-:W-:-:S03]  /*10080*/  FADD.FTZ R2, R199, R2 ;  /* 0x00000002c7027221 */ /* 0x000fc60000010000 */
[----:B------:R-:W-:Y:S01]  /*10090*/  FADD.FTZ R0, R3, R0 ;  /* 0x0000000003007221 */ /* 0x000fe20000010000 */
[----:B------:R-:W-:Y:S01]  /*100a0*/  HMMA.16816.F32.BF16 R48, R128, R50, R84 ;  /* 0x000000328030723c */ /* 0x000fe20000041854 */
[----:B------:R4:W-:Y:S01]  /*100b0*/  STL [R1], R2 ;  /* 0x0000000201007387 */ /* 0x0009e20000100800 */
[----:B------:R-:W-:-:S03]  /*100c0*/  MOV R3, R186 ;  /* 0x000000ba00037202 */ /* 0x000fc60000000f00 */
[----:B------:R4:W-:Y:S01]  /*100d0*/  STL [R1+0x4], R0 ;  /* 0x0000040001007387 */ /* 0x0009e20000100800 */
[C---:B------:R-:W-:Y:S06]  /*100e0*/  HMMA.16816.F32.BF16 R56, R128.reuse, R58, R92 ;  /* 0x0000003a8038723c */ /* 0x040fec000004185c */
[C---:B------:R-:W-:Y:S06]  /*100f0*/  HMMA.16816.F32.BF16 R92, R128.reuse, R96, R172 ;  /* 0x00000060805c723c */ /* 0x040fec00000418ac */
[C---:B-1----:R-:W-:Y:S06]  /*10100*/  HMMA.16816.F32.BF16 R76, R128.reuse, R80, R124 ;  /* 0x00000050804c723c */ /* 0x042fec000004187c */
[C---:B--2---:R-:W-:Y:S06]  /*10110*/  HMMA.16816.F32.BF16 R84, R128.reuse, R88, R132 ;  /* 0x000000588054723c */ /* 0x044fec0000041884 */
[----:B------:R-:W-:Y:S01]  /*10120*/  HMMA.16816.F32.BF16 R100, R128, R104, R8 ;  /* 0x000000688064723c */ /* 0x000fe20000041808 */
[----:B------:R-:W-:-:S05]  /*10130*/  MOV R132, R187 ;  /* 0x000000bb00847202 */ /* 0x000fca0000000f00 */
[C---:B------:R-:W-:Y:S06]  /*10140*/  HMMA.16816.F32.BF16 R108, R128.reuse, R112, R176 ;  /* 0x00000070806c723c */ /* 0x040fec00000418b0 */
[C---:B---3--:R-:W-:Y:S06]  /*10150*/  HMMA.16816.F32.BF16 R116, R128.reuse, R120, R180 ;  /* 0x000000788074723c */ /* 0x048fec00000418b4 */
[C---:B------:R-:W-:Y:S06]  /*10160*/  HMMA.16816.F32.BF16 R80, R128.reuse, R82, R168 ;  /* 0x000000528050723c */ /* 0x040fec00000418a8 */
[C---:B------:R-:W-:Y:S06]  /*10170*/  HMMA.16816.F32.BF16 R88, R128.reuse, R90, R32 ;  /* 0x0000005a8058723c */ /* 0x040fec0000041820 */
[C---:B------:R-:W-:Y:S06]  /*10180*/  HMMA.16816.F32.BF16 R96, R128.reuse, R98, R28 ;  /* 0x000000628060723c */ /* 0x040fec000004181c */
[C---:B------:R-:W-:Y:S06]  /*10190*/  HMMA.16816.F32.BF16 R104, R128.reuse, R106, R24 ;  /* 0x0000006a8068723c */ /* 0x040fec0000041818 */
[C---:B------:R-:W-:Y:S06]  /*101a0*/  HMMA.16816.F32.BF16 R112, R128.reuse, R114, R16 ;  /* 0x000000728070723c */ /* 0x040fec0000041810 */
[C---:B------:R-:W-:Y:S06]  /*101b0*/  HMMA.16816.F32.BF16 R120, R128.reuse, R122, R12 ;  /* 0x0000007a8078723c */ /* 0x040fec000004180c */
[C---:B------:R-:W-:Y:S06]  /*101c0*/  HMMA.16816.F32.BF16 R124, R128.reuse, R4, R188 ;  /* 0x00000004807c723c */ /* 0x040fec00000418bc */
[----:B----4-:R-:W-:-:S15]  /*101d0*/  HMMA.16816.F32.BF16 R128, R128, R6, R20 ;  /* 0x000000068080723c */ /* 0x010fde0000041814 */
[----:B------:R-:W-:-:S09]  /*101e0*/  NOP ;  /* 0x0000000000007918 */ /* 0x000fd20000000000 */
.L_x_2427:
[----:B------:R-:W-:Y:S05]  /*101f0*/  @!P6 BRA `(.L_x_2435) ;  /* 0x000000540014e947 */ /* 0x000fea0003800000 */
[----:B------:R-:W-:Y:S01]  /*10200*/  ULDC UR18, c[0x0][0x380] ;  /* 0x0000e00000127ab9 */ /* 0x000fe20000000800 */
[----:B------:R-:W-:Y:S01]  /*10210*/  ULEA UR11, -UR6, URZ, 0x6 ;  /* 0x0000003f060b7291 */ /* 0x000fe2000f8e313f */
[----:B------:R-:W-:Y:S01]  /*10220*/  IMAD.U32 R0, RZ, RZ, UR18 ;  /* 0x00000012ff007e24 */ /* 0x000fe2000f8e00ff */
[----:B------:R-:W-:Y:S01]  /*10230*/  ULEA UR34, -UR10, URZ, 0x6 ;  /* 0x0000003f0a227291 */ /* 0x000fe2000f8e313f */
[----:B------:R-:W-:Y:S01]  /*10240*/  IMAD.U32 R4, RZ, RZ, UR18 ;  /* 0x00000012ff047e24 */ /* 0x000fe2000f8e00ff */
[----:B------:R-:W-:Y:S01]  /*10250*/  USHF.R.S32.HI UR10, URZ, 0x1f, UR11 ;  /* 0x0000001f3f0a7899 */ /* 0x000fe2000801140b */
[----:B------:R-:W-:Y:S01]  /*10260*/  IMAD.MOV.U32 R134, RZ, RZ, R3 ;  /* 0x000000ffff867224 */ /* 0x000fe200078e0003 */
[----:B------:R-:W-:Y:S01]  /*10270*/  IABS R0, R0 ;  /* 0x0000000000007213 */ /* 0x000fe20000000000 */
[----:B------:R-:W-:Y:S01]  /*10280*/  UMOV UR8, URZ ;  /* 0x0000003f00087c82 */ /* 0x000fe20008000000 */
[----:B------:R-:W-:Y:S01]  /*10290*/  UMOV UR6, URZ ;  /* 0x0000003f00067c82 */ /* 0x000fe20008000000 */
[----:B------:R-:W-:Y:S01]  /*102a0*/  MOV R133, R132 ;  /* 0x0000008400857202 */ /* 0x000fe20000000f00 */
[----:B------:R-:W-:Y:S01]  /*102b0*/  ULDC UR24, c[0x0][0x2d0] ;  /* 0x0000b40000187ab9 */ /* 0x000fe20000000800 */
[----:B------:R-:W-:Y:S01]  /*102c0*/  IMAD.MOV.U32 R2, RZ, RZ, R0 ;  /* 0x000000ffff027224 */ /* 0x000fe200078e0000 */
[----:B------:R-:W-:Y:S01]  /*102d0*/  IABS R0, R4 ;  /* 0x0000000400007213 */ /* 0x000fe20000000000 */
[----:B------:R-:W-:Y:S01]  /*102e0*/  ULDC UR20, c[0x0][0x39c] ;  /* 0x0000e70000147ab9 */ /* 0x000fe20000000800 */
[----:B------:R-:W-:Y:S01]  /*102f0*/  ULDC UR4, c[0x0][0x2ec] ;  /* 0x0000bb0000047ab9 */ /* 0x000fe20000000800 */
[----:B------:R-:W-:Y:S01]  /*10300*/  USHF.R.S32.HI UR32, URZ, 0x1f, UR34 ;  /* 0x0000001f3f207899 */ /* 0x000fe20008011422 */
[----:B------:R-:W-:Y:S01]  /*10310*/  R2UR UR17, R2 ;  /* 0x00000000021172ca */ /* 0x000fe200000e0000 */
[----:B------:R-:W-:Y:S01]  /*10320*/  UISETP.NE.AND UP1, UPT, UR18, URZ, UPT ;  /* 0x0000003f1200728c */ /* 0x000fe2000bf25270 */
[----:B------:R-:W-:Y:S01]  /*10330*/  R2UR UR16, R0 ;  /* 0x00000000001072ca */ /* 0x000fe200000e0000 */
[----:B------:R-:W-:-:S02]  /*10340*/  ULOP3.LUT UR31, URZ, UR18, URZ, 0x33, !UPT ;  /* 0x000000123f1f7292 */ /* 0x000fc4000f8e333f */
[----:B------:R-:W-:Y:S02]  /*10350*/  ULOP3.LUT UR19, URZ, UR18, URZ, 0x33, !UPT ;  /* 0x000000123f137292 */ /* 0x000fe4000f8e333f */
[----:B------:R-:W-:-:S06]  /*10360*/  UISETP.NE.AND UP0, UPT, UR18, URZ, UPT ;  /* 0x0000003f1200728c */ /* 0x000fcc000bf05270 */
[----:B------:R-:W1:Y:S08]  /*10370*/  I2F.RP R0, UR17 ;  /* 0x0000001100007d06 */ /* 0x000e700008209400 */
[----:B------:R-:W2:Y:S08]  /*10380*/  I2F.RP R4, UR16 ;  /* 0x0000001000047d06 */ /* 0x000eb00008209400 */
[----:B-1----:R-:W1:Y:S08]  /*10390*/  MUFU.RCP R0, R0 ;  /* 0x0000000000007308 */ /* 0x002e700000001000 */
[----:B--2---:R-:W2:Y:S01]  /*103a0*/  MUFU.RCP R4, R4 ;  /* 0x0000000400047308 */ /* 0x004ea20000001000 */
[----:B-1----:R-:W-:-:S07]  /*103b0*/  IADD3 R0, R0, 0xffffffe, RZ ;  /* 0x0ffffffe00007810 */ /* 0x002fce0007ffe0ff */
[----:B------:R2:W1:Y:S02]  /*103c0*/  F2I.FTZ.U32.TRUNC.NTZ R2, R0 ;  /* 0x0000000000027305 */ /* 0x000464000021f000 */
[----:B--2---:R-:W-:Y:S01]  /*103d0*/  VIADD R0, R4, 0xffffffe ;  /* 0x0ffffffe04007836 */ /* 0x004fe20000000000 */
[----:B-1----:R-:W-:Y:S01]  /*103e0*/  R2UR UR9, R2 ;  /* 0x00000000020972ca */ /* 0x002fe200000e0000 */
[----:B------:R-:W-:-:S04]  /*103f0*/  IMAD.U32 R2, RZ, RZ, UR11 ;  /* 0x0000000bff027e24 */ /* 0x000fc8000f8e00ff */
[----:B------:R-:W1:Y:S01]  /*10400*/  F2I.FTZ.U32.TRUNC.NTZ R0, R0 ;  /* 0x0000000000007305 */ /* 0x000e62000021f000 */
[----:B------:R2:W-:Y:S07]  /*10410*/  STL [R1+0x14], R2 ;  /* 0x0000140201007387 */ /* 0x0005ee0000100800 */
[----:B------:R-:W-:-:S04]  /*10420*/  UIADD3 UR38, URZ, -UR9, URZ ;  /* 0x800000093f267290 */ /* 0x000fc8000fffe03f */
[----:B------:R-:W-:Y:S01]  /*10430*/  UIMAD UR38, UR38, UR17, URZ ;  /* 0x00000011262672a4 */ /* 0x000fe2000f8e023f */
[----:B-1----:R-:W-:-:S03]  /*10440*/  R2UR UR7, R0 ;  /* 0x00000000000772ca */ /* 0x002fc600000e0000 */
[----:B------:R-:W-:Y:S01]  /*10450*/  UIMAD.WIDE.U32 UR38, UR9, UR38, UR8 ;  /* 0x00000026092672a5 */ /* 0x000fe2000f8e0008 */
[----:B------:R-:W-:Y:S02]  /*10460*/  MOV R0, UR10 ;  /* 0x0000000a00007c02 */ /* 0x000fe40008000f00 */
[----:B------:R-:W-:-:S03]  /*10470*/  ULDC.64 UR8, c[0x0][0x248] ;  /* 0x0000920000087ab9 */ /* 0x000fc60000000a00 */
[----:B------:R2:W-:Y:S01]  /*10480*/  STL [R1+0x10], R0 ;  /* 0x0000100001007387 */ /* 0x0005e20000100800 */
[----:B------:R-:W-:-:S03]  /*10490*/  UMOV UR33, UR39 ;  /* 0x0000002700217c82 */ /* 0x000fc60008000000 */
[----:B------:R-:W-:-:S04]  /*104a0*/  UIADD3 UR36, URZ, -UR7, URZ ;  /* 0x800000073f247290 */ /* 0x000fc8000fffe03f */
[----:B------:R-:W-:-:S04]  /*104b0*/  UIMAD UR36, UR36, UR16, URZ ;  /* 0x00000010242472a4 */ /* 0x000fc8000f8e023f */
[----:B------:R-:W-:-:S03]  /*104c0*/  UIMAD.WIDE.U32 UR36, UR7, UR36, UR6 ;  /* 0x00000024072472a5 */ /* 0x000fc6000f8e0006 */
[----:B------:R-:W-:Y:S02]  /*104d0*/  ULDC.64 UR6, c[0x0][0x250] ;  /* 0x0000940000067ab9 */ /* 0x000fe40000000a00 */
[----:B------:R-:W-:Y:S01]  /*104e0*/  UMOV UR11, UR6 ;  /* 0x00000006000b7c82 */ /* 0x000fe20008000000 */
[----:B------:R-:W-:Y:S01]  /*104f0*/  UMOV UR10, UR7 ;  /* 0x00000007000a7c82 */ /* 0x000fe20008000000 */
[----:B------:R-:W-:-:S05]  /*10500*/  UMOV UR21, UR37 ;  /* 0x0000002500157c82 */ /* 0x000fca0008000000 */
.L_x_2439:
[----:B------:R-:W3:Y:S01]  /*10510*/  LDL.64 R4, [R1+0x8] ;  /* 0x0000080001047983 */ /* 0x000ee20000100a00 */
[----:B------:R-:W-:Y:S04]  /*10520*/  DEPBAR.LE SB0, 0x0 ;  /* 0x000080000000791a */ /* 0x000fe80000000000 */
[----:B------:R-:W4:Y:S01]  /*10530*/  LDL R3, [R1+0x18] ;  /* 0x0000180001037983 */ /* 0x000f220000100800 */
[----:B------:R-:W-:Y:S01]  /*10540*/  PLOP3.LUT P0, PT, PT, PT, UP6, 0x40, 0x0 ;  /* 0x000000000000781c */ /* 0x000fe20003f0e868 */
[----:B------:R-:W-:Y:S02]  /*10550*/  UIADD3 UR14, UR14, -0x1, URZ ;  /* 0xffffffff0e0e7890 */ /* 0x000fe4000fffe03f */
[----:B-12---:R-:W2:Y:S01]  /*10560*/  LDL R2, [R1+0x1c] ;  /* 0x00001c0001027983 */ /* 0x006ea20000100800 */
[----:B------:R-:W-:Y:S01]  /*10570*/  UMOV UR36, UR6 ;  /* 0x0000000600247c82 */ /* 0x000fe20008000000 */
[----:B------:R-:W-:Y:S02]  /*10580*/  UMOV UR35, UR7 ;  /* 0x0000000700237c82 */ /* 0x000fe40008000000 */
[----:B------:R-:W3:Y:S01]  /*10590*/  LDL R0, [R1+0x20] ;  /* 0x0000200001007983 */ /* 0x000ee20000100800 */
[----:B------:R-:W-:Y:S01]  /*105a0*/  BAR.SYNC.DEFER_BLOCKING 0x0 ;  /* 0x0000000000007b1d */ /* 0x000fe20000010000 */
[----:B---3--:R-:W-:Y:S02]  /*105b0*/  ISETP.GE.AND P3, PT, R0, UR24, PT ;  /* 0x0000001800007c0c */ /* 0x008fe4000bf66270 */
[----:B------:R-:W-:Y:S03]  /*105c0*/  ISETP.GE.AND P6, PT, R4, UR24, PT ;  /* 0x0000001804007c0c */ /* 0x000fe6000bfc6270 */
[----:B-----5:R1:W5:Y:S01]  /*105d0*/  LDL R4, [R1+0x10] ;  /* 0x0000100001047983 */ /* 0x0203620000100800 */
[----:B----4-:R-:W-:Y:S02]  /*105e0*/  ISETP.GE.AND P5, PT, R3, UR24, PT ;  /* 0x0000001803007c0c */ /* 0x010fe4000bfa6270 */
[----:B--2---:R-:W-:Y:S01]  /*105f0*/  ISETP.GE.AND P4, PT, R2, UR24, PT ;  /* 0x0000001802007c0c */ /* 0x004fe2000bf86270 */
[----:B------:R1:W5:Y:S01]  /*10600*/  LDL R3, [R1+0x14] ;  /* 0x0000140001037983 */ /* 0x0003620000100800 */
[----:B------:R-:W-:Y:S11]  /*10610*/  @P0 BRA `(.L_x_2436) ;  /* 0x00000004001c0947 */ /* 0x000ff60003800000 */
[----:B------:R-:W-:Y:S01]  /*10620*/  USHF.L.U32 UR35, UR14, 0x6, URZ ;  /* 0x000000060e237899 */ /* 0x000fe2000800063f */
[----:B------:R-:W2:Y:S03]  /*10630*/  LDC.64 R6, c[0x0][0x238] ;  /* 0x00008e00ff067b82 */ /* 0x000ea60000000a00 */
        /* <DEDUP_REMOVED lines=10> */
[----:B------:R-:W-:Y:S04]  /*106e0*/  UIMAD.WIDE.U32 UR42, UR33, UR39, URZ ;  /* 0x00000027212a72a5 */ /* 0x000fe8000f8e003f */
        /* <DEDUP_REMOVED lines=9> */
[----:B------:R-:W-:Y:S02]  /*10780*/  @!UP2 UIADD3 UR41, UR41, 0x1, URZ ;  /* 0x000000012929a890 */ /* 0x000fe4000fffe03f */
[----:B------:R-:W-:Y:S02]  /*10790*/  UISETP.GE.U32.AND UP4, UPT, UR37, UR17, UPT ;  /* 0x000000112500728c */ /* 0x000fe4000bf86070 */
[----:B------:R-:W-:Y:S02]  /*107a0*/  UISETP.GE.AND UP2, UPT, UR35, URZ, UPT ;  /* 0x0000003f2300728c */ /* 0x000fe4000bf46270 */
[----:B------:R-:W-:Y:S02]  /*107b0*/  UISETP.GE.U32.AND UP5, UPT, UR39, UR17, UPT ;  /* 0x000000112700728c */ /* 0x000fe4000bfa6070 */
[----:B------:R-:W-:Y:S02]  /*107c0*/  @!UP3 UIADD3 UR43, UR43, 0x1, URZ ;  /* 0x000000012b2bb890 */ /* 0x000fe4000fffe03f */
[----:B------:R-:W-:Y:S03]  /*107d0*/  UISETP.GE.AND UP3, UPT, UR40, URZ, UPT ;  /* 0x0000003f2800728c */ /* 0x000fe6000bf66270 */
[----:B------:R-:W-:Y:S04]  /*107e0*/  @UP4 UIADD3 UR41, UR41, 0x1, URZ ;  /* 0x0000000129294890 */ /* 0x000fe8000fffe03f */
[----:B------:R-:W-:Y:S02]  /*107f0*/  @!UP2 UIADD3 UR41, -UR41, URZ, URZ ;  /* 0x0000003f2929a290 */ /* 0x000fe4000fffe13f */
[----:B------:R-:W-:Y:S02]  /*10800*/  @UP5 UIADD3 UR43, UR43, 0x1, URZ ;  /* 0x000000012b2b5890 */ /* 0x000fe4000fffe03f */
[----:B------:R-:W-:Y:S02]  /*10810*/  USEL UR41, UR31, UR41, !UP1 ;  /* 0x000000291f297287 */ /* 0x000fe4000c800000 */
[----:B------:R-:W-:Y:S04]  /*10820*/  @!UP3 UIADD3 UR43, -UR43, URZ, URZ ;  /* 0x0000003f2b2bb290 */ /* 0x000fe8000fffe13f */
[----:B-----5:R-:W-:Y:S01]  /*10830*/  IMAD.U32 R4, RZ, RZ, UR41 ;  /* 0x00000029ff047e24 */ /* 0x020fe2000f8e00ff */
[----:B------:R-:W-:Y:S01]  /*10840*/  MOV R3, UR41 ;  /* 0x0000002900037c02 */ /* 0x000fe20008000f00 */
[----:B------:R-:W-:Y:S03]  /*10850*/  USEL UR43, UR31, UR43, !UP1 ;  /* 0x0000002b1f2b7287 */ /* 0x000fe6000c800000 */
[----:B------:R-:W-:Y:S03]  /*10860*/  LEA R4, P1, R4, UR22, 0x2 ;  /* 0x0000001604047c11 */ /* 0x000fe6000f8210ff */
[----:B------:R-:W-:Y:S01]  /*10870*/  IMAD.U32 R2, RZ, RZ, UR43 ;  /* 0x0000002bff027e24 */ /* 0x000fe2000f8e00ff */
[----:B------:R-:W-:Y:S01]  /*10880*/  LEA.HI.X.SX32 R5, R3, UR23, 0x2, P1 ;  /* 0x0000001703057c11 */ /* 0x000fe200088f16ff */
[----:B------:R-:W-:Y:S01]  /*10890*/  IMAD.U32 R0, RZ, RZ, UR43 ;  /* 0x0000002bff007e24 */ /* 0x000fe2000f8e00ff */
[----:B------:R-:W-:Y:S02]  /*108a0*/  R2UR UR38, R4 ;  /* 0x00000000042672ca */ /* 0x000fe400000e0000 */
[----:B------:R-:W-:Y:S02]  /*108b0*/  R2UR UR39, R5 ;  /* 0x00000000052772ca */ /* 0x000fe400000e0000 */
[----:B------:R-:W-:Y:S04]  /*108c0*/  LEA R2, P0, R2, UR22, 0x2 ;  /* 0x0000001602027c11 */ /* 0x000fe8000f8010ff */
[----:B------:R-:W-:Y:S02]  /*108d0*/  LEA.HI.X.SX32 R3, R0, UR23, 0x2, P0 ;  /* 0x0000001700037c11 */ /* 0x000fe400080f16ff */
[----:B------:R-:W-:Y:S02]  /*108e0*/  R2UR UR36, R2 ;  /* 0x00000000022472ca */ /* 0x000fe400000e0000 */
[----:B------:R-:W-:Y:S01]  /*108f0*/  R2UR UR37, R3 ;  /* 0x00000000032572ca */ /* 0x000fe200000e0000 */
[----:B------:R-:W-:Y:S01]  /*10900*/  IMAD.U32 R2, RZ, RZ, UR38 ;  /* 0x00000026ff027e24 */ /* 0x000fe2000f8e00ff */
[----:B------:R-:W-:Y:S01]  /*10910*/  UIADD3 UR38, UR43, -UR41, URZ ;  /* 0x800000292b267290 */ /* 0x000fe2000fffe03f */
[----:B------:R-:W-:Y:S03]  /*10920*/  IMAD.U32 R3, RZ, RZ, UR39 ;  /* 0x00000027ff037e24 */ /* 0x000fe6000f8e00ff */
[----:B------:R-:W-:Y:S02]  /*10930*/  UIMAD UR38, UR38, UR18, -0x40 ;  /* 0xffffffc0262674a4 */ /* 0x000fe4000f8e0212 */
[----:B------:R3:W4:Y:S02]  /*10940*/  LDG.E R0, desc[UR26][R2.64] ;  /* 0x0000001a02007981 */ /* 0x000724000c1e1900 */
[----:B------:R-:W-:Y:S01]  /*10950*/  UIMAD UR35, UR10, UR38, URZ ;  /* 0x000000260a2372a4 */ /* 0x000fe2000f8e023f */
[----:B------:R-:W-:Y:S01]  /*10960*/  MOV R4, UR36 ;  /* 0x0000002400047c02 */ /* 0x000fe20008000f00 */
[----:B------:R-:W-:Y:S01]  /*10970*/  USHF.R.S32.HI UR36, URZ, 0x1f, UR38 ;  /* 0x0000001f3f247899 */ /* 0x000fe20008011426 */
[----:B------:R-:W-:Y:S01]  /*10980*/  IMAD.U32 R5, RZ, RZ, UR37 ;  /* 0x00000025ff057e24 */ /* 0x000fe2000f8e00ff */
[----:B------:R-:W-:Y:S02]  /*10990*/  UIMAD.WIDE.U32 UR38, UR11, UR38, URZ ;  /* 0x000000260b2672a5 */ /* 0x000fe4000f8e003f */
[----:B------:R-:W-:Y:S03]  /*109a0*/  UIMAD UR35, UR36, UR11, UR35 ;  /* 0x0000000b242372a4 */ /* 0x000fe6000f8e0223 */
[----:B------:R-:W-:Y:S01]  /*109b0*/  UMOV UR36, UR11 ;  /* 0x0000000b00247c82 */ /* 0x000fe20008000000 */
[----:B------:R-:W-:Y:S01]  /*109c0*/  UIADD3 UR35, UR39, UR35, URZ ;  /* 0x0000002327237290 */ /* 0x000fe2000fffe03f */
[----:B---3--:R-:W-:Y:S01]  /*109d0*/  IMAD.U32 R3, RZ, RZ, UR39 ;  /* 0x00000027ff037e24 */ /* 0x008fe2000f8e00ff */
[----:B------:R-:W4:Y:S04]  /*109e0*/  LDG.E R2, desc[UR26][R4.64] ;  /* 0x0000001a04027981 */ /* 0x000f28000c1e1900 */
[----:B------:R-:W-:Y:S01]  /*109f0*/  IMAD.U32 R3, RZ, RZ, UR35 ;  /* 0x00000023ff037e24 */ /* 0x000fe2000f8e00ff */
[----:B------:R-:W-:Y:S01]  /*10a00*/  UMOV UR35, UR10 ;  /* 0x0000000a00237c82 */ /* 0x000fe20008000000 */
[----:B----4-:R-:W-:Y:S01]  /*10a10*/  IMAD.IADD R0, R0, 0x1, -R2 ;  /* 0x0000000100007824 */ /* 0x010fe200078e0a02 */
[----:B------:R-:W-:Y:S04]  /*10a20*/  MOV R2, UR38 ;  /* 0x0000002600027c02 */ /* 0x000fe80008000f00 */
[----:B------:R-:W-:Y:S01]  /*10a30*/  SHF.R.S32.HI R8, RZ, 0x1f, R0 ;  /* 0x0000001fff087819 */ /* 0x000fe20000011400 */
[-C--:B--2---:R-:W-:Y:S04]  /*10a40*/  IMAD.WIDE.U32 R4, R0, R6.reuse, R2 ;  /* 0x0000000600047225 */ /* 0x084fe800078e0002 */
[----:B------:R-:W-:Y:S01]  /*10a50*/  IMAD R8, R8, R6, RZ ;  /* 0x0000000608087224 */ /* 0x000fe200078e02ff */
[----:B------:R-:W-:Y:S03]  /*10a60*/  MOV R3, R4 ;  /* 0x0000000400037202 */ /* 0x000fe60000000f00 */
[----:B------:R-:W-:Y:S04]  /*10a70*/  IMAD R7, R0, R7, R8 ;  /* 0x0000000700077224 */ /* 0x000fe800078e0208 */
[----:B------:R-:W-:Y:S07]  /*10a80*/  IMAD.IADD R4, R5, 0x1, R7 ;  /* 0x0000000105047824 */ /* 0x000fee00078e0207 */
.L_x_2436:
[C---:B-----5:R-:W-:Y:S01]  /*10a90*/  IADD3 R2, P1, R3.reuse, UR30, RZ ;  /* 0x0000001e03027c10 */ /* 0x060fe2000ff3e0ff */
[----:B------:R-:W-:Y:S01]  /*10aa0*/  @P6 STS.128 [R239+0x10000], RZ ;  /* 0x010000ffef006388 */ /* 0x000fe20000000c00 */
[CC--:B------:R-:W-:Y:S01]  /*10ab0*/  LEA R244, P0, R3.reuse, R184.reuse, 0x1 ;  /* 0x000000b803f47211 */ /* 0x0c0fe200078008ff */
[----:B------:R-:W-:Y:S01]  /*10ac0*/  UISETP.GT.AND UP2, UPT, UR14, UR12, UPT ;  /* 0x0000000c0e00728c */ /* 0x000fe2000bf44270 */
[----:B------:R-:W-:Y:S02]  /*10ad0*/  IADD3.X R5, R4, UR29, RZ, P1, !PT ;  /* 0x0000001d04057c10 */ /* 0x000fe40008ffe4ff */
[C---:B------:R-:W-:Y:S02]  /*10ae0*/  IADD3 R0, P2, R2.reuse, UR30, RZ ;  /* 0x0000001e02007c10 */ /* 0x040fe4000ff5e0ff */
[-C--:B------:R-:W-:Y:S02]  /*10af0*/  LEA.HI.X R245, R3, R185.reuse, R4, 0x1, P0 ;  /* 0x000000b903f57211 */ /* 0x080fe400000f0c04 */
[CC--:B------:R-:W-:Y:S02]  /*10b00*/  @!P6 LEA R26, P1, R2.reuse, R184.reuse, 0x1 ;  /* 0x000000b8021ae211 */ /* 0x0c0fe400078208ff */
[CC--:B------:R-:W-:Y:S01]  /*10b10*/  @!P5 LEA R22, P0, R2.reuse, R184.reuse, 0x1 ;  /* 0x000000b80216d211 */ /* 0x0c0fe200078008ff */
        /* <DEDUP_REMOVED lines=8> */
[CCC-:B------:R-:W-:Y:S02]  /*10ba0*/  @!P5 LEA.HI.X R23, R2.reuse, R185.reuse, R5.reuse, 0x1, P0 ;  /* 0x000000b90217d211 */ /* 0x1c0fe400000f0c05 */
[-C--:B------:R-:W-:Y:S02]  /*10bb0*/  @!P3 LEA R18, P1, R2, R184.reuse, 0x1 ;  /* 0x000000b80212b211 */ /* 0x080fe400078208ff */
[-C--:B------:R-:W-:Y:S02]  /*10bc0*/  @!P6 LEA R24, P0, R0, R184.reuse, 0x1 ;  /* 0x000000b80018e211 */ /* 0x080fe400078008ff */
[-CC-:B------:R-:W-:Y:S02]  /*10bd0*/  @!P4 LEA.HI.X R21, R2, R185.reuse, R5.reuse, 0x1, P2 ;  /* 0x000000b90215c211 */ /* 0x180fe400010f0c05 */
[-C--:B------:R-:W-:Y:S02]  /*10be0*/  @!P5 LEA R16, P2, R0, R184.reuse, 0x1 ;  /* 0x000000b80010d211 */ /* 0x080fe400078408ff */
[-C--:B------:R-:W-:Y:S02]  /*10bf0*/  @!P3 LEA.HI.X R19, R2, R185.reuse, R5, 0x1, P1 ;  /* 0x000000b90213b211 */ /* 0x080fe400008f0c05 */
[CCC-:B------:R-:W-:Y:S02]  /*10c00*/  @!P6 LEA.HI.X R25, R0.reuse, R185.reuse, R3.reuse, 0x1, P0 ;  /* 0x000000b90019e211 */ /* 0x1c0fe400000f0c03 */
[CC--:B------:R-:W-:Y:S02]  /*10c10*/  @!P4 LEA R14, P1, R0.reuse, R184.reuse, 0x1 ;  /* 0x000000b8000ec211 */ /* 0x0c0fe400078208ff */
[CC--:B------:R-:W-:Y:S02]  /*10c20*/  @!P3 LEA R12, P0, R0.reuse, R184.reuse, 0x1 ;  /* 0x000000b8000cb211 */ /* 0x0c0fe400078008ff */
[CCC-:B------:R-:W-:Y:S02]  /*10c30*/  @!P5 LEA.HI.X R17, R0.reuse, R185.reuse, R3.reuse, 0x1, P2 ;  /* 0x000000b90011d211 */ /* 0x1c0fe400010f0c03 */
[C---:B------:R-:W-:Y:S02]  /*10c40*/  IADD3 R2, P2, R0.reuse, UR30, RZ ;  /* 0x0000001e00027c10 */ /* 0x040fe4000ff5e0ff */
[CCC-:B------:R-:W-:Y:S02]  /*10c50*/  @!P4 LEA.HI.X R15, R0.reuse, R185.reuse, R3.reuse, 0x1, P1 ;  /* 0x000000b9000fc211 */ /* 0x1c0fe400008f0c03 */
[-C--:B------:R-:W-:Y:S02]  /*10c60*/  @!P3 LEA.HI.X R13, R0, R185.reuse, R3, 0x1, P0 ;  /* 0x000000b9000db211 */ /* 0x080fe400000f0c03 */
[CC--:B------:R-:W-:Y:S02]  /*10c70*/  @!P6 LEA R10, P0, R2.reuse, R184.reuse, 0x1 ;  /* 0x000000b8020ae211 */ /* 0x0c0fe400078008ff */
[----:B------:R-:W-:Y:S02]  /*10c80*/  IADD3.X R3, R3, UR29, RZ, P2, !PT ;  /* 0x0000001d03037c10 */ /* 0x000fe400097fe4ff */
[CC--:B------:R-:W-:Y:S02]  /*10c90*/  @!P5 LEA R8, P2, R2.reuse, R184.reuse, 0x1 ;  /* 0x000000b80208d211 */ /* 0x0c0fe400078408ff */
[CCC-:B------:R-:W-:Y:S02]  /*10ca0*/  @!P6 LEA.HI.X R11, R2.reuse, R185.reuse, R3.reuse, 0x1, P0 ;  /* 0x000000b9020be211 */ /* 0x1c0fe400000f0c03 */
[CC--:B------:R-:W-:Y:S02]  /*10cb0*/  @!P4 LEA R6, P1, R2.reuse, R184.reuse, 0x1 ;  /* 0x000000b80206c211 */ /* 0x0c0fe400078208ff */
[C---:B------:R-:W-:Y:S02]  /*10cc0*/  @!P3 LEA R4, P0, R2.reuse, R184, 0x1 ;  /* 0x000000b80204b211 */ /* 0x040fe400078008ff */
[CCC-:B------:R-:W-:Y:S02]  /*10cd0*/  @!P5 LEA.HI.X R9, R2.reuse, R185.reuse, R3.reuse, 0x1, P2 ;  /* 0x000000b90209d211 */ /* 0x1c0fe400010f0c03 */
[CCC-:B------:R-:W-:Y:S02]  /*10ce0*/  @!P4 LEA.HI.X R7, R2.reuse, R185.reuse, R3.reuse, 0x1, P1 ;  /* 0x000000b90207c211 */ /* 0x1c0fe400008f0c03 */
[----:B------:R-:W-:Y:S01]  /*10cf0*/  @!P3 LEA.HI.X R5, R2, R185, R3, 0x1, P0 ;  /* 0x000000b90205b211 */ /* 0x000fe200000f0c03 */
[----:B------:R-:W-:Y:S01]  /*10d00*/  @!P5 IMAD.MOV.U32 R2, RZ, RZ, R244 ;  /* 0x000000ffff02d224 */ /* 0x000fe200078e00f4 */
[----:B------:R-:W-:Y:S01]  /*10d10*/  PLOP3.LUT P0, PT, PT, PT, UP2, 0x80, 0x0 ;  /* 0x000000000000781c */ /* 0x000fe20003f0f028 */
[--C-:B------:R-:W-:Y:S05]  /*10d20*/  @!P5 IMAD.MOV.U32 R3, RZ, RZ, R245.reuse ;  /* 0x000000ffff03d224 */ /* 0x100fea00078e00f5 */
[----:B------:R-:W-:Y:S01]  /*10d30*/  @!PT LDS RZ, [RZ] ;  /* 0x00000000fffff984 */ /* 0x000fe20000000800 */
[----:B------:R-:W-:Y:S01]  /*10d40*/  @!PT LDS RZ, [RZ] ;  /* 0x00000000fffff984 */ /* 0x000fe20000000800 */
[----:B------:R-:W-:Y:S01]  /*10d50*/  @!PT LDS RZ, [RZ] ;  /* 0x00000000fffff984 */ /* 0x000fe20000000800 */
[----:B------:R2:W-:Y:S04]  /*10d60*/  @!P5 LDGSTS.E.BYPASS.LTC128B.128 [R239+0x12000], desc[UR26][R2.64+0x80] ;  /* 0x1200008002efdfae */ /* 0x0005e8000b901d5a */
[----:B------:R-:W-:Y:S01]  /*10d70*/  @P4 STS.128 [R239+0x14000], RZ ;  /* 0x014000ffef004388 */ /* 0x000fe20000000c00 */
[-C--:B--2---:R-:W-:Y:S01]  /*10d80*/  @!P4 MOV R2, R244.reuse ;  /* 0x000000f40002c202 */ /* 0x084fe20000000f00 */
[--C-:B------:R-:W-:Y:S05]  /*10d90*/  @!P4 IMAD.MOV.U32 R3, RZ, RZ, R245.reuse ;  /* 0x000000ffff03c224 */ /* 0x100fea00078e00f5 */
[----:B------:R-:W-:Y:S01]  /*10da0*/  @!PT LDS RZ, [RZ] ;  /* 0x00000000fffff984 */ /* 0x000fe20000000800 */
[----:B------:R-:W-:Y:S01]  /*10db0*/  @!PT LDS RZ, [RZ] ;  /* 0x00000000fffff984 */ /* 0x000fe20000000800 */
[----:B------:R-:W-:Y:S01]  /*10dc0*/  @!PT LDS RZ, [RZ] ;  /* 0x00000000fffff984 */ /* 0x000fe20000000800 */
[----:B------:R2:W-:Y:S04]  /*10dd0*/  @!P4 LDGSTS.E.BYPASS.LTC128B.128 [R239+0x14000], desc[UR26][R2.64+0x100] ;  /* 0x1400010002efcfae */ /* 0x0005e8000b901d5a */
[----:B------:R-:W-:Y:S01]  /*10de0*/  @P3 STS.128 [R239+0x16000], RZ ;  /* 0x016000ffef003388 */ /* 0x000fe20000000c00 */
[-C--:B--2---:R-:W-:Y:S01]  /*10df0*/  @!P3 MOV R2, R244.reuse ;  /* 0x000000f40002b202 */ /* 0x084fe20000000f00 */
[----:B------:R-:W-:Y:S05]  /*10e00*/  @!P3 IMAD.MOV.U32 R3, RZ, RZ, R245 ;  /* 0x000000ffff03b224 */ /* 0x000fea00078e00f5 */
        /* <DEDUP_REMOVED lines=65> */
[----:B--2---:R-:W-:Y:S04]  /*11220*/  LDSM.16.M88.4 R16, [R212+0x8800] ;  /* 0x00880000d410783b */ /* 0x004fe80000000200 */
[----:B---3--:R-:W4:Y:S04]  /*11230*/  LDSM.16.M88.4 R8, [R212+0x8000] ;  /* 0x00800000d408783b */ /* 0x008f280000000200 */
[----:B------:R-:W2:Y:S04]  /*11240*/  LDSM.16.M88.4 R24, [R212+0x9000] ;  /* 0x00900000d418783b */ /* 0x000ea80000000200 */
[----:B------:R-:W3:Y:S04]  /*11250*/  LDSM.16.M88.4 R168, [R212+0x9800] ;  /* 0x00980000d4a8783b */ /* 0x000ee80000000200 */
[----:B------:R-:W0:Y:S04]  /*11260*/  LDGDEPBAR ;  /* 0x00000000000079af */ /* 0x000e280000000000 */
[----:B------:R-:W-:Y:S04]  /*11270*/  LDSM.16.M88.4 R172, [R220] ;  /* 0x00000000dcac783b */ /* 0x000fe80000000200 */
[----:B------:R-:W1:Y:S04]  /*11280*/  LDSM.16.M88.4 R176, [R223] ;  /* 0x00000000dfb0783b */ /* 0x000e680000000200 */
[----:B------:R-:W1:Y:S04]  /*11290*/  LDSM.16.M88.4 R180, [R238] ;  /* 0x00000000eeb4783b */ /* 0x000e680000000200 */
[----:B------:R-:W1:Y:S04]  /*112a0*/  LDSM.16.M88.4 R184, [R237] ;  /* 0x00000000edb8783b */ /* 0x000e680000000200 */
[----:B------:R-:W1:Y:S04]  /*112b0*/  LDSM.16.M88.4 R188, [R236] ;  /* 0x00000000ecbc783b */ /* 0x000e680000000200 */
[----:B------:R-:W-:Y:S01]  /*112c0*/  LDSM.16.M88.4 R192, [R218+0x8000] ;  /* 0x00800000dac0783b */ /* 0x000fe20000000200 */
[C---:B----4-:R-:W-:Y:S03]  /*112d0*/  HMMA.16816.F32.BF16 R4, R32.reuse, R8, RZ ;  /* 0x000000082004723c */ /* 0x050fe600000418ff */
[----:B------:R-:W-:Y:S04]  /*112e0*/  LDSM.16.M88.4 R196, [R218+0x8800] ;  /* 0x00880000dac4783b */ /* 0x000fe80000000200 */
[----:B------:R-:W-:Y:S01]  /*112f0*/  LDSM.16.M88.4 R200, [R221] ;  /* 0x00000000ddc8783b */ /* 0x000fe20000000200 */
[C---:B------:R-:W-:Y:S03]  /*11300*/  HMMA.16816.F32.BF16 R8, R32.reuse, R10, RZ ;  /* 0x0000000a2008723c */ /* 0x040fe600000418ff */
[----:B------:R-:W-:Y:S03]  /*11310*/  LDSM.16.M88.4 R204, [R217] ;  /* 0x00000000d9cc783b */ /* 0x000fe60000000200 */
[C---:B------:R-:W-:Y:S01]  /*11320*/  HMMA.16816.F32.BF16 R12, R32.reuse, R16, RZ ;  /* 0x00000010200c723c */ /* 0x040fe200000418ff */
[----:B------:R-:W-:Y:S05]  /*11330*/  LDSM.16.M88.4 R208, [R218+0xc800] ;  /* 0x00c80000dad0783b */ /* 0x000fea0000000200 */
[C---:B------:R-:W-:Y:S06]  /*11340*/  HMMA.16816.F32.BF16 R16, R32.reuse, R18, RZ ;  /* 0x000000122010723c */ /* 0x040fec00000418ff */
[C---:B--2---:R-:W-:Y:S06]  /*11350*/  HMMA.16816.F32.BF16 R20, R32.reuse, R24, RZ ;  /* 0x000000182014723c */ /* 0x044fec00000418ff */
[C---:B------:R-:W-:Y:S06]  /*11360*/  HMMA.16816.F32.BF16 R24, R32.reuse, R26, RZ ;  /* 0x0000001a2018723c */ /* 0x040fec00000418ff */
[C---:B---3--:R-:W-:Y:S06]  /*11370*/  HMMA.16816.F32.BF16 R28, R32.reuse, R168, RZ ;  /* 0x000000a8201c723c */ /* 0x048fec00000418ff */
[----:B------:R-:W-:Y:S01]  /*11380*/  HMMA.16816.F32.BF16 R32, R32, R170, RZ ;  /* 0x000000aa2020723c */ /* 0x000fe200000418ff */
[----:B------:R-:W2:Y:S05]  /*11390*/  LDSM.16.M88.4 R168, [R222] ;  /* 0x00000000dea8783b */ /* 0x000eaa0000000200 */
[C---:B-1----:R-:W-:Y:S06]  /*113a0*/  HMMA.16816.F32.BF16 R4, R172.reuse, R176, R4 ;  /* 0x000000b0ac04723c */ /* 0x042fec0000041804 */
[C---:B------:R-:W-:Y:S01]  /*113b0*/  HMMA.16816.F32.BF16 R8, R172.reuse, R178, R8 ;  /* 0x000000b2ac08723c */ /* 0x040fe20000041808 */
[----:B------:R-:W1:Y:S05]  /*113c0*/  LDSM.16.M88.4 R176, [R218+0x9000] ;  /* 0x00900000dab0783b */ /* 0x000e6a0000000200 */
[C---:B------:R-:W-:Y:S06]  /*113d0*/  HMMA.16816.F32.BF16 R12, R172.reuse, R180, R12 ;  /* 0x000000b4ac0c723c */ /* 0x040fec000004180c */
        /* <DEDUP_REMOVED lines=11> */
[----:B------:R-:W-:Y:S05]  /*11490*/  LDSM.16.M88.4 R192, [R212+0xb000] ;  /* 0x00b00000d4c0783b */ /* 0x000fea0000000200 */
[C---:B------:R-:W-:Y:S06]  /*114a0*/  HMMA.16816.F32.BF16 R12, R168.reuse, R196, R12 ;  /* 0x000000c4a80c723c */ /* 0x040fec000004180c */
[C---:B------:R-:W-:Y:S01]  /*114b0*/  HMMA.16816.F32.BF16 R16, R168.reuse, R198, R16 ;  /* 0x000000c6a810723c */ /* 0x040fe20000041810 */
[----:B------:R-:W-:Y:S05]  /*114c0*/  LDSM.16.M88.4 R196, [R235] ;  /* 0x00000000ebc4783b */ /* 0x000fea0000000200 */
[C---:B-1----:R-:W-:Y:S06]  /*114d0*/  HMMA.16816.F32.BF16 R20, R168.reuse, R176, R20 ;  /* 0x000000b0a814723c */ /* 0x042fec0000041814 */
[C---:B------:R-:W-:Y:S01]  /*114e0*/  HMMA.16816.F32.BF16 R24, R168.reuse, R178, R24 ;  /* 0x000000b2a818723c */ /* 0x040fe20000041818 */
[----:B------:R-:W1:Y:S05]  /*114f0*/  LDSM.16.M88.4 R176, [R217+0x1800] ;  /* 0x00180000d9b0783b */ /* 0x000e6a0000000200 */
[C---:B---3--:R-:W-:Y:S06]  /*11500*/  HMMA.16816.F32.BF16 R28, R168.reuse, R180, R28 ;  /* 0x000000b4a81c723c */ /* 0x048fec000004181c */
[----:B------:R-:W-:Y:S01]  /*11510*/  HMMA.16816.F32.BF16 R32, R168, R182, R32 ;  /* 0x000000b6a820723c */ /* 0x000fe20000041820 */
[----:B------:R-:W-:Y:S04]  /*11520*/  LDSM.16.M88.4 R168, [R219+0x2000] ;  /* 0x00200000dba8783b */ /* 0x000fe80000000200 */
[----:B------:R-:W2:Y:S01]  /*11530*/  LDSM.16.M88.4 R180, [R212+0xa000] ;  /* 0x00a00000d4b4783b */ /* 0x000ea20000000200 */
[C---:B------:R-:W-:Y:S06]  /*11540*/  HMMA.16816.F32.BF16 R4, R200.reuse, R204, R4 ;  /* 0x000000ccc804723c */ /* 0x040fec0000041804 */
        /* <DEDUP_REMOVED lines=8> */
[C---:B-1----:R-:W-:Y:S06]  /*115d0*/  HMMA.16816.F32.BF16 R28, R200.reuse, R176, R28 ;  /* 0x000000b0c81c723c */ /* 0x042fec000004181c */
[----:B------:R-:W-:Y:S01]  /*115e0*/  HMMA.16816.F32.BF16 R32, R200, R178, R32 ;  /* 0x000000b2c820723c */ /* 0x000fe20000041820 */
[----:B------:R-:W1:Y:S04]  /*115f0*/  LDSM.16.M88.4 R176, [R233] ;  /* 0x00000000e9b0783b */ /* 0x000e680000000200 */
[----:B------:R-:W-:Y:S01]  /*11600*/  LDSM.16.M88.4 R200, [R217+0x2000] ;  /* 0x00200000d9c8783b */ /* 0x000fe20000000200 */
[C---:B--2---:R-:W-:Y:S06]  /*11610*/  HMMA.16816.F32.BF16 R4, R168.reuse, R180, R4 ;  /* 0x000000b4a804723c */ /* 0x044fec0000041804 */
[C---:B------:R-:W-:Y:S01]  /*11620*/  HMMA.16816.F32.BF16 R8, R168.reuse, R182, R8 ;  /* 0x000000b6a808723c */ /* 0x040fe20000041808 */
[----:B------:R-:W2:Y:S05]  /*11630*/  LDSM.16.M88.4 R180, [R232] ;  /* 0x00000000e8b4783b */ /* 0x000eaa0000000200 */
[C---:B------:R-:W-:Y:S06]  /*11640*/  HMMA.16816.F32.BF16 R12, R168.reuse, R188, R12 ;  /* 0x000000bca80c723c */ /* 0x040fec000004180c */
[C---:B------:R-:W-:Y:S01]  /*11650*/  HMMA.16816.F32.BF16 R16, R168.reuse, R190, R16 ;  /* 0x000000bea810723c */ /* 0x040fe20000041810 */
[----:B------:R-:W-:Y:S05]  /*11660*/  LDSM.16.M88.4 R188, [R222+0x2000] ;  /* 0x00200000debc783b */ /* 0x000fea0000000200 */
[C---:B------:R-:W-:Y:S06]  /*11670*/  HMMA.16816.F32.BF16 R20, R168.reuse, R192, R20 ;  /* 0x000000c0a814723c */ /* 0x040fec0000041814 */
[C---:B------:R-:W-:Y:S01]  /*11680*/  HMMA.16816.F32.BF16 R24, R168.reuse, R194, R24 ;  /* 0x000000c2a818723c */ /* 0x040fe20000041818 */
[----:B------:R-:W2:Y:S05]  /*11690*/  LDSM.16.M88.4 R192, [R218+0xa000] ;  /* 0x00a00000dac0783b */ /* 0x000eaa0000000200 */
[C---:B---3--:R-:W-:Y:S06]  /*116a0*/  HMMA.16816.F32.BF16 R28, R168.reuse, R184, R28 ;  /* 0x000000b8a81c723c */ /* 0x048fec000004181c */
[----:B------:R-:W-:Y:S01]  /*116b0*/  HMMA.16816.F32.BF16 R32, R168, R186, R32 ;  /* 0x000000baa820723c */ /* 0x000fe20000041820 */
[----:B------:R-:W3:Y:S04]  /*116c0*/  LDSM.16.M88.4 R168, [R218+0xa800] ;  /* 0x00a80000daa8783b */ /* 0x000ee80000000200 */
[----:B------:R-:W3:Y:S01]  /*116d0*/  LDSM.16.M88.4 R184, [R218+0xb000] ;  /* 0x00b00000dab8783b */ /* 0x000ee20000000200 */
[C---:B----4-:R-:W-:Y:S06]  /*116e0*/  HMMA.16816.F32.BF16 R4, R172.reuse, R196, R4 ;  /* 0x000000c4ac04723c */ /* 0x050fec0000041804 */
[C---:B------:R-:W-:Y:S01]  /*116f0*/  HMMA.16816.F32.BF16 R8, R172.reuse, R198, R8 ;  /* 0x000000c6ac08723c */ /* 0x040fe20000041808 */
[----:B------:R-:W4:Y:S05]  /*11700*/  LDSM.16.M88.4 R196, [R218+0xb800] ;  /* 0x00b80000dac4783b */ /* 0x000f2a0000000200 */
[C---:B------:R-:W-:Y:S06]  /*11710*/  HMMA.16816.F32.BF16 R12, R172.reuse, R204, R12 ;  /* 0x000000ccac0c723c */ /* 0x040fec000004180c */
[C---:B------:R-:W-:Y:S01]  /*11720*/  HMMA.16816.F32.BF16 R16, R172.reuse, R206, R16 ;  /* 0x000000ceac10723c */ /* 0x040fe20000041810 */
[----:B------:R-:W-:Y:S05]  /*11730*/  LDSM.16.M88.4 R204, [R218+0xc000] ;  /* 0x00c00000dacc783b */ /* 0x000fea0000000200 */
[C---:B-1----:R-:W-:Y:S06]  /*11740*/  HMMA.16816.F32.BF16 R20, R172.reuse, R176, R20 ;  /* 0x000000b0ac14723c */ /* 0x042fec0000041814 */
[C---:B------:R-:W-:Y:S01]  /*11750*/  HMMA.16816.F32.BF16 R24, R172.reuse, R178, R24 ;  /* 0x000000b2ac18723c */ /* 0x040fe20000041818 */
[----:B------:R-:W1:Y:S05]  /*11760*/  LDSM.16.M88.4 R176, [R221+0x2000] ;  /* 0x00200000ddb0783b */ /* 0x000e6a0000000200 */
[C---:B--2---:R-:W-:Y:S06]  /*11770*/  HMMA.16816.F32.BF16 R28, R172.reuse, R180, R28 ;  /* 0x000000b4ac1c723c */ /* 0x044fec000004181c */
[----:B------:R-:W-:Y:S01]  /*11780*/  HMMA.16816.F32.BF16 R32, R172, R182, R32 ;  /* 0x000000b6ac20723c */ /* 0x000fe20000041820 */
[----:B------:R-:W2:Y:S04]  /*11790*/  LDSM.16.M88.4 R172, [R217+0x2800] ;  /* 0x00280000d9ac783b */ /* 0x000ea80000000200 */
[----:B------:R-:W2:Y:S01]  /*117a0*/  LDSM.16.M88.4 R180, [R217+0x3000] ;  /* 0x00300000d9b4783b */ /* 0x000ea20000000200 */
[C---:B------:R-:W-:Y:S06]  /*117b0*/  HMMA.16816.F32.BF16 R4, R188.reuse, R192, R4 ;  /* 0x000000c0bc04723c */ /* 0x040fec0000041804 */
[C---:B------:R-:W-:Y:S01]  /*117c0*/  HMMA.16816.F32.BF16 R8, R188.reuse, R194, R8 ;  /* 0x000000c2bc08723c */ /* 0x040fe20000041808 */
[----:B------:R-:W2:Y:S05]  /*117d0*/  LDSM.16.M88.4 R192, [R217+0x3800] ;  /* 0x00380000d9c0783b */ /* 0x000eaa0000000200 */
[C---:B---3--:R-:W-:Y:S06]  /*117e0*/  HMMA.16816.F32.BF16 R12, R188.reuse, R168, R12 ;  /* 0x000000a8bc0c723c */ /* 0x048fec000004180c */
[C---:B------:R-:W-:Y:S01]  /*117f0*/  HMMA.16816.F32.BF16 R16, R188.reuse, R170, R16 ;  /* 0x000000aabc10723c */ /* 0x040fe20000041810 */
[----:B------:R-:W-:Y:S05]  /*11800*/  LDSM.16.M88.4 R168, [R219+0x4000] ;  /* 0x00400000dba8783b */ /* 0x000fea0000000200 */
[C---:B------:R-:W-:Y:S06]  /*11810*/  HMMA.16816.F32.BF16 R20, R188.reuse, R184, R20 ;  /* 0x000000b8bc14723c */ /* 0x040fec0000041814 */
[C---:B------:R-:W-:Y:S01]  /*11820*/  HMMA.16816.F32.BF16 R24, R188.reuse, R186, R24 ;  /* 0x000000babc18723c */ /* 0x040fe20000041818 */
[----:B------:R-:W3:Y:S05]  /*11830*/  LDSM.16.M88.4 R184, [R212+0xc000] ;  /* 0x00c00000d4b8783b */ /* 0x000eea0000000200 */
[C---:B----4-:R-:W-:Y:S06]  /*11840*/  HMMA.16816.F32.BF16 R28, R188.reuse, R196, R28 ;  /* 0x000000c4bc1c723c */ /* 0x050fec000004181c */
[----:B------:R-:W-:Y:S01]  /*11850*/  HMMA.16816.F32.BF16 R32, R188, R198, R32 ;  /* 0x000000c6bc20723c */ /* 0x000fe20000041820 */
[----:B------:R-:W4:Y:S04]  /*11860*/  LDSM.16.M88.4 R188, [R212+0xc800] ;  /* 0x00c80000d4bc783b */ /* 0x000f280000000200 */
[----:B------:R-:W-:Y:S01]  /*11870*/  LDSM.16.M88.4 R196, [R230] ;  /* 0x00000000e6c4783b */ /* 0x000fe20000000200 */
        /* <DEDUP_REMOVED lines=8> */
[----:B------:R-:W-:Y:S05]  /*11900*/  LDSM.16.M88.4 R180, [R220+0x4000] ;  /* 0x00400000dcb4783b */ /* 0x000fea0000000200 */
[C---:B------:R-:W-:Y:S06]  /*11910*/  HMMA.16816.F32.BF16 R28, R176.reuse, R192, R28 ;  /* 0x000000c0b01c723c */ /* 0x040fec000004181c */
[----:B------:R-:W-:Y:S01]  /*11920*/  HMMA.16816.F32.BF16 R32, R176, R194, R32 ;  /* 0x000000c2b020723c */ /* 0x000fe20000041820 */
[----:B------:R-:W2:Y:S04]  /*11930*/  LDSM.16.M88.4 R176, [R212+0xd800] ;  /* 0x00d80000d4b0783b */ /* 0x000ea80000000200 */
[----:B------:R-:W2:Y:S01]  /*11940*/  LDSM.16.M88.4 R192, [R231] ;  /* 0x00000000e7c0783b */ /* 0x000ea20000000200 */
        /* <DEDUP_REMOVED lines=8> */
[----:B------:R-:W-:Y:S05]  /*119d0*/  LDSM.16.M88.4 R172, [R218+0xd800] ;  /* 0x00d80000daac783b */ /* 0x000fea0000000200 */
[C---:B--2---:R-:W-:Y:S06]  /*119e0*/  HMMA.16816.F32.BF16 R28, R168.reuse, R176, R28 ;  /* 0x000000b0a81c723c */ /* 0x044fec000004181c */
[----:B------:R-:W-:Y:S01]  /*119f0*/  HMMA.16816.F32.BF16 R32, R168, R178, R32 ;  /* 0x000000b2a820723c */ /* 0x000fe20000041820 */
[----:B------:R-:W1:Y:S04]  /*11a00*/  LDSM.16.M88.4 R168, [R218+0xd000] ;  /* 0x00d00000daa8783b */ /* 0x000e680000000200 */
[----:B------:R-:W-:Y:S01]  /*11a10*/  LDSM.16.M88.4 R176, [R221+0x4000] ;  /* 0x00400000ddb0783b */ /* 0x000fe20000000200 */
[C---:B------:R-:W-:Y:S06]  /*11a20*/  HMMA.16816.F32.BF16 R4, R180.reuse, R192, R4 ;  /* 0x000000c0b404723c */ /* 0x040fec0000041804 */
[C---:B------:R-:W-:Y:S01]  /*11a30*/  HMMA.16816.F32.BF16 R8, R180.reuse, R194, R8 ;  /* 0x000000c2b408723c */ /* 0x040fe20000041808 */
[----:B------:R-:W2:Y:S05]  /*11a40*/  LDSM.16.M88.4 R192, [R217+0x4000] ;  /* 0x00400000d9c0783b */ /* 0x000eaa0000000200 */
[C---:B------:R-:W-:Y:S06]  /*11a50*/  HMMA.16816.F32.BF16 R12, R180.reuse, R196, R12 ;  /* 0x000000c4b40c723c */ /* 0x040fec000004180c */
[C---:B------:R-:W-:Y:S01]  /*11a60*/  HMMA.16816.F32.BF16 R16, R180.reuse, R198, R16 ;  /* 0x000000c6b410723c */ /* 0x040fe20000041810 */
[----:B------:R-:W2:Y:S05]  /*11a70*/  LDSM.16.M88.4 R196, [R217+0x4800] ;  /* 0x00480000d9c4783b */ /* 0x000eaa0000000200 */
[C---:B---3--:R-:W-:Y:S06]  /*11a80*/  HMMA.16816.F32.BF16 R20, R180.reuse, R184, R20 ;  /* 0x000000b8b414723c */ /* 0x048fec0000041814 */
[C---:B------:R-:W-:Y:S01]  /*11a90*/  HMMA.16816.F32.BF16 R24, R180.reuse, R186, R24 ;  /* 0x000000bab418723c */ /* 0x040fe20000041818 */
[----:B------:R-:W-:Y:S05]  /*11aa0*/  LDSM.16.M88.4 R184, [R217+0x5800] ;  /* 0x00580000d9b8783b */ /* 0x000fea0000000200 */
[C---:B----4-:R-:W-:Y:S06]  /*11ab0*/  HMMA.16816.F32.BF16 R28, R180.reuse, R188, R28 ;  /* 0x000000bcb41c723c */ /* 0x050fec000004181c */
[----:B------:R-:W-:Y:S01]  /*11ac0*/  HMMA.16816.F32.BF16 R32, R180, R190, R32 ;  /* 0x000000beb420723c */ /* 0x000fe20000041820 */
[----:B------:R-:W3:Y:S04]  /*11ad0*/  LDSM.16.M88.4 R180, [R217+0x5000] ;  /* 0x00500000d9b4783b */ /* 0x000ee80000000200 */
[----:B------:R-:W-:Y:S01]  /*11ae0*/  LDSM.16.M88.4 R188, [R219+0x6000] ;  /* 0x00600000dbbc783b */ /* 0x000fe20000000200 */
[C---:B------:R-:W-:Y:S06]  /*11af0*/  HMMA.16816.F32.BF16 R4, R200.reuse, R204, R4 ;  /* 0x000000ccc804723c */ /* 0x040fec0000041804 */
[C---:B------:R-:W-:Y:S01]  /*11b00*/  HMMA.16816.F32.BF16 R8, R200.reuse, R206, R8 ;  /* 0x000000cec808723c */ /* 0x040fe20000041808 */
[----:B------:R-:W4:Y:S05]  /*11b10*/  LDSM.16.M88.4 R204, [R212+0xe000] ;  /* 0x00e00000d4cc783b */ /* 0x000f2a0000000200 */
[C---:B------:R-:W-:Y:S06]  /*11b20*/  HMMA.16816.F32.BF16 R12, R200.reuse, R208, R12 ;  /* 0x000000d0c80c723c */ /* 0x040fec000004180c */
[C---:B------:R-:W-:Y:S01]  /*11b30*/  HMMA.16816.F32.BF16 R16, R200.reuse, R210, R16 ;  /* 0x000000d2c810723c */ /* 0x040fe20000041810 */
[----:B------:R-:W4:Y:S05]  /*11b40*/  LDSM.16.M88.4 R208, [R212+0xe800] ;  /* 0x00e80000d4d0783b */ /* 0x000f2a0000000200 */
[C---:B-1----:R-:W-:Y:S06]  /*11b50*/  HMMA.16816.F32.BF16 R20, R200.reuse, R168, R20 ;  /* 0x000000a8c814723c */ /* 0x042fec0000041814 */
[C---:B------:R-:W-:Y:S01]  /*11b60*/  HMMA.16816.F32.BF16 R24, R200.reuse, R170, R24 ;  /* 0x000000aac818723c */ /* 0x040fe20000041818 */
[----:B------:R-:W1:Y:S05]  /*11b70*/  LDSM.16.M88.4 R168, [R212+0xf000] ;  /* 0x00f00000d4a8783b */ /* 0x000e6a0000000200 */
[C---:B------:R-:W-:Y:S06]  /*11b80*/  HMMA.16816.F32.BF16 R28, R200.reuse, R172, R28 ;  /* 0x000000acc81c723c */ /* 0x040fec000004181c */
[----:B------:R-:W-:Y:S01]  /*11b90*/  HMMA.16816.F32.BF16 R32, R200, R174, R32 ;  /* 0x000000aec820723c */ /* 0x000fe20000041820 */
[----:B------:R-:W1:Y:S04]  /*11ba0*/  LDSM.16.M88.4 R172, [R212+0xf800] ;  /* 0x00f80000d4ac783b */ /* 0x000e680000000200 */
[----:B------:R-:W-:Y:S01]  /*11bb0*/  LDSM.16.M88.4 R200, [R226] ;  /* 0x00000000e2c8783b */ /* 0x000fe20000000200 */
[C---:B--2---:R-:W-:Y:S06]  /*11bc0*/  HMMA.16816.F32.BF16 R4, R176.reuse, R192, R4 ;  /* 0x000000c0b004723c */ /* 0x044fec0000041804 */
[C---:B------:R-:W-:Y:S01]  /*11bd0*/  HMMA.16816.F32.BF16 R8, R176.reuse, R194, R8 ;  /* 0x000000c2b008723c */ /* 0x040fe20000041808 */
[----:B------:R-:W-:Y:S05]  /*11be0*/  LDSM.16.M88.4 R192, [R220+0x6000] ;  /* 0x00600000dcc0783b */ /* 0x000fea0000000200 */
[C---:B------:R-:W-:Y:S06]  /*11bf0*/  HMMA.16816.F32.BF16 R12, R176.reuse, R196, R12 ;  /* 0x000000c4b00c723c */ /* 0x040fec000004180c */
[C---:B------:R-:W-:Y:S01]  /*11c00*/  HMMA.16816.F32.BF16 R16, R176.reuse, R198, R16 ;  /* 0x000000c6b010723c */ /* 0x040fe20000041810 */
[----:B------:R-:W2:Y:S05]  /*11c10*/  LDSM.16.M88.4 R196, [R227] ;  /* 0x00000000e3c4783b */ /* 0x000eaa0000000200 */
[C---:B---3--:R-:W-:Y:S06]  /*11c20*/  HMMA.16816.F32.BF16 R20, R176.reuse, R180, R20 ;  /* 0x000000b4b014723c */ /* 0x048fec0000041814 */
[C---:B------:R-:W-:Y:S01]  /*11c30*/  HMMA.16816.F32.BF16 R24, R176.reuse, R182, R24 ;  /* 0x000000b6b018723c */ /* 0x040fe20000041818 */
[----:B------:R-:W-:Y:S05]  /*11c40*/  LDSM.16.M88.4 R180, [R224] ;  /* 0x00000000e0b4783b */ /* 0x000fea0000000200 */
[C---:B------:R-:W-:Y:S06]  /*11c50*/  HMMA.16816.F32.BF16 R28, R176.reuse, R184, R28 ;  /* 0x000000b8b01c723c */ /* 0x040fec000004181c */
[----:B------:R-:W-:Y:S01]  /*11c60*/  HMMA.16816.F32.BF16 R32, R176, R186, R32 ;  /* 0x000000bab020723c */ /* 0x000fe20000041820 */
[----:B------:R-:W3:Y:S04]  /*11c70*/  LDSM.16.M88.4 R176, [R225] ;  /* 0x00000000e1b0783b */ /* 0x000ee80000000200 */
[----:B------:R-:W-:Y:S01]  /*11c80*/  LDSM.16.M88.4 R184, [R222+0x6000] ;  /* 0x00600000deb8783b */ /* 0x000fe20000000200 */
        /* <DEDUP_REMOVED lines=17> */
[C---:B------:R-:W-:Y:S06]  /*11da0*/  HMMA.16816.F32.BF16 R16, R192.reuse, R202, R16 ;  /* 0x000000cac010723c */ /* 0x040fec0000041810 */
[C---:B---3--:R-:W-:Y:S06]  /*11db0*/  HMMA.16816.F32.BF16 R20, R192.reuse, R176, R20 ;  /* 0x000000b0c014723c */ /* 0x048fec0000041814 */
[C---:B------:R-:W-:Y:S06]  /*11dc0*/  HMMA.16816.F32.BF16 R24, R192.reuse, R178, R24 ;  /* 0x000000b2c018723c */ /* 0x040fec0000041818 */
[C---:B------:R-:W-:Y:S06]  /*11dd0*/  HMMA.16816.F32.BF16 R28, R192.reuse, R180, R28 ;  /* 0x000000b4c01c723c */ /* 0x040fec000004181c */
[----:B------:R-:W-:Y:S06]  /*11de0*/  HMMA.16816.F32.BF16 R32, R192, R182, R32 ;  /* 0x000000b6c020723c */ /* 0x000fec0000041820 */
[C---:B----4-:R-:W-:Y:S06]  /*11df0*/  HMMA.16816.F32.BF16 R4, R184.reuse, R204, R4 ;  /* 0x000000ccb804723c */ /* 0x050fec0000041804 */
[C---:B------:R-:W-:Y:S06]  /*11e00*/  HMMA.16816.F32.BF16 R8, R184.reuse, R206, R8 ;  /* 0x000000ceb808723c */ /* 0x040fec0000041808 */
[C---:B-1----:R-:W-:Y:S06]  /*11e10*/  HMMA.16816.F32.BF16 R12, R184.reuse, R168, R12 ;  /* 0x000000a8b80c723c */ /* 0x042fec000004180c */
[C---:B------:R-:W-:Y:S01]  /*11e20*/  HMMA.16816.F32.BF16 R16, R184.reuse, R170, R16 ;  /* 0x000000aab810723c */ /* 0x040fe20000041810 */
[----:B------:R-:W1:Y:S05]  /*11e30*/  LDSM.16.M88.4 R168, [R217+0x6800] ;  /* 0x00680000d9a8783b */ /* 0x000e6a0000000200 */
[C---:B------:R-:W-:Y:S06]  /*11e40*/  HMMA.16816.F32.BF16 R20, R184.reuse, R172, R20 ;  /* 0x000000acb814723c */ /* 0x040fec0000041814 */
[C---:B------:R-:W-:Y:S06]  /*11e50*/  HMMA.16816.F32.BF16 R24, R184.reuse, R174, R24 ;  /* 0x000000aeb818723c */ /* 0x040fec0000041818 */
[C---:B------:R-:W-:Y:S06]  /*11e60*/  HMMA.16816.F32.BF16 R28, R184.reuse, R188, R28 ;  /* 0x000000bcb81c723c */ /* 0x040fec000004181c */
[----:B------:R-:W-:Y:S06]  /*11e70*/  HMMA.16816.F32.BF16 R32, R184, R190, R32 ;  /* 0x000000beb820723c */ /* 0x000fec0000041820 */
[C---:B--2---:R-:W-:Y:S05]  /*11e80*/  HMMA.16816.F32.BF16 R4, R196.reuse, R208, R4 ;  /* 0x000000d0c404723c */ /* 0x044fea0000041804 */
[----:B------:R-:W-:Y:S01]  /*11e90*/  MOV R184, R244 ;  /* 0x000000f400b87202 */ /* 0x000fe20000000f00 */
[C---:B------:R-:W-:Y:S05]  /*11ea0*/  HMMA.16816.F32.BF16 R8, R196.reuse, R210, R8 ;  /* 0x000000d2c408723c */ /* 0x040fea0000041808 */
[----:B------:R-:W-:Y:S01]  /*11eb0*/  MOV R185, R245 ;  /* 0x000000f500b97202 */ /* 0x000fe20000000f00 */
[C---:B-1----:R-:W-:Y:S06]  /*11ec0*/  HMMA.16816.F32.BF16 R12, R196.reuse, R168, R12 ;  /* 0x000000a8c40c723c */ /* 0x042fec000004180c */
[C---:B------:R-:W-:Y:S06]  /*11ed0*/  HMMA.16816.F32.BF16 R16, R196.reuse, R170, R16 ;  /* 0x000000aac410723c */ /* 0x040fec0000041810 */
[----:B------:R-:W-:Y:S01]  /*11ee0*/  FMUL.FTZ R4, R4, UR20 ;  /* 0x0000001404047c20 */ /* 0x000fe20008410000 */
[----:B------:R-:W-:Y:S01]  /*11ef0*/  FMUL.FTZ R5, R5, UR20 ;  /* 0x0000001405057c20 */ /* 0x000fe20008410000 */
[----:B------:R-:W-:Y:S02]  /*11f00*/  FMUL.FTZ R6, R6, UR20 ;  /* 0x0000001406067c20 */ /* 0x000fe40008410000 */
[----:B------:R-:W1:Y:S01]  /*11f10*/  MUFU.TANH R193, R4 ;  /* 0x0000000400c17308 */ /* 0x000e620000002400 */
[----:B------:R-:W-:Y:S01]  /*11f20*/  FMUL.FTZ R7, R7, UR20 ;  /* 0x0000001407077c20 */ /* 0x000fe20008410000 */
[----:B------:R-:W-:Y:S01]  /*11f30*/  FMUL.FTZ R8, R8, UR20 ;  /* 0x0000001408087c20 */ /* 0x000fe20008410000 */
[----:B------:R-:W-:Y:S01]  /*11f40*/  FMUL.FTZ R9, R9, UR20 ;  /* 0x0000001409097c20 */ /* 0x000fe20008410000 */
[----:B------:R-:W-:Y:S01]  /*11f50*/  FMUL.FTZ R10, R10, UR20 ;  /* 0x000000140a0a7c20 */ /* 0x000fe20008410000 */
[----:B------:R-:W-:Y:S05]  /*11f60*/  FMUL.FTZ R11, R11, UR20 ;  /* 0x000000140b0b7c20 */ /* 0x000fea0008410000 */
[----:B------:R-:W2:Y:S01]  /*11f70*/  MUFU.TANH R192, R5 ;  /* 0x0000000500c07308 */ /* 0x000ea20000002400 */
[----:B------:R-:W-:Y:S01]  /*11f80*/  FMUL.FTZ R12, R12, UR20 ;  /* 0x000000140c0c7c20 */ /* 0x000fe20008410000 */
[----:B------:R-:W-:Y:S01]  /*11f90*/  FMUL.FTZ R13, R13, UR20 ;  /* 0x000000140d0d7c20 */ /* 0x000fe20008410000 */
[----:B------:R-:W-:Y:S01]  /*11fa0*/  FMUL.FTZ R14, R14, UR20 ;  /* 0x000000140e0e7c20 */ /* 0x000fe20008410000 */
[----:B------:R-:W-:Y:S01]  /*11fb0*/  FMUL.FTZ R15, R15, UR20 ;  /* 0x000000140f0f7c20 */ /* 0x000fe20008410000 */
[----:B------:R-:W-:Y:S01]  /*11fc0*/  FMUL.FTZ R16, R16, UR20 ;  /* 0x0000001410107c20 */ /* 0x000fe20008410000 */
[----:B------:R-:W-:Y:S04]  /*11fd0*/  FMUL.FTZ R17, R17, UR20 ;  /* 0x0000001411117c20 */ /* 0x000fe80008410000 */
[----:B------:R-:W3:Y:S01]  /*11fe0*/  MUFU.TANH R190, R6 ;  /* 0x0000000600be7308 */ /* 0x000ee20000002400 */
[----:B------:R-:W-:Y:S01]  /*11ff0*/  FMUL.FTZ R18, R18, UR20 ;  /* 0x0000001412127c20 */ /* 0x000fe20008410000 */
[----:B------:R-:W-:Y:S08]  /*12000*/  FMUL.FTZ R19, R19, UR20 ;  /* 0x0000001413137c20 */ /* 0x000ff00008410000 */
[----:B------:R4:W1:Y:S10]  /*12010*/  MUFU.TANH R191, R7 ;  /* 0x0000000700bf7308 */ /* 0x0008740000002400 */
[----:B------:R-:W1:Y:S10]  /*12020*/  MUFU.TANH R188, R8 ;  /* 0x0000000800bc7308 */ /* 0x000e740000002400 */
[----:B------:R-:W1:Y:S01]  /*12030*/  MUFU.TANH R186, R9 ;  /* 0x0000000900ba7308 */ /* 0x000e620000002400 */
[----:B----4-:R-:W4:Y:S09]  /*12040*/  LDSM.16.M88.4 R4, [R217+0x7000] ;  /* 0x00700000d904783b */ /* 0x010f320000000200 */
[----:B------:R-:W1:Y:S10]  /*12050*/  MUFU.TANH R189, R10 ;  /* 0x0000000a00bd7308 */ /* 0x000e740000002400 */
[----:B------:R2:W1:Y:S10]  /*12060*/  MUFU.TANH R187, R11 ;  /* 0x0000000b00bb7308 */ /* 0x0004740000002400 */
[----:B------:R1:W1:Y:S10]  /*12070*/  MUFU.TANH R179, R12 ;  /* 0x0000000c00b37308 */ /* 0x0002740000002400 */
[----:B------:R1:W1:Y:S01]  /*12080*/  MUFU.TANH R178, R13 ;  /* 0x0000000d00b27308 */ /* 0x0002620000002400 */
[----:B--2---:R-:W2:Y:S01]  /*12090*/  LDSM.16.M88.4 R8, [R217+0x7800] ;  /* 0x00780000d908783b */ /* 0x004ea20000000200 */
[----:B------:R-:W-:Y:S08]  /*120a0*/  DEPBAR.LE SB0, 0x0 ;  /* 0x000080000000791a */ /* 0x000ff00000000000 */
[----:B------:R1:W1:Y:S01]  /*120b0*/  MUFU.TANH R182, R14 ;  /* 0x0000000e00b67308 */ /* 0x0002620000002400 */
[----:B------:R-:W-:Y:S01]  /*120c0*/  BAR.SYNC.DEFER_BLOCKING 0x0 ;  /* 0x0000000000007b1d */ /* 0x000fe20000010000 */
[C---:B----4-:R-:W-:Y:S08]  /*120d0*/  HMMA.16816.F32.BF16 R20, R196.reuse, R4, R20 ;  /* 0x00000004c414723c */ /* 0x050ff00000041814 */
[----:B------:R4:W1:Y:S01]  /*120e0*/  MUFU.TANH R183, R15 ;  /* 0x0000000f00b77308 */ /* 0x0008620000002400 */
[C---:B------:R-:W-:Y:S09]  /*120f0*/  HMMA.16816.F32.BF16 R24, R196.reuse, R6, R24 ;  /* 0x00000006c418723c */ /* 0x040ff20000041818 */
[----:B------:R4:W1:Y:S10]  /*12100*/  MUFU.TANH R172, R16 ;  /* 0x0000001000ac7308 */ /* 0x0008740000002400 */
[----:B------:R4:W1:Y:S01]  /*12110*/  MUFU.TANH R175, R17 ;  /* 0x0000001100af7308 */ /* 0x0008620000002400 */
[----:B------:R-:W-:Y:S01]  /*12120*/  FMUL.FTZ R20, R20, UR20 ;  /* 0x0000001414147c20 */ /* 0x000fe20008410000 */
[----:B------:R-:W-:Y:S01]  /*12130*/  FMUL.FTZ R21, R21, UR20 ;  /* 0x0000001415157c20 */ /* 0x000fe20008410000 */
[----:B------:R-:W-:Y:S01]  /*12140*/  FMUL.FTZ R22, R22, UR20 ;  /* 0x0000001416167c20 */ /* 0x000fe20008410000 */
[----:B------:R-:W-:Y:S06]  /*12150*/  FMUL.FTZ R23, R23, UR20 ;  /* 0x0000001417177c20 */ /* 0x000fec0008410000 */
[----:B------:R4:W1:Y:S01]  /*12160*/  MUFU.TANH R176, R18 ;  /* 0x0000001200b07308 */ /* 0x0008620000002400 */
[C---:B--2---:R-:W-:Y:S03]  /*12170*/  HMMA.16816.F32.BF16 R28, R196.reuse, R8, R28 ;  /* 0x00000008c41c723c */ /* 0x044fe6000004181c */
[----:B------:R-:W-:Y:S01]  /*12180*/  FMUL.FTZ R24, R24, UR20 ;  /* 0x0000001418187c20 */ /* 0x000fe20008410000 */
[----:B------:R-:W-:Y:S01]  /*12190*/  FMUL.FTZ R25, R25, UR20 ;  /* 0x0000001419197c20 */ /* 0x000fe20008410000 */
[----:B------:R-:W-:Y:S01]  /*121a0*/  FMUL.FTZ R26, R26, UR20 ;  /* 0x000000141a1a7c20 */ /* 0x000fe20008410000 */
[----:B------:R-:W-:Y:S03]  /*121b0*/  HMMA.16816.F32.BF16 R32, R196, R10, R32 ;  /* 0x0000000ac420723c */ /* 0x000fe60000041820 */
[----:B------:R4:W2:Y:S02]  /*121c0*/  MUFU.TANH R181, R19 ;  /* 0x0000001300b57308 */ /* 0x0008a40000002400 */
[----:B------:R-:W-:Y:S08]  /*121d0*/  FMUL.FTZ R27, R27, UR20 ;  /* 0x000000141b1b7c20 */ /* 0x000ff00008410000 */
[----:B------:R4:W1:Y:S10]  /*121e0*/  MUFU.TANH R171, R20 ;  /* 0x0000001400ab7308 */ /* 0x0008740000002400 */
[----:B------:R4:W1:Y:S01]  /*121f0*/  MUFU.TANH R170, R21 ;  /* 0x0000001500aa7308 */ /* 0x0008620000002400 */
[----:B------:R-:W-:Y:S01]  /*12200*/  FMUL.FTZ R30, R30, UR20 ;  /* 0x000000141e1e7c20 */ /* 0x000fe20008410000 */
[----:B------:R-:W-:Y:S01]  /*12210*/  FMUL.FTZ R31, R31, UR20 ;  /* 0x000000141f1f7c20 */ /* 0x000fe20008410000 */
[----:B------:R-:W-:Y:S01]  /*12220*/  FMUL.FTZ R28, R28, UR20 ;  /* 0x000000141c1c7c20 */ /* 0x000fe20008410000 */
[----:B------:R-:W-:Y:S01]  /*12230*/  FMUL.FTZ R29, R29, UR20 ;  /* 0x000000141d1d7c20 */ /* 0x000fe20008410000 */
[----:B------:R-:W-:Y:S05]  /*12240*/  FMUL.FTZ R32, R32, UR20 ;  /* 0x0000001420207c20 */ /* 0x000fea0008410000 */
[----:B------:R4:W1:Y:S01]  /*12250*/  MUFU.TANH R177, R22 ;  /* 0x0000001600b17308 */ /* 0x0008620000002400 */
[----:B------:R-:W-:Y:S01]  /*12260*/  FMUL.FTZ R33, R33, UR20 ;  /* 0x0000001421217c20 */ /* 0x000fe20008410000 */
[----:B------:R-:W-:Y:S01]  /*12270*/  FMUL.FTZ R34, R34, UR20 ;  /* 0x0000001422227c20 */ /* 0x000fe20008410000 */
[----:B------:R-:W-:Y:S07]  /*12280*/  FMUL.FTZ R35, R35, UR20 ;  /* 0x0000001423237c20 */ /* 0x000fee0008410000 */
        /* <DEDUP_REMOVED lines=8> */
[----:B------:R-:W1:Y:S10]  /*12310*/  MUFU.TANH R31, R31 ;  /* 0x0000001f001f7308 */ /* 0x000e740000002400 */
[----:B------:R-:W1:Y:S10]  /*12320*/  MUFU.TANH R32, R32 ;  /* 0x0000002000207308 */ /* 0x000e740000002400 */
[----:B------:R-:W1:Y:S10]  /*12330*/  MUFU.TANH R33, R33 ;  /* 0x0000002100217308 */ /* 0x000e740000002400 */
[----:B------:R-:W1:Y:S10]  /*12340*/  MUFU.TANH R34, R34 ;  /* 0x0000002200227308 */ /* 0x000e740000002400 */
[----:B------:R-:W1:Y:S01]  /*12350*/  MUFU.TANH R35, R35 ;  /* 0x0000002300237308 */ /* 0x000e620000002400 */
[----:B--234-:R-:W-:Y:S05]  /*12360*/  @!P0 BRA `(.L_x_2437) ;  /* 0x0000000c00048947 */ /* 0x01cfea0003800000 */
[----:B------:R-:W-:Y:S01]  /*12370*/  ULDC.64 UR10, c[0x0][0x248] ;  /* 0x00009200000a7ab9 */ /* 0x000fe20000000a00 */
[----:B------:R-:W-:Y:S01]  /*12380*/  PLOP3.LUT P0, PT, PT, PT, UP6, 0x40, 0x0 ;  /* 0x000000000000781c */ /* 0x000fe20003f0e868 */
[----:B------:R-:W-:Y:S01]  /*12390*/  IMAD.U32 R3, RZ, RZ, UR34 ;  /* 0x00000022ff037e24 */ /* 0x000fe2000f8e00ff */
[----:B------:R-:W-:Y:S11]  /*123a0*/  MOV R5, UR32 ;  /* 0x0000002000057c02 */ /* 0x000ff60008000f00 */
[----:B------:R-:W-:Y:S05]  /*123b0*/  @P0 BRA `(.L_x_2438) ;  /* 0x00000004001c0947 */ /* 0x000fea0003800000 */
[----:B------:R-:W-:Y:S01]  /*123c0*/  USHF.L.U32 UR10, UR14, 0x6, URZ ;  /* 0x000000060e0a7899 */ /* 0x000fe2000800063f */
[----:B------:R-:W2:Y:S03]  /*123d0*/  LDC.64 R6, c[0x0][0x230] ;  /* 0x00008c00ff067b82 */ /* 0x000ea60000000a00 */
        /* <DEDUP_REMOVED lines=10> */
[----:B------:R-:W-:Y:S02]  /*12480*/  UIMAD.WIDE.U32 UR44, UR21, UR37, URZ ;  /* 0x00000025152c72a5 */ /* 0x000fe4000f8e003f */
[----:B------:R-:W-:Y:S04]  /*12490*/  UIADD3 UR38, -UR43, URZ, URZ ;  /* 0x0000003f2b267290 */ /* 0x000fe8000fffe13f */
[----:B------:R-:W-:Y:S01]  /*124a0*/  UIMAD UR39, UR16, UR38, UR39 ;  /* 0x00000026102772a4 */ /* 0x000fe2000f8e0227 */
[----:B------:R-:W-:Y:S02]  /*124b0*/  UMOV UR41, UR45 ;  /* 0x0000002d00297c82 */ /* 0x000fe40008000000 */
[----:B------:R-:W-:Y:S02]  /*124c0*/  UIADD3 UR11, -UR41, URZ, URZ ;  /* 0x0000003f290b7290 */ /* 0x000fe4000fffe13f */
[----:B------:R-:W-:Y:S02]  /*124d0*/  UISETP.GT.U32.AND UP3, UPT, UR16, UR39, UPT ;  /* 0x000000271000728c */ /* 0x000fe4000bf64070 */
[----:B------:R-:W-:Y:S04]  /*124e0*/  UIMAD UR37, UR16, UR11, UR37 ;  /* 0x0000000b102572a4 */ /* 0x000fe8000f8e0225 */
[----:B------:R-:W-:Y:S05]  /*124f0*/  UISETP.GT.U32.AND UP2, UPT, UR16, UR37, UPT ;  /* 0x000000251000728c */ /* 0x000fea000bf44070 */
[----:B------:R-:W-:Y:S02]  /*12500*/  @!UP3 UIADD3 UR39, UR39, -UR16, URZ ;  /* 0x800000102727b290 */ /* 0x000fe4000fffe03f */
[----:B------:R-:W-:Y:S02]  /*12510*/  @!UP3 UIADD3 UR43, UR43, 0x1, URZ ;  /* 0x000000012b2bb890 */ /* 0x000fe4000fffe03f */
[----:B------:R-:W-:Y:S02]  /*12520*/  UISETP.GE.U32.AND UP5, UPT, UR39, UR16, UPT ;  /* 0x000000102700728c */ /* 0x000fe4000bfa6070 */
[----:B------:R-:W-:Y:S02]  /*12530*/  @!UP2 UIADD3 UR37, UR37, -UR16, URZ ;  /* 0x800000102525a290 */ /* 0x000fe4000fffe03f */
[----:B------:R-:W-:Y:S02]  /*12540*/  @!UP2 UIADD3 UR41, UR41, 0x1, URZ ;  /* 0x000000012929a890 */ /* 0x000fe4000fffe03f */
[----:B------:R-:W-:Y:S02]  /*12550*/  UISETP.GE.U32.AND UP4, UPT, UR37, UR16, UPT ;  /* 0x000000102500728c */ /* 0x000fe4000bf86070 */
[----:B------:R-:W-:Y:S02]  /*12560*/  UISETP.GE.AND UP3, UPT, UR10, URZ, UPT ;  /* 0x0000003f0a00728c */ /* 0x000fe4000bf66270 */
[----:B------:R-:W-:Y:S02]  /*12570*/  UISETP.GE.AND UP2, UPT, UR40, URZ, UPT ;  /* 0x0000003f2800728c */ /* 0x000fe4000bf46270 */
[----:B------:R-:W-:Y:S05]  /*12580*/  @UP5 UIADD3 UR43, UR43, 0x1, URZ ;  /* 0x000000012b2b5890 */ /* 0x000fea000fffe03f */
[----:B------:R-:W-:Y:S02]  /*12590*/  @UP4 UIADD3 UR41, UR41, 0x1, URZ ;  /* 0x0000000129294890 */ /* 0x000fe4000fffe03f */
        /* <DEDUP_REMOVED lines=16> */
[----:B------:R-:W-:Y:S02]  /*126a0*/  IMAD.U32 R2, RZ, RZ, UR10 ;  /* 0x0000000aff027e24 */ /* 0x000fe4000f8e00ff */
[----:B------:R-:W-:Y:S02]  /*126b0*/  IMAD.U32 R3, RZ, RZ, UR11 ;  /* 0x0000000bff037e24 */ /* 0x000fe4000f8e00ff */
[----:B------:R-:W-:Y:S01]  /*126c0*/  MOV R4, UR38 ;  /* 0x0000002600047c02 */ /* 0x000fe20008000f00 */
[----:B------:R-:W-:Y:S01]  /*126d0*/  UIADD3 UR38, UR43, -UR41, URZ ;  /* 0x800000292b267290 */ /* 0x000fe2000fffe03f */
[----:B------:R-:W-:Y:S01]  /*126e0*/  IMAD.U32 R5, RZ, RZ, UR39 ;  /* 0x00000027ff057e24 */ /* 0x000fe2000f8e00ff */
[----:B------:R3:W4:Y:S02]  /*126f0*/  LDG.E R2, desc[UR26][R2.64] ;  /* 0x0000001a02027981 */ /* 0x000724000c1e1900 */
[----:B------:R-:W-:Y:S02]  /*12700*/  UIMAD UR38, UR38, UR18, -0x40 ;  /* 0xffffffc0262674a4 */ /* 0x000fe4000f8e0212 */
[----:B------:R-:W4:Y:S02]  /*12710*/  LDG.E R0, desc[UR26][R4.64] ;  /* 0x0000001a04007981 */ /* 0x000f24000c1e1900 */
[----:B------:R-:W-:Y:S02]  /*12720*/  USHF.R.S32.HI UR11, URZ, 0x1f, UR38 ;  /* 0x0000001f3f0b7899 */ /* 0x000fe40008011426 */
[----:B------:R-:W-:Y:S02]  /*12730*/  UIMAD UR10, UR9, UR38, URZ ;  /* 0x00000026090a72a4 */ /* 0x000fe4000f8e023f */
[----:B------:R-:W-:Y:S02]  /*12740*/  UIMAD.WIDE.U32 UR38, UR8, UR38, URZ ;  /* 0x00000026082672a5 */ /* 0x000fe4000f8e003f */
[----:B------:R-:W-:Y:S03]  /*12750*/  UIMAD UR10, UR11, UR8, UR10 ;  /* 0x000000080b0a72a4 */ /* 0x000fe6000f8e020a */
[----:B------:R-:W-:Y:S01]  /*12760*/  UMOV UR11, UR9 ;  /* 0x00000009000b7c82 */ /* 0x000fe20008000000 */
[----:B------:R-:W-:Y:S01]  /*12770*/  UIADD3 UR10, UR39, UR10, URZ ;  /* 0x0000000a270a7290 */ /* 0x000fe2000fffe03f */
[----:B---3--:R-:W-:Y:S05]  /*12780*/  IMAD.U32 R3, RZ, RZ, UR39 ;  /* 0x00000027ff037e24 */ /* 0x008fea000f8e00ff */
        /* <DEDUP_REMOVED lines=10> */
.L_x_2438:
[----:B------:R2:W-:Y:S01]  /*12830*/  @P6 STS.128 [R239+0x8000], RZ ;  /* 0x008000ffef006388 */ /* 0x0005e20000000c00 */
[C---:B------:R-:W-:Y:S01]  /*12840*/  IADD3 R2, P1, R3.reuse, UR28, RZ ;  /* 0x0000001c03027c10 */ /* 0x040fe2000ff3e0ff */
[----:B------:R-:W-:Y:S01]  /*12850*/  UMOV UR8, UR10 ;  /* 0x0000000a00087c82 */ /* 0x000fe20008000000 */
[-C--:B------:R-:W-:Y:S01]  /*12860*/  LEA R4, P0, R3, R246.reuse, 0x1 ;  /* 0x000000f603047211 */ /* 0x080fe200078008ff */
[----:B------:R-:W-:Y:S01]  /*12870*/  UMOV UR9, UR11 ;  /* 0x0000000b00097c82 */ /* 0x000fe20008000000 */
[----:B------:R-:W-:Y:S02]  /*12880*/  IADD3.X R6, R5, UR25, RZ, P1, !PT ;  /* 0x0000001905067c10 */ /* 0x000fe40008ffe4ff */
[-C--:B------:R-:W-:Y:S02]  /*12890*/  LEA.HI.X R5, R3, R247.reuse, R5, 0x1, P0 ;  /* 0x000000f703057211 */ /* 0x080fe400000f0c05 */
[CC--:B------:R-:W-:Y:S02]  /*128a0*/  @!P6 LEA R28, P1, R2.reuse, R246.reuse, 0x1 ;  /* 0x000000f6021ce211 */ /* 0x0c0fe400078208ff */
[CC--:B------:R-:W-:Y:S01]  /*128b0*/  @!P5 LEA R24, P0, R2.reuse, R246.reuse, 0x1 ;  /* 0x000000f60218d211 */ /* 0x0c0fe200078008ff */
[----:B------:R-:W-:Y:S01]  /*128c0*/  @!PT LDS RZ, [RZ] ;  /* 0x00000000fffff984 */ /* 0x000fe20000000800 */
[----:B------:R-:W-:Y:S01]  /*128d0*/  @!PT LDS RZ, [RZ] ;  /* 0x00000000fffff984 */ /* 0x000fe20000000800 */
[----:B------:R-:W-:Y:S01]  /*128e0*/  @!PT LDS RZ, [RZ] ;  /* 0x00000000fffff984 */ /* 0x000fe20000000800 */
[----:B------:R2:W-:Y:S01]  /*128f0*/  @!P6 LDGSTS.E.BYPASS.LTC128B.128 [R239+0x8000], desc[UR26][R4.64] ;  /* 0x0800000004efefae */ /* 0x0005e2000b901d5a */
[CCC-:B------:R-:W-:Y:S02]  /*12900*/  @!P6 LEA.HI.X R29, R2.reuse, R247.reuse, R6.reuse, 0x1, P1 ;  /* 0x000000f7021de211 */ /* 0x1c0fe400008f0c06 */
[CCC-:B------:R-:W-:Y:S01]  /*12910*/  @!P5 LEA.HI.X R25, R2.reuse, R247.reuse, R6.reuse, 0x1, P0 ;  /* 0x000000f70219d211 */ /* 0x1c0fe200000f0c06 */
[----:B------:R2:W-:Y:S01]  /*12920*/  @P5 STS.128 [R239+0xa000], RZ ;  /* 0x00a000ffef005388 */ /* 0x0005e20000000c00 */
[CC--:B------:R-:W-:Y:S02]  /*12930*/  @!P3 LEA R20, P1, R2.reuse, R246.reuse, 0x1 ;  /* 0x000000f60214b211 */ /* 0x0c0fe400078208ff */
[C---:B------:R-:W-:Y:S01]  /*12940*/  IADD3 R0, P2, R2.reuse, UR28, RZ ;  /* 0x0000001c02007c10 */ /* 0x040fe2000ff5e0ff */
[----:B------:R-:W-:Y:S01]  /*12950*/  @!PT LDS RZ, [RZ] ;  /* 0x00000000fffff984 */ /* 0x000fe20000000800 */
[----:B------:R-:W-:Y:S01]  /*12960*/  @!PT LDS RZ, [RZ] ;  /* 0x00000000fffff984 */ /* 0x000fe20000000800 */
[----:B------:R-:W-:Y:S01]  /*12970*/  @!PT LDS RZ, [RZ] ;  /* 0x00000000fffff984 */ /* 0x000fe20000000800 */
[----:B------:R2:W-:Y:S01]  /*12980*/  @!P5 LDGSTS.E.BYPASS.LTC128B.128 [R239+0xa000], desc[UR26][R4.64+0x80] ;  /* 0x0a00008004efdfae */ /* 0x0005e2000b901d5a */
[-CC-:B------:R-:W-:Y:S02]  /*12990*/  @!P3 LEA.HI.X R21, R2, R247.reuse, R6.reuse, 0x1, P1 ;  /* 0x000000f70215b211 */ /* 0x180fe400008f0c06 */
[CC--:B------:R-:W-:Y:S01]  /*129a0*/  @!P6 LEA R26, P0, R0.reuse, R246.reuse, 0x1 ;  /* 0x000000f6001ae211 */ /* 0x0c0fe200078008ff */
[----:B------:R2:W-:Y:S01]  /*129b0*/  @P4 STS.128 [R239+0xc000], RZ ;  /* 0x00c000ffef004388 */ /* 0x0005e20000000c00 */
[-C--:B------:R-:W-:Y:S02]  /*129c0*/  @!P4 LEA R16, P1, R0, R246.reuse, 0x1 ;  /* 0x000000f60010c211 */ /* 0x080fe400078208ff */
[----:B------:R-:W-:Y:S01]  /*129d0*/  IADD3.X R3, R6, UR25, RZ, P2, !PT ;  /* 0x0000001906037c10 */ /* 0x000fe200097fe4ff */
[----:B------:R-:W-:Y:S01]  /*129e0*/  @!PT LDS RZ, [RZ] ;  /* 0x00000000fffff984 */ /* 0x000fe20000000800 */
[----:B------:R-:W-:Y:S01]  /*129f0*/  @!PT LDS RZ, [RZ] ;  /* 0x00000000fffff984 */ /* 0x000fe20000000800 */
[----:B------:R-:W-:Y:S01]  /*12a00*/  @!PT LDS RZ, [RZ] ;  /* 0x00000000fffff984 */ /* 0x000fe20000000800 */
[----:B------:R2:W-:Y:S01]  /*12a10*/  @!P4 LDGSTS.E.BYPASS.LTC128B.128 [R239+0xc000], desc[UR26][R4.64+0x100] ;  /* 0x0c00010004efcfae */ /* 0x0005e2000b901d5a */
[-C--:B------:R-:W-:Y:S02]  /*12a20*/  @!P4 LEA R22, P2, R2, R246.reuse, 0x1 ;  /* 0x000000f60216c211 */ /* 0x080fe400078408ff */
[-CC-:B------:R-:W-:Y:S01]  /*12a30*/  @!P6 LEA.HI.X R27, R0, R247.reuse, R3.reuse, 0x1, P0 ;  /* 0x000000f7001be211 */ /* 0x180fe200000f0c03 */
[----:B------:R2:W-:Y:S01]  /*12a40*/  @P3 STS.128 [R239+0xe000], RZ ;  /* 0x00e000ffef003388 */ /* 0x0005e20000000c00 */
[-C--:B------:R-:W-:Y:S02]  /*12a50*/  @!P4 LEA.HI.X R23, R2, R247.reuse, R6, 0x1, P2 ;  /* 0x000000f70217c211 */ /* 0x080fe400010f0c06 */
        /* <DEDUP_REMOVED lines=8> */
[CC--:B-1----:R-:W-:Y:S02]  /*12ae0*/  @!P3 LEA R14, P0, R0.reuse, R246.reuse, 0x1 ;  /* 0x000000f6000eb211 */ /* 0x0c2fe400078008ff */
[C---:B------:R-:W-:Y:S01]  /*12af0*/  IADD3 R2, P2, R0.reuse, UR28, RZ ;  /* 0x0000001c00027c10 */ /* 0x040fe2000ff5e0ff */
[----:B------:R-:W-:Y:S01]  /*12b00*/  @!PT LDS RZ, [RZ] ;  /* 0x00000000fffff984 */ /* 0x000fe20000000800 */
[----:B------:R-:W-:Y:S01]  /*12b10*/  @!PT LDS RZ, [RZ] ;  /* 0x00000000fffff984 */ /* 0x000fe20000000800 */
[----:B------:R-:W-:Y:S01]  /*12b20*/  @!PT LDS RZ, [RZ] ;  /* 0x00000000fffff984 */ /* 0x000fe20000000800 */
[----:B------:R2:W-:Y:S01]  /*12b30*/  @!P6 LDGSTS.E.BYPASS.LTC128B.128 [R239+0x8800], desc[UR26][R28.64] ;  /* 0x088000001cefefae */ /* 0x0005e2000b901d5a */
[-C--:B------:R-:W-:Y:S02]  /*12b40*/  @!P3 LEA.HI.X R15, R0, R247.reuse, R3, 0x1, P0 ;  /* 0x000000f7000fb211 */ /* 0x080fe400000f0c03 */
[CC--:B------:R-:W-:Y:S01]  /*12b50*/  @!P6 LEA R12, P0, R2.reuse, R246.reuse, 0x1 ;  /* 0x000000f6020ce211 */ /* 0x0c0fe200078008ff */
        /* <DEDUP_REMOVED lines=11> */
[CCC-:B------:R-:W-:Y:S01]  /*12c10*/  @!P4 LEA.HI.X R9, R2.reuse, R247.reuse, R3.reuse, 0x1, P1 ;  /* 0x000000f70209c211 */ /* 0x1c0fe200008f0c03 */
[----:B------:R-:W-:Y:S01]  /*12c20*/  @!PT LDS RZ, [RZ] ;  /* 0x00000000fffff984 */ /* 0x000fe20000000800 */
[----:B------:R-:W-:Y:S01]  /*12c30*/  @!PT LDS RZ, [RZ] ;  /* 0x00000000fffff984 */ /* 0x000fe20000000800 */
[----:B------:R-:W-:Y:S01]  /*12c40*/  @!PT LDS RZ, [RZ] ;  /* 0x00000000fffff984 */ /* 0x000fe20000000800 */
[----:B------:R2:W-:Y:S01]  /*12c50*/  @!P4 LDGSTS.E.BYPASS.LTC128B.128 [R239+0xc800], desc[UR26][R22.64+0x100] ;  /* 0x0c80010016efcfae */ /* 0x0005e2000b901d5a */
[C---:B------:R-:W-:Y:S01]  /*12c60*/  @!P3 LEA R6, P0, R2.reuse, R246, 0x1 ;  /* 0x000000f60206b211 */ /* 0x040fe200078008ff */
[----:B------:R-:W-:Y:S02]  /*12c70*/  IMAD.MOV.U32 R246, RZ, RZ, R4 ;  /* 0x000000fffff67224 */ /* 0x000fe400078e0004 */
[----:B------:R2:W-:Y:S01]  /*12c80*/  @P3 STS.128 [R239+0xe800], RZ ;  /* 0x00e800ffef003388 */ /* 0x0005e20000000c00 */
[----:B------:R-:W-:Y:S01]  /*12c90*/  @!P3 LEA.HI.X R7, R2, R247, R3, 0x1, P0 ;  /* 0x000000f70207b211 */ /* 0x000fe200000f0c03 */
[----:B------:R-:W-:Y:S02]  /*12ca0*/  IMAD.MOV.U32 R247, RZ, RZ, R5 ;  /* 0x000000fffff77224 */ /* 0x000fe400078e0005 */
        /* <DEDUP_REMOVED lines=45> */
.L_x_2437:
[----:B------:R-:W3:Y:S01]  /*12f80*/  S2R R2, SR_TID.X ;  /* 0x0000000000027919 */ /* 0x000ee20000002100 */
[----:B------:R-:W-:Y:S01]  /*12f90*/  MOV R0, UR14 ;  /* 0x0000000e00007c02 */ /* 0x000fe20008000f00 */
[----:B------:R-:W-:Y:S01]  /*12fa0*/  UISETP.GT.AND UP2, UPT, UR14, UR12, UPT ;  /* 0x0000000c0e00728c */ /* 0x000fe2000bf44270 */
[----:B--2---:R-:W-:Y:S01]  /*12fb0*/  LDSM.16.MT88.4 R16, [R213+0x10000] ;  /* 0x01000000d510783b */ /* 0x004fe20000004200 */
[----:B------:R-:W-:Y:S01]  /*12fc0*/  UMOV UR11, UR36 ;  /* 0x00000024000b7c82 */ /* 0x000fe20008000000 */
[----:B------:R-:W-:Y:S06]  /*12fd0*/  UMOV UR10, UR35 ;  /* 0x00000023000a7c82 */ /* 0x000fec0008000000 */
[----:B------:R-:W-:Y:S01]  /*12fe0*/  LDSM.16.MT88.4 R24, [R214+0x10000] ;  /* 0x01000000d618783b */ /* 0x000fe20000004200 */
[----:B---3--:R-:W-:Y:S04]  /*12ff0*/  SHF.L.U32 R2, R2, 0x1, RZ ;  /* 0x0000000102027819 */ /* 0x008fe800000006ff */
[----:B------:R-:W-:Y:S04]  /*13000*/  LOP3.LUT R2, R2, 0x6, RZ, 0xc0, !PT ;  /* 0x0000000602027812 */ /* 0x000fe800078ec0ff */
[----:B------:R-:W-:Y:S04]  /*13010*/  LEA R0, R0, R2, 0x6 ;  /* 0x0000000200007211 */ /* 0x000fe800078e30ff */
[C---:B------:R-:W-:Y:S02]  /*13020*/  IADD3 R3, R0.reuse, 0x1, RZ ;  /* 0x0000000100037810 */ /* 0x040fe40007ffe0ff */
[C---:B------:R-:W-:Y:S02]  /*13030*/  IADD3 R2, R0.reuse, 0x8, RZ ;  /* 0x0000000800027810 */ /* 0x040fe40007ffe0ff */
[CC--:B------:R-:W-:Y:S02]  /*13040*/  ISETP.GE.AND P4, PT, R3.reuse, R241.reuse, PT ;  /* 0x000000f10300720c */ /* 0x0c0fe40003f86270 */
[CC--:B------:R-:W-:Y:S02]  /*13050*/  ISETP.GE.AND P1, PT, R0.reuse, R241.reuse, PT ;  /* 0x000000f10000720c */ /* 0x0c0fe40003f26270 */
[-C--:B------:R-:W-:Y:S02]  /*13060*/  ISETP.GE.AND P0, PT, R0, R240.reuse, PT ;  /* 0x000000f00000720c */ /* 0x080fe40003f06270 */
[CC--:B------:R-:W-:Y:S02]  /*13070*/  ISETP.GE.AND P5, PT, R3.reuse, R240.reuse, PT ;  /* 0x000000f00300720c */ /* 0x0c0fe40003fa6270 */
[C---:B------:R-:W-:Y:S02]  /*13080*/  ISETP.GE.AND P2, PT, R2.reuse, R241, PT ;  /* 0x000000f10200720c */ /* 0x040fe40003f46270 */
[----:B------:R-:W-:Y:S02]  /*13090*/  ISETP.GE.AND P6, PT, R2, R240, PT ;  /* 0x000000f00200720c */ /* 0x000fe40003fc6270 */
[CC--:B------:R-:W-:Y:S02]  /*130a0*/  ISETP.GE.OR P4, PT, R3.reuse, R243.reuse, !P4 ;  /* 0x000000f30300720c */ /* 0x0c0fe40006786670 */
[-C--:B------:R-:W-:Y:S02]  /*130b0*/  ISETP.GE.OR P0, PT, R0, R242.reuse, !P0 ;  /* 0x000000f20000720c */ /* 0x080fe40004706670 */
[-C--:B------:R-:W-:Y:S02]  /*130c0*/  ISETP.GE.OR P5, PT, R3, R242.reuse, !P5 ;  /* 0x000000f20300720c */ /* 0x080fe40006fa6670 */
[CC--:B------:R-:W-:Y:S02]  /*130d0*/  ISETP.GE.OR P2, PT, R2.reuse, R243.reuse, !P2 ;  /* 0x000000f30200720c */ /* 0x0c0fe40005746670 */
[----:B------:R-:W-:Y:S02]  /*130e0*/  ISETP.GE.OR P6, PT, R2, R242, !P6 ;  /* 0x000000f20200720c */ /* 0x000fe400077c6670 */
[C---:B------:R-:W-:Y:S02]  /*130f0*/  ISETP.GE.OR P1, PT, R0.reuse, R243, !P1 ;  /* 0x000000f30000720c */ /* 0x040fe40004f26670 */
[C---:B------:R-:W-:Y:S02]  /*13100*/  IADD3 R2, R0.reuse, 0x9, RZ ;  /* 0x0000000900027810 */ /* 0x040fe40007ffe0ff */
[----:B------:R-:W-:Y:S02]  /*13110*/  IADD3 R3, R0, 0x10, RZ ;  /* 0x0000001000037810 */ /* 0x000fe40007ffe0ff */
[----:B------:R-:W-:Y:S02]  /*13120*/  FSEL R6, R190, -INF , !P0 ;  /* 0xff800000be067808 */ /* 0x000fe40004000000 */
[----:B------:R-:W-:Y:S02]  /*13130*/  FSEL R11, R192, -INF , !P4 ;  /* 0xff800000c00b7808 */ /* 0x000fe40006000000 */
[----:B-1----:R-:W-:Y:S02]  /*13140*/  FSEL R5, R193, -INF , !P1 ;  /* 0xff800000c1057808 */ /* 0x002fe40004800000 */
[CC--:B------:R-:W-:Y:S02]  /*13150*/  ISETP.GE.AND P0, PT, R3.reuse, R241.reuse, PT ;  /* 0x000000f10300720c */ /* 0x0c0fe40003f06270 */
[CC--:B------:R-:W-:Y:S02]  /*13160*/  ISETP.GE.AND P4, PT, R3.reuse, R240.reuse, PT ;  /* 0x000000f00300720c */ /* 0x0c0fe40003f86270 */
[C---:B------:R-:W-:Y:S02]  /*13170*/  ISETP.GE.AND P3, PT, R2.reuse, R241, PT ;  /* 0x000000f10200720c */ /* 0x040fe40003f66270 */
[C---:B------:R-:W-:Y:S02]  /*13180*/  ISETP.GE.AND P1, PT, R2.reuse, R240, PT ;  /* 0x000000f00200720c */ /* 0x040fe40003f26270 */
[CC--:B------:R-:W-:Y:S02]  /*13190*/  ISETP.GE.OR P0, PT, R3.reuse, R243.reuse, !P0 ;  /* 0x000000f30300720c */ /* 0x0c0fe40004706670 */
[-C--:B------:R-:W-:Y:S02]  /*131a0*/  ISETP.GE.OR P4, PT, R3, R242.reuse, !P4 ;  /* 0x000000f20300720c */ /* 0x080fe40006786670 */
[C---:B------:R-:W-:Y:S02]  /*131b0*/  ISETP.GE.OR P3, PT, R2.reuse, R243, !P3 ;  /* 0x000000f30200720c */ /* 0x040fe40005f66670 */
[----:B------:R-:W-:Y:S02]  /*131c0*/  ISETP.GE.OR P1, PT, R2, R242, !P1 ;  /* 0x000000f20200720c */ /* 0x000fe40004f26670 */
[C---:B------:R-:W-:Y:S02]  /*131d0*/  IADD3 R3, R0.reuse, 0x18, RZ ;  /* 0x0000001800037810 */ /* 0x040fe40007ffe0ff */
[----:B------:R-:W-:Y:S02]  /*131e0*/  IADD3 R2, R0, 0x11, RZ ;  /* 0x0000001100027810 */ /* 0x000fe40007ffe0ff */
[----:B------:R-:W-:Y:S02]  /*131f0*/  FSEL R179, R179, -INF , !P0 ;  /* 0xff800000b3b37808 */ /* 0x000fe40004000000 */
[----:B------:R-:W-:Y:S02]  /*13200*/  FSEL R9, R188, -INF , !P2 ;  /* 0xff800000bc097808 */ /* 0x000fe40005000000 */
[----:B------:R-:W-:Y:S02]  /*13210*/  FSEL R10, R186, -INF , !P3 ;  /* 0xff800000ba0a7808 */ /* 0x000fe40005800000 */
[CC--:B------:R-:W-:Y:S02]  /*13220*/  ISETP.GE.AND P0, PT, R3.reuse, R241.reuse, PT ;  /* 0x000000f10300720c */ /* 0x0c0fe40003f06270 */
[C---:B------:R-:W-:Y:S02]  /*13230*/  ISETP.GE.AND P2, PT, R2.reuse, R241, PT ;  /* 0x000000f10200720c */ /* 0x040fe40003f46270 */
[C---:B------:R-:W-:Y:S02]  /*13240*/  ISETP.GE.AND P3, PT, R2.reuse, R240, PT ;  /* 0x000000f00200720c */ /* 0x040fe40003f66270 */
        /* <DEDUP_REMOVED lines=8> */
[----:B------:R-:W-:Y:S02]  /*132d0*/  FSEL R7, R189, -INF , !P6 ;  /* 0xff800000bd077808 */ /* 0x000fe40007000000 */
[-C--:B------:R-:W-:Y:S02]  /*132e0*/  ISETP.GE.AND P2, PT, R3, R240.reuse, PT ;  /* 0x000000f00300720c */ /* 0x080fe40003f46270 */
[CC--:B------:R-:W-:Y:S02]  /*132f0*/  ISETP.GE.AND P5, PT, R2.reuse, R241.reuse, PT ;  /* 0x000000f10200720c */ /* 0x0c0fe40003fa6270 */
[-C--:B------:R-:W-:Y:S02]  /*13300*/  ISETP.GE.AND P0, PT, R2, R240.reuse, PT ;  /* 0x000000f00200720c */ /* 0x080fe40003f06270 */
[C---:B------:R-:W-:Y:S02]  /*13310*/  ISETP.GE.AND P6, PT, R4.reuse, R241, PT ;  /* 0x000000f10400720c */ /* 0x040fe40003fc6270 */
[----:B------:R-:W-:Y:S02]  /*13320*/  FSEL R12, R187, -INF , !P1 ;  /* 0xff800000bb0c7808 */ /* 0x000fe40004800000 */
[----:B------:R-:W-:Y:S02]  /*13330*/  ISETP.GE.AND P1, PT, R4, R240, PT ;  /* 0x000000f00400720c */ /* 0x000fe40003f26270 */
[-C--:B------:R-:W-:Y:S02]  /*13340*/  ISETP.GE.OR P2, PT, R3, R242.reuse, !P2 ;  /* 0x000000f20300720c */ /* 0x080fe40005746670 */
[CC--:B------:R-:W-:Y:S02]  /*13350*/  ISETP.GE.OR P5, PT, R2.reuse, R243.reuse, !P5 ;  /* 0x000000f30200720c */ /* 0x0c0fe40006fa6670 */
[-C--:B------:R-:W-:Y:S02]  /*13360*/  ISETP.GE.OR P0, PT, R2, R242.reuse, !P0 ;  /* 0x000000f20200720c */ /* 0x080fe40004706670 */
[----:B------:R-:W-:Y:S02]  /*13370*/  ISETP.GE.OR P6, PT, R4, R243, !P6 ;  /* 0x000000f30400720c */ /* 0x000fe400077c6670 */
[C---:B------:R-:W-:Y:S02]  /*13380*/  IADD3 R3, R0.reuse, 0x21, RZ ;  /* 0x0000002100037810 */ /* 0x040fe40007ffe0ff */
[----:B------:R-:W-:Y:S02]  /*13390*/  IADD3 R2, R0, 0x28, RZ ;  /* 0x0000002800027810 */ /* 0x000fe40007ffe0ff */
[----:B------:R-:W-:Y:S02]  /*133a0*/  ISETP.GE.OR P1, PT, R4, R242, !P1 ;  /* 0x000000f20400720c */ /* 0x000fe40004f26670 */
[----:B------:R-:W-:Y:S02]  /*133b0*/  FMNMX.FTZ R4, R5, R133, !PT ;  /* 0x0000008505047209 */ /* 0x000fe40007810000 */
[----:B------:R-:W-:Y:S02]  /*133c0*/  FSEL R175, R175, -INF , !P5 ;  /* 0xff800000afaf7808 */ /* 0x000fe40006800000 */
[----:B------:R-:W-:Y:S02]  /*133d0*/  FSEL R187, R171, -INF , !P6 ;  /* 0xff800000abbb7808 */ /* 0x000fe40007000000 */
[----:B------:R-:W-:Y:S02]  /*133e0*/  FSEL R182, R182, -INF , !P4 ;  /* 0xff800000b6b67808 */ /* 0x000fe40006000000 */
[C---:B------:R-:W-:Y:S02]  /*133f0*/  ISETP.GE.AND P6, PT, R3.reuse, R240, PT ;  /* 0x000000f00300720c */ /* 0x040fe40003fc6270 */
[-C--:B------:R-:W-:Y:S02]  /*13400*/  ISETP.GE.AND P5, PT, R3, R241.reuse, PT ;  /* 0x000000f10300720c */ /* 0x080fe40003fa6270 */
[C---:B------:R-:W-:Y:S02]  /*13410*/  ISETP.GE.AND P4, PT, R2.reuse, R241, PT ;  /* 0x000000f10200720c */ /* 0x040fe40003f86270 */
[----:B------:R-:W-:Y:S02]  /*13420*/  FMNMX.FTZ R4, R11, R4, !PT ;  /* 0x000000040b047209 */ /* 0x000fe40007810000 */
[C---:B------:R-:W-:Y:S02]  /*13430*/  ISETP.GE.OR P6, PT, R3.reuse, R242, !P6 ;  /* 0x000000f20300720c */ /* 0x040fe400077c6670 */
[-C--:B------:R-:W-:Y:S02]  /*13440*/  ISETP.GE.OR P5, PT, R3, R243.reuse, !P5 ;  /* 0x000000f30300720c */ /* 0x080fe40006fa6670 */
[----:B------:R-:W-:Y:S02]  /*13450*/  ISETP.GE.OR P4, PT, R2, R243, !P4 ;  /* 0x000000f30200720c */ /* 0x000fe40006786670 */
[----:B------:R-:W-:Y:S02]  /*13460*/  IADD3 R3, R0, 0x29, RZ ;  /* 0x0000002900037810 */ /* 0x000fe40007ffe0ff */
[----:B------:R-:W-:Y:S02]  /*13470*/  FMNMX.FTZ R4, R9, R4, !PT ;  /* 0x0000000409047209 */ /* 0x000fe40007810000 */
[----:B------:R-:W-:Y:S02]  /*13480*/  FSEL R186, R183, -INF , !P3 ;  /* 0xff800000b7ba7808 */ /* 0x000fe40005800000 */
[----:B------:R-:W-:Y:S02]  /*13490*/  FSEL R191, R132, -INF , !P4 ;  /* 0xff80000084bf7808 */ /* 0x000fe40006000000 */
[C---:B------:R-:W-:Y:S02]  /*134a0*/  ISETP.GE.AND P3, PT, R3.reuse, R241, PT ;  /* 0x000000f10300720c */ /* 0x040fe40003f66270 */
[C---:B------:R-:W-:Y:S02]  /*134b0*/  ISETP.GE.AND P4, PT, R3.reuse, R240, PT ;  /* 0x000000f00300720c */ /* 0x040fe40003f86270 */
[----:B------:R-:W-:Y:S02]  /*134c0*/  FMNMX.FTZ R4, R10, R4, !PT ;  /* 0x000000040a047209 */ /* 0x000fe40007810000 */
[C---:B------:R-:W-:Y:S02]  /*134d0*/  ISETP.GE.OR P4, PT, R3.reuse, R242, !P4 ;  /* 0x000000f20300720c */ /* 0x040fe40006786670 */
[----:B------:R-:W-:Y:S02]  /*134e0*/  ISETP.GE.OR P3, PT, R3, R243, !P3 ;  /* 0x000000f30300720c */ /* 0x000fe40005f66670 */
[----:B------:R-:W-:Y:S02]  /*134f0*/  FMNMX.FTZ R3, R179, R4, !PT ;  /* 0x00000004b3037209 */ /* 0x000fe40007810000 */
[----:B------:R-:W-:Y:S02]  /*13500*/  FMNMX.FTZ R4, R6, R134, !PT ;  /* 0x0000008606047209 */ /* 0x000fe40007810000 */
[----:B------:R-:W-:Y:S02]  /*13510*/  FSEL R189, R170, -INF , !P5 ;  /* 0xff800000aabd7808 */ /* 0x000fe40006800000 */
[----:B------:R-:W-:Y:S02]  /*13520*/  FMNMX.FTZ R4, R8, R4, !PT ;  /* 0x0000000408047209 */ /* 0x000fe40007810000 */
[----:B------:R-:W-:Y:S02]  /*13530*/  ISETP.GE.AND P5, PT, R2, R240, PT ;  /* 0x000000f00200720c */ /* 0x000fe40003fa6270 */
[----:B------:R-:W-:Y:S02]  /*13540*/  FMNMX.FTZ R4, R7, R4, !PT ;  /* 0x0000000407047209 */ /* 0x000fe40007810000 */
[----:B------:R-:W-:Y:S02]  /*13550*/  FMNMX.FTZ R13, R178, R3, !PT ;  /* 0x00000003b20d7209 */ /* 0x000fe40007810000 */
[----:B------:R-:W-:Y:S02]  /*13560*/  FMNMX.FTZ R4, R12, R4, !PT ;  /* 0x000000040c047209 */ /* 0x000fe40007810000 */
[----:B------:R-:W-:Y:S02]  /*13570*/  ISETP.GE.OR P5, PT, R2, R242, !P5 ;  /* 0x000000f20200720c */ /* 0x000fe40006fa6670 */
[----:B------:R-:W-:Y:S02]  /*13580*/  FMNMX.FTZ R4, R182, R4, !PT ;  /* 0x00000004b6047209 */ /* 0x000fe40007810000 */
[----:B------:R-:W-:Y:S02]  /*13590*/  IADD3 R2, R0, 0x30, RZ ;  /* 0x0000003000027810 */ /* 0x000fe40007ffe0ff */
[----:B------:R-:W-:Y:S02]  /*135a0*/  FMNMX.FTZ R13, R172, R13, !PT ;  /* 0x0000000dac0d7209 */ /* 0x000fe40007810000 */
[----:B------:R-:W-:Y:S02]  /*135b0*/  FSEL R183, R176, -INF , !P2 ;  /* 0xff800000b0b77808 */ /* 0x000fe40005000000 */
[----:B------:R-:W-:Y:S02]  /*135c0*/  FSEL R193, R169, -INF , !P3 ;  /* 0xff800000a9c17808 */ /* 0x000fe40005800000 */
[----:B------:R-:W-:Y:S02]  /*135d0*/  FMNMX.FTZ R4, R186, R4, !PT ;  /* 0x00000004ba047209 */ /* 0x000fe40007810000 */
[C---:B------:R-:W-:Y:S02]  /*135e0*/  ISETP.GE.AND P3, PT, R2.reuse, R240, PT ;  /* 0x000000f00200720c */ /* 0x040fe40003f66270 */
[C---:B------:R-:W-:Y:S02]  /*135f0*/  ISETP.GE.AND P2, PT, R2.reuse, R241, PT ;  /* 0x000000f10200720c */ /* 0x040fe40003f46270 */
[----:B------:R-:W-:Y:S02]  /*13600*/  FMNMX.FTZ R132, R175, R13, !PT ;  /* 0x0000000daf847209 */ /* 0x000fe40007810000 */
[----:B------:R-:W-:Y:S02]  /*13610*/  FSEL R181, R181, -INF , !P0 ;  /* 0xff800000b5b57808 */ /* 0x000fe40004000000 */
[----:B------:R-:W-:Y:S02]  /*13620*/  FMNMX.FTZ R4, R183, R4, !PT ;  /* 0x00000004b7047209 */ /* 0x000fe40007810000 */
[C---:B------:R-:W-:Y:S02]  /*13630*/  ISETP.GE.OR P3, PT, R2.reuse, R242, !P3 ;  /* 0x000000f20200720c */ /* 0x040fe40005f66670 */
[----:B------:R-:W-:Y:S02]  /*13640*/  ISETP.GE.OR P2, PT, R2, R243, !P2 ;  /* 0x000000f30200720c */ /* 0x000fe40005746670 */
[C---:B------:R-:W-:Y:S02]  /*13650*/  IADD3 R2, R0.reuse, 0x38, RZ ;  /* 0x0000003800027810 */ /* 0x040fe40007ffe0ff */
[C---:B------:R-:W-:Y:S02]  /*13660*/  IADD3 R3, R0.reuse, 0x31, RZ ;  /* 0x0000003100037810 */ /* 0x040fe40007ffe0ff */
[----:B------:R-:W-:Y:S02]  /*13670*/  IADD3 R0, R0, 0x39, RZ ;  /* 0x0000003900007810 */ /* 0x000fe40007ffe0ff */
[----:B------:R-:W-:Y:S02]  /*13680*/  FMNMX.FTZ R132, R187, R132, !PT ;  /* 0x00000084bb847209 */ /* 0x000fe40007810000 */
[----:B------:R-:W-:Y:S02]  /*13690*/  FMNMX.FTZ R4, R181, R4, !PT ;  /* 0x00000004b5047209 */ /* 0x000fe40007810000 */
[----:B------:R-:W-:Y:S02]  /*136a0*/  FSEL R188, R177, -INF , !P1 ;  /* 0xff800000b1bc7808 */ /* 0x000fe40004800000 */
[----:B------:R-:W-:Y:S02]  /*136b0*/  FMNMX.FTZ R132, R189, R132, !PT ;  /* 0x00000084bd847209 */ /* 0x000fe40007810000 */
[-C--:B------:R-:W-:Y:S02]  /*136c0*/  ISETP.GE.AND P1, PT, R0, R241.reuse, PT ;  /* 0x000000f10000720c */ /* 0x080fe40003f26270 */
[----:B------:R-:W-:Y:S02]  /*136d0*/  ISETP.GE.AND P0, PT, R3, R241, PT ;  /* 0x000000f10300720c */ /* 0x000fe40003f06270 */
[----:B------:R-:W-:Y:S02]  /*136e0*/  FSEL R180, R180, -INF , !P6 ;  /* 0xff800000b4b47808 */ /* 0x000fe40007000000 */
[----:B------:R-:W-:Y:S02]  /*136f0*/  FMNMX.FTZ R4, R188, R4, !PT ;  /* 0x00000004bc047209 */ /* 0x000fe40007810000 */
[-C--:B------:R-:W-:Y:S02]  /*13700*/  ISETP.GE.OR P1, PT, R0, R243.reuse, !P1 ;  /* 0x000000f30000720c */ /* 0x080fe40004f26670 */
[----:B------:R-:W-:Y:S02]  /*13710*/  FMNMX.FTZ R132, R191, R132, !PT ;  /* 0x00000084bf847209 */ /* 0x000fe40007810000 */
[----:B------:R-:W-:Y:S02]  /*13720*/  ISETP.GE.OR P0, PT, R3, R243, !P0 ;  /* 0x000000f30300720c */ /* 0x000fe40004706670 */
[----:B------:R-:W-:Y:S02]  /*13730*/  FSEL R190, R174, -INF , !P5 ;  /* 0xff800000aebe7808 */ /* 0x000fe40006800000 */
[----:B------:R-:W-:Y:S02]  /*13740*/  FMNMX.FTZ R4, R180, R4, !PT ;  /* 0x00000004b4047209 */ /* 0x000fe40007810000 */
[----:B------:R-:W-:Y:S02]  /*13750*/  FSEL R208, R135, -INF , !P2 ;  /* 0xff80000087d07808 */ /* 0x000fe40005000000 */
[----:B------:R-:W-:Y:S02]  /*13760*/  FSEL R244, R33, -INF , !P1 ;  /* 0xff80000021f47808 */ /* 0x000fe40004800000 */
[----:B------:R-:W-:Y:S02]  /*13770*/  ISETP.GE.AND P2, PT, R2, R241, PT ;  /* 0x000000f10200720c */ /* 0x000fe40003f46270 */
[----:B------:R-:W-:Y:S02]  /*13780*/  FMNMX.FTZ R132, R193, R132, !PT ;  /* 0x00000084c1847209 */ /* 0x000fe40007810000 */
[----:B------:R-:W-:Y:S02]  /*13790*/  FSEL R209, R168, -INF , !P0 ;  /* 0xff800000a8d17808 */ /* 0x000fe40004000000 */
[----:B------:R-:W-:Y:S02]  /*137a0*/  ISETP.GE.AND P1, PT, R2, R240, PT ;  /* 0x000000f00200720c */ /* 0x000fe40003f26270 */
[----:B------:R-:W-:Y:S02]  /*137b0*/  FSEL R192, R173, -INF , !P4 ;  /* 0xff800000adc07808 */ /* 0x000fe40006000000 */
[----:B------:R-:W-:Y:S02]  /*137c0*/  FMNMX.FTZ R4, R190, R4, !PT ;  /* 0x00000004be047209 */ /* 0x000fe40007810000 */
[C---:B------:R-:W-:Y:S02]  /*137d0*/  ISETP.GE.AND P0, PT, R3.reuse, R240, PT ;  /* 0x000000f00300720c */ /* 0x040fe40003f06270 */
[----:B------:R-:W-:Y:S02]  /*137e0*/  ISETP.GE.OR P2, PT, R2, R243, !P2 ;  /* 0x000000f30200720c */ /* 0x000fe40005746670 */
[----:B------:R-:W-:Y:S02]  /*137f0*/  FMNMX.FTZ R132, R208, R132, !PT ;  /* 0x00000084d0847209 */ /* 0x000fe40007810000 */
[----:B------:R-:W-:Y:S02]  /*13800*/  ISETP.GE.OR P1, PT, R2, R242, !P1 ;  /* 0x000000f20200720c */ /* 0x000fe40004f26670 */
[----:B------:R-:W-:Y:S02]  /*13810*/  FSEL R210, R30, -INF , !P3 ;  /* 0xff8000001ed27808 */ /* 0x000fe40005800000 */
[----:B------:R-:W-:Y:S02]  /*13820*/  FMNMX.FTZ R2, R192, R4, !PT ;  /* 0x00000004c0027209 */ /* 0x000fe40007810000 */
[----:B------:R-:W-:Y:S02]  /*13830*/  ISETP.GE.OR P0, PT, R3, R242, !P0 ;  /* 0x000000f20300720c */ /* 0x000fe40004706670 */
[----:B------:R-:W-:Y:S02]  /*13840*/  FSEL R211, R32, -INF , !P2 ;  /* 0xff80000020d37808 */ /* 0x000fe40005000000 */
[----:B------:R-:W-:Y:S02]  /*13850*/  FMNMX.FTZ R132, R209, R132, !PT ;  /* 0x00000084d1847209 */ /* 0x000fe40007810000 */
[----:B------:R-:W-:Y:S02]  /*13860*/  ISETP.GE.AND P2, PT, R0, R240, PT ;  /* 0x000000f00000720c */ /* 0x000fe40003f46270 */
[----:B------:R-:W-:Y:S02]  /*13870*/  FMNMX.FTZ R2, R210, R2, !PT ;  /* 0x00000002d2027209 */ /* 0x000fe40007810000 */
[----:B------:R-:W-:Y:S02]  /*13880*/  FSEL R245, R31, -INF , !P0 ;  /* 0xff8000001ff57808 */ /* 0x000fe40004000000 */
[----:B------:R-:W-:Y:S02]  /*13890*/  FMNMX.FTZ R132, R211, R132, !PT ;  /* 0x00000084d3847209 */ /* 0x000fe40007810000 */
        /* <DEDUP_REMOVED lines=23> */
[--C-:B------:R-:W-:Y:S01]  /*13a10*/  FFMA.FTZ R11, R11, UR4, -R176.reuse ;  /* 0x000000040b0b7c23 */ /* 0x100fe200080108b0 */
[----:B------:R-:W-:Y:S01]  /*13a20*/  FADD.FTZ R2, -R0, R133 ;  /* 0x0000008500027221 */ /* 0x000fe20000010100 */
[----:B------:R-:W-:Y:S01]  /*13a30*/  FSEL R0, R3, RZ, P0 ;  /* 0x000000ff03007208 */ /* 0x000fe20000000000 */
[--C-:B------:R-:W-:Y:S01]  /*13a40*/  FFMA.FTZ R9, R9, UR4, -R176.reuse ;  /* 0x0000000409097c23 */ /* 0x100fe200080108b0 */
[----:B------:R-:W-:Y:S01]  /*13a50*/  FSEL R177, R177, RZ, P0 ;  /* 0x000000ffb1b17208 */ /* 0x000fe20000000000 */
[----:B------:R-:W-:Y:S01]  /*13a60*/  FMUL.FTZ R2, R2, UR4 ;  /* 0x0000000402027c20 */ /* 0x000fe20008410000 */
[----:B------:R-:W-:Y:S01]  /*13a70*/  FFMA.FTZ R10, R10, UR4, -R176 ;  /* 0x000000040a0a7c23 */ /* 0x000fe200080108b0 */
[----:B------:R-:W-:Y:S01]  /*13a80*/  FADD.FTZ R0, -R0, R134 ;  /* 0x0000008600007221 */ /* 0x000fe20000010100 */
[----:B------:R-:W1:Y:S01]  /*13a90*/  MUFU.EX2 R197, R5 ;  /* 0x0000000500c57308 */ /* 0x000e620000000800 */
[--C-:B------:R-:W-:Y:S01]  /*13aa0*/  FFMA.FTZ R6, R6, UR4, -R177.reuse ;  /* 0x0000000406067c23 */ /* 0x100fe200080108b1 */
[--C-:B------:R-:W-:Y:S01]  /*13ab0*/  FFMA.FTZ R8, R8, UR4, -R177.reuse ;  /* 0x0000000408087c23 */ /* 0x100fe200080108b1 */
[----:B------:R-:W-:Y:S01]  /*13ac0*/  FMUL.FTZ R0, R0, UR4 ;  /* 0x0000000400007c20 */ /* 0x000fe20008410000 */
[--C-:B------:R-:W-:Y:S01]  /*13ad0*/  FFMA.FTZ R7, R7, UR4, -R177.reuse ;  /* 0x0000000407077c23 */ /* 0x100fe200080108b1 */
[--C-:B------:R-:W-:Y:S01]  /*13ae0*/  FFMA.FTZ R12, R12, UR4, -R177.reuse ;  /* 0x000000040c0c7c23 */ /* 0x100fe200080108b1 */
[--C-:B------:R-:W-:Y:S01]  /*13af0*/  FFMA.FTZ R133, R179, UR4, -R176.reuse ;  /* 0x00000004b3857c23 */ /* 0x100fe200080108b0 */
[--C-:B------:R-:W-:Y:S03]  /*13b00*/  FFMA.FTZ R134, R172, UR4, -R176.reuse ;  /* 0x00000004ac867c23 */ /* 0x100fe600080108b0 */
[----:B------:R-:W2:Y:S01]  /*13b10*/  MUFU.EX2 R196, R11 ;  /* 0x0000000b00c47308 */ /* 0x000ea20000000800 */
[----:B------:R-:W-:Y:S09]  /*13b20*/  PLOP3.LUT P0, PT, PT, PT, UP2, 0x80, 0x0 ;  /* 0x000000000000781c */ /* 0x000ff20003f0f028 */
[----:B------:R-:W-:Y:S01]  /*13b30*/  MUFU.EX2 R195, R9 ;  /* 0x0000000900c37308 */ /* 0x000fe20000000800 */
[-C--:B-1----:R-:W-:Y:S09]  /*13b40*/  MOV R179, R197.reuse ;  /* 0x000000c500b37202 */ /* 0x082ff20000000f00 */
[----:B------:R-:W1:Y:S01]  /*13b50*/  MUFU.EX2 R194, R10 ;  /* 0x0000000a00c27308 */ /* 0x000e620000000800 */
[----:B--2---:R-:W-:Y:S09]  /*13b60*/  F2FP.BF16.F32.PACK_AB R168, R196, R197 ;  /* 0x000000c5c4a8723e */ /* 0x004ff200000010ff */
[----:B------:R-:W-:Y:S10]  /*13b70*/  MUFU.EX2 R249, R6 ;  /* 0x0000000600f97308 */ /* 0x000ff40000000800 */
[----:B------:R-:W2:Y:S01]  /*13b80*/  MUFU.EX2 R252, R8 ;  /* 0x0000000800fc7308 */ /* 0x000ea20000000800 */
[----:B-1----:R-:W-:Y:S09]  /*13b90*/  F2FP.BF16.F32.PACK_AB R170, R194, R195 ;  /* 0x000000c3c2aa723e */ /* 0x002ff200000010ff */
[----:B------:R-:W-:Y:S10]  /*13ba0*/  MUFU.EX2 R251, R7 ;  /* 0x0000000700fb7308 */ /* 0x000ff40000000800 */
[----:B------:R-:W1:Y:S01]  /*13bb0*/  MUFU.EX2 R250, R12 ;  /* 0x0000000c00fa7308 */ /* 0x000e620000000800 */
[----:B--2---:R-:W-:Y:S09]  /*13bc0*/  F2FP.BF16.F32.PACK_AB R169, R252, R249 ;  /* 0x000000f9fca9723e */ /* 0x004ff200000010ff */
[----:B------:R-:W2:Y:S10]  /*13bd0*/  MUFU.EX2 R2, R2 ;  /* 0x0000000200027308 */ /* 0x000eb40000000800 */
[----:B------:R-:W3:Y:S01]  /*13be0*/  MUFU.EX2 R0, R0 ;  /* 0x0000000000007308 */ /* 0x000ee20000000800 */
[----:B-1----:R-:W-:Y:S09]  /*13bf0*/  F2FP.BF16.F32.PACK_AB R171, R250, R251 ;  /* 0x000000fbfaab723e */ /* 0x002ff200000010ff */
[----:B------:R1:W-:Y:S01]  /*13c00*/  MUFU.EX2 R207, R133 ;  /* 0x0000008500cf7308 */ /* 0x0003e20000000800 */
        /* <DEDUP_REMOVED lines=12> */
[----:B------:R-:W2:Y:S01]  /*13cd0*/  LDSM.16.MT88.4 R136, [R215+0x10000] ;  /* 0x01000000d788783b */ /* 0x000ea20000004200 */
[C---:B------:R-:W-:Y:S01]  /*13ce0*/  FMUL.FTZ R14, R0.reuse, R142 ;  /* 0x0000008e000e7220 */ /* 0x040fe20000410000 */
[C---:B------:R-:W-:Y:S01]  /*13cf0*/  FMUL.FTZ R15, R0.reuse, R143 ;  /* 0x0000008f000f7220 */ /* 0x040fe20000410000 */
[C---:B------:R-:W-:Y:S01]  /*13d00*/  FMUL.FTZ R22, R0.reuse, R150 ;  /* 0x0000009600167220 */ /* 0x040fe20000410000 */
[C---:B------:R-:W-:Y:S01]  /*13d10*/  HMMA.16816.F32.BF16 R4, R168.reuse, R16, R4 ;  /* 0x00000010a804723c */ /* 0x040fe20000041804 */
[----:B------:R-:W-:Y:S03]  /*13d20*/  MUFU.EX2 R205, R134 ;  /* 0x0000008600cd7308 */ /* 0x000fe60000000800 */
[----:B------:R-:W3:Y:S01]  /*13d30*/  LDSM.16.MT88.4 R140, [R213+0x12000] ;  /* 0x01200000d58c783b */ /* 0x000ee20000004200 */
[----:B------:R-:W-:Y:S01]  /*13d40*/  FMUL.FTZ R23, R0, R151 ;  /* 0x0000009700177220 */ /* 0x000fe20000410000 */
[C---:B------:R-:W-:Y:S05]  /*13d50*/  HMMA.16816.F32.BF16 R8, R168.reuse, R18, R8 ;  /* 0x00000012a808723c */ /* 0x040fea0000041808 */
[C---:B------:R-:W-:Y:S01]  /*13d60*/  FMUL.FTZ R16, R2.reuse, R152 ;  /* 0x0000009802107220 */ /* 0x040fe20000410000 */
[C---:B------:R-:W-:Y:S01]  /*13d70*/  HMMA.16816.F32.BF16 R12, R168.reuse, R24, R12 ;  /* 0x00000018a80c723c */ /* 0x040fe2000004180c */
[----:B------:R-:W4:Y:S04]  /*13d80*/  LDSM.16.MT88.4 R144, [R214+0x12000] ;  /* 0x01200000d690783b */ /* 0x000f280000004200 */
[----:B------:R-:W-:Y:S01]  /*13d90*/  FMUL.FTZ R17, R2, R153 ;  /* 0x0000009902117220 */ /* 0x000fe20000410000 */
[C---:B------:R-:W-:Y:S01]  /*13da0*/  FMUL.FTZ R18, R0.reuse, R154 ;  /* 0x0000009a00127220 */ /* 0x040fe20000410000 */
[----:B------:R-:W-:Y:S01]  /*13db0*/  FMUL.FTZ R19, R0, R155 ;  /* 0x0000009b00137220 */ /* 0x000fe20000410000 */
[C---:B------:R-:W-:Y:S01]  /*13dc0*/  FMUL.FTZ R24, R2.reuse, R160 ;  /* 0x000000a002187220 */ /* 0x040fe20000410000 */
[----:B------:R-:W5:Y:S02]  /*13dd0*/  LDSM.16.MT88.4 R148, [R216+0x12000] ;  /* 0x01200000d894783b */ /* 0x000f640000004200 */
[C---:B------:R-:W-:Y:S01]  /*13de0*/  FMUL.FTZ R25, R2.reuse, R161 ;  /* 0x000000a102197220 */ /* 0x040fe20000410000 */
[C---:B------:R-:W-:Y:S01]  /*13df0*/  FMUL.FTZ R28, R2.reuse, R156 ;  /* 0x0000009c021c7220 */ /* 0x040fe20000410000 */
[----:B------:R-:W-:Y:S01]  /*13e00*/  FMUL.FTZ R29, R2, R157 ;  /* 0x0000009d021d7220 */ /* 0x000fe20000410000 */
[C---:B------:R-:W-:Y:S03]  /*13e10*/  HMMA.16816.F32.BF16 R16, R168.reuse, R26, R16 ;  /* 0x0000001aa810723c */ /* 0x040fe60000041810 */
[----:B------:R-:W-:Y:S01]  /*13e20*/  LDSM.16.MT88.4 R152, [R216+0x10800] ;  /* 0x01080000d898783b */ /* 0x000fe20000004200 */
[C---:B------:R-:W-:Y:S01]  /*13e30*/  FMUL.FTZ R30, R0.reuse, R158 ;  /* 0x0000009e001e7220 */ /* 0x040fe20000410000 */
[C---:B------:R-:W-:Y:S01]  /*13e40*/  FMUL.FTZ R31, R0.reuse, R159 ;  /* 0x0000009f001f7220 */ /* 0x040fe20000410000 */
[C---:B------:R-:W-:Y:S05]  /*13e50*/  HMMA.16816.F32.BF16 R20, R168.reuse, R32, R20 ;  /* 0x00000020a814723c */ /* 0x040fea0000041814 */
[C---:B------:R-:W-:Y:S01]  /*13e60*/  FMUL.FTZ R26, R0.reuse, R162 ;  /* 0x000000a2001a7220 */ /* 0x040fe20000410000 */
[----:B------:R-:W-:Y:S01]  /*13e70*/  FMUL.FTZ R27, R0, R163 ;  /* 0x000000a3001b7220 */ /* 0x000fe20000410000 */
[----:B------:R-:W-:Y:S01]  /*13e80*/  LDSM.16.MT88.4 R156, [R215+0x10800] ;  /* 0x01080000d79c783b */ /* 0x000fe20000004200 */
[C---:B------:R-:W-:Y:S03]  /*13e90*/  FMUL.FTZ R32, R2.reuse, R164 ;  /* 0x000000a402207220 */ /* 0x040fe60000410000 */
[C---:B------:R-:W-:Y:S01]  /*13ea0*/  FMUL.FTZ R33, R2.reuse, R165 ;  /* 0x000000a502217220 */ /* 0x040fe20000410000 */
[C---:B------:R-:W-:Y:S01]  /*13eb0*/  FMUL.FTZ R36, R2.reuse, R36 ;  /* 0x0000002402247220 */ /* 0x040fe20000410000 */
[C---:B------:R-:W-:Y:S02]  /*13ec0*/  HMMA.16816.F32.BF16 R24, R168.reuse, R34, R24 ;  /* 0x00000022a818723c */ /* 0x040fe40000041818 */
[----:B------:R-:W-:Y:S01]  /*13ed0*/  LDSM.16.MT88.4 R160, [R214+0x12800] ;  /* 0x01280000d6a0783b */ /* 0x000fe20000004200 */
[----:B------:R-:W-:Y:S01]  /*13ee0*/  FMUL.FTZ R37, R2, R37 ;  /* 0x0000002502257220 */ /* 0x000fe20000410000 */
[C---:B------:R-:W-:Y:S01]  /*13ef0*/  FMUL.FTZ R38, R0.reuse, R38 ;  /* 0x0000002600267220 */ /* 0x040fe20000410000 */
[C---:B------:R-:W-:Y:S01]  /*13f00*/  FMUL.FTZ R39, R0.reuse, R39 ;  /* 0x0000002700277220 */ /* 0x040fe20000410000 */
[C---:B--2---:R-:W-:Y:S05]  /*13f10*/  HMMA.16816.F32.BF16 R28, R168.reuse, R136, R28 ;  /* 0x00000088a81c723c */ /* 0x044fea000004181c */
[C---:B------:R-:W-:Y:S01]  /*13f20*/  FMUL.FTZ R34, R0.reuse, R166 ;  /* 0x000000a600227220 */ /* 0x040fe20000410000 */
[----:B------:R-:W-:Y:S01]  /*13f30*/  FMUL.FTZ R35, R0, R167 ;  /* 0x000000a700237220 */ /* 0x000fe20000410000 */
[C---:B------:R-:W-:Y:S01]  /*13f40*/  FMUL.FTZ R40, R2.reuse, R40 ;  /* 0x0000002802287220 */ /* 0x040fe20000410000 */
[----:B------:R-:W-:Y:S03]  /*13f50*/  LDSM.16.MT88.4 R164, [R216+0x12800] ;  /* 0x01280000d8a4783b */ /* 0x000fe60000004200 */
[----:B------:R-:W-:Y:S01]  /*13f60*/  FMUL.FTZ R41, R2, R41 ;  /* 0x0000002902297220 */ /* 0x000fe20000410000 */
[C---:B------:R-:W-:Y:S01]  /*13f70*/  FMUL.FTZ R42, R0.reuse, R42 ;  /* 0x0000002a002a7220 */ /* 0x040fe20000410000 */
[C---:B------:R-:W-:Y:S03]  /*13f80*/  HMMA.16816.F32.BF16 R32, R168.reuse, R138, R32 ;  /* 0x0000008aa820723c */ /* 0x040fe60000041820 */
[----:B------:R-:W2:Y:S01]  /*13f90*/  LDSM.16.MT88.4 R136, [R215+0x12000] ;  /* 0x01200000d788783b */ /* 0x000ea20000004200 */
[----:B------:R-:W-:Y:S01]  /*13fa0*/  FMUL.FTZ R43, R0, R43 ;  /* 0x0000002b002b7220 */ /* 0x000fe20000410000 */
[C---:B------:R-:W-:Y:S01]  /*13fb0*/  FMUL.FTZ R44, R2.reuse, R44 ;  /* 0x0000002c022c7220 */ /* 0x040fe20000410000 */
[C---:B---3--:R-:W-:Y:S05]  /*13fc0*/  HMMA.16816.F32.BF16 R36, R168.reuse, R140, R36 ;  /* 0x0000008ca824723c */ /* 0x048fea0000041824 */
[----:B------:R-:W-:Y:S01]  /*13fd0*/  FMUL.FTZ R45, R2, R45 ;  /* 0x0000002d022d7220 */ /* 0x000fe20000410000 */
[C---:B------:R-:W-:Y:S01]  /*13fe0*/  HMMA.16816.F32.BF16 R40, R168.reuse, R142, R40 ;  /* 0x0000008ea828723c */ /* 0x040fe20000041828 */
[----:B------:R-:W3:Y:S04]  /*13ff0*/  LDSM.16.MT88.4 R140, [R213+0x14000] ;  /* 0x01400000d58c783b */ /* 0x000ee80000004200 */
[C---:B------:R-:W-:Y:S01]  /*14000*/  FMUL.FTZ R46, R0.reuse, R46 ;  /* 0x0000002e002e7220 */ /* 0x040fe20000410000 */
[----:B------:R-:W-:Y:S01]  /*14010*/  FMUL.FTZ R47, R0, R47 ;  /* 0x0000002f002f7220 */ /* 0x000fe20000410000 */
[C---:B------:R-:W-:Y:S01]  /*14020*/  FMUL.FTZ R48, R2.reuse, R48 ;  /* 0x0000003002307220 */ /* 0x040fe20000410000 */
[----:B------:R-:W-:Y:S03]  /*14030*/  FMUL.FTZ R49, R2, R49 ;  /* 0x0000003102317220 */ /* 0x000fe60000410000 */
[C---:B------:R-:W-:Y:S01]  /*14040*/  FMUL.FTZ R50, R0.reuse, R50 ;  /* 0x0000003200327220 */ /* 0x040fe20000410000 */
[----:B------:R-:W-:Y:S01]  /*14050*/  FMUL.FTZ R51, R0, R51 ;  /* 0x0000003300337220 */ /* 0x000fe20000410000 */
[C---:B----4-:R-:W-:Y:S03]  /*14060*/  HMMA.16816.F32.BF16 R44, R168.reuse, R144, R44 ;  /* 0x00000090a82c723c */ /* 0x050fe6000004182c */
[C---:B------:R-:W-:Y:S01]  /*14070*/  FMUL.FTZ R52, R2.reuse, R52 ;  /* 0x0000003402347220 */ /* 0x040fe20000410000 */
[----:B------:R-:W-:Y:S01]  /*14080*/  FMUL.FTZ R53, R2, R53 ;  /* 0x0000003502357220 */ /* 0x000fe20000410000 */
[C---:B------:R-:W-:Y:S01]  /*14090*/  FMUL.FTZ R54, R0.reuse, R54 ;  /* 0x0000003600367220 */ /* 0x040fe20000410000 */
[C---:B------:R-:W-:Y:S01]  /*140a0*/  HMMA.16816.F32.BF16 R48, R168.reuse, R146, R48 ;  /* 0x00000092a830723c */ /* 0x040fe20000041830 */
[----:B------:R-:W4:Y:S04]  /*140b0*/  LDSM.16.MT88.4 R144, [R214+0x14000] ;  /* 0x01400000d690783b */ /* 0x000f280000004200 */
[----:B------:R-:W-:Y:S01]  /*140c0*/  FMUL.FTZ R55, R0, R55 ;  /* 0x0000003700377220 */ /* 0x000fe20000410000 */
[--C-:B-1----:R-:W-:Y:S01]  /*140d0*/  FFMA.FTZ R133, R178, UR4, -R176.reuse ;  /* 0x00000004b2857c23 */ /* 0x102fe200080108b0 */
[C---:B------:R-:W-:Y:S01]  /*140e0*/  FMUL.FTZ R56, R2.reuse, R56 ;  /* 0x0000003802387220 */ /* 0x040fe20000410000 */
[----:B------:R-:W-:Y:S02]  /*140f0*/  FMUL.FTZ R57, R2, R57 ;  /* 0x0000003902397220 */ /* 0x000fe40000410000 */
[----:B------:R1:W4:Y:S01]  /*14100*/  MUFU.EX2 R206, R133 ;  /* 0x0000008500ce7308 */ /* 0x0003220000000800 */
[C---:B------:R-:W-:Y:S01]  /*14110*/  FMUL.FTZ R58, R0.reuse, R58 ;  /* 0x0000003a003a7220 */ /* 0x040fe20000410000 */
[C---:B-----5:R-:W-:Y:S03]  /*14120*/  HMMA.16816.F32.BF16 R52, R168.reuse, R148, R52 ;  /* 0x00000094a834723c */ /* 0x060fe60000041834 */
[----:B------:R-:W-:Y:S01]  /*14130*/  FMUL.FTZ R59, R0, R59 ;  /* 0x0000003b003b7220 */ /* 0x000fe20000410000 */
[C---:B------:R-:W-:Y:S01]  /*14140*/  FMUL.FTZ R60, R2.reuse, R60 ;  /* 0x0000003c023c7220 */ /* 0x040fe20000410000 */
[----:B------:R-:W-:Y:S01]  /*14150*/  FMUL.FTZ R61, R2, R61 ;  /* 0x0000003d023d7220 */ /* 0x000fe20000410000 */
[C---:B------:R-:W-:Y:S01]  /*14160*/  FMUL.FTZ R62, R0.reuse, R62 ;  /* 0x0000003e003e7220 */ /* 0x040fe20000410000 */
[----:B------:R-:W-:Y:S01]  /*14170*/  FMUL.FTZ R63, R0, R63 ;  /* 0x0000003f003f7220 */ /* 0x000fe20000410000 */
[----:B------:R-:W-:Y:S02]  /*14180*/  MOV R178, R196 ;  /* 0x000000c400b27202 */ /* 0x000fe40000000f00 */
[C---:B------:R-:W-:Y:S01]  /*14190*/  HMMA.16816.F32.BF16 R56, R168.reuse, R150, R56 ;  /* 0x00000096a838723c */ /* 0x040fe20000041838 */
[----:B------:R-:W5:Y:S02]  /*141a0*/  LDSM.16.MT88.4 R148, [R216+0x14000] ;  /* 0x01400000d894783b */ /* 0x000f640000004200 */
[C---:B------:R-:W-:Y:S01]  /*141b0*/  FMUL.FTZ R64, R2.reuse, R64 ;  /* 0x0000004002407220 */ /* 0x040fe20000410000 */
[----:B------:R-:W-:Y:S01]  /*141c0*/  FMUL.FTZ R65, R2, R65 ;  /* 0x0000004102417220 */ /* 0x000fe20000410000 */
[C---:B------:R-:W-:Y:S01]  /*141d0*/  FMUL.FTZ R66, R0.reuse, R66 ;  /* 0x0000004200427220 */ /* 0x040fe20000410000 */
[C---:B--2---:R-:W-:Y:S05]  /*141e0*/  HMMA.16816.F32.BF16 R60, R168.reuse, R136, R60 ;  /* 0x00000088a83c723c */ /* 0x044fea000004183c */
[----:B------:R-:W-:Y:S01]  /*141f0*/  FMUL.FTZ R67, R0, R67 ;  /* 0x0000004300437220 */ /* 0x000fe20000410000 */
[C---:B------:R-:W-:Y:S01]  /*14200*/  FMUL.FTZ R68, R2.reuse, R68 ;  /* 0x0000004402447220 */ /* 0x040fe20000410000 */
[----:B------:R-:W-:Y:S01]  /*14210*/  FMUL.FTZ R69, R2, R69 ;  /* 0x0000004502457220 */ /* 0x000fe20000410000 */
[C---:B------:R-:W-:Y:S03]  /*14220*/  FMUL.FTZ R70, R0.reuse, R70 ;  /* 0x0000004600467220 */ /* 0x040fe60000410000 */
[----:B------:R-:W-:Y:S01]  /*14230*/  FMUL.FTZ R71, R0, R71 ;  /* 0x0000004700477220 */ /* 0x000fe20000410000 */
[C---:B------:R-:W-:Y:S01]  /*14240*/  HMMA.16816.F32.BF16 R64, R168.reuse, R138, R64 ;  /* 0x0000008aa840723c */ /* 0x040fe20000041840 */
[----:B------:R-:W2:Y:S02]  /*14250*/  LDSM.16.MT88.4 R136, [R215+0x14000] ;  /* 0x01400000d788783b */ /* 0x000ea40000004200 */
[--C-:B-1----:R-:W-:Y:S01]  /*14260*/  FFMA.FTZ R133, R175, UR4, -R176.reuse ;  /* 0x00000004af857c23 */ /* 0x102fe200080108b0 */
[C---:B------:R-:W-:Y:S01]  /*14270*/  FMUL.FTZ R72, R2.reuse, R72 ;  /* 0x0000004802487220 */ /* 0x040fe20000410000 */
[----:B------:R-:W-:Y:S01]  /*14280*/  FMUL.FTZ R73, R2, R73 ;  /* 0x0000004902497220 */ /* 0x000fe20000410000 */
[C---:B---3--:R-:W-:Y:S01]  /*14290*/  HMMA.16816.F32.BF16 R68, R168.reuse, R140, R68 ;  /* 0x0000008ca844723c */ /* 0x048fe20000041844 */
[----:B------:R1:W3:Y:S02]  /*142a0*/  MUFU.EX2 R204, R133 ;  /* 0x0000008500cc7308 */ /* 0x0002e40000000800 */
[----:B------:R-:W-:Y:S02]  /*142b0*/  LDSM.16.MT88.4 R172, [R214+0x14800] ;  /* 0x01480000d6ac783b */ /* 0x000fe40000004200 */
[C---:B------:R-:W-:Y:S01]  /*142c0*/  FMUL.FTZ R74, R0.reuse, R74 ;  /* 0x0000004a004a7220 */ /* 0x040fe20000410000 */
[----:B------:R-:W-:Y:S01]  /*142d0*/  FMUL.FTZ R75, R0, R75 ;  /* 0x0000004b004b7220 */ /* 0x000fe20000410000 */
[C---:B------:R-:W-:Y:S01]  /*142e0*/  FMUL.FTZ R76, R2.reuse, R76 ;  /* 0x0000004c024c7220 */ /* 0x040fe20000410000 */
[----:B------:R-:W-:Y:S03]  /*142f0*/  FMUL.FTZ R77, R2, R77 ;  /* 0x0000004d024d7220 */ /* 0x000fe60000410000 */
[C---:B------:R-:W-:Y:S01]  /*14300*/  FMUL.FTZ R78, R0.reuse, R78 ;  /* 0x0000004e004e7220 */ /* 0x040fe20000410000 */
[----:B------:R-:W-:Y:S01]  /*14310*/  FMUL.FTZ R79, R0, R79 ;  /* 0x0000004f004f7220 */ /* 0x000fe20000410000 */
[C---:B------:R-:W-:Y:S01]  /*14320*/  HMMA.16816.F32.BF16 R72, R168.reuse, R142, R72 ;  /* 0x0000008ea848723c */ /* 0x040fe20000041848 */
[----:B------:R-:W3:Y:S02]  /*14330*/  LDSM.16.MT88.4 R140, [R213+0x16000] ;  /* 0x01600000d58c783b */ /* 0x000ee40000004200 */
[C---:B------:R-:W-:Y:S01]  /*14340*/  FMUL.FTZ R80, R2.reuse, R80 ;  /* 0x0000005002507220 */ /* 0x040fe20000410000 */
[----:B------:R-:W-:Y:S01]  /*14350*/  FMUL.FTZ R81, R2, R81 ;  /* 0x0000005102517220 */ /* 0x000fe20000410000 */
[C---:B------:R-:W-:Y:S01]  /*14360*/  FMUL.FTZ R82, R0.reuse, R82 ;  /* 0x0000005200527220 */ /* 0x040fe20000410000 */
[C---:B----4-:R-:W-:Y:S05]  /*14370*/  HMMA.16816.F32.BF16 R76, R168.reuse, R144, R76 ;  /* 0x00000090a84c723c */ /* 0x050fea000004184c */
[----:B------:R-:W-:Y:S01]  /*14380*/  FMUL.FTZ R83, R0, R83 ;  /* 0x0000005300537220 */ /* 0x000fe20000410000 */
[--C-:B-1----:R-:W-:Y:S01]  /*14390*/  FFMA.FTZ R133, R182, UR4, -R177.reuse ;  /* 0x00000004b6857c23 */ /* 0x102fe200080108b1 */
[C---:B------:R-:W-:Y:S01]  /*143a0*/  FMUL.FTZ R84, R2.reuse, R84 ;  /* 0x0000005402547220 */ /* 0x040fe20000410000 */
[----:B------:R-:W-:Y:S02]  /*143b0*/  FMUL.FTZ R85, R2, R85 ;  /* 0x0000005502557220 */ /* 0x000fe40000410000 */
[----:B------:R1:W-:Y:S01]  /*143c0*/  MUFU.EX2 R203, R133 ;  /* 0x0000008500cb7308 */ /* 0x0003e20000000800 */
[C---:B------:R-:W-:Y:S01]  /*143d0*/  FMUL.FTZ R86, R0.reuse, R86 ;  /* 0x0000005600567220 */ /* 0x040fe20000410000 */
[C---:B------:R-:W-:Y:S01]  /*143e0*/  HMMA.16816.F32.BF16 R80, R168.reuse, R146, R80 ;  /* 0x00000092a850723c */ /* 0x040fe20000041850 */
[----:B------:R-:W4:Y:S02]  /*143f0*/  LDSM.16.MT88.4 R144, [R214+0x16000] ;  /* 0x01600000d690783b */ /* 0x000f240000004200 */
[----:B------:R-:W-:Y:S01]  /*14400*/  FMUL.FTZ R87, R0, R87 ;  /* 0x0000005700577220 */ /* 0x000fe20000410000 */
[C---:B------:R-:W-:Y:S01]  /*14410*/  FMUL.FTZ R88, R2.reuse, R88 ;  /* 0x0000005802587220 */ /* 0x040fe20000410000 */
[----:B------:R-:W-:Y:S01]  /*14420*/  FMUL.FTZ R89, R2, R89 ;  /* 0x0000005902597220 */ /* 0x000fe20000410000 */
[C---:B------:R-:W-:Y:S01]  /*14430*/  FMUL.FTZ R90, R0.reuse, R90 ;  /* 0x0000005a005a7220 */ /* 0x040fe20000410000 */
[----:B------:R-:W-:Y:S01]  /*14440*/  FMUL.FTZ R91, R0, R91 ;  /* 0x0000005b005b7220 */ /* 0x000fe20000410000 */
[----:B------:R-:W-:Y:S02]  /*14450*/  MOV R182, R194 ;  /* 0x000000c200b67202 */ /* 0x000fe40000000f00 */
[C---:B-----5:R-:W-:Y:S03]  /*14460*/  HMMA.16816.F32.BF16 R84, R168.reuse, R148, R84 ;  /* 0x00000094a854723c */ /* 0x060fe60000041854 */
[C---:B------:R-:W-:Y:S01]  /*14470*/  FMUL.FTZ R92, R2.reuse, R92 ;  /* 0x0000005c025c7220 */ /* 0x040fe20000410000 */
[----:B------:R-:W-:Y:S01]  /*14480*/  FMUL.FTZ R93, R2, R93 ;  /* 0x0000005d025d7220 */ /* 0x000fe20000410000 */
[C---:B------:R-:W-:Y:S01]  /*14490*/  FMUL.FTZ R94, R0.reuse, R94 ;  /* 0x0000005e005e7220 */ /* 0x040fe20000410000 */
[C---:B------:R-:W-:Y:S01]  /*144a0*/  HMMA.16816.F32.BF16 R88, R168.reuse, R150, R88 ;  /* 0x00000096a858723c */ /* 0x040fe20000041858 */
[----:B------:R-:W-:Y:S04]  /*144b0*/  LDSM.16.MT88.4 R148, [R214+0x10800] ;  /* 0x01080000d694783b */ /* 0x000fe80000004200 */
[----:B------:R-:W-:Y:S01]  /*144c0*/  FMUL.FTZ R95, R0, R95 ;  /* 0x0000005f005f7220 */ /* 0x000fe20000410000 */
[C---:B------:R-:W-:Y:S01]  /*144d0*/  FMUL.FTZ R96, R2.reuse, R96 ;  /* 0x0000006002607220 */ /* 0x040fe20000410000 */
[----:B------:R-:W-:Y:S01]  /*144e0*/  FMUL.FTZ R97, R2, R97 ;  /* 0x0000006102617220 */ /* 0x000fe20000410000 */
[C---:B------:R-:W-:Y:S03]  /*144f0*/  FMUL.FTZ R98, R0.reuse, R98 ;  /* 0x0000006200627220 */ /* 0x040fe60000410000 */
[----:B------:R-:W-:Y:S01]  /*14500*/  FMUL.FTZ R99, R0, R99 ;  /* 0x0000006300637220 */ /* 0x000fe20000410000 */
[C---:B--2---:R-:W-:Y:S03]  /*14510*/  HMMA.16816.F32.BF16 R92, R168.reuse, R136, R92 ;  /* 0x00000088a85c723c */ /* 0x044fe6000004185c */
[--C-:B-1----:R-:W-:Y:S01]  /*14520*/  FFMA.FTZ R133, R186, UR4, -R177.reuse ;  /* 0x00000004ba857c23 */ /* 0x102fe200080108b1 */
[C---:B------:R-:W-:Y:S01]  /*14530*/  FMUL.FTZ R100, R2.reuse, R100 ;  /* 0x0000006402647220 */ /* 0x040fe20000410000 */
[----:B------:R-:W-:Y:S01]  /*14540*/  FMUL.FTZ R101, R2, R101 ;  /* 0x0000006502657220 */ /* 0x000fe20000410000 */
[C---:B------:R-:W-:Y:S01]  /*14550*/  HMMA.16816.F32.BF16 R96, R168.reuse, R138, R96 ;  /* 0x0000008aa860723c */ /* 0x040fe20000041860 */
[----:B------:R1:W2:Y:S01]  /*14560*/  MUFU.EX2 R202, R133 ;  /* 0x0000008500ca7308 */ /* 0x0002a20000000800 */
[----:B------:R-:W5:Y:S03]  /*14570*/  LDSM.16.MT88.4 R136, [R216+0x16000] ;  /* 0x01600000d888783b */ /* 0x000f660000004200 */
[C---:B------:R-:W-:Y:S01]  /*14580*/  FMUL.FTZ R102, R0.reuse, R102 ;  /* 0x0000006600667220 */ /* 0x040fe20000410000 */
[----:B------:R-:W-:Y:S01]  /*14590*/  FMUL.FTZ R103, R0, R103 ;  /* 0x0000006700677220 */ /* 0x000fe20000410000 */
[C---:B------:R-:W-:Y:S01]  /*145a0*/  FMUL.FTZ R104, R2.reuse, R104 ;  /* 0x0000006802687220 */ /* 0x040fe20000410000 */
[----:B------:R-:W-:Y:S03]  /*145b0*/  FMUL.FTZ R105, R2, R105 ;  /* 0x0000006902697220 */ /* 0x000fe60000410000 */
        /* <DEDUP_REMOVED lines=9> */
[--C-:B-1----:R-:W-:Y:S01]  /*14650*/  FFMA.FTZ R133, R183, UR4, -R177.reuse ;  /* 0x00000004b7857c23 */ /* 0x102fe200080108b1 */
[C---:B------:R-:W-:Y:S01]  /*14660*/  FMUL.FTZ R112, R2.reuse, R112 ;  /* 0x0000007002707220 */ /* 0x040fe20000410000 */
[----:B------:R-:W-:Y:S02]  /*14670*/  FMUL.FTZ R113, R2, R113 ;  /* 0x0000007102717220 */ /* 0x000fe40000410000 */
[----:B------:R1:W-:Y:S01]  /*14680*/  MUFU.EX2 R201, R133 ;  /* 0x0000008500c97308 */ /* 0x0003e20000000800 */
[C---:B------:R-:W-:Y:S01]  /*14690*/  FMUL.FTZ R114, R0.reuse, R114 ;  /* 0x0000007200727220 */ /* 0x040fe20000410000 */
[C---:B----4-:R-:W-:Y:S03]  /*146a0*/  HMMA.16816.F32.BF16 R108, R168.reuse, R144, R108 ;  /* 0x00000090a86c723c */ /* 0x050fe6000004186c */
[----:B------:R-:W-:Y:S01]  /*146b0*/  FMUL.FTZ R115, R0, R115 ;  /* 0x0000007300737220 */ /* 0x000fe20000410000 */
[C---:B------:R-:W-:Y:S01]  /*146c0*/  FMUL.FTZ R116, R2.reuse, R116 ;  /* 0x0000007402747220 */ /* 0x040fe20000410000 */
[----:B------:R-:W-:Y:S01]  /*146d0*/  FMUL.FTZ R117, R2, R117 ;  /* 0x0000007502757220 */ /* 0x000fe20000410000 */
[C---:B------:R-:W-:Y:S01]  /*146e0*/  FMUL.FTZ R118, R0.reuse, R118 ;  /* 0x0000007600767220 */ /* 0x040fe20000410000 */
[----:B------:R-:W-:Y:S01]  /*146f0*/  FMUL.FTZ R119, R0, R119 ;  /* 0x0000007700777220 */ /* 0x000fe20000410000 */
[C---:B------:R-:W-:Y:S02]  /*14700*/  FMUL.FTZ R120, R2.reuse, R120 ;  /* 0x0000007802787220 */ /* 0x040fe40000410000 */
[C---:B------:R-:W-:Y:S01]  /*14710*/  HMMA.16816.F32.BF16 R112, R168.reuse, R146, R112 ;  /* 0x00000092a870723c */ /* 0x040fe20000041870 */
[----:B------:R-:W4:Y:S02]  /*14720*/  LDSM.16.MT88.4 R144, [R213+0x10800] ;  /* 0x01080000d590783b */ /* 0x000f240000004200 */
[----:B------:R-:W-:Y:S01]  /*14730*/  FMUL.FTZ R121, R2, R121 ;  /* 0x0000007902797220 */ /* 0x000fe20000410000 */
[C---:B------:R-:W-:Y:S01]  /*14740*/  FMUL.FTZ R122, R0.reuse, R122 ;  /* 0x0000007a007a7220 */ /* 0x040fe20000410000 */
[--C-:B-1----:R-:W-:Y:S01]  /*14750*/  FFMA.FTZ R133, R181, UR4, -R177.reuse ;  /* 0x00000004b5857c23 */ /* 0x102fe200080108b1 */
[C---:B-----5:R-:W-:Y:S03]  /*14760*/  HMMA.16816.F32.BF16 R116, R168.reuse, R136, R116 ;  /* 0x00000088a874723c */ /* 0x060fe60000041874 */
[----:B------:R1:W5:Y:S02]  /*14770*/  MUFU.EX2 R200, R133 ;  /* 0x0000008500c87308 */ /* 0x0003640000000800 */
        /* <DEDUP_REMOVED lines=9> */
[C---:B---3--:R-:W-:Y:S05]  /*14810*/  HMMA.16816.F32.BF16 R124, R168.reuse, R140, R124 ;  /* 0x0000008ca87c723c */ /* 0x048fea000004187c */
[----:B------:R-:W-:Y:S01]  /*14820*/  FMUL.FTZ R131, R0, R131 ;  /* 0x0000008300837220 */ /* 0x000fe20000410000 */
[----:B------:R-:W-:Y:S01]  /*14830*/  F2FP.BF16.F32.PACK_AB R136, R206, R207 ;  /* 0x000000cfce88723e */ /* 0x000fe200000010ff */
[--C-:B-1----:R-:W-:Y:S01]  /*14840*/  FFMA.FTZ R133, R187, UR4, -R176.reuse ;  /* 0x00000004bb857c23 */ /* 0x102fe200080108b0 */
[----:B------:R-:W-:Y:S03]  /*14850*/  F2FP.BF16.F32.PACK_AB R138, R204, R205 ;  /* 0x000000cdcc8a723e */ /* 0x000fe600000010ff */
[----:B--2---:R-:W-:Y:S01]  /*14860*/  F2FP.BF16.F32.PACK_AB R137, R202, R203 ;  /* 0x000000cbca89723e */ /* 0x004fe200000010ff */
[----:B------:R-:W-:Y:S01]  /*14870*/  HMMA.16816.F32.BF16 R128, R168, R142, R128 ;  /* 0x0000008ea880723c */ /* 0x000fe20000041880 */
[----:B------:R1:W-:Y:S01]  /*14880*/  MUFU.EX2 R199, R133 ;  /* 0x0000008500c77308 */ /* 0x0003e20000000800 */
[----:B------:R-:W2:Y:S01]  /*14890*/  LDSM.16.MT88.4 R140, [R213+0x12800] ;  /* 0x01280000d58c783b */ /* 0x000ea20000004200 */
[----:B-----5:R-:W-:Y:S02]  /*148a0*/  F2FP.BF16.F32.PACK_AB R139, R200, R201 ;  /* 0x000000c9c88b723e */ /* 0x020fe400000010ff */
[----:B------:R-:W-:Y:S05]  /*148b0*/  MOV R134, R195 ;  /* 0x000000c300867202 */ /* 0x000fea0000000f00 */
[C---:B----4-:R-:W-:Y:S01]  /*148c0*/  HMMA.16816.F32.BF16 R4, R136.reuse, R144, R4 ;  /* 0x000000908804723c */ /* 0x050fe20000041804 */
[----:B------:R-:W-:Y:S05]  /*148d0*/  LDSM.16.MT88.4 R168, [R213+0x14800] ;  /* 0x01480000d5a8783b */ /* 0x000fea0000004200 */
[C---:B------:R-:W-:Y:S03]  /*148e0*/  HMMA.16816.F32.BF16 R8, R136.reuse, R146, R8 ;  /* 0x000000928808723c */ /* 0x040fe60000041808 */
[----:B------:R-:W3:Y:S02]  /*148f0*/  LDSM.16.MT88.4 R144, [R215+0x12800] ;  /* 0x01280000d790783b */ /* 0x000ee40000004200 */
[--C-:B-1----:R-:W-:Y:S01]  /*14900*/  FFMA.FTZ R133, R189, UR4, -R176.reuse ;  /* 0x00000004bd857c23 */ /* 0x102fe200080108b0 */
[C---:B------:R-:W-:Y:S03]  /*14910*/  HMMA.16816.F32.BF16 R12, R136.reuse, R148, R12 ;  /* 0x00000094880c723c */ /* 0x040fe6000004180c */
[----:B------:R1:W4:Y:S03]  /*14920*/  MUFU.EX2 R198, R133 ;  /* 0x0000008500c67308 */ /* 0x0003260000000800 */
[C---:B------:R-:W-:Y:S01]  /*14930*/  HMMA.16816.F32.BF16 R16, R136.reuse, R150, R16 ;  /* 0x000000968810723c */ /* 0x040fe20000041810 */
[----:B------:R-:W5:Y:S05]  /*14940*/  LDSM.16.MT88.4 R148, [R216+0x14800] ;  /* 0x01480000d894783b */ /* 0x000f6a0000004200 */
[C---:B------:R-:W-:Y:S06]  /*14950*/  HMMA.16816.F32.BF16 R20, R136.reuse, R152, R20 ;  /* 0x000000988814723c */ /* 0x040fec0000041814 */
[C---:B------:R-:W-:Y:S01]  /*14960*/  HMMA.16816.F32.BF16 R24, R136.reuse, R154, R24 ;  /* 0x0000009a8818723c */ /* 0x040fe20000041818 */
[----:B------:R-:W4:Y:S04]  /*14970*/  LDSM.16.MT88.4 R152, [R215+0x14800] ;  /* 0x01480000d798783b */ /* 0x000f280000004200 */
[--C-:B-1----:R-:W-:Y:S01]  /*14980*/  FFMA.FTZ R133, R191, UR4, -R176.reuse ;  /* 0x00000004bf857c23 */ /* 0x102fe200080108b0 */
[C---:B------:R-:W-:Y:S03]  /*14990*/  HMMA.16816.F32.BF16 R28, R136.reuse, R156, R28 ;  /* 0x0000009c881c723c */ /* 0x040fe6000004181c */
[----:B------:R1:W-:Y:S03]  /*149a0*/  MUFU.EX2 R197, R133 ;  /* 0x0000008500c57308 */ /* 0x0003e60000000800 */
[C---:B------:R-:W-:Y:S01]  /*149b0*/  HMMA.16816.F32.BF16 R32, R136.reuse, R158, R32 ;  /* 0x0000009e8820723c */ /* 0x040fe20000041820 */
[----:B------:R-:W-:Y:S05]  /*149c0*/  LDSM.16.MT88.4 R156, [R216+0x11000] ;  /* 0x01100000d89c783b */ /* 0x000fea0000004200 */
[C---:B--2---:R-:W-:Y:S06]  /*149d0*/  HMMA.16816.F32.BF16 R36, R136.reuse, R140, R36 ;  /* 0x0000008c8824723c */ /* 0x044fec0000041824 */
[C---:B------:R-:W-:Y:S01]  /*149e0*/  HMMA.16816.F32.BF16 R40, R136.reuse, R142, R40 ;  /* 0x0000008e8828723c */ /* 0x040fe20000041828 */
[----:B------:R-:W2:Y:S04]  /*149f0*/  LDSM.16.MT88.4 R140, [R213+0x16800] ;  /* 0x01680000d58c783b */ /* 0x000ea80000004200 */
[--C-:B-1----:R-:W-:Y:S01]  /*14a00*/  FFMA.FTZ R133, R193, UR4, -R176.reuse ;  /* 0x00000004c1857c23 */ /* 0x102fe200080108b0 */
[C---:B------:R-:W-:Y:S03]  /*14a10*/  HMMA.16816.F32.BF16 R44, R136.reuse, R160, R44 ;  /* 0x000000a0882c723c */ /* 0x040fe6000004182c */
[----:B------:R1:W2:Y:S03]  /*14a20*/  MUFU.EX2 R196, R133 ;  /* 0x0000008500c47308 */ /* 0x0002a60000000800 */
[C---:B------:R-:W-:Y:S01]  /*14a30*/  HMMA.16816.F32.BF16 R48, R136.reuse, R162, R48 ;  /* 0x000000a28830723c */ /* 0x040fe20000041830 */
[----:B------:R-:W-:Y:S05]  /*14a40*/  LDSM.16.MT88.4 R160, [R214+0x13000] ;  /* 0x01300000d6a0783b */ /* 0x000fea0000004200 */
[C---:B------:R-:W-:Y:S06]  /*14a50*/  HMMA.16816.F32.BF16 R52, R136.reuse, R164, R52 ;  /* 0x000000a48834723c */ /* 0x040fec0000041834 */
[C---:B------:R-:W-:Y:S01]  /*14a60*/  HMMA.16816.F32.BF16 R56, R136.reuse, R166, R56 ;  /* 0x000000a68838723c */ /* 0x040fe20000041838 */
[----:B------:R-:W-:Y:S04]  /*14a70*/  LDSM.16.MT88.4 R164, [R216+0x13000] ;  /* 0x01300000d8a4783b */ /* 0x000fe80000004200 */
[--C-:B-1----:R-:W-:Y:S01]  /*14a80*/  FFMA.FTZ R133, R188, UR4, -R177.reuse ;  /* 0x00000004bc857c23 */ /* 0x102fe200080108b1 */
[C---:B---3--:R-:W-:Y:S03]  /*14a90*/  HMMA.16816.F32.BF16 R60, R136.reuse, R144, R60 ;  /* 0x00000090883c723c */ /* 0x048fe6000004183c */
[----:B------:R1:W-:Y:S03]  /*14aa0*/  MUFU.EX2 R195, R133 ;  /* 0x0000008500c37308 */ /* 0x0003e60000000800 */
[C---:B------:R-:W-:Y:S01]  /*14ab0*/  HMMA.16816.F32.BF16 R64, R136.reuse, R146, R64 ;  /* 0x000000928840723c */ /* 0x040fe20000041840 */
[----:B------:R-:W3:Y:S05]  /*14ac0*/  LDSM.16.MT88.4 R144, [R214+0x16800] ;  /* 0x01680000d690783b */ /* 0x000eea0000004200 */
[C---:B------:R-:W-:Y:S06]  /*14ad0*/  HMMA.16816.F32.BF16 R68, R136.reuse, R168, R68 ;  /* 0x000000a88844723c */ /* 0x040fec0000041844 */
[C---:B------:R-:W-:Y:S01]  /*14ae0*/  HMMA.16816.F32.BF16 R72, R136.reuse, R170, R72 ;  /* 0x000000aa8848723c */ /* 0x040fe20000041848 */
[----:B------:R-:W-:Y:S04]  /*14af0*/  LDSM.16.MT88.4 R168, [R213+0x15000] ;  /* 0x01500000d5a8783b */ /* 0x000fe80000004200 */
[--C-:B-1----:R-:W-:Y:S01]  /*14b00*/  FFMA.FTZ R133, R180, UR4, -R177.reuse ;  /* 0x00000004b4857c23 */ /* 0x102fe200080108b1 */
[C---:B------:R-:W-:Y:S03]  /*14b10*/  HMMA.16816.F32.BF16 R76, R136.reuse, R172, R76 ;  /* 0x000000ac884c723c */ /* 0x040fe6000004184c */
[----:B------:R1:W3:Y:S03]  /*14b20*/  MUFU.EX2 R194, R133 ;  /* 0x0000008500c27308 */ /* 0x0002e60000000800 */
[C---:B------:R-:W-:Y:S01]  /*14b30*/  HMMA.16816.F32.BF16 R80, R136.reuse, R174, R80 ;  /* 0x000000ae8850723c */ /* 0x040fe20000041850 */
[----:B------:R-:W-:Y:S05]  /*14b40*/  LDSM.16.MT88.4 R172, [R214+0x15000] ;  /* 0x01500000d6ac783b */ /* 0x000fea0000004200 */
[C---:B-----5:R-:W-:Y:S06]  /*14b50*/  HMMA.16816.F32.BF16 R84, R136.reuse, R148, R84 ;  /* 0x000000948854723c */ /* 0x060fec0000041854 */
[C---:B------:R-:W-:Y:S01]  /*14b60*/  HMMA.16816.F32.BF16 R88, R136.reuse, R150, R88 ;  /* 0x000000968858723c */ /* 0x040fe20000041858 */
[----:B------:R-:W5:Y:S04]  /*14b70*/  LDSM.16.MT88.4 R148, [R216+0x16800] ;  /* 0x01680000d894783b */ /* 0x000f680000004200 */
[--C-:B-1----:R-:W-:Y:S01]  /*14b80*/  FFMA.FTZ R133, R190, UR4, -R177.reuse ;  /* 0x00000004be857c23 */ /* 0x102fe200080108b1 */
[C---:B----4-:R-:W-:Y:S03]  /*14b90*/  HMMA.16816.F32.BF16 R92, R136.reuse, R152, R92 ;  /* 0x00000098885c723c */ /* 0x050fe6000004185c */
[----:B------:R1:W-:Y:S03]  /*14ba0*/  MUFU.EX2 R193, R133 ;  /* 0x0000008500c17308 */ /* 0x0003e60000000800 */
[C---:B------:R-:W-:Y:S01]  /*14bb0*/  HMMA.16816.F32.BF16 R96, R136.reuse, R154, R96 ;  /* 0x0000009a8860723c */ /* 0x040fe20000041860 */
[----:B------:R-:W4:Y:S05]  /*14bc0*/  LDSM.16.MT88.4 R152, [R215+0x16800] ;  /* 0x01680000d798783b */ /* 0x000f2a0000004200 */
[C---:B--2---:R-:W-:Y:S06]  /*14bd0*/  HMMA.16816.F32.BF16 R100, R136.reuse, R140, R100 ;  /* 0x0000008c8864723c */ /* 0x044fec0000041864 */
[C---:B------:R-:W-:Y:S01]  /*14be0*/  HMMA.16816.F32.BF16 R104, R136.reuse, R142, R104 ;  /* 0x0000008e8868723c */ /* 0x040fe20000041868 */
[----:B------:R-:W2:Y:S04]  /*14bf0*/  LDSM.16.MT88.4 R140, [R213+0x11000] ;  /* 0x01100000d58c783b */ /* 0x000ea80000004200 */
[--C-:B-1----:R-:W-:Y:S01]  /*14c00*/  FFMA.FTZ R133, R192, UR4, -R177.reuse ;  /* 0x00000004c0857c23 */ /* 0x102fe200080108b1 */
[C---:B---3--:R-:W-:Y:S03]  /*14c10*/  HMMA.16816.F32.BF16 R108, R136.reuse, R144, R108 ;  /* 0x00000090886c723c */ /* 0x048fe6000004186c */
[----:B------:R1:W3:Y:S03]  /*14c20*/  MUFU.EX2 R192, R133 ;  /* 0x0000008500c07308 */ /* 0x0002e60000000800 */
[C---:B------:R-:W-:Y:S01]  /*14c30*/  HMMA.16816.F32.BF16 R112, R136.reuse, R146, R112 ;  /* 0x000000928870723c */ /* 0x040fe20000041870 */
[----:B------:R-:W2:Y:S05]  /*14c40*/  LDSM.16.MT88.4 R144, [R214+0x11000] ;  /* 0x01100000d690783b */ /* 0x000eaa0000004200 */
[C---:B-----5:R-:W-:Y:S06]  /*14c50*/  HMMA.16816.F32.BF16 R116, R136.reuse, R148, R116 ;  /* 0x000000948874723c */ /* 0x060fec0000041874 */
[C---:B------:R-:W-:Y:S01]  /*14c60*/  HMMA.16816.F32.BF16 R120, R136.reuse, R150, R120 ;  /* 0x000000968878723c */ /* 0x040fe20000041878 */
[----:B------:R-:W5:Y:S04]  /*14c70*/  LDSM.16.MT88.4 R148, [R215+0x11000] ;  /* 0x01100000d794783b */ /* 0x000f680000004200 */
[--C-:B-1----:R-:W-:Y:S01]  /*14c80*/  FFMA.FTZ R133, R208, UR4, -R176.reuse ;  /* 0x00000004d0857c23 */ /* 0x102fe200080108b0 */
[C---:B----4-:R-:W-:Y:S03]  /*14c90*/  HMMA.16816.F32.BF16 R124, R136.reuse, R152, R124 ;  /* 0x00000098887c723c */ /* 0x050fe6000004187c */
[----:B------:R1:W-:Y:S02]  /*14ca0*/  MUFU.EX2 R191, R133 ;  /* 0x0000008500bf7308 */ /* 0x0003e40000000800 */
[----:B------:R-:W-:Y:S01]  /*14cb0*/  MOV R208, R182 ;  /* 0x000000b600d07202 */ /* 0x000fe20000000f00 */
[----:B------:R-:W-:Y:S01]  /*14cc0*/  HMMA.16816.F32.BF16 R128, R136, R154, R128 ;  /* 0x0000009a8880723c */ /* 0x000fe20000041880 */
[----:B------:R-:W4:Y:S06]  /*14cd0*/  LDSM.16.MT88.4 R152, [R213+0x13000] ;  /* 0x01300000d598783b */ /* 0x000f2c0000004200 */
[----:B------:R-:W-:Y:S02]  /*14ce0*/  F2FP.BF16.F32.PACK_AB R136, R198, R199 ;  /* 0x000000c7c688723e */ /* 0x000fe400000010ff */
[----:B------:R-:W-:Y:S02]  /*14cf0*/  LDSM.16.MT88.4 R180, [R216+0x13800] ;  /* 0x01380000d8b4783b */ /* 0x000fe40000004200 */
[----:B------:R-:W-:Y:S02]  /*14d00*/  F2FP.BF16.F32.PACK_AB R138, R196, R197 ;  /* 0x000000c5c48a723e */ /* 0x000fe400000010ff */
[----:B------:R-:W-:Y:S01]  /*14d10*/  F2FP.BF16.F32.PACK_AB R137, R194, R195 ;  /* 0x000000c3c289723e */ /* 0x000fe200000010ff */
[--C-:B-1----:R-:W-:Y:S01]  /*14d20*/  FFMA.FTZ R133, R209, UR4, -R176.reuse ;  /* 0x00000004d1857c23 */ /* 0x102fe200080108b0 */
[----:B---3--:R-:W-:Y:S02]  /*14d30*/  F2FP.BF16.F32.PACK_AB R139, R192, R193 ;  /* 0x000000c1c08b723e */ /* 0x008fe400000010ff */
[----:B------:R-:W-:Y:S01]  /*14d40*/  MOV R209, R134 ;  /* 0x0000008600d17202 */ /* 0x000fe20000000f00 */
[----:B------:R1:W3:Y:S04]  /*14d50*/  MUFU.EX2 R190, R133 ;  /* 0x0000008500be7308 */ /* 0x0002e80000000800 */
[C---:B--2---:R-:W-:Y:S06]  /*14d60*/  HMMA.16816.F32.BF16 R4, R136.reuse, R140, R4 ;  /* 0x0000008c8804723c */ /* 0x044fec0000041804 */
[C---:B------:R-:W-:Y:S01]  /*14d70*/  HMMA.16816.F32.BF16 R8, R136.reuse, R142, R8 ;  /* 0x0000008e8808723c */ /* 0x040fe20000041808 */
[----:B------:R-:W2:Y:S05]  /*14d80*/  LDSM.16.MT88.4 R140, [R215+0x13000] ;  /* 0x01300000d78c783b */ /* 0x000eaa0000004200 */
[C---:B------:R-:W-:Y:S05]  /*14d90*/  HMMA.16816.F32.BF16 R12, R136.reuse, R144, R12 ;  /* 0x00000090880c723c */ /* 0x040fea000004180c */
[--C-:B-1----:R-:W-:Y:S01]  /*14da0*/  FFMA.FTZ R133, R211, UR4, -R176.reuse ;  /* 0x00000004d3857c23 */ /* 0x102fe200080108b0 */
[C---:B------:R-:W-:Y:S01]  /*14db0*/  HMMA.16816.F32.BF16 R16, R136.reuse, R146, R16 ;  /* 0x000000928810723c */ /* 0x040fe20000041810 */
[----:B------:R-:W1:Y:S02]  /*14dc0*/  LDSM.16.MT88.4 R144, [R216+0x15000] ;  /* 0x01500000d890783b */ /* 0x000e640000004200 */
[----:B------:R3:W-:Y:S02]  /*14dd0*/  MUFU.EX2 R189, R133 ;  /* 0x0000008500bd7308 */ /* 0x0007e40000000800 */
[----:B------:R-:W-:Y:S01]  /*14de0*/  FFMA.FTZ R176, R244, UR4, -R176 ;  /* 0x00000004f4b07c23 */ /* 0x000fe200080108b0 */
[C---:B------:R-:W-:Y:S03]  /*14df0*/  HMMA.16816.F32.BF16 R20, R136.reuse, R156, R20 ;  /* 0x0000009c8814723c */ /* 0x040fe60000041814 */
[----:B------:R-:W2:Y:S04]  /*14e00*/  LDL.LU R244, [R1+0x4] ;  /* 0x0000040001f47983 */ /* 0x000ea80000300800 */
[----:B------:R-:W1:Y:S01]  /*14e10*/  MUFU.EX2 R188, R176 ;  /* 0x000000b000bc7308 */ /* 0x000e620000000800 */
[C---:B------:R-:W-:Y:S01]  /*14e20*/  HMMA.16816.F32.BF16 R24, R136.reuse, R158, R24 ;  /* 0x0000009e8818723c */ /* 0x040fe20000041818 */
[----:B------:R-:W1:Y:S02]  /*14e30*/  LDSM.16.MT88.4 R156, [R215+0x15000] ;  /* 0x01500000d79c783b */ /* 0x000e640000004200 */
[----:B------:R-:W-:Y:S03]  /*14e40*/  MOV R211, R178 ;  /* 0x000000b200d37202 */ /* 0x000fe60000000f00 */
[C---:B-----5:R-:W-:Y:S05]  /*14e50*/  HMMA.16816.F32.BF16 R28, R136.reuse, R148, R28 ;  /* 0x00000094881c723c */ /* 0x060fea000004181c */
[--C-:B---3--:R-:W-:Y:S01]  /*14e60*/  FFMA.FTZ R133, R210, UR4, -R177.reuse ;  /* 0x00000004d2857c23 */ /* 0x108fe200080108b1 */
[C---:B------:R-:W-:Y:S01]  /*14e70*/  HMMA.16816.F32.BF16 R32, R136.reuse, R150, R32 ;  /* 0x000000968820723c */ /* 0x040fe20000041820 */
[----:B------:R-:W3:Y:S02]  /*14e80*/  LDL.LU R210, [R1] ;  /* 0x0000000001d27983 */ /* 0x000ee40000300800 */
[----:B------:R5:W-:Y:S02]  /*14e90*/  MUFU.EX2 R187, R133 ;  /* 0x0000008500bb7308 */ /* 0x000be40000000800 */
[----:B------:R-:W1:Y:S01]  /*14ea0*/  LDSM.16.MT88.4 R148, [R213+0x17000] ;  /* 0x01700000d594783b */ /* 0x000e620000004200 */
[C---:B----4-:R-:W-:Y:S06]  /*14eb0*/  HMMA.16816.F32.BF16 R36, R136.reuse, R152, R36 ;  /* 0x000000988824723c */ /* 0x050fec0000041824 */
[C---:B------:R-:W-:Y:S01]  /*14ec0*/  HMMA.16816.F32.BF16 R40, R136.reuse, R154, R40 ;  /* 0x0000009a8828723c */ /* 0x040fe20000041828 */
[----:B------:R-:W-:Y:S05]  /*14ed0*/  LDSM.16.MT88.4 R152, [R215+0x17000] ;  /* 0x01700000d798783b */ /* 0x000fea0000004200 */
[C---:B------:R-:W-:Y:S05]  /*14ee0*/  HMMA.16816.F32.BF16 R44, R136.reuse, R160, R44 ;  /* 0x000000a0882c723c */ /* 0x040fea000004182c */
[--C-:B-----5:R-:W-:Y:S01]  /*14ef0*/  FFMA.FTZ R133, R245, UR4, -R177.reuse ;  /* 0x00000004f5857c23 */ /* 0x120fe200080108b1 */
[C---:B------:R-:W-:Y:S01]  /*14f00*/  HMMA.16816.F32.BF16 R48, R136.reuse, R162, R48 ;  /* 0x000000a28830723c */ /* 0x040fe20000041830 */
[----:B------:R-:W-:Y:S02]  /*14f10*/  LDSM.16.MT88.4 R160, [R216+0x11800] ;  /* 0x01180000d8a0783b */ /* 0x000fe40000004200 */
[----:B------:R4:W5:Y:S02]  /*14f20*/  MUFU.EX2 R186, R133 ;  /* 0x0000008500ba7308 */ /* 0x0009640000000800 */
[----:B------:R-:W-:Y:S01]  /*14f30*/  MOV R245, R179 ;  /* 0x000000b300f57202 */ /* 0x000fe20000000f00 */
[C---:B------:R-:W-:Y:S06]  /*14f40*/  HMMA.16816.F32.BF16 R52, R136.reuse, R164, R52 ;  /* 0x000000a48834723c */ /* 0x040fec0000041834 */
[C---:B------:R-:W-:Y:S01]  /*14f50*/  HMMA.16816.F32.BF16 R56, R136.reuse, R166, R56 ;  /* 0x000000a68838723c */ /* 0x040fe20000041838 */
[----:B------:R-:W-:Y:S05]  /*14f60*/  LDSM.16.MT88.4 R164, [R215+0x11800] ;  /* 0x01180000d7a4783b */ /* 0x000fea0000004200 */
[C---:B--2---:R-:W-:Y:S05]  /*14f70*/  HMMA.16816.F32.BF16 R60, R136.reuse, R140, R60 ;  /* 0x0000008c883c723c */ /* 0x044fea000004183c */
[--C-:B----4-:R-:W-:Y:S01]  /*14f80*/  FFMA.FTZ R133, R248, UR4, -R177.reuse ;  /* 0x00000004f8857c23 */ /* 0x110fe200080108b1 */
[C---:B------:R-:W-:Y:S01]  /*14f90*/  HMMA.16816.F32.BF16 R64, R136.reuse, R142, R64 ;  /* 0x0000008e8840723c */ /* 0x040fe20000041840 */
[----:B------:R-:W2:Y:S02]  /*14fa0*/  LDSM.16.MT88.4 R140, [R214+0x17000] ;  /* 0x01700000d68c783b */ /* 0x000ea40000004200 */
[----:B------:R-:W-:Y:S02]  /*14fb0*/  MUFU.EX2 R134, R133 ;  /* 0x0000008500867308 */ /* 0x000fe40000000800 */
[----:B------:R-:W-:Y:S01]  /*14fc0*/  FFMA.FTZ R177, R135, UR4, -R177 ;  /* 0x0000000487b17c23 */ /* 0x000fe200080108b1 */
[C---:B------:R-:W-:Y:S07]  /*14fd0*/  HMMA.16816.F32.BF16 R68, R136.reuse, R168, R68 ;  /* 0x000000a88844723c */ /* 0x040fee0000041844 */
[----:B------:R4:W4:Y:S01]  /*14fe0*/  MUFU.EX2 R133, R177 ;  /* 0x000000b100857308 */ /* 0x0009220000000800 */
[C---:B------:R-:W-:Y:S03]  /*14ff0*/  HMMA.16816.F32.BF16 R72, R136.reuse, R170, R72 ;  /* 0x000000aa8848723c */ /* 0x040fe60000041848 */
[----:B------:R-:W-:Y:S03]  /*15000*/  F2FP.BF16.F32.PACK_AB R168, R190, R191 ;  /* 0x000000bfbea8723e */ /* 0x000fe600000010ff */
[C---:B------:R-:W-:Y:S05]  /*15010*/  HMMA.16816.F32.BF16 R76, R136.reuse, R172, R76 ;  /* 0x000000ac884c723c */ /* 0x040fea000004184c */
[----:B-1----:R-:W-:Y:S01]  /*15020*/  F2FP.BF16.F32.PACK_AB R170, R188, R189 ;  /* 0x000000bdbcaa723e */ /* 0x002fe200000010ff */
[C---:B------:R-:W-:Y:S01]  /*15030*/  HMMA.16816.F32.BF16 R80, R136.reuse, R174, R80 ;  /* 0x000000ae8850723c */ /* 0x040fe20000041850 */
[----:B------:R-:W-:Y:S04]  /*15040*/  LDSM.16.MT88.4 R172, [R213+0x13800] ;  /* 0x01380000d5ac783b */ /* 0x000fe80000004200 */
[----:B-----5:R-:W-:Y:S01]  /*15050*/  F2FP.BF16.F32.PACK_AB R169, R186, R187 ;  /* 0x000000bbbaa9723e */ /* 0x020fe200000010ff */
[C---:B------:R-:W-:Y:S03]  /*15060*/  HMMA.16816.F32.BF16 R84, R136.reuse, R144, R84 ;  /* 0x000000908854723c */ /* 0x040fe60000041854 */
[----:B----4-:R-:W-:Y:S02]  /*15070*/  LDSM.16.MT88.4 R176, [R214+0x13800] ;  /* 0x01380000d6b0783b */ /* 0x010fe40000004200 */
[----:B------:R-:W-:Y:S01]  /*15080*/  F2FP.BF16.F32.PACK_AB R171, R133, R134 ;  /* 0x0000008685ab723e */ /* 0x000fe200000010ff */
[C---:B------:R-:W-:Y:S05]  /*15090*/  HMMA.16816.F32.BF16 R88, R136.reuse, R146, R88 ;  /* 0x000000928858723c */ /* 0x040fea0000041858 */
[----:B------:R-:W1:Y:S01]  /*150a0*/  LDSM.16.MT88.4 R144, [R216+0x17000] ;  /* 0x01700000d890783b */ /* 0x000e620000004200 */
[C---:B------:R-:W-:Y:S06]  /*150b0*/  HMMA.16816.F32.BF16 R92, R136.reuse, R156, R92 ;  /* 0x0000009c885c723c */ /* 0x040fec000004185c */
[C---:B------:R-:W-:Y:S01]  /*150c0*/  HMMA.16816.F32.BF16 R96, R136.reuse, R158, R96 ;  /* 0x0000009e8860723c */ /* 0x040fe20000041860 */
[----:B------:R-:W-:Y:S05]  /*150d0*/  LDSM.16.MT88.4 R156, [R214+0x11800] ;  /* 0x01180000d69c783b */ /* 0x000fea0000004200 */
[C---:B------:R-:W-:Y:S06]  /*150e0*/  HMMA.16816.F32.BF16 R100, R136.reuse, R148, R100 ;  /* 0x000000948864723c */ /* 0x040fec0000041864 */
[C---:B------:R-:W-:Y:S01]  /*150f0*/  HMMA.16816.F32.BF16 R104, R136.reuse, R150, R104 ;  /* 0x000000968868723c */ /* 0x040fe20000041868 */
[----:B------:R-:W4:Y:S05]  /*15100*/  LDSM.16.MT88.4 R148, [R213+0x11800] ;  /* 0x01180000d594783b */ /* 0x000f2a0000004200 */
[C---:B--2---:R-:W-:Y:S06]  /*15110*/  HMMA.16816.F32.BF16 R108, R136.reuse, R140, R108 ;  /* 0x0000008c886c723c */ /* 0x044fec000004186c */
[C---:B------:R-:W-:Y:S06]  /*15120*/  HMMA.16816.F32.BF16 R112, R136.reuse, R142, R112 ;  /* 0x0000008e8870723c */ /* 0x040fec0000041870 */
[C---:B-1----:R-:W-:Y:S06]  /*15130*/  HMMA.16816.F32.BF16 R116, R136.reuse, R144, R116 ;  /* 0x000000908874723c */ /* 0x042fec0000041874 */
[C---:B------:R-:W-:Y:S06]  /*15140*/  HMMA.16816.F32.BF16 R120, R136.reuse, R146, R120 ;  /* 0x000000928878723c */ /* 0x040fec0000041878 */
[C---:B------:R-:W-:Y:S06]  /*15150*/  HMMA.16816.F32.BF16 R124, R136.reuse, R152, R124 ;  /* 0x00000098887c723c */ /* 0x040fec000004187c */
[----:B------:R-:W-:Y:S06]  /*15160*/  HMMA.16816.F32.BF16 R128, R136, R154, R128 ;  /* 0x0000009a8880723c */ /* 0x000fec0000041880 */
[C---:B----4-:R-:W-:Y:S01]  /*15170*/  HMMA.16816.F32.BF16 R136, R168.reuse, R148, R4 ;  /* 0x00000094a888723c */ /* 0x050fe20000041804 */
[----:B------:R-:W1:Y:S05]  /*15180*/  LDSM.16.MT88.4 R4, [R215+0x13800] ;  /* 0x01380000d704783b */ /* 0x000e6a0000004200 */
[C---:B------:R-:W-:Y:S03]  /*15190*/  HMMA.16816.F32.BF16 R144, R168.reuse, R150, R8 ;  /* 0x00000096a890723c */ /* 0x040fe60000041808 */
[----:B------:R-:W2:Y:S03]  /*151a0*/  LDSM.16.MT88.4 R8, [R213+0x15800] ;  /* 0x01580000d508783b */ /* 0x000ea60000004200 */
[C---:B------:R-:W-:Y:S05]  /*151b0*/  HMMA.16816.F32.BF16 R140, R168.reuse, R156, R12 ;  /* 0x0000009ca88c723c */ /* 0x040fea000004180c */
[----:B------:R-:W4:Y:S01]  /*151c0*/  LDSM.16.MT88.4 R12, [R214+0x15800] ;  /* 0x01580000d60c783b */ /* 0x000f220000004200 */
[C---:B------:R-:W-:Y:S06]  /*151d0*/  HMMA.16816.F32.BF16 R152, R168.reuse, R158, R16 ;  /* 0x0000009ea898723c */ /* 0x040fec0000041810 */
[C---:B------:R-:W-:Y:S01]  /*151e0*/  HMMA.16816.F32.BF16 R148, R168.reuse, R160, R20 ;  /* 0x000000a0a894723c */ /* 0x040fe20000041814 */
[----:B------:R-:W5:Y:S05]  /*151f0*/  LDSM.16.MT88.4 R16, [R216+0x15800] ;  /* 0x01580000d810783b */ /* 0x000f6a0000004200 */
[C---:B------:R-:W-:Y:S03]  /*15200*/  HMMA.16816.F32.BF16 R160, R168.reuse, R162, R24 ;  /* 0x000000a2a8a0723c */ /* 0x040fe60000041818 */
[----:B------:R-:W5:Y:S03]  /*15210*/  LDSM.16.MT88.4 R20, [R215+0x15800] ;  /* 0x01580000d714783b */ /* 0x000f660000004200 */
[C---:B------:R-:W-:Y:S05]  /*15220*/  HMMA.16816.F32.BF16 R156, R168.reuse, R164, R28 ;  /* 0x000000a4a89c723c */ /* 0x040fea000004181c */
[----:B------:R-:W5:Y:S01]  /*15230*/  LDSM.16.MT88.4 R24, [R213+0x17800] ;  /* 0x01780000d518783b */ /* 0x000f620000004200 */
[C---:B------:R-:W-:Y:S06]  /*15240*/  HMMA.16816.F32.BF16 R164, R168.reuse, R166, R32 ;  /* 0x000000a6a8a4723c */ /* 0x040fec0000041820 */
[C---:B------:R-:W-:Y:S01]  /*15250*/  HMMA.16816.F32.BF16 R36, R168.reuse, R172, R36 ;  /* 0x000000aca824723c */ /* 0x040fe20000041824 */
[----:B------:R-:W3:Y:S05]  /*15260*/  LDSM.16.MT88.4 R28, [R214+0x17800] ;  /* 0x01780000d61c783b */ /* 0x000eea0000004200 */
[C---:B------:R-:W-:Y:S06]  /*15270*/  HMMA.16816.F32.BF16 R40, R168.reuse, R174, R40 ;  /* 0x000000aea828723c */ /* 0x040fec0000041828 */
[C---:B------:R-:W-:Y:S06]  /*15280*/  HMMA.16816.F32.BF16 R44, R168.reuse, R176, R44 ;  /* 0x000000b0a82c723c */ /* 0x040fec000004182c */
[C---:B------:R-:W-:Y:S06]  /*15290*/  HMMA.16816.F32.BF16 R48, R168.reuse, R178, R48 ;  /* 0x000000b2a830723c */ /* 0x040fec0000041830 */
[C---:B------:R-:W-:Y:S06]  /*152a0*/  HMMA.16816.F32.BF16 R52, R168.reuse, R180, R52 ;  /* 0x000000b4a834723c */ /* 0x040fec0000041834 */
[C---:B------:R-:W-:Y:S06]  /*152b0*/  HMMA.16816.F32.BF16 R56, R168.reuse, R182, R56 ;  /* 0x000000b6a838723c */ /* 0x040fec0000041838 */
[C---:B-1----:R-:W-:Y:S06]  /*152c0*/  HMMA.16816.F32.BF16 R60, R168.reuse, R4, R60 ;  /* 0x00000004a83c723c */ /* 0x042fec000004183c */
[C---:B------:R-:W-:Y:S01]  /*152d0*/  HMMA.16816.F32.BF16 R64, R168.reuse, R6, R64 ;  /* 0x00000006a840723c */ /* 0x040fe20000041840 */
[----:B------:R-:W1:Y:S05]  /*152e0*/  LDSM.16.MT88.4 R4, [R216+0x17800] ;  /* 0x01780000d804783b */ /* 0x000e6a0000004200 */
[C---:B--2---:R-:W-:Y:S06]  /*152f0*/  HMMA.16816.F32.BF16 R68, R168.reuse, R8, R68 ;  /* 0x00000008a844723c */ /* 0x044fec0000041844 */
[C---:B------:R-:W-:Y:S01]  /*15300*/  HMMA.16816.F32.BF16 R72, R168.reuse, R10, R72 ;  /* 0x0000000aa848723c */ /* 0x040fe20000041848 */
[----:B------:R-:W2:Y:S05]  /*15310*/  LDSM.16.MT88.4 R8, [R215+0x17800] ;  /* 0x01780000d708783b */ /* 0x000eaa0000004200 */
[C---:B----4-:R-:W-:Y:S06]  /*15320*/  HMMA.16816.F32.BF16 R76, R168.reuse, R12, R76 ;  /* 0x0000000ca84c723c */ /* 0x050fec000004184c */
[C---:B------:R-:W-:Y:S06]  /*15330*/  HMMA.16816.F32.BF16 R80, R168.reuse, R14, R80 ;  /* 0x0000000ea850723c */ /* 0x040fec0000041850 */
[C---:B-----5:R-:W-:Y:S06]  /*15340*/  HMMA.16816.F32.BF16 R84, R168.reuse, R16, R84 ;  /* 0x00000010a854723c */ /* 0x060fec0000041854 */
[C---:B------:R-:W-:Y:S06]  /*15350*/  HMMA.16816.F32.BF16 R88, R168.reuse, R18, R88 ;  /* 0x00000012a858723c */ /* 0x040fec0000041858 */
[C---:B------:R-:W-:Y:S05]  /*15360*/  HMMA.16816.F32.BF16 R92, R168.reuse, R20, R92 ;  /* 0x00000014a85c723c */ /* 0x040fea000004185c */
[----:B------:R-:W-:Y:S01]  /*15370*/  FFMA.FTZ R0, R0, R244, R249 ;  /* 0x000000f400007223 */ /* 0x000fe200000100f9 */
[C---:B------:R-:W-:Y:S06]  /*15380*/  HMMA.16816.F32.BF16 R96, R168.reuse, R22, R96 ;  /* 0x00000016a860723c */ /* 0x040fec0000041860 */
[C---:B------:R-:W-:Y:S05]  /*15390*/  HMMA.16816.F32.BF16 R100, R168.reuse, R24, R100 ;  /* 0x00000018a864723c */ /* 0x040fea0000041864 */
[----:B---3--:R-:W-:Y:S01]  /*153a0*/  FFMA.FTZ R12, R2, R210, R245 ;  /* 0x000000d2020c7223 */ /* 0x008fe200000100f5 */
        /* <DEDUP_REMOVED lines=8> */
[C---:B------:R-:W-:Y:S05]  /*15430*/  HMMA.16816.F32.BF16 R120, R168.reuse, R6, R120 ;  /* 0x00000006a878723c */ /* 0x040fea0000041878 */
[----:B------:R-:W-:Y:S01]  /*15440*/  FADD.FTZ R12, R208, R0 ;  /* 0x00000000d00c7221 */ /* 0x000fe20000010000 */
[----:B------:R-:W-:Y:S01]  /*15450*/  FADD.FTZ R0, R250, R2 ;  /* 0x00000002fa007221 */ /* 0x000fe20000010000 */
[C---:B--2---:R-:W-:Y:S04]  /*15460*/  HMMA.16816.F32.BF16 R124, R168.reuse, R8, R124 ;  /* 0x00000008a87c723c */ /* 0x044fe8000004187c */
[----:B------:R-:W-:Y:S01]  /*15470*/  FADD.FTZ R2, R203, R0 ;  /* 0x00000000cb027221 */ /* 0x000fe20000010000 */
[----:B------:R-:W-:Y:S01]  /*15480*/  FADD.FTZ R12, R207, R12 ;  /* 0x0000000ccf0c7221 */ /* 0x000fe20000010000 */
[----:B------:R-:W-:Y:S05]  /*15490*/  HMMA.16816.F32.BF16 R128, R168, R10, R128 ;  /* 0x0000000aa880723c */ /* 0x000fea0000041880 */
[----:B------:R-:W-:Y:S01]  /*154a0*/  FADD.FTZ R2, R202, R2 ;  /* 0x00000002ca027221 */ /* 0x000fe20000010000 */
[----:B------:R-:W-:Y:S05]  /*154b0*/  FADD.FTZ R0, R206, R12 ;  /* 0x0000000cce007221 */ /* 0x000fea0000010000 */
[----:B------:R-:W-:Y:S01]  /*154c0*/  FADD.FTZ R12, R205, R0 ;  /* 0x00000000cd0c7221 */ /* 0x000fe20000010000 */
[----:B------:R-:W-:Y:S03]  /*154d0*/  FADD.FTZ R0, R201, R2 ;  /* 0x00000002c9007221 */ /* 0x000fe60000010000 */
        /* <DEDUP_REMOVED lines=15> */
[----:B------:R-:W-:Y:S01]  /*155d0*/  FADD.FTZ R0, R134, R0 ;  /* 0x0000000086007221 */ /* 0x000fe20000010000 */
[----:B------:R-:W-:Y:S02]  /*155e0*/  MOV R134, R3 ;  /* 0x0000000300867202 */ /* 0x000fe40000000f00 */
[----:B------:R-:W-:Y:S01]  /*155f0*/  FADD.FTZ R2, R188, R2 ;  /* 0x00000002bc027221 */ /* 0x000fe20000010000 */
[----:B------:R-:W-:Y:S01]  /*15600*/  FADD.FTZ R0, R133, R0 ;  /* 0x0000000085007221 */ /* 0x000fe20000010000 */
[----:B------:R-:W-:Y:S03]  /*15610*/  MOV R133, R132 ;  /* 0x0000008400857202 */ /* 0x000fe60000000f00 */
[----:B------:R1:W-:Y:S04]  /*15620*/  STL [R1], R2 ;  /* 0x0000000201007387 */ /* 0x0003e80000100800 */
[----:B------:R1:W-:Y:S01]  /*15630*/  STL [R1+0x4], R0 ;  /* 0x0000040001007387 */ /* 0x0003e20000100800 */
[----:B------:R-:W-:Y:S05]  /*15640*/  @P0 BRA `(.L_x_2439) ;  /* 0xffffffac00b00947 */ /* 0x000fea000383ffff */
.L_x_2435:
[----:B------:R-:W1:Y:S04]  /*15650*/  LDL.LU R5, [R1] ;  /* 0x0000000001057983 */ /* 0x000e680000300800 */
[----:B------:R-:W2:Y:S01]  /*15660*/  LDL.LU R4, [R1+0x4] ;  /* 0x0000040001047983 */ /* 0x000ea20000300800 */
[----:B------:R-:W3:Y:S01]  /*15670*/  S2UR UR4, SR_CgaCtaId ;  /* 0x00000000000479c3 */ /* 0x000ee20000008800 */
[----:B------:R-:W-:Y:S01]  /*15680*/  UMOV UR6, 0x400 ;  /* 0x0000040000067882 */ /* 0x000fe20000000000 */
[----:B------:R-:W-:Y:S02]  /*15690*/  UISETP.NE.AND UP0, UPT, UR13, -0x1, UPT ;  /* 0xffffffff0d00788c */ /* 0x000fe4000bf05270 */
[----:B---3--:R-:W-:-:S09]  /*156a0*/  ULEA UR4, UR4, UR6, 0x18 ;  /* 0x0000000604047291 */ /* 0x008fd2000f8ec03f */
[----:B------:R-:W-:Y:S02]  /*156b0*/  @UP0 ULDC.64 UR6, c[0x0][0x298] ;  /* 0x0000a60000060ab9 */ /* 0x000fe40000000a00 */
[----:B------:R-:W-:-:S04]  /*156c0*/  @UP0 UIMAD.WIDE.U32 UR10, UR13, UR6, URZ ;  /* 0x000000060d0a02a5 */ /* 0x000fc8000f8e003f */
[----:B------:R-:W-:Y:S01]  /*156d0*/  @UP0 UIMAD UR8, UR13, UR7, UR11 ;  /* 0x000000070d0802a4 */ /* 0x000fe2000f8e020b */
[----:B-1----:R-:W1:Y:S04]  /*156e0*/  SHFL.BFLY PT, R0, R5, 0x2, 0x1f ;  /* 0x0c401f0005007f89 */ /* 0x002e6800000e0000 */
[----:B--2---:R-:W2:Y:S01]  /*156f0*/  SHFL.BFLY PT, R2, R4, 0x2, 0x1f ;  /* 0x0c401f0004027f89 */ /* 0x004ea200000e0000 */
[----:B-1----:R-:W-:Y:S01]  /*15700*/  FADD.FTZ R0, R0, R5 ;  /* 0x0000000500007221 */ /* 0x002fe20000010000 */
[----:B--2---:R-:W-:-:S04]  /*15710*/  FADD.FTZ R2, R2, R4 ;  /* 0x0000000402027221 */ /* 0x004fc80000010000 */
[----:B------:R-:W1:Y:S04]  /*15720*/  SHFL.BFLY PT, R5, R0, 0x1, 0x1f ;  /* 0x0c201f0000057f89 */ /* 0x000e6800000e0000 */
[----:B------:R-:W2:Y:S01]  /*15730*/  SHFL.BFLY PT, R4, R2, 0x1, 0x1f ;  /* 0x0c201f0002047f89 */ /* 0x000ea200000e0000 */
[----:B-1----:R-:W-:Y:S01]  /*15740*/  FADD.FTZ R134, R0, R5 ;  /* 0x0000000500867221 */ /* 0x002fe20000010000 */
[----:B------:R-:W-:Y:S01]  /*15750*/  MOV R0, 0x3f800000 ;  /* 0x3f80000000007802 */ /* 0x000fe20000000f00 */
[----:B--2---:R-:W-:-:S03]  /*15760*/  FADD.FTZ R133, R2, R4 ;  /* 0x0000000402857221 */ /* 0x004fc60000010000 */
[----:B------:R-:W-:Y:S02]  /*15770*/  FSETP.NE.FTZ.AND P4, PT, R134, RZ, PT ;  /* 0x000000ff8600720b */ /* 0x000fe40003f95000 */
[----:B------:R-:W-:Y:S02]  /*15780*/  MOV R2, 0x3f800000 ;  /* 0x3f80000000027802 */ /* 0x000fe40000000f00 */
[----:B------:R-:W-:-:S09]  /*15790*/  FSETP.NE.FTZ.AND P3, PT, R133, RZ, PT ;  /* 0x000000ff8500720b */ /* 0x000fd20003f75000 */
[----:B------:R-:W1:Y:S08]  /*157a0*/  @P4 MUFU.RCP R0, R134 ;  /* 0x0000008600004308 */ /* 0x000e700000001000 */
[----:B------:R-:W2:Y:S01]  /*157b0*/  @P3 MUFU.RCP R2, R133 ;  /* 0x0000008500023308 */ /* 0x000ea20000001000 */
[C---:B-1---5:R-:W-:Y:S01]  /*157c0*/  FMUL.FTZ R170, R0.reuse, R160 ;  /* 0x000000a000aa7220 */ /* 0x062fe20000410000 */
[C---:B------:R-:W-:Y:S01]  /*157d0*/  FMUL.FTZ R160, R0.reuse, R40 ;  /* 0x0000002800a07220 */ /* 0x040fe20000410000 */
[C---:B------:R-:W-:Y:S01]  /*157e0*/  FMUL.FTZ R40, R0.reuse, R73 ;  /* 0x0000004900287220 */ /* 0x040fe20000410000 */
[C---:B------:R-:W-:Y:S01]  /*157f0*/  FMUL.FTZ R11, R0.reuse, R153 ;  /* 0x00000099000b7220 */ /* 0x040fe20000410000 */
[----:B------:R-:W1:Y:S01]  /*15800*/  S2R R73, SR_TID.X ;  /* 0x0000000000497919 */ /* 0x000e620000002100 */
[C---:B------:R-:W-:Y:S01]  /*15810*/  FMUL.FTZ R169, R0.reuse, R156 ;  /* 0x0000009c00a97220 */ /* 0x040fe20000410000 */
[C---:B------:R-:W-:Y:S01]  /*15820*/  FMUL.FTZ R168, R0.reuse, R164 ;  /* 0x000000a400a87220 */ /* 0x040fe20000410000 */
[----:B------:R-:W-:Y:S01]  /*15830*/  FMUL.FTZ R153, R0, R48 ;  /* 0x0000003000997220 */ /* 0x000fe20000410000 */
[C---:B--2---:R-:W-:Y:S01]  /*15840*/  FMUL.FTZ R20, R2.reuse, R39 ;  /* 0x0000002702147220 */ /* 0x044fe20000410000 */
[C---:B------:R-:W-:Y:S01]  /*15850*/  FMUL.FTZ R39, R2.reuse, R74 ;  /* 0x0000004a02277220 */ /* 0x040fe20000410000 */
[C---:B------:R-:W-:Y:S01]  /*15860*/  FMUL.FTZ R19, R2.reuse, R43 ;  /* 0x0000002b02137220 */ /* 0x040fe20000410000 */
[----:B------:R-:W-:Y:S01]  /*15870*/  FMUL.FTZ R43, R2, R66 ;  /* 0x00000042022b7220 */ /* 0x000fe20000410000 */
        /* <DEDUP_REMOVED lines=60> */
[--C-:B------:R-:W-:Y:S01]  /*15c40*/  SHF.R.S32.HI R38, RZ, 0x2, R66.reuse ;  /* 0x00000002ff267819 */ /* 0x100fe20000011442 */
[C---:B------:R-:W-:Y:S01]  /*15c50*/  FMUL.FTZ R18, R2.reuse, R47 ;  /* 0x0000002f02127220 */ /* 0x040fe20000410000 */
[----:B------:R-:W-:Y:S01]  /*15c60*/  SHF.R.S32.HI R0, RZ, 0x1f, R66 ;  /* 0x0000001fff007819 */ /* 0x000fe20000011442 */
        /* <DEDUP_REMOVED lines=60> */
[----:B------:R-:W-:-:S02]  /*16030*/  IADD3 R2, R38, -R0, RZ ;  /* 0x8000000026027210 */ /* 0x000fc40007ffe0ff */
[----:B------:R-:W-:Y:S02]  /*16040*/  F2FP.BF16.F32.PACK_AB R45, R4, R45 ;  /* 0x0000002d042d723e */ /* 0x000fe400000010ff */
[----:B------:R-:W-:Y:S02]  /*16050*/  LEA.HI R70, R74, R73, RZ, 0x5 ;  /* 0x000000494a467211 */ /* 0x000fe400078f28ff */
[----:B------:R-:W-:Y:S02]  /*16060*/  LOP3.LUT R0, R66, 0x3ffffffc, RZ, 0xc0, !PT ;  /* 0x3ffffffc42007812 */ /* 0x000fe400078ec0ff */
[----:B------:R-:W-:Y:S02]  /*16070*/  SHF.L.U32 R4, R2, 0x6, RZ ;  /* 0x0000000602047819 */ /* 0x000fe400000006ff */
[----:B------:R-:W-:Y:S02]  /*16080*/  F2FP.BF16.F32.PACK_AB R55, R19, R42 ;  /* 0x0000002a1337723e */ /* 0x000fe400000010ff */
[----:B------:R-:W-:-:S02]  /*16090*/  F2FP.BF16.F32.PACK_AB R42, R69, R68 ;  /* 0x00000044452a723e */ /* 0x000fc400000010ff */
[----:B------:R-:W-:Y:S02]  /*160a0*/  SHF.R.S32.HI R69, RZ, 0x5, R70 ;  /* 0x00000005ff457819 */ /* 0x000fe40000011446 */
[----:B------:R-:W-:Y:S02]  /*160b0*/  IADD3 R0, -R0, R73, RZ ;  /* 0x0000004900007210 */ /* 0x000fe40007ffe1ff */
[----:B------:R-:W-:Y:S02]  /*160c0*/  LOP3.LUT R4, R4, 0x1c0, RZ, 0xc0, !PT ;  /* 0x000001c004047812 */ /* 0x000fe400078ec0ff */
[----:B------:R-:W-:Y:S02]  /*160d0*/  F2FP.BF16.F32.PACK_AB R49, R16, R49 ;  /* 0x000000311031723e */ /* 0x000fe400000010ff */
[----:B------:R-:W-:Y:S02]  /*160e0*/  F2FP.BF16.F32.PACK_AB R47, R15, R47 ;  /* 0x0000002f0f2f723e */ /* 0x000fe400000010ff */
[----:B------:R-:W-:-:S02]  /*160f0*/  LOP3.LUT R16, R2, 0x1, RZ, 0xc0, !PT ;  /* 0x0000000102107812 */ /* 0x000fc400078ec0ff */
[----:B------:R-:W-:Y:S02]  /*16100*/  LEA R15, R69, R0, 0x9 ;  /* 0x00000000450f7211 */ /* 0x000fe400078e48ff */
[----:B------:R-:W-:Y:S02]  /*16110*/  LEA.HI R0, R4, R4, RZ, 0x1d ;  /* 0x0000000404007211 */ /* 0x000fe400078fe8ff */
[----:B------:R-:W-:Y:S02]  /*16120*/  ISETP.NE.U32.AND P0, PT, R16, 0x1, PT ;  /* 0x000000011000780c */ /* 0x000fe40003f05070 */
[----:B------:R-:W-:Y:S02]  /*16130*/  LEA R0, R15, R0, 0x1 ;  /* 0x000000000f007211 */ /* 0x000fe400078e08ff */
[----:B------:R-:W-:Y:S02]  /*16140*/  R2P PR, R2, 0x6 ;  /* 0x0000000602007804 */ /* 0x000fe40000000000 */
[----:B------:R-:W-:-:S02]  /*16150*/  F2FP.BF16.F32.PACK_AB R6, R6, R175 ;  /* 0x000000af0606723e */ /* 0x000fc400000010ff */
[----:B------:R-:W-:Y:S01]  /*16160*/  LEA R0, R0, UR4, 0x1 ;  /* 0x0000000400007c11 */ /* 0x000fe2000f8e08ff */
[----:B------:R-:W-:Y:S01]  /*16170*/  ULDC.U8 UR4, c[0x0][0x3d8] ;  /* 0x0000f60000047ab9 */ /* 0x000fe20000000000 */
[----:B------:R-:W-:Y:S02]  /*16180*/  MOV R4, 0x20 ;  /* 0x0000002000047802 */ /* 0x000fe40000000f00 */
[----:B------:R-:W-:Y:S01]  /*16190*/  F2FP.BF16.F32.PACK_AB R5, R139, R5 ;  /* 0x000000058b05723e */ /* 0x000fe200000010ff */
[----:B------:R1:W-:Y:S01]  /*161a0*/  STS [R0], R6 ;  /* 0x0000000600007388 */ /* 0x0003e20000000800 */
[----:B------:R-:W-:Y:S02]  /*161b0*/  SEL R4, R4, 0xffffffe0, !P1 ;  /* 0xffffffe004047807 */ /* 0x000fe40004800000 */
[----:B------:R-:W-:Y:S01]  /*161c0*/  IADD3 R2, R0, -0x10, RZ ;  /* 0xfffffff000027810 */ /* 0x000fe20007ffe0ff */
[----:B------:R2:W-:Y:S01]  /*161d0*/  STS [R0+0x400], R5 ;  /* 0x0004000500007388 */ /* 0x0005e20000000800 */
[----:B------:R-:W-:-:S02]  /*161e0*/  F2FP.BF16.F32.PACK_AB R7, R7, R174 ;  /* 0x000000ae0707723e */ /* 0x000fc400000010ff */
[----:B------:R-:W-:Y:S02]  /*161f0*/  F2FP.BF16.F32.PACK_AB R9, R147, R9 ;  /* 0x000000099309723e */ /* 0x000fe400000010ff */
[----:B------:R-:W-:Y:S02]  /*16200*/  @P0 IADD3 R2, R0, 0x10, RZ ;  /* 0x0000001000020810 */ /* 0x000fe40007ffe0ff */
[----:B------:R-:W-:Y:S02]  /*16210*/  F2FP.BF16.F32.PACK_AB R8, R8, R173 ;  /* 0x000000ad0808723e */ /* 0x000fe400000010ff */
[----:B------:R-:W-:Y:S01]  /*16220*/  F2FP.BF16.F32.PACK_AB R12, R143, R12 ;  /* 0x0000000c8f0c723e */ /* 0x000fe200000010ff */
[----:B------:R3:W-:Y:S01]  /*16230*/  STS [R2], R7 ;  /* 0x0000000702007388 */ /* 0x0007e20000000800 */
[----:B------:R-:W-:Y:S02]  /*16240*/  F2FP.BF16.F32.PACK_AB R11, R11, R172 ;  /* 0x000000ac0b0b723e */ /* 0x000fe400000010ff */
[----:B------:R-:W-:Y:S01]  /*16250*/  F2FP.BF16.F32.PACK_AB R10, R155, R10 ;  /* 0x0000000a9b0a723e */ /* 0x000fe200000010ff */
[----:B------:R4:W-:Y:S01]  /*16260*/  STS [R2+0x400], R9 ;  /* 0x0004000902007388 */ /* 0x0009e20000000800 */
[----:B------:R-:W-:-:S02]  /*16270*/  F2FP.BF16.F32.PACK_AB R13, R13, R171 ;  /* 0x000000ab0d0d723e */ /* 0x000fc400000010ff */
[----:B------:R-:W-:Y:S02]  /*16280*/  F2FP.BF16.F32.PACK_AB R14, R151, R14 ;  /* 0x0000000e970e723e */ /* 0x000fe400000010ff */
[----:B------:R-:W-:Y:S02]  /*16290*/  F2FP.BF16.F32.PACK_AB R64, R161, R170 ;  /* 0x000000aaa140723e */ /* 0x000fe400000010ff */
[----:B-1----:R-:W-:Y:S02]  /*162a0*/  MOV R6, 0x40 ;  /* 0x0000004000067802 */ /* 0x002fe40000000f00 */
[----:B------:R-:W-:Y:S02]  /*162b0*/  F2FP.BF16.F32.PACK_AB R63, R163, R162 ;  /* 0x000000a2a33f723e */ /* 0x000fe400000010ff */
[----:B--2---:R-:W-:Y:S02]  /*162c0*/  IADD3 R5, R0, R4, RZ ;  /* 0x0000000400057210 */ /* 0x004fe40007ffe0ff */
[----:B------:R-:W-:-:S02]  /*162d0*/  SEL R6, R6, 0xffffffc0, !P2 ;  /* 0xffffffc006067807 */ /* 0x000fc40005000000 */
[----:B------:R-:W-:Y:S01]  /*162e0*/  IADD3 R4, R4, R2, RZ ;  /* 0x0000000204047210 */ /* 0x000fe20007ffe0ff */
[----:B------:R1:W-:Y:S01]  /*162f0*/  STS [R5], R8 ;  /* 0x0000000805007388 */ /* 0x0003e20000000800 */
[----:B------:R-:W-:Y:S02]  /*16300*/  F2FP.BF16.F32.PACK_AB R62, R157, R169 ;  /* 0x000000a99d3e723e */ /* 0x000fe400000010ff */
[----:B------:R-:W-:Y:S01]  /*16310*/  F2FP.BF16.F32.PACK_AB R61, R159, R61 ;  /* 0x0000003d9f3d723e */ /* 0x000fe200000010ff */
[----:B------:R-:W-:Y:S01]  /*16320*/  STS [R5+0x400], R12 ;  /* 0x0004000c05007388 */ /* 0x000fe20000000800 */
[----:B---3--:R-:W-:Y:S02]  /*16330*/  IADD3 R7, R5, R6, RZ ;  /* 0x0000000605077210 */ /* 0x008fe40007ffe0ff */
[----:B------:R-:W-:Y:S01]  /*16340*/  F2FP.BF16.F32.PACK_AB R60, R165, R168 ;  /* 0x000000a8a53c723e */ /* 0x000fe200000010ff */
[----:B------:R-:W-:Y:S01]  /*16350*/  STS [R4], R11 ;  /* 0x0000000b04007388 */ /* 0x000fe20000000800 */
[----:B----4-:R-:W-:-:S02]  /*16360*/  IADD3 R9, R6, R2, RZ ;  /* 0x0000000206097210 */ /* 0x010fc40007ffe0ff */
[----:B------:R-:W-:Y:S01]  /*16370*/  F2FP.BF16.F32.PACK_AB R59, R167, R166 ;  /* 0x000000a6a73b723e */ /* 0x000fe200000010ff */
[----:B------:R-:W-:Y:S01]  /*16380*/  STS [R4+0x400], R10 ;  /* 0x0004000a04007388 */ /* 0x000fe20000000800 */
[----:B------:R-:W-:Y:S02]  /*16390*/  F2FP.BF16.F32.PACK_AB R58, R144, R164 ;  /* 0x000000a4903a723e */ /* 0x000fe400000010ff */
[----:B------:R-:W-:Y:S02]  /*163a0*/  F2FP.BF16.F32.PACK_AB R57, R20, R57 ;  /* 0x000000391439723e */ /* 0x000fe400000010ff */
[----:B------:R-:W-:Y:S02]  /*163b0*/  F2FP.BF16.F32.PACK_AB R56, R141, R160 ;  /* 0x000000a08d38723e */ /* 0x000fe400000010ff */
[----:B------:R-:W-:Y:S02]  /*163c0*/  F2FP.BF16.F32.PACK_AB R54, R140, R156 ;  /* 0x0000009c8c36723e */ /* 0x000fe400000010ff */
[----:B------:R-:W-:-:S02]  /*163d0*/  F2FP.BF16.F32.PACK_AB R53, R18, R53 ;  /* 0x000000351235723e */ /* 0x000fc400000010ff */
[----:B------:R-:W-:Y:S02]  /*163e0*/  F2FP.BF16.F32.PACK_AB R52, R137, R153 ;  /* 0x000000998934723e */ /* 0x000fe400000010ff */
[-C--:B-1----:R-:W-:Y:S02]  /*163f0*/  IADD3 R8, R0, R6.reuse, RZ ;  /* 0x0000000600087210 */ /* 0x082fe40007ffe0ff */
[----:B------:R-:W-:Y:S02]  /*16400*/  IADD3 R6, R4, R6, RZ ;  /* 0x0000000604067210 */ /* 0x000fe40007ffe0ff */
[----:B------:R-:W-:Y:S01]  /*16410*/  F2FP.BF16.F32.PACK_AB R51, R17, R51 ;  /* 0x000000331133723e */ /* 0x000fe200000010ff */
[----:B------:R-:W-:Y:S01]  /*16420*/  STS [R8], R13 ;  /* 0x0000000d08007388 */ /* 0x000fe20000000800 */
[----:B------:R-:W-:Y:S02]  /*16430*/  F2FP.BF16.F32.PACK_AB R50, R136, R152 ;  /* 0x000000988832723e */ /* 0x000fe400000010ff */
        /* <DEDUP_REMOVED lines=16> */
[----:B------:R-:W-:Y:S01]  /*16540*/  STS [R6], R60 ;  /* 0x0000003c06007388 */ /* 0x000fe20000000800 */
        /* <DEDUP_REMOVED lines=37> */
[----:B------:R-:W-:Y:S01]  /*167a0*/  ISETP.NE.AND P1, PT, RZ, UR4, PT ;  /* 0x00000004ff007c0c */ /* 0x000fe2000bf25270 */
        /* <DEDUP_REMOVED lines=27> */
[----:B------:R-:W-:Y:S04]  /*16960*/  STS [R4+0x6000], R20 ;  /* 0x0060001404007388 */ /* 0x000fe80000000800 */
[----:B------:R4:W-:Y:S01]  /*16970*/  STS [R4+0x6400], R19 ;  /* 0x0064001304007388 */ /* 0x0009e20000000800 */
[----:B-1----:R-:W1:Y:S03]  /*16980*/  @P3 MUFU.LG2 R0, R133 ;  /* 0x0000008500003308 */ /* 0x002e660000000c00 */
[----:B------:R-:W-:Y:S04]  /*16990*/  STS [R8+0x6000], R18 ;  /* 0x0060001208007388 */ /* 0x000fe80000000800 */
[----:B------:R-:W-:Y:S01]  /*169a0*/  STS [R8+0x6400], R17 ;  /* 0x0064001108007388 */ /* 0x000fe20000000800 */
[----:B--2---:R-:W2:Y:S03]  /*169b0*/  @P3 LDC R2, c[0x0][0x2e8] ;  /* 0x0000ba00ff023b82 */ /* 0x004ea60000000800 */
[----:B------:R-:W-:Y:S04]  /*169c0*/  STS [R9+0x6000], R68 ;  /* 0x0060004409007388 */ /* 0x000fe80000000800 */
[----:B------:R-:W-:Y:S01]  /*169d0*/  STS [R9+0x6400], R67 ;  /* 0x0064004309007388 */ /* 0x000fe20000000800 */
[----:B---3--:R-:W3:Y:S01]  /*169e0*/  @P4 MUFU.LG2 R5, R134 ;  /* 0x0000008600054308 */ /* 0x008ee20000000c00 */
[----:B-1----:R-:W-:-:S02]  /*169f0*/  @P3 FMUL.FTZ R0, R0, 0.69314718246459960938 ;  /* 0x3f31721800003820 */ /* 0x002fc40000410000 */
[----:B------:R-:W-:Y:S04]  /*16a00*/  STS [R7+0x6000], R66 ;  /* 0x0060004207007388 */ /* 0x000fe80000000800 */
[----:B------:R1:W-:Y:S01]  /*16a10*/  STS [R7+0x6400], R65 ;  /* 0x0064004107007388 */ /* 0x0003e20000000800 */
[----:B----4-:R-:W4:Y:S03]  /*16a20*/  @P4 LDC R4, c[0x0][0x2e8] ;  /* 0x0000ba00ff044b82 */ /* 0x010f260000000800 */
[----:B------:R-:W-:Y:S04]  /*16a30*/  STS [R6+0x6000], R16 ;  /* 0x0060001006007388 */ /* 0x000fe80000000800 */
[----:B------:R2:W-:Y:S01]  /*16a40*/  STS [R6+0x6400], R15 ;  /* 0x0064000f06007388 */ /* 0x0005e20000000800 */
[----:B---3--:R-:W-:Y:S01]  /*16a50*/  @P4 FMUL.FTZ R5, R5, 0.69314718246459960938 ;  /* 0x3f31721805054820 */ /* 0x008fe20000410000 */
[----:B-1----:R-:W-:-:S02]  /*16a60*/  MOV R7, 0x7f800000 ;  /* 0x7f80000000077802 */ /* 0x002fc40000000f00 */
[----:B--2---:R-:W-:Y:S01]  /*16a70*/  MOV R6, 0x7f800000 ;  /* 0x7f80000000067802 */ /* 0x004fe20000000f00 */
[----:B------:R-:W-:Y:S06]  /*16a80*/  @P0 BRA `(.L_x_2440) ;  /* 0x00000000001c0947 */ /* 0x000fec0003800000 */
[----:B------:R-:W1:Y:S01]  /*16a90*/  S2UR UR8, SR_CTAID.Y ;  /* 0x00000000000879c3 */ /* 0x000e620000002600 */
[----:B------:R-:W-:Y:S01]  /*16aa0*/  ULDC.64 UR6, c[0x0][0x290] ;  /* 0x0000a40000067ab9 */ /* 0x000fe20000000a00 */
[----:B-1----:R-:W-:Y:S02]  /*16ab0*/  USHF.R.S32.HI UR4, URZ, 0x1f, UR8 ;  /* 0x0000001f3f047899 */ /* 0x002fe40008011408 */
[----:B------:R-:W-:Y:S02]  /*16ac0*/  UIMAD.WIDE.U32 UR10, UR8, UR6, URZ ;  /* 0x00000006080a72a5 */ /* 0x000fe4000f8e003f */
[----:B------:R-:W-:-:S04]  /*16ad0*/  UIMAD UR4, UR4, UR6, URZ ;  /* 0x00000006040472a4 */ /* 0x000fc8000f8e023f */
[----:B------:R-:W-:-:S04]  /*16ae0*/  UIMAD UR4, UR8, UR7, UR4 ;  /* 0x00000007080472a4 */ /* 0x000fc8000f8e0204 */
[----:B------:R-:W-:-:S12]  /*16af0*/  UIADD3 UR8, UR11, UR4, URZ ;  /* 0x000000040b087290 */ /* 0x000fd8000fffe03f */
.L_x_2440:
[----:B----4-:R-:W-:Y:S01]  /*16b00*/  @P4 FFMA.FTZ R6, R132, R4, R5 ;  /* 0x0000000484064223 */ /* 0x010fe20000010005 */
[----:B------:R-:W-:Y:S01]  /*16b10*/  @P3 FFMA.FTZ R7, R3, R2, R0 ;  /* 0x0000000203073223 */ /* 0x000fe20000010000 */
        /* <DEDUP_REMOVED lines=8> */
.L_x_2441:
[----:B------:R-:W-:Y:S01]  /*16ba0*/  S2UR UR4, SR_CTAID.Z ;  /* 0x00000000000479c3 */ /* 0x000fe20000002700 */
[----:B------:R-:W-:Y:S01]  /*16bb0*/  ULDC UR6, c[0x0][0x270] ;  /* 0x00009c0000067ab9 */ /* 0x000fe20000000800 */
[----:B------:R-:W-:-:S06]  /*16bc0*/  ULDC UR13, c[0x0][0x2c4] ;  /* 0x0000b100000d7ab9 */ /* 0x000fcc0000000800 */
[----:B------:R-:W1:Y:S02]  /*16bd0*/  S2UR UR7, SR_CTAID.Y ;  /* 0x00000000000779c3 */ /* 0x000e640000002600 */
[----:B-1----:R-:W-:-:S04]  /*16be0*/  UIMAD UR6, UR7, UR6, UR4 ;  /* 0x00000006070672a4 */ /* 0x002fc8000f8e0204 */
[----:B------:R-:W-:Y:S02]  /*16bf0*/  UIMAD UR13, UR6, UR13, URZ ;  /* 0x0000000d060d72a4 */ /* 0x000fe4000f8e023f */
.L_x_2442:
        /* <DEDUP_REMOVED lines=32> */
.L_x_2444:
[----:B------:R-:W-:Y:S05]  /*16e00*/  BSYNC B0 ;  /* 0x0000000000007941 */ /* 0x000fea0003800000 */
.L_x_2443:
[----:B------:R-:W2:Y:S04]  /*16e10*/  LDL R0, [R1+0x18] ;  /* 0x0000180001007983 */ /* 0x000ea80000100800 */
[----:B------:R-:W3:Y:S04]  /*16e20*/  LDL R5, [R1+0x20] ;  /* 0x0000200001057983 */ /* 0x000ee80000100800 */
[----:B------:R-:W4:Y:S04]  /*16e30*/  LDL R4, [R1+0x1c] ;  /* 0x00001c0001047983 */ /* 0x000f280000100800 */
[----:B-1----:R-:W5:Y:S04]  /*16e40*/  LDL.64 R2, [R1+0x8] ;  /* 0x0000080001027983 */ /* 0x002f680000100a00 */
[----:B------:R1:W5:Y:S01]  /*16e50*/  LDL.64 R38, [R1+0x8] ;  /* 0x0000080001267983 */ /* 0x0003620000100a00 */
[----:B------:R-:W1:Y:S03]  /*16e60*/  S2UR UR7, SR_CTAID.X ;  /* 0x00000000000779c3 */ /* 0x000e660000002500 */
[----:B------:R2:W2:Y:S04]  /*16e70*/  LDS.128 R32, [R239+0x1800] ;  /* 0x00180000ef207984 */ /* 0x0004a80000000c00 */
[----:B------:R2:W2:Y:S01]  /*16e80*/  LDS.128 R24, [R239] ;  /* 0x00000000ef187984 */ /* 0x0004a20000000c00 */
[----:B------:R-:W5:Y:S03]  /*16e90*/  LDC.64 R28, c[0x0][0x298] ;  /* 0x0000a600ff1c7b82 */ /* 0x000f660000000a00 */
[----:B------:R2:W2:Y:S04]  /*16ea0*/  LDS.128 R20, [R239+0x2000] ;  /* 0x00200000ef147984 */ /* 0x0004a80000000c00 */
[----:B------:R2:W2:Y:S04]  /*16eb0*/  LDS.128 R16, [R239+0x4000] ;  /* 0x00400000ef107984 */ /* 0x0004a80000000c00 */
[----:B------:R2:W2:Y:S01]  /*16ec0*/  LDS.128 R12, [R239+0x6000] ;  /* 0x00600000ef0c7984 */ /* 0x0004a20000000c00 */
[----:B-1----:R-:W-:-:S04]  /*16ed0*/  USHF.L.U32 UR7, UR7, 0x6, URZ ;  /* 0x0000000607077899 */ /* 0x002fc8000800063f */
[----:B------:R-:W-:Y:S01]  /*16ee0*/  USHF.R.S32.HI UR6, URZ, 0x1f, UR7 ;  /* 0x0000001f3f067899 */ /* 0x000fe20008011407 */
[----:B------:R-:W-:Y:S01]  /*16ef0*/  LEA.HI R11, R8, R11, RZ, 0x3 ;  /* 0x0000000b080b7211 */ /* 0x000fe200078f18ff */
[----:B------:R-:W-:Y:S01]  /*16f00*/  BSSY B0, `(.L_x_2445) ;  /* 0x0000030000007945 */ /* 0x000fe20003800000 */
[----:B--2---:R-:W-:Y:S01]  /*16f10*/  IMAD.MOV.U32 R37, RZ, RZ, R0 ;  /* 0x000000ffff257224 */ /* 0x004fe200078e0000 */
[----:B------:R-:W-:Y:S01]  /*16f20*/  LEA.HI R0, R74, R73, RZ, 0x3 ;  /* 0x000000494a007211 */ /* 0x000fe200078f18ff */
[----:B---3--:R-:W-:-:S03]  /*16f30*/  IMAD.MOV.U32 R31, RZ, RZ, R5 ;  /* 0x000000ffff1f7224 */ /* 0x008fc600078e0005 */
[----:B------:R-:W-:Y:S01]  /*16f40*/  SHF.R.S32.HI R10, RZ, 0x3, R0 ;  /* 0x00000003ff0a7819 */ /* 0x000fe20000011400 */
[----:B----4-:R-:W-:Y:S02]  /*16f50*/  IMAD.MOV.U32 R36, RZ, RZ, R4 ;  /* 0x000000ffff247224 */ /* 0x010fe400078e0004 */
[----:B------:R-:W1:Y:S01]  /*16f60*/  LDC.64 R4, c[0x0][0x2a0] ;  /* 0x0000a800ff047b82 */ /* 0x000e620000000a00 */
[----:B------:R-:W-:Y:S01]  /*16f70*/  IADD3 R6, R10, 0x10, RZ ;  /* 0x000000100a067810 */ /* 0x000fe20007ffe0ff */
[----:B-----5:R-:W-:Y:S02]  /*16f80*/  IMAD.MOV.U32 R38, RZ, RZ, R2 ;  /* 0x000000ffff267224 */ /* 0x020fe400078e0002 */
[----:B------:R-:W-:-:S03]  /*16f90*/  IMAD R0, R28, UR6, RZ ;  /* 0x000000061c007c24 */ /* 0x000fc6000f8e02ff */
[----:B------:R-:W-:Y:S02]  /*16fa0*/  SHF.R.S32.HI R39, RZ, 0x1f, R38 ;  /* 0x0000001fff277819 */ /* 0x000fe40000011426 */
[----:B------:R-:W-:Y:S01]  /*16fb0*/  ISETP.GE.AND P2, PT, R6, UR5, PT ;  /* 0x0000000506007c0c */ /* 0x000fe2000bf46270 */
[----:B------:R-:W-:Y:S02]  /*16fc0*/  IMAD R6, R29, UR7, R0 ;  /* 0x000000071d067c24 */ /* 0x000fe4000f8e0200 */
[----:B------:R-:W-:Y:S01]  /*16fd0*/  IMAD.WIDE.U32 R2, R28, UR7, R38 ;  /* 0x000000071c027c25 */ /* 0x000fe2000f8e0026 */
[----:B------:R-:W-:Y:S01]  /*16fe0*/  UIADD3 UR7, -UR7, UR15, URZ ;  /* 0x0000000f07077290 */ /* 0x000fe2000fffe13f */
[----:B------:R2:W-:Y:S01]  /*16ff0*/  STL [R1+0xc], R39 ;  /* 0x00000c2701007387 */ /* 0x0005e20000100800 */
[----:B------:R-:W-:Y:S01]  /*17000*/  USHF.R.S32.HI UR6, URZ, 0x1f, UR4 ;  /* 0x0000001f3f067899 */ /* 0x000fe20008011404 */
[----:B------:R-:W-:-:S03]  /*17010*/  IADD3 R2, P0, R2, UR10, RZ ;  /* 0x0000000a02027c10 */ /* 0x000fc6000ff1e0ff */
[C---:B------:R-:W-:Y:S01]  /*17020*/  ISETP.GE.AND P3, PT, R10.reuse, UR7, PT ;  /* 0x000000070a007c0c */ /* 0x040fe2000bf66270 */
[----:B------:R-:W-:Y:S01]  /*17030*/  VIADD R8, R10, 0x20 ;  /* 0x000000200a087836 */ /* 0x000fe20000000000 */
[----:B------:R-:W-:Y:S01]  /*17040*/  IADD3.X R3, R3, UR8, R6, P0, !PT ;  /* 0x0000000803037c10 */ /* 0x000fe200087fe406 */
[----:B-1----:R-:W-:Y:S02]  /*17050*/  IMAD R0, R4, UR6, RZ ;  /* 0x0000000604007c24 */ /* 0x002fe4000f8e02ff */
[----:B------:R-:W-:Y:S01]  /*17060*/  VIADD R7, R10, 0x30 ;  /* 0x000000300a077836 */ /* 0x000fe20000000000 */
[----:B------:R-:W-:Y:S01]  /*17070*/  ISETP.GE.AND P1, PT, R8, UR5, PT ;  /* 0x0000000508007c0c */ /* 0x000fe2000bf26270 */
[----:B------:R-:W-:Y:S01]  /*17080*/  IMAD R5, R5, UR4, R0 ;  /* 0x0000000405057c24 */ /* 0x000fe2000f8e0200 */
[----:B------:R-:W-:Y:S01]  /*17090*/  SHF.R.S32.HI R0, RZ, 0x3, R11 ;  /* 0x00000003ff007819 */ /* 0x000fe2000001140b */
[----:B------:R-:W-:Y:S01]  /*170a0*/  IMAD.WIDE.U32 R8, R4, UR4, R2 ;  /* 0x0000000404087c25 */ /* 0x000fe2000f8e0002 */
[----:B------:R-:W-:-:S02]  /*170b0*/  ISETP.GE.AND P0, PT, R7, UR5, PT ;  /* 0x0000000507007c0c */ /* 0x000fc4000bf06270 */
[----:B------:R-:W-:Y:S02]  /*170c0*/  SHF.R.S32.HI R30, RZ, 0x1f, R0 ;  /* 0x0000001fff1e7819 */ /* 0x000fe40000011400 */
[----:B------:R-:W-:Y:S01]  /*170d0*/  IADD3 R7, R5, R9, RZ ;  /* 0x0000000905077210 */ /* 0x000fe20007ffe0ff */
[----:B--2---:R-:W-:Y:S08]  /*170e0*/  @P3 BRA `(.L_x_2446) ;  /* 0x0000000000443947 */ /* 0x004ff00003800000 */
        /* <DEDUP_REMOVED lines=15> */
[----:B------:R1:W-:Y:S04]  /*171e0*/  @!P4 STG.E.128 desc[UR26][R2.64+0x100], R16 ;  /* 0x000100100200c986 */ /* 0x0003e8000c101d1a */
[----:B------:R1:W-:Y:S02]  /*171f0*/  @!P3 STG.E.128 desc[UR26][R2.64+0x180], R12 ;  /* 0x0001800c0200b986 */ /* 0x0003e4000c101d1a */
.L_x_2446:
[----:B------:R-:W-:Y:S05]  /*17200*/  BSYNC B0 ;  /* 0x0000000000007941 */ /* 0x000fea0003800000 */
.L_x_2445:
[----:B-1----:R1:W2:Y:S01]  /*17210*/  LDS.128 R24, [R239+0x800] ;  /* 0x00080000ef187984 */ /* 0x0022a20000000c00 */
[----:B------:R-:W-:Y:S03]  /*17220*/  BSSY B0, `(.L_x_2447) ;  /* 0x0000019000007945 */ /* 0x000fe60003800000 */
[----:B------:R1:W3:Y:S04]  /*17230*/  LDS.128 R20, [R239+0x2800] ;  /* 0x00280000ef147984 */ /* 0x0002e80000000c00 */
[----:B------:R1:W4:Y:S04]  /*17240*/  LDS.128 R16, [R239+0x4800] ;  /* 0x00480000ef107984 */ /* 0x0003280000000c00 */
        /* <DEDUP_REMOVED lines=12> */
[----:B------:R-:W-:-:S04]  /*17310*/  IMAD.MOV.U32 R2, RZ, RZ, R8 ;  /* 0x000000ffff027224 */ /* 0x000fc800078e0008 */
[----:B------:R-:W-:-:S04]  /*17320*/  IMAD.WIDE.U32 R4, R0, R28, R2 ;  /* 0x0000001c00047225 */ /* 0x000fc800078e0002 */
[----:B------:R-:W-:Y:S01]  /*17330*/  IMAD R0, R0, R29, R11 ;  /* 0x0000001d00007224 */ /* 0x000fe200078e020b */
[----:B------:R-:W-:-:S03]  /*17340*/  LEA R2, P6, R4, UR6, 0x1 ;  /* 0x0000000604027c11 */ /* 0x000fc6000f8c08ff */
[----:B------:R-:W-:-:S05]  /*17350*/  IMAD.IADD R0, R0, 0x1, R5 ;  /* 0x0000000100007824 */ /* 0x000fca00078e0205 */
[----:B------:R-:W-:-:S05]  /*17360*/  LEA.HI.X R3, R4, UR7, R0, 0x1, P6 ;  /* 0x0000000704037c11 */ /* 0x000fca000b0f0c00 */
[----:B--2---:R2:W-:Y:S04]  /*17370*/  @!P5 STG.E.128 desc[UR26][R2.64], R24 ;  /* 0x000000180200d986 */ /* 0x0045e8000c101d1a */
[----:B---3--:R2:W-:Y:S04]  /*17380*/  @!P4 STG.E.128 desc[UR26][R2.64+0x80], R20 ;  /* 0x000080140200c986 */ /* 0x0085e8000c101d1a */
[----:B----4-:R2:W-:Y:S04]  /*17390*/  @!P3 STG.E.128 desc[UR26][R2.64+0x100], R16 ;  /* 0x000100100200b986 */ /* 0x0105e8000c101d1a */
[----:B-1----:R2:W-:Y:S02]  /*173a0*/  @!P2 STG.E.128 desc[UR26][R2.64+0x180], R12 ;  /* 0x0001800c0200a986 */ /* 0x0025e4000c101d1a */
.L_x_2448:
[----:B------:R-:W-:Y:S05]  /*173b0*/  BSYNC B0 ;  /* 0x0000000000007941 */ /* 0x000fea0003800000 */
.L_x_2447:
[----:B--2---:R2:W2:Y:S01]  /*173c0*/  LDS.128 R24, [R239+0x1000] ;  /* 0x00100000ef187984 */ /* 0x0044a20000000c00 */
[----:B------:R-:W-:Y:S03]  /*173d0*/  BSSY B0, `(.L_x_2449) ;  /* 0x0000019000007945 */ /* 0x000fe60003800000 */
[----:B---3--:R3:W2:Y:S04]  /*173e0*/  LDS.128 R20, [R239+0x3000] ;  /* 0x00300000ef147984 */ /* 0x0086a80000000c00 */
[----:B----4-:R3:W4:Y:S04]  /*173f0*/  LDS.128 R16, [R239+0x5000] ;  /* 0x00500000ef107984 */ /* 0x0107280000000c00 */
[----:B-1----:R3:W1:Y:S01]  /*17400*/  LDS.128 R12, [R239+0x7000] ;  /* 0x00700000ef0c7984 */ /* 0x0026620000000c00 */
        /* <DEDUP_REMOVED lines=18> */
[----:B------:R2:W-:Y:S04]  /*17530*/  @!P3 STG.E.128 desc[UR26][R2.64+0x80], R20 ;  /* 0x000080140200b986 */ /* 0x0005e8000c101d1a */
[----:B----4-:R2:W-:Y:S04]  /*17540*/  @!P2 STG.E.128 desc[UR26][R2.64+0x100], R16 ;  /* 0x000100100200a986 */ /* 0x0105e8000c101d1a */
[----:B-1----:R2:W-:Y:S02]  /*17550*/  @!P1 STG.E.128 desc[UR26][R2.64+0x180], R12 ;  /* 0x0001800c02009986 */ /* 0x0025e4000c101d1a */
.L_x_2450:
[----:B------:R-:W-:Y:S05]  /*17560*/  BSYNC B0 ;  /* 0x0000000000007941 */ /* 0x000fea0003800000 */
.L_x_2449:
[----:B--2---:R2:W2:Y:S04]  /*17570*/  LDS.128 R20, [R239+0x3800] ;  /* 0x00380000ef147984 */ /* 0x0044a80000000c00 */
[----:B----4-:R4:W2:Y:S04]  /*17580*/  LDS.128 R16, [R239+0x5800] ;  /* 0x00580000ef107984 */ /* 0x0108a80000000c00 */
[----:B-1----:R4:W1:Y:S01]  /*17590*/  LDS.128 R12, [R239+0x7800] ;  /* 0x00780000ef0c7984 */ /* 0x0028620000000c00 */
[----:B------:R-:W-:Y:S05]  /*175a0*/  @P0 EXIT ;  /* 0x000000000000094d */ /* 0x000fea0003800000 */
[----:B------:R-:W-:Y:S01]  /*175b0*/  IADD3 R0, P0, R10, 0x30, RZ ;  /* 0x000000300a007810 */ /* 0x000fe20007f1e0ff */
[----:B------:R-:W-:Y:S01]  /*175c0*/  IMAD.MOV.U32 R3, RZ, RZ, R7 ;  /* 0x000000ffff037224 */ /* 0x000fe200078e0007 */
[----:B------:R-:W-:Y:S01]  /*175d0*/  ULDC.64 UR4, c[0x0][0x280] ;  /* 0x0000a00000047ab9 */ /* 0x000fe20000000a00 */
[----:B------:R-:W-:Y:S02]  /*175e0*/  ULDC UR6, c[0x0][0x2d0] ;  /* 0x0000b40000067ab9 */ /* 0x000fe40000000800 */
        /* <DEDUP_REMOVED lines=10> */
[----:B------:R-:W-:Y:S02]  /*17690*/  LEA.HI.X R3, R4, UR5, R0, 0x1, P0 ;  /* 0x0000000504037c11 */ /* 0x000fe400080f0c00 */
[----:B------:R-:W-:-:S03]  /*176a0*/  ISETP.GE.AND P0, PT, R31, UR6, PT ;  /* 0x000000061f007c0c */ /* 0x000fc6000bf06270 */
[----:B------:R1:W-:Y:S04]  /*176b0*/  @!P3 STG.E.128 desc[UR26][R2.64], R32 ;  /* 0x000000200200b986 */ /* 0x0003e8000c101d1a */
[----:B--2---:R2:W-:Y:S04]  /*176c0*/  @!P2 STG.E.128 desc[UR26][R2.64+0x80], R20 ;  /* 0x000080140200a986 */ /* 0x0045e8000c101d1a */
[----:B------:R2:W-:Y:S02]  /*176d0*/  @!P1 STG.E.128 desc[UR26][R2.64+0x100], R16 ;  /* 0x0001001002009986 */ /* 0x0005e4000c101d1a */
[----:B------:R-:W-:Y:S05]  /*176e0*/  @P0 EXIT ;  /* 0x000000000000094d */ /* 0x000fea0003800000 */
[----:B-1----:R-:W-:Y:S01]  /*176f0*/  STG.E.128 desc[UR26][R2.64+0x180], R12 ;  /* 0x0001800c02007986 */ /* 0x002fe2000c101d1a */
[----:B------:R-:W-:Y:S05]  /*17700*/  EXIT ;  /* 0x000000000000794d */ /* 0x000fea0003800000 */
.L_x_2451:
        /* <DEDUP_REMOVED lines=15> */
.L_x_9047:


//--------------------- .text._ZN5flash24flash_fwd_splitkv_kernelI23Flash_fwd_kernel_traitsILi256ELi64ELi64ELi4ELb0ELb0EN7cutlass10bfloat16_tE19Flash_kernel_traitsILi256ELi64ELi64ELi4ES3_EELb0ELb1ELb0ELb0ELb0ELb0ELb0ELb1EEEvNS_16Flash_fwd_paramsE --------------------------
	.section	.text._ZN5flash24flash_fwd_splitkv_kernelI23Flash_fwd_kernel_traitsILi256ELi64ELi64ELi4ELb0ELb0EN7cutlass10bfloat16_tE19Flash_kernel_traitsILi256ELi64ELi64ELi4ES3_EELb0ELb1ELb0ELb0ELb0ELb0ELb0ELb1EEEvNS_16Flash_fwd_paramsE,"ax",@progbits
	.align	128
        .global         _ZN5flash24flash_fwd_splitkv_kernelI23Flash_fwd_kernel_traitsILi256ELi64ELi64ELi4ELb0ELb0EN7cutlass10bfloat16_tE19Flash_kernel_traitsILi256ELi64ELi64ELi4ES3_EELb0ELb1ELb0ELb0ELb0ELb0ELb0ELb1EEEvNS_16Flash_fwd_paramsE
        .type           _ZN5flash24flash_fwd_splitkv_kernelI23Flash_fwd_kernel_traitsILi256ELi64ELi64ELi4ELb0ELb0EN7cutlass10bfloat16_tE19Flash_kernel_traitsILi256ELi64ELi64ELi4ES3_EELb0ELb1ELb0ELb0ELb0ELb0ELb0ELb1EEEvNS_16Flash_fwd_paramsE,@function
        .size           _ZN5flash24flash_fwd_splitkv_kernelI23Flash_fwd_kernel_traitsILi256ELi64ELi64ELi4ELb0ELb0EN7cutlass10bfloat16_tE19Flash_kernel_traitsILi256ELi64ELi64ELi4ES3_EELb0ELb1ELb0ELb0ELb0ELb0ELb0ELb1EEEvNS_16Flash_fwd_paramsE,(.L_x_9004 - _ZN5flash24flash_fwd_splitkv_kernelI23Flash_fwd_kernel_traitsILi256ELi64ELi64ELi4ELb0ELb0EN7cutlass10bfloat16_tE19Flash_kernel_traitsILi256ELi64ELi64ELi4ES3_EELb0ELb1ELb0ELb0ELb0ELb0ELb0ELb1EEEvNS_16Flash_fwd_paramsE)
        .other          _ZN5flash24flash_fwd_splitkv_kernelI23Flash_fwd_kernel_traitsILi256ELi64ELi64ELi4ELb0ELb0EN7cutlass10bfloat16_tE19Flash_kernel_traitsILi256ELi64ELi64ELi4ES3_EELb0ELb1ELb0ELb0ELb0ELb0ELb0ELb1EEEvNS_16Flash_fwd_paramsE,@"STO_CUDA_ENTRY STV_DEFAULT"
_ZN5flash24flash_fwd_splitkv_kernelI23Flash_fwd_kernel_traitsILi256ELi64ELi64ELi4ELb0ELb0EN7cutlass10bfloat16_tE19Flash_kernel_traitsILi256ELi64ELi64ELi4ES3_EELb0ELb1ELb0ELb0ELb0ELb0ELb0ELb1EEEvNS_16Flash_fwd_paramsE:
.text._ZN5flash24flash_fwd_splitkv_kernelI23Flash_fwd_kernel_traitsILi256ELi64ELi64ELi4ELb0ELb0EN7cutlass10bfloat16_tE19Flash_kernel_traitsILi256ELi64ELi64ELi4ES3_EELb0ELb1ELb0ELb0ELb0ELb0ELb0ELb1EEEvNS_16Flash_fwd_paramsE:
[----:B------:R-:W1:Y:S01]  /*0000*/  LDC R1, c[0x0][0x28] ;  /* 0x00000a00ff017b82 */ /* 0x000e620000000800 */
[----:B------:R-:W2:Y:S07]  /*0010*/  S2R R237, SR_CTAID.X ;  /* 0x0000000000ed7919 */ /* 0x000eae0000002500 */
[----:B------:R-:W3:Y:S01]  /*0020*/  LDC.64 R10, c[0x0][0x198] ;  /* 0x00006600ff0a7b82 */ /* 0x000ee20000000a00 */
[----:B------:R-:W-:Y:S01]  /*0030*/  BSSY B4, `(.L_x_2452) ;  /* 0x0000006000047945 */ /* 0x000fe20003800000 */
[----:B-1----:R-:W-:Y:S01]  /*0040*/  IADD3 R1, R1, -0x10, RZ ;  /* 0xfffffff001017810 */ /* 0x002fe20007ffe0ff */
[----:B------:R-:W1:Y:S01]  /*0050*/  S2R R236, SR_CTAID.Y ;  /* 0x0000000000ec7919 */ /* 0x000e620000002600 */
[----:B------:R-:W-:Y:S01]  /*0060*/  MOV R234, 0x90 ;  /* 0x0000009000ea7802 */ /* 0x000fe20000000f00 */
[----:B--2---:R-:W4:Y:S06]  /*0070*/  S2R R235, SR_CTAID.Z ;  /* 0x0000000000eb7919 */ /* 0x004f2c0000002700 */
[----:B-1-34-:R-:W-:Y:S05]  /*0080*/  CALL.REL.NOINC `($_ZN5flash24flash_fwd_splitkv_kernelI23Flash_fwd_kernel_traitsILi256ELi64ELi64ELi4ELb0ELb0EN7cutlass10bfloat16_tE19Flash_kernel_traitsILi256ELi64ELi64ELi4ES3_EELb0ELb1ELb0ELb0ELb0ELb0ELb0ELb1EEEvNS_16Flash_fwd_paramsE$_ZN5flash30compute_attn_1rowblock_splitkvI23Flash_fwd_kernel_traitsILi256ELi64ELi64ELi4ELb0ELb0EN7cutlass10bfloat16_tE19Flash_kernel_traitsILi256ELi64ELi64ELi4ES3_EELb0ELb1ELb0ELb0ELb0ELb0ELb0ELb1ENS_16Flash_fwd_paramsEEEvRKT8_iiiii) ;  /* 0x0000000000087944 */ /* 0x01afea0003c00000 */
[----:B------:R-:W-:Y:S05]  /*0090*/  BSYNC B4 ;  /* 0x0000000000047941 */ /* 0x000fea0003800000 */
.L_x_2452:
[----:B------:R-:W-:Y:S05]  /*00a0*/  EXIT ;  /* 0x000000000000794d */ /* 0x000fea0003800000 */
        .type           $_ZN5flash24flash_fwd_splitkv_kernelI23Flash_fwd_kernel_traitsILi256ELi64ELi64ELi4ELb0ELb0EN7cutlass10bfloat16_tE19Flash_kernel_traitsILi256ELi64ELi64ELi4ES3_EELb0ELb1ELb0ELb0ELb0ELb0ELb0ELb1EEEvNS_16Flash_fwd_paramsE$_ZN5flash30compute_attn_1rowblock_splitkvI23Flash_fwd_kernel_traitsILi256ELi64ELi64ELi4ELb0ELb0EN7cutlass10bfloat16_tE19Flash_kernel_traitsILi256ELi64ELi64ELi4ES3_EELb0ELb1ELb0ELb0ELb0ELb0ELb0ELb1ENS_16Flash_fwd_paramsEEEvRKT8_iiiii,@function
        .size           $_ZN5flash24flash_fwd_splitkv_kernelI23Flash_fwd_kernel_traitsILi256ELi64ELi64ELi4ELb0ELb0EN7cutlass10bfloat16_tE19Flash_kernel_traitsILi256ELi64ELi64ELi4ES3_EELb0ELb1ELb0ELb0ELb0ELb0ELb0ELb1EEEvNS_16Flash_fwd_paramsE$_ZN5flash30compute_attn_1rowblock_splitkvI23Flash_fwd_kernel_traitsILi256ELi64ELi64ELi4ELb0ELb0EN7cutlass10bfloat16_tE19Flash_kernel_traitsILi256ELi64ELi64ELi4ES3_EELb0ELb1ELb0ELb0ELb0ELb0ELb0ELb1ENS_16Flash_fwd_paramsEEEvRKT8_iiiii,(.L_x_9004 - $_ZN5flash24flash_fwd_splitkv_kernelI23Flash_fwd_kernel_traitsILi256ELi64ELi64ELi4ELb0ELb0EN7cutlass10bfloat16_tE19Flash_kernel_traitsILi256ELi64ELi64ELi4ES3_EELb0ELb1ELb0ELb0ELb0ELb0ELb0ELb1EEEvNS_16Flash_fwd_paramsE$_ZN5flash30compute_attn_1rowblock_splitkvI23Flash_fwd_kernel_traitsILi256ELi64ELi64ELi4ELb0ELb0EN7cutlass10bfloat16_tE19Flash_kernel_traitsILi256ELi64ELi64ELi4ES3_EELb0ELb1ELb0ELb0ELb0ELb0ELb0ELb1ENS_16Flash_fwd_paramsEEEvRKT8_iiiii)
$_ZN5flash24flash_fwd_splitkv_kernelI23Flash_fwd_kernel_traitsILi256ELi64ELi64ELi4ELb0ELb0EN7cutlass10bfloat16_tE19Flash_kernel_traitsILi256ELi64ELi64ELi4ES3_EELb0ELb1ELb0ELb0ELb0ELb0ELb0ELb1EEEvNS_16Flash_fwd_paramsE$_ZN5flash30compute_attn_1rowblock_splitkvI23Flash_fwd_kernel_traitsILi256ELi64ELi64ELi4ELb0ELb0EN7cutlass10bfloat16_tE19Flash_kernel_traitsILi256ELi64ELi64ELi4ES3_EELb0ELb1ELb0ELb0ELb0ELb0ELb0ELb1ENS_16Flash_fwd_paramsEEEvRKT8_iiiii:
        /* <DEDUP_REMOVED lines=15> */
[----:B------:R-:W-:Y:S01]  /*01a0*/  BSSY B0, `(.L_x_2453) ;  /* 0x000000c000007945 */ /* 0x000fe20003800000 */
[----:B------:R-:W-:Y:S01]  /*01b0*/  IMAD.MOV.U32 R15, RZ, RZ, -0x1 ;  /* 0xffffffffff0f7424 */ /* 0x000fe200078e00ff */
[----:B--2---:R-:W-:-:S06]  /*01c0*/  @P0 IADD3 R238, -R239, R238, RZ ;  /* 0x000000eeefee0210 */ /* 0x004fcc0007ffe1ff */
[----:B------:R1:W5:Y:S01]  /*01d0*/  @!P0 LD.E R238, desc[UR6][R10.64+0xb4] ;  /* 0x0000b4060aee8980 */ /* 0x000362000c101900 */
[----:B---3--:R-:W-:-:S04]  /*01e0*/  ISETP.NE.U32.AND P0, PT, R2, RZ, PT ;  /* 0x000000ff0200720c */ /* 0x008fc80003f05070 */
[----:B------:R-:W-:Y:S01]  /*01f0*/  ISETP.NE.AND.EX P0, PT, R3, RZ, PT, P0 ;  /* 0x000000ff0300720c */ /* 0x000fe20003f05300 */
[----:B------:R-:W-:-:S12]  /*0200*/  IMAD.WIDE R2, R236, 0x4, R2 ;  /* 0x00000004ec027825 */ /* 0x000fd800078e0202 */
[----:B-1----:R-:W-:Y:S05]  /*0210*/  @!P0 BRA `(.L_x_2454) ;  /* 0x0000000000108947 */ /* 0x002fea0003800000 */
[----:B------:R-:W2:Y:S02]  /*0220*/  LD.E.U8 R0, desc[UR6][R10.64+0x1b2] ;  /* 0x0001b2060a007980 */ /* 0x000ea4000c101100 */
[----:B--2---:R-:W-:-:S13]  /*0230*/  ISETP.NE.AND P1, PT, R0, RZ, PT ;  /* 0x000000ff0000720c */ /* 0x004fda0003f25270 */
[----:B------:R-:W-:Y:S05]  /*0240*/  @!P1 BRA `(.L_x_2454) ;  /* 0x0000000000049947 */ /* 0x000fea0003800000 */
[----:B------:R1:W5:Y:S02]  /*0250*/  LD.E R15, desc[UR6][R2.64] ;  /* 0x00000006020f7980 */ /* 0x000364000c101900 */
.L_x_2454:
[----:B------:R-:W-:Y:S05]  /*0260*/  BSYNC B0 ;  /* 0x0000000000007941 */ /* 0x000fea0003800000 */
.L_x_2453:
        /* <DEDUP_REMOVED lines=8> */
.L_x_2456:
[----:B------:R2:W5:Y:S02]  /*02f0*/  LD.E R61, desc[UR6][R10.64+0xb8] ;  /* 0x0000b8060a3d7980 */ /* 0x000564000c101900 */
.L_x_2457:
[----:B------:R-:W-:Y:S05]  /*0300*/  BSYNC B0 ;  /* 0x0000000000007941 */ /* 0x000fea0003800000 */
.L_x_2455:
        /* <DEDUP_REMOVED lines=10> */
.L_x_2459:
[----:B------:R-:W3:Y:S01]  /*03b0*/  LD.E.64 R2, desc[UR6][R10.64+0x108] ;  /* 0x000108060a027980 */ /* 0x000ee2000c101b00 */
[----:B------:R-:W-:Y:S01]  /*03c0*/  BSSY B0, `(.L_x_2461) ;  /* 0x0000006000007945 */ /* 0x000fe20003800000 */
[----:B------:R-:W-:Y:S01]  /*03d0*/  IMAD.MOV.U32 R53, RZ, RZ, RZ ;  /* 0x000000ffff357224 */ /* 0x000fe200078e00ff */
[----:B---3--:R-:W-:-:S04]  /*03e0*/  ISETP.NE.U32.AND P0, PT, R2, RZ, PT ;  /* 0x000000ff0200720c */ /* 0x008fc80003f05070 */
[----:B------:R-:W-:-:S13]  /*03f0*/  ISETP.NE.AND.EX P0, PT, R3, RZ, PT, P0 ;  /* 0x000000ff0300720c */ /* 0x000fda0003f05300 */
[----:B------:R-:W-:Y:S05]  /*0400*/  @!P0 BRA `(.L_x_2462) ;  /* 0x0000000000048947 */ /* 0x000fea0003800000 */
[----:B------:R1:W5:Y:S02]  /*0410*/  LD.E R53, desc[UR6][R10.64+0xbc] ;  /* 0x0000bc060a357980 */ /* 0x000364000c101900 */
.L_x_2462:
[----:B------:R-:W-:Y:S05]  /*0420*/  BSYNC B0 ;  /* 0x0000000000007941 */ /* 0x000fea0003800000 */
.L_x_2461:
[----:B-----5:R-:W-:Y:S02]  /*0430*/  IADD3 R53, R61, R53, RZ ;  /* 0x000000353d357210 */ /* 0x020fe40007ffe0ff */
.L_x_2460:
[----:B------:R-:W-:Y:S05]  /*0440*/  BSYNC B1 ;  /* 0x0000000000017941 */ /* 0x000fea0003800000 */
.L_x_2458:
[----:B------:R-:W-:Y:S01]  /*0450*/  IMAD.SHL.U32 R56, R237, 0x40, RZ ;  /* 0x00000040ed387824 */ /* 0x000fe200078e00ff */
[----:B------:R-:W-:Y:S01]  /*0460*/  MOV R2, R234 ;  /* 0x000000ea00027202 */ /* 0x000fe20000000f00 */
[----:B------:R-:W-:-:S03]  /*0470*/  IMAD.MOV.U32 R3, RZ, RZ, 0x0 ;  /* 0x00000000ff037424 */ /* 0x000fc600078e00ff */
[----:B------:R-:W-:-:S13]  /*0480*/  ISETP.GT.AND P0, PT, R238, R56, PT ;  /* 0x00000038ee00720c */ /* 0x000fda0003f04270 */
[----:B-12---:R-:W-:Y:S05]  /*0490*/  @!P0 RET.REL.NODEC R2 `(_ZN5flash24flash_fwd_splitkv_kernelI23Flash_fwd_kernel_traitsILi256ELi64ELi64ELi4ELb0ELb0EN7cutlass10bfloat16_tE19Flash_kernel_traitsILi256ELi64ELi64ELi4ES3_EELb0ELb1ELb0ELb0ELb0ELb0ELb0ELb1EEEvNS_16Flash_fwd_paramsE) ;  /* 0xfffffff802d88950 */ /* 0x006fea0003c3ffff */
[----:B------:R-:W2:Y:S04]  /*04a0*/  LD.E R8, desc[UR6][R10.64+0xb8] ;  /* 0x0000b8060a087980 */ /* 0x000ea8000c101900 */
[----:B------:R-:W3:Y:S04]  /*04b0*/  LD.E R6, desc[UR6][R10.64+0x184] ;  /* 0x000184060a067980 */ /* 0x000ee8000c101900 */
[----:B------:R-:W4:Y:S01]  /*04c0*/  LD.E R2, desc[UR6][R10.64+0x188] ;  /* 0x000188060a027980 */ /* 0x000f22000c101900 */
[C---:B------:R-:W-:Y:S02]  /*04d0*/  IADD3 R0, R53.reuse, R56, -R238 ;  /* 0x0000003835007210 */ /* 0x040fe40007ffe8ee */
[----:B------:R-:W-:Y:S01]  /*04e0*/  IADD3 R3, -R238, 0x7f, R56 ;  /* 0x0000007fee037810 */ /* 0x000fe20007ffe138 */
[----:B------:R-:W-:Y:S01]  /*04f0*/  VIADD R4, R53, 0x3f ;  /* 0x0000003f35047836 */ /* 0x000fe20000000000 */
[----:B------:R-:W1:Y:S01]  /*0500*/  S2R R52, SR_TID.X ;  /* 0x0000000000347919 */ /* 0x000e620000002100 */
[----:B--2---:R-:W-:-:S02]  /*0510*/  VIADD R8, R8, 0x3f ;  /* 0x0000003f08087836 */ /* 0x004fc40000000000 */
[----:B---3--:R-:W-:Y:S01]  /*0520*/  IMAD.IADD R6, R0, 0x1, -R6 ;  /* 0x0000000100067824 */ /* 0x008fe200078e0a06 */
[----:B----4-:R-:W-:Y:S02]  /*0530*/  IADD3 R2, R2, R3, R53 ;  /* 0x0000000302027210 */ /* 0x010fe40007ffe035 */
[----:B------:R-:W-:Y:S02]  /*0540*/  SHF.R.S32.HI R3, RZ, 0x1f, R4 ;  /* 0x0000001fff037819 */ /* 0x000fe40000011404 */
[----:B------:R-:W-:Y:S02]  /*0550*/  SHF.R.S32.HI R7, RZ, 0x1f, R8 ;  /* 0x0000001fff077819 */ /* 0x000fe40000011408 */
[----:B------:R-:W-:Y:S02]  /*0560*/  SHF.R.S32.HI R0, RZ, 0x1f, R2 ;  /* 0x0000001fff007819 */ /* 0x000fe40000011402 */
[----:B------:R-:W-:Y:S02]  /*0570*/  SHF.R.S32.HI R5, RZ, 0x1f, R6 ;  /* 0x0000001fff057819 */ /* 0x000fe40000011406 */
[----:B------:R-:W-:-:S02]  /*0580*/  LEA.HI R3, R3, R4, RZ, 0x6 ;  /* 0x0000000403037211 */ /* 0x000fc400078f30ff */
[----:B------:R-:W-:Y:S02]  /*0590*/  LEA.HI R7, R7, R8, RZ, 0x6 ;  /* 0x0000000807077211 */ /* 0x000fe400078f30ff */
[----:B------:R-:W-:Y:S02]  /*05a0*/  LEA.HI R0, R0, R2, RZ, 0x6 ;  /* 0x0000000200007211 */ /* 0x000fe400078f30ff */
[----:B------:R-:W-:Y:S02]  /*05b0*/  LEA.HI R5, R5, R6, RZ, 0x6 ;  /* 0x0000000605057211 */ /* 0x000fe400078f30ff */
[----:B------:R-:W-:Y:S02]  /*05c0*/  SHF.R.S32.HI R3, RZ, 0x6, R3 ;  /* 0x00000006ff037819 */ /* 0x000fe40000011403 */
[----:B------:R-:W-:Y:S02]  /*05d0*/  SHF.R.S32.HI R7, RZ, 0x6, R7 ;  /* 0x00000006ff077819 */ /* 0x000fe40000011407 */
[----:B------:R-:W-:-:S02]  /*05e0*/  SHF.R.S32.HI R0, RZ, 0x6, R0 ;  /* 0x00000006ff007819 */ /* 0x000fc40000011400 */
[----:B------:R-:W-:Y:S02]  /*05f0*/  SHF.R.S32.HI R5, RZ, 0x6, R5 ;  /* 0x00000006ff057819 */ /* 0x000fe40000011405 */
[----:B------:R-:W-:Y:S02]  /*0600*/  VIMNMX3 R165, R7, R3, R0, PT ;  /* 0x0000000307a5720f */ /* 0x000fe40003800100 */
[----:B------:R-:W-:-:S04]  /*0610*/  VIMNMX R231, RZ, R5, !PT ;  /* 0x00000005ffe77248 */ /* 0x000fc80007fe0100 */
[----:B------:R-:W-:-:S13]  /*0620*/  ISETP.GE.AND P0, PT, R231, R165, PT ;  /* 0x000000a5e700720c */ /* 0x000fda0003f06270 */
[----:B-1----:R-:W-:Y:S05]  /*0630*/  @!P0 BRA `(.L_x_2463) ;  /* 0x0000000800648947 */ /* 0x002fea0003800000 */
        /* <DEDUP_REMOVED lines=13> */
[----:B------:R-:W-:-:S05]  /*0710*/  IMAD.SHL.U32 R20, R52, 0x8, RZ ;  /* 0x0000000834147824 */ /* 0x000fca00078e00ff */
[----:B------:R-:W-:Y:S02]  /*0720*/  SHF.R.S32.HI R21, RZ, 0x1f, R20 ;  /* 0x0000001fff157819 */ /* 0x000fe40000011414 */
[----:B------:R-:W-:Y:S02]  /*0730*/  SHF.R.S32.HI R8, RZ, 0x3, R8 ;  /* 0x00000003ff087819 */ /* 0x000fe40000011408 */
[----:B------:R-:W-:Y:S02]  /*0740*/  IADD3 R238, -R56, R238, RZ ;  /* 0x000000ee38ee7210 */ /* 0x000fe40007ffe1ff */
[----:B-1----:R-:W-:Y:S01]  /*0750*/  @!P0 SHF.R.S32.HI R10, RZ, 0x1f, R236 ;  /* 0x0000001fff0a8819 */ /* 0x002fe200000114ec */
        /* <DEDUP_REMOVED lines=45> */
.L_x_2465:
[----:B------:R-:W-:Y:S05]  /*0a30*/  BSYNC B0 ;  /* 0x0000000000007941 */ /* 0x000fea0003800000 */
.L_x_2464:
        /* <DEDUP_REMOVED lines=21> */
.L_x_2467:
[----:B------:R-:W-:Y:S05]  /*0b90*/  BSYNC B0 ;  /* 0x0000000000007941 */ /* 0x000fea0003800000 */
.L_x_2466:
        /* <DEDUP_REMOVED lines=23> */
.L_x_2469:
[----:B------:R-:W-:Y:S05]  /*0d10*/  BSYNC B0 ;  /* 0x0000000000007941 */ /* 0x000fea0003800000 */
.L_x_2468:
[C---:B------:R-:W-:Y:S01]  /*0d20*/  VIADD R3, R8.reuse, 0x30 ;  /* 0x0000003008037836 */ /* 0x040fe20000000000 */
[-C--:B------:R-:W-:Y:S01]  /*0d30*/  ISETP.GE.OR P6, PT, R8, R238.reuse, P3 ;  /* 0x000000ee0800720c */ /* 0x080fe20001fc6670 */
[----:B------:R-:W-:Y:S01]  /*0d40*/  BSSY B0, `(.L_x_2470) ;  /* 0x000001e000007945 */ /* 0x000fe20003800000 */
[-C--:B------:R-:W-:Y:S02]  /*0d50*/  ISETP.GE.OR P4, PT, R12, R238.reuse, P3 ;  /* 0x000000ee0c00720c */ /* 0x080fe40001f86670 */
[C---:B------:R-:W-:Y:S02]  /*0d60*/  ISETP.GE.AND P1, PT, R3.reuse, R238, PT ;  /* 0x000000ee0300720c */ /* 0x040fe40003f26270 */
[C---:B------:R-:W-:Y:S02]  /*0d70*/  IADD3 R0, P0, R56.reuse, R8, RZ ;  /* 0x0000000838007210 */ /* 0x040fe40007f1e0ff */
        /* <DEDUP_REMOVED lines=26> */
.L_x_2471:
[----:B------:R-:W-:Y:S05]  /*0f20*/  BSYNC B0 ;  /* 0x0000000000007941 */ /* 0x000fea0003800000 */
.L_x_2470:
[----:B------:R5:W-:Y:S01]  /*0f30*/  @!P5 ST.E desc[UR6][R12.64+0x40], R3 ;  /* 0x000040030c00d985 */ /* 0x000be2000c101906 */
[----:B------:R-:W-:-:S03]  /*0f40*/  MOV R2, R234 ;  /* 0x000000ea00027202 */ /* 0x000fc60000000f00 */
[----:B------:R-:W-:Y:S04]  /*0f50*/  @!P6 ST.E desc[UR6][R12.64], R4 ;  /* 0x000000040c00e985 */ /* 0x000fe8000c101906 */
[----:B------:R1:W-:Y:S01]  /*0f60*/  @!P4 ST.E desc[UR6][R12.64+0x80], R0 ;  /* 0x000080000c00c985 */ /* 0x0003e2000c101906 */
[----:B-----5:R-:W-:-:S04]  /*0f70*/  MOV R3, 0x0 ;  /* 0x0000000000037802 */ /* 0x020fc80000000f00 */
[----:B-1234-:R-:W-:Y:S05]  /*0f80*/  @P3 RET.REL.NODEC R2 `(_ZN5flash24flash_fwd_splitkv_kernelI23Flash_fwd_kernel_traitsILi256ELi64ELi64ELi4ELb0ELb0EN7cutlass10bfloat16_tE19Flash_kernel_traitsILi256ELi64ELi64ELi4ES3_EELb0ELb1ELb0ELb0ELb0ELb0ELb0ELb1EEEvNS_16Flash_fwd_paramsE) ;  /* 0xfffffff0021c3950 */ /* 0x01efea0003c3ffff */
[----:B------:R-:W-:Y:S02]  /*0f90*/  MOV R0, 0x7f800000 ;  /* 0x7f80000000007802 */ /* 0x000fe40000000f00 */
[----:B------:R-:W-:-:S03]  /*0fa0*/  MOV R235, 0x0 ;  /* 0x0000000000eb7802 */ /* 0x000fc60000000f00 */
[----:B------:R1:W-:Y:S02]  /*0fb0*/  ST.E desc[UR6][R12.64+0xc0], R0 ;  /* 0x0000c0000c007985 */ /* 0x0003e4000c101906 */
[----:B-1----:R-:W-:Y:S05]  /*0fc0*/  RET.REL.NODEC R234 `(_ZN5flash24flash_fwd_splitkv_kernelI23Flash_fwd_kernel_traitsILi256ELi64ELi64ELi4ELb0ELb0EN7cutlass10bfloat16_tE19Flash_kernel_traitsILi256ELi64ELi64ELi4ES3_EELb0ELb1ELb0ELb0ELb0ELb0ELb0ELb1EEEvNS_16Flash_fwd_paramsE) ;  /* 0xfffffff0ea0c7950 */ /* 0x002fea0003c3ffff */
.L_x_2463:
        /* <DEDUP_REMOVED lines=32> */
[----:B------:R1:W5:Y:S04]  /*11d0*/  LD.E.64 R26, desc[UR6][R10.64+0x58] ;  /* 0x000058060a1a7980 */ /* 0x000368000c101b00 */
[----:B------:R1:W5:Y:S01]  /*11e0*/  LD.E.64 R48, desc[UR6][R10.64+0x40] ;  /* 0x000040060a307980 */ /* 0x000362000c101b00 */
[----:B--2---:R-:W-:-:S04]  /*11f0*/  IABS R4, R5 ;  /* 0x0000000500047213 */ /* 0x004fc80000000000 */
[----:B------:R-:W2:Y:S08]  /*1200*/  I2F.RP R8, R4 ;  /* 0x0000000400087306 */ /* 0x000eb00000209400 */
[----:B--2---:R-:W2:Y:S02]  /*1210*/  MUFU.RCP R8, R8 ;  /* 0x0000000800087308 */ /* 0x004ea40000001000 */
[----:B--2---:R-:W-:-:S06]  /*1220*/  VIADD R8, R8, 0xffffffe ;  /* 0x0ffffffe08087836 */ /* 0x004fcc0000000000 */
[----:B------:R-:W2:Y:S01]  /*1230*/  F2I.FTZ.U32.TRUNC.NTZ R9, R8 ;  /* 0x0000000800097305 */ /* 0x000ea2000021f000 */
[----:B------:R-:W-:Y:S01]  /*1240*/  IABS R0, R5 ;  /* 0x0000000500007213 */ /* 0x000fe20000000000 */
[----:B--2---:R-:W-:Y:S01]  /*1250*/  IMAD.MOV R7, RZ, RZ, -R9 ;  /* 0x000000ffff077224 */ /* 0x004fe200078e0a09 */
[----:B------:R-:W-:-:S03]  /*1260*/  MOV R8, RZ ;  /* 0x000000ff00087202 */ /* 0x000fc60000000f00 */
[----:B------:R-:W-:-:S04]  /*1270*/  IMAD R7, R7, R4, RZ ;  /* 0x0000000407077224 */ /* 0x000fc800078e02ff */
[----:B------:R-:W-:-:S04]  /*1280*/  IMAD.HI.U32 R7, R9, R7, R8 ;  /* 0x0000000709077227 */ /* 0x000fc800078e0008 */
        /* <DEDUP_REMOVED lines=10> */
[----:B------:R-:W-:-:S05]  /*1330*/  @P2 IADD3 R7, R7, 0x1, RZ ;  /* 0x0000000107072810 */ /* 0x000fca0007ffe0ff */
[----:B------:R-:W-:-:S05]  /*1340*/  IMAD.MOV.U32 R8, RZ, RZ, R7 ;  /* 0x000000ffff087224 */ /* 0x000fca00078e0007 */
[----:B------:R-:W-:Y:S02]  /*1350*/  @!P0 IADD3 R8, -R8, RZ, RZ ;  /* 0x000000ff08088210 */ /* 0x000fe40007ffe1ff */
[----:B------:R-:W-:-:S05]  /*1360*/  @!P1 LOP3.LUT R8, RZ, R5, RZ, 0x33, !PT ;  /* 0x00000005ff089212 */ /* 0x000fca00078e33ff */
[----:B-----5:R-:W-:-:S05]  /*1370*/  IMAD.WIDE R12, R8, 0x4, R240 ;  /* 0x00000004080c7825 */ /* 0x020fca00078e02f0 */
[----:B------:R-:W2:Y:S04]  /*1380*/  LD.E R3, desc[UR6][R12.64] ;  /* 0x000000060c037980 */ /* 0x000ea8000c101900 */
[----:B------:R-:W2:Y:S01]  /*1390*/  LD.E.64 R12, desc[UR6][R10.64+0x28] ;  /* 0x000028060a0c7980 */ /* 0x000ea2000c101b00 */
[----:B---3--:R-:W-:-:S04]  /*13a0*/  IABS R7, R6 ;  /* 0x0000000600077213 */ /* 0x008fc80000000000 */
[----:B------:R-:W3:Y:S08]  /*13b0*/  I2F.RP R0, R7 ;  /* 0x0000000700007306 */ /* 0x000ef00000209400 */
[----:B---3--:R-:W3:Y:S02]  /*13c0*/  MUFU.RCP R0, R0 ;  /* 0x0000000000007308 */ /* 0x008ee40000001000 */
[----:B---3--:R-:W-:-:S06]  /*13d0*/  VIADD R0, R0, 0xffffffe ;  /* 0x0ffffffe00007836 */ /* 0x008fcc0000000000 */
[----:B------:R-:W3:Y:S01]  /*13e0*/  F2I.FTZ.U32.TRUNC.NTZ R23, R0 ;  /* 0x0000000000177305 */ /* 0x000ee2000021f000 */
[----:B------:R-:W-:Y:S01]  /*13f0*/  IMAD.MOV.U32 R22, RZ, RZ, RZ ;  /* 0x000000ffff167224 */ /* 0x000fe200078e00ff */
[----:B------:R-:W-:Y:S02]  /*1400*/  IABS R4, R235 ;  /* 0x000000eb00047213 */ /* 0x000fe40000000000 */
[----:B---3--:R-:W-:-:S05]  /*1410*/  IADD3 R0, RZ, -R23, RZ ;  /* 0x80000017ff007210 */ /* 0x008fca0007ffe0ff */
[----:B------:R-:W-:Y:S01]  /*1420*/  IMAD R16, R0, R7, RZ ;  /* 0x0000000700107224 */ /* 0x000fe200078e02ff */
[----:B------:R-:W-:-:S03]  /*1430*/  IABS R0, R6 ;  /* 0x0000000600007213 */ /* 0x000fc60000000000 */
[----:B------:R-:W-:Y:S01]  /*1440*/  IMAD.HI.U32 R16, R23, R16, R22 ;  /* 0x0000001017107227 */ /* 0x000fe200078e0016 */
[----:B------:R-:W-:-:S05]  /*1450*/  IADD3 R0, RZ, -R0, RZ ;  /* 0x80000000ff007210 */ /* 0x000fca0007ffe0ff */
[----:B------:R-:W-:-:S04]  /*1460*/  IMAD.HI.U32 R16, R16, R4, RZ ;  /* 0x0000000410107227 */ /* 0x000fc800078e00ff */
[----:B------:R-:W-:-:S05]  /*1470*/  IMAD R0, R16, R0, R4 ;  /* 0x0000000010007224 */ /* 0x000fca00078e0204 */
[----:B------:R-:W-:Y:S02]  /*1480*/  ISETP.GT.U32.AND P1, PT, R7, R0, PT ;  /* 0x000000000700720c */ /* 0x000fe40003f24070 */
[----:B------:R-:W-:-:S11]  /*1490*/  IADD3 R8, -R8, RZ, RZ ;  /* 0x000000ff08087210 */ /* 0x000fd60007ffe1ff */
[----:B------:R-:W-:-:S05]  /*14a0*/  @!P1 IMAD.IADD R0, R0, 0x1, -R7 ;  /* 0x0000000100009824 */ /* 0x000fca00078e0a07 */
[----:B------:R-:W-:Y:S02]  /*14b0*/  ISETP.GE.U32.AND P2, PT, R0, R7, PT ;  /* 0x000000070000720c */ /* 0x000fe40003f46070 */
[----:B------:R-:W-:Y:S01]  /*14c0*/  LOP3.LUT R7, R235, R6, RZ, 0x3c, !PT ;  /* 0x00000006eb077212 */ /* 0x000fe200078e3cff */
[----:B------:R-:W-:Y:S01]  /*14d0*/  @!P1 VIADD R16, R16, 0x1 ;  /* 0x0000000110109836 */ /* 0x000fe20000000000 */
[----:B------:R-:W-:Y:S02]  /*14e0*/  ISETP.NE.AND P1, PT, R6, RZ, PT ;  /* 0x000000ff0600720c */ /* 0x000fe40003f25270 */
[----:B------:R-:W-:Y:S01]  /*14f0*/  ISETP.GE.AND P0, PT, R7, RZ, PT ;  /* 0x000000ff0700720c */ /* 0x000fe20003f06270 */
[----:B------:R-:W-:-:S04]  /*1500*/  IMAD R5, R5, R8, R2 ;  /* 0x0000000805057224 */ /* 0x000fc800078e0202 */
[----:B----4-:R-:W-:Y:S02]  /*1510*/  IMAD R7, R51, R5, RZ ;  /* 0x0000000533077224 */ /* 0x010fe400078e02ff */
[----:B------:R-:W-:-:S06]  /*1520*/  @P2 IADD3 R16, R16, 0x1, RZ ;  /* 0x0000000110102810 */ /* 0x000fcc0007ffe0ff */
[----:B------:R-:W-:Y:S02]  /*1530*/  @!P0 IADD3 R16, -R16, RZ, RZ ;  /* 0x000000ff10108210 */ /* 0x000fe40007ffe1ff */
[----:B------:R-:W-:-:S04]  /*1540*/  @!P1 LOP3.LUT R16, RZ, R6, RZ, 0x33, !PT ;  /* 0x00000006ff109212 */ /* 0x000fc800078e33ff */
[----:B------:R-:W-:Y:S02]  /*1550*/  SHF.R.S32.HI R8, RZ, 0x1f, R16 ;  /* 0x0000001fff087819 */ /* 0x000fe40000011410 */
[----:B--2---:R-:W-:Y:S01]  /*1560*/  SHF.R.S32.HI R0, RZ, 0x1f, R3 ;  /* 0x0000001fff007819 */ /* 0x004fe20000011403 */
[----:B------:R-:W-:-:S04]  /*1570*/  IMAD R4, R19, R3, RZ ;  /* 0x0000000313047224 */ /* 0x000fc800078e02ff */
[C---:B------:R-:W-:Y:S02]  /*1580*/  IMAD R4, R18.reuse, R0, R4 ;  /* 0x0000000012047224 */ /* 0x040fe400078e0204 */
[----:B------:R-:W-:-:S04]  /*1590*/  IMAD.WIDE.U32 R18, R18, R3, RZ ;  /* 0x0000000312127225 */ /* 0x000fc800078e00ff */
[----:B------:R-:W-:Y:S01]  /*15a0*/  IMAD.IADD R19, R19, 0x1, R4 ;  /* 0x0000000113137824 */ /* 0x000fe200078e0204 */
[----:B------:R-:W-:Y:S01]  /*15b0*/  SHF.R.S32.HI R4, RZ, 0x1f, R5 ;  /* 0x0000001fff047819 */ /* 0x000fe20000011405 */
[----:B------:R-:W-:-:S04]  /*15c0*/  IMAD.WIDE.U32 R18, R5, R50, R18 ;  /* 0x0000003205127225 */ /* 0x000fc800078e0012 */
[----:B------:R-:W-:-:S04]  /*15d0*/  IMAD R7, R50, R4, R7 ;  /* 0x0000000432077224 */ /* 0x000fc800078e0207 */
        /* <DEDUP_REMOVED lines=11> */
[----:B-1----:R-:W-:Y:S05]  /*1690*/  BRA `(.L_x_2474) ;  /* 0x0000000400447947 */ /* 0x002fea0003800000 */
.L_x_2473:
        /* <DEDUP_REMOVED lines=22> */
[----:B------:R-:W-:Y:S02]  /*1800*/  IMAD R0, R5, R0, R7 ;  /* 0x0000000005007224 */ /* 0x000fe400078e0207 */
[----:B---3--:R-:W-:-:S03]  /*1810*/  @!P3 IMAD R2, R51, R14, RZ ;  /* 0x0000000e3302b224 */ /* 0x008fc600078e02ff */
[----:B------:R-:W-:Y:S01]  /*1820*/  ISETP.GT.U32.AND P0, PT, R3, R0, PT ;  /* 0x000000000300720c */ /* 0x000fe20003f04070 */
[----:B------:R-:W-:Y:S02]  /*1830*/  @!P3 IMAD R2, R4, R50, R2 ;  /* 0x000000320402b224 */ /* 0x000fe400078e0202 */
[----:B------:R-:W-:Y:S01]  /*1840*/  @!P3 IMAD.WIDE.U32 R24, R50, R14, RZ ;  /* 0x0000000e3218b225 */ /* 0x000fe200078e00ff */
[----:B-----5:R-:W-:-:S03]  /*1850*/  @!P3 SHF.R.S32.HI R4, RZ, 0x1f, R13 ;  /* 0x0000001fff04b819 */ /* 0x020fc6000001140d */
[----:B------:R-:W-:Y:S01]  /*1860*/  @P3 IMAD.IADD R7, R14, 0x1, R15 ;  /* 0x000000010e073824 */ /* 0x000fe200078e020f */
[----:B------:R-:W-:Y:S01]  /*1870*/  @!P3 IADD3 R25, R25, R2, RZ ;  /* 0x000000021919b210 */ /* 0x000fe20007ffe0ff */
[----:B----4-:R-:W-:-:S04]  /*1880*/  @!P3 IMAD R2, R17, R13, RZ ;  /* 0x0000000d1102b224 */ /* 0x010fc800078e02ff */
[----:B------:R-:W-:Y:S01]  /*1890*/  @!P0 IADD3 R0, R0, -R3, RZ ;  /* 0x8000000300008210 */ /* 0x000fe20007ffe0ff */
[-C--:B------:R-:W-:Y:S02]  /*18a0*/  @P3 IMAD R9, R51, R7.reuse, RZ ;  /* 0x0000000733093224 */ /* 0x080fe400078e02ff */
[----:B------:R-:W-:Y:S01]  /*18b0*/  @P3 IMAD.WIDE.U32 R28, R50, R7, RZ ;  /* 0x00000007321c3225 */ /* 0x000fe200078e00ff */
[----:B------:R-:W-:-:S03]  /*18c0*/  ISETP.GE.U32.AND P2, PT, R0, R3, PT ;  /* 0x000000030000720c */ /* 0x000fc60003f46070 */
[C---:B------:R-:W-:Y:S02]  /*18d0*/  @!P3 IMAD R2, R16.reuse, R4, R2 ;  /* 0x000000041002b224 */ /* 0x040fe400078e0202 */
[----:B------:R-:W-:Y:S01]  /*18e0*/  @!P3 IMAD.WIDE.U32 R16, R16, R13, R24 ;  /* 0x0000000d1010b225 */ /* 0x000fe200078e0018 */
[----:B------:R-:W-:Y:S02]  /*18f0*/  @P3 IADD3 R9, R29, R9, RZ ;  /* 0x000000091d093210 */ /* 0x000fe40007ffe0ff */
[----:B------:R-:W-:Y:S01]  /*1900*/  LOP3.LUT R3, R235, R6, RZ, 0x3c, !PT ;  /* 0x00000006eb037212 */ /* 0x000fe200078e3cff */
[----:B------:R-:W-:Y:S01]  /*1910*/  @P3 IMAD.MOV.U32 R12, RZ, RZ, R28 ;  /* 0x000000ffff0c3224 */ /* 0x000fe200078e001c */
[----:B------:R-:W-:Y:S01]  /*1920*/  @!P3 IADD3 R9, R17, R2, RZ ;  /* 0x000000021109b210 */ /* 0x000fe20007ffe0ff */
[----:B------:R-:W-:Y:S01]  /*1930*/  @!P3 IMAD.MOV.U32 R12, RZ, RZ, R16 ;  /* 0x000000ffff0cb224 */ /* 0x000fe200078e0010 */
[----:B------:R-:W-:Y:S01]  /*1940*/  LEA R2, R165, 0xffffffc0, 0x6 ;  /* 0xffffffc0a5027811 */ /* 0x000fe200078e30ff */
[----:B------:R-:W-:Y:S01]  /*1950*/  @!P0 VIADD R5, R5, 0x1 ;  /* 0x0000000105058836 */ /* 0x000fe20000000000 */
[----:B------:R-:W-:Y:S01]  /*1960*/  ISETP.GE.AND P1, PT, R3, RZ, PT ;  /* 0x000000ff0300720c */ /* 0x000fe20003f26270 */
[----:B------:R-:W-:Y:S01]  /*1970*/  @!P3 IMAD R7, R49, R14, RZ ;  /* 0x0000000e3107b224 */ /* 0x000fe200078e02ff */
[----:B------:R-:W-:Y:S01]  /*1980*/  @!P3 SHF.R.S32.HI R0, RZ, 0x1f, R14 ;  /* 0x0000001fff00b819 */ /* 0x000fe2000001140e */
[----:B------:R-:W-:Y:S01]  /*1990*/  IMAD R8, R51, R2, RZ ;  /* 0x0000000233087224 */ /* 0x000fe200078e02ff */
[----:B------:R-:W-:-:S02]  /*19a0*/  SHF.R.S32.HI R4, RZ, 0x1f, R2 ;  /* 0x0000001fff047819 */ /* 0x000fc40000011402 */
[----:B------:R-:W-:Y:S02]  /*19b0*/  MOV R24, R12 ;  /* 0x0000000c00187202 */ /* 0x000fe40000000f00 */
[----:B------:R-:W-:Y:S02]  /*19c0*/  MOV R25, R9 ;  /* 0x0000000900197202 */ /* 0x000fe40000000f00 */
[----:B------:R-:W-:Y:S02]  /*19d0*/  ISETP.NE.AND P0, PT, R6, RZ, PT ;  /* 0x000000ff0600720c */ /* 0x000fe40003f05270 */
[----:B------:R-:W-:Y:S01]  /*19e0*/  @P2 IADD3 R5, R5, 0x1, RZ ;  /* 0x0000000105052810 */ /* 0x000fe20007ffe0ff */
[----:B------:R-:W-:Y:S02]  /*19f0*/  @!P3 IMAD R0, R0, R48, R7 ;  /* 0x000000300000b224 */ /* 0x000fe400078e0207 */
[----:B------:R-:W-:Y:S02]  /*1a00*/  IMAD R8, R4, R50, R8 ;  /* 0x0000003204087224 */ /* 0x000fe400078e0208 */
[----:B------:R-:W-:Y:S01]  /*1a10*/  IMAD.WIDE.U32 R24, R50, R2, R24 ;  /* 0x0000000232187225 */ /* 0x000fe200078e0018 */
[----:B------:R-:W-:-:S03]  /*1a20*/  MOV R16, R5 ;  /* 0x0000000500107202 */ /* 0x000fc60000000f00 */
[----:B------:R-:W-:Y:S01]  /*1a30*/  @!P3 IMAD.WIDE.U32 R28, R48, R14, RZ ;  /* 0x0000000e301cb225 */ /* 0x000fe200078e00ff */
[----:B------:R-:W-:-:S03]  /*1a40*/  IADD3 R25, R25, R8, RZ ;  /* 0x0000000819197210 */ /* 0x000fc60007ffe0ff */
[----:B------:R-:W-:Y:S01]  /*1a50*/  @!P3 IMAD.IADD R9, R29, 0x1, R0 ;  /* 0x000000011d09b824 */ /* 0x000fe200078e0200 */
[----:B------:R-:W-:Y:S01]  /*1a60*/  @!P3 SHF.R.S32.HI R0, RZ, 0x1f, R13 ;  /* 0x0000001fff00b819 */ /* 0x000fe2000001140d */
[----:B------:R-:W-:Y:S01]  /*1a70*/  @!P3 IMAD R5, R23, R13, RZ ;  /* 0x0000000d1705b224 */ /* 0x000fe200078e02ff */
[----:B------:R-:W-:Y:S01]  /*1a80*/  @!P3 MOV R8, R28 ;  /* 0x0000001c0008b202 */ /* 0x000fe20000000f00 */
[----:B------:R-:W-:Y:S01]  /*1a90*/  @!P1 IMAD.MOV R16, RZ, RZ, -R16 ;  /* 0x000000ffff109224 */ /* 0x000fe200078e0a10 */
[----:B------:R-:W-:Y:S01]  /*1aa0*/  @!P0 LOP3.LUT R16, RZ, R6, RZ, 0x33, !PT ;  /* 0x00000006ff108212 */ /* 0x000fe200078e33ff */
[----:B------:R-:W-:Y:S01]  /*1ab0*/  @!P3 IMAD R0, R22, R0, R5 ;  /* 0x000000001600b224 */ /* 0x000fe200078e0205 */
[----:B------:R-:W-:Y:S01]  /*1ac0*/  @P3 IADD3 R14, R14, R15, RZ ;  /* 0x0000000f0e0e3210 */ /* 0x000fe20007ffe0ff */
[----:B------:R-:W-:Y:S01]  /*1ad0*/  @!P3 IMAD.WIDE.U32 R22, R22, R13, R8 ;  /* 0x0000000d1616b225 */ /* 0x000fe200078e0008 */
[----:B------:R-:W-:-:S03]  /*1ae0*/  SHF.R.S32.HI R8, RZ, 0x1f, R16 ;  /* 0x0000001fff087819 */ /* 0x000fc60000011410 */
[----:B------:R-:W-:Y:S02]  /*1af0*/  IMAD R5, R19, R16, RZ ;  /* 0x0000001013057224 */ /* 0x000fe400078e02ff */
[-C--:B------:R-:W-:Y:S02]  /*1b00*/  @P3 IMAD R3, R49, R14.reuse, RZ ;  /* 0x0000000e31033224 */ /* 0x080fe400078e02ff */
[----:B------:R-:W-:-:S04]  /*1b10*/  @P3 IMAD.WIDE.U32 R14, R48, R14, RZ ;  /* 0x0000000e300e3225 */ /* 0x000fc800078e00ff */
        /* <DEDUP_REMOVED lines=9> */
.L_x_2474:
[----:B------:R-:W-:Y:S05]  /*1bb0*/  BSYNC B0 ;  /* 0x0000000000007941 */ /* 0x000fea0003800000 */
.L_x_2472:
[----:B------:R-:W-:Y:S01]  /*1bc0*/  ISETP.NE.AND P0, PT, R239, -0x1, PT ;  /* 0xffffffffef00780c */ /* 0x000fe20003f05270 */
[----:B------:R-:W2:Y:S04]  /*1bd0*/  LD.E.64 R22, desc[UR6][R10.64+0x30] ;  /* 0x000030060a167980 */ /* 0x000ea8000c101b00 */
[----:B------:R-:W3:Y:S04]  /*1be0*/  LD.E R63, desc[UR6][R10.64+0xc0] ;  /* 0x0000c0060a3f7980 */ /* 0x000ee8000c101900 */
[----:B------:R-:W4:Y:S04]  /*1bf0*/  LD.E.64 R24, desc[UR6][R10.64+0x48] ;  /* 0x000048060a187980 */ /* 0x000f28000c101b00 */
[----:B------:R-:W3:Y:S04]  /*1c00*/  @!P0 LD.E.64 R28, desc[UR6][R10.64+0x18] ;  /* 0x000018060a1c8980 */ /* 0x000ee8000c101b00 */
[----:B------:R-:W4:Y:S04]  /*1c10*/  LD.E.64 R6, desc[UR6][R10.64+0x10] ;  /* 0x000010060a067980 */ /* 0x000f28000c101b00 */
[----:B------:R-:W4:Y:S04]  /*1c20*/  LD.E.64 R166, desc[UR6][R10.64+0x8] ;  /* 0x000008060aa67980 */ /* 0x000f28000c101b00 */
[----:B------:R1:W5:Y:S04]  /*1c30*/  @P4 LD.E R20, desc[UR6][R20.64] ;  /* 0x0000000614144980 */ /* 0x000368000c101900 */
[----:B------:R1:W5:Y:S01]  /*1c40*/  LD.E.64 R174, desc[UR6][R10.64] ;  /* 0x000000060aae7980 */ /* 0x000362000c101b00 */
[----:B------:R-:W-:-:S04]  /*1c50*/  SHF.R.S32.HI R55, RZ, 0x1f, R52 ;  /* 0x0000001fff377819 */ /* 0x000fc80000011434 */
[CC--:B------:R-:W-:Y:S02]  /*1c60*/  LEA.HI R57, R55.reuse, R52.reuse, RZ, 0x3 ;  /* 0x0000003437397211 */ /* 0x0c0fe400078f18ff */
[----:B------:R-:W-:Y:S02]  /*1c70*/  LEA.HI R58, R55, R52, RZ, 0x4 ;  /* 0x00000034373a7211 */ /* 0x000fe400078f20ff */
[----:B------:R-:W-:Y:S02]  /*1c80*/  SHF.R.S32.HI R162, RZ, 0x3, R57 ;  /* 0x00000003ffa27819 */ /* 0x000fe40000011439 */
[----:B------:R-:W-:Y:S02]  /*1c90*/  LOP3.LUT R57, R57, 0xfffffff8, RZ, 0xc0, !PT ;  /* 0xfffffff839397812 */ /* 0x000fe400078ec0ff */
[----:B------:R-:W-:Y:S01]  /*1ca0*/  LOP3.LUT R12, R58, 0xfffffff0, RZ, 0xc0, !PT ;  /* 0xfffffff03a0c7812 */ /* 0x000fe200078ec0ff */
[----:B------:R-:W-:Y:S02]  /*1cb0*/  IMAD.SHL.U32 R158, R162, 0x40, RZ ;  /* 0x00000040a29e7824 */ /* 0x000fe400078e00ff */
[----:B------:R-:W-:-:S02]  /*1cc0*/  IMAD.IADD R57, R52, 0x1, -R57 ;  /* 0x0000000134397824 */ /* 0x000fc400078e0a39 */
[----:B------:R-:W-:Y:S01]  /*1cd0*/  IMAD.IADD R12, R52, 0x1, -R12 ;  /* 0x00000001340c7824 */ /* 0x000fe200078e0a0c */
[----:B------:R-:W-:Y:S01]  /*1ce0*/  LOP3.LUT R158, R158, 0x1c0, RZ, 0xc0, !PT ;  /* 0x000001c09e9e7812 */ /* 0x000fe200078ec0ff */
[----:B------:R-:W-:-:S03]  /*1cf0*/  IMAD.SHL.U32 R18, R57, 0x8, RZ ;  /* 0x0000000839127824 */ /* 0x000fc600078e00ff */
[----:B------:R-:W-:Y:S02]  /*1d00*/  SHF.R.S32.HI R17, RZ, 0x1f, R12 ;  /* 0x0000001fff117819 */ /* 0x000fe4000001140c */
[----:B------:R-:W-:Y:S02]  /*1d10*/  LOP3.LUT R9, R158, 0x38, R18, 0xf8, !PT ;  /* 0x000000389e097812 */ /* 0x000fe400078ef812 */
[----:B------:R-:W-:Y:S02]  /*1d20*/  SHF.R.U32.HI R158, RZ, 0x3, R158 ;  /* 0x00000003ff9e7819 */ /* 0x000fe4000001169e */
[----:B------:R-:W-:Y:S02]  /*1d30*/  SHF.R.S32.HI R14, RZ, 0x4, R58 ;  /* 0x00000004ff0e7819 */ /* 0x000fe4000001143a */
[----:B------:R-:W-:Y:S02]  /*1d40*/  LOP3.LUT R158, R9, R158, RZ, 0x3c, !PT ;  /* 0x0000009e099e7212 */ /* 0x000fe400078e3cff */
[----:B------:R-:W-:-:S02]  /*1d50*/  LEA.HI R17, R17, R12, RZ, 0x3 ;  /* 0x0000000c11117211 */ /* 0x000fc400078f18ff */
[----:B------:R-:W-:Y:S02]  /*1d60*/  LEA.HI R9, R55, R52, RZ, 0x6 ;  /* 0x0000003437097211 */ /* 0x000fe400078f30ff */
[----:B------:R-:W-:Y:S02]  /*1d70*/  LEA.HI R58, R58, R14, RZ, 0x1 ;  /* 0x0000000e3a3a7211 */ /* 0x000fe400078f08ff */
[----:B------:R-:W-:Y:S02]  /*1d80*/  IADD3 R30, P1, R18, R15, RZ ;  /* 0x0000000f121e7210 */ /* 0x000fe40007f3e0ff */
[----:B------:R-:W-:Y:S01]  /*1d90*/  LOP3.LUT R15, R17, 0xfffffff8, RZ, 0xc0, !PT ;  /* 0xfffffff8110f7812 */ /* 0x000fe200078ec0ff */
[----:B------:R-:W-:Y:S01]  /*1da0*/  IMAD.SHL.U32 R9, R9, 0x8, RZ ;  /* 0x0000000809097824 */ /* 0x000fe200078e00ff */
[----:B------:R-:W-:Y:S02]  /*1db0*/  SHF.R.S32.HI R19, RZ, 0x1f, R18 ;  /* 0x0000001fff137819 */ /* 0x000fe40000011412 */
[----:B------:R-:W-:Y:S01]  /*1dc0*/  LOP3.LUT R58, R58, 0xfffffffe, RZ, 0xc0, !PT ;  /* 0xfffffffe3a3a7812 */ /* 0x000fe200078ec0ff */
[----:B------:R-:W-:Y:S01]  /*1dd0*/  IMAD.IADD R15, R12, 0x1, -R15 ;  /* 0x000000010c0f7824 */ /* 0x000fe200078e0a0f */
[----:B------:R-:W-:Y:S01]  /*1de0*/  LOP3.LUT R158, R158, 0xfffffe00, R9, 0xf8, !PT ;  /* 0xfffffe009e9e7812 */ /* 0x000fe200078ef809 */
[----:B------:R-:W-:-:S02]  /*1df0*/  IMAD.X R31, R19, 0x1, R13, P1 ;  /* 0x00000001131f7824 */ /* 0x000fc400008e060d */
[----:B------:R-:W-:Y:S02]  /*1e00*/  IMAD.IADD R58, R14, 0x1, -R58 ;  /* 0x000000010e3a7824 */ /* 0x000fe400078e0a3a */
[----:B------:R-:W-:Y:S02]  /*1e10*/  IMAD.SHL.U32 R14, R15, 0x40, RZ ;  /* 0x000000400f0e7824 */ /* 0x000fe400078e00ff */
[----:B------:R-:W-:-:S03]  /*1e20*/  IMAD R4, R4, R48, RZ ;  /* 0x0000003004047224 */ /* 0x000fc600078e02ff */
[----:B------:R-:W-:Y:S01]  /*1e30*/  LOP3.LUT R14, R14, 0x1c0, RZ, 0xc0, !PT ;  /* 0x000001c00e0e7812 */ /* 0x000fe200078ec0ff */
[C---:B------:R-:W-:Y:S01]  /*1e40*/  IMAD R4, R5.reuse, R49, R4 ;  /* 0x0000003105047224 */ /* 0x040fe200078e0204 */
[----:B------:R-:W-:Y:S01]  /*1e50*/  SHF.R.S32.HI R60, RZ, 0x1f, R236 ;  /* 0x0000001fff3c7819 */ /* 0x000fe200000114ec */
[----:B------:R-:W-:-:S04]  /*1e60*/  IMAD.WIDE.U32 R32, R5, R48, R30 ;  /* 0x0000003005207225 */ /* 0x000fc800078e001e */
[----:B------:R-:W-:Y:S01]  /*1e70*/  IMAD.SHL.U32 R41, R17, 0x40, RZ ;  /* 0x0000004011297824 */ /* 0x000fe200078e00ff */
[----:B------:R-:W-:Y:S01]  /*1e80*/  SHF.R.S32.HI R163, RZ, 0x1f, R162 ;  /* 0x0000001fffa37819 */ /* 0x000fe200000114a2 */
[----:B------:R-:W-:Y:S01]  /*1e90*/  IMAD R180, R49, R162, RZ ;  /* 0x000000a231b47224 */ /* 0x000fe200078e02ff */
[----:B------:R-:W-:Y:S02]  /*1ea0*/  SHF.R.S32.HI R90, RZ, 0x1f, R61 ;  /* 0x0000001fff5a7819 */ /* 0x000fe4000001143d */
[----:B------:R-:W-:Y:S01]  /*1eb0*/  LOP3.LUT P3, RZ, R15, 0x4, RZ, 0xc0, !PT ;  /* 0x000000040fff7812 */ /* 0x000fe2000786c0ff */
[----:B------:R-:W-:Y:S01]  /*1ec0*/  IMAD R180, R163, R48, R180 ;  /* 0x00000030a3b47224 */ /* 0x000fe200078e02b4 */
[----:B------:R-:W-:Y:S02]  /*1ed0*/  LOP3.LUT P2, RZ, R15, 0x2, RZ, 0xc0, !PT ;  /* 0x000000020fff7812 */ /* 0x000fe4000784c0ff */
[----:B------:R-:W-:-:S04]  /*1ee0*/  LEA.HI R90, R90, R61, RZ, 0x6 ;  /* 0x0000003d5a5a7211 */ /* 0x000fc800078f30ff */
[----:B------:R-:W-:-:S04]  /*1ef0*/  SHF.R.S32.HI R90, RZ, 0x6, R90 ;  /* 0x00000006ff5a7819 */ /* 0x000fc8000001145a */
[----:B------:R-:W-:Y:S01]  /*1f00*/  VIMNMX R90, R231, R90, !PT ;  /* 0x0000005ae75a7248 */ /* 0x000fe20007fe0100 */
[----:B------:R-:W-:Y:S01]  /*1f10*/  IMAD R159, R51, R162, RZ ;  /* 0x000000a2339f7224 */ /* 0x000fe200078e02ff */
[----:B------:R-:W-:-:S03]  /*1f20*/  LEA.HI R55, R55, R52, RZ, 0x5 ;  /* 0x0000003437377211 */ /* 0x000fc600078f28ff */
[----:B------:R-:W-:Y:S01]  /*1f30*/  IMAD R159, R163, R50, R159 ;  /* 0x00000032a39f7224 */ /* 0x000fe200078e029f */
[----:B------:R-:W-:Y:S01]  /*1f40*/  LOP3.LUT R54, R55, 0xffffffe0, RZ, 0xc0, !PT ;  /* 0xffffffe037367812 */ /* 0x000fe200078ec0ff */
[----:B------:R-:W-:Y:S02]  /*1f50*/  IMAD.MOV.U32 R40, RZ, RZ, 0x10 ;  /* 0x00000010ff287424 */ /* 0x000fe400078e00ff */
[----:B------:R-:W-:Y:S01]  /*1f60*/  IMAD.MOV.U32 R39, RZ, RZ, 0x20 ;  /* 0x00000020ff277424 */ /* 0x000fe200078e00ff */
[C---:B------:R-:W-:Y:S01]  /*1f70*/  SHF.L.U64.HI R230, R50.reuse, 0x4, R51 ;  /* 0x0000000432e67819 */ /* 0x040fe20000010233 */
[----:B------:R-:W-:Y:S01]  /*1f80*/  IMAD.SHL.U32 R229, R50, 0x10, RZ ;  /* 0x0000001032e57824 */ /* 0x000fe200078e00ff */
[C---:B------:R-:W-:Y:S01]  /*1f90*/  SHF.L.U64.HI R228, R48.reuse, 0x4, R49 ;  /* 0x0000000430e47819 */ /* 0x040fe20000010231 */
[----:B------:R-:W-:Y:S01]  /*1fa0*/  IMAD.SHL.U32 R227, R48, 0x10, RZ ;  /* 0x0000001030e37824 */ /* 0x000fe200078e00ff */
[----:B------:R-:W-:Y:S01]  /*1fb0*/  SHF.R.S32.HI R55, RZ, 0x5, R55 ;  /* 0x00000005ff377819 */ /* 0x000fe20000011437 */
[----:B------:R-:W-:Y:S01]  /*1fc0*/  IMAD.IADD R54, R52, 0x1, -R54 ;  /* 0x0000000134367824 */ /* 0x000fe200078e0a36 */
[----:B------:R-:W-:Y:S01]  /*1fd0*/  SEL R40, R40, 0xfffffff0, !P2 ;  /* 0xfffffff028287807 */ /* 0x000fe20005000000 */
[----:B------:R-:W-:Y:S01]  /*1fe0*/  IMAD.SHL.U32 R62, R57, 0x4, RZ ;  /* 0x00000004393e7824 */ /* 0x000fe200078e00ff */
[----:B------:R-:W-:Y:S01]  /*1ff0*/  SEL R39, R39, 0xffffffe0, !P3 ;  /* 0xffffffe027277807 */ /* 0x000fe20005800000 */
[----:B--2---:R-:W-:-:S04]  /*2000*/  @P0 IMAD.WIDE.U32 R12, R22, R239, RZ ;  /* 0x000000ef160c0225 */ /* 0x004fc800078e00ff */
[----:B------:R-:W-:-:S04]  /*2010*/  @P0 IMAD R9, R23, R239, RZ ;  /* 0x000000ef17090224 */ /* 0x000fc800078e02ff */
[----:B------:R-:W-:Y:S02]  /*2020*/  @P0 IMAD.IADD R9, R13, 0x1, R9 ;  /* 0x000000010d090824 */ /* 0x000fe400078e0209 */
[----:B------:R-:W-:Y:S02]  /*2030*/  IMAD.SHL.U32 R13, R58, 0x8, RZ ;  /* 0x000000083a0d7824 */ /* 0x000fe400078e00ff */
[----:B---3--:R-:W-:-:S03]  /*2040*/  @!P0 IMAD R5, R29, R236, RZ ;  /* 0x000000ec1d058224 */ /* 0x008fc600078e02ff */
[----:B------:R-:W-:Y:S01]  /*2050*/  LOP3.LUT R13, R14, 0x8, R13, 0xf8, !PT ;  /* 0x000000080e0d7812 */ /* 0x000fe200078ef80d */
[----:B------:R-:W-:Y:S01]  /*2060*/  @!P0 IMAD.WIDE.U32 R30, R28, R236, RZ ;  /* 0x000000ec1c1e8225 */ /* 0x000fe200078e00ff */
[----:B------:R-:W-:-:S03]  /*2070*/  SHF.R.U32.HI R14, RZ, 0x3, R14 ;  /* 0x00000003ff0e7819 */ /* 0x000fc6000001160e */
[----:B------:R-:W-:Y:S01]  /*2080*/  @!P0 IMAD R5, R28, R60, R5 ;  /* 0x0000003c1c058224 */ /* 0x000fe200078e0205 */
[----:B------:R-:W-:Y:S01]  /*2090*/  LOP3.LUT R13, R13, R14, RZ, 0x3c, !PT ;  /* 0x0000000e0d0d7212 */ /* 0x000fe200078e3cff */
[----:B------:R-:W-:Y:S01]  /*20a0*/  @!P0 IMAD.MOV.U32 R12, RZ, RZ, R30 ;  /* 0x000000ffff0c8224 */ /* 0x000fe200078e001e */
[----:B------:R-:W-:Y:S01]  /*20b0*/  MOV R28, R32 ;  /* 0x00000020001c7202 */ /* 0x000fe20000000f00 */
[----:B------:R-:W-:Y:S01]  /*20c0*/  @!P0 IMAD.IADD R9, R31, 0x1, R5 ;  /* 0x000000011f098824 */ /* 0x000fe200078e0205 */
[----:B------:R-:W-:Y:S01]  /*20d0*/  LOP3.LUT R41, R13, 0xfffffe00, R41, 0xf8, !PT ;  /* 0xfffffe000d297812 */ /* 0x000fe200078ef829 */
[----:B------:R-:W-:Y:S01]  /*20e0*/  IMAD R5, R27, R16, RZ ;  /* 0x000000101b057224 */ /* 0x000fe200078e02ff */
[C---:B------:R-:W-:Y:S01]  /*20f0*/  IADD3 R30, P1, R18.reuse, R12, RZ ;  /* 0x0000000c121e7210 */ /* 0x040fe20007f3e0ff */
[----:B------:R-:W-:Y:S02]  /*2100*/  IMAD.IADD R29, R33, 0x1, R4 ;  /* 0x00000001211d7824 */ /* 0x000fe400078e0204 */
[----:B------:R-:W-:-:S02]  /*2110*/  VIADD R13, R18, 0x40 ;  /* 0x00000040120d7836 */ /* 0x000fc40000000000 */
[-C--:B------:R-:W-:Y:S02]  /*2120*/  IMAD R5, R8, R26.reuse, R5 ;  /* 0x0000001a08057224 */ /* 0x080fe400078e0205 */
[----:B------:R-:W-:Y:S02]  /*2130*/  @P0 IMAD.MOV.U32 R172, RZ, RZ, R22 ;  /* 0x000000ffffac0224 */ /* 0x000fe400078e0016 */
[----:B------:R-:W-:Y:S01]  /*2140*/  @P0 IMAD.MOV.U32 R173, RZ, RZ, R23 ;  /* 0x000000ffffad0224 */ /* 0x000fe200078e0017 */
[----:B------:R-:W-:Y:S01]  /*2150*/  SHF.R.S32.HI R4, RZ, 0x1f, R235 ;  /* 0x0000001fff047819 */ /* 0x000fe200000114eb */
[----:B------:R-:W-:-:S04]  /*2160*/  IMAD.WIDE.U32 R26, R16, R26, R28 ;  /* 0x0000001a101a7225 */ /* 0x000fc800078e001c */
[----:B------:R-:W-:Y:S02]  /*2170*/  @!P0 IMAD.MOV.U32 R172, RZ, RZ, R22 ;  /* 0x000000ffffac8224 */ /* 0x000fe400078e0016 */
[----:B------:R-:W-:Y:S01]  /*2180*/  @!P0 IMAD.MOV.U32 R173, RZ, RZ, R23 ;  /* 0x000000ffffad8224 */ /* 0x000fe200078e0017 */
[----:B------:R-:W-:Y:S01]  /*2190*/  ISETP.GE.AND P0, PT, R13, R63, PT ;  /* 0x0000003f0d00720c */ /* 0x000fe20003f06270 */
[----:B----4-:R-:W-:Y:S02]  /*21a0*/  IMAD R12, R25, R235, RZ ;  /* 0x000000eb190c7224 */ /* 0x010fe400078e02ff */
[----:B------:R-:W-:Y:S02]  /*21b0*/  IMAD.X R31, R19, 0x1, R9, P1 ;  /* 0x00000001131f7824 */ /* 0x000fe400008e0609 */
[----:B------:R-:W-:Y:S01]  /*21c0*/  IMAD.IADD R25, R27, 0x1, R5 ;  /* 0x000000011b197824 */ /* 0x000fe200078e0205 */
[----:B------:R-:W-:Y:S01]  /*21d0*/  SEL R5, RZ, 0xffffffff, P0 ;  /* 0xffffffffff057807 */ /* 0x000fe20000000000 */
[----:B------:R-:W-:Y:S01]  /*21e0*/  IMAD R4, R24, R4, R12 ;  /* 0x0000000418047224 */ /* 0x000fe200078e020c */
[----:B------:R-:W-:Y:S01]  /*21f0*/  ISETP.GE.AND P1, PT, R18, R63, PT ;  /* 0x0000003f1200720c */ /* 0x000fe20003f26270 */
[----:B------:R-:W-:Y:S01]  /*2200*/  IMAD.WIDE.U32 R30, R235, R24, R30 ;  /* 0x00000018eb1e7225 */ /* 0x000fe200078e001e */
[----:B------:R-:W-:-:S02]  /*2210*/  MOV R24, R26 ;  /* 0x0000001a00187202 */ /* 0x000fc40000000f00 */
[----:B------:R-:W-:Y:S01]  /*2220*/  IADD3 R12, R18, 0x80, RZ ;  /* 0x00000080120c7810 */ /* 0x000fe20007ffe0ff */
[----:B------:R-:W-:Y:S01]  /*2230*/  IMAD.IADD R169, R31, 0x1, R4 ;  /* 0x000000011fa97824 */ /* 0x000fe200078e0204 */
[----:B------:R-:W-:Y:S01]  /*2240*/  SEL R4, RZ, 0x1, P1 ;  /* 0x00000001ff047807 */ /* 0x000fe20000800000 */
[----:B------:R-:W-:Y:S01]  /*2250*/  IMAD.SHL.U32 R5, R5, 0x2, RZ ;  /* 0x0000000205057824 */ /* 0x000fe200078e00ff */
[----:B------:R-:W-:Y:S01]  /*2260*/  ISETP.GE.AND P0, PT, R12, R63, PT ;  /* 0x0000003f0c00720c */ /* 0x000fe20003f06270 */
[----:B------:R-:W-:-:S03]  /*2270*/  IMAD.WIDE.U32 R14, R162, R48, R24 ;  /* 0x00000030a20e7225 */ /* 0x000fc600078e0018 */
[----:B------:R-:W-:Y:S01]  /*2280*/  LOP3.LUT R5, R5, 0x2, R4, 0xe2, !PT ;  /* 0x0000000205057812 */ /* 0x000fe200078ee204 */
[----:B------:R-:W-:Y:S01]  /*2290*/  VIADD R9, R18, 0xc0 ;  /* 0x000000c012097836 */ /* 0x000fe20000000000 */
[----:B------:R-:W-:Y:S01]  /*22a0*/  SEL R4, RZ, 0x4, P0 ;  /* 0x00000004ff047807 */ /* 0x000fe20000000000 */
[----:B------:R-:W-:Y:S01]  /*22b0*/  IMAD.IADD R180, R15, 0x1, R180 ;  /* 0x000000010fb47824 */ /* 0x000fe200078e02b4 */
[C---:B------:R-:W-:Y:S02]  /*22c0*/  LEA R181, P0, R14.reuse, R6, 0x1 ;  /* 0x000000060eb57211 */ /* 0x040fe400078008ff */
[----:B------:R-:W-:Y:S02]  /*22d0*/  ISETP.GE.AND P1, PT, R9, R63, PT ;  /* 0x0000003f0900720c */ /* 0x000fe40003f26270 */
[----:B------:R-:W-:Y:S02]  /*22e0*/  LEA.HI.X R180, R14, R7, R180, 0x1, P0 ;  /* 0x000000070eb47211 */ /* 0x000fe400000f0cb4 */
[----:B------:R-:W-:-:S02]  /*22f0*/  IADD3 R160, P0, R18, R3, RZ ;  /* 0x0000000312a07210 */ /* 0x000fc40007f1e0ff */
[----:B------:R-:W-:Y:S02]  /*2300*/  SEL R59, RZ, 0x8, P1 ;  /* 0x00000008ff3b7807 */ /* 0x000fe40000800000 */
[----:B------:R-:W-:Y:S02]  /*2310*/  ISETP.GT.AND P1, PT, R165, R90, PT ;  /* 0x0000005aa500720c */ /* 0x000fe40003f24270 */
[----:B------:R-:W-:Y:S01]  /*2320*/  IADD3.X R161, R19, R0, RZ, P0, !PT ;  /* 0x0000000013a17210 */ /* 0x000fe200007fe4ff */
[----:B------:R-:W-:-:S04]  /*2330*/  IMAD.WIDE R22, R237, 0x40, R162 ;  /* 0x00000040ed167825 */ /* 0x000fc800078e02a2 */
[----:B------:R-:W-:-:S04]  /*2340*/  IMAD.WIDE.U32 R160, R162, R50, R160 ;  /* 0x00000032a2a07225 */ /* 0x000fc800078e00a0 */
[----:B------:R-:W-:Y:S02]  /*2350*/  IMAD.MOV.U32 R168, RZ, RZ, R30 ;  /* 0x000000ffffa87224 */ /* 0x000fe400078e001e */
[----:B------:R-:W-:Y:S01]  /*2360*/  IMAD R170, R23, R172, RZ ;  /* 0x000000ac17aa7224 */ /* 0x000fe200078e02ff */
[----:B------:R-:W-:Y:S01]  /*2370*/  LEA R233, P0, R160, R166, 0x1 ;  /* 0x000000a6a0e97211 */ /* 0x000fe200078008ff */
[----:B------:R-:W-:Y:S02]  /*2380*/  IMAD.IADD R159, R161, 0x1, R159 ;  /* 0x00000001a19f7824 */ /* 0x000fe400078e029f */
[C---:B------:R-:W-:Y:S02]  /*2390*/  IMAD R170, R22.reuse, R173, R170 ;  /* 0x000000ad16aa7224 */ /* 0x040fe400078e02aa */
[----:B------:R-:W-:Y:S01]  /*23a0*/  IMAD.WIDE.U32 R168, R22, R172, R168 ;  /* 0x000000ac16a87225 */ /* 0x000fe200078e00a8 */
[----:B------:R-:W-:Y:S02]  /*23b0*/  LOP3.LUT R59, R59, R5, R4, 0xfe, !PT ;  /* 0x000000053b3b7212 */ /* 0x000fe400078efe04 */
[----:B------:R-:W-:Y:S01]  /*23c0*/  LEA.HI.X R232, R160, R167, R159, 0x1, P0 ;  /* 0x000000a7a0e87211 */ /* 0x000fe200000f0c9f */
[----:B------:R-:W-:-:S02]  /*23d0*/  @!P4 IMAD.MOV.U32 R20, RZ, RZ, RZ ;  /* 0x000000ffff14c224 */ /* 0x000fc400078e00ff */
[----:B------:R-:W-:Y:S01]  /*23e0*/  IMAD.IADD R171, R169, 0x1, R170 ;  /* 0x00000001a9ab7824 */ /* 0x000fe200078e02aa */
        /* <DEDUP_REMOVED lines=12> */
[----:B-----5:R-:W-:Y:S01]  /*24b0*/  IMAD.IADD R20, R20, 0x1, R2 ;  /* 0x0000000114147824 */ /* 0x020fe200078e0202 */
[----:B------:R-:W-:Y:S01]  /*24c0*/  LOP3.LUT R153, R59, 0xffff, RZ, 0xc0, !PT ;  /* 0x0000ffff3b997812 */ /* 0x000fe200078ec0ff */
[C---:B------:R-:W-:Y:S01]  /*24d0*/  IMAD.SHL.U32 R68, R48.reuse, 0x20, RZ ;  /* 0x0000002030447824 */ /* 0x040fe200078e00ff */
[----:B------:R-:W-:Y:S01]  /*24e0*/  SHF.L.U64.HI R69, R48, 0x5, R49 ;  /* 0x0000000530457819 */ /* 0x000fe20000010231 */
[----:B------:R-:W-:-:S02]  /*24f0*/  IMAD R67, R49, 0x60, RZ ;  /* 0x0000006031437824 */ /* 0x000fc400078e02ff */
[----:B------:R-:W-:Y:S01]  /*2500*/  IMAD.WIDE.U32 R176, R48, 0x60, RZ ;  /* 0x0000006030b07825 */ /* 0x000fe200078e00ff */
[C---:B------:R-:W-:Y:S02]  /*2510*/  LOP3.LUT R156, R153.reuse, 0x1, RZ, 0xc0, !PT ;  /* 0x00000001999c7812 */ /* 0x040fe400078ec0ff */
[C---:B------:R-:W-:Y:S01]  /*2520*/  LOP3.LUT R155, R153.reuse, 0x2, RZ, 0xc0, !PT ;  /* 0x00000002999b7812 */ /* 0x040fe200078ec0ff */
[C---:B------:R-:W-:Y:S01]  /*2530*/  VIADD R65, R162.reuse, 0x20 ;  /* 0x00000020a2417836 */ /* 0x040fe20000000000 */
[C---:B------:R-:W-:Y:S01]  /*2540*/  LOP3.LUT R154, R153.reuse, 0x4, RZ, 0xc0, !PT ;  /* 0x00000004999a7812 */ /* 0x040fe200078ec0ff */
        /* <DEDUP_REMOVED lines=10> */
[----:B------:R-:W-:-:S02]  /*25f0*/  IMAD.SHL.U32 R68, R68, 0x2, RZ ;  /* 0x0000000244447824 */ /* 0x000fc400078e00ff */
[----:B------:R-:W-:Y:S02]  /*2600*/  IMAD.IADD R67, R177, 0x1, R67 ;  /* 0x00000001b1437824 */ /* 0x000fe400078e0243 */
[-C--:B--2---:R-:W-:Y:S02]  /*2610*/  IMAD R0, R33, R236.reuse, RZ ;  /* 0x000000ec21007224 */ /* 0x084fe400078e02ff */
[----:B---3--:R-:W-:Y:S02]  /*2620*/  IMAD R4, R35, R236, RZ ;  /* 0x000000ec23047224 */ /* 0x008fe400078e02ff */
[----:B------:R-:W-:Y:S02]  /*2630*/  IMAD R0, R32, R60, R0 ;  /* 0x0000003c20007224 */ /* 0x000fe400078e0200 */
        /* <DEDUP_REMOVED lines=10> */
[C---:B------:R-:W-:Y:S02]  /*26e0*/  IMAD R5, R178.reuse, R0, R5 ;  /* 0x00000000b2057224 */ /* 0x040fe400078e0205 */
[----:B------:R-:W-:Y:S01]  /*26f0*/  IMAD.WIDE.U32 R32, R178, R2, R32 ;  /* 0x00000002b2207225 */ /* 0x000fe200078e0020 */
[----:B------:R-:W-:Y:S02]  /*2700*/  IADD3 R31, R31, R3, RZ ;  /* 0x000000031f1f7210 */ /* 0x000fe40007ffe0ff */
[----:B------:R-:W-:Y:S01]  /*2710*/  LEA.HI R150, R17, R17, RZ, 0x1 ;  /* 0x0000001111967211 */ /* 0x000fe200078f08ff */
[-C--:B------:R-:W-:Y:S02]  /*2720*/  IMAD R4, R29, R16.reuse, RZ ;  /* 0x000000101d047224 */ /* 0x080fe400078e02ff */
[----:B------:R-:W-:Y:S01]  /*2730*/  IMAD R3, R27, R16, RZ ;  /* 0x000000101b037224 */ /* 0x000fe200078e02ff */
[----:B------:R-:W-:Y:S01]  /*2740*/  IADD3 R0, P0, -R61, R162, RZ ;  /* 0x000000a23d007210 */ /* 0x000fe20007f1e1ff */
[----:B------:R-:W-:Y:S01]  /*2750*/  IMAD.IADD R33, R33, 0x1, R5 ;  /* 0x0000000121217824 */ /* 0x000fe200078e0205 */
[----:B------:R-:W-:Y:S01]  /*2760*/  SHF.R.S32.HI R5, RZ, 0x1f, R61 ;  /* 0x0000001fff057819 */ /* 0x000fe2000001143d */
[-C--:B------:R-:W-:Y:S01]  /*2770*/  IMAD R4, R28, R8.reuse, R4 ;  /* 0x000000081c047224 */ /* 0x080fe200078e0204 */
[----:B------:R-:W-:Y:S01]  /*2780*/  SHF.R.S32.HI R150, RZ, 0x1, R150 ;  /* 0x00000001ff967819 */ /* 0x000fe20000011496 */
[----:B------:R-:W-:-:S02]  /*2790*/  IMAD R3, R26, R8, R3 ;  /* 0x000000081a037224 */ /* 0x000fc400078e0203 */
[----:B------:R-:W-:-:S04]  /*27a0*/  IMAD.WIDE.U32 R28, R28, R16, R32 ;  /* 0x000000101c1c7225 */ /* 0x000fc800078e0020 */
[----:B------:R-:W-:-:S04]  /*27b0*/  IMAD.WIDE.U32 R26, R26, R16, R30 ;  /* 0x000000101a1a7225 */ /* 0x000fc800078e001e */
[----:B------:R-:W-:Y:S01]  /*27c0*/  IMAD.X R5, R163, 0x1, ~R5, P0 ;  /* 0x00000001a3057824 */ /* 0x000fe200000e0e05 */
[----:B------:R-:W-:Y:S01]  /*27d0*/  IADD3 R27, R27, R3, RZ ;  /* 0x000000031b1b7210 */ /* 0x000fe20007ffe0ff */
[----:B------:R-:W-:Y:S02]  /*27e0*/  IMAD.IADD R17, R29, 0x1, R4 ;  /* 0x000000011d117824 */ /* 0x000fe400078e0204 */
[----:B------:R-:W-:Y:S02]  /*27f0*/  IMAD R4, R162, R150, R62 ;  /* 0x00000096a2047224 */ /* 0x000fe400078e023e */
[C---:B------:R-:W-:Y:S02]  /*2800*/  IMAD R120, R5.reuse, R182, RZ ;  /* 0x000000b605787224 */ /* 0x040fe400078e02ff */
[----:B------:R-:W-:Y:S02]  /*2810*/  IMAD R118, R5, R178, RZ ;  /* 0x000000b205767224 */ /* 0x000fe400078e02ff */
[----:B------:R-:W-:-:S02]  /*2820*/  IMAD.MOV.U32 R16, RZ, RZ, R28 ;  /* 0x000000ffff107224 */ /* 0x000fc400078e001c */
[----:B------:R-:W-:Y:S02]  /*2830*/  IMAD R124, R150, R20, RZ ;  /* 0x00000014967c7224 */ /* 0x000fe400078e02ff */
[----:B------:R-:W-:Y:S02]  /*2840*/  IMAD.IADD R3, R62, 0x1, R4 ;  /* 0x000000013e037824 */ /* 0x000fe400078e0204 */
[-C--:B------:R-:W-:Y:S02]  /*2850*/  IMAD R120, R183, R0.reuse, R120 ;  /* 0x00000000b7787224 */ /* 0x080fe400078e0278 */
[----:B------:R-:W-:Y:S01]  /*2860*/  IMAD.WIDE.U32 R20, R182, R0, R26 ;  /* 0x00000000b6147225 */ /* 0x000fe200078e001a */
[----:B------:R-:W-:-:S03]  /*2870*/  SHF.R.S32.HI R2, RZ, 0x1f, R124 ;  /* 0x0000001fff027819 */ /* 0x000fc6000001147c */
[-C--:B------:R-:W-:Y:S02]  /*2880*/  IMAD R118, R179, R0.reuse, R118 ;  /* 0x00000000b3767224 */ /* 0x080fe400078e0276 */
[----:B------:R-:W-:Y:S01]  /*2890*/  IMAD.WIDE.U32 R16, R178, R0, R16 ;  /* 0x00000000b2107225 */ /* 0x000fe200078e0010 */
[C---:B------:R-:W-:Y:S02]  /*28a0*/  IADD3 R0, P3, R124.reuse, R4, RZ ;  /* 0x000000047c007210 */ /* 0x040fe40007f7e0ff */
[----:B------:R-:W-:Y:S02]  /*28b0*/  IADD3 R124, P2, R124, R3, RZ ;  /* 0x000000037c7c7210 */ /* 0x000fe40007f5e0ff */
[----:B------:R-:W-:Y:S02]  /*28c0*/  IADD3 R120, R21, R120, RZ ;  /* 0x0000007815787210 */ /* 0x000fe40007ffe0ff */
[----:B------:R-:W-:Y:S01]  /*28d0*/  LEA R121, P0, R20, R24, 0x1 ;  /* 0x0000001814797211 */ /* 0x000fe200078008ff */
[----:B------:R-:W-:Y:S01]  /*28e0*/  IMAD.IADD R118, R17, 0x1, R118 ;  /* 0x0000000111767824 */ /* 0x000fe200078e0276 */
[----:B------:R-:W-:Y:S01]  /*28f0*/  LEA R119, P1, R16, R22, 0x1 ;  /* 0x0000001610777211 */ /* 0x000fe200078208ff */
[----:B------:R-:W-:Y:S01]  /*2900*/  IMAD.SHL.U32 R125, R124, 0x2, RZ ;  /* 0x000000027c7d7824 */ /* 0x000fe200078e00ff */
[----:B------:R-:W-:Y:S01]  /*2910*/  LEA.HI.X R120, R20, R25, R120, 0x1, P0 ;  /* 0x0000001914787211 */ /* 0x000fe200000f0c78 */
[----:B------:R-:W-:Y:S01]  /*2920*/  IMAD.SHL.U32 R20, R0, 0x2, RZ ;  /* 0x0000000200147824 */ /* 0x000fe200078e00ff */
[----:B------:R-:W-:-:S02]  /*2930*/  LEA.HI.X.SX32 R4, R4, R2, 0x1, P3 ;  /* 0x0000000204047211 */ /* 0x000fc400018f0eff */
[----:B------:R-:W-:Y:S02]  /*2940*/  LEA.HI.X.SX32 R2, R3, R2, 0x1, P2 ;  /* 0x0000000203027211 */ /* 0x000fe400010f0eff */
[----:B------:R-:W-:Y:S02]  /*2950*/  LEA.HI.X R118, R16, R23, R118, 0x1, P1 ;  /* 0x0000001710767211 */ /* 0x000fe400008f0c76 */
[-C--:B------:R-:W-:Y:S02]  /*2960*/  IADD3 R123, P3, R14, R125.reuse, RZ ;  /* 0x0000007d0e7b7210 */ /* 0x080fe40007f7e0ff */
[----:B------:R-:W-:Y:S02]  /*2970*/  SHF.L.U64.HI R124, R124, 0x1, R2 ;  /* 0x000000017c7c7819 */ /* 0x000fe40000010202 */
[----:B------:R-:W-:Y:S02]  /*2980*/  IADD3 R42, P1, R14, R20, RZ ;  /* 0x000000140e2a7210 */ /* 0x000fe40007f3e0ff */
[----:B------:R-:W-:-:S02]  /*2990*/  IADD3 R125, P2, R6, R125, RZ ;  /* 0x0000007d067d7210 */ /* 0x000fc40007f5e0ff */
[----:B------:R-:W-:Y:S02]  /*29a0*/  SHF.L.U64.HI R0, R0, 0x1, R4 ;  /* 0x0000000100007819 */ /* 0x000fe40000010204 */
[----:B------:R-:W-:Y:S02]  /*29b0*/  IADD3 R20, P0, R6, R20, RZ ;  /* 0x0000001406147210 */ /* 0x000fe40007f1e0ff */
[----:B------:R-:W-:Y:S01]  /*29c0*/  IADD3.X R122, R15, R124, RZ, P3, !PT ;  /* 0x0000007c0f7a7210 */ /* 0x000fe20001ffe4ff */
[----:B------:R-:W-:Y:S01]  /*29d0*/  IMAD.X R124, R7, 0x1, R124, P2 ;  /* 0x00000001077c7824 */ /* 0x000fe200010e067c */
[----:B------:R-:W-:Y:S01]  /*29e0*/  IADD3 R87, P2, R229, 0x40, RZ ;  /* 0x00000040e5577810 */ /* 0x000fe20007f5e0ff */
[--C-:B------:R-:W-:Y:S01]  /*29f0*/  IMAD.X R21, R7, 0x1, R0.reuse, P0 ;  /* 0x0000000107157824 */ /* 0x100fe200000e0600 */
[----:B------:R-:W-:Y:S01]  /*2a00*/  IADD3 R77, P0, R229, 0xc0, RZ ;  /* 0x000000c0e54d7810 */ /* 0x000fe20007f1e0ff */
[----:B------:R-:W-:Y:S01]  /*2a10*/  IMAD.X R43, R15, 0x1, R0, P1 ;  /* 0x000000010f2b7824 */ /* 0x000fe200008e0600 */
[----:B------:R-:W-:Y:S01]  /*2a20*/  IADD3 R83, P1, R229, 0x80, RZ ;  /* 0x00000080e5537810 */ /* 0x000fe20007f3e0ff */
[--C-:B------:R-:W-:Y:S01]  /*2a30*/  IMAD.X R86, RZ, RZ, R230.reuse, P2 ;  /* 0x000000ffff567224 */ /* 0x100fe200010e06e6 */
[----:B------:R-:W-:Y:S01]  /*2a40*/  SHF.L.U32 R157, R150, 0x4, RZ ;  /* 0x00000004969d7819 */ /* 0x000fe200000006ff */
[----:B------:R-:W-:Y:S01]  /*2a50*/  IMAD.X R76, RZ, RZ, R230, P0 ;  /* 0x000000ffff4c7224 */ /* 0x000fe200000e06e6 */
[----:B------:R-:W-:-:S02]  /*2a60*/  IADD3 R85, P2, R87, R229, RZ ;  /* 0x000000e557557210 */ /* 0x000fc40007f5e0ff */
[-C--:B------:R-:W-:Y:S02]  /*2a70*/  IADD3.X R82, RZ, R230.reuse, RZ, P1, !PT ;  /* 0x000000e6ff527210 */ /* 0x080fe40000ffe4ff */
[-C--:B------:R-:W-:Y:S02]  /*2a80*/  IADD3 R81, P1, R83, R229.reuse, RZ ;  /* 0x000000e553517210 */ /* 0x080fe40007f3e0ff */
[-C--:B------:R-:W-:Y:S02]  /*2a90*/  IADD3 R75, P0, R77, R229.reuse, RZ ;  /* 0x000000e54d4b7210 */ /* 0x080fe40007f1e0ff */
[----:B------:R-:W-:Y:S01]  /*2aa0*/  SHF.L.U32 R92, R182, 0x4, RZ ;  /* 0x00000004b65c7819 */ /* 0x000fe200000006ff */
[C---:B------:R-:W-:Y:S01]  /*2ab0*/  VIADD R151, R157.reuse, 0x40 ;  /* 0x000000409d977836 */ /* 0x040fe20000000000 */
[----:B------:R-:W-:Y:S01]  /*2ac0*/  IADD3.X R74, R76, R230, RZ, P0, !PT ;  /* 0x000000e64c4a7210 */ /* 0x000fe200007fe4ff */
[C---:B------:R-:W-:Y:S01]  /*2ad0*/  VIADD R147, R157.reuse, 0xc0 ;  /* 0x000000c09d937836 */ /* 0x040fe20000000000 */
[----:B------:R-:W-:Y:S01]  /*2ae0*/  IADD3 R149, R157, 0x80, RZ ;  /* 0x000000809d957810 */ /* 0x000fe20007ffe0ff */
[--C-:B------:R-:W-:Y:S01]  /*2af0*/  IMAD.X R84, R86, 0x1, R230.reuse, P2 ;  /* 0x0000000156547824 */ /* 0x100fe200010e06e6 */
[----:B------:R-:W-:Y:S01]  /*2b00*/  SHF.L.U64.HI R91, R182, 0x4, R183 ;  /* 0x00000004b65b7819 */ /* 0x000fe200000102b7 */
[----:B------:R-:W-:Y:S01]  /*2b10*/  IMAD.X R80, R82, 0x1, R230, P1 ;  /* 0x0000000152507824 */ /* 0x000fe200008e06e6 */
[-C--:B------:R-:W-:Y:S01]  /*2b20*/  IADD3 R73, P3, R81, R229.reuse, RZ ;  /* 0x000000e551497210 */ /* 0x080fe20007f7e0ff */
[----:B------:R-:W-:Y:S01]  /*2b30*/  IMAD.SHL.U32 R102, R182, 0x20, RZ ;  /* 0x00000020b6667824 */ /* 0x000fe200078e00ff */
[----:B------:R-:W-:-:S02]  /*2b40*/  IADD3 R71, P2, R75, R229, RZ ;  /* 0x000000e54b477210 */ /* 0x000fc40007f5e0ff */
[C---:B------:R-:W-:Y:S01]  /*2b50*/  IADD3 R106, P0, R92.reuse, 0xc0, RZ ;  /* 0x000000c05c6a7810 */ /* 0x040fe20007f1e0ff */
[C---:B------:R-:W-:Y:S01]  /*2b60*/  IMAD.IADD R148, R157.reuse, 0x1, R151 ;  /* 0x000000019d947824 */ /* 0x040fe200078e0297 */
[C---:B------:R-:W-:Y:S01]  /*2b70*/  IADD3 R94, P5, R92.reuse, 0x40, RZ ;  /* 0x000000405c5e7810 */ /* 0x040fe20007fbe0ff */
[----:B------:R-:W-:Y:S01]  /*2b80*/  IMAD.IADD R144, R157, 0x1, R147 ;  /* 0x000000019d907824 */ /* 0x000fe200078e0293 */
[----:B------:R-:W-:Y:S02]  /*2b90*/  IADD3 R98, P1, R92, 0x80, RZ ;  /* 0x000000805c627810 */ /* 0x000fe40007f3e0ff */
[----:B------:R-:W-:Y:S02]  /*2ba0*/  IADD3 R79, P4, R85, R229, RZ ;  /* 0x000000e5554f7210 */ /* 0x000fe40007f9e0ff */
[----:B------:R-:W-:Y:S01]  /*2bb0*/  IADD3 R146, R157, R149, RZ ;  /* 0x000000959d927210 */ /* 0x000fe20007ffe0ff */
[C---:B------:R-:W-:Y:S01]  /*2bc0*/  IMAD.SHL.U32 R114, R178.reuse, 0x10, RZ ;  /* 0x00000010b2727824 */ /* 0x040fe200078e00ff */
[----:B------:R-:W-:Y:S01]  /*2bd0*/  IADD3.X R93, RZ, R91, RZ, P5, !PT ;  /* 0x0000005bff5d7210 */ /* 0x000fe20002ffe4ff */
[C---:B------:R-:W-:Y:S01]  /*2be0*/  IMAD.SHL.U32 R116, R178.reuse, 0x20, RZ ;  /* 0x00000020b2747824 */ /* 0x040fe200078e00ff */
[--C-:B------:R-:W-:Y:S01]  /*2bf0*/  SHF.L.U64.HI R113, R178, 0x4, R179.reuse ;  /* 0x00000004b2717819 */ /* 0x100fe200000102b3 */
[--C-:B------:R-:W-:Y:S01]  /*2c00*/  IMAD.X R72, R80, 0x1, R230.reuse, P3 ;  /* 0x0000000150487824 */ /* 0x100fe200018e06e6 */
[----:B------:R-:W-:Y:S01]  /*2c10*/  SHF.L.U64.HI R115, R178, 0x5, R179 ;  /* 0x00000005b2737819 */ /* 0x000fe200000102b3 */
[----:B------:R-:W-:Y:S01]  /*2c20*/  IMAD.X R70, R74, 0x1, R230, P2 ;  /* 0x000000014a467824 */ /* 0x000fe200010e06e6 */
[----:B------:R-:W-:Y:S01]  /*2c30*/  SHF.L.U64.HI R101, R182, 0x5, R183 ;  /* 0x00000005b6657819 */ /* 0x000fe200000102b7 */
[--C-:B------:R-:W-:Y:S01]  /*2c40*/  IMAD.X R105, RZ, RZ, R91.reuse, P0 ;  /* 0x000000ffff697224 */ /* 0x100fe200000e065b */
[----:B------:R-:W-:Y:S01]  /*2c50*/  IADD3.X R78, R84, R230, RZ, P4, !PT ;  /* 0x000000e6544e7210 */ /* 0x000fe200027fe4ff */
[----:B------:R-:W-:Y:S01]  /*2c60*/  IMAD.SHL.U32 R152, R150, 0x20, RZ ;  /* 0x0000002096987824 */ /* 0x000fe200078e00ff */
[----:B------:R-:W-:Y:S01]  /*2c70*/  IADD3 R96, P5, R94, R92, RZ ;  /* 0x0000005c5e607210 */ /* 0x000fe20007fbe0ff */
[----:B------:R-:W-:Y:S01]  /*2c80*/  IMAD R117, R179, 0x60, RZ ;  /* 0x00000060b3757824 */ /* 0x000fe200078e02ff */
[----:B------:R-:W-:Y:S01]  /*2c90*/  IADD3 R104, P3, R102, R94, RZ ;  /* 0x0000005e66687210 */ /* 0x000fe20007f7e0ff */
[----:B------:R-:W-:Y:S01]  /*2ca0*/  IMAD.X R97, RZ, RZ, R91, P1 ;  /* 0x000000ffff617224 */ /* 0x000fe200008e065b */
[----:B------:R-:W-:Y:S01]  /*2cb0*/  IADD3 R108, P2, R106, R92, RZ ;  /* 0x0000005c6a6c7210 */ /* 0x000fe20007f5e0ff */
[----:B------:R-:W-:Y:S01]  /*2cc0*/  IMAD R150, R150, 0x30, RZ ;  /* 0x0000003096967824 */ /* 0x000fe200078e02ff */
[----:B------:R-:W-:Y:S01]  /*2cd0*/  IADD3 R112, P0, R106, R102, RZ ;  /* 0x000000666a707210 */ /* 0x000fe20007f1e0ff */
[C---:B------:R-:W-:Y:S01]  /*2ce0*/  IMAD.IADD R145, R157.reuse, 0x1, R148 ;  /* 0x000000019d917824 */ /* 0x040fe200078e0294 */
[----:B------:R-:W-:Y:S01]  /*2cf0*/  IADD3 R100, P4, R98, R92, RZ ;  /* 0x0000005c62647210 */ /* 0x000fe20007f9e0ff */
[C---:B------:R-:W-:Y:S01]  /*2d00*/  IMAD.IADD R142, R157.reuse, 0x1, R144 ;  /* 0x000000019d8e7824 */ /* 0x040fe200078e0290 */
[----:B------:R-:W-:Y:S01]  /*2d10*/  IADD3 R110, P1, R102, R98, RZ ;  /* 0x00000062666e7210 */ /* 0x000fe20007f3e0ff */
[----:B------:R-:W-:Y:S01]  /*2d20*/  IMAD.WIDE.U32 R178, R178, 0x60, RZ ;  /* 0x00000060b2b27825 */ /* 0x000fe200078e00ff */
[----:B------:R-:W-:-:S02]  /*2d30*/  IADD3 R143, R157, R146, RZ ;  /* 0x000000929d8f7210 */ /* 0x000fc40007ffe0ff */
[C---:B------:R-:W-:Y:S01]  /*2d40*/  SHF.L.U64.HI R113, R114.reuse, 0x1, R113 ;  /* 0x0000000172717819 */ /* 0x040fe20000010271 */
[----:B------:R-:W-:Y:S01]  /*2d50*/  IMAD.SHL.U32 R114, R114, 0x2, RZ ;  /* 0x0000000272727824 */ /* 0x000fe200078e00ff */
[C---:B------:R-:W-:Y:S01]  /*2d60*/  SHF.L.U64.HI R115, R116.reuse, 0x1, R115 ;  /* 0x0000000174737819 */ /* 0x040fe20000010273 */
[----:B------:R-:W-:Y:S01]  /*2d70*/  IMAD.SHL.U32 R116, R116, 0x2, RZ ;  /* 0x0000000274747824 */ /* 0x000fe200078e00ff */
[----:B------:R-:W-:Y:S01]  /*2d80*/  MOV R14, R165 ;  /* 0x000000a5000e7202 */ /* 0x000fe20000000f00 */
        /* <DEDUP_REMOVED lines=19> */
.L_x_2593:
        /* <DEDUP_REMOVED lines=33> */
.L_x_2477:
[----:B------:R-:W-:Y:S05]  /*30d0*/  BSYNC B0 ;  /* 0x0000000000007941 */ /* 0x000fea0003800000 */
.L_x_2476:
        /* <DEDUP_REMOVED lines=18> */
.L_x_2479:
[----:B------:R-:W-:Y:S05]  /*3200*/  BSYNC B0 ;  /* 0x0000000000007941 */ /* 0x000fea0003800000 */
.L_x_2478:
        /* <DEDUP_REMOVED lines=21> */
.L_x_2481:
[----:B------:R-:W-:Y:S05]  /*3360*/  BSYNC B0 ;  /* 0x0000000000007941 */ /* 0x000fea0003800000 */
.L_x_2480:
        /* <DEDUP_REMOVED lines=18> */
.L_x_2483:
[----:B------:R-:W-:Y:S05]  /*3490*/  BSYNC B0 ;  /* 0x0000000000007941 */ /* 0x000fea0003800000 */
.L_x_2482:
        /* <DEDUP_REMOVED lines=68> */
.L_x_2490:
[----:B------:R-:W-:Y:S05]  /*38e0*/  BSYNC B0 ;  /* 0x0000000000007941 */ /* 0x000fea0003800000 */
.L_x_2489:
        /* <DEDUP_REMOVED lines=49> */
.L_x_2492:
[----:B------:R-:W-:Y:S05]  /*3c00*/  BSYNC B0 ;  /* 0x0000000000007941 */ /* 0x000fea0003800000 */
.L_x_2491:
        /* <DEDUP_REMOVED lines=49> */
.L_x_2494:
[----:B------:R-:W-:Y:S05]  /*3f20*/  BSYNC B0 ;  /* 0x0000000000007941 */ /* 0x000fea0003800000 */
.L_x_2493:
        /* <DEDUP_REMOVED lines=48> */
.L_x_2488:
[----:B------:R-:W-:Y:S05]  /*4230*/  BSYNC B1 ;  /* 0x0000000000017941 */ /* 0x000fea0003800000 */
.L_x_2487:
        /* <DEDUP_REMOVED lines=66> */
.L_x_2498:
[----:B------:R-:W-:Y:S05]  /*4660*/  BSYNC B0 ;  /* 0x0000000000007941 */ /* 0x000fea0003800000 */
.L_x_2497:
        /* <DEDUP_REMOVED lines=51> */
.L_x_2500:
[----:B------:R-:W-:Y:S05]  /*49a0*/  BSYNC B0 ;  /* 0x0000000000007941 */ /* 0x000fea0003800000 */
.L_x_2499:
        /* <DEDUP_REMOVED lines=51> */
.L_x_2502:
[----:B------:R-:W-:Y:S05]  /*4ce0*/  BSYNC B0 ;  /* 0x0000000000007941 */ /* 0x000fea0003800000 */
.L_x_2501:
        /* <DEDUP_REMOVED lines=50> */
.L_x_2496:
[----:B------:R-:W-:Y:S05]  /*5010*/  BSYNC B1 ;  /* 0x0000000000017941 */ /* 0x000fea0003800000 */
.L_x_2495:
        /* <DEDUP_REMOVED lines=66> */
.L_x_2506:
[----:B------:R-:W-:Y:S05]  /*5440*/  BSYNC B0 ;  /* 0x0000000000007941 */ /* 0x000fea0003800000 */
.L_x_2505:
        /* <DEDUP_REMOVED lines=51> */
.L_x_2508:
[----:B------:R-:W-:Y:S05]  /*5780*/  BSYNC B0 ;  /* 0x0000000000007941 */ /* 0x000fea0003800000 */
.L_x_2507:
        /* <DEDUP_REMOVED lines=51> */
.L_x_2510:
[----:B------:R-:W-:Y:S05]  /*5ac0*/  BSYNC B0 ;  /* 0x0000000000007941 */ /* 0x000fea0003800000 */
.L_x_2509:
        /* <DEDUP_REMOVED lines=50> */
.L_x_2504:
[----:B------:R-:W-:Y:S05]  /*5df0*/  BSYNC B1 ;  /* 0x0000000000017941 */ /* 0x000fea0003800000 */
.L_x_2503:
        /* <DEDUP_REMOVED lines=70> */
.L_x_2514:
[----:B------:R-:W-:Y:S05]  /*6260*/  BSYNC B0 ;  /* 0x0000000000007941 */ /* 0x000fea0003800000 */
.L_x_2513:
        /* <DEDUP_REMOVED lines=51> */
.L_x_2516:
[----:B------:R-:W-:Y:S05]  /*65a0*/  BSYNC B0 ;  /* 0x0000000000007941 */ /* 0x000fea0003800000 */
.L_x_2515:
        /* <DEDUP_REMOVED lines=51> */
.L_x_2518:
[----:B------:R-:W-:Y:S05]  /*68e0*/  BSYNC B0 ;  /* 0x0000000000007941 */ /* 0x000fea0003800000 */
.L_x_2517:
        /* <DEDUP_REMOVED lines=50> */
.L_x_2512:
[----:B------:R-:W-:Y:S05]  /*6c10*/  BSYNC B1 ;  /* 0x0000000000017941 */ /* 0x000fea0003800000 */
.L_x_2511:
[----:B------:R-:W2:Y:S02]  /*6c20*/  LD.E R0, desc[UR6][R10.64+0xd0] ;  /* 0x0000d0060a007980 */ /* 0x000ea4000c101900 */
[----:B--2---:R-:W-:Y:S05]  /*6c30*/  IMAD.U32 R0, R0, -0x20, RZ ;  /* 0xffffffe000007824 */ /* 0x004fea00078e00ff */
[C---:B------:R-:W-:Y:S02]  /*6c40*/  LEA R20, P1, R0.reuse, R20, 0x1 ;  /* 0x0000001400147211 */ /* 0x040fe400078208ff */
[C---:B------:R-:W-:Y:S02]  /*6c50*/  LEA R42, P0, R0.reuse, R42, 0x1 ;  /* 0x0000002a002a7211 */ /* 0x040fe400078008ff */
[C---:B------:R-:W-:Y:S02]  /*6c60*/  LEA.HI.X.SX32 R21, R0.reuse, R21, 0x1, P1 ;  /* 0x0000001500157211 */ /* 0x040fe400008f0eff */
[----:B------:R-:W-:Y:S01]  /*6c70*/  LEA.HI.X.SX32 R43, R0, R43, 0x1, P0 ;  /* 0x0000002b002b7211 */ /* 0x000fe200000f0eff */
[----:B------:R-:W-:Y:S05]  /*6c80*/  BRA `(.L_x_2519) ;  /* 0x0000006800847947 */ /* 0x000fea0003800000 */
.L_x_2486:
        /* <DEDUP_REMOVED lines=94> */
.L_x_2525:
[----:B------:R-:W-:Y:S05]  /*7270*/  BSYNC B0 ;  /* 0x0000000000007941 */ /* 0x000fea0003800000 */
.L_x_2524:
[----:B-----5:R2:W-:Y:S02]  /*7280*/  ST.E.128 desc[UR6][R126.64], R24 ;  /* 0x000000187e007985 */ /* 0x0205e4000c101d06 */
.L_x_2523:
[----:B------:R-:W-:Y:S05]  /*7290*/  BSYNC B1 ;  /* 0x0000000000017941 */ /* 0x000fea0003800000 */
.L_x_2522:
        /* <DEDUP_REMOVED lines=92> */
.L_x_2529:
[----:B------:R-:W-:Y:S05]  /*7860*/  BSYNC B0 ;  /* 0x0000000000007941 */ /* 0x000fea0003800000 */
.L_x_2528:
[----:B-----5:R2:W-:Y:S02]  /*7870*/  ST.E.128 desc[UR6][R126.64+0x80], R24 ;  /* 0x000080187e007985 */ /* 0x0205e4000c101d06 */
.L_x_2527:
[----:B------:R-:W-:Y:S05]  /*7880*/  BSYNC B1 ;  /* 0x0000000000017941 */ /* 0x000fea0003800000 */
.L_x_2526:
        /* <DEDUP_REMOVED lines=92> */
.L_x_2533:
[----:B------:R-:W-:Y:S05]  /*7e50*/  BSYNC B0 ;  /* 0x0000000000007941 */ /* 0x000fea0003800000 */
.L_x_2532:
[----:B-----5:R2:W-:Y:S02]  /*7e60*/  ST.E.128 desc[UR6][R126.64+0x100], R24 ;  /* 0x000100187e007985 */ /* 0x0205e4000c101d06 */
.L_x_2531:
[----:B------:R-:W-:Y:S05]  /*7e70*/  BSYNC B1 ;  /* 0x0000000000017941 */ /* 0x000fea0003800000 */
.L_x_2530:
        /* <DEDUP_REMOVED lines=91> */
.L_x_2535:
[----:B------:R-:W-:Y:S05]  /*8430*/  BSYNC B0 ;  /* 0x0000000000007941 */ /* 0x000fea0003800000 */
.L_x_2534:
[----:B-----5:R2:W-:Y:S02]  /*8440*/  ST.E.128 desc[UR6][R126.64+0x180], R24 ;  /* 0x000180187e007985 */ /* 0x0205e4000c101d06 */
.L_x_2521:
[----:B------:R-:W-:Y:S05]  /*8450*/  BSYNC B2 ;  /* 0x0000000000027941 */ /* 0x000fea0003800000 */
.L_x_2520:
        /* <DEDUP_REMOVED lines=99> */
.L_x_2541:
[----:B------:R-:W-:Y:S05]  /*8a90*/  BSYNC B0 ;  /* 0x0000000000007941 */ /* 0x000fea0003800000 */
.L_x_2540:
[----:B-----5:R2:W-:Y:S02]  /*8aa0*/  ST.E.128 desc[UR6][R186.64], R24 ;  /* 0x00000018ba007985 */ /* 0x0205e4000c101d06 */
.L_x_2539:
[----:B------:R-:W-:Y:S05]  /*8ab0*/  BSYNC B1 ;  /* 0x0000000000017941 */ /* 0x000fea0003800000 */
.L_x_2538:
        /* <DEDUP_REMOVED lines=94> */
.L_x_2545:
[----:B------:R-:W-:Y:S05]  /*90a0*/  BSYNC B0 ;  /* 0x0000000000007941 */ /* 0x000fea0003800000 */
.L_x_2544:
[----:B-----5:R2:W-:Y:S02]  /*90b0*/  ST.E.128 desc[UR6][R186.64], R24 ;  /* 0x00000018ba007985 */ /* 0x0205e4000c101d06 */
.L_x_2543:
[----:B------:R-:W-:Y:S05]  /*90c0*/  BSYNC B1 ;  /* 0x0000000000017941 */ /* 0x000fea0003800000 */
.L_x_2542:
        /* <DEDUP_REMOVED lines=94> */
.L_x_2549:
[----:B------:R-:W-:Y:S05]  /*96b0*/  BSYNC B0 ;  /* 0x0000000000007941 */ /* 0x000fea0003800000 */
.L_x_2548:
[----:B-----5:R2:W-:Y:S02]  /*96c0*/  ST.E.128 desc[UR6][R186.64], R24 ;  /* 0x00000018ba007985 */ /* 0x0205e4000c101d06 */
.L_x_2547:
[----:B------:R-:W-:Y:S05]  /*96d0*/  BSYNC B1 ;  /* 0x0000000000017941 */ /* 0x000fea0003800000 */
.L_x_2546:
        /* <DEDUP_REMOVED lines=93> */
.L_x_2551:
[----:B------:R-:W-:Y:S05]  /*9cb0*/  BSYNC B0 ;  /* 0x0000000000007941 */ /* 0x000fea0003800000 */
.L_x_2550:
[----:B-----5:R2:W-:Y:S02]  /*9cc0*/  ST.E.128 desc[UR6][R186.64], R24 ;  /* 0x00000018ba007985 */ /* 0x0205e4000c101d06 */
.L_x_2537:
[----:B------:R-:W-:Y:S05]  /*9cd0*/  BSYNC B2 ;  /* 0x0000000000027941 */ /* 0x000fea0003800000 */
.L_x_2536:
        /* <DEDUP_REMOVED lines=99> */
.L_x_2557:
[----:B------:R-:W-:Y:S05]  /*a310*/  BSYNC B0 ;  /* 0x0000000000007941 */ /* 0x000fea0003800000 */
.L_x_2556:
[----:B-----5:R2:W-:Y:S02]  /*a320*/  ST.E.128 desc[UR6][R186.64], R24 ;  /* 0x00000018ba007985 */ /* 0x0205e4000c101d06 */
.L_x_2555:
[----:B------:R-:W-:Y:S05]  /*a330*/  BSYNC B1 ;  /* 0x0000000000017941 */ /* 0x000fea0003800000 */
.L_x_2554:
        /* <DEDUP_REMOVED lines=94> */
.L_x_2561:
[----:B------:R-:W-:Y:S05]  /*a920*/  BSYNC B0 ;  /* 0x0000000000007941 */ /* 0x000fea0003800000 */
.L_x_2560:
[----:B-----5:R2:W-:Y:S02]  /*a930*/  ST.E.128 desc[UR6][R186.64], R24 ;  /* 0x00000018ba007985 */ /* 0x0205e4000c101d06 */
.L_x_2559:
[----:B------:R-:W-:Y:S05]  /*a940*/  BSYNC B1 ;  /* 0x0000000000017941 */ /* 0x000fea0003800000 */
.L_x_2558:
        /* <DEDUP_REMOVED lines=94> */
.L_x_2565:
[----:B------:R-:W-:Y:S05]  /*af30*/  BSYNC B0 ;  /* 0x0000000000007941 */ /* 0x000fea0003800000 */
.L_x_2564:
[----:B-----5:R2:W-:Y:S02]  /*af40*/  ST.E.128 desc[UR6][R186.64], R24 ;  /* 0x00000018ba007985 */ /* 0x0205e4000c101d06 */
.L_x_2563:
[----:B------:R-:W-:Y:S05]  /*af50*/  BSYNC B1 ;  /* 0x0000000000017941 */ /* 0x000fea0003800000 */
.L_x_2562:
        /* <DEDUP_REMOVED lines=93> */
.L_x_2567:
[----:B------:R-:W-:Y:S05]  /*b530*/  BSYNC B0 ;  /* 0x0000000000007941 */ /* 0x000fea0003800000 */
.L_x_2566:
[----:B-----5:R2:W-:Y:S02]  /*b540*/  ST.E.128 desc[UR6][R186.64], R24 ;  /* 0x00000018ba007985 */ /* 0x0205e4000c101d06 */
.L_x_2553:
[----:B------:R-:W-:Y:S05]  /*b550*/  BSYNC B2 ;  /* 0x0000000000027941 */ /* 0x000fea0003800000 */
.L_x_2552:
        /* <DEDUP_REMOVED lines=103> */
.L_x_2573:
[----:B------:R-:W-:Y:S05]  /*bbd0*/  BSYNC B0 ;  /* 0x0000000000007941 */ /* 0x000fea0003800000 */
.L_x_2572:
[----:B-----5:R2:W-:Y:S02]  /*bbe0*/  ST.E.128 desc[UR6][R188.64], R24 ;  /* 0x00000018bc007985 */ /* 0x0205e4000c101d06 */
.L_x_2571:
[----:B------:R-:W-:Y:S05]  /*bbf0*/  BSYNC B1 ;  /* 0x0000000000017941 */ /* 0x000fea0003800000 */
.L_x_2570:
        /* <DEDUP_REMOVED lines=94> */
.L_x_2577:
[----:B------:R-:W-:Y:S05]  /*c1e0*/  BSYNC B0 ;  /* 0x0000000000007941 */ /* 0x000fea0003800000 */
.L_x_2576:
[----:B-----5:R2:W-:Y:S02]  /*c1f0*/  ST.E.128 desc[UR6][R188.64], R24 ;  /* 0x00000018bc007985 */ /* 0x0205e4000c101d06 */
.L_x_2575:
[----:B------:R-:W-:Y:S05]  /*c200*/  BSYNC B1 ;  /* 0x0000000000017941 */ /* 0x000fea0003800000 */
.L_x_2574:
        /* <DEDUP_REMOVED lines=94> */
.L_x_2581:
[----:B------:R-:W-:Y:S05]  /*c7f0*/  BSYNC B0 ;  /* 0x0000000000007941 */ /* 0x000fea0003800000 */
.L_x_2580:
[----:B-----5:R2:W-:Y:S02]  /*c800*/  ST.E.128 desc[UR6][R188.64], R24 ;  /* 0x00000018bc007985 */ /* 0x0205e4000c101d06 */
.L_x_2579:
[----:B------:R-:W-:Y:S05]  /*c810*/  BSYNC B1 ;  /* 0x0000000000017941 */ /* 0x000fea0003800000 */
.L_x_2578:
        /* <DEDUP_REMOVED lines=93> */
.L_x_2583:
[----:B------:R-:W-:Y:S05]  /*cdf0*/  BSYNC B0 ;  /* 0x0000000000007941 */ /* 0x000fea0003800000 */
.L_x_2582:
[----:B-----5:R2:W-:Y:S02]  /*ce00*/  ST.E.128 desc[UR6][R188.64], R24 ;  /* 0x00000018bc007985 */ /* 0x0205e4000c101d06 */
.L_x_2569:
[----:B------:R-:W-:Y:S05]  /*ce10*/  BSYNC B2 ;  /* 0x0000000000027941 */ /* 0x000fea0003800000 */
.L_x_2568:
        /* <DEDUP_REMOVED lines=11> */
.L_x_2485:
        /* <DEDUP_REMOVED lines=29> */
.L_x_2585:
[----:B------:R-:W-:Y:S05]  /*d0a0*/  BSYNC B0 ;  /* 0x0000000000007941 */ /* 0x000fea0003800000 */
.L_x_2584:
        /* <DEDUP_REMOVED lines=30> */
.L_x_2587:
[----:B------:R-:W-:Y:S05]  /*d290*/  BSYNC B0 ;  /* 0x0000000000007941 */ /* 0x000fea0003800000 */
.L_x_2586:
        /* <DEDUP_REMOVED lines=30> */
.L_x_2589:
[----:B------:R-:W-:Y:S05]  /*d480*/  BSYNC B0 ;  /* 0x0000000000007941 */ /* 0x000fea0003800000 */
.L_x_2588:
        /* <DEDUP_REMOVED lines=33> */
.L_x_2519:
[----:B------:R-:W-:Y:S05]  /*d6a0*/  BSYNC B3 ;  /* 0x0000000000037941 */ /* 0x000fea0003800000 */
.L_x_2484:
        /* <DEDUP_REMOVED lines=91> */
.L_x_2591:
        /* <DEDUP_REMOVED lines=10> */
.L_x_2592:
[----:B------:R-:W-:Y:S05]  /*dd00*/  BSYNC B0 ;  /* 0x0000000000007941 */ /* 0x000fea0003800000 */
.L_x_2590:
[----:B------:R-:W-:Y:S04]  /*dd10*/  IADD3 R14, R14, -0x1, RZ ;  /* 0xffffffff0e0e7810 */ /* 0x000fe80007ffe0ff */
[----:B------:R-:W-:Y:S11]  /*dd20*/  ISETP.GT.AND P0, PT, R14, R90, PT ;  /* 0x0000005a0e00720c */ /* 0x000ff60003f04270 */
[----:B------:R-:W-:Y:S02]  /*dd30*/  @!UPT UIADD3 URZ, URZ, URZ, URZ ;  /* 0x0000003f3f3ff290 */ /* 0x000fe4000fffe03f */
[----:B------:R-:W-:Y:S05]  /*dd40*/  @P0 BRA `(.L_x_2593) ;  /* 0xffffff50005c0947 */ /* 0x000fea000383ffff */
.L_x_2475:
[----:B------:R-:W-:Y:S05]  /*dd50*/  WARPSYNC.ALL ;  /* 0x0000000000007948 */ /* 0x000fea0003800000 */
[----:B------:R-:W-:Y:S06]  /*dd60*/  BAR.SYNC.DEFER_BLOCKING 0x0 ;  /* 0x0000000000007b1d */ /* 0x000fec0000010000 */
[----:B------:R-:W2:Y:S02]  /*dd70*/  LD.E R0, desc[UR6][R10.64+0xd0] ;  /* 0x0000d0060a007980 */ /* 0x000ea4000c101900 */
[----:B------:R-:W1:Y:S01]  /*dd80*/  S2UR UR4, SR_CgaCtaId ;  /* 0x00000000000479c3 */ /* 0x000e620000008800 */
[----:B------:R-:W-:Y:S01]  /*dd90*/  UMOV UR5, 0x400 ;  /* 0x0000040000057882 */ /* 0x000fe20000000000 */
[----:B------:R-:W-:Y:S01]  /*dda0*/  BSSY B3, `(.L_x_2594) ;  /* 0x0000a54000037945 */ /* 0x000fe20003800000 */
[C---:B------:R-:W-:Y:S01]  /*ddb0*/  SHF.L.U64.HI R2, R172.reuse, 0x4, R173 ;  /* 0x00000004ac027819 */ /* 0x040fe200000102ad */
[----:B---34-:R-:W-:Y:S01]  /*ddc0*/  IMAD.SHL.U32 R5, R172, 0x10, RZ ;  /* 0x00000010ac057824 */ /* 0x018fe200078e00ff */
        /* <DEDUP_REMOVED lines=11> */
[----:B------:R-:W-:-:S04]  /*de80*/  @P1 LEA R6, P0, R236, R6, 0x2 ;  /* 0x00000006ec061211 */ /* 0x000fc800078010ff */
[----:B------:R-:W-:-:S05]  /*de90*/  @P1 LEA.HI.X R7, R236, R7, R60, 0x2, P0 ;  /* 0x00000007ec071211 */ /* 0x000fca00000f143c */
[----:B------:R1:W2:Y:S04]  /*dea0*/  @P1 LD.E R8, desc[UR6][R6.64] ;  /* 0x0000000606081980 */ /* 0x0002a8000c101900 */
[----:B------:R4:W5:Y:S01]  /*deb0*/  LD.E R6, desc[UR6][R10.64+0xc0] ;  /* 0x0000c0060a067980 */ /* 0x000962000c101900 */
[----:B------:R-:W-:Y:S02]  /*dec0*/  IADD3 R4, P1, R5, R168, RZ ;  /* 0x000000a805047210 */ /* 0x000fe40007f3e0ff */
[----:B-1----:R-:W-:-:S03]  /*ded0*/  LEA.HI R7, R0, R0, RZ, 0x1 ;  /* 0x0000000000077211 */ /* 0x002fc600078f08ff */
[----:B------:R-:W-:Y:S01]  /*dee0*/  IMAD.X R2, R2, 0x1, R171, P1 ;  /* 0x0000000102027824 */ /* 0x000fe200008e06ab */
[CC--:B-----5:R-:W-:Y:S02]  /*def0*/  LEA R46, P1, R4.reuse, R174.reuse, 0x1 ;  /* 0x000000ae042e7211 */ /* 0x0e0fe400078208ff */
[----:B------:R-:W-:Y:S02]  /*df00*/  SHF.R.S32.HI R7, RZ, 0x1, R7 ;  /* 0x00000001ff077819 */ /* 0x000fe40000011407 */
[----:B------:R-:W-:Y:S02]  /*df10*/  LEA.HI.X R47, R4, R175, R2, 0x1, P1 ;  /* 0x000000af042f7211 */ /* 0x000fe400008f0c02 */
[----:B---3--:R-:W-:Y:S01]  /*df20*/  ISETP.NE.AND P4, PT, R3, RZ, PT ;  /* 0x000000ff0300720c */ /* 0x008fe20003f85270 */
[----:B------:R-:W-:Y:S01]  /*df30*/  IMAD.MOV.U32 R170, RZ, RZ, R168 ;  /* 0x000000ffffaa7224 */ /* 0x000fe200078e00a8 */
[----:B------:R-:W-:Y:S01]  /*df40*/  LEA R64, P2, R168, R174, 0x1 ;  /* 0x000000aea8407211 */ /* 0x000fe200078408ff */
[----:B------:R-:W-:Y:S01]  /*df50*/  IMAD R21, R162, R7, R62 ;  /* 0x00000007a2157224 */ /* 0x000fe200078e023e */
[----:B------:R-:W-:Y:S01]  /*df60*/  LEA R5, P0, R172, R168, 0x5 ;  /* 0x000000a8ac057211 */ /* 0x000fe200078028ff */
[----:B------:R-:W-:Y:S01]  /*df70*/  IMAD R14, R173, 0x30, RZ ;  /* 0x00000030ad0e7824 */ /* 0x000fe200078e02ff */
[----:B------:R-:W-:Y:S01]  /*df80*/  LEA.HI.X R65, R168, R175, R171, 0x1, P2 ;  /* 0x000000afa8417211 */ /* 0x000fe200010f0cab */
[----:B------:R-:W-:Y:S01]  /*df90*/  IMAD.IADD R62, R62, 0x1, R21 ;  /* 0x000000013e3e7824 */ /* 0x000fe200078e0215 */
[C---:B------:R-:W-:Y:S01]  /*dfa0*/  LEA.HI.X R15, R172.reuse, R171, R173, 0x5, P0 ;  /* 0x000000abac0f7211 */ /* 0x040fe200000f2cad */
[----:B------:R-:W-:Y:S01]  /*dfb0*/  IMAD.WIDE.U32 R170, R172, 0x30, R170 ;  /* 0x00000030acaa7825 */ /* 0x000fe200078e00aa */
[----:B------:R-:W-:-:S03]  /*dfc0*/  LEA R44, P0, R5, R174, 0x1 ;  /* 0x000000ae052c7211 */ /* 0x000fc600078008ff */
[----:B------:R-:W-:Y:S01]  /*dfd0*/  IMAD.IADD R14, R171, 0x1, R14 ;  /* 0x00000001ab0e7824 */ /* 0x000fe200078e020e */
[----:B------:R-:W-:Y:S02]  /*dfe0*/  LEA.HI.X R45, R5, R175, R15, 0x1, P0 ;  /* 0x000000af052d7211 */ /* 0x000fe400000f0c0f */
[----:B------:R-:W-:Y:S01]  /*dff0*/  LEA R42, P1, R170, R174, 0x1 ;  /* 0x000000aeaa2a7211 */ /* 0x000fe200078208ff */
[----:B------:R-:W-:-:S03]  /*e000*/  IMAD.SHL.U32 R15, R7, 0x10, RZ ;  /* 0x00000010070f7824 */ /* 0x000fc600078e00ff */
[----:B------:R-:W-:Y:S02]  /*e010*/  LEA.HI.X R43, R170, R175, R14, 0x1, P1 ;  /* 0x000000afaa2b7211 */ /* 0x000fe400008f0c0e */
[--C-:B--2---:R-:W-:Y:S01]  /*e020*/  IADD3 R2, R8, R61, R56.reuse ;  /* 0x0000003d08027210 */ /* 0x104fe20007ffe038 */
[----:B------:R-:W-:-:S04]  /*e030*/  IMAD.IADD R8, R238, 0x1, -R56 ;  /* 0x00000001ee087824 */ /* 0x000fc800078e0a38 */
[----:B------:R-:W-:Y:S01]  /*e040*/  IMAD R2, R2, R7, RZ ;  /* 0x0000000702027224 */ /* 0x000fe200078e02ff */
[----:B------:R-:W-:-:S04]  /*e050*/  ISETP.GE.AND P0, PT, R162, R8, PT ;  /* 0x00000008a200720c */ /* 0x000fc80003f06270 */
[----:B------:R-:W-:Y:S02]  /*e060*/  SHF.R.S32.HI R3, RZ, 0x1f, R2 ;  /* 0x0000001fff037819 */ /* 0x000fe40000011402 */
[C---:B------:R-:W-:Y:S02]  /*e070*/  IADD3 R20, P3, R2.reuse, R21, RZ ;  /* 0x0000001502147210 */ /* 0x040fe40007f7e0ff */
[----:B------:R-:W-:Y:S02]  /*e080*/  IADD3 R2, P2, R2, R62, RZ ;  /* 0x0000003e02027210 */ /* 0x000fe40007f5e0ff */
[-C--:B------:R-:W-:Y:S02]  /*e090*/  LEA.HI.X.SX32 R21, R21, R3.reuse, 0x1, P3 ;  /* 0x0000000315157211 */ /* 0x080fe400018f0eff */
[----:B------:R-:W-:Y:S02]  /*e0a0*/  ISETP.GT.AND P0, PT, R52, -0x8, !P0 ;  /* 0xfffffff83400780c */ /* 0x000fe40004704270 */
[----:B------:R-:W-:Y:S01]  /*e0b0*/  LEA.HI.X.SX32 R3, R62, R3, 0x1, P2 ;  /* 0x000000033e037211 */ /* 0x000fe200010f0eff */
[----:B----4-:R-:W-:Y:S10]  /*e0c0*/  @!P4 BRA `(.L_x_2596) ;  /* 0x0000003400e8c947 */ /* 0x010ff40003800000 */
[----:B------:R-:W-:Y:S04]  /*e0d0*/  BSSY B2, `(.L_x_2597) ;  /* 0x00000da000027945 */ /* 0x000fe80003800000 */
[----:B------:R-:W-:Y:S05]  /*e0e0*/  @!P0 BRA `(.L_x_2598) ;  /* 0x0000000c00608947 */ /* 0x000fea0003800000 */
[----:B------:R-:W-:Y:S01]  /*e0f0*/  ISETP.GE.AND P2, PT, R18, R6, PT ;  /* 0x000000061200720c */ /* 0x000fe20003f46270 */
[C---:B------:R-:W-:Y:S01]  /*e100*/  IMAD.SHL.U32 R60, R20.reuse, 0x2, RZ ;  /* 0x00000002143c7824 */ /* 0x040fe200078e00ff */
[----:B------:R-:W-:Y:S01]  /*e110*/  SHF.L.U64.HI R2, R20, 0x1, R21 ;  /* 0x0000000114027819 */ /* 0x000fe20000010215 */
[----:B------:R-:W-:Y:S03]  /*e120*/  BSSY B1, `(.L_x_2599) ;  /* 0x0000037000017945 */ /* 0x000fe60003800000 */
[-C--:B------:R-:W-:Y:S02]  /*e130*/  IADD3 R22, P1, R36, R60.reuse, RZ ;  /* 0x0000003c24167210 */ /* 0x080fe40007f3e0ff */
[----:B------:R-:W-:-:S03]  /*e140*/  IADD3 R60, P0, R16, R60, RZ ;  /* 0x0000003c103c7210 */ /* 0x000fc60007f1e0ff */
[--C-:B------:R-:W-:Y:S02]  /*e150*/  IMAD.X R23, R37, 0x1, R2.reuse, P1 ;  /* 0x0000000125177824 */ /* 0x100fe400008e0602 */
[----:B------:R1:W-:Y:S01]  /*e160*/  @P2 STS.128 [R242], RZ ;  /* 0x000000fff2002388 */ /* 0x0003e20000000c00 */
[----:B------:R-:W-:Y:S01]  /*e170*/  IMAD.X R61, R17, 0x1, R2, P0 ;  /* 0x00000001113d7824 */ /* 0x000fe200000e0602 */
[----:B------:R-:W-:Y:S06]  /*e180*/  @P2 BRA `(.L_x_2600) ;  /* 0x0000000000c02947 */ /* 0x000fec0003800000 */
        /* <DEDUP_REMOVED lines=46> */
.L_x_2602:
[----:B------:R-:W-:Y:S05]  /*e470*/  BSYNC B0 ;  /* 0x0000000000007941 */ /* 0x000fea0003800000 */
.L_x_2601:
[----:B-----5:R3:W-:Y:S02]  /*e480*/  STS.128 [R242], R24 ;  /* 0x00000018f2007388 */ /* 0x0207e40000000c00 */
.L_x_2600:
[----:B------:R-:W-:Y:S05]  /*e490*/  BSYNC B1 ;  /* 0x0000000000017941 */ /* 0x000fea0003800000 */
.L_x_2599:
        /* <DEDUP_REMOVED lines=50> */
.L_x_2606:
[----:B------:R-:W-:Y:S05]  /*e7c0*/  BSYNC B0 ;  /* 0x0000000000007941 */ /* 0x000fea0003800000 */
.L_x_2605:
[----:B-----5:R1:W-:Y:S02]  /*e7d0*/  STS.128 [R242+0x2000], R24 ;  /* 0x00200018f2007388 */ /* 0x0203e40000000c00 */
.L_x_2604:
[----:B------:R-:W-:Y:S05]  /*e7e0*/  BSYNC B1 ;  /* 0x0000000000017941 */ /* 0x000fea0003800000 */
.L_x_2603:
        /* <DEDUP_REMOVED lines=50> */
.L_x_2610:
[----:B------:R-:W-:Y:S05]  /*eb10*/  BSYNC B0 ;  /* 0x0000000000007941 */ /* 0x000fea0003800000 */
.L_x_2609:
[----:B-----5:R3:W-:Y:S02]  /*eb20*/  STS.128 [R242+0x4000], R24 ;  /* 0x00400018f2007388 */ /* 0x0207e40000000c00 */
.L_x_2608:
[----:B------:R-:W-:Y:S05]  /*eb30*/  BSYNC B1 ;  /* 0x0000000000017941 */ /* 0x000fea0003800000 */
.L_x_2607:
        /* <DEDUP_REMOVED lines=8> */
[----:B------:R2:W4:Y:S01]  /*ebc0*/  LD.E.64 R4, desc[UR6][R22.64+0xc0] ;  /* 0x0000c00616047980 */ /* 0x000522000c101b00 */
[C---:B-----5:R-:W-:Y:S01]  /*ebd0*/  IMAD.U32 R31, R27.reuse, 0x10000, RZ ;  /* 0x000100001b1f7824 */ /* 0x060fe200078e00ff */
[----:B------:R-:W-:Y:S02]  /*ebe0*/  LOP3.LUT R30, R27, 0xffff0000, RZ, 0xc0, !PT ;  /* 0xffff00001b1e7812 */ /* 0x000fe400078ec0ff */
[----:B------:R-:W-:Y:S02]  /*ebf0*/  LOP3.LUT R14, R25, 0xffff0000, RZ, 0xc0, !PT ;  /* 0xffff0000190e7812 */ /* 0x000fe400078ec0ff */
[----:B------:R-:W-:-:S02]  /*ec00*/  LOP3.LUT R33, R24, 0xffff0000, RZ, 0xc0, !PT ;  /* 0xffff000018217812 */ /* 0x000fc400078ec0ff */
[C---:B------:R-:W-:Y:S02]  /*ec10*/  SHF.L.U32 R32, R26.reuse, 0x10, RZ ;  /* 0x000000101a207819 */ /* 0x040fe400000006ff */
[----:B------:R-:W-:Y:S02]  /*ec20*/  LOP3.LUT R34, R26, 0xffff0000, RZ, 0xc0, !PT ;  /* 0xffff00001a227812 */ /* 0x000fe400078ec0ff */
[----:B--2---:R-:W-:Y:S02]  /*ec30*/  SHF.L.U32 R22, R25, 0x10, RZ ;  /* 0x0000001019167819 */ /* 0x004fe400000006ff */
[----:B------:R-:W-:Y:S02]  /*ec40*/  SHF.L.U32 R23, R24, 0x10, RZ ;  /* 0x0000001018177819 */ /* 0x000fe400000006ff */
[C---:B---3--:R-:W-:Y:S01]  /*ec50*/  LOP3.LUT R27, R2.reuse, 0xffff0000, RZ, 0xc0, !PT ;  /* 0xffff0000021b7812 */ /* 0x048fe200078ec0ff */
        /* <DEDUP_REMOVED lines=15> */
[----:B------:R-:W-:Y:S01]  /*ed50*/  FMUL.FTZ R33, R33, R4 ;  /* 0x0000000421217220 */ /* 0x000fe20000410000 */
[C---:B------:R-:W-:Y:S01]  /*ed60*/  FMUL.FTZ R25, R34.reuse, R3 ;  /* 0x0000000322197220 */ /* 0x040fe20000410000 */
        /* <DEDUP_REMOVED lines=14> */
.L_x_2612:
[----:B------:R-:W-:Y:S05]  /*ee50*/  BSYNC B0 ;  /* 0x0000000000007941 */ /* 0x000fea0003800000 */
.L_x_2611:
[----:B-----5:R3:W-:Y:S02]  /*ee60*/  STS.128 [R242+0x6000], R24 ;  /* 0x00600018f2007388 */ /* 0x0207e40000000c00 */
.L_x_2598:
[----:B------:R-:W-:Y:S05]  /*ee70*/  BSYNC B2 ;  /* 0x0000000000027941 */ /* 0x000fea0003800000 */
.L_x_2597:
[----:B------:R-:W-:Y:S01]  /*ee80*/  VIADD R14, R162, 0x10 ;  /* 0x00000010a20e7836 */ /* 0x000fe20000000000 */
[----:B------:R-:W-:Y:S04]  /*ee90*/  BSSY B2, `(.L_x_2613) ;  /* 0x00000de000027945 */ /* 0x000fe80003800000 */
[----:B------:R-:W-:-:S04]  /*eea0*/  ISETP.GE.AND P0, PT, R14, R8, PT ;  /* 0x000000080e00720c */ /* 0x000fc80003f06270 */
[----:B------:R-:W-:-:S13]  /*eeb0*/  ISETP.LT.OR P0, PT, R52, -0x87, P0 ;  /* 0xffffff793400780c */ /* 0x000fda0000701670 */
[----:B------:R-:W-:Y:S05]  /*eec0*/  @P0 BRA `(.L_x_2614) ;  /* 0x0000000c00680947 */ /* 0x000fea0003800000 */
[----:B------:R-:W-:Y:S01]  /*eed0*/  ISETP.GE.AND P0, PT, R18, R6, PT ;  /* 0x000000061200720c */ /* 0x000fe20003f06270 */
[----:B------:R-:W-:Y:S01]  /*eee0*/  BSSY B1, `(.L_x_2615) ;  /* 0x000003b000017945 */ /* 0x000fe20003800000 */
[----:B------:R-:W-:-:S04]  /*eef0*/  IADD3 R2, P1, R15, R20, RZ ;  /* 0x000000140f027210 */ /* 0x000fc80007f3e0ff */
[----:B------:R-:W-:Y:S01]  /*ef00*/  LEA.HI.X.SX32 R15, R15, R21, 0x1, P1 ;  /* 0x000000150f0f7211 */ /* 0x000fe200008f0eff */
[----:B------:R-:W-:-:S03]  /*ef10*/  IMAD.SHL.U32 R30, R2, 0x2, RZ ;  /* 0x00000002021e7824 */ /* 0x000fc600078e00ff */
[----:B------:R-:W-:Y:S02]  /*ef20*/  SHF.L.U64.HI R2, R2, 0x1, R15 ;  /* 0x0000000102027819 */ /* 0x000fe4000001020f */
[-C--:B------:R-:W-:Y:S01]  /*ef30*/  IADD3 R22, P2, R36, R30.reuse, RZ ;  /* 0x0000001e24167210 */ /* 0x080fe20007f5e0ff */
[----:B------:R1:W-:Y:S01]  /*ef40*/  @P0 STS.128 [R242+0x800], RZ ;  /* 0x000800fff2000388 */ /* 0x0003e20000000c00 */
[----:B------:R-:W-:-:S03]  /*ef50*/  IADD3 R30, P1, R16, R30, RZ ;  /* 0x0000001e101e7210 */ /* 0x000fc60007f3e0ff */
[--C-:B------:R-:W-:Y:S02]  /*ef60*/  IMAD.X R23, R37, 0x1, R2.reuse, P2 ;  /* 0x0000000125177824 */ /* 0x100fe400010e0602 */
[----:B------:R-:W-:Y:S01]  /*ef70*/  IMAD.X R31, R17, 0x1, R2, P1 ;  /* 0x00000001111f7824 */ /* 0x000fe200008e0602 */
[----:B------:R-:W-:Y:S07]  /*ef80*/  @P0 BRA `(.L_x_2616) ;  /* 0x0000000000c00947 */ /* 0x000fee0003800000 */
        /* <DEDUP_REMOVED lines=46> */
.L_x_2618:
[----:B------:R-:W-:Y:S05]  /*f270*/  BSYNC B0 ;  /* 0x0000000000007941 */ /* 0x000fea0003800000 */
.L_x_2617:
[----:B-----5:R3:W-:Y:S02]  /*f280*/  STS.128 [R242+0x800], R24 ;  /* 0x00080018f2007388 */ /* 0x0207e40000000c00 */
.L_x_2616:
[----:B------:R-:W-:Y:S05]  /*f290*/  BSYNC B1 ;  /* 0x0000000000017941 */ /* 0x000fea0003800000 */
.L_x_2615:
        /* <DEDUP_REMOVED lines=50> */
.L_x_2622:
[----:B------:R-:W-:Y:S05]  /*f5c0*/  BSYNC B0 ;  /* 0x0000000000007941 */ /* 0x000fea0003800000 */
.L_x_2621:
[----:B-----5:R3:W-:Y:S02]  /*f5d0*/  STS.128 [R242+0x2800], R24 ;  /* 0x00280018f2007388 */ /* 0x0207e40000000c00 */
.L_x_2620:
[----:B------:R-:W-:Y:S05]  /*f5e0*/  BSYNC B1 ;  /* 0x0000000000017941 */ /* 0x000fea0003800000 */
.L_x_2619:
        /* <DEDUP_REMOVED lines=50> */
.L_x_2626:
[----:B------:R-:W-:Y:S05]  /*f910*/  BSYNC B0 ;  /* 0x0000000000007941 */ /* 0x000fea0003800000 */
.L_x_2625:
[----:B-----5:R3:W-:Y:S02]  /*f920*/  STS.128 [R242+0x4800], R24 ;  /* 0x00480018f2007388 */ /* 0x0207e40000000c00 */
.L_x_2624:
[----:B------:R-:W-:Y:S05]  /*f930*/  BSYNC B1 ;  /* 0x0000000000017941 */ /* 0x000fea0003800000 */
.L_x_2623:
[----:B------:R-:W-:-:S13]  /*f940*/  ISETP.GE.AND P0, PT, R9, R6, PT ;  /* 0x000000060900720c */ /* 0x000fda0003f06270 */
[----:B------:R1:W-:Y:S01]  /*f950*/  @P0 STS.128 [R242+0x6800], RZ ;  /* 0x006800fff2000388 */ /* 0x0003e20000000c00 */
[----:B------:R-:W-:Y:S05]  /*f960*/  @P0 BRA `(.L_x_2614) ;  /* 0x0000000000c00947 */ /* 0x000fea0003800000 */
[----:B-1-3--:R1:W5:Y:S01]  /*f970*/  LD.E.128 R24, desc[UR6][R46.64+0x180] ;  /* 0x000180062e187980 */ /* 0x00a362000c101d00 */
[----:B------:R-:W-:Y:S01]  /*f980*/  ISETP.GE.AND P0, PT, R9, R0, PT ;  /* 0x000000000900720c */ /* 0x000fe20003f06270 */
[----:B------:R-:W-:-:S12]  /*f990*/  BSSY B0, `(.L_x_2627) ;  /* 0x000002c000007945 */ /* 0x000fd80003800000 */
[----:B------:R-:W-:Y:S05]  /*f9a0*/  @P0 BRA `(.L_x_2628) ;  /* 0x0000000000a80947 */ /* 0x000fea0003800000 */
[----:B------:R3:W2:Y:S04]  /*f9b0*/  LD.E.64 R2, desc[UR6][R30.64+0xc0] ;  /* 0x0000c0061e027980 */ /* 0x0006a8000c101b00 */
[----:B------:R4:W2:Y:S01]  /*f9c0*/  LD.E.64 R4, desc[UR6][R22.64+0xc0] ;  /* 0x0000c00616047980 */ /* 0x0008a2000c101b00 */
[----:B-----5:R-:W-:Y:S02]  /*f9d0*/  LOP3.LUT R15, R25, 0xffff0000, RZ, 0xc0, !PT ;  /* 0xffff0000190f7812 */ /* 0x020fe400078ec0ff */
[----:B------:R-:W-:Y:S02]  /*f9e0*/  LOP3.LUT R33, R24, 0xffff0000, RZ, 0xc0, !PT ;  /* 0xffff000018217812 */ /* 0x000fe400078ec0ff */
[C---:B------:R-:W-:Y:S02]  /*f9f0*/  SHF.L.U32 R32, R26.reuse, 0x10, RZ ;  /* 0x000000101a207819 */ /* 0x040fe400000006ff */
[----:B------:R-:W-:Y:S01]  /*fa00*/  LOP3.LUT R34, R26, 0xffff0000, RZ, 0xc0, !PT ;  /* 0xffff00001a227812 */ /* 0x000fe200078ec0ff */
[C---:B---3--:R-:W-:Y:S01]  /*fa10*/  IMAD.U32 R31, R27.reuse, 0x10000, RZ ;  /* 0x000100001b1f7824 */ /* 0x048fe200078e00ff */
[----:B------:R-:W-:-:S02]  /*fa20*/  LOP3.LUT R30, R27, 0xffff0000, RZ, 0xc0, !PT ;  /* 0xffff00001b1e7812 */ /* 0x000fc400078ec0ff */
[----:B----4-:R-:W-:Y:S02]  /*fa30*/  SHF.L.U32 R22, R25, 0x10, RZ ;  /* 0x0000001019167819 */ /* 0x010fe400000006ff */
[----:B------:R-:W-:Y:S02]  /*fa40*/  SHF.L.U32 R23, R24, 0x10, RZ ;  /* 0x0000001018177819 */ /* 0x000fe400000006ff */
[C---:B--2---:R-:W-:Y:S01]  /*fa50*/  LOP3.LUT R27, R2.reuse, 0xffff0000, RZ, 0xc0, !PT ;  /* 0xffff0000021b7812 */ /* 0x044fe200078ec0ff */
[----:B------:R-:W-:Y:S01]  /*fa60*/  IMAD.U32 R2, R2, 0x10000, RZ ;  /* 0x0001000002027824 */ /* 0x000fe200078e00ff */
[C---:B------:R-:W-:Y:S01]  /*fa70*/  LOP3.LUT R25, R3.reuse, 0xffff0000, RZ, 0xc0, !PT ;  /* 0xffff000003197812 */ /* 0x040fe200078ec0ff */
[----:B------:R-:W-:Y:S01]  /*fa80*/  IMAD.U32 R3, R3, 0x10000, RZ ;  /* 0x0001000003037824 */ /* 0x000fe200078e00ff */
[----:B------:R-:W-:Y:S01]  /*fa90*/  LOP3.LUT R29, R4, 0xffff0000, RZ, 0xc0, !PT ;  /* 0xffff0000041d7812 */ /* 0x000fe200078ec0ff */
        /* <DEDUP_REMOVED lines=27> */
.L_x_2628:
[----:B------:R-:W-:Y:S05]  /*fc50*/  BSYNC B0 ;  /* 0x0000000000007941 */ /* 0x000fea0003800000 */
.L_x_2627:
[----:B-----5:R3:W-:Y:S02]  /*fc60*/  STS.128 [R242+0x6800], R24 ;  /* 0x00680018f2007388 */ /* 0x0207e40000000c00 */
.L_x_2614:
[----:B------:R-:W-:Y:S05]  /*fc70*/  BSYNC B2 ;  /* 0x0000000000027941 */ /* 0x000fea0003800000 */
.L_x_2613:
[----:B------:R-:W-:Y:S01]  /*fc80*/  VIADD R15, R162, 0x20 ;  /* 0x00000020a20f7836 */ /* 0x000fe20000000000 */
[----:B------:R-:W-:Y:S04]  /*fc90*/  BSSY B2, `(.L_x_2629) ;  /* 0x00000dd000027945 */ /* 0x000fe80003800000 */
[----:B------:R-:W-:-:S04]  /*fca0*/  ISETP.GE.AND P0, PT, R15, R8, PT ;  /* 0x000000080f00720c */ /* 0x000fc80003f06270 */
[----:B------:R-:W-:-:S13]  /*fcb0*/  ISETP.LT.OR P0, PT, R52, -0x107, P0 ;  /* 0xfffffef93400780c */ /* 0x000fda0000701670 */
[----:B------:R-:W-:Y:S05]  /*fcc0*/  @P0 BRA `(.L_x_2630) ;  /* 0x0000000c00640947 */ /* 0x000fea0003800000 */
[----:B------:R-:W-:Y:S01]  /*fcd0*/  ISETP.GE.AND P0, PT, R18, R6, PT ;  /* 0x000000061200720c */ /* 0x000fe20003f06270 */
[----:B------:R-:W-:Y:S01]  /*fce0*/  IMAD.SHL.U32 R2, R7, 0x20, RZ ;  /* 0x0000002007027824 */ /* 0x000fe200078e00ff */
[----:B------:R-:W-:Y:S04]  /*fcf0*/  BSSY B1, `(.L_x_2631) ;  /* 0x000003b000017945 */ /* 0x000fe80003800000 */
[----:B------:R-:W-:-:S04]  /*fd00*/  IADD3 R3, P1, R2, R20, RZ ;  /* 0x0000001402037210 */ /* 0x000fc80007f3e0ff */
[----:B------:R-:W-:Y:S01]  /*fd10*/  LEA.HI.X.SX32 R2, R2, R21, 0x1, P1 ;  /* 0x0000001502027211 */ /* 0x000fe200008f0eff */
[C---:B------:R-:W-:Y:S02]  /*fd20*/  IMAD.SHL.U32 R30, R3.reuse, 0x2, RZ ;  /* 0x00000002031e7824 */ /* 0x040fe400078e00ff */
[----:B------:R1:W-:Y:S01]  /*fd30*/  @P0 STS.128 [R242+0x1000], RZ ;  /* 0x001000fff2000388 */ /* 0x0003e20000000c00 */
[----:B------:R-:W-:Y:S02]  /*fd40*/  SHF.L.U64.HI R2, R3, 0x1, R2 ;  /* 0x0000000103027819 */ /* 0x000fe40000010202 */
[-C--:B------:R-:W-:Y:S02]  /*fd50*/  IADD3 R22, P2, R36, R30.reuse, RZ ;  /* 0x0000001e24167210 */ /* 0x080fe40007f5e0ff */
        /* <DEDUP_REMOVED lines=50> */
.L_x_2634:
[----:B------:R-:W-:Y:S05]  /*10080*/  BSYNC B0 ;  /* 0x0000000000007941 */ /* 0x000fea0003800000 */
.L_x_2633:
[----:B-----5:R3:W-:Y:S02]  /*10090*/  STS.128 [R242+0x1000], R24 ;  /* 0x00100018f2007388 */ /* 0x0207e40000000c00 */
.L_x_2632:
[----:B------:R-:W-:Y:S05]  /*100a0*/  BSYNC B1 ;  /* 0x0000000000017941 */ /* 0x000fea0003800000 */
.L_x_2631:
        /* <DEDUP_REMOVED lines=50> */
.L_x_2638:
[----:B------:R-:W-:Y:S05]  /*103d0*/  BSYNC B0 ;  /* 0x0000000000007941 */ /* 0x000fea0003800000 */
.L_x_2637:
[----:B-----5:R3:W-:Y:S02]  /*103e0*/  STS.128 [R242+0x3000], R24 ;  /* 0x00300018f2007388 */ /* 0x0207e40000000c00 */
.L_x_2636:
[----:B------:R-:W-:Y:S05]  /*103f0*/  BSYNC B1 ;  /* 0x0000000000017941 */ /* 0x000fea0003800000 */
.L_x_2635:
        /* <DEDUP_REMOVED lines=50> */
.L_x_2642:
[----:B------:R-:W-:Y:S05]  /*10720*/  BSYNC B0 ;  /* 0x0000000000007941 */ /* 0x000fea0003800000 */
.L_x_2641:
[----:B-----5:R3:W-:Y:S02]  /*10730*/  STS.128 [R242+0x5000], R24 ;  /* 0x00500018f2007388 */ /* 0x0207e40000000c00 */
.L_x_2640:
[----:B------:R-:W-:Y:S05]  /*10740*/  BSYNC B1 ;  /* 0x0000000000017941 */ /* 0x000fea0003800000 */
.L_x_2639:
[----:B------:R-:W-:-:S13]  /*10750*/  ISETP.GE.AND P0, PT, R9, R6, PT ;  /* 0x000000060900720c */ /* 0x000fda0003f06270 */
[----:B------:R1:W-:Y:S01]  /*10760*/  @P0 STS.128 [R242+0x7000], RZ ;  /* 0x007000fff2000388 */ /* 0x0003e20000000c00 */
[----:B------:R-:W-:Y:S05]  /*10770*/  @P0 BRA `(.L_x_2630) ;  /* 0x0000000000b80947 */ /* 0x000fea0003800000 */
[----:B-1----:R-:W5:Y:S01]  /*10780*/  LD.E.128 R44, desc[UR6][R44.64+0x180] ;  /* 0x000180062c2c7980 */ /* 0x002f62000c101d00 */
[----:B------:R-:W-:Y:S01]  /*10790*/  ISETP.GE.AND P0, PT, R9, R0, PT ;  /* 0x000000000900720c */ /* 0x000fe20003f06270 */
[----:B------:R-:W-:-:S12]  /*107a0*/  BSSY B0, `(.L_x_2643) ;  /* 0x000002a000007945 */ /* 0x000fd80003800000 */
[----:B------:R-:W-:Y:S05]  /*107b0*/  @P0 BRA `(.L_x_2644) ;  /* 0x0000000000a00947 */ /* 0x000fea0003800000 */
[----:B------:R1:W2:Y:S04]  /*107c0*/  LD.E.64 R2, desc[UR6][R30.64+0xc0] ;  /* 0x0000c0061e027980 */ /* 0x0002a8000c101b00 */
[----:B------:R4:W2:Y:S01]  /*107d0*/  LD.E.64 R4, desc[UR6][R22.64+0xc0] ;  /* 0x0000c00616047980 */ /* 0x0008a2000c101b00 */
[----:B---3-5:R-:W-:Y:S02]  /*107e0*/  SHF.L.U32 R24, R44, 0x10, RZ ;  /* 0x000000102c187819 */ /* 0x028fe400000006ff */
[----:B------:R-:W-:Y:S02]  /*107f0*/  SHF.L.U32 R32, R46, 0x10, RZ ;  /* 0x000000102e207819 */ /* 0x000fe400000006ff */
[----:B------:R-:W-:Y:S02]  /*10800*/  LOP3.LUT R44, R44, 0xffff0000, RZ, 0xc0, !PT ;  /* 0xffff00002c2c7812 */ /* 0x000fe400078ec0ff */
[----:B------:R-:W-:-:S02]  /*10810*/  LOP3.LUT R46, R46, 0xffff0000, RZ, 0xc0, !PT ;  /* 0xffff00002e2e7812 */ /* 0x000fc400078ec0ff */
[C---:B-1----:R-:W-:Y:S01]  /*10820*/  LOP3.LUT R30, R47.reuse, 0xffff0000, RZ, 0xc0, !PT ;  /* 0xffff00002f1e7812 */ /* 0x042fe200078ec0ff */
[----:B------:R-:W-:Y:S01]  /*10830*/  IMAD.U32 R31, R47, 0x10000, RZ ;  /* 0x000100002f1f7824 */ /* 0x000fe200078e00ff */
[C---:B----4-:R-:W-:Y:S02]  /*10840*/  LOP3.LUT R22, R45.reuse, 0xffff0000, RZ, 0xc0, !PT ;  /* 0xffff00002d167812 */ /* 0x050fe400078ec0ff */
[----:B------:R-:W-:Y:S02]  /*10850*/  SHF.L.U32 R23, R45, 0x10, RZ ;  /* 0x000000102d177819 */ /* 0x000fe400000006ff */
[C---:B--2---:R-:W-:Y:S01]  /*10860*/  LOP3.LUT R27, R2.reuse, 0xffff0000, RZ, 0xc0, !PT ;  /* 0xffff0000021b7812 */ /* 0x044fe200078ec0ff */
[----:B------:R-:W-:Y:S01]  /*10870*/  IMAD.U32 R2, R2, 0x10000, RZ ;  /* 0x0001000002027824 */ /* 0x000fe200078e00ff */
[----:B------:R-:W-:Y:S02]  /*10880*/  LOP3.LUT R26, R3, 0xffff0000, RZ, 0xc0, !PT ;  /* 0xffff0000031a7812 */ /* 0x000fe400078ec0ff */
[----:B------:R-:W-:Y:S01]  /*10890*/  LOP3.LUT R29, R4, 0xffff0000, RZ, 0xc0, !PT ;  /* 0xffff0000041d7812 */ /* 0x000fe200078ec0ff */
[----:B------:R-:W-:Y:S01]  /*108a0*/  FMUL.FTZ R25, R22, R27 ;  /* 0x0000001b16197220 */ /* 0x000fe20000410000 */
[----:B------:R-:W-:Y:S01]  /*108b0*/  LOP3.LUT R28, R5, 0xffff0000, RZ, 0xc0, !PT ;  /* 0xffff0000051c7812 */ /* 0x000fe200078ec0ff */
[----:B------:R-:W-:Y:S01]  /*108c0*/  FMUL.FTZ R33, R30, R26 ;  /* 0x0000001a1e217220 */ /* 0x000fe20000410000 */
[----:B------:R-:W-:Y:S01]  /*108d0*/  SHF.L.U32 R3, R3, 0x10, RZ ;  /* 0x0000001003037819 */ /* 0x000fe200000006ff */
[----:B------:R-:W-:Y:S01]  /*108e0*/  FMUL.FTZ R22, R22, R29 ;  /* 0x0000001d16167220 */ /* 0x000fe20000410000 */
[----:B------:R-:W-:Y:S01]  /*108f0*/  SHF.L.U32 R4, R4, 0x10, RZ ;  /* 0x0000001004047819 */ /* 0x000fe200000006ff */
[----:B------:R-:W-:Y:S01]  /*10900*/  FMUL.FTZ R30, R30, R28 ;  /* 0x0000001c1e1e7220 */ /* 0x000fe20000410000 */
[----:B------:R-:W-:-:S02]  /*10910*/  IMAD.U32 R5, R5, 0x10000, RZ ;  /* 0x0001000005057824 */ /* 0x000fc400078e00ff */
[C---:B------:R-:W-:Y:S01]  /*10920*/  FFMA.FTZ R25, R23.reuse, R29, -R25 ;  /* 0x0000001d17197223 */ /* 0x040fe20000010819 */
[----:B------:R-:W-:Y:S01]  /*10930*/  FFMA.FTZ R22, R23, R27, R22 ;  /* 0x0000001b17167223 */ /* 0x000fe20000010016 */
[C---:B------:R-:W-:Y:S01]  /*10940*/  FFMA.FTZ R30, R31.reuse, R26, R30 ;  /* 0x0000001a1f1e7223 */ /* 0x040fe2000001001e */
[----:B------:R-:W-:Y:S01]  /*10950*/  FMUL.FTZ R23, R44, R2 ;  /* 0x000000022c177220 */ /* 0x000fe20000410000 */
[----:B------:R-:W-:Y:S01]  /*10960*/  FMUL.FTZ R26, R46, R3 ;  /* 0x000000032e1a7220 */ /* 0x000fe20000410000 */
[----:B------:R-:W-:Y:S01]  /*10970*/  FFMA.FTZ R33, R31, R28, -R33 ;  /* 0x0000001c1f217223 */ /* 0x000fe20000010821 */
[-C--:B------:R-:W-:Y:S01]  /*10980*/  FMUL.FTZ R44, R44, R4.reuse ;  /* 0x000000042c2c7220 */ /* 0x080fe20000410000 */
[-C--:B------:R-:W-:Y:S01]  /*10990*/  FMUL.FTZ R46, R46, R5.reuse ;  /* 0x000000052e2e7220 */ /* 0x080fe20000410000 */
[----:B------:R-:W-:Y:S01]  /*109a0*/  FFMA.FTZ R23, R24, R4, -R23 ;  /* 0x0000000418177223 */ /* 0x000fe20000010817 */
[----:B------:R-:W-:Y:S01]  /*109b0*/  FFMA.FTZ R26, R32, R5, -R26 ;  /* 0x00000005201a7223 */ /* 0x000fe2000001081a */
[----:B------:R-:W-:Y:S01]  /*109c0*/  FFMA.FTZ R44, R24, R2, R44 ;  /* 0x00000002182c7223 */ /* 0x000fe2000001002c */
[----:B------:R-:W-:Y:S01]  /*109d0*/  FFMA.FTZ R46, R32, R3, R46 ;  /* 0x00000003202e7223 */ /* 0x000fe2000001002e */
[----:B------:R-:W-:-:S02]  /*109e0*/  F2FP.BF16.F32.PACK_AB R22, R22, R25 ;  /* 0x000000191616723e */ /* 0x000fc400000010ff */
[----:B------:R-:W-:Y:S02]  /*109f0*/  F2FP.BF16.F32.PACK_AB R30, R30, R33 ;  /* 0x000000211e1e723e */ /* 0x000fe400000010ff */
[----:B------:R-:W-:Y:S02]  /*10a00*/  F2FP.BF16.F32.PACK_AB R44, R44, R23 ;  /* 0x000000172c2c723e */ /* 0x000fe400000010ff */
[----:B------:R-:W-:Y:S02]  /*10a10*/  F2FP.BF16.F32.PACK_AB R46, R46, R26 ;  /* 0x0000001a2e2e723e */ /* 0x000fe400000010ff */
[----:B------:R-:W-:Y:S02]  /*10a20*/  MOV R45, R22 ;  /* 0x00000016002d7202 */ /* 0x000fe40000000f00 */
[----:B------:R-:W-:Y:S02]  /*10a30*/  MOV R47, R30 ;  /* 0x0000001e002f7202 */ /* 0x000fe40000000f00 */
.L_x_2644:
[----:B------:R-:W-:Y:S05]  /*10a40*/  BSYNC B0 ;  /* 0x0000000000007941 */ /* 0x000fea0003800000 */
.L_x_2643:
[----:B-----5:R1:W-:Y:S02]  /*10a50*/  STS.128 [R242+0x7000], R44 ;  /* 0x0070002cf2007388 */ /* 0x0203e40000000c00 */
.L_x_2630:
[----:B------:R-:W-:Y:S05]  /*10a60*/  BSYNC B2 ;  /* 0x0000000000027941 */ /* 0x000fea0003800000 */
.L_x_2629:
[----:B------:R-:W-:-:S05]  /*10a70*/  VIADD R4, R162, 0x30 ;  /* 0x00000030a2047836 */ /* 0x000fca0000000000 */
[----:B------:R-:W-:-:S04]  /*10a80*/  ISETP.GE.AND P0, PT, R4, R8, PT ;  /* 0x000000080400720c */ /* 0x000fc80003f06270 */
[----:B------:R-:W-:-:S13]  /*10a90*/  ISETP.LT.OR P0, PT, R52, -0x187, P0 ;  /* 0xfffffe793400780c */ /* 0x000fda0000701670 */
[----:B------:R-:W-:Y:S05]  /*10aa0*/  @P0 BRA `(.L_x_2645) ;  /* 0x00000078000c0947 */ /* 0x000fea0003800000 */
[----:B------:R-:W-:Y:S01]  /*10ab0*/  ISETP.GE.AND P0, PT, R18, R6, PT ;  /* 0x000000061200720c */ /* 0x000fe20003f06270 */
[----:B------:R-:W-:Y:S01]  /*10ac0*/  IMAD R7, R7, 0x30, RZ ;  /* 0x0000003007077824 */ /* 0x000fe200078e02ff */
[----:B------:R-:W-:Y:S04]  /*10ad0*/  BSSY B1, `(.L_x_2646) ;  /* 0x000003b000017945 */ /* 0x000fe80003800000 */
[----:B------:R-:W-:-:S04]  /*10ae0*/  IADD3 R2, P1, R7, R20, RZ ;  /* 0x0000001407027210 */ /* 0x000fc80007f3e0ff */
[----:B------:R-:W-:Y:S01]  /*10af0*/  LEA.HI.X.SX32 R7, R7, R21, 0x1, P1 ;  /* 0x0000001507077211 */ /* 0x000fe200008f0eff */
[C---:B-1-3--:R-:W-:Y:S02]  /*10b00*/  IMAD.SHL.U32 R26, R2.reuse, 0x2, RZ ;  /* 0x00000002021a7824 */ /* 0x04afe400078e00ff */
[----:B------:R1:W-:Y:S01]  /*10b10*/  @P0 STS.128 [R242+0x1800], RZ ;  /* 0x001800fff2000388 */ /* 0x0003e20000000c00 */
[----:B------:R-:W-:Y:S02]  /*10b20*/  SHF.L.U64.HI R2, R2, 0x1, R7 ;  /* 0x0000000102027819 */ /* 0x000fe40000010207 */
[-C--:B------:R-:W-:Y:S02]  /*10b30*/  IADD3 R24, P2, R36, R26.reuse, RZ ;  /* 0x0000001a24187210 */ /* 0x080fe40007f5e0ff */
[----:B------:R-:W-:-:S03]  /*10b40*/  IADD3 R26, P1, R16, R26, RZ ;  /* 0x0000001a101a7210 */ /* 0x000fc60007f3e0ff */
[--C-:B------:R-:W-:Y:S02]  /*10b50*/  IMAD.X R25, R37, 0x1, R2.reuse, P2 ;  /* 0x0000000125197824 */ /* 0x100fe400010e0602 */
[----:B------:R-:W-:Y:S01]  /*10b60*/  IMAD.X R27, R17, 0x1, R2, P1 ;  /* 0x00000001111b7824 */ /* 0x000fe200008e0602 */
[----:B------:R-:W-:Y:S07]  /*10b70*/  @P0 BRA `(.L_x_2647) ;  /* 0x0000000000c00947 */ /* 0x000fee0003800000 */
        /* <DEDUP_REMOVED lines=18> */
[----:B----4-:R-:W-:Y:S01]  /*10ca0*/  LOP3.LUT R23, R16, 0xffff0000, RZ, 0xc0, !PT ;  /* 0xffff000010177812 */ /* 0x010fe200078ec0ff */
        /* <DEDUP_REMOVED lines=27> */
.L_x_2649:
[----:B------:R-:W-:Y:S05]  /*10e60*/  BSYNC B0 ;  /* 0x0000000000007941 */ /* 0x000fea0003800000 */
.L_x_2648:
[----:B-----5:R1:W-:Y:S02]  /*10e70*/  STS.128 [R242+0x1800], R20 ;  /* 0x00180014f2007388 */ /* 0x0203e40000000c00 */
.L_x_2647:
[----:B------:R-:W-:Y:S05]  /*10e80*/  BSYNC B1 ;  /* 0x0000000000017941 */ /* 0x000fea0003800000 */
.L_x_2646:
        /* <DEDUP_REMOVED lines=50> */
.L_x_2653:
[----:B------:R-:W-:Y:S05]  /*111b0*/  BSYNC B0 ;  /* 0x0000000000007941 */ /* 0x000fea0003800000 */
.L_x_2652:
[----:B-----5:R1:W-:Y:S02]  /*111c0*/  STS.128 [R242+0x3800], R20 ;  /* 0x00380014f2007388 */ /* 0x0203e40000000c00 */
.L_x_2651:
[----:B------:R-:W-:Y:S05]  /*111d0*/  BSYNC B1 ;  /* 0x0000000000017941 */ /* 0x000fea0003800000 */
.L_x_2650:
        /* <DEDUP_REMOVED lines=9> */
[----:B------:R-:W3:Y:S01]  /*11270*/  LD.E.64 R12, desc[UR6][R24.64+0x80] ;  /* 0x00008006180c7980 */ /* 0x000ee2000c101b00 */
[C---:B-1---5:R-:W-:Y:S01]  /*11280*/  IMAD.U32 R23, R19.reuse, 0x10000, RZ ;  /* 0x0001000013177824 */ /* 0x062fe200078e00ff */
[----:B------:R-:W-:Y:S02]  /*11290*/  LOP3.LUT R22, R19, 0xffff0000, RZ, 0xc0, !PT ;  /* 0xffff000013167812 */ /* 0x000fe400078ec0ff */
[C---:B------:R-:W-:Y:S02]  /*112a0*/  SHF.L.U32 R7, R17.reuse, 0x10, RZ ;  /* 0x0000001011077819 */ /* 0x040fe400000006ff */
[----:B------:R-:W-:-:S02]  /*112b0*/  LOP3.LUT R5, R17, 0xffff0000, RZ, 0xc0, !PT ;  /* 0xffff000011057812 */ /* 0x000fc400078ec0ff */
[C---:B------:R-:W-:Y:S02]  /*112c0*/  SHF.L.U32 R8, R16.reuse, 0x10, RZ ;  /* 0x0000001010087819 */ /* 0x040fe400000006ff */
        /* <DEDUP_REMOVED lines=35> */
.L_x_2657:
[----:B------:R-:W-:Y:S05]  /*11500*/  BSYNC B0 ;  /* 0x0000000000007941 */ /* 0x000fea0003800000 */
.L_x_2656:
[----:B-----5:R1:W-:Y:S02]  /*11510*/  STS.128 [R242+0x5800], R16 ;  /* 0x00580010f2007388 */ /* 0x0203e40000000c00 */
.L_x_2655:
[----:B------:R-:W-:Y:S05]  /*11520*/  BSYNC B1 ;  /* 0x0000000000017941 */ /* 0x000fea0003800000 */
.L_x_2654:
[----:B------:R-:W-:-:S13]  /*11530*/  ISETP.GE.AND P0, PT, R9, R6, PT ;  /* 0x000000060900720c */ /* 0x000fda0003f06270 */
        /* <DEDUP_REMOVED lines=48> */
.L_x_2659:
[----:B------:R-:W-:Y:S05]  /*11840*/  BSYNC B0 ;  /* 0x0000000000007941 */ /* 0x000fea0003800000 */
.L_x_2658:
[----:B-----5:R1:W-:Y:S01]  /*11850*/  STS.128 [R242+0x7800], R16 ;  /* 0x00780010f2007388 */ /* 0x0203e20000000c00 */
[----:B------:R-:W-:Y:S05]  /*11860*/  BRA `(.L_x_2645) ;  /* 0x00000068009c7947 */ /* 0x000fea0003800000 */
.L_x_2596:
        /* <DEDUP_REMOVED lines=93> */
.L_x_2665:
[----:B------:R-:W-:Y:S05]  /*11e40*/  BSYNC B0 ;  /* 0x0000000000007941 */ /* 0x000fea0003800000 */
.L_x_2664:
[----:B-----5:R3:W-:Y:S02]  /*11e50*/  STS.128 [R242], R32 ;  /* 0x00000020f2007388 */ /* 0x0207e40000000c00 */
.L_x_2663:
[----:B------:R-:W-:Y:S05]  /*11e60*/  BSYNC B1 ;  /* 0x0000000000017941 */ /* 0x000fea0003800000 */
.L_x_2662:
        /* <DEDUP_REMOVED lines=91> */
.L_x_2669:
[----:B------:R-:W-:Y:S05]  /*12420*/  BSYNC B0 ;  /* 0x0000000000007941 */ /* 0x000fea0003800000 */
.L_x_2668:
[----:B-----5:R1:W-:Y:S02]  /*12430*/  STS.128 [R242+0x2000], R32 ;  /* 0x00200020f2007388 */ /* 0x0203e40000000c00 */
.L_x_2667:
[----:B------:R-:W-:Y:S05]  /*12440*/  BSYNC B1 ;  /* 0x0000000000017941 */ /* 0x000fea0003800000 */
.L_x_2666:
        /* <DEDUP_REMOVED lines=91> */
.L_x_2673:
[----:B------:R-:W-:Y:S05]  /*12a00*/  BSYNC B0 ;  /* 0x0000000000007941 */ /* 0x000fea0003800000 */
.L_x_2672:
[----:B-----5:R3:W-:Y:S02]  /*12a10*/  STS.128 [R242+0x4000], R32 ;  /* 0x00400020f2007388 */ /* 0x0207e40000000c00 */
.L_x_2671:
[----:B------:R-:W-:Y:S05]  /*12a20*/  BSYNC B1 ;  /* 0x0000000000017941 */ /* 0x000fea0003800000 */
.L_x_2670:
        /* <DEDUP_REMOVED lines=40> */
[----:B-12---:R-:W-:Y:S01]  /*12cb0*/  LOP3.LUT R65, R23, 0xffff0000, RZ, 0xc0, !PT ;  /* 0xffff000017417812 */ /* 0x006fe200078ec0ff */
        /* <DEDUP_REMOVED lines=49> */
.L_x_2675:
[----:B------:R-:W-:Y:S05]  /*12fd0*/  BSYNC B0 ;  /* 0x0000000000007941 */ /* 0x000fea0003800000 */
.L_x_2674:
[----:B-----5:R3:W-:Y:S02]  /*12fe0*/  STS.128 [R242+0x6000], R32 ;  /* 0x00600020f2007388 */ /* 0x0207e40000000c00 */
.L_x_2661:
[----:B------:R-:W-:Y:S05]  /*12ff0*/  BSYNC B2 ;  /* 0x0000000000027941 */ /* 0x000fea0003800000 */
.L_x_2660:
        /* <DEDUP_REMOVED lines=13> */
[-C--:B------:R-:W-:Y:S01]  /*130d0*/  ISETP.GE.AND P0, PT, R18, R7.reuse, PT ;  /* 0x000000071200720c */ /* 0x080fe20003f06270 */
[----:B------:R-:W-:Y:S01]  /*130e0*/  IMAD.MOV.U32 R21, RZ, RZ, RZ ;  /* 0x000000ffff157224 */ /* 0x000fe200078e00ff */
[C---:B------:R-:W-:Y:S02]  /*130f0*/  IADD3 R5, P1, R15.reuse, R2, RZ ;  /* 0x000000020f057210 */ /* 0x040fe40007f3e0ff */
[----:B------:R-:W-:Y:S02]  /*13100*/  MOV R20, R7 ;  /* 0x0000000700147202 */ /* 0x000fe40000000f00 */
[----:B------:R-:W-:-:S07]  /*13110*/  LEA.HI.X.SX32 R4, R15, R3, 0x1, P1 ;  /* 0x000000030f047211 */ /* 0x000fce00008f0eff */
[--C-:B------:R-:W-:Y:S02]  /*13120*/  @P0 IMAD.MOV R21, RZ, RZ, -R7.reuse ;  /* 0x000000ffff150224 */ /* 0x100fe400078e0a07 */
[----:B------:R-:W-:Y:S02]  /*13130*/  IMAD.MOV.U32 R28, RZ, RZ, RZ ;  /* 0x000000ffff1c7224 */ /* 0x000fe400078e00ff */
[----:B------:R-:W-:Y:S01]  /*13140*/  @P0 IMAD.MOV R20, RZ, RZ, -R7 ;  /* 0x000000ffff140224 */ /* 0x000fe200078e0a07 */
[----:B------:R-:W-:-:S04]  /*13150*/  IADD3 R22, P1, R21, R5, RZ ;  /* 0x0000000515167210 */ /* 0x000fc80007f3e0ff */
[----:B------:R-:W-:Y:S02]  /*13160*/  LEA.HI.X.SX32 R21, R21, R4, 0x1, P1 ;  /* 0x0000000415157211 */ /* 0x000fe400008f0eff */
[C---:B------:R-:W-:Y:S02]  /*13170*/  LEA R24, P1, R22.reuse, R16, 0x1 ;  /* 0x0000001016187211 */ /* 0x040fe400078208ff */
[----:B------:R-:W-:Y:S02]  /*13180*/  @P0 IADD3 R28, -R7, RZ, RZ ;  /* 0x000000ff071c0210 */ /* 0x000fe40007ffe1ff */
[----:B------:R-:W-:Y:S01]  /*13190*/  LEA.HI.X R25, R22, R17, R21, 0x1, P1 ;  /* 0x0000001116197211 */ /* 0x000fe200008f0c15 */
[----:B------:R-:W-:Y:S01]  /*131a0*/  IMAD.WIDE R20, R20, 0x2, R46 ;  /* 0x0000000214147825 */ /* 0x000fe200078e022e */
[----:B------:R-:W-:-:S04]  /*131b0*/  IADD3 R5, P1, R28, R5, RZ ;  /* 0x000000051c057210 */ /* 0x000fc80007f3e0ff */
[----:B------:R-:W3:Y:S01]  /*131c0*/  LD.E.128 R24, desc[UR6][R24.64] ;  /* 0x0000000618187980 */ /* 0x000ee2000c101d00 */
[----:B------:R-:W-:Y:S02]  /*131d0*/  LEA.HI.X.SX32 R4, R28, R4, 0x1, P1 ;  /* 0x000000041c047211 */ /* 0x000fe400008f0eff */
[C---:B------:R-:W-:Y:S01]  /*131e0*/  LEA R28, P1, R5.reuse, R36, 0x1 ;  /* 0x00000024051c7211 */ /* 0x040fe200078208ff */
[----:B------:R-:W2:Y:S03]  /*131f0*/  LD.E.128 R20, desc[UR6][R20.64] ;  /* 0x0000000614147980 */ /* 0x000ea6000c101d00 */
[----:B------:R-:W-:-:S06]  /*13200*/  LEA.HI.X R29, R5, R37, R4, 0x1, P1 ;  /* 0x00000025051d7211 */ /* 0x000fcc00008f0c04 */
[----:B------:R-:W4:Y:S01]  /*13210*/  LD.E.128 R28, desc[UR6][R28.64] ;  /* 0x000000061c1c7980 */ /* 0x000f22000c101d00 */
[C---:B-----5:R-:W-:Y:S01]  /*13220*/  IMAD.U32 R38, R32.reuse, 0x10000, RZ ;  /* 0x0001000020267824 */ /* 0x060fe200078e00ff */
[----:B------:R-:W-:Y:S01]  /*13230*/  LOP3.LUT R5, R32, 0xffff0000, RZ, 0xc0, !PT ;  /* 0xffff000020057812 */ /* 0x000fe200078ec0ff */
[C---:B------:R-:W-:Y:S01]  /*13240*/  IMAD.U32 R61, R33.reuse, 0x10000, RZ ;  /* 0x00010000213d7824 */ /* 0x040fe200078e00ff */
[----:B------:R-:W-:Y:S01]  /*13250*/  LOP3.LUT R4, R33, 0xffff0000, RZ, 0xc0, !PT ;  /* 0xffff000021047812 */ /* 0x000fe200078ec0ff */
[C---:B------:R-:W-:Y:S01]  /*13260*/  IMAD.U32 R62, R35.reuse, 0x10000, RZ ;  /* 0x00010000233e7824 */ /* 0x040fe200078e00ff */
[C---:B------:R-:W-:Y:S02]  /*13270*/  SHF.L.U32 R60, R34.reuse, 0x10, RZ ;  /* 0x00000010223c7819 */ /* 0x040fe400000006ff */
[----:B------:R-:W-:Y:S02]  /*13280*/  LOP3.LUT R33, R34, 0xffff0000, RZ, 0xc0, !PT ;  /* 0xffff000022217812 */ /* 0x000fe400078ec0ff */
[----:B------:R-:W-:Y:S01]  /*13290*/  LOP3.LUT R32, R35, 0xffff0000, RZ, 0xc0, !PT ;  /* 0xffff000023207812 */ /* 0x000fe200078ec0ff */
[C---:B---3--:R-:W-:Y:S01]  /*132a0*/  IMAD.U32 R35, R24.reuse, 0x10000, RZ ;  /* 0x0001000018237824 */ /* 0x048fe200078e00ff */
[----:B------:R-:W-:Y:S01]  /*132b0*/  LOP3.LUT R34, R24, 0xffff0000, RZ, 0xc0, !PT ;  /* 0xffff000018227812 */ /* 0x000fe200078ec0ff */
[----:B------:R-:W-:Y:S01]  /*132c0*/  IMAD.U32 R63, R26, 0x10000, RZ ;  /* 0x000100001a3f7824 */ /* 0x000fe200078e00ff */
[C---:B------:R-:W-:Y:S01]  /*132d0*/  SHF.L.U32 R24, R25.reuse, 0x10, RZ ;  /* 0x0000001019187819 */ /* 0x040fe200000006ff */
[----:B--2---:R-:W-:Y:S01]  /*132e0*/  IMAD.U32 R66, R20, 0x10000, RZ ;  /* 0x0001000014427824 */ /* 0x004fe200078e00ff */
        /* <DEDUP_REMOVED lines=19> */
[----:B------:R-:W-:Y:S01]  /*13420*/  FMUL.FTZ R65, R65, R34 ;  /* 0x0000002241417220 */ /* 0x000fe20000410000 */
[----:B------:R-:W-:Y:S01]  /*13430*/  FMUL.FTZ R20, R20, R24 ;  /* 0x0000001814147220 */ /* 0x000fe20000410000 */
[----:B------:R-:W-:Y:S01]  /*13440*/  FMUL.FTZ R22, R22, R26 ;  /* 0x0000001a16167220 */ /* 0x000fe20000410000 */
[----:B------:R-:W-:Y:S01]  /*13450*/  FMUL.FTZ R21, R21, R25 ;  /* 0x0000001915157220 */ /* 0x000fe20000410000 */
[C---:B----4-:R-:W-:Y:S01]  /*13460*/  IMAD.U32 R26, R28.reuse, 0x10000, RZ ;  /* 0x000100001c1a7824 */ /* 0x050fe200078e00ff */
[----:B------:R-:W-:Y:S01]  /*13470*/  LOP3.LUT R25, R28, 0xffff0000, RZ, 0xc0, !PT ;  /* 0xffff00001c197812 */ /* 0x000fe200078ec0ff */
[----:B------:R-:W-:Y:S01]  /*13480*/  FMUL.FTZ R23, R23, R27 ;  /* 0x0000001b17177220 */ /* 0x000fe20000410000 */
[C---:B------:R-:W-:Y:S01]  /*13490*/  SHF.L.U32 R24, R29.reuse, 0x10, RZ ;  /* 0x000000101d187819 */ /* 0x040fe200000006ff */
        /* <DEDUP_REMOVED lines=24> */
.L_x_2681:
[----:B------:R-:W-:Y:S05]  /*13620*/  BSYNC B0 ;  /* 0x0000000000007941 */ /* 0x000fea0003800000 */
.L_x_2680:
[----:B-----5:R3:W-:Y:S02]  /*13630*/  STS.128 [R242+0x800], R32 ;  /* 0x00080020f2007388 */ /* 0x0207e40000000c00 */
.L_x_2679:
[----:B------:R-:W-:Y:S05]  /*13640*/  BSYNC B1 ;  /* 0x0000000000017941 */ /* 0x000fea0003800000 */
.L_x_2678:
        /* <DEDUP_REMOVED lines=9> */
[----:B------:R-:W-:Y:S02]  /*136e0*/  VIADD R4, R15, 0x40 ;  /* 0x000000400f047836 */ /* 0x000fe40000000000 */
[----:B------:R-:W-:Y:S02]  /*136f0*/  IMAD.MOV.U32 R21, RZ, RZ, RZ ;  /* 0x000000ffff157224 */ /* 0x000fe400078e00ff */
[----:B------:R-:W-:Y:S01]  /*13700*/  IMAD.MOV.U32 R20, RZ, RZ, R7 ;  /* 0x000000ffff147224 */ /* 0x000fe200078e0007 */
[----:B------:R-:W-:-:S04]  /*13710*/  IADD3 R5, P1, R4, R2, RZ ;  /* 0x0000000204057210 */ /* 0x000fc80007f3e0ff */
[----:B------:R-:W-:-:S03]  /*13720*/  LEA.HI.X.SX32 R4, R4, R3, 0x1, P1 ;  /* 0x0000000304047211 */ /* 0x000fc600008f0eff */
[----:B------:R-:W-:Y:S01]  /*13730*/  @P0 IADD3 R21, -R7, RZ, RZ ;  /* 0x000000ff07150210 */ /* 0x000fe20007ffe1ff */
[----:B------:R-:W-:-:S03]  /*13740*/  @P0 IMAD.MOV R20, RZ, RZ, -R7 ;  /* 0x000000ffff140224 */ /* 0x000fc600078e0a07 */
[C---:B------:R-:W-:Y:S02]  /*13750*/  IADD3 R22, P1, R21.reuse, R5, RZ ;  /* 0x0000000515167210 */ /* 0x040fe40007f3e0ff */
[----:B------:R-:W-:Y:S02]  /*13760*/  MOV R28, RZ ;  /* 0x000000ff001c7202 */ /* 0x000fe40000000f00 */
[----:B------:R-:W-:Y:S02]  /*13770*/  LEA.HI.X.SX32 R21, R21, R4, 0x1, P1 ;  /* 0x0000000415157211 */ /* 0x000fe400008f0eff */
[----:B------:R-:W-:Y:S01]  /*13780*/  LEA R24, P1, R22, R16, 0x1 ;  /* 0x0000001016187211 */ /* 0x000fe200078208ff */
[----:B------:R-:W-:-:S03]  /*13790*/  @P0 IMAD.MOV R28, RZ, RZ, -R7 ;  /* 0x000000ffff1c0224 */ /* 0x000fc600078e0a07 */
        /* <DEDUP_REMOVED lines=73> */
.L_x_2685:
[----:B------:R-:W-:Y:S05]  /*13c30*/  BSYNC B0 ;  /* 0x0000000000007941 */ /* 0x000fea0003800000 */
.L_x_2684:
[----:B-----5:R3:W-:Y:S02]  /*13c40*/  STS.128 [R242+0x2800], R32 ;  /* 0x00280020f2007388 */ /* 0x0207e40000000c00 */
.L_x_2683:
[----:B------:R-:W-:Y:S05]  /*13c50*/  BSYNC B1 ;  /* 0x0000000000017941 */ /* 0x000fea0003800000 */
.L_x_2682:
        /* <DEDUP_REMOVED lines=94> */
.L_x_2689:
[----:B------:R-:W-:Y:S05]  /*14240*/  BSYNC B0 ;  /* 0x0000000000007941 */ /* 0x000fea0003800000 */
.L_x_2688:
[----:B-----5:R3:W-:Y:S02]  /*14250*/  STS.128 [R242+0x4800], R32 ;  /* 0x00480020f2007388 */ /* 0x0207e40000000c00 */
.L_x_2687:
[----:B------:R-:W-:Y:S05]  /*14260*/  BSYNC B1 ;  /* 0x0000000000017941 */ /* 0x000fea0003800000 */
.L_x_2686:
        /* <DEDUP_REMOVED lines=15> */
[C---:B------:R-:W-:Y:S01]  /*14360*/  IADD3 R25, P1, R24.reuse, R5, RZ ;  /* 0x0000000518197210 */ /* 0x040fe20007f3e0ff */
[----:B------:R-:W-:Y:S01]  /*14370*/  IMAD.WIDE R28, R15, 0x2, R46 ;  /* 0x000000020f1c7825 */ /* 0x000fe200078e022e */
[----:B------:R-:W-:Y:S02]  /*14380*/  MOV R15, RZ ;  /* 0x000000ff000f7202 */ /* 0x000fe40000000f00 */
[----:B------:R-:W-:Y:S01]  /*14390*/  LEA.HI.X.SX32 R24, R24, R4, 0x1, P1 ;  /* 0x0000000418187211 */ /* 0x000fe200008f0eff */
[----:B------:R-:W-:Y:S01]  /*143a0*/  @P0 IMAD.MOV R15, RZ, RZ, -R7 ;  /* 0x000000ffff0f0224 */ /* 0x000fe200078e0a07 */
[C---:B------:R-:W-:Y:S01]  /*143b0*/  LEA R26, P1, R25.reuse, R16, 0x1 ;  /* 0x00000010191a7211 */ /* 0x040fe200078208ff */
[----:B------:R-:W2:Y:S03]  /*143c0*/  LD.E.128 R28, desc[UR6][R28.64+0x180] ;  /* 0x000180061c1c7980 */ /* 0x000ea6000c101d00 */
[----:B------:R-:W-:-:S02]  /*143d0*/  LEA.HI.X R27, R25, R17, R24, 0x1, P1 ;  /* 0x00000011191b7211 */ /* 0x000fc400008f0c18 */
[----:B------:R-:W-:-:S04]  /*143e0*/  IADD3 R5, P1, R15, R5, RZ ;  /* 0x000000050f057210 */ /* 0x000fc80007f3e0ff */
[----:B------:R-:W4:Y:S01]  /*143f0*/  LD.E.128 R24, desc[UR6][R26.64] ;  /* 0x000000061a187980 */ /* 0x000f22000c101d00 */
[----:B------:R-:W-:Y:S02]  /*14400*/  LEA.HI.X.SX32 R4, R15, R4, 0x1, P1 ;  /* 0x000000040f047211 */ /* 0x000fe400008f0eff */
[----:B-1-3--:R-:W-:-:S04]  /*14410*/  LEA R32, P1, R5, R36, 0x1 ;  /* 0x0000002405207211 */ /* 0x00afc800078208ff */
        /* <DEDUP_REMOVED lines=10> */
[----:B--2---:R-:W-:Y:S01]  /*144c0*/  IMAD.U32 R63, R28, 0x10000, RZ ;  /* 0x000100001c3f7824 */ /* 0x004fe200078e00ff */
[----:B------:R-:W-:Y:S01]  /*144d0*/  LOP3.LUT R65, R29, 0xffff0000, RZ, 0xc0, !PT ;  /* 0xffff00001d417812 */ /* 0x000fe200078ec0ff */
[----:B------:R-:W-:Y:S01]  /*144e0*/  IMAD.U32 R64, R30, 0x10000, RZ ;  /* 0x000100001e407824 */ /* 0x000fe200078e00ff */
[----:B------:R-:W-:Y:S01]  /*144f0*/  LOP3.LUT R28, R28, 0xffff0000, RZ, 0xc0, !PT ;  /* 0xffff00001c1c7812 */ /* 0x000fe200078ec0ff */
[C---:B----4-:R-:W-:Y:S01]  /*14500*/  IMAD.U32 R47, R24.reuse, 0x10000, RZ ;  /* 0x00010000182f7824 */ /* 0x050fe200078e00ff */
[----:B------:R-:W-:Y:S01]  /*14510*/  LOP3.LUT R23, R24, 0xffff0000, RZ, 0xc0, !PT ;  /* 0xffff000018177812 */ /* 0x000fe200078ec0ff */
[----:B------:R-:W-:Y:S01]  /*14520*/  IMAD.U32 R61, R26, 0x10000, RZ ;  /* 0x000100001a3d7824 */ /* 0x000fe200078e00ff */
[C---:B------:R-:W-:Y:S02]  /*14530*/  SHF.L.U32 R22, R25.reuse, 0x10, RZ ;  /* 0x0000001019167819 */ /* 0x040fe400000006ff */
[----:B------:R-:W-:-:S02]  /*14540*/  LOP3.LUT R62, R25, 0xffff0000, RZ, 0xc0, !PT ;  /* 0xffff0000193e7812 */ /* 0x000fc400078ec0ff */
[----:B------:R-:W-:Y:S02]  /*14550*/  LOP3.LUT R25, R26, 0xffff0000, RZ, 0xc0, !PT ;  /* 0xffff00001a197812 */ /* 0x000fe400078ec0ff */
[C---:B------:R-:W-:Y:S02]  /*14560*/  SHF.L.U32 R24, R27.reuse, 0x10, RZ ;  /* 0x000000101b187819 */ /* 0x040fe400000006ff */
[----:B------:R-:W-:Y:S02]  /*14570*/  LOP3.LUT R26, R27, 0xffff0000, RZ, 0xc0, !PT ;  /* 0xffff00001b1a7812 */ /* 0x000fe400078ec0ff */
[----:B------:R-:W-:Y:S01]  /*14580*/  SHF.L.U32 R27, R29, 0x10, RZ ;  /* 0x000000101d1b7819 */ /* 0x000fe200000006ff */
        /* <DEDUP_REMOVED lines=25> */
[----:B------:R-:W-:-:S02]  /*14720*/  SHF.L.U32 R25, R35, 0x10, RZ ;  /* 0x0000001023197819 */ /* 0x000fc400000006ff */
        /* <DEDUP_REMOVED lines=14> */
[----:B------:R-:W-:Y:S01]  /*14810*/  MOV R21, R4 ;  /* 0x0000000400157202 */ /* 0x000fe20000000f00 */
[----:B------:R-:W-:Y:S01]  /*14820*/  IMAD.MOV.U32 R22, RZ, RZ, R32 ;  /* 0x000000ffff167224 */ /* 0x000fe200078e0020 */
[----:B------:R-:W-:Y:S02]  /*14830*/  MOV R23, R25 ;  /* 0x0000001900177202 */ /* 0x000fe40000000f00 */
.L_x_2691:
[----:B------:R-:W-:Y:S05]  /*14840*/  BSYNC B0 ;  /* 0x0000000000007941 */ /* 0x000fea0003800000 */
.L_x_2690:
[----:B-----5:R1:W-:Y:S02]  /*14850*/  STS.128 [R242+0x6800], R20 ;  /* 0x00680014f2007388 */ /* 0x0203e40000000c00 */
.L_x_2677:
[----:B------:R-:W-:Y:S05]  /*14860*/  BSYNC B2 ;  /* 0x0000000000027941 */ /* 0x000fea0003800000 */
.L_x_2676:
        /* <DEDUP_REMOVED lines=14> */
[----:B------:R-:W-:Y:S02]  /*14950*/  IMAD.SHL.U32 R4, R7, 0x20, RZ ;  /* 0x0000002007047824 */ /* 0x000fe400078e00ff */
        /* <DEDUP_REMOVED lines=84> */
.L_x_2697:
[----:B------:R-:W-:Y:S05]  /*14ea0*/  BSYNC B0 ;  /* 0x0000000000007941 */ /* 0x000fea0003800000 */
.L_x_2696:
[----:B-----5:R3:W-:Y:S02]  /*14eb0*/  STS.128 [R242+0x1000], R32 ;  /* 0x00100020f2007388 */ /* 0x0207e40000000c00 */
.L_x_2695:
[----:B------:R-:W-:Y:S05]  /*14ec0*/  BSYNC B1 ;  /* 0x0000000000017941 */ /* 0x000fea0003800000 */
.L_x_2694:
        /* <DEDUP_REMOVED lines=10> */
[----:B------:R-:W-:Y:S02]  /*14f70*/  LEA R4, R7, 0x40, 0x5 ;  /* 0x0000004007047811 */ /* 0x000fe400078e28ff */
[----:B------:R-:W-:Y:S02]  /*14f80*/  MOV R20, R7 ;  /* 0x0000000700147202 */ /* 0x000fe40000000f00 */
[----:B------:R-:W-:-:S04]  /*14f90*/  IADD3 R5, P1, R4, R2, RZ ;  /* 0x0000000204057210 */ /* 0x000fc80007f3e0ff */
[----:B------:R-:W-:-:S03]  /*14fa0*/  LEA.HI.X.SX32 R4, R4, R3, 0x1, P1 ;  /* 0x0000000304047211 */ /* 0x000fc600008f0eff */
        /* <DEDUP_REMOVED lines=80> */
.L_x_2701:
[----:B------:R-:W-:Y:S05]  /*154b0*/  BSYNC B0 ;  /* 0x0000000000007941 */ /* 0x000fea0003800000 */
.L_x_2700:
[----:B-----5:R3:W-:Y:S02]  /*154c0*/  STS.128 [R242+0x3000], R32 ;  /* 0x00300020f2007388 */ /* 0x0207e40000000c00 */
.L_x_2699:
[----:B------:R-:W-:Y:S05]  /*154d0*/  BSYNC B1 ;  /* 0x0000000000017941 */ /* 0x000fea0003800000 */
.L_x_2698:
        /* <DEDUP_REMOVED lines=94> */
.L_x_2705:
[----:B------:R-:W-:Y:S05]  /*15ac0*/  BSYNC B0 ;  /* 0x0000000000007941 */ /* 0x000fea0003800000 */
.L_x_2704:
[----:B-----5:R3:W-:Y:S02]  /*15ad0*/  STS.128 [R242+0x5000], R32 ;  /* 0x00500020f2007388 */ /* 0x0207e40000000c00 */
.L_x_2703:
[----:B------:R-:W-:Y:S05]  /*15ae0*/  BSYNC B1 ;  /* 0x0000000000017941 */ /* 0x000fea0003800000 */
.L_x_2702:
[----:B------:R-:W-:-:S13]  /*15af0*/  ISETP.GE.AND P0, PT, R9, R6, PT ;  /* 0x000000060900720c */ /* 0x000fda0003f06270 */
[----:B------:R1:W-:Y:S01]  /*15b00*/  @P0 STS.128 [R242+0x7000], RZ ;  /* 0x007000fff2000388 */ /* 0x0003e20000000c00 */
[----:B------:R-:W-:Y:S05]  /*15b10*/  @P0 BRA `(.L_x_2693) ;  /* 0x0000000400700947 */ /* 0x000fea0003800000 */
[----:B------:R1:W5:Y:S01]  /*15b20*/  LD.E.128 R24, desc[UR6][R44.64+0x180] ;  /* 0x000180062c187980 */ /* 0x000362000c101d00 */
[----:B------:R-:W-:Y:S01]  /*15b30*/  ISETP.GE.AND P0, PT, R9, R0, PT ;  /* 0x000000000900720c */ /* 0x000fe20003f06270 */
[----:B------:R-:W-:-:S12]  /*15b40*/  BSSY B0, `(.L_x_2706) ;  /* 0x0000058000007945 */ /* 0x000fd80003800000 */
[----:B------:R-:W-:Y:S05]  /*15b50*/  @P0 BRA `(.L_x_2707) ;  /* 0x0000000400580947 */ /* 0x000fea0003800000 */
[-C--:B------:R-:W-:Y:S01]  /*15b60*/  ISETP.GE.AND P0, PT, R9, R7.reuse, PT ;  /* 0x000000070900720c */ /* 0x080fe20003f06270 */
[----:B-1----:R-:W-:Y:S01]  /*15b70*/  IMAD.MOV.U32 R20, RZ, RZ, RZ ;  /* 0x000000ffff147224 */ /* 0x002fe200078e00ff */
[----:B------:R-:W-:Y:S02]  /*15b80*/  LEA R4, R7, 0xc0, 0x5 ;  /* 0x000000c007047811 */ /* 0x000fe400078e28ff */
[----:B------:R-:W-:Y:S02]  /*15b90*/  MOV R28, R7 ;  /* 0x00000007001c7202 */ /* 0x000fe40000000f00 */
[----:B------:R-:W-:-:S04]  /*15ba0*/  IADD3 R5, P1, R4, R2, RZ ;  /* 0x0000000204057210 */ /* 0x000fc80007f3e0ff */
[----:B------:R-:W-:-:S03]  /*15bb0*/  LEA.HI.X.SX32 R4, R4, R3, 0x1, P1 ;  /* 0x0000000304047211 */ /* 0x000fc600008f0eff */
[--C-:B------:R-:W-:Y:S02]  /*15bc0*/  @P0 IMAD.MOV R20, RZ, RZ, -R7.reuse ;  /* 0x000000ffff140224 */ /* 0x100fe400078e0a07 */
[----:B---3--:R-:W-:Y:S02]  /*15bd0*/  IMAD.MOV.U32 R32, RZ, RZ, RZ ;  /* 0x000000ffff207224 */ /* 0x008fe400078e00ff */
[----:B------:R-:W-:Y:S01]  /*15be0*/  @P0 IMAD.MOV R28, RZ, RZ, -R7 ;  /* 0x000000ffff1c0224 */ /* 0x000fe200078e0a07 */
[----:B------:R-:W-:-:S04]  /*15bf0*/  IADD3 R21, P1, R20, R5, RZ ;  /* 0x0000000514157210 */ /* 0x000fc80007f3e0ff */
[----:B------:R-:W-:Y:S02]  /*15c00*/  LEA.HI.X.SX32 R20, R20, R4, 0x1, P1 ;  /* 0x0000000414147211 */ /* 0x000fe400008f0eff */
[----:B------:R-:W-:Y:S02]  /*15c10*/  LEA R22, P1, R21, R16, 0x1 ;  /* 0x0000001015167211 */ /* 0x000fe400078208ff */
[----:B------:R-:W-:Y:S02]  /*15c20*/  @P0 IADD3 R32, -R7, RZ, RZ ;  /* 0x000000ff07200210 */ /* 0x000fe40007ffe1ff */
[----:B------:R-:W-:Y:S02]  /*15c30*/  LEA.HI.X R23, R21, R17, R20, 0x1, P1 ;  /* 0x0000001115177211 */ /* 0x000fe400008f0c14 */
[----:B------:R-:W-:Y:S01]  /*15c40*/  IADD3 R5, P1, R32, R5, RZ ;  /* 0x0000000520057210 */ /* 0x000fe20007f3e0ff */
[----:B------:R-:W-:-:S03]  /*15c50*/  IMAD.WIDE R28, R28, 0x2, R44 ;  /* 0x000000021c1c7825 */ /* 0x000fc600078e022c */
        /* <DEDUP_REMOVED lines=42> */
[----:B----4-:R-:W-:Y:S01]  /*15f00*/  LOP3.LUT R26, R34, 0xffff0000, RZ, 0xc0, !PT ;  /* 0xffff0000221a7812 */ /* 0x010fe200078ec0ff */
[----:B------:R-:W-:Y:S01]  /*15f10*/  FMUL.FTZ R28, R28, R20 ;  /* 0x000000141c1c7220 */ /* 0x000fe20000410000 */
[----:B------:R-:W-:Y:S01]  /*15f20*/  FMUL.FTZ R63, R63, R47 ;  /* 0x0000002f3f3f7220 */ /* 0x000fe20000410000 */
[----:B------:R-:W-:Y:S01]  /*15f30*/  FMUL.FTZ R31, R31, R23 ;  /* 0x000000171f1f7220 */ /* 0x000fe20000410000 */
[C---:B------:R-:W-:Y:S01]  /*15f40*/  IMAD.U32 R22, R32.reuse, 0x10000, RZ ;  /* 0x0001000020167824 */ /* 0x040fe200078e00ff */
[----:B------:R-:W-:Y:S01]  /*15f50*/  LOP3.LUT R21, R32, 0xffff0000, RZ, 0xc0, !PT ;  /* 0xffff000020157812 */ /* 0x000fe200078ec0ff */
[----:B------:R-:W-:Y:S01]  /*15f60*/  IMAD.U32 R27, R34, 0x10000, RZ ;  /* 0x00010000221b7824 */ /* 0x000fe200078e00ff */
        /* <DEDUP_REMOVED lines=21> */
.L_x_2707:
[----:B------:R-:W-:Y:S05]  /*160c0*/  BSYNC B0 ;  /* 0x0000000000007941 */ /* 0x000fea0003800000 */
.L_x_2706:
[----:B-----5:R1:W-:Y:S02]  /*160d0*/  STS.128 [R242+0x7000], R24 ;  /* 0x00700018f2007388 */ /* 0x0203e40000000c00 */
.L_x_2693:
[----:B------:R-:W-:Y:S05]  /*160e0*/  BSYNC B2 ;  /* 0x0000000000027941 */ /* 0x000fea0003800000 */
.L_x_2692:
[----:B------:R-:W-:-:S05]  /*160f0*/  VIADD R4, R162, 0x30 ;  /* 0x00000030a2047836 */ /* 0x000fca0000000000 */
[----:B------:R-:W-:-:S04]  /*16100*/  ISETP.GE.AND P0, PT, R4, R8, PT ;  /* 0x000000080400720c */ /* 0x000fc80003f06270 */
[----:B------:R-:W-:-:S13]  /*16110*/  ISETP.LT.OR P0, PT, R52, -0x187, P0 ;  /* 0xfffffe793400780c */ /* 0x000fda0000701670 */
[----:B------:R-:W-:Y:S05]  /*16120*/  @P0 BRA `(.L_x_2645) ;  /* 0x00000020006c0947 */ /* 0x000fea0003800000 */
        /* <DEDUP_REMOVED lines=8> */
[-C--:B------:R-:W-:Y:S01]  /*161b0*/  ISETP.GE.AND P0, PT, R18, R7.reuse, PT ;  /* 0x000000071200720c */ /* 0x080fe20003f06270 */
[----:B------:R-:W-:Y:S01]  /*161c0*/  IMAD R5, R7, 0x30, RZ ;  /* 0x0000003007057824 */ /* 0x000fe200078e02ff */
[----:B------:R-:W-:Y:S01]  /*161d0*/  MOV R18, R7 ;  /* 0x0000000700127202 */ /* 0x000fe20000000f00 */
[----:B------:R-:W-:-:S03]  /*161e0*/  IMAD.MOV.U32 R19, RZ, RZ, RZ ;  /* 0x000000ffff137224 */ /* 0x000fc600078e00ff */
[----:B------:R-:W-:-:S04]  /*161f0*/  IADD3 R8, P1, R5, R2, RZ ;  /* 0x0000000205087210 */ /* 0x000fc80007f3e0ff */
[----:B------:R-:W-:-:S03]  /*16200*/  LEA.HI.X.SX32 R5, R5, R3, 0x1, P1 ;  /* 0x0000000305057211 */ /* 0x000fc600008f0eff */
[--C-:B------:R-:W-:Y:S02]  /*16210*/  @P0 IMAD.MOV R19, RZ, RZ, -R7.reuse ;  /* 0x000000ffff130224 */ /* 0x100fe400078e0a07 */
[----:B------:R-:W-:-:S03]  /*16220*/  @P0 IMAD.MOV R18, RZ, RZ, -R7 ;  /* 0x000000ffff120224 */ /* 0x000fc600078e0a07 */
[----:B------:R-:W-:-:S04]  /*16230*/  IADD3 R24, P1, R19, R8, RZ ;  /* 0x0000000813187210 */ /* 0x000fc80007f3e0ff */
[----:B------:R-:W-:Y:S02]  /*16240*/  LEA.HI.X.SX32 R19, R19, R5, 0x1, P1 ;  /* 0x0000000513137211 */ /* 0x000fe400008f0eff */
[----:B------:R-:W-:-:S04]  /*16250*/  LEA R28, P1, R24, R16, 0x1 ;  /* 0x00000010181c7211 */ /* 0x000fc800078208ff */
[----:B------:R-:W-:Y:S01]  /*16260*/  LEA.HI.X R29, R24, R17, R19, 0x1, P1 ;  /* 0x00000011181d7211 */ /* 0x000fe200008f0c13 */
[----:B------:R-:W-:-:S04]  /*16270*/  IMAD.WIDE R24, R18, 0x2, R42 ;  /* 0x0000000212187825 */ /* 0x000fc800078e022a */
[----:B------:R-:W-:Y:S01]  /*16280*/  IMAD.MOV.U32 R18, RZ, RZ, RZ ;  /* 0x000000ffff127224 */ /* 0x000fe200078e00ff */
[----:B------:R-:W-:Y:S01]  /*16290*/  @P0 IADD3 R18, -R7, RZ, RZ ;  /* 0x000000ff07120210 */ /* 0x000fe20007ffe1ff */
[----:B------:R-:W2:Y:S03]  /*162a0*/  LD.E.128 R28, desc[UR6][R28.64] ;  /* 0x000000061c1c7980 */ /* 0x000ea6000c101d00 */
[C---:B------:R-:W-:Y:S01]  /*162b0*/  IADD3 R8, P1, R18.reuse, R8, RZ ;  /* 0x0000000812087210 */ /* 0x040fe20007f3e0ff */
[----:B------:R-:W4:Y:S03]  /*162c0*/  LD.E.128 R24, desc[UR6][R24.64] ;  /* 0x0000000618187980 */ /* 0x000f26000c101d00 */
[----:B------:R-:W-:Y:S02]  /*162d0*/  LEA.HI.X.SX32 R5, R18, R5, 0x1, P1 ;  /* 0x0000000512057211 */ /* 0x000fe400008f0eff */
[----:B---3--:R-:W-:-:S04]  /*162e0*/  LEA R32, P1, R8, R36, 0x1 ;  /* 0x0000002408207211 */ /* 0x008fc800078208ff */
[----:B------:R-:W-:-:S06]  /*162f0*/  LEA.HI.X R33, R8, R37, R5, 0x1, P1 ;  /* 0x0000002508217211 */ /* 0x000fcc00008f0c05 */
[----:B------:R-:W3:Y:S01]  /*16300*/  LD.E.128 R32, desc[UR6][R32.64] ;  /* 0x0000000620207980 */ /* 0x000ee2000c101d00 */
        /* <DEDUP_REMOVED lines=8> */
[C---:B--2---:R-:W-:Y:S01]  /*16390*/  IMAD.U32 R22, R29.reuse, 0x10000, RZ ;  /* 0x000100001d167824 */ /* 0x044fe200078e00ff */
[----:B------:R-:W-:-:S02]  /*163a0*/  LOP3.LUT R47, R29, 0xffff0000, RZ, 0xc0, !PT ;  /* 0xffff00001d2f7812 */ /* 0x000fc400078ec0ff */
[----:B------:R-:W-:Y:S01]  /*163b0*/  SHF.L.U32 R44, R28, 0x10, RZ ;  /* 0x000000101c2c7819 */ /* 0x000fe200000006ff */
[----:B------:R-:W-:Y:S01]  /*163c0*/  @!P0 FADD.FTZ R22, -R22, -RZ ;  /* 0x800000ff16168221 */ /* 0x000fe20000010100 */
        /* <DEDUP_REMOVED lines=8> */
[C---:B----4-:R-:W-:Y:S01]  /*16450*/  SHF.L.U32 R60, R24.reuse, 0x10, RZ ;  /* 0x00000010183c7819 */ /* 0x050fe200000006ff */
        /* <DEDUP_REMOVED lines=8> */
[----:B------:R-:W-:Y:S01]  /*164e0*/  @!P0 FADD.FTZ R44, -R44, -RZ ;  /* 0x800000ff2c2c8221 */ /* 0x000fe20000010100 */
[----:B------:R-:W-:Y:S01]  /*164f0*/  LOP3.LUT R26, R26, 0xffff0000, RZ, 0xc0, !PT ;  /* 0xffff00001a1a7812 */ /* 0x000fe200078ec0ff */
[----:B------:R-:W-:Y:S01]  /*16500*/  FMUL.FTZ R31, R31, R23 ;  /* 0x000000171f1f7220 */ /* 0x000fe20000410000 */
[----:B------:R-:W-:Y:S01]  /*16510*/  FMUL.FTZ R24, R24, R22 ;  /* 0x0000001618187220 */ /* 0x000fe20000410000 */
[----:B------:R-:W-:Y:S01]  /*16520*/  FMUL.FTZ R25, R25, R28 ;  /* 0x0000001c19197220 */ /* 0x000fe20000410000 */
[----:B------:R-:W-:Y:S01]  /*16530*/  FMUL.FTZ R27, R27, R30 ;  /* 0x0000001e1b1b7220 */ /* 0x000fe20000410000 */
[C---:B---3--:R-:W-:Y:S01]  /*16540*/  SHF.L.U32 R28, R32.reuse, 0x10, RZ ;  /* 0x00000010201c7819 */ /* 0x048fe200000006ff */
[C---:B------:R-:W-:Y:S01]  /*16550*/  IMAD.U32 R22, R33.reuse, 0x10000, RZ ;  /* 0x0001000021167824 */ /* 0x040fe200078e00ff */
[----:B------:R-:W-:Y:S01]  /*16560*/  LOP3.LUT R23, R32, 0xffff0000, RZ, 0xc0, !PT ;  /* 0xffff000020177812 */ /* 0x000fe200078ec0ff */
[----:B------:R-:W-:Y:S01]  /*16570*/  FMUL.FTZ R62, R62, R47 ;  /* 0x0000002f3e3e7220 */ /* 0x000fe20000410000 */
[----:B------:R-:W-:Y:S01]  /*16580*/  LOP3.LUT R33, R33, 0xffff0000, RZ, 0xc0, !PT ;  /* 0xffff000021217812 */ /* 0x000fe200078ec0ff */
[----:B------:R-:W-:Y:S01]  /*16590*/  @!P0 FADD.FTZ R46, -R46, -RZ ;  /* 0x800000ff2e2e8221 */ /* 0x000fe20000010100 */
[----:B------:R-:W-:Y:S01]  /*165a0*/  SHF.L.U32 R32, R34, 0x10, RZ ;  /* 0x0000001022207819 */ /* 0x000fe200000006ff */
[----:B------:R-:W-:Y:S01]  /*165b0*/  FMUL.FTZ R26, R26, R29 ;  /* 0x0000001d1a1a7220 */ /* 0x000fe20000410000 */
[----:B------:R-:W-:Y:S01]  /*165c0*/  LOP3.LUT R30, R34, 0xffff0000, RZ, 0xc0, !PT ;  /* 0xffff0000221e7812 */ /* 0x000fe200078ec0ff */
[----:B------:R-:W-:Y:S01]  /*165d0*/  FMUL.FTZ R60, R60, R44 ;  /* 0x0000002c3c3c7220 */ /* 0x000fe20000410000 */
[C---:B------:R-:W-:Y:S01]  /*165e0*/  LOP3.LUT R34, R35.reuse, 0xffff0000, RZ, 0xc0, !PT ;  /* 0xffff000023227812 */ /* 0x040fe200078ec0ff */
        /* <DEDUP_REMOVED lines=17> */
.L_x_2711:
[----:B------:R-:W-:Y:S05]  /*16700*/  BSYNC B0 ;  /* 0x0000000000007941 */ /* 0x000fea0003800000 */
.L_x_2710:
[----:B-----5:R1:W-:Y:S02]  /*16710*/  STS.128 [R242+0x1800], R20 ;  /* 0x00180014f2007388 */ /* 0x0203e40000000c00 */
.L_x_2709:
[----:B------:R-:W-:Y:S05]  /*16720*/  BSYNC B1 ;  /* 0x0000000000017941 */ /* 0x000fea0003800000 */
.L_x_2708:
        /* <DEDUP_REMOVED lines=9> */
[----:B------:R-:W-:Y:S02]  /*167c0*/  IMAD.MOV.U32 R5, RZ, RZ, 0x30 ;  /* 0x00000030ff057424 */ /* 0x000fe400078e00ff */
[----:B------:R-:W-:Y:S02]  /*167d0*/  IMAD.MOV.U32 R18, RZ, RZ, RZ ;  /* 0x000000ffff127224 */ /* 0x000fe400078e00ff */
[----:B------:R-:W-:Y:S02]  /*167e0*/  IMAD R5, R7, R5, 0x40 ;  /* 0x0000004007057424 */ /* 0x000fe400078e0205 */
[----:B------:R-:W-:-:S03]  /*167f0*/  IMAD.MOV.U32 R13, RZ, RZ, R7 ;  /* 0x000000ffff0d7224 */ /* 0x000fc600078e0007 */
[----:B------:R-:W-:-:S03]  /*16800*/  IADD3 R8, P1, R5, R2, RZ ;  /* 0x0000000205087210 */ /* 0x000fc60007f3e0ff */
[----:B------:R-:W-:Y:S01]  /*16810*/  @P0 IADD3 R18, -R7, RZ, RZ ;  /* 0x000000ff07120210 */ /* 0x000fe20007ffe1ff */
[----:B------:R-:W-:Y:S01]  /*16820*/  @P0 IMAD.MOV R13, RZ, RZ, -R7 ;  /* 0x000000ffff0d0224 */ /* 0x000fe200078e0a07 */
[----:B------:R-:W-:Y:S02]  /*16830*/  LEA.HI.X.SX32 R5, R5, R3, 0x1, P1 ;  /* 0x0000000305057211 */ /* 0x000fe400008f0eff */
        /* <DEDUP_REMOVED lines=11> */
[----:B---3--:R-:W-:-:S04]  /*168f0*/  LEA R32, P1, R8, R36, 0x1 ;  /* 0x0000002408207211 */ /* 0x008fc800078208ff */
[----:B------:R-:W-:-:S06]  /*16900*/  LEA.HI.X R33, R8, R37, R5, 0x1, P1 ;  /* 0x0000002508217211 */ /* 0x000fcc00008f0c05 */
[----:B------:R-:W3:Y:S01]  /*16910*/  LD.E.128 R32, desc[UR6][R32.64] ;  /* 0x0000000620207980 */ /* 0x000ee2000c101d00 */
[C---:B-----5:R-:W-:Y:S02]  /*16920*/  SHF.L.U32 R13, R20.reuse, 0x10, RZ ;  /* 0x00000010140d7819 */ /* 0x060fe400000006ff */
[----:B------:R-:W-:Y:S01]  /*16930*/  LOP3.LUT R8, R20, 0xffff0000, RZ, 0xc0, !PT ;  /* 0xffff000014087812 */ /* 0x000fe200078ec0ff */
[C---:B------:R-:W-:Y:S01]  /*16940*/  IMAD.U32 R44, R23.reuse, 0x10000, RZ ;  /* 0x00010000172c7824 */ /* 0x040fe200078e00ff */
[C---:B------:R-:W-:Y:S02]  /*16950*/  SHF.L.U32 R20, R22.reuse, 0x10, RZ ;  /* 0x0000001016147819 */ /* 0x040fe400000006ff */
[----:B------:R-:W-:Y:S02]  /*16960*/  LOP3.LUT R19, R22, 0xffff0000, RZ, 0xc0, !PT ;  /* 0xffff000016137812 */ /* 0x000fe400078ec0ff */
[----:B------:R-:W-:Y:S02]  /*16970*/  LOP3.LUT R18, R23, 0xffff0000, RZ, 0xc0, !PT ;  /* 0xffff000017127812 */ /* 0x000fe400078ec0ff */
[C---:B------:R-:W-:Y:S01]  /*16980*/  LOP3.LUT R5, R21.reuse, 0xffff0000, RZ, 0xc0, !PT ;  /* 0xffff000015057812 */ /* 0x040fe200078ec0ff */
[----:B------:R-:W-:Y:S01]  /*16990*/  IMAD.U32 R21, R21, 0x10000, RZ ;  /* 0x0001000015157824 */ /* 0x000fe200078e00ff */
[----:B--2---:R-:W-:-:S02]  /*169a0*/  SHF.L.U32 R47, R24, 0x10, RZ ;  /* 0x00000010182f7819 */ /* 0x004fc400000006ff */
[----:B------:R-:W-:Y:S01]  /*169b0*/  LOP3.LUT R61, R25, 0xffff0000, RZ, 0xc0, !PT ;  /* 0xffff0000193d7812 */ /* 0x000fe200078ec0ff */
[C---:B----4-:R-:W-:Y:S01]  /*169c0*/  IMAD.U32 R22, R29.reuse, 0x10000, RZ ;  /* 0x000100001d167824 */ /* 0x050fe200078e00ff */
[----:B------:R-:W-:Y:S02]  /*169d0*/  LOP3.LUT R46, R29, 0xffff0000, RZ, 0xc0, !PT ;  /* 0xffff00001d2e7812 */ /* 0x000fe400078ec0ff */
[C---:B------:R-:W-:Y:S02]  /*169e0*/  SHF.L.U32 R38, R28.reuse, 0x10, RZ ;  /* 0x000000101c267819 */ /* 0x040fe400000006ff */
[----:B------:R-:W-:Y:S01]  /*169f0*/  LOP3.LUT R23, R28, 0xffff0000, RZ, 0xc0, !PT ;  /* 0xffff00001c177812 */ /* 0x000fe200078ec0ff */
[----:B------:R-:W-:Y:S01]  /*16a00*/  IMAD.U32 R28, R31, 0x10000, RZ ;  /* 0x000100001f1c7824 */ /* 0x000fe200078e00ff */
[C---:B------:R-:W-:Y:S02]  /*16a10*/  SHF.L.U32 R45, R30.reuse, 0x10, RZ ;  /* 0x000000101e2d7819 */ /* 0x040fe400000006ff */
[----:B------:R-:W-:-:S02]  /*16a20*/  LOP3.LUT R29, R30, 0xffff0000, RZ, 0xc0, !PT ;  /* 0xffff00001e1d7812 */ /* 0x000fc400078ec0ff */
[----:B------:R-:W-:Y:S02]  /*16a30*/  LOP3.LUT R30, R31, 0xffff0000, RZ, 0xc0, !PT ;  /* 0xffff00001f1e7812 */ /* 0x000fe400078ec0ff */
[----:B------:R-:W-:Y:S01]  /*16a40*/  LOP3.LUT R31, R24, 0xffff0000, RZ, 0xc0, !PT ;  /* 0xffff0000181f7812 */ /* 0x000fe200078ec0ff */
[----:B------:R-:W-:Y:S02]  /*16a50*/  IMAD.U32 R24, R25, 0x10000, RZ ;  /* 0x0001000019187824 */ /* 0x000fe400078e00ff */
[----:B------:R-:W-:Y:S01]  /*16a60*/  @!P0 FADD.FTZ R23, -R23, -RZ ;  /* 0x800000ff17178221 */ /* 0x000fe20000010100 */
[C---:B------:R-:W-:Y:S01]  /*16a70*/  IMAD.U32 R25, R27.reuse, 0x10000, RZ ;  /* 0x000100001b197824 */ /* 0x040fe200078e00ff */
        /* <DEDUP_REMOVED lines=9> */
[----:B------:R-:W-:Y:S01]  /*16b10*/  FMUL.FTZ R25, R25, R28 ;  /* 0x0000001c19197220 */ /* 0x000fe20000410000 */
[----:B------:R-:W-:Y:S01]  /*16b20*/  @!P0 FADD.FTZ R22, -R22, -RZ ;  /* 0x800000ff16168221 */ /* 0x000fe20000010100 */
[----:B------:R-:W-:Y:S01]  /*16b30*/  FMUL.FTZ R27, R27, R30 ;  /* 0x0000001e1b1b7220 */ /* 0x000fe20000410000 */
[----:B---3--:R-:W-:-:S02]  /*16b40*/  SHF.L.U32 R28, R32, 0x10, RZ ;  /* 0x00000010201c7819 */ /* 0x008fc400000006ff */
[----:B------:R-:W-:Y:S01]  /*16b50*/  LOP3.LUT R23, R32, 0xffff0000, RZ, 0xc0, !PT ;  /* 0xffff000020177812 */ /* 0x000fe200078ec0ff */
[----:B------:R-:W-:Y:S01]  /*16b60*/  FMUL.FTZ R60, R60, R45 ;  /* 0x0000002d3c3c7220 */ /* 0x000fe20000410000 */
[----:B------:R-:W-:Y:S01]  /*16b70*/  SHF.L.U32 R32, R34, 0x10, RZ ;  /* 0x0000001022207819 */ /* 0x000fe200000006ff */
[----:B------:R-:W-:Y:S01]  /*16b80*/  FMUL.FTZ R26, R26, R29 ;  /* 0x0000001d1a1a7220 */ /* 0x000fe20000410000 */
[----:B------:R-:W-:Y:S01]  /*16b90*/  LOP3.LUT R30, R34, 0xffff0000, RZ, 0xc0, !PT ;  /* 0xffff0000221e7812 */ /* 0x000fe200078ec0ff */
[----:B------:R-:W-:Y:S01]  /*16ba0*/  @!P0 FADD.FTZ R46, -R46, -RZ ;  /* 0x800000ff2e2e8221 */ /* 0x000fe20000010100 */
[----:B------:R-:W-:Y:S01]  /*16bb0*/  LOP3.LUT R34, R35, 0xffff0000, RZ, 0xc0, !PT ;  /* 0xffff000023227812 */ /* 0x000fe200078ec0ff */
[----:B------:R-:W-:Y:S01]  /*16bc0*/  FMUL.FTZ R47, R47, R38 ;  /* 0x000000262f2f7220 */ /* 0x000fe20000410000 */
[----:B------:R-:W-:Y:S02]  /*16bd0*/  IMAD.U32 R29, R35, 0x10000, RZ ;  /* 0x00010000231d7824 */ /* 0x000fe400078e00ff */
[----:B------:R-:W-:Y:S01]  /*16be0*/  FMUL.FTZ R24, R24, R22 ;  /* 0x0000001618187220 */ /* 0x000fe20000410000 */
[C---:B------:R-:W-:Y:S01]  /*16bf0*/  IMAD.U32 R22, R33.reuse, 0x10000, RZ ;  /* 0x0001000021167824 */ /* 0x040fe200078e00ff */
[----:B------:R-:W-:Y:S01]  /*16c00*/  LOP3.LUT R33, R33, 0xffff0000, RZ, 0xc0, !PT ;  /* 0xffff000021217812 */ /* 0x000fe200078ec0ff */
[----:B------:R-:W-:Y:S01]  /*16c10*/  FFMA.FTZ R20, R20, R32, R60 ;  /* 0x0000002014147223 */ /* 0x000fe2000001003c */
[----:B------:R-:W-:Y:S01]  /*16c20*/  FFMA.FTZ R19, R19, R30, R26 ;  /* 0x0000001e13137223 */ /* 0x000fe2000001001a */
[----:B------:R-:W-:Y:S01]  /*16c30*/  FMUL.FTZ R61, R61, R46 ;  /* 0x0000002e3d3d7220 */ /* 0x000fe20000410000 */
        /* <DEDUP_REMOVED lines=13> */
.L_x_2715:
[----:B------:R-:W-:Y:S05]  /*16d10*/  BSYNC B0 ;  /* 0x0000000000007941 */ /* 0x000fea0003800000 */
.L_x_2714:
[----:B-----5:R1:W-:Y:S02]  /*16d20*/  STS.128 [R242+0x3800], R20 ;  /* 0x00380014f2007388 */ /* 0x0203e40000000c00 */
.L_x_2713:
[----:B------:R-:W-:Y:S05]  /*16d30*/  BSYNC B1 ;  /* 0x0000000000017941 */ /* 0x000fea0003800000 */
.L_x_2712:
        /* <DEDUP_REMOVED lines=26> */
[----:B------:R-:W-:Y:S01]  /*16ee0*/  LEA.HI.X.SX32 R5, R12, R5, 0x1, P1 ;  /* 0x000000050c057211 */ /* 0x000fe200008f0eff */
[----:B------:R-:W4:Y:S01]  /*16ef0*/  LD.E.128 R28, desc[UR6][R28.64] ;  /* 0x000000061c1c7980 */ /* 0x000f22000c101d00 */
[----:B---3--:R-:W-:-:S04]  /*16f00*/  LEA R32, P1, R8, R36, 0x1 ;  /* 0x0000002408207211 */ /* 0x008fc800078208ff */
        /* <DEDUP_REMOVED lines=12> */
[C---:B------:R-:W-:Y:S01]  /*16fd0*/  IMAD.U32 R47, R26.reuse, 0x10000, RZ ;  /* 0x000100001a2f7824 */ /* 0x040fe200078e00ff */
[----:B------:R-:W-:Y:S02]  /*16fe0*/  LOP3.LUT R26, R26, 0xffff0000, RZ, 0xc0, !PT ;  /* 0xffff00001a1a7812 */ /* 0x000fe400078ec0ff */
[C---:B----4-:R-:W-:Y:S01]  /*16ff0*/  LOP3.LUT R22, R28.reuse, 0xffff0000, RZ, 0xc0, !PT ;  /* 0xffff00001c167812 */ /* 0x050fe200078ec0ff */
[----:B------:R-:W-:Y:S01]  /*17000*/  IMAD.U32 R23, R28, 0x10000, RZ ;  /* 0x000100001c177824 */ /* 0x000fe200078e00ff */
[C---:B------:R-:W-:Y:S01]  /*17010*/  SHF.L.U32 R21, R29.reuse, 0x10, RZ ;  /* 0x000000101d157819 */ /* 0x040fe200000006ff */
[----:B------:R-:W-:Y:S01]  /*17020*/  IMAD.U32 R44, R30, 0x10000, RZ ;  /* 0x000100001e2c7824 */ /* 0x000fe200078e00ff */
[----:B------:R-:W-:-:S02]  /*17030*/  LOP3.LUT R45, R29, 0xffff0000, RZ, 0xc0, !PT ;  /* 0xffff00001d2d7812 */ /* 0x000fc400078ec0ff */
[----:B------:R-:W-:Y:S02]  /*17040*/  LOP3.LUT R29, R30, 0xffff0000, RZ, 0xc0, !PT ;  /* 0xffff00001e1d7812 */ /* 0x000fe400078ec0ff */
[C---:B------:R-:W-:Y:S02]  /*17050*/  SHF.L.U32 R28, R31.reuse, 0x10, RZ ;  /* 0x000000101f1c7819 */ /* 0x040fe400000006ff */
[----:B------:R-:W-:Y:S02]  /*17060*/  LOP3.LUT R30, R31, 0xffff0000, RZ, 0xc0, !PT ;  /* 0xffff00001f1e7812 */ /* 0x000fe400078ec0ff */
[----:B------:R-:W-:Y:S01]  /*17070*/  LOP3.LUT R31, R24, 0xffff0000, RZ, 0xc0, !PT ;  /* 0xffff0000181f7812 */ /* 0x000fe200078ec0ff */
[----:B------:R-:W-:Y:S01]  /*17080*/  @!P0 FADD.FTZ R23, -R23, -RZ ;  /* 0x800000ff17178221 */ /* 0x000fe20000010100 */
[----:B------:R-:W-:Y:S01]  /*17090*/  SHF.L.U32 R24, R25, 0x10, RZ ;  /* 0x0000001019187819 */ /* 0x000fe200000006ff */
[----:B------:R-:W-:Y:S01]  /*170a0*/  @!P0 FADD.FTZ R22, -R22, -RZ ;  /* 0x800000ff16168221 */ /* 0x000fe20000010100 */
[----:B------:R-:W-:Y:S01]  /*170b0*/  SHF.L.U32 R25, R27, 0x10, RZ ;  /* 0x000000101b197819 */ /* 0x000fe200000006ff */
[----:B------:R-:W-:Y:S01]  /*170c0*/  @!P0 FADD.FTZ R21, -R21, -RZ ;  /* 0x800000ff15158221 */ /* 0x000fe20000010100 */
[----:B------:R-:W-:Y:S01]  /*170d0*/  LOP3.LUT R27, R27, 0xffff0000, RZ, 0xc0, !PT ;  /* 0xffff00001b1b7812 */ /* 0x000fe200078ec0ff */
[----:B------:R-:W-:Y:S01]  /*170e0*/  @!P0 FADD.FTZ R29, -R29, -RZ ;  /* 0x800000ff1d1d8221 */ /* 0x000fe20000010100 */
[----:B------:R-:W-:Y:S01]  /*170f0*/  @!P0 FADD.FTZ R30, -R30, -RZ ;  /* 0x800000ff1e1e8221 */ /* 0x000fe20000010100 */
[----:B------:R-:W-:Y:S01]  /*17100*/  @!P0 FADD.FTZ R45, -R45, -RZ ;  /* 0x800000ff2d2d8221 */ /* 0x000fe20000010100 */
[----:B------:R-:W-:Y:S01]  /*17110*/  @!P0 FADD.FTZ R28, -R28, -RZ ;  /* 0x800000ff1c1c8221 */ /* 0x000fe20000010100 */
[----:B------:R-:W-:Y:S01]  /*17120*/  FMUL.FTZ R46, R46, R23 ;  /* 0x000000172e2e7220 */ /* 0x000fe20000410000 */
[----:B------:R-:W-:Y:S01]  /*17130*/  FMUL.FTZ R31, R31, R22 ;  /* 0x000000161f1f7220 */ /* 0x000fe20000410000 */
[----:B------:R-:W-:Y:S01]  /*17140*/  @!P0 FADD.FTZ R44, -R44, -RZ ;  /* 0x800000ff2c2c8221 */ /* 0x000fe20000010100 */
[----:B------:R-:W-:Y:S01]  /*17150*/  FMUL.FTZ R24, R24, R21 ;  /* 0x0000001518187220 */ /* 0x000fe20000410000 */
[C---:B---3--:R-:W-:Y:S01]  /*17160*/  IMAD.U32 R23, R32.reuse, 0x10000, RZ ;  /* 0x0001000020177824 */ /* 0x048fe200078e00ff */
[----:B------:R-:W-:Y:S01]  /*17170*/  LOP3.LUT R22, R32, 0xffff0000, RZ, 0xc0, !PT ;  /* 0xffff000020167812 */ /* 0x000fe200078ec0ff */
[----:B------:R-:W-:Y:S01]  /*17180*/  FMUL.FTZ R26, R26, R29 ;  /* 0x0000001d1a1a7220 */ /* 0x000fe20000410000 */
        /* <DEDUP_REMOVED lines=26> */
.L_x_2719:
[----:B------:R-:W-:Y:S05]  /*17330*/  BSYNC B0 ;  /* 0x0000000000007941 */ /* 0x000fea0003800000 */
.L_x_2718:
[----:B-----5:R1:W-:Y:S02]  /*17340*/  STS.128 [R242+0x5800], R20 ;  /* 0x00580014f2007388 */ /* 0x0203e40000000c00 */
.L_x_2717:
[----:B------:R-:W-:Y:S05]  /*17350*/  BSYNC B1 ;  /* 0x0000000000017941 */ /* 0x000fea0003800000 */
.L_x_2716:
        /* <DEDUP_REMOVED lines=9> */
[-C--:B------:R-:W-:Y:S01]  /*173f0*/  ISETP.GE.AND P0, PT, R9, R7.reuse, PT ;  /* 0x000000070900720c */ /* 0x080fe20003f06270 */
[----:B------:R-:W-:Y:S01]  /*17400*/  IMAD.MOV.U32 R5, RZ, RZ, 0x30 ;  /* 0x00000030ff057424 */ /* 0x000fe200078e00ff */
[----:B------:R-:W-:Y:S01]  /*17410*/  MOV R6, R7 ;  /* 0x0000000700067202 */ /* 0x000fe20000000f00 */
[----:B------:R-:W-:Y:S02]  /*17420*/  IMAD.MOV.U32 R0, RZ, RZ, RZ ;  /* 0x000000ffff007224 */ /* 0x000fe400078e00ff */
[----:B------:R-:W-:-:S05]  /*17430*/  IMAD R5, R7, R5, 0xc0 ;  /* 0x000000c007057424 */ /* 0x000fca00078e0205 */
[----:B------:R-:W-:-:S03]  /*17440*/  IADD3 R2, P1, R5, R2, RZ ;  /* 0x0000000205027210 */ /* 0x000fc60007f3e0ff */
[--C-:B------:R-:W-:Y:S01]  /*17450*/  @P0 IMAD.MOV R0, RZ, RZ, -R7.reuse ;  /* 0x000000ffff000224 */ /* 0x100fe200078e0a07 */
[----:B------:R-:W-:Y:S01]  /*17460*/  LEA.HI.X.SX32 R3, R5, R3, 0x1, P1 ;  /* 0x0000000305037211 */ /* 0x000fe200008f0eff */
        /* <DEDUP_REMOVED lines=79> */
.L_x_2721:
[----:B------:R-:W-:Y:S05]  /*17960*/  BSYNC B0 ;  /* 0x0000000000007941 */ /* 0x000fea0003800000 */
.L_x_2720:
[----:B-----5:R1:W-:Y:S01]  /*17970*/  STS.128 [R242+0x7800], R20 ;  /* 0x00780014f2007388 */ /* 0x0203e20000000c00 */
[----:B------:R-:W-:Y:S05]  /*17980*/  BRA `(.L_x_2645) ;  /* 0x0000000800547947 */ /* 0x000fea0003800000 */
.L_x_2595:
        /* <DEDUP_REMOVED lines=42> */
.L_x_2723:
[----:B------:R-:W-:Y:S05]  /*17c30*/  BSYNC B0 ;  /* 0x0000000000007941 */ /* 0x000fea0003800000 */
.L_x_2722:
        /* <DEDUP_REMOVED lines=29> */
[----:B---3--:R-:W-:-:S04]  /*17e10*/  LEA R6, P3, R5, R174, 0x1 ;  /* 0x000000ae05067211 */ /* 0x008fc800078608ff */
[----:B------:R-:W-:-:S05]  /*17e20*/  LEA.HI.X R7, R5, R175, R2, 0x1, P3 ;  /* 0x000000af05077211 */ /* 0x000fca00018f0c02 */
[----:B------:R-:W-:Y:S01]  /*17e30*/  @!PT LDS RZ, [RZ] ;  /* 0x00000000fffff984 */ /* 0x000fe20000000800 */
[----:B------:R-:W-:Y:S01]  /*17e40*/  @!PT LDS RZ, [RZ] ;  /* 0x00000000fffff984 */ /* 0x000fe20000000800 */
[----:B------:R-:W-:Y:S01]  /*17e50*/  @!PT LDS RZ, [RZ] ;  /* 0x00000000fffff984 */ /* 0x000fe20000000800 */
[----:B------:R4:W-:Y:S04]  /*17e60*/  LDGSTS.E.BYPASS.LTC128B.128 [R242+0x6800], desc[UR6][R6.64+0x180] ;  /* 0x0680018006f27fae */ /* 0x0009e8000b901d46 */
.L_x_2725:
[----:B------:R-:W-:Y:S05]  /*17e70*/  BSYNC B0 ;  /* 0x0000000000007941 */ /* 0x000fea0003800000 */
.L_x_2724:
[----:B------:R-:W-:Y:S04]  /*17e80*/  BSSY B0, `(.L_x_2726) ;  /* 0x0000022000007945 */ /* 0x000fe80003800000 */
[----:B------:R-:W-:Y:S05]  /*17e90*/  @P5 BRA `(.L_x_2727) ;  /* 0x0000000000805947 */ /* 0x000fea0003800000 */
[----:B------:R-:W-:Y:S02]  /*17ea0*/  ISETP.GE.AND P5, PT, R18, R63, PT ;  /* 0x0000003f1200720c */ /* 0x000fe40003fa6270 */
[----:B------:R-:W-:-:S04]  /*17eb0*/  LEA R2, P3, R172, R168, 0x5 ;  /* 0x000000a8ac027211 */ /* 0x000fc800078628ff */
[----:B------:R-:W-:Y:S02]  /*17ec0*/  LEA.HI.X R0, R172, R171, R173, 0x5, P3 ;  /* 0x000000abac007211 */ /* 0x000fe400018f2cad */
[----:B-1-3-5:R-:W-:-:S04]  /*17ed0*/  @!P0 LEA R8, P4, R2, R174, 0x1 ;  /* 0x000000ae02088211 */ /* 0x02afc800078808ff */
[C---:B------:R-:W-:Y:S01]  /*17ee0*/  @!P0 LEA.HI.X R9, R2.reuse, R175, R0, 0x1, P4 ;  /* 0x000000af02098211 */ /* 0x040fe200020f0c00 */
[----:B------:R1:W-:Y:S01]  /*17ef0*/  @P5 STS.128 [R242+0x1000], RZ ;  /* 0x001000fff2005388 */ /* 0x0003e20000000c00 */
[----:B------:R-:W-:-:S04]  /*17f00*/  @!P5 LEA R12, P3, R2, R174, 0x1 ;  /* 0x000000ae020cd211 */ /* 0x000fc800078608ff */
[C---:B------:R-:W-:Y:S02]  /*17f10*/  @!P5 LEA.HI.X R13, R2.reuse, R175, R0, 0x1, P3 ;  /* 0x000000af020dd211 */ /* 0x040fe400018f0c00 */
[----:B--2-4-:R-:W-:-:S03]  /*17f20*/  @!P2 LEA R6, P3, R2, R174, 0x1 ;  /* 0x000000ae0206a211 */ /* 0x014fc600078608ff */
        /* <DEDUP_REMOVED lines=23> */
.L_x_2727:
[----:B------:R-:W-:Y:S05]  /*180a0*/  BSYNC B0 ;  /* 0x0000000000007941 */ /* 0x000fea0003800000 */
.L_x_2726:
        /* <DEDUP_REMOVED lines=35> */
.L_x_2645:
[----:B------:R-:W-:Y:S05]  /*182e0*/  BSYNC B3 ;  /* 0x0000000000037941 */ /* 0x000fea0003800000 */
.L_x_2594:
[----:B------:R-:W-:Y:S01]  /*182f0*/  VIADD R243, R165, 0xffffffff ;  /* 0xffffffffa5f37836 */ /* 0x000fe20000000000 */
[----:B------:R-:W-:Y:S01]  /*18300*/  BSSY B0, `(.L_x_2728) ;  /* 0x000002a000007945 */ /* 0x000fe20003800000 */
[----:B-1----:R-:W-:Y:S01]  /*18310*/  IMAD.SHL.U32 R3, R162, 0x8, RZ ;  /* 0x00000008a2037824 */ /* 0x002fe200078e00ff */
[----:B------:R-:W-:Y:S01]  /*18320*/  LOP3.LUT R244, R59, 0xff, RZ, 0xc0, !PT ;  /* 0x000000ff3bf47812 */ /* 0x000fe200078ec0ff */
[----:B------:R-:W-:Y:S02]  /*18330*/  IMAD.SHL.U32 R2, R243, 0x40, RZ ;  /* 0x00000040f3027824 */ /* 0x000fe400078e00ff */
[----:B------:R-:W-:Y:S02]  /*18340*/  IMAD.SHL.U32 R5, R57, 0x40, RZ ;  /* 0x0000004039057824 */ /* 0x000fe400078e00ff */
[----:B------:R-:W-:-:S05]  /*18350*/  IMAD.IADD R0, R53, 0x1, -R2 ;  /* 0x0000000135007824 */ /* 0x000fca00078e0a02 */
[-C--:B------:R-:W-:Y:S02]  /*18360*/  ISETP.GE.AND P1, PT, R162, R0.reuse, PT ;  /* 0x00000000a200720c */ /* 0x080fe40003f26270 */
[-C--:B------:R-:W-:Y:S02]  /*18370*/  ISETP.GE.AND P5, PT, R14, R0.reuse, PT ;  /* 0x000000000e00720c */ /* 0x080fe40003fa6270 */
[-C--:B------:R-:W-:Y:S02]  /*18380*/  ISETP.GE.AND P4, PT, R15, R0.reuse, PT ;  /* 0x000000000f00720c */ /* 0x080fe40003f86270 */
[----:B------:R-:W-:-:S07]  /*18390*/  ISETP.GE.AND P0, PT, R4, R0, PT ;  /* 0x000000000400720c */ /* 0x000fce0003f06270 */
[----:B------:R-:W-:Y:S06]  /*183a0*/  @P1 BRA `(.L_x_2729) ;  /* 0x00000000007c1947 */ /* 0x000fec0003800000 */
[C---:B--234-:R-:W-:Y:S02]  /*183b0*/  LOP3.LUT R6, R244.reuse, 0x1, RZ, 0xc0, !PT ;  /* 0x00000001f4067812 */ /* 0x05cfe400078ec0ff */
[----:B------:R-:W-:Y:S02]  /*183c0*/  R2P PR, R244, 0xe ;  /* 0x0000000ef4007804 */ /* 0x000fe40000000000 */
[----:B------:R-:W-:-:S11]  /*183d0*/  ISETP.NE.U32.AND P6, PT, R6, 0x1, PT ;  /* 0x000000010600780c */ /* 0x000fd60003fc5070 */
[----:B------:R-:W-:Y:S01]  /*183e0*/  @P1 IMAD.MOV.U32 R12, RZ, RZ, R233 ;  /* 0x000000ffff0c1224 */ /* 0x000fe200078e00e9 */
        /* <DEDUP_REMOVED lines=27> */
.L_x_2729:
[----:B------:R-:W-:Y:S05]  /*185a0*/  BSYNC B0 ;  /* 0x0000000000007941 */ /* 0x000fea0003800000 */
.L_x_2728:
[----:B------:R-:W-:Y:S04]  /*185b0*/  BSSY B0, `(.L_x_2730) ;  /* 0x0000025000007945 */ /* 0x000fe80003800000 */
[----:B------:R-:W-:Y:S05]  /*185c0*/  @P5 BRA `(.L_x_2731) ;  /* 0x00000000008c5947 */ /* 0x000fea0003800000 */
[C---:B--234-:R-:W-:Y:S02]  /*185d0*/  LOP3.LUT R6, R244.reuse, 0x1, RZ, 0xc0, !PT ;  /* 0x00000001f4067812 */ /* 0x05cfe400078ec0ff */
[----:B------:R-:W-:Y:S02]  /*185e0*/  LOP3.LUT P5, RZ, R244, 0x2, RZ, 0xc0, !PT ;  /* 0x00000002f4ff7812 */ /* 0x000fe400078ac0ff */
[----:B------:R-:W-:Y:S02]  /*185f0*/  ISETP.NE.U32.AND P6, PT, R6, 0x1, PT ;  /* 0x000000010600780c */ /* 0x000fe40003fc5070 */
[----:B------:R-:W-:Y:S02]  /*18600*/  LOP3.LUT P3, RZ, R244, 0x4, RZ, 0xc0, !PT ;  /* 0x00000004f4ff7812 */ /* 0x000fe4000786c0ff */
[----:B------:R-:W-:-:S05]  /*18610*/  IADD3 R7, P1, R229, R160, RZ ;  /* 0x000000a0e5077210 */ /* 0x000fca0007f3e0ff */
[----:B------:R-:W-:Y:S02]  /*18620*/  IMAD.X R6, R230, 0x1, R159, P1 ;  /* 0x00000001e6067824 */ /* 0x000fe400008e069f */
[----:B------:R-:W-:Y:S02]  /*18630*/  @P5 LEA R16, P1, R7, R166, 0x1 ;  /* 0x000000a607105211 */ /* 0x000fe400078208ff */
        /* <DEDUP_REMOVED lines=28> */
.L_x_2731:
[----:B------:R-:W-:Y:S05]  /*18800*/  BSYNC B0 ;  /* 0x0000000000007941 */ /* 0x000fea0003800000 */
.L_x_2730:
[----:B------:R-:W-:Y:S04]  /*18810*/  BSSY B0, `(.L_x_2732) ;  /* 0x0000027000007945 */ /* 0x000fe80003800000 */
[----:B------:R-:W-:Y:S05]  /*18820*/  @P4 BRA `(.L_x_2733) ;  /* 0x0000000000944947 */ /* 0x000fea0003800000 */
[C---:B--234-:R-:W-:Y:S02]  /*18830*/  LOP3.LUT R6, R244.reuse, 0x1, RZ, 0xc0, !PT ;  /* 0x00000001f4067812 */ /* 0x05cfe400078ec0ff */
[----:B------:R-:W-:Y:S02]  /*18840*/  LOP3.LUT P5, RZ, R244, 0x2, RZ, 0xc0, !PT ;  /* 0x00000002f4ff7812 */ /* 0x000fe400078ac0ff */
[----:B------:R-:W-:Y:S01]  /*18850*/  ISETP.NE.U32.AND P6, PT, R6, 0x1, PT ;  /* 0x000000010600780c */ /* 0x000fe20003fc5070 */
[----:B------:R-:W-:Y:S01]  /*18860*/  IMAD.SHL.U32 R6, R50, 0x20, RZ ;  /* 0x0000002032067824 */ /* 0x000fe200078e00ff */
[C---:B------:R-:W-:Y:S02]  /*18870*/  LOP3.LUT P4, RZ, R244.reuse, 0x4, RZ, 0xc0, !PT ;  /* 0x00000004f4ff7812 */ /* 0x040fe4000788c0ff */
[----:B------:R-:W-:Y:S02]  /*18880*/  LOP3.LUT P2, RZ, R244, 0x8, RZ, 0xc0, !PT ;  /* 0x00000008f4ff7812 */ /* 0x000fe4000784c0ff */
[----:B------:R-:W-:-:S02]  /*18890*/  SHF.L.U64.HI R7, R50, 0x5, R51 ;  /* 0x0000000532077819 */ /* 0x000fc40000010233 */
[----:B-1----:R-:W-:-:S05]  /*188a0*/  LEA R8, P1, R50, R160, 0x5 ;  /* 0x000000a032087211 */ /* 0x002fca00078228ff */
[----:B------:R-:W-:-:S04]  /*188b0*/  @!P6 LEA R12, P3, R6, R233, 0x1 ;  /* 0x000000e9060ce211 */ /* 0x000fc800078608ff */
[----:B------:R-:W-:Y:S02]  /*188c0*/  @!P6 LEA.HI.X R13, R6, R232, R7, 0x1, P3 ;  /* 0x000000e8060de211 */ /* 0x000fe400018f0c07 */
[----:B------:R-:W-:Y:S02]  /*188d0*/  LEA.HI.X R6, R50, R159, R51, 0x5, P1 ;  /* 0x0000009f32067211 */ /* 0x000fe400008f2c33 */
[CC--:B-----5:R-:W-:Y:S01]  /*188e0*/  @P5 LEA R20, P1, R8.reuse, R166.reuse, 0x1 ;  /* 0x000000a608145211 */ /* 0x0e0fe200078208ff */
        /* <DEDUP_REMOVED lines=25> */
.L_x_2733:
[----:B------:R-:W-:Y:S05]  /*18a80*/  BSYNC B0 ;  /* 0x0000000000007941 */ /* 0x000fea0003800000 */
.L_x_2732:
[----:B------:R-:W-:Y:S04]  /*18a90*/  BSSY B0, `(.L_x_2734) ;  /* 0x000002a000007945 */ /* 0x000fe80003800000 */
[----:B------:R-:W-:Y:S05]  /*18aa0*/  @P0 BRA `(.L_x_2735) ;  /* 0x0000000000a00947 */ /* 0x000fea0003800000 */
[C---:B--234-:R-:W-:Y:S01]  /*18ab0*/  LOP3.LUT R6, R244.reuse, 0x1, RZ, 0xc0, !PT ;  /* 0x00000001f4067812 */ /* 0x05cfe200078ec0ff */
[----:B------:R-:W-:Y:S01]  /*18ac0*/  IMAD.MOV.U32 R158, RZ, RZ, R160 ;  /* 0x000000ffff9e7224 */ /* 0x000fe200078e00a0 */
[----:B------:R-:W-:Y:S02]  /*18ad0*/  LOP3.LUT P4, RZ, R244, 0x2, RZ, 0xc0, !PT ;  /* 0x00000002f4ff7812 */ /* 0x000fe4000788c0ff */
[----:B------:R-:W-:Y:S01]  /*18ae0*/  ISETP.NE.U32.AND P5, PT, R6, 0x1, PT ;  /* 0x000000010600780c */ /* 0x000fe20003fa5070 */
[----:B------:R-:W-:Y:S01]  /*18af0*/  IMAD R6, R51, 0x30, RZ ;  /* 0x0000003033067824 */ /* 0x000fe200078e02ff */
[----:B------:R-:W-:Y:S01]  /*18b00*/  LOP3.LUT P3, RZ, R244, 0x4, RZ, 0xc0, !PT ;  /* 0x00000004f4ff7812 */ /* 0x000fe2000786c0ff */
[----:B------:R-:W-:Y:S01]  /*18b10*/  IMAD.WIDE.U32 R158, R50, 0x30, R158 ;  /* 0x00000030329e7825 */ /* 0x000fe200078e009e */
[----:B------:R-:W-:-:S03]  /*18b20*/  LOP3.LUT P1, RZ, R244, 0x8, RZ, 0xc0, !PT ;  /* 0x00000008f4ff7812 */ /* 0x000fc6000782c0ff */
[----:B------:R-:W-:-:S04]  /*18b30*/  IMAD.IADD R6, R159, 0x1, R6 ;  /* 0x000000019f067824 */ /* 0x000fc800078e0206 */
[CC--:B-1----:R-:W-:Y:S02]  /*18b40*/  @P4 LEA R16, P6, R158.reuse, R166.reuse, 0x1 ;  /* 0x000000a69e104211 */ /* 0x0c2fe400078c08ff */
[----:B------:R-:W-:Y:S02]  /*18b50*/  @!P5 IMAD.MOV.U32 R8, RZ, RZ, R233 ;  /* 0x000000ffff08d224 */ /* 0x000fe400078e00e9 */
[----:B------:R-:W-:Y:S01]  /*18b60*/  @!P5 IMAD.MOV.U32 R9, RZ, RZ, R232 ;  /* 0x000000ffff09d224 */ /* 0x000fe200078e00e8 */
[CC--:B------:R-:W-:Y:S01]  /*18b70*/  @P3 LEA R12, P2, R158.reuse, R166.reuse, 0x1 ;  /* 0x000000a69e0c3211 */ /* 0x0c0fe200078408ff */
[----:B------:R-:W-:Y:S01]  /*18b80*/  @!P5 IMAD R51, R51, 0x60, RZ ;  /* 0x000000603333d824 */ /* 0x000fe200078e02ff */
[----:B------:R-:W-:Y:S01]  /*18b90*/  @P1 LEA R18, P0, R158, R166, 0x1 ;  /* 0x000000a69e121211 */ /* 0x000fe200078008ff */
[----:B------:R-:W-:Y:S01]  /*18ba0*/  @!P5 IMAD.WIDE.U32 R8, R50, 0x60, R8 ;  /* 0x000000603208d825 */ /* 0x000fe200078e0008 */
[CCC-:B------:R-:W-:Y:S02]  /*18bb0*/  @P4 LEA.HI.X R17, R158.reuse, R167.reuse, R6.reuse, 0x1, P6 ;  /* 0x000000a79e114211 */ /* 0x1c0fe400030f0c06 */
[CCC-:B------:R-:W-:Y:S01]  /*18bc0*/  @P3 LEA.HI.X R13, R158.reuse, R167.reuse, R6.reuse, 0x1, P2 ;  /* 0x000000a79e0d3211 */ /* 0x1c0fe200010f0c06 */
[----:B------:R-:W-:Y:S01]  /*18bd0*/  @!P5 IMAD.IADD R9, R51, 0x1, R9 ;  /* 0x000000013309d824 */ /* 0x000fe200078e0209 */
[----:B------:R-:W-:-:S04]  /*18be0*/  @P1 LEA.HI.X R19, R158, R167, R6, 0x1, P0 ;  /* 0x000000a79e131211 */ /* 0x000fc800000f0c06 */
        /* <DEDUP_REMOVED lines=20> */
.L_x_2735:
[----:B------:R-:W-:Y:S05]  /*18d30*/  BSYNC B0 ;  /* 0x0000000000007941 */ /* 0x000fea0003800000 */
.L_x_2734:
[----:B------:R-:W0:Y:S01]  /*18d40*/  LDGDEPBAR ;  /* 0x00000000000079af */ /* 0x000e220000000000 */
[----:B------:R-:W-:Y:S01]  /*18d50*/  LOP3.LUT R5, R5, 0x1c0, RZ, 0xc0, !PT ;  /* 0x000001c005057812 */ /* 0x000fe200078ec0ff */
[----:B------:R-:W-:Y:S01]  /*18d60*/  IMAD R226, R55, 0x400, R41 ;  /* 0x0000040037e27824 */ /* 0x000fe200078e0229 */
[-C--:B------:R-:W-:Y:S01]  /*18d70*/  ISETP.GE.AND P1, PT, R162, R0.reuse, PT ;  /* 0x00000000a200720c */ /* 0x080fe20003f26270 */
[----:B-123--:R1:W5:Y:S01]  /*18d80*/  LD.E R8, desc[UR6][R10.64+0x184] ;  /* 0x000184060a087980 */ /* 0x00e362000c101900 */
[----:B------:R-:W-:Y:S02]  /*18d90*/  LOP3.LUT R3, R5, 0x8, R3, 0xf8, !PT ;  /* 0x0000000805037812 */ /* 0x000fe400078ef803 */
[----:B------:R-:W-:Y:S01]  /*18da0*/  SHF.R.U32.HI R225, RZ, 0x3, R5 ;  /* 0x00000003ffe17819 */ /* 0x000fe20000011605 */
[----:B------:R-:W-:Y:S01]  /*18db0*/  BSSY B0, `(.L_x_2736) ;  /* 0x000002f000007945 */ /* 0x000fe20003800000 */
[----:B------:R-:W-:Y:S02]  /*18dc0*/  ISETP.GE.AND P6, PT, R14, R0, PT ;  /* 0x000000000e00720c */ /* 0x000fe40003fc6270 */
[----:B------:R-:W-:-:S02]  /*18dd0*/  LOP3.LUT R225, R3, R225, RZ, 0x3c, !PT ;  /* 0x000000e103e17212 */ /* 0x000fc400078e3cff */
[----:B------:R1:W5:Y:S01]  /*18de0*/  LD.E R3, desc[UR6][R10.64+0x188] ;  /* 0x000188060a037980 */ /* 0x000362000c101900 */
[-C--:B------:R-:W-:Y:S02]  /*18df0*/  ISETP.GE.AND P4, PT, R15, R0.reuse, PT ;  /* 0x000000000f00720c */ /* 0x080fe40003f86270 */
[----:B------:R-:W-:Y:S01]  /*18e00*/  IMAD R225, R58, 0x200, R225 ;  /* 0x000002003ae17824 */ /* 0x000fe200078e02e1 */
[----:B------:R-:W-:Y:S02]  /*18e10*/  ISETP.GE.AND P0, PT, R4, R0, PT ;  /* 0x000000000400720c */ /* 0x000fe40003f06270 */
[----:B------:R-:W-:Y:S02]  /*18e20*/  LEA R226, R226, UR4, 0x1 ;  /* 0x00000004e2e27c11 */ /* 0x000fe4000f8e08ff */
[----:B------:R-:W-:Y:S01]  /*18e30*/  LEA R225, R225, UR4, 0x1 ;  /* 0x00000004e1e17c11 */ /* 0x000fe2000f8e08ff */
        /* <DEDUP_REMOVED lines=11> */
[-C--:B----4-:R-:W-:Y:S01]  /*18ef0*/  @P2 MOV R6, R181.reuse ;  /* 0x000000b500062202 */ /* 0x090fe20000000f00 */
        /* <DEDUP_REMOVED lines=19> */
[----:B--2---:R-:W-:Y:S01]  /*19030*/  @P3 MOV R4, R181 ;  /* 0x000000b500043202 */ /* 0x004fe20000000f00 */
[----:B------:R-:W-:-:S05]  /*19040*/  @P3 IMAD.MOV.U32 R5, RZ, RZ, R180 ;  /* 0x000000ffff053224 */ /* 0x000fca00078e00b4 */
[----:B------:R-:W-:Y:S01]  /*19050*/  @!PT LDS RZ, [RZ] ;  /* 0x00000000fffff984 */ /* 0x000fe20000000800 */
[----:B------:R-:W-:Y:S01]  /*19060*/  @!PT LDS RZ, [RZ] ;  /* 0x00000000fffff984 */ /* 0x000fe20000000800 */
[----:B------:R-:W-:Y:S01]  /*19070*/  @!PT LDS RZ, [RZ] ;  /* 0x00000000fffff984 */ /* 0x000fe20000000800 */
[----:B------:R3:W-:Y:S04]  /*19080*/  @P3 LDGSTS.E.BYPASS.LTC128B.128 [R242+0x16000], desc[UR6][R4.64+0x180] ;  /* 0x1600018004f23fae */ /* 0x0007e8000b901d46 */
[----:B------:R3:W-:Y:S02]  /*19090*/  @!P3 STS.128 [R242+0x16000], RZ ;  /* 0x016000fff200b388 */ /* 0x0007e40000000c00 */
.L_x_2737:
[----:B------:R-:W-:Y:S05]  /*190a0*/  BSYNC B0 ;  /* 0x0000000000007941 */ /* 0x000fea0003800000 */
.L_x_2736:
        /* <DEDUP_REMOVED lines=9> */
[C---:B------:R-:W-:Y:S02]  /*19140*/  LOP3.LUT P3, RZ, R244.reuse, 0x4, RZ, 0xc0, !PT ;  /* 0x00000004f4ff7812 */ /* 0x040fe4000786c0ff */
[----:B------:R-:W-:-:S09]  /*19150*/  LOP3.LUT P2, RZ, R244, 0x8, RZ, 0xc0, !PT ;  /* 0x00000008f4ff7812 */ /* 0x000fd2000784c0ff */
[----:B------:R-:W-:-:S04]  /*19160*/  @!P6 LEA R14, P1, R227, R181, 0x1 ;  /* 0x000000b5e30ee211 */ /* 0x000fc800078208ff */
[C---:B------:R-:W-:Y:S02]  /*19170*/  @!P6 LEA.HI.X R15, R227.reuse, R180, R228, 0x1, P1 ;  /* 0x000000b4e30fe211 */ /* 0x040fe400008f0ce4 */
[----:B---3--:R-:W-:-:S03]  /*19180*/  @P5 LEA R12, P1, R227, R181, 0x1 ;  /* 0x000000b5e30c5211 */ /* 0x008fc600078208ff */
[----:B------:R-:W-:Y:S01]  /*19190*/  @!PT LDS RZ, [RZ] ;  /* 0x00000000fffff984 */ /* 0x000fe20000000800 */
[----:B------:R-:W-:Y:S01]  /*191a0*/  @!PT LDS RZ, [RZ] ;  /* 0x00000000fffff984 */ /* 0x000fe20000000800 */
[----:B------:R-:W-:Y:S01]  /*191b0*/  @!PT LDS RZ, [RZ] ;  /* 0x00000000fffff984 */ /* 0x000fe20000000800 */
[----:B------:R3:W-:Y:S01]  /*191c0*/  @!P6 LDGSTS.E.BYPASS.LTC128B.128 [R242+0x10800], desc[UR6][R14.64] ;  /* 0x108000000ef2efae */ /* 0x0007e2000b901d46 */
[CCC-:B------:R-:W-:Y:S02]  /*191d0*/  @P5 LEA.HI.X R13, R227.reuse, R180.reuse, R228.reuse, 0x1, P1 ;  /* 0x000000b4e30d5211 */ /* 0x1c0fe400008f0ce4 */
[CC--:B----4-:R-:W-:Y:S01]  /*191e0*/  @P3 LEA R6, P1, R227.reuse, R181.reuse, 0x1 ;  /* 0x000000b5e3063211 */ /* 0x0d0fe200078208ff */
[----:B------:R3:W-:Y:S03]  /*191f0*/  @P6 STS.128 [R242+0x10800], RZ ;  /* 0x010800fff2006388 */ /* 0x0007e60000000c00 */
[C---:B------:R-:W-:Y:S01]  /*19200*/  @P3 LEA.HI.X R7, R227.reuse, R180, R228, 0x1, P1 ;  /* 0x000000b4e3073211 */ /* 0x040fe200008f0ce4 */
[----:B------:R-:W-:Y:S01]  /*19210*/  @!PT LDS RZ, [RZ] ;  /* 0x00000000fffff984 */ /* 0x000fe20000000800 */
[----:B------:R-:W-:Y:S01]  /*19220*/  @!PT LDS RZ, [RZ] ;  /* 0x00000000fffff984 */ /* 0x000fe20000000800 */
[----:B------:R-:W-:Y:S01]  /*19230*/  @!PT LDS RZ, [RZ] ;  /* 0x00000000fffff984 */ /* 0x000fe20000000800 */
[----:B------:R3:W-:Y:S01]  /*19240*/  @P5 LDGSTS.E.BYPASS.LTC128B.128 [R242+0x12800], desc[UR6][R12.64+0x80] ;  /* 0x128000800cf25fae */ /* 0x0007e2000b901d46 */
[----:B------:R-:W-:-:S03]  /*19250*/  @P2 LEA R4, P1, R227, R181, 0x1 ;  /* 0x000000b5e3042211 */ /* 0x000fc600078208ff */
[----:B------:R3:W-:Y:S01]  /*19260*/  @!P5 STS.128 [R242+0x12800], RZ ;  /* 0x012800fff200d388 */ /* 0x0007e20000000c00 */
[----:B------:R-:W-:-:S03]  /*19270*/  @P2 LEA.HI.X R5, R227, R180, R228, 0x1, P1 ;  /* 0x000000b4e3052211 */ /* 0x000fc600008f0ce4 */
        /* <DEDUP_REMOVED lines=10> */
.L_x_2739:
[----:B------:R-:W-:Y:S05]  /*19320*/  BSYNC B0 ;  /* 0x0000000000007941 */ /* 0x000fea0003800000 */
.L_x_2738:
        /* <DEDUP_REMOVED lines=12> */
[----:B---3--:R-:W-:-:S05]  /*193f0*/  SHF.L.U64.HI R4, R48, 0x5, R49 ;  /* 0x0000000530047819 */ /* 0x008fca0000010231 */
[CC--:B------:R-:W-:Y:S02]  /*19400*/  @P5 LEA R14, P1, R0.reuse, R181.reuse, 0x1 ;  /* 0x000000b5000e5211 */ /* 0x0c0fe400078208ff */
[CC--:B------:R-:W-:Y:S02]  /*19410*/  @!P6 LEA R16, P3, R0.reuse, R181.reuse, 0x1 ;  /* 0x000000b50010e211 */ /* 0x0c0fe400078608ff */
[CCC-:B------:R-:W-:Y:S02]  /*19420*/  @P5 LEA.HI.X R15, R0.reuse, R180.reuse, R4.reuse, 0x1, P1 ;  /* 0x000000b4000f5211 */ /* 0x1c0fe400008f0c04 */
[CCC-:B------:R-:W-:Y:S02]  /*19430*/  @!P6 LEA.HI.X R17, R0.reuse, R180.reuse, R4.reuse, 0x1, P3 ;  /* 0x000000b40011e211 */ /* 0x1c0fe400018f0c04 */
[CC--:B------:R-:W-:Y:S02]  /*19440*/  @P4 LEA R12, P3, R0.reuse, R181.reuse, 0x1 ;  /* 0x000000b5000c4211 */ /* 0x0c0fe400078608ff */
[C---:B----4-:R-:W-:Y:S01]  /*19450*/  @P2 LEA R6, P1, R0.reuse, R181, 0x1 ;  /* 0x000000b500062211 */ /* 0x050fe200078208ff */
[----:B------:R-:W-:Y:S01]  /*19460*/  @!PT LDS RZ, [RZ] ;  /* 0x00000000fffff984 */ /* 0x000fe20000000800 */
[----:B------:R-:W-:Y:S01]  /*19470*/  @!PT LDS RZ, [RZ] ;  /* 0x00000000fffff984 */ /* 0x000fe20000000800 */
[----:B------:R-:W-:Y:S01]  /*19480*/  @!PT LDS RZ, [RZ] ;  /* 0x00000000fffff984 */ /* 0x000fe20000000800 */
[----:B------:R3:W-:Y:S01]  /*19490*/  @!P6 LDGSTS.E.BYPASS.LTC128B.128 [R242+0x11000], desc[UR6][R16.64] ;  /* 0x1100000010f2efae */ /* 0x0007e2000b901d46 */
[----:B------:R-:W-:-:S02]  /*194a0*/  @P4 LEA.HI.X R13, R0, R180, R4, 0x1, P3 ;  /* 0x000000b4000d4211 */ /* 0x000fc400018f0c04 */
[----:B------:R-:W-:Y:S01]  /*194b0*/  @P2 LEA.HI.X R7, R0, R180, R4, 0x1, P1 ;  /* 0x000000b400072211 */ /* 0x000fe200008f0c04 */
        /* <DEDUP_REMOVED lines=16> */
.L_x_2741:
[----:B------:R-:W-:Y:S05]  /*195c0*/  BSYNC B0 ;  /* 0x0000000000007941 */ /* 0x000fea0003800000 */
.L_x_2740:
[----:B------:R1:W-:Y:S01]  /*195d0*/  @P0 STS.128 [R242+0x11800], RZ ;  /* 0x011800fff2000388 */ /* 0x0003e20000000c00 */
[----:B------:R-:W-:Y:S03]  /*195e0*/  BSSY B0, `(.L_x_2742) ;  /* 0x0000034000007945 */ /* 0x000fe60003800000 */
[----:B------:R1:W-:Y:S04]  /*195f0*/  @P0 STS.128 [R242+0x13800], RZ ;  /* 0x013800fff2000388 */ /* 0x0003e80000000c00 */
[----:B------:R1:W-:Y:S04]  /*19600*/  @P0 STS.128 [R242+0x15800], RZ ;  /* 0x015800fff2000388 */ /* 0x0003e80000000c00 */
[----:B------:R1:W-:Y:S01]  /*19610*/  @P0 STS.128 [R242+0x17800], RZ ;  /* 0x017800fff2000388 */ /* 0x0003e20000000c00 */
[----:B------:R-:W-:Y:S05]  /*19620*/  @P0 BRA `(.L_x_2743) ;  /* 0x0000000000bc0947 */ /* 0x000fea0003800000 */
[C---:B------:R-:W-:Y:S02]  /*19630*/  R2P PR, R244.reuse, 0xe ;  /* 0x0000000ef4007804 */ /* 0x040fe40000000000 */
[----:B------:R-:W-:-:S04]  /*19640*/  LOP3.LUT R0, R244, 0x1, RZ, 0xc0, !PT ;  /* 0x00000001f4007812 */ /* 0x000fc800078ec0ff */
[----:B------:R-:W-:-:S07]  /*19650*/  ISETP.NE.U32.AND P0, PT, R0, 0x1, PT ;  /* 0x000000010000780c */ /* 0x000fce0003f05070 */
[----:B---3--:R-:W-:Y:S01]  /*19660*/  @P1 MOV R12, R181 ;  /* 0x000000b5000c1202 */ /* 0x008fe20000000f00 */
[--C-:B----4-:R-:W-:Y:S01]  /*19670*/  @P2 IMAD.MOV.U32 R6, RZ, RZ, R181.reuse ;  /* 0x000000ffff062224 */ /* 0x110fe200078e00b5 */
[-C--:B------:R-:W-:Y:S01]  /*19680*/  @P1 MOV R13, R180.reuse ;  /* 0x000000b4000d1202 */ /* 0x080fe20000000f00 */
[----:B------:R-:W-:Y:S01]  /*19690*/  @P3 IMAD.MOV.U32 R4, RZ, RZ, R181 ;  /* 0x000000ffff043224 */ /* 0x000fe200078e00b5 */
[-C--:B------:R-:W-:Y:S01]  /*196a0*/  @P2 MOV R7, R180.reuse ;  /* 0x000000b400072202 */ /* 0x080fe20000000f00 */
[----:B------:R-:W-:Y:S01]  /*196b0*/  @P3 IMAD R0, R49, 0x60, RZ ;  /* 0x0000006031003824 */ /* 0x000fe200078e02ff */
[----:B------:R-:W-:Y:S01]  /*196c0*/  @P3 MOV R5, R180 ;  /* 0x000000b400053202 */ /* 0x000fe20000000f00 */
[----:B------:R-:W-:-:S04]  /*196d0*/  @P1 IMAD.WIDE.U32 R14, R48, 0x60, R12 ;  /* 0x00000060300e1825 */ /* 0x000fc800078e000c */
[----:B------:R-:W-:-:S04]  /*196e0*/  @P2 IMAD.WIDE.U32 R12, R48, 0x60, R6 ;  /* 0x00000060300c2825 */ /* 0x000fc800078e0006 */
[----:B------:R-:W-:Y:S01]  /*196f0*/  @P3 IMAD.WIDE.U32 R6, R48, 0x60, R4 ;  /* 0x0000006030063825 */ /* 0x000fe200078e0004 */
[----:B------:R-:W-:-:S03]  /*19700*/  @!P0 MOV R4, R181 ;  /* 0x000000b500048202 */ /* 0x000fc60000000f00 */
[----:B------:R-:W-:Y:S02]  /*19710*/  @!P0 IMAD.MOV.U32 R5, RZ, RZ, R180 ;  /* 0x000000ffff058224 */ /* 0x000fe400078e00b4 */
[----:B------:R-:W-:Y:S02]  /*19720*/  @P3 IMAD.IADD R0, R0, 0x1, R7 ;  /* 0x0000000100003824 */ /* 0x000fe400078e0207 */
[----:B------:R-:W-:-:S03]  /*19730*/  @!P0 IMAD.WIDE.U32 R16, R48, 0x60, R4 ;  /* 0x0000006030108825 */ /* 0x000fc600078e0004 */
[----:B------:R-:W-:Y:S01]  /*19740*/  @P3 MOV R7, R0 ;  /* 0x0000000000073202 */ /* 0x000fe20000000f00 */
[C---:B------:R-:W-:Y:S02]  /*19750*/  @P1 IMAD R5, R49.reuse, 0x60, RZ ;  /* 0x0000006031051824 */ /* 0x040fe400078e02ff */
[C---:B------:R-:W-:Y:S02]  /*19760*/  @P2 IMAD R4, R49.reuse, 0x60, RZ ;  /* 0x0000006031042824 */ /* 0x040fe400078e02ff */
[----:B------:R-:W-:Y:S01]  /*19770*/  @!P0 IMAD R49, R49, 0x60, RZ ;  /* 0x0000006031318824 */ /* 0x000fe200078e02ff */
[----:B------:R-:W-:Y:S02]  /*19780*/  @P1 IADD3 R5, R5, R15, RZ ;  /* 0x0000000f05051210 */ /* 0x000fe40007ffe0ff */
[----:B------:R-:W-:Y:S02]  /*19790*/  @P2 IADD3 R4, R4, R13, RZ ;  /* 0x0000000d04042210 */ /* 0x000fe40007ffe0ff */
[----:B------:R-:W-:-:S02]  /*197a0*/  @!P0 IADD3 R17, R49, R17, RZ ;  /* 0x0000001131118210 */ /* 0x000fc40007ffe0ff */
[----:B------:R-:W-:Y:S01]  /*197b0*/  @P1 MOV R15, R5 ;  /* 0x00000005000f1202 */ /* 0x000fe20000000f00 */
[----:B------:R-:W-:Y:S01]  /*197c0*/  @P2 IMAD.MOV.U32 R5, RZ, RZ, R4 ;  /* 0x000000ffff052224 */ /* 0x000fe200078e0004 */
[----:B------:R-:W-:Y:S01]  /*197d0*/  @P2 MOV R4, R12 ;  /* 0x0000000c00042202 */ /* 0x000fe20000000f00 */
        /* <DEDUP_REMOVED lines=20> */
.L_x_2743:
[----:B------:R-:W-:Y:S05]  /*19920*/  BSYNC B0 ;  /* 0x0000000000007941 */ /* 0x000fea0003800000 */
.L_x_2742:
[----:B-----5:R-:W-:Y:S01]  /*19930*/  LDSM.16.M88.4 R20, [R226] ;  /* 0x00000000e214783b */ /* 0x020fe20000000200 */
[----:B------:R-:W-:Y:S01]  /*19940*/  R2P PR, R57, 0x6 ;  /* 0x0000000639007804 */ /* 0x000fe20000000000 */
[----:B------:R-:W-:Y:S01]  /*19950*/  VIADD R0, R225, 0x8000 ;  /* 0x00008000e1007836 */ /* 0x000fe20000000000 */
[----:B------:R-:W-:Y:S01]  /*19960*/  ISETP.GT.AND P6, PT, R243, R231, PT ;  /* 0x000000e7f300720c */ /* 0x000fe20003fc4270 */
[----:B------:R-:W2:Y:S01]  /*19970*/  LDSM.16.M88.4 R60, [R225+0x8000] ;  /* 0x00800000e13c783b */ /* 0x000ea20000000200 */
[----:B------:R-:W-:Y:S01]  /*19980*/  VIADD R223, R225, 0x8020 ;  /* 0x00008020e1df7836 */ /* 0x000fe20000000000 */
[----:B------:R-:W-:Y:S01]  /*19990*/  IADD3 R8, -R8, R53, -R238 ;  /* 0x0000003508087210 */ /* 0x000fe20007ffe9ee */
[--C-:B------:R-:W-:Y:S01]  /*199a0*/  IMAD R224, R40, 0x2, R226.reuse ;  /* 0x0000000228e07824 */ /* 0x100fe200078e02e2 */
[----:B------:R-:W1:Y:S01]  /*199b0*/  LDSM.16.M88.4 R44, [R225+0x8800] ;  /* 0x00880000e12c783b */ /* 0x000e620000000200 */
[C---:B------:R-:W-:Y:S01]  /*199c0*/  IMAD R222, R39.reuse, 0x2, R226 ;  /* 0x0000000227de7824 */ /* 0x040fe200078e02e2 */
[----:B------:R-:W-:Y:S01]  /*199d0*/  ISETP.NE.U32.AND P0, PT, R240, RZ, PT ;  /* 0x000000fff000720c */ /* 0x000fe20003f05070 */
[----:B------:R-:W-:Y:S01]  /*199e0*/  BSSY B1, `(.L_x_2744) ;  /* 0x00001b8000017945 */ /* 0x000fe20003800000 */
[----:B------:R-:W1:Y:S01]  /*199f0*/  LDSM.16.M88.4 R28, [R225+0x9000] ;  /* 0x00900000e11c783b */ /* 0x000e620000000200 */
[----:B------:R-:W-:-:S02]  /*19a00*/  LEA R221, R39, R224, 0x1 ;  /* 0x000000e027dd7211 */ /* 0x000fc400078e08ff */
[----:B------:R-:W-:Y:S01]  /*19a10*/  @P1 IADD3 R223, R0, -0x20, RZ ;  /* 0xffffffe000df1810 */ /* 0x000fe20007ffe0ff */
[----:B---34-:R-:W3:Y:S01]  /*19a20*/  LDSM.16.M88.4 R4, [R225+0x9800] ;  /* 0x00980000e104783b */ /* 0x018ee20000000200 */
[----:B------:R-:W-:Y:S01]  /*19a30*/  IMAD.MOV.U32 R0, RZ, RZ, 0x40 ;  /* 0x00000040ff007424 */ /* 0x000fe200078e00ff */
[----:B------:R-:W-:Y:S02]  /*19a40*/  ISETP.NE.AND.EX P0, PT, R241, RZ, PT, P0 ;  /* 0x000000fff100720c */ /* 0x000fe40003f05300 */
[----:B------:R-:W-:Y:S01]  /*19a50*/  LDSM.16.M88.4 R12, [R224] ;  /* 0x00000000e00c783b */ /* 0x000fe20000000200 */
[C---:B------:R-:W-:Y:S01]  /*19a60*/  VIADD R215, R223.reuse, 0x800 ;  /* 0x00000800dfd77836 */ /* 0x040fe20000000000 */
[----:B------:R-:W-:Y:S01]  /*19a70*/  SEL R0, R0, 0xffffffc0, !P2 ;  /* 0xffffffc000007807 */ /* 0x000fe20005000000 */
[C---:B------:R-:W-:Y:S01]  /*19a80*/  VIADD R213, R223.reuse, 0x1800 ;  /* 0x00001800dfd57836 */ /* 0x040fe20000000000 */
[----:B------:R-:W4:Y:S01]  /*19a90*/  LDSM.16.M88.4 R72, [R223] ;  /* 0x00000000df48783b */ /* 0x000f220000000200 */
[C---:B------:R-:W-:Y:S01]  /*19aa0*/  IADD3 R214, R223.reuse, 0x1000, RZ ;  /* 0x00001000dfd67810 */ /* 0x040fe20007ffe0ff */
[C---:B------:R-:W-:Y:S01]  /*19ab0*/  VIADD R211, R223.reuse, 0x2000 ;  /* 0x00002000dfd37836 */ /* 0x040fe20000000000 */
[----:B------:R-:W-:Y:S01]  /*19ac0*/  IADD3 R210, R223, 0x2800, RZ ;  /* 0x00002800dfd27810 */ /* 0x000fe20007ffe0ff */
[----:B------:R-:W4:Y:S01]  /*19ad0*/  LDSM.16.M88.4 R68, [R223+0x800] ;  /* 0x00080000df44783b */ /* 0x000f220000000200 */
[----:B------:R-:W-:Y:S01]  /*19ae0*/  IMAD.IADD R219, R225, 0x1, R0 ;  /* 0x00000001e1db7824 */ /* 0x000fe200078e0200 */
[C---:B------:R-:W-:Y:S01]  /*19af0*/  IADD3 R207, R223.reuse, 0x4000, RZ ;  /* 0x00004000dfcf7810 */ /* 0x040fe20007ffe0ff */
[----:B------:R-:W-:Y:S01]  /*19b00*/  IMAD.IADD R212, R0, 0x1, R223 ;  /* 0x0000000100d47824 */ /* 0x000fe200078e02df */
[----:B------:R-:W4:Y:S01]  /*19b10*/  LDSM.16.M88.4 R16, [R223+0x1000] ;  /* 0x00100000df10783b */ /* 0x000f220000000200 */
[----:B------:R-:W-:Y:S01]  /*19b20*/  SHF.R.S32.HI R0, RZ, 0x1f, R54 ;  /* 0x0000001fff007819 */ /* 0x000fe20000011436 */
[C---:B------:R-:W-:Y:S01]  /*19b30*/  VIADD R209, R223.reuse, 0x3000 ;  /* 0x00003000dfd17836 */ /* 0x040fe20000000000 */
[C---:B------:R-:W-:Y:S01]  /*19b40*/  IADD3 R204, R223.reuse, 0x5800, RZ ;  /* 0x00005800dfcc7810 */ /* 0x040fe20007ffe0ff */
[----:B------:R-:W4:Y:S01]  /*19b50*/  LDSM.16.M88.4 R80, [R223+0x1800] ;  /* 0x00180000df50783b */ /* 0x000f220000000200 */
[----:B------:R-:W-:Y:S01]  /*19b60*/  LEA.HI R0, R0, R54, RZ, 0x2 ;  /* 0x0000003600007211 */ /* 0x000fe200078f10ff */
[C---:B------:R-:W-:Y:S01]  /*19b70*/  VIADD R208, R223.reuse, 0x3800 ;  /* 0x00003800dfd07836 */ /* 0x040fe20000000000 */
[C---:B------:R-:W-:Y:S01]  /*19b80*/  IADD3 R201, R223.reuse, 0x7000, RZ ;  /* 0x00007000dfc97810 */ /* 0x040fe20007ffe0ff */
[----:B------:R-:W-:Y:S01]  /*19b90*/  LDSM.16.M88.4 R88, [R222] ;  /* 0x00000000de58783b */ /* 0x000fe20000000200 */
[----:B------:R-:W-:Y:S01]  /*19ba0*/  SHF.R.S32.HI R0, RZ, 0x2, R0 ;  /* 0x00000002ff007819 */ /* 0x000fe20000011400 */
[----:B------:R-:W-:Y:S01]  /*19bb0*/  VIADD R206, R223, 0x4800 ;  /* 0x00004800dfce7836 */ /* 0x000fe20000000000 */
[----:B--2---:R-:W-:Y:S01]  /*19bc0*/  HMMA.16816.F32.BF16 R64, R20, R60, RZ ;  /* 0x0000003c1440723c */ /* 0x004fe200000418ff */
[----:B------:R-:W-:Y:S02]  /*19bd0*/  LDSM.16.M88.4 R76, [R219+0x8800] ;  /* 0x00880000db4c783b */ /* 0x000fe40000000200 */
[----:B------:R-:W-:-:S02]  /*19be0*/  IMAD R0, R55, 0x10, R0 ;  /* 0x0000001037007824 */ /* 0x000fc400078e0200 */
[----:B------:R-:W-:Y:S01]  /*19bf0*/  VIADD R205, R223, 0x5000 ;  /* 0x00005000dfcd7836 */ /* 0x000fe20000000000 */
[----:B------:R-:W-:Y:S01]  /*19c00*/  LDSM.16.M88.4 R92, [R221] ;  /* 0x00000000dd5c783b */ /* 0x000fe20000000200 */
[C---:B-1----:R-:W-:Y:S01]  /*19c10*/  HMMA.16816.F32.BF16 R48, R20.reuse, R44, RZ ;  /* 0x0000002c1430723c */ /* 0x042fe200000418ff */
[----:B------:R-:W-:Y:S01]  /*19c20*/  IMAD.IADD R56, R56, 0x1, R0 ;  /* 0x0000000138387824 */ /* 0x000fe200078e0200 */
[----:B------:R-:W-:Y:S01]  /*19c30*/  IADD3 R0, R53, 0x1, -R238 ;  /* 0x0000000135007810 */ /* 0x000fe20007ffe8ee */
[----:B------:R-:W-:Y:S01]  /*19c40*/  LDSM.16.M88.4 R96, [R212+0x1800] ;  /* 0x00180000d460783b */ /* 0x000fe20000000200 */
[----:B------:R-:W-:Y:S02]  /*19c50*/  VIADD R203, R223, 0x6000 ;  /* 0x00006000dfcb7836 */ /* 0x000fe40000000000 */
[C---:B------:R-:W-:Y:S01]  /*19c60*/  HMMA.16816.F32.BF16 R60, R20.reuse, R62, RZ ;  /* 0x0000003e143c723c */ /* 0x040fe200000418ff */
[----:B------:R-:W-:Y:S01]  /*19c70*/  LDSM.16.M88.4 R84, [R226+0x2000] ;  /* 0x00200000e254783b */ /* 0x000fe20000000200 */
[----:B------:R-:W-:Y:S01]  /*19c80*/  IMAD.IADD R3, R3, 0x1, R0 ;  /* 0x0000000103037824 */ /* 0x000fe200078e0200 */
[----:B------:R-:W-:Y:S01]  /*19c90*/  IADD3 R246, R56, 0x8, RZ ;  /* 0x0000000838f67810 */ /* 0x000fe20007ffe0ff */
[----:B------:R-:W-:Y:S01]  /*19ca0*/  IMAD.SHL.U32 R0, R52, 0x2, RZ ;  /* 0x0000000234007824 */ /* 0x000fe200078e00ff */
[----:B------:R-:W0:Y:S01]  /*19cb0*/  LDGDEPBAR ;  /* 0x00000000000079af */ /* 0x000e220000000000 */
[C---:B------:R-:W-:Y:S01]  /*19cc0*/  HMMA.16816.F32.BF16 R44, R20.reuse, R46, RZ ;  /* 0x0000002e142c723c */ /* 0x040fe200000418ff */
[----:B------:R-:W-:Y:S01]  /*19cd0*/  IADD3 R245, R3, 0x8, R56 ;  /* 0x0000000803f57810 */ /* 0x000fe20007ffe038 */
[C---:B------:R-:W-:Y:S01]  /*19ce0*/  VIADD R202, R223.reuse, 0x6800 ;  /* 0x00006800dfca7836 */ /* 0x040fe20000000000 */
[C---:B------:R-:W-:Y:S01]  /*19cf0*/  VIADDMNMX R246, R8.reuse, R246, RZ, !PT ;  /* 0x000000f608f67246 */ /* 0x040fe200078001ff */
[----:B------:R-:W-:Y:S01]  /*19d00*/  VIADD R200, R223, 0x7800 ;  /* 0x00007800dfc87836 */ /* 0x000fe20000000000 */
[-C--:B------:R-:W-:Y:S01]  /*19d10*/  VIADDMNMX R248, R8, R56.reuse, RZ, !PT ;  /* 0x0000003808f87246 */ /* 0x080fe200078001ff */
[----:B------:R-:W-:Y:S01]  /*19d20*/  HMMA.16816.F32.BF16 R32, R20, R28, RZ ;  /* 0x0000001c1420723c */ /* 0x000fe200000418ff */
[----:B------:R-:W-:-:S02]  /*19d30*/  VIADDMNMX R247, R3, R56, R53, PT ;  /* 0x0000003803f77246 */ /* 0x000fc40003800135 */
[----:B------:R-:W-:Y:S02]  /*19d40*/  VIMNMX R245, R245, R53, PT ;  /* 0x00000035f5f57248 */ /* 0x000fe40003fe0100 */
[----:B------:R-:W-:Y:S01]  /*19d50*/  LOP3.LUT R0, R0, 0x6, RZ, 0xc0, !PT ;  /* 0x0000000600007812 */ /* 0x000fe200078ec0ff */
[C---:B------:R-:W-:Y:S06]  /*19d60*/  HMMA.16816.F32.BF16 R28, R20.reuse, R30, RZ ;  /* 0x0000001e141c723c */ /* 0x040fec00000418ff */
[C---:B---3--:R-:W-:Y:S06]  /*19d70*/  HMMA.16816.F32.BF16 R24, R20.reuse, R4, RZ ;  /* 0x000000041418723c */ /* 0x048fec00000418ff */
[----:B------:R-:W-:Y:S01]  /*19d80*/  HMMA.16816.F32.BF16 R20, R20, R6, RZ ;  /* 0x000000061414723c */ /* 0x000fe200000418ff */
[----:B------:R-:W1:Y:S05]  /*19d90*/  LDSM.16.M88.4 R4, [R219+0x8000] ;  /* 0x00800000db04783b */ /* 0x000e6a0000000200 */
[C---:B----4-:R-:W-:Y:S06]  /*19da0*/  HMMA.16816.F32.BF16 R64, R12.reuse, R72, R64 ;  /* 0x000000480c40723c */ /* 0x050fec0000041840 */
[C---:B------:R-:W-:Y:S01]  /*19db0*/  HMMA.16816.F32.BF16 R60, R12.reuse, R74, R60 ;  /* 0x0000004a0c3c723c */ /* 0x040fe2000004183c */
        /* <DEDUP_REMOVED lines=20> */
[----:B---3--:R-:W-:Y:S06]  /*19f00*/  HMMA.16816.F32.BF16 R24, R88, R68, R24 ;  /* 0x000000445818723c */ /* 0x008fec0000041818 */
[C---:B----4-:R-:W-:Y:S06]  /*19f10*/  HMMA.16816.F32.BF16 R48, R92.reuse, R12, R48 ;  /* 0x0000000c5c30723c */ /* 0x050fec0000041830 */
[----:B------:R-:W-:Y:S01]  /*19f20*/  HMMA.16816.F32.BF16 R44, R92, R14, R44 ;  /* 0x0000000e5c2c723c */ /* 0x000fe2000004182c */
[----:B------:R-:W-:Y:S05]  /*19f30*/  LDSM.16.M88.4 R12, [R223+0x2800] ;  /* 0x00280000df0c783b */ /* 0x000fea0000000200 */
[----:B------:R-:W-:Y:S01]  /*19f40*/  HMMA.16816.F32.BF16 R88, R88, R70, R20 ;  /* 0x000000465858723c */ /* 0x000fe20000041814 */
[----:B------:R-:W3:Y:S04]  /*19f50*/  LDSM.16.M88.4 R68, [R225+0xb800] ;  /* 0x00b80000e144783b */ /* 0x000ee80000000200 */
[----:B------:R-:W4:Y:S01]  /*19f60*/  LDSM.16.M88.4 R20, [R224+0x2000] ;  /* 0x00200000e014783b */ /* 0x000f220000000200 */
[C---:B------:R-:W-:Y:S06]  /*19f70*/  HMMA.16816.F32.BF16 R64, R92.reuse, R16, R64 ;  /* 0x000000105c40723c */ /* 0x040fec0000041840 */
[C---:B------:R-:W-:Y:S01]  /*19f80*/  HMMA.16816.F32.BF16 R60, R92.reuse, R18, R60 ;  /* 0x000000125c3c723c */ /* 0x040fe2000004183c */
[----:B------:R-:W4:Y:S05]  /*19f90*/  LDSM.16.M88.4 R16, [R223+0x2000] ;  /* 0x00200000df10783b */ /* 0x000f2a0000000200 */
[C---:B-1----:R-:W-:Y:S06]  /*19fa0*/  HMMA.16816.F32.BF16 R32, R92.reuse, R4, R32 ;  /* 0x000000045c20723c */ /* 0x042fec0000041820 */
[C---:B------:R-:W-:Y:S01]  /*19fb0*/  HMMA.16816.F32.BF16 R28, R92.reuse, R6, R28 ;  /* 0x000000065c1c723c */ /* 0x040fe2000004181c */
[----:B------:R-:W1:Y:S05]  /*19fc0*/  LDSM.16.M88.4 R4, [R223+0x3000] ;  /* 0x00300000df04783b */ /* 0x000e6a0000000200 */
[----:B------:R-:W-:Y:S06]  /*19fd0*/  HMMA.16816.F32.BF16 R24, R92, R96, R24 ;  /* 0x000000605c18723c */ /* 0x000fec0000041818 */
[C---:B------:R-:W-:Y:S06]  /*19fe0*/  HMMA.16816.F32.BF16 R48, R84.reuse, R76, R48 ;  /* 0x0000004c5430723c */ /* 0x040fec0000041830 */
[----:B------:R-:W-:Y:S01]  /*19ff0*/  HMMA.16816.F32.BF16 R44, R84, R78, R44 ;  /* 0x0000004e542c723c */ /* 0x000fe2000004182c */
[----:B------:R-:W1:Y:S05]  /*1a000*/  LDSM.16.M88.4 R76, [R223+0x3800] ;  /* 0x00380000df4c783b */ /* 0x000e6a0000000200 */
[----:B------:R-:W-:Y:S06]  /*1a010*/  HMMA.16816.F32.BF16 R88, R92, R98, R88 ;  /* 0x000000625c58723c */ /* 0x000fec0000041858 */
[C---:B------:R-:W-:Y:S06]  /*1a020*/  HMMA.16816.F32.BF16 R64, R84.reuse, R80, R64 ;  /* 0x000000505440723c */ /* 0x040fec0000041840 */
[C---:B------:R-:W-:Y:S06]  /*1a030*/  HMMA.16816.F32.BF16 R60, R84.reuse, R82, R60 ;  /* 0x00000052543c723c */ /* 0x040fec000004183c */
[C---:B--2---:R-:W-:Y:S06]  /*1a040*/  HMMA.16816.F32.BF16 R32, R84.reuse, R72, R32 ;  /* 0x000000485420723c */ /* 0x044fec0000041820 */
[C---:B------:R-:W-:Y:S01]  /*1a050*/  HMMA.16816.F32.BF16 R80, R84.reuse, R74, R28 ;  /* 0x0000004a5450723c */ /* 0x040fe2000004181c */
[----:B------:R-:W-:Y:S04]  /*1a060*/  LDSM.16.M88.4 R72, [R222+0x2000] ;  /* 0x00200000de48783b */ /* 0x000fe80000000200 */
[----:B------:R-:W2:Y:S01]  /*1a070*/  LDSM.16.M88.4 R28, [R219+0xa000] ;  /* 0x00a00000db1c783b */ /* 0x000ea20000000200 */
[----:B---3--:R-:W-:Y:S03]  /*1a080*/  HMMA.16816.F32.BF16 R92, R84, R68, R24 ;  /* 0x00000044545c723c */ /* 0x008fe60000041818 */
[----:B------:R-:W3:Y:S03]  /*1a090*/  LDSM.16.M88.4 R24, [R219+0xa800] ;  /* 0x00a80000db18783b */ /* 0x000ee60000000200 */
[C---:B----4-:R-:W-:Y:S06]  /*1a0a0*/  HMMA.16816.F32.BF16 R48, R20.reuse, R12, R48 ;  /* 0x0000000c1430723c */ /* 0x050fec0000041830 */
[----:B------:R-:W-:Y:S01]  /*1a0b0*/  HMMA.16816.F32.BF16 R44, R20, R14, R44 ;  /* 0x0000000e142c723c */ /* 0x000fe2000004182c */
[----:B------:R-:W4:Y:S05]  /*1a0c0*/  LDSM.16.M88.4 R12, [R219+0xb000] ;  /* 0x00b00000db0c783b */ /* 0x000f2a0000000200 */
[----:B------:R-:W-:Y:S01]  /*1a0d0*/  HMMA.16816.F32.BF16 R88, R84, R70, R88 ;  /* 0x000000465458723c */ /* 0x000fe20000041858 */
[----:B------:R-:W-:Y:S04]  /*1a0e0*/  LDSM.16.M88.4 R68, [R221+0x2000] ;  /* 0x00200000dd44783b */ /* 0x000fe80000000200 */
[----:B------:R-:W-:Y:S01]  /*1a0f0*/  LDSM.16.M88.4 R84, [R225+0xc800] ;  /* 0x00c80000e154783b */ /* 0x000fe20000000200 */
        /* <DEDUP_REMOVED lines=9> */
[----:B------:R-:W-:Y:S01]  /*1a190*/  LDSM.16.M88.4 R76, [R226+0x4000] ;  /* 0x00400000e24c783b */ /* 0x000fe20000000200 */
[C---:B--2---:R-:W-:Y:S06]  /*1a1a0*/  HMMA.16816.F32.BF16 R64, R72.reuse, R28, R64 ;  /* 0x0000001c4840723c */ /* 0x044fec0000041840 */
[C---:B------:R-:W-:Y:S01]  /*1a1b0*/  HMMA.16816.F32.BF16 R60, R72.reuse, R30, R60 ;  /* 0x0000001e483c723c */ /* 0x040fe2000004183c */
[----:B------:R-:W2:Y:S05]  /*1a1c0*/  LDSM.16.M88.4 R28, [R212+0x3000] ;  /* 0x00300000d41c783b */ /* 0x000eaa0000000200 */
[C---:B---3--:R-:W-:Y:S06]  /*1a1d0*/  HMMA.16816.F32.BF16 R48, R72.reuse, R24, R48 ;  /* 0x000000184830723c */ /* 0x048fec0000041830 */
[C---:B------:R-:W-:Y:S01]  /*1a1e0*/  HMMA.16816.F32.BF16 R44, R72.reuse, R26, R44 ;  /* 0x0000001a482c723c */ /* 0x040fe2000004182c */
[----:B------:R-:W3:Y:S05]  /*1a1f0*/  LDSM.16.M88.4 R24, [R212+0x3800] ;  /* 0x00380000d418783b */ /* 0x000eea0000000200 */
[C---:B----4-:R-:W-:Y:S06]  /*1a200*/  HMMA.16816.F32.BF16 R32, R72.reuse, R12, R32 ;  /* 0x0000000c4820723c */ /* 0x050fec0000041820 */
[C---:B------:R-:W-:Y:S01]  /*1a210*/  HMMA.16816.F32.BF16 R80, R72.reuse, R14, R80 ;  /* 0x0000000e4850723c */ /* 0x040fe20000041850 */
[----:B------:R-:W4:Y:S05]  /*1a220*/  LDSM.16.M88.4 R12, [R225+0xc000] ;  /* 0x00c00000e10c783b */ /* 0x000f2a0000000200 */
        /* <DEDUP_REMOVED lines=10> */
[C---:B--2---:R-:W-:Y:S06]  /*1a2d0*/  HMMA.16816.F32.BF16 R32, R68.reuse, R28, R32 ;  /* 0x0000001c4420723c */ /* 0x044fec0000041820 */
[C---:B------:R-:W-:Y:S01]  /*1a2e0*/  HMMA.16816.F32.BF16 R80, R68.reuse, R30, R80 ;  /* 0x0000001e4450723c */ /* 0x040fe20000041850 */
[----:B------:R-:W-:Y:S05]  /*1a2f0*/  LDSM.16.M88.4 R28, [R223+0x5000] ;  /* 0x00500000df1c783b */ /* 0x000fea0000000200 */
[C---:B---3--:R-:W-:Y:S06]  /*1a300*/  HMMA.16816.F32.BF16 R92, R68.reuse, R24, R92 ;  /* 0x00000018445c723c */ /* 0x048fec000004185c */
[----:B------:R-:W-:Y:S01]  /*1a310*/  HMMA.16816.F32.BF16 R88, R68, R26, R88 ;  /* 0x0000001a4458723c */ /* 0x000fe20000041858 */
[----:B------:R-:W2:Y:S04]  /*1a320*/  LDSM.16.M88.4 R24, [R224+0x4000] ;  /* 0x00400000e018783b */ /* 0x000ea80000000200 */
[----:B------:R-:W-:Y:S01]  /*1a330*/  LDSM.16.M88.4 R68, [R223+0x5800] ;  /* 0x00580000df44783b */ /* 0x000fe20000000200 */
[C---:B----4-:R-:W-:Y:S06]  /*1a340*/  HMMA.16816.F32.BF16 R64, R76.reuse, R12, R64 ;  /* 0x0000000c4c40723c */ /* 0x050fec0000041840 */
[C---:B------:R-:W-:Y:S01]  /*1a350*/  HMMA.16816.F32.BF16 R60, R76.reuse, R14, R60 ;  /* 0x0000000e4c3c723c */ /* 0x040fe2000004183c */
[----:B------:R-:W3:Y:S05]  /*1a360*/  LDSM.16.M88.4 R12, [R223+0x4800] ;  /* 0x00480000df0c783b */ /* 0x000eea0000000200 */
[C---:B------:R-:W-:Y:S06]  /*1a370*/  HMMA.16816.F32.BF16 R48, R76.reuse, R84, R48 ;  /* 0x000000544c30723c */ /* 0x040fec0000041830 */
[C---:B------:R-:W-:Y:S01]  /*1a380*/  HMMA.16816.F32.BF16 R44, R76.reuse, R86, R44 ;  /* 0x000000564c2c723c */ /* 0x040fe2000004182c */
[----:B------:R-:W-:Y:S05]  /*1a390*/  LDSM.16.M88.4 R84, [R225+0xe800] ;  /* 0x00e80000e154783b */ /* 0x000fea0000000200 */
[C---:B------:R-:W-:Y:S06]  /*1a3a0*/  HMMA.16816.F32.BF16 R32, R76.reuse, R16, R32 ;  /* 0x000000104c20723c */ /* 0x040fec0000041820 */
[C---:B------:R-:W-:Y:S01]  /*1a3b0*/  HMMA.16816.F32.BF16 R80, R76.reuse, R18, R80 ;  /* 0x000000124c50723c */ /* 0x040fe20000041850 */
[----:B------:R-:W4:Y:S05]  /*1a3c0*/  LDSM.16.M88.4 R16, [R219+0xc000] ;  /* 0x00c00000db10783b */ /* 0x000f2a0000000200 */
[C---:B-1----:R-:W-:Y:S06]  /*1a3d0*/  HMMA.16816.F32.BF16 R92, R76.reuse, R4, R92 ;  /* 0x000000044c5c723c */ /* 0x042fec000004185c */
        /* <DEDUP_REMOVED lines=18> */
[----:B------:R-:W4:Y:S05]  /*1a500*/  LDSM.16.M88.4 R16, [R212+0x5000] ;  /* 0x00500000d410783b */ /* 0x000f2a0000000200 */
[C---:B-1----:R-:W-:Y:S06]  /*1a510*/  HMMA.16816.F32.BF16 R48, R72.reuse, R4, R48 ;  /* 0x000000044830723c */ /* 0x042fec0000041830 */
        /* <DEDUP_REMOVED lines=8> */
[----:B------:R-:W-:Y:S01]  /*1a5a0*/  LDSM.16.M88.4 R72, [R223+0x7800] ;  /* 0x00780000df48783b */ /* 0x000fe20000000200 */
[C---:B------:R-:W-:Y:S06]  /*1a5b0*/  HMMA.16816.F32.BF16 R64, R76.reuse, R28, R64 ;  /* 0x0000001c4c40723c */ /* 0x040fec0000041840 */
[C---:B------:R-:W-:Y:S01]  /*1a5c0*/  HMMA.16816.F32.BF16 R60, R76.reuse, R30, R60 ;  /* 0x0000001e4c3c723c */ /* 0x040fe2000004183c */
[----:B------:R-:W3:Y:S05]  /*1a5d0*/  LDSM.16.M88.4 R28, [R225+0xf800] ;  /* 0x00f80000e11c783b */ /* 0x000eea0000000200 */
[C---:B------:R-:W-:Y:S06]  /*1a5e0*/  HMMA.16816.F32.BF16 R48, R76.reuse, R24, R48 ;  /* 0x000000184c30723c */ /* 0x040fec0000041830 */
[C---:B------:R-:W-:Y:S01]  /*1a5f0*/  HMMA.16816.F32.BF16 R44, R76.reuse, R26, R44 ;  /* 0x0000001a4c2c723c */ /* 0x040fe2000004182c */
[----:B------:R-:W-:Y:S05]  /*1a600*/  LDSM.16.M88.4 R24, [R224+0x6000] ;  /* 0x00600000e018783b */ /* 0x000fea0000000200 */
        /* <DEDUP_REMOVED lines=15> */
[----:B------:R-:W2:Y:S05]  /*1a700*/  LDSM.16.M88.4 R12, [R219+0xe000] ;  /* 0x00e00000db0c783b */ /* 0x000eaa0000000200 */
[C---:B---3--:R-:W-:Y:S06]  /*1a710*/  HMMA.16816.F32.BF16 R92, R20.reuse, R28, R92 ;  /* 0x0000001c145c723c */ /* 0x048fec000004185c */
[----:B------:R-:W-:Y:S01]  /*1a720*/  HMMA.16816.F32.BF16 R88, R20, R30, R88 ;  /* 0x0000001e1458723c */ /* 0x000fe20000041858 */
[----:B------:R-:W3:Y:S04]  /*1a730*/  LDSM.16.M88.4 R20, [R219+0xe800] ;  /* 0x00e80000db14783b */ /* 0x000ee80000000200 */
[----:B------:R-:W-:Y:S01]  /*1a740*/  LDSM.16.M88.4 R28, [R212+0x6000] ;  /* 0x00600000d41c783b */ /* 0x000fe20000000200 */
[C---:B----4-:R-:W-:Y:S06]  /*1a750*/  HMMA.16816.F32.BF16 R64, R24.reuse, R16, R64 ;  /* 0x000000101840723c */ /* 0x050fec0000041840 */
        /* <DEDUP_REMOVED lines=10> */
[----:B------:R-:W1:Y:S05]  /*1a800*/  LDSM.16.M88.4 R24, [R212+0x7000] ;  /* 0x00700000d418783b */ /* 0x000e6a0000000200 */
[C---:B--2---:R-:W-:Y:S06]  /*1a810*/  HMMA.16816.F32.BF16 R64, R76.reuse, R12, R64 ;  /* 0x0000000c4c40723c */ /* 0x044fec0000041840 */
[----:B------:R-:W-:Y:S01]  /*1a820*/  HMMA.16816.F32.BF16 R60, R76, R14, R60 ;  /* 0x0000000e4c3c723c */ /* 0x000fe2000004183c */
[----:B------:R-:W2:Y:S01]  /*1a830*/  LDSM.16.M88.4 R12, [R212+0x7800] ;  /* 0x00780000d40c783b */ /* 0x000ea20000000200 */
[----:B------:R-:W-:-:S04]  /*1a840*/  DEPBAR.LE SB0, 0x0 ;  /* 0x000080000000791a */ /* 0x000fc80000000000 */
[C---:B---3--:R-:W-:Y:S06]  /*1a850*/  HMMA.16816.F32.BF16 R48, R76.reuse, R20, R48 ;  /* 0x000000144c30723c */ /* 0x048fec0000041830 */
[C---:B------:R-:W-:Y:S06]  /*1a860*/  HMMA.16816.F32.BF16 R44, R76.reuse, R22, R44 ;  /* 0x000000164c2c723c */ /* 0x040fec000004182c */
[C---:B----4-:R-:W-:Y:S06]  /*1a870*/  HMMA.16816.F32.BF16 R32, R76.reuse, R16, R32 ;  /* 0x000000104c20723c */ /* 0x050fec0000041820 */
[C---:B------:R-:W-:Y:S06]  /*1a880*/  HMMA.16816.F32.BF16 R80, R76.reuse, R18, R80 ;  /* 0x000000124c50723c */ /* 0x040fec0000041850 */
[C---:B------:R-:W-:Y:S06]  /*1a890*/  HMMA.16816.F32.BF16 R92, R76.reuse, R68, R92 ;  /* 0x000000444c5c723c */ /* 0x040fec000004185c */
[----:B------:R-:W-:Y:S06]  /*1a8a0*/  HMMA.16816.F32.BF16 R88, R76, R70, R88 ;  /* 0x000000464c58723c */ /* 0x000fec0000041858 */
[C---:B-1----:R-:W-:Y:S06]  /*1a8b0*/  HMMA.16816.F32.BF16 R64, R4.reuse, R28, R64 ;  /* 0x0000001c0440723c */ /* 0x042fec0000041840 */
[C---:B------:R-:W-:Y:S06]  /*1a8c0*/  HMMA.16816.F32.BF16 R60, R4.reuse, R30, R60 ;  /* 0x0000001e043c723c */ /* 0x040fec000004183c */
[C---:B------:R-:W-:Y:S06]  /*1a8d0*/  HMMA.16816.F32.BF16 R48, R4.reuse, R84, R48 ;  /* 0x000000540430723c */ /* 0x040fec0000041830 */
[C---:B------:R-:W-:Y:S06]  /*1a8e0*/  HMMA.16816.F32.BF16 R44, R4.reuse, R86, R44 ;  /* 0x00000056042c723c */ /* 0x040fec000004182c */
[C---:B------:R-:W-:Y:S06]  /*1a8f0*/  HMMA.16816.F32.BF16 R32, R4.reuse, R24, R32 ;  /* 0x000000180420723c */ /* 0x040fec0000041820 */
[C---:B------:R-:W-:Y:S06]  /*1a900*/  HMMA.16816.F32.BF16 R80, R4.reuse, R26, R80 ;  /* 0x0000001a0450723c */ /* 0x040fec0000041850 */
[C---:B--2---:R-:W-:Y:S06]  /*1a910*/  HMMA.16816.F32.BF16 R92, R4.reuse, R12, R92 ;  /* 0x0000000c045c723c */ /* 0x044fec000004185c */
[----:B------:R-:W-:Y:S01]  /*1a920*/  HMMA.16816.F32.BF16 R88, R4, R14, R88 ;  /* 0x0000000e0458723c */ /* 0x000fe20000041858 */
[----:B------:R-:W-:Y:S06]  /*1a930*/  BAR.SYNC.DEFER_BLOCKING 0x0 ;  /* 0x0000000000007b1d */ /* 0x000fec0000010000 */
[----:B------:R-:W-:-:S02]  /*1a940*/  NOP ;  /* 0x0000000000007918 */ /* 0x000fc40000000000 */
[----:B------:R-:W-:-:S15]  /*1a950*/  @!P6 BRA `(.L_x_2745) ;  /* 0x0000000c0000e947 */ /* 0x000fde0003800000 */
[----:B------:R-:W-:Y:S04]  /*1a960*/  BSSY B0, `(.L_x_2746) ;  /* 0x0000042000007945 */ /* 0x000fe80003800000 */
[----:B------:R-:W-:Y:S05]  /*1a970*/  @!P0 BRA `(.L_x_2747) ;  /* 0x0000000000f48947 */ /* 0x000fea0003800000 */
[----:B------:R-:W2:Y:S01]  /*1a980*/  LD.E R5, desc[UR6][R10.64+0x170] ;  /* 0x000170060a057980 */ /* 0x000ea2000c101900 */
[----:B------:R-:W-:Y:S02]  /*1a990*/  IADD3 R9, R2, -0x40, RZ ;  /* 0xffffffc002097810 */ /* 0x000fe40007ffe0ff */
[----:B------:R-:W-:Y:S02]  /*1a9a0*/  IABS R6, R2 ;  /* 0x0000000200067213 */ /* 0x000fe40000000000 */
[----:B------:R-:W-:Y:S02]  /*1a9b0*/  IABS R3, R9 ;  /* 0x0000000900037213 */ /* 0x000fe40000000000 */
[-C--:B--2---:R-:W-:Y:S02]  /*1a9c0*/  IABS R7, R5.reuse ;  /* 0x0000000500077213 */ /* 0x084fe40000000000 */
[-C--:B------:R-:W-:Y:S02]  /*1a9d0*/  IABS R4, R5.reuse ;  /* 0x0000000500047213 */ /* 0x080fe40000000000 */
[----:B------:R-:W1:Y:S01]  /*1a9e0*/  I2F.RP R14, R7 ;  /* 0x00000007000e7306 */ /* 0x000e620000209400 */
[----:B------:R-:W-:-:S02]  /*1a9f0*/  LOP3.LUT R9, R9, R5, RZ, 0x3c, !PT ;  /* 0x0000000509097212 */ /* 0x000fc400078e3cff */
[----:B------:R-:W-:Y:S02]  /*1aa00*/  IADD3 R4, RZ, -R4, RZ ;  /* 0x80000004ff047210 */ /* 0x000fe40007ffe0ff */
[----:B------:R-:W-:-:S03]  /*1aa10*/  ISETP.GE.AND P1, PT, R9, RZ, PT ;  /* 0x000000ff0900720c */ /* 0x000fc60003f26270 */
        /* <DEDUP_REMOVED lines=8> */
[----:B------:R-:W-:Y:S02]  /*1aaa0*/  IMAD R3, R8, R4, R3 ;  /* 0x0000000408037224 */ /* 0x000fe400078e0203 */
[----:B------:R-:W-:-:S03]  /*1aab0*/  IMAD.HI.U32 R12, R12, R6, RZ ;  /* 0x000000060c0c7227 */ /* 0x000fc600078e00ff */
[----:B------:R-:W-:Y:S01]  /*1aac0*/  ISETP.GT.U32.AND P2, PT, R7, R3, PT ;  /* 0x000000030700720c */ /* 0x000fe20003f44070 */
[----:B------:R-:W-:-:S05]  /*1aad0*/  IMAD R4, R12, R4, R6 ;  /* 0x000000040c047224 */ /* 0x000fca00078e0206 */
[----:B------:R-:W-:-:S07]  /*1aae0*/  ISETP.GT.U32.AND P3, PT, R7, R4, PT ;  /* 0x000000040700720c */ /* 0x000fce0003f64070 */
[----:B------:R-:W-:Y:S01]  /*1aaf0*/  @!P2 IMAD.IADD R3, R3, 0x1, -R7 ;  /* 0x000000010303a824 */ /* 0x000fe200078e0a07 */
[----:B------:R-:W-:Y:S02]  /*1ab00*/  @!P2 IADD3 R8, R8, 0x1, RZ ;  /* 0x000000010808a810 */ /* 0x000fe40007ffe0ff */
[----:B------:R-:W-:Y:S02]  /*1ab10*/  ISETP.NE.AND P2, PT, R5, RZ, PT ;  /* 0x000000ff0500720c */ /* 0x000fe40003f45270 */
[-C--:B------:R-:W-:Y:S01]  /*1ab20*/  ISETP.GE.U32.AND P4, PT, R3, R7.reuse, PT ;  /* 0x000000070300720c */ /* 0x080fe20003f86070 */
[----:B------:R-:W-:Y:S01]  /*1ab30*/  @!P3 VIADD R12, R12, 0x1 ;  /* 0x000000010c0cb836 */ /* 0x000fe20000000000 */
[----:B------:R-:W-:Y:S02]  /*1ab40*/  @!P3 IADD3 R4, R4, -R7, RZ ;  /* 0x800000070404b210 */ /* 0x000fe40007ffe0ff */
[----:B------:R-:W-:Y:S02]  /*1ab50*/  LOP3.LUT R3, R2, R5, RZ, 0x3c, !PT ;  /* 0x0000000502037212 */ /* 0x000fe400078e3cff */
[----:B------:R-:W-:-:S02]  /*1ab60*/  ISETP.GE.U32.AND P5, PT, R4, R7, PT ;  /* 0x000000070400720c */ /* 0x000fc40003fa6070 */
[----:B------:R-:W-:Y:S02]  /*1ab70*/  ISETP.GE.AND P3, PT, R3, RZ, PT ;  /* 0x000000ff0300720c */ /* 0x000fe40003f66270 */
[----:B------:R-:W-:-:S03]  /*1ab80*/  LOP3.LUT R3, RZ, R5, RZ, 0x33, !PT ;  /* 0x00000005ff037212 */ /* 0x000fc600078e33ff */
[----:B------:R-:W-:-:S04]  /*1ab90*/  @P4 VIADD R8, R8, 0x1 ;  /* 0x0000000108084836 */ /* 0x000fc80000000000 */
[----:B------:R-:W-:Y:S02]  /*1aba0*/  IMAD.MOV.U32 R4, RZ, RZ, R8 ;  /* 0x000000ffff047224 */ /* 0x000fe400078e0008 */
[----:B------:R-:W-:Y:S01]  /*1abb0*/  @P5 IADD3 R12, R12, 0x1, RZ ;  /* 0x000000010c0c5810 */ /* 0x000fe20007ffe0ff */
[----:B------:R-:W2:Y:S02]  /*1abc0*/  LD.E.64 R8, desc[UR6][R10.64+0x38] ;  /* 0x000038060a087980 */ /* 0x000ea4000c101b00 */
[----:B------:R-:W-:Y:S02]  /*1abd0*/  @!P1 IADD3 R4, -R4, RZ, RZ ;  /* 0x000000ff04049210 */ /* 0x000fe40007ffe1ff */
[----:B------:R-:W-:Y:S02]  /*1abe0*/  @!P3 IMAD.MOV R12, RZ, RZ, -R12 ;  /* 0x000000ffff0cb224 */ /* 0x000fe400078e0a0c */
[----:B------:R-:W-:-:S03]  /*1abf0*/  SEL R4, R3, R4, !P2 ;  /* 0x0000000403047207 */ /* 0x000fc60005000000 */
[----:B------:R-:W-:Y:S02]  /*1ac00*/  SEL R3, R3, R12, !P2 ;  /* 0x0000000c03037207 */ /* 0x000fe40005000000 */
[----:B------:R-:W-:-:S04]  /*1ac10*/  IMAD.WIDE R6, R4, 0x4, R240 ;  /* 0x0000000404067825 */ /* 0x000fc800078e02f0 */
[C---:B------:R-:W-:Y:S02]  /*1ac20*/  IMAD.WIDE R12, R3.reuse, 0x4, R240 ;  /* 0x00000004030c7825 */ /* 0x040fe400078e02f0 */
[----:B------:R-:W3:Y:S04]  /*1ac30*/  LD.E R6, desc[UR6][R6.64] ;  /* 0x0000000606067980 */ /* 0x000ee8000c101900 */
[----:B------:R-:W3:Y:S04]  /*1ac40*/  LD.E R7, desc[UR6][R12.64] ;  /* 0x000000060c077980 */ /* 0x000ee8000c101900 */
[----:B------:R-:W4:Y:S01]  /*1ac50*/  LD.E.64 R12, desc[UR6][R10.64+0x20] ;  /* 0x000020060a0c7980 */ /* 0x000f22000c101b00 */
[----:B------:R-:W-:-:S05]  /*1ac60*/  IADD3 R3, R3, -R4, RZ ;  /* 0x8000000403037210 */ /* 0x000fca0007ffe0ff */
[----:B------:R-:W-:-:S05]  /*1ac70*/  IMAD R5, R5, R3, -0x40 ;  /* 0xffffffc005057424 */ /* 0x000fca00078e0203 */
[----:B------:R-:W-:Y:S01]  /*1ac80*/  SHF.R.S32.HI R4, RZ, 0x1f, R5 ;  /* 0x0000001fff047819 */ /* 0x000fe20000011405 */
[-C--:B--2---:R-:W-:Y:S02]  /*1ac90*/  IMAD R3, R9, R5.reuse, RZ ;  /* 0x0000000509037224 */ /* 0x084fe400078e02ff */
[----:B------:R-:W-:-:S04]  /*1aca0*/  IMAD.WIDE.U32 R14, R8, R5, RZ ;  /* 0x00000005080e7225 */ /* 0x000fc800078e00ff */
[----:B------:R-:W-:-:S05]  /*1acb0*/  IMAD R4, R8, R4, R3 ;  /* 0x0000000408047224 */ /* 0x000fca00078e0203 */
[----:B------:R-:W-:Y:S01]  /*1acc0*/  IADD3 R15, R15, R4, RZ ;  /* 0x000000040f0f7210 */ /* 0x000fe20007ffe0ff */
[----:B---3--:R-:W-:-:S05]  /*1acd0*/  IMAD.IADD R6, R6, 0x1, -R7 ;  /* 0x0000000106067824 */ /* 0x008fca00078e0a07 */
[----:B------:R-:W-:Y:S01]  /*1ace0*/  SHF.R.S32.HI R5, RZ, 0x1f, R6 ;  /* 0x0000001fff057819 */ /* 0x000fe20000011406 */
[----:B----4-:R-:W-:Y:S02]  /*1acf0*/  IMAD R3, R13, R6, RZ ;  /* 0x000000060d037224 */ /* 0x010fe400078e02ff */
[----:B------:R-:W-:-:S04]  /*1ad00*/  IMAD.WIDE.U32 R6, R6, R12, R14 ;  /* 0x0000000c06067225 */ /* 0x000fc800078e000e */
[----:B------:R-:W-:Y:S01]  /*1ad10*/  IMAD R3, R12, R5, R3 ;  /* 0x000000050c037224 */ /* 0x000fe200078e0203 */
[----:B------:R-:W-:-:S03]  /*1ad20*/  MOV R5, R6 ;  /* 0x0000000600057202 */ /* 0x000fc60000000f00 */
[----:B------:R-:W-:Y:S01]  /*1ad30*/  IMAD.IADD R3, R7, 0x1, R3 ;  /* 0x0000000107037824 */ /* 0x000fe200078e0203 */
[----:B------:R-:W-:Y:S05]  /*1ad40*/  BRA `(.L_x_2748) ;  /* 0x00000000000c7947 */ /* 0x000fea0003800000 */
.L_x_2747:
[----:B------:R-:W2:Y:S02]  /*1ad50*/  LD.E R5, desc[UR6][R10.64+0x38] ;  /* 0x000038060a057980 */ /* 0x000ea4000c101900 */
[----:B--2---:R-:W-:-:S04]  /*1ad60*/  LEA R5, -R5, RZ, 0x6 ;  /* 0x000000ff05057211 */ /* 0x004fc800078e31ff */
[----:B------:R-:W-:Y:S02]  /*1ad70*/  SHF.R.S32.HI R3, RZ, 0x1f, R5 ;  /* 0x0000001fff037819 */ /* 0x000fe40000011405 */
.L_x_2748:
[----:B------:R-:W-:Y:S05]  /*1ad80*/  BSYNC B0 ;  /* 0x0000000000007941 */ /* 0x000fea0003800000 */
.L_x_2746:
[C---:B------:R-:W-:Y:S02]  /*1ad90*/  LOP3.LUT P5, RZ, R244.reuse, 0x1, RZ, 0xc0, !PT ;  /* 0x00000001f4ff7812 */ /* 0x040fe400078ac0ff */
[C---:B------:R-:W-:Y:S02]  /*1ada0*/  LOP3.LUT P4, RZ, R244.reuse, 0x2, RZ, 0xc0, !PT ;  /* 0x00000002f4ff7812 */ /* 0x040fe4000788c0ff */
[C---:B------:R-:W-:Y:S02]  /*1adb0*/  LEA R24, P2, R5.reuse, R233, 0x1 ;  /* 0x000000e905187211 */ /* 0x040fe400078408ff */
[C---:B------:R-:W-:Y:S02]  /*1adc0*/  IADD3 R4, P1, R5.reuse, R229, RZ ;  /* 0x000000e505047210 */ /* 0x040fe40007f3e0ff */
[C---:B------:R-:W-:Y:S02]  /*1add0*/  LOP3.LUT P3, RZ, R244.reuse, 0x4, RZ, 0xc0, !PT ;  /* 0x00000004f4ff7812 */ /* 0x040fe4000786c0ff */
[----:B------:R-:W-:Y:S01]  /*1ade0*/  LEA.HI.X R25, R5, R232, R3, 0x1, P2 ;  /* 0x000000e805197211 */ /* 0x000fe200010f0c03 */
[----:B------:R-:W-:Y:S01]  /*1adf0*/  IMAD.X R3, R3, 0x1, R230, P1 ;  /* 0x0000000103037824 */ /* 0x000fe200008e06e6 */
[----:B------:R-:W-:-:S02]  /*1ae00*/  LOP3.LUT P2, RZ, R244, 0x8, RZ, 0xc0, !PT ;  /* 0x00000008f4ff7812 */ /* 0x000fc4000784c0ff */
[CC--:B------:R-:W-:Y:S01]  /*1ae10*/  @P5 LEA R22, P1, R4.reuse, R233.reuse, 0x1 ;  /* 0x000000e904165211 */ /* 0x0c0fe200078208ff */
[----:B------:R-:W-:Y:S01]  /*1ae20*/  @P4 IMAD.MOV.U32 R5, RZ, RZ, R25 ;  /* 0x000000ffff054224 */ /* 0x000fe200078e0019 */
[----:B------:R-:W-:Y:S01]  /*1ae30*/  @!PT LDS RZ, [RZ] ;  /* 0x00000000fffff984 */ /* 0x000fe20000000800 */
[----:B------:R-:W-:Y:S01]  /*1ae40*/  @!PT LDS RZ, [RZ] ;  /* 0x00000000fffff984 */ /* 0x000fe20000000800 */
[----:B------:R-:W-:Y:S01]  /*1ae50*/  @!PT LDS RZ, [RZ] ;  /* 0x00000000fffff984 */ /* 0x000fe20000000800 */
[----:B------:R-:W-:Y:S02]  /*1ae60*/  @P5 LDGSTS.E.BYPASS.LTC128B.128 [R242+0x8000], desc[UR6][R24.64] ;  /* 0x0800000018f25fae */ /* 0x000fe4000b901d46 */
[CCC-:B------:R-:W-:Y:S02]  /*1ae70*/  @P5 LEA.HI.X R23, R4.reuse, R232.reuse, R3.reuse, 0x1, P1 ;  /* 0x000000e804175211 */ /* 0x1c0fe400008f0c03 */
[C---:B------:R-:W-:Y:S01]  /*1ae80*/  @P4 LEA R18, P1, R4.reuse, R233, 0x1 ;  /* 0x000000e904124211 */ /* 0x040fe200078208ff */
[----:B------:R1:W-:Y:S03]  /*1ae90*/  @!P5 STS.128 [R242+0x8000], RZ ;  /* 0x008000fff200d388 */ /* 0x0003e60000000c00 */
[----:B------:R-:W-:-:S02]  /*1aea0*/  @P4 LEA.HI.X R19, R4, R232, R3, 0x1, P1 ;  /* 0x000000e804134211 */ /* 0x000fc400008f0c03 */
[----:B------:R-:W-:-:S04]  /*1aeb0*/  @P3 LEA R16, P1, R4, R233, 0x1 ;  /* 0x000000e904103211 */ /* 0x000fc800078208ff */
[C---:B------:R-:W-:Y:S02]  /*1aec0*/  @P3 LEA.HI.X R17, R4.reuse, R232, R3, 0x1, P1 ;  /* 0x000000e804113211 */ /* 0x040fe400008f0c03 */
[----:B------:R-:W-:-:S04]  /*1aed0*/  @P2 LEA R14, P1, R4, R233, 0x1 ;  /* 0x000000e9040e2211 */ /* 0x000fc800078208ff */
[C---:B------:R-:W-:Y:S02]  /*1aee0*/  @P2 LEA.HI.X R15, R4.reuse, R232, R3, 0x1, P1 ;  /* 0x000000e8040f2211 */ /* 0x040fe400008f0c03 */
[----:B------:R-:W-:-:S05]  /*1aef0*/  IADD3 R4, P1, R4, R229, RZ ;  /* 0x000000e504047210 */ /* 0x000fca0007f3e0ff */
[----:B------:R-:W-:Y:S01]  /*1af00*/  IMAD.X R3, R3, 0x1, R230, P1 ;  /* 0x0000000103037824 */ /* 0x000fe200008e06e6 */
[----:B------:R-:W-:-:S04]  /*1af10*/  @P5 LEA R20, P1, R4, R233, 0x1 ;  /* 0x000000e904145211 */ /* 0x000fc800078208ff */
[C---:B------:R-:W-:Y:S02]  /*1af20*/  @P5 LEA.HI.X R21, R4.reuse, R232, R3, 0x1, P1 ;  /* 0x000000e804155211 */ /* 0x040fe400008f0c03 */
[----:B------:R-:W-:-:S04]  /*1af30*/  @P4 LEA R12, P1, R4, R233, 0x1 ;  /* 0x000000e9040c4211 */ /* 0x000fc800078208ff */
[C---:B------:R-:W-:Y:S02]  /*1af40*/  @P4 LEA.HI.X R13, R4.reuse, R232, R3, 0x1, P1 ;  /* 0x000000e8040d4211 */ /* 0x040fe400008f0c03 */
        /* <DEDUP_REMOVED lines=12> */
[----:B------:R-:W-:Y:S01]  /*1b010*/  @P2 LEA R36, P1, R4, R233, 0x1 ;  /* 0x000000e904242211 */ /* 0x000fe200078208ff */
[----:B------:R-:W-:-:S03]  /*1b020*/  IMAD.MOV.U32 R233, RZ, RZ, R24 ;  /* 0x000000ffffe97224 */ /* 0x000fc600078e0018 */
[----:B------:R-:W-:Y:S01]  /*1b030*/  @P2 LEA.HI.X R37, R4, R232, R3, 0x1, P1 ;  /* 0x000000e804252211 */ /* 0x000fe200008f0c03 */
[----:B------:R-:W-:Y:S02]  /*1b040*/  @P4 IMAD.MOV.U32 R4, RZ, RZ, R24 ;  /* 0x000000ffff044224 */ /* 0x000fe400078e0018 */
[----:B------:R-:W-:-:S03]  /*1b050*/  IMAD.MOV.U32 R232, RZ, RZ, R25 ;  /* 0x000000ffffe87224 */ /* 0x000fc600078e0019 */
[----:B------:R-:W-:Y:S01]  /*1b060*/  @!PT LDS RZ, [RZ] ;  /* 0x00000000fffff984 */ /* 0x000fe20000000800 */
[----:B------:R-:W-:Y:S01]  /*1b070*/  @!PT LDS RZ, [RZ] ;  /* 0x00000000fffff984 */ /* 0x000fe20000000800 */
[----:B------:R-:W-:Y:S01]  /*1b080*/  @!PT LDS RZ, [RZ] ;  /* 0x00000000fffff984 */ /* 0x000fe20000000800 */
[----:B------:R2:W-:Y:S04]  /*1b090*/  @P4 LDGSTS.E.BYPASS.LTC128B.128 [R242+0xa000], desc[UR6][R4.64+0x80] ;  /* 0x0a00008004f24fae */ /* 0x0005e8000b901d46 */
[----:B------:R1:W-:Y:S01]  /*1b0a0*/  @!P4 STS.128 [R242+0xa000], RZ ;  /* 0x00a000fff200c388 */ /* 0x0003e20000000c00 */
[----:B--2---:R-:W-:Y:S02]  /*1b0b0*/  @P3 IMAD.MOV.U32 R4, RZ, RZ, R24 ;  /* 0x000000ffff043224 */ /* 0x004fe400078e0018 */
[----:B------:R-:W-:-:S05]  /*1b0c0*/  @P3 IMAD.MOV.U32 R5, RZ, RZ, R25 ;  /* 0x000000ffff053224 */ /* 0x000fca00078e0019 */
        /* <DEDUP_REMOVED lines=73> */
.L_x_2745:
[----:B------:R-:W-:Y:S05]  /*1b560*/  BSYNC B1 ;  /* 0x0000000000017941 */ /* 0x000fea0003800000 */
.L_x_2744:
[----:B------:R-:W2:Y:S01]  /*1b570*/  LD.E R189, desc[UR6][R10.64+0xdc] ;  /* 0x0000dc060abd7980 */ /* 0x000ea2000c101900 */
[----:B------:R-:W-:Y:S01]  /*1b580*/  IMAD.IADD R0, R2, 0x1, R0 ;  /* 0x0000000102007824 */ /* 0x000fe200078e0200 */
[----:B------:R-:W-:-:S03]  /*1b590*/  LEA R220, R41, UR4, 0x1 ;  /* 0x0000000429dc7c11 */ /* 0x000fc6000f8e08ff */
[C---:B------:R-:W-:Y:S01]  /*1b5a0*/  VIADD R2, R0.reuse, 0x1 ;  /* 0x0000000100027836 */ /* 0x040fe20000000000 */
[C---:B------:R-:W-:Y:S01]  /*1b5b0*/  ISETP.GE.AND P5, PT, R0.reuse, R246, PT ;  /* 0x000000f60000720c */ /* 0x040fe20003fa6270 */
[C---:B------:R-:W-:Y:S01]  /*1b5c0*/  VIADD R3, R0.reuse, 0x9 ;  /* 0x0000000900037836 */ /* 0x040fe20000000000 */
[CC--:B------:R-:W-:Y:S01]  /*1b5d0*/  ISETP.GE.AND P1, PT, R0.reuse, R248.reuse, PT ;  /* 0x000000f80000720c */ /* 0x0c0fe20003f26270 */
[----:B-1----:R-:W-:Y:S01]  /*1b5e0*/  VIADD R6, R0, 0x28 ;  /* 0x0000002800067836 */ /* 0x002fe20000000000 */
[----:B------:R-:W-:Y:S01]  /*1b5f0*/  ISETP.GE.AND P4, PT, R2, R248, PT ;  /* 0x000000f80200720c */ /* 0x000fe20003f86270 */
[----:B------:R-:W-:Y:S01]  /*1b600*/  VIADD R8, R0, 0x20 ;  /* 0x0000002000087836 */ /* 0x000fe20000000000 */
[----:B------:R-:W-:Y:S01]  /*1b610*/  ISETP.GE.AND P2, PT, R2, R246, PT ;  /* 0x000000f60200720c */ /* 0x000fe20003f46270 */
[----:B------:R-:W-:Y:S01]  /*1b620*/  VIADD R7, R0, 0x21 ;  /* 0x0000002100077836 */ /* 0x000fe20000000000 */
[----:B------:R-:W-:Y:S01]  /*1b630*/  ISETP.GE.OR P4, PT, R2, R247, !P4 ;  /* 0x000000f70200720c */ /* 0x000fe20006786670 */
[----:B------:R-:W-:Y:S01]  /*1b640*/  VIADD R5, R0, 0x29 ;  /* 0x0000002900057836 */ /* 0x000fe20000000000 */
[-C--:B------:R-:W-:Y:S01]  /*1b650*/  ISETP.GE.OR P2, PT, R2, R245.reuse, !P2 ;  /* 0x000000f50200720c */ /* 0x080fe20005746670 */
[C---:B------:R-:W-:Y:S01]  /*1b660*/  VIADD R2, R0.reuse, 0x8 ;  /* 0x0000000800027836 */ /* 0x040fe20000000000 */
[C---:B------:R-:W-:Y:S01]  /*1b670*/  ISETP.GE.OR P5, PT, R0.reuse, R245, !P5 ;  /* 0x000000f50000720c */ /* 0x040fe20006fa6670 */
[C---:B------:R-:W-:Y:S01]  /*1b680*/  VIADD R4, R0.reuse, 0x30 ;  /* 0x0000003000047836 */ /* 0x040fe20000000000 */
[----:B------:R-:W-:Y:S01]  /*1b690*/  ISETP.GE.OR P1, PT, R0, R247, !P1 ;  /* 0x000000f70000720c */ /* 0x000fe20004f26670 */
[--C-:B------:R-:W-:Y:S01]  /*1b6a0*/  IMAD R218, R40, 0x2, R220.reuse ;  /* 0x0000000228da7824 */ /* 0x100fe200078e02dc */
[----:B------:R-:W-:Y:S01]  /*1b6b0*/  FSEL R66, R66, -INF , !P5 ;  /* 0xff80000042427808 */ /* 0x000fe20006800000 */
[----:B------:R-:W-:Y:S01]  /*1b6c0*/  LDSM.16.MT88.4 R156, [R220+0x10000] ;  /* 0x01000000dc9c783b */ /* 0x000fe20000004200 */
[----:B------:R-:W-:Y:S01]  /*1b6d0*/  FSEL R65, R65, -INF , !P4 ;  /* 0xff80000041417808 */ /* 0x000fe20006000000 */
[----:B------:R-:W-:Y:S01]  /*1b6e0*/  IMAD R217, R39, 0x2, R220 ;  /* 0x0000000227d97824 */ /* 0x000fe200078e02dc */
[----:B------:R-:W-:Y:S01]  /*1b6f0*/  FSEL R64, R64, -INF , !P1 ;  /* 0xff80000040407808 */ /* 0x000fe20004800000 */
[----:B------:R-:W-:Y:S01]  /*1b700*/  LDSM.16.MT88.4 R148, [R218+0x10000] ;  /* 0x01000000da94783b */ /* 0x000fe20000004200 */
[----:B------:R-:W-:Y:S01]  /*1b710*/  ISETP.GE.AND P5, PT, R3, R248, PT ;  /* 0x000000f80300720c */ /* 0x000fe20003fa6270 */
[----:B------:R-:W-:Y:S01]  /*1b720*/  IMAD R216, R39, 0x2, R218 ;  /* 0x0000000227d87824 */ /* 0x000fe200078e02da */
[----:B------:R-:W-:Y:S01]  /*1b730*/  ISETP.GE.AND P4, PT, R3, R246, PT ;  /* 0x000000f60300720c */ /* 0x000fe20003f86270 */
[----:B------:R-:W-:Y:S01]  /*1b740*/  LDSM.16.MT88.4 R184, [R218+0x10800] ;  /* 0x01080000dab8783b */ /* 0x000fe20000004200 */
[----:B------:R-:W-:-:S02]  /*1b750*/  ISETP.GE.AND P3, PT, R2, R248, PT ;  /* 0x000000f80200720c */ /* 0x000fc40003f66270 */
[----:B------:R-:W-:Y:S01]  /*1b760*/  ISETP.GE.AND P1, PT, R2, R246, PT ;  /* 0x000000f60200720c */ /* 0x000fe20003f26270 */
[----:B------:R-:W-:Y:S01]  /*1b770*/  LDSM.16.MT88.4 R40, [R220+0x12000] ;  /* 0x01200000dc28783b */ /* 0x000fe20000004200 */
[C---:B------:R-:W-:Y:S02]  /*1b780*/  ISETP.GE.OR P5, PT, R3.reuse, R247, !P5 ;  /* 0x000000f70300720c */ /* 0x040fe40006fa6670 */
[----:B------:R-:W-:Y:S01]  /*1b790*/  ISETP.GE.OR P4, PT, R3, R245, !P4 ;  /* 0x000000f50300720c */ /* 0x000fe20006786670 */
[----:B------:R-:W-:Y:S01]  /*1b7a0*/  VIADD R3, R0, 0x11 ;  /* 0x0000001100037836 */ /* 0x000fe20000000000 */
[C---:B------:R-:W-:Y:S01]  /*1b7b0*/  ISETP.GE.OR P3, PT, R2.reuse, R247, !P3 ;  /* 0x000000f70200720c */ /* 0x040fe20005f66670 */
[----:B------:R-:W-:Y:S01]  /*1b7c0*/  LDSM.16.MT88.4 R56, [R217+0x12000] ;  /* 0x01200000d938783b */ /* 0x000fe20000004200 */
[----:B------:R-:W-:Y:S01]  /*1b7d0*/  ISETP.GE.OR P1, PT, R2, R245, !P1 ;  /* 0x000000f50200720c */ /* 0x000fe20004f26670 */
[----:B------:R-:W-:Y:S01]  /*1b7e0*/  VIADD R2, R0, 0x10 ;  /* 0x0000001000027836 */ /* 0x000fe20000000000 */
[----:B------:R-:W-:Y:S01]  /*1b7f0*/  FSEL R61, R61, -INF , !P5 ;  /* 0xff8000003d3d7808 */ /* 0x000fe20006800000 */
[----:B------:R-:W-:Y:S01]  /*1b800*/  LDSM.16.MT88.4 R24, [R220+0x12800] ;  /* 0x01280000dc18783b */ /* 0x000fe20000004200 */
[----:B------:R-:W-:-:S02]  /*1b810*/  FSEL R62, R62, -INF , !P1 ;  /* 0xff8000003e3e7808 */ /* 0x000fc40004800000 */
[----:B------:R-:W-:Y:S01]  /*1b820*/  FSEL R60, R60, -INF , !P3 ;  /* 0xff8000003c3c7808 */ /* 0x000fe20005800000 */
[----:B------:R-:W-:Y:S01]  /*1b830*/  LDSM.16.MT88.4 R132, [R216+0x10000] ;  /* 0x01000000d884783b */ /* 0x000fe20000004200 */
[C---:B------:R-:W-:Y:S02]  /*1b840*/  ISETP.GE.AND P1, PT, R3.reuse, R248, PT ;  /* 0x000000f80300720c */ /* 0x040fe40003f26270 */
[CC--:B------:R-:W-:Y:S01]  /*1b850*/  ISETP.GE.AND P5, PT, R3.reuse, R246.reuse, PT ;  /* 0x000000f60300720c */ /* 0x0c0fe20003fa6270 */
[----:B------:R-:W-:Y:S01]  /*1b860*/  LDSM.16.MT88.4 R96, [R216+0x14000] ;  /* 0x01400000d860783b */ /* 0x000fe20000004200 */
[----:B------:R-:W-:Y:S02]  /*1b870*/  ISETP.GE.AND P3, PT, R2, R246, PT ;  /* 0x000000f60200720c */ /* 0x000fe40003f66270 */
[C---:B------:R-:W-:Y:S01]  /*1b880*/  ISETP.GE.OR P1, PT, R3.reuse, R247, !P1 ;  /* 0x000000f70300720c */ /* 0x040fe20004f26670 */
[----:B------:R-:W-:Y:S01]  /*1b890*/  LDSM.16.MT88.4 R104, [R220+0x16000] ;  /* 0x01600000dc68783b */ /* 0x000fe20000004200 */
[-C--:B------:R-:W-:Y:S01]  /*1b8a0*/  ISETP.GE.OR P5, PT, R3, R245.reuse, !P5 ;  /* 0x000000f50300720c */ /* 0x080fe20006fa6670 */
[----:B------:R-:W-:Y:S01]  /*1b8b0*/  VIADD R3, R0, 0x19 ;  /* 0x0000001900037836 */ /* 0x000fe20000000000 */
[----:B------:R-:W-:Y:S01]  /*1b8c0*/  ISETP.GE.OR P3, PT, R2, R245, !P3 ;  /* 0x000000f50200720c */ /* 0x000fe20005f66670 */
[----:B------:R-:W-:Y:S01]  /*1b8d0*/  LDSM.16.MT88.4 R28, [R216+0x10800] ;  /* 0x01080000d81c783b */ /* 0x000fe20000004200 */
[----:B------:R-:W-:-:S02]  /*1b8e0*/  FSEL R67, R67, -INF , !P2 ;  /* 0xff80000043437808 */ /* 0x000fc40005000000 */
[----:B------:R-:W-:Y:S01]  /*1b8f0*/  FSEL R50, R50, -INF , !P3 ;  /* 0xff80000032327808 */ /* 0x000fe20005800000 */
[----:B------:R-:W-:Y:S01]  /*1b900*/  LDSM.16.MT88.4 R20, [R218+0x12800] ;  /* 0x01280000da14783b */ /* 0x000fe20000004200 */
[CC--:B------:R-:W-:Y:S02]  /*1b910*/  ISETP.GE.AND P3, PT, R3.reuse, R248.reuse, PT ;  /* 0x000000f80300720c */ /* 0x0c0fe40003f66270 */
[----:B------:R-:W-:Y:S01]  /*1b920*/  ISETP.GE.AND P2, PT, R2, R248, PT ;  /* 0x000000f80200720c */ /* 0x000fe20003f46270 */
[----:B------:R-:W-:Y:S01]  /*1b930*/  LDSM.16.MT88.4 R140, [R217+0x10000] ;  /* 0x01000000d98c783b */ /* 0x000fe20000004200 */
[----:B------:R-:W-:Y:S02]  /*1b940*/  ISETP.GE.OR P3, PT, R3, R247, !P3 ;  /* 0x000000f70300720c */ /* 0x000fe40005f66670 */
[----:B------:R-:W-:Y:S01]  /*1b950*/  FMNMX.FTZ R9, R64, R65, !PT ;  /* 0x0000004140097209 */ /* 0x000fe20007810000 */
[----:B------:R-:W-:Y:S01]  /*1b960*/  LDSM.16.MT88.4 R72, [R220+0x14000] ;  /* 0x01400000dc48783b */ /* 0x000fe20000004200 */
[----:B------:R-:W-:-:S02]  /*1b970*/  FSEL R49, R49, -INF , !P1 ;  /* 0xff80000031317808 */ /* 0x000fc40004800000 */
[----:B------:R-:W-:Y:S01]  /*1b980*/  ISETP.GE.OR P2, PT, R2, R247, !P2 ;  /* 0x000000f70200720c */ /* 0x000fe20005746670 */
[----:B------:R-:W-:Y:S01]  /*1b990*/  VIADD R2, R0, 0x18 ;  /* 0x0000001800027836 */ /* 0x000fe20000000000 */
[----:B------:R-:W-:Y:S01]  /*1b9a0*/  ISETP.GE.AND P1, PT, R3, R246, PT ;  /* 0x000000f60300720c */ /* 0x000fe20003f26270 */
[----:B------:R-:W-:Y:S01]  /*1b9b0*/  LDSM.16.MT88.4 R112, [R218+0x16000] ;  /* 0x01600000da70783b */ /* 0x000fe20000004200 */
[----:B------:R-:W-:Y:S02]  /*1b9c0*/  FSEL R45, R45, -INF , !P3 ;  /* 0xff8000002d2d7808 */ /* 0x000fe40005800000 */
[----:B------:R-:W-:Y:S01]  /*1b9d0*/  ISETP.GE.AND P3, PT, R6, R248, PT ;  /* 0x000000f80600720c */ /* 0x000fe20003f66270 */
[----:B------:R-:W-:Y:S01]  /*1b9e0*/  LDSM.16.MT88.4 R120, [R217+0x16000] ;  /* 0x01600000d978783b */ /* 0x000fe20000004200 */
[----:B------:R-:W-:Y:S02]  /*1b9f0*/  FMNMX.FTZ R9, R60, R9, !PT ;  /* 0x000000093c097209 */ /* 0x000fe40007810000 */
[----:B------:R-:W-:Y:S01]  /*1ba00*/  FMNMX.FTZ R12, R66, R67, !PT ;  /* 0x00000043420c7209 */ /* 0x000fe20007810000 */
[----:B------:R-:W-:Y:S01]  /*1ba10*/  LDSM.16.MT88.4 R168, [R216+0x16000] ;  /* 0x01600000d8a8783b */ /* 0x000fe20000004200 */
[----:B------:R-:W-:Y:S01]  /*1ba20*/  ISETP.GE.OR P1, PT, R3, R245, !P1 ;  /* 0x000000f50300720c */ /* 0x000fe20004f26670 */
[----:B------:R-:W-:Y:S01]  /*1ba30*/  VIADD R3, R0, 0x31 ;  /* 0x0000003100037836 */ /* 0x000fe20000000000 */
[----:B------:R-:W-:-:S02]  /*1ba40*/  FSEL R63, R63, -INF , !P4 ;  /* 0xff8000003f3f7808 */ /* 0x000fc40006000000 */
[----:B------:R-:W-:Y:S02]  /*1ba50*/  ISETP.GE.OR P3, PT, R6, R247, !P3 ;  /* 0x000000f70600720c */ /* 0x000fe40005f66670 */
[----:B------:R-:W-:Y:S02]  /*1ba60*/  ISETP.GE.AND P4, PT, R2, R248, PT ;  /* 0x000000f80200720c */ /* 0x000fe40003f86270 */
[----:B------:R-:W-:Y:S02]  /*1ba70*/  FSEL R48, R48, -INF , !P2 ;  /* 0xff80000030307808 */ /* 0x000fe40005000000 */
[----:B------:R-:W-:Y:S02]  /*1ba80*/  FMNMX.FTZ R9, R61, R9, !PT ;  /* 0x000000093d097209 */ /* 0x000fe40007810000 */
[----:B------:R-:W-:Y:S02]  /*1ba90*/  FMNMX.FTZ R12, R62, R12, !PT ;  /* 0x0000000c3e0c7209 */ /* 0x000fe40007810000 */
[----:B------:R-:W-:-:S02]  /*1baa0*/  FSEL R234, R80, -INF , !P3 ;  /* 0xff80000050ea7808 */ /* 0x000fc40005800000 */
[----:B------:R-:W-:Y:S02]  /*1bab0*/  ISETP.GE.OR P4, PT, R2, R247, !P4 ;  /* 0x000000f70200720c */ /* 0x000fe40006786670 */
[----:B------:R-:W-:Y:S02]  /*1bac0*/  FMNMX.FTZ R9, R48, R9, !PT ;  /* 0x0000000930097209 */ /* 0x000fe40007810000 */
[----:B------:R-:W-:Y:S02]  /*1bad0*/  ISETP.GE.AND P3, PT, R3, R248, PT ;  /* 0x000000f80300720c */ /* 0x000fe40003f66270 */
[----:B------:R-:W-:Y:S02]  /*1bae0*/  ISETP.GE.AND P2, PT, R2, R246, PT ;  /* 0x000000f60200720c */ /* 0x000fe40003f46270 */
[----:B------:R-:W-:Y:S02]  /*1baf0*/  FMNMX.FTZ R12, R63, R12, !PT ;  /* 0x0000000c3f0c7209 */ /* 0x000fe40007810000 */
[----:B------:R-:W-:-:S02]  /*1bb00*/  FSEL R51, R51, -INF , !P5 ;  /* 0xff80000033337808 */ /* 0x000fc40006800000 */
[----:B------:R-:W-:Y:S02]  /*1bb10*/  ISETP.GE.AND P5, PT, R8, R248, PT ;  /* 0x000000f80800720c */ /* 0x000fe40003fa6270 */
[----:B------:R-:W-:Y:S02]  /*1bb20*/  FSEL R44, R44, -INF , !P4 ;  /* 0xff8000002c2c7808 */ /* 0x000fe40006000000 */
[----:B------:R-:W-:Y:S02]  /*1bb30*/  FMNMX.FTZ R9, R49, R9, !PT ;  /* 0x0000000931097209 */ /* 0x000fe40007810000 */
[----:B------:R-:W-:Y:S02]  /*1bb40*/  ISETP.GE.OR P3, PT, R3, R247, !P3 ;  /* 0x000000f70300720c */ /* 0x000fe40005f66670 */
[----:B------:R-:W-:Y:S01]  /*1bb50*/  ISETP.GE.OR P2, PT, R2, R245, !P2 ;  /* 0x000000f50200720c */ /* 0x000fe20005746670 */
[----:B------:R-:W-:Y:S01]  /*1bb60*/  VIADD R2, R0, 0x38 ;  /* 0x0000003800027836 */ /* 0x000fe20000000000 */
[----:B------:R-:W-:Y:S01]  /*1bb70*/  FMNMX.FTZ R12, R50, R12, !PT ;  /* 0x0000000c320c7209 */ /* 0x000fe20007810000 */
[----:B------:R-:W-:Y:S01]  /*1bb80*/  VIADD R0, R0, 0x39 ;  /* 0x0000003900007836 */ /* 0x000fe20000000000 */
[----:B------:R-:W-:-:S02]  /*1bb90*/  ISETP.GE.AND P4, PT, R7, R248, PT ;  /* 0x000000f80700720c */ /* 0x000fc40003f86270 */
[----:B------:R-:W-:Y:S02]  /*1bba0*/  ISETP.GE.OR P5, PT, R8, R247, !P5 ;  /* 0x000000f70800720c */ /* 0x000fe40006fa6670 */
[----:B------:R-:W-:Y:S02]  /*1bbb0*/  FMNMX.FTZ R9, R44, R9, !PT ;  /* 0x000000092c097209 */ /* 0x000fe40007810000 */
[----:B------:R-:W-:Y:S02]  /*1bbc0*/  FSEL R197, R93, -INF , !P3 ;  /* 0xff8000005dc57808 */ /* 0x000fe40005800000 */
[----:B------:R-:W-:Y:S02]  /*1bbd0*/  ISETP.GE.AND P3, PT, R8, R246, PT ;  /* 0x000000f60800720c */ /* 0x000fe40003f66270 */
[----:B------:R-:W-:Y:S02]  /*1bbe0*/  FSEL R46, R46, -INF , !P2 ;  /* 0xff8000002e2e7808 */ /* 0x000fe40005000000 */
[----:B------:R-:W-:-:S02]  /*1bbf0*/  FMNMX.FTZ R12, R51, R12, !PT ;  /* 0x0000000c330c7209 */ /* 0x000fc40007810000 */
[----:B------:R-:W-:Y:S02]  /*1bc00*/  ISETP.GE.OR P4, PT, R7, R247, !P4 ;  /* 0x000000f70700720c */ /* 0x000fe40006786670 */
[----:B------:R-:W-:Y:S02]  /*1bc10*/  FSEL R16, R32, -INF , !P5 ;  /* 0xff80000020107808 */ /* 0x000fe40006800000 */
[----:B------:R-:W-:Y:S02]  /*1bc20*/  FMNMX.FTZ R9, R45, R9, !PT ;  /* 0x000000092d097209 */ /* 0x000fe40007810000 */
[----:B------:R-:W-:Y:S02]  /*1bc30*/  FSEL R47, R47, -INF , !P1 ;  /* 0xff8000002f2f7808 */ /* 0x000fe40004800000 */
[----:B------:R-:W-:Y:S02]  /*1bc40*/  ISETP.GE.OR P3, PT, R8, R245, !P3 ;  /* 0x000000f50800720c */ /* 0x000fe40005f66670 */
[----:B------:R-:W-:-:S02]  /*1bc50*/  ISETP.GE.AND P1, PT, R7, R246, PT ;  /* 0x000000f60700720c */ /* 0x000fc40003f26270 */
[----:B------:R-:W-:Y:S02]  /*1bc60*/  FMNMX.FTZ R12, R46, R12, !PT ;  /* 0x0000000c2e0c7209 */ /* 0x000fe40007810000 */
[----:B------:R-:W-:Y:S02]  /*1bc70*/  ISETP.GE.AND P5, PT, R5, R248, PT ;  /* 0x000000f80500720c */ /* 0x000fe40003fa6270 */
[----:B------:R-:W-:Y:S02]  /*1bc80*/  FSEL R17, R33, -INF , !P4 ;  /* 0xff80000021117808 */ /* 0x000fe40006000000 */
[----:B------:R-:W-:Y:S02]  /*1bc90*/  FMNMX.FTZ R9, R16, R9, !PT ;  /* 0x0000000910097209 */ /* 0x000fe40007810000 */
[----:B------:R-:W-:Y:S02]  /*1bca0*/  ISETP.GE.AND P2, PT, R6, R246, PT ;  /* 0x000000f60600720c */ /* 0x000fe40003f46270 */
[----:B------:R-:W-:-:S02]  /*1bcb0*/  ISETP.GE.OR P1, PT, R7, R245, !P1 ;  /* 0x000000f50700720c */ /* 0x000fc40004f26670 */
[----:B------:R-:W-:Y:S02]  /*1bcc0*/  FSEL R251, R34, -INF , !P3 ;  /* 0xff80000022fb7808 */ /* 0x000fe40005800000 */
[----:B------:R-:W-:Y:S02]  /*1bcd0*/  FMNMX.FTZ R12, R47, R12, !PT ;  /* 0x0000000c2f0c7209 */ /* 0x000fe40007810000 */
[----:B------:R-:W-:Y:S02]  /*1bce0*/  ISETP.GE.AND P4, PT, R4, R248, PT ;  /* 0x000000f80400720c */ /* 0x000fe40003f86270 */
[----:B------:R-:W-:Y:S02]  /*1bcf0*/  ISETP.GE.OR P5, PT, R5, R247, !P5 ;  /* 0x000000f70500720c */ /* 0x000fe40006fa6670 */
[----:B------:R-:W-:Y:S02]  /*1bd00*/  FMNMX.FTZ R9, R17, R9, !PT ;  /* 0x0000000911097209 */ /* 0x000fe40007810000 */
[----:B------:R-:W-:-:S02]  /*1bd10*/  ISETP.GE.OR P3, PT, R6, R245, !P2 ;  /* 0x000000f50600720c */ /* 0x000fc40005766670 */
[----:B------:R-:W-:Y:S02]  /*1bd20*/  ISETP.GE.AND P2, PT, R5, R246, PT ;  /* 0x000000f60500720c */ /* 0x000fe40003f46270 */
[----:B------:R-:W-:Y:S02]  /*1bd30*/  FSEL R250, R35, -INF , !P1 ;  /* 0xff80000023fa7808 */ /* 0x000fe40004800000 */
[----:B------:R-:W-:Y:S01]  /*1bd40*/  FMNMX.FTZ R12, R251, R12, !PT ;  /* 0x0000000cfb0c7209 */ /* 0x000fe20007810000 */
[----:B------:R-:W-:Y:S01]  /*1bd50*/  LDSM.16.MT88.4 R32, [R217+0x10800] ;  /* 0x01080000d920783b */ /* 0x000fe20000004200 */
[----:B------:R-:W-:Y:S02]  /*1bd60*/  ISETP.GE.OR P4, PT, R4, R247, !P4 ;  /* 0x000000f70400720c */ /* 0x000fe40006786670 */
[----:B------:R-:W-:Y:S02]  /*1bd70*/  FSEL R252, R81, -INF , !P5 ;  /* 0xff80000051fc7808 */ /* 0x000fe40006800000 */
[----:B------:R-:W-:-:S02]  /*1bd80*/  FMNMX.FTZ R9, R234, R9, !PT ;  /* 0x00000009ea097209 */ /* 0x000fc40007810000 */
[----:B------:R-:W-:Y:S02]  /*1bd90*/  ISETP.GE.AND P1, PT, R4, R246, PT ;  /* 0x000000f60400720c */ /* 0x000fe40003f26270 */
[----:B------:R-:W-:Y:S02]  /*1bda0*/  ISETP.GE.OR P2, PT, R5, R245, !P2 ;  /* 0x000000f50500720c */ /* 0x000fe40005746670 */
[----:B------:R-:W-:Y:S02]  /*1bdb0*/  FSEL R249, R82, -INF , !P3 ;  /* 0xff80000052f97808 */ /* 0x000fe40005800000 */
[----:B------:R-:W-:Y:S02]  /*1bdc0*/  FMNMX.FTZ R12, R250, R12, !PT ;  /* 0x0000000cfa0c7209 */ /* 0x000fe40007810000 */
[----:B------:R-:W-:Y:S02]  /*1bdd0*/  ISETP.GE.AND P5, PT, R2, R248, PT ;  /* 0x000000f80200720c */ /* 0x000fe40003fa6270 */
[----:B------:R-:W-:-:S02]  /*1bde0*/  FSEL R198, R92, -INF , !P4 ;  /* 0xff8000005cc67808 */ /* 0x000fc40006000000 */
[----:B------:R-:W-:Y:S02]  /*1bdf0*/  FMNMX.FTZ R9, R252, R9, !PT ;  /* 0x00000009fc097209 */ /* 0x000fe40007810000 */
[----:B------:R-:W-:Y:S02]  /*1be00*/  ISETP.GE.OR P3, PT, R4, R245, !P1 ;  /* 0x000000f50400720c */ /* 0x000fe40004f66670 */
[----:B------:R-:W-:Y:S01]  /*1be10*/  ISETP.GE.AND P1, PT, R3, R246, PT ;  /* 0x000000f60300720c */ /* 0x000fe20003f26270 */
[----:B------:R-:W-:Y:S01]  /*1be20*/  LDSM.16.MT88.4 R4, [R220+0x10800] ;  /* 0x01080000dc04783b */ /* 0x000fe20000004200 */
[----:B------:R-:W-:Y:S02]  /*1be30*/  FSEL R199, R83, -INF , !P2 ;  /* 0xff80000053c77808 */ /* 0x000fe40005000000 */
[----:B------:R-:W-:Y:S01]  /*1be40*/  FMNMX.FTZ R12, R249, R12, !PT ;  /* 0x0000000cf90c7209 */ /* 0x000fe20007810000 */
[----:B------:R-:W-:Y:S01]  /*1be50*/  LDSM.16.MT88.4 R80, [R218+0x14000] ;  /* 0x01400000da50783b */ /* 0x000fe20000004200 */
[----:B------:R-:W-:-:S02]  /*1be60*/  ISETP.GE.AND P4, PT, R0, R248, PT ;  /* 0x000000f80000720c */ /* 0x000fc40003f86270 */
[----:B------:R-:W-:Y:S02]  /*1be70*/  ISETP.GE.OR P5, PT, R2, R247, !P5 ;  /* 0x000000f70200720c */ /* 0x000fe40006fa6670 */
[----:B------:R-:W-:Y:S02]  /*1be80*/  FMNMX.FTZ R9, R198, R9, !PT ;  /* 0x00000009c6097209 */ /* 0x000fe40007810000 */
[----:B------:R-:W-:Y:S02]  /*1be90*/  ISETP.GE.AND P2, PT, R2, R246, PT ;  /* 0x000000f60200720c */ /* 0x000fe40003f46270 */
[----:B------:R-:W-:Y:S02]  /*1bea0*/  ISETP.GE.OR P1, PT, R3, R245, !P1 ;  /* 0x000000f50300720c */ /* 0x000fe40004f26670 */
[----:B------:R-:W-:Y:S02]  /*1beb0*/  FSEL R193, R94, -INF , !P3 ;  /* 0xff8000005ec17808 */ /* 0x000fe40005800000 */
[----:B------:R-:W-:-:S02]  /*1bec0*/  FMNMX.FTZ R12, R199, R12, !PT ;  /* 0x0000000cc70c7209 */ /* 0x000fc40007810000 */
[----:B------:R-:W-:Y:S02]  /*1bed0*/  ISETP.GE.OR P4, PT, R0, R247, !P4 ;  /* 0x000000f70000720c */ /* 0x000fe40006786670 */
[----:B------:R-:W-:Y:S02]  /*1bee0*/  FSEL R196, R88, -INF , !P5 ;  /* 0xff80000058c47808 */ /* 0x000fe40006800000 */
[----:B------:R-:W-:Y:S02]  /*1bef0*/  FMNMX.FTZ R9, R197, R9, !PT ;  /* 0x00000009c5097209 */ /* 0x000fe40007810000 */
[----:B------:R-:W-:Y:S02]  /*1bf00*/  ISETP.GE.OR P3, PT, R2, R245, !P2 ;  /* 0x000000f50200720c */ /* 0x000fe40005766670 */
[----:B------:R-:W-:Y:S02]  /*1bf10*/  ISETP.GE.AND P2, PT, R0, R246, PT ;  /* 0x000000f60000720c */ /* 0x000fe40003f46270 */
[----:B------:R-:W-:-:S02]  /*1bf20*/  FSEL R192, R95, -INF , !P1 ;  /* 0xff8000005fc07808 */ /* 0x000fc40004800000 */
[----:B------:R-:W-:Y:S02]  /*1bf30*/  FMNMX.FTZ R12, R193, R12, !PT ;  /* 0x0000000cc10c7209 */ /* 0x000fe40007810000 */
[----:B------:R-:W-:Y:S02]  /*1bf40*/  FSEL R195, R89, -INF , !P4 ;  /* 0xff80000059c37808 */ /* 0x000fe40006000000 */
[----:B------:R-:W-:Y:S02]  /*1bf50*/  FMNMX.FTZ R9, R196, R9, !PT ;  /* 0x00000009c4097209 */ /* 0x000fe40007810000 */
[----:B------:R-:W-:Y:S02]  /*1bf60*/  ISETP.GE.OR P2, PT, R0, R245, !P2 ;  /* 0x000000f50000720c */ /* 0x000fe40005746670 */
[----:B------:R-:W-:Y:S02]  /*1bf70*/  FSEL R191, R90, -INF , !P3 ;  /* 0xff8000005abf7808 */ /* 0x000fe40005800000 */
[----:B------:R-:W-:-:S02]  /*1bf80*/  FMNMX.FTZ R12, R192, R12, !PT ;  /* 0x0000000cc00c7209 */ /* 0x000fc40007810000 */
[----:B------:R-:W-:Y:S02]  /*1bf90*/  FMNMX.FTZ R8, R195, R9, !PT ;  /* 0x00000009c3087209 */ /* 0x000fe40007810000 */
[----:B------:R-:W-:Y:S02]  /*1bfa0*/  FSEL R190, R91, -INF , !P2 ;  /* 0xff8000005bbe7808 */ /* 0x000fe40005000000 */
[----:B------:R-:W-:Y:S01]  /*1bfb0*/  FMNMX.FTZ R0, R191, R12, !PT ;  /* 0x0000000cbf007209 */ /* 0x000fe20007810000 */
[----:B------:R-:W1:Y:S03]  /*1bfc0*/  SHFL.BFLY PT, R9, R8, 0x2, 0x1f ;  /* 0x0c401f0008097f89 */ /* 0x000e6600000e0000 */
[----:B------:R-:W-:Y:S01]  /*1bfd0*/  FMNMX.FTZ R0, R190, R0, !PT ;  /* 0x00000000be007209 */ /* 0x000fe20007810000 */
[----:B------:R-:W-:Y:S04]  /*1bfe0*/  LDSM.16.MT88.4 R88, [R217+0x14000] ;  /* 0x01400000d958783b */ /* 0x000fe80000004200 */
[----:B------:R-:W3:Y:S01]  /*1bff0*/  SHFL.BFLY PT, R3, R0, 0x2, 0x1f ;  /* 0x0c401f0000037f89 */ /* 0x000ee200000e0000 */
[----:B-1----:R-:W-:-:S05]  /*1c000*/  FMNMX.FTZ R9, R8, R9, !PT ;  /* 0x0000000908097209 */ /* 0x002fca0007810000 */
[----:B------:R-:W1:Y:S01]  /*1c010*/  SHFL.BFLY PT, R164, R9, 0x1, 0x1f ;  /* 0x0c201f0009a47f89 */ /* 0x000e6200000e0000 */
[----:B---3--:R-:W-:-:S05]  /*1c020*/  FMNMX.FTZ R3, R0, R3, !PT ;  /* 0x0000000300037209 */ /* 0x008fca0007810000 */
[----:B------:R-:W3:Y:S01]  /*1c030*/  SHFL.BFLY PT, R0, R3, 0x1, 0x1f ;  /* 0x0c201f0003007f89 */ /* 0x000ee200000e0000 */
[----:B-1----:R-:W-:-:S04]  /*1c040*/  FMNMX.FTZ R164, R9, R164, !PT ;  /* 0x000000a409a47209 */ /* 0x002fc80007810000 */
[----:B------:R-:W-:Y:S01]  /*1c050*/  FSETP.NEU.FTZ.AND P1, PT, R164, -INF , PT ;  /* 0xff800000a400780b */ /* 0x000fe20003f3d000 */
[----:B--2---:R-:W-:Y:S01]  /*1c060*/  FMUL.FTZ R194, R189, R164 ;  /* 0x000000a4bdc27220 */ /* 0x004fe20000410000 */
[----:B---3--:R-:W-:-:S04]  /*1c070*/  FMNMX.FTZ R3, R3, R0, !PT ;  /* 0x0000000003037209 */ /* 0x008fc80007810000 */
[----:B------:R-:W-:Y:S02]  /*1c080*/  FSEL R194, R194, RZ, P1 ;  /* 0x000000ffc2c27208 */ /* 0x000fe40000800000 */
[----:B------:R-:W-:Y:S01]  /*1c090*/  FSETP.NEU.FTZ.AND P1, PT, R3, -INF , PT ;  /* 0xff8000000300780b */ /* 0x000fe20003f3d000 */
[----:B------:R-:W-:Y:S02]  /*1c0a0*/  FMUL.FTZ R188, R189, R3 ;  /* 0x00000003bdbc7220 */ /* 0x000fe40000410000 */
[-CC-:B------:R-:W-:Y:S01]  /*1c0b0*/  FFMA.FTZ R179, R64, R189.reuse, -R194.reuse ;  /* 0x000000bd40b37223 */ /* 0x180fe200000108c2 */
[-CC-:B------:R-:W-:Y:S01]  /*1c0c0*/  FFMA.FTZ R178, R65, R189.reuse, -R194.reuse ;  /* 0x000000bd41b27223 */ /* 0x180fe200000108c2 */
[-CC-:B------:R-:W-:Y:S01]  /*1c0d0*/  FFMA.FTZ R176, R60, R189.reuse, -R194.reuse ;  /* 0x000000bd3cb07223 */ /* 0x180fe200000108c2 */
[----:B------:R-:W-:Y:S01]  /*1c0e0*/  FSEL R188, R188, RZ, P1 ;  /* 0x000000ffbcbc7208 */ /* 0x000fe20000800000 */
[-CC-:B------:R-:W-:Y:S01]  /*1c0f0*/  FFMA.FTZ R174, R61, R189.reuse, -R194.reuse ;  /* 0x000000bd3dae7223 */ /* 0x180fe200000108c2 */
[-CC-:B------:R-:W-:Y:S01]  /*1c100*/  FFMA.FTZ R172, R48, R189.reuse, -R194.reuse ;  /* 0x000000bd30ac7223 */ /* 0x180fe200000108c2 */
[----:B------:R-:W-:Y:S01]  /*1c110*/  MUFU.EX2 R179, R179 ;  /* 0x000000b300b37308 */ /* 0x000fe20000000800 */
[-C--:B------:R-:W-:Y:S01]  /*1c120*/  FFMA.FTZ R9, R49, R189.reuse, -R194 ;  /* 0x000000bd31097223 */ /* 0x080fe200000108c2 */
[-CC-:B------:R-:W-:Y:S01]  /*1c130*/  FFMA.FTZ R183, R66, R189.reuse, -R188.reuse ;  /* 0x000000bd42b77223 */ /* 0x180fe200000108bc */
[-CC-:B------:R-:W-:Y:S01]  /*1c140*/  FFMA.FTZ R182, R67, R189.reuse, -R188.reuse ;  /* 0x000000bd43b67223 */ /* 0x180fe200000108bc */
[-CC-:B------:R-:W-:Y:S01]  /*1c150*/  FFMA.FTZ R177, R62, R189.reuse, -R188.reuse ;  /* 0x000000bd3eb17223 */ /* 0x180fe200000108bc */
[-C--:B------:R-:W-:Y:S01]  /*1c160*/  FFMA.FTZ R175, R63, R189.reuse, -R188 ;  /* 0x000000bd3faf7223 */ /* 0x080fe200000108bc */
[-CC-:B------:R-:W-:Y:S01]  /*1c170*/  FFMA.FTZ R8, R44, R189.reuse, -R194.reuse ;  /* 0x000000bd2c087223 */ /* 0x180fe200000108c2 */
[-C--:B------:R-:W-:Y:S01]  /*1c180*/  FFMA.FTZ R0, R45, R189.reuse, -R194 ;  /* 0x000000bd2d007223 */ /* 0x080fe200000108c2 */
[----:B------:R-:W1:Y:S01]  /*1c190*/  MUFU.EX2 R178, R178 ;  /* 0x000000b200b27308 */ /* 0x000e620000000800 */
[-CC-:B------:R-:W-:Y:S01]  /*1c1a0*/  FFMA.FTZ R173, R50, R189.reuse, -R188.reuse ;  /* 0x000000bd32ad7223 */ /* 0x180fe200000108bc */
[-CC-:B------:R-:W-:Y:S01]  /*1c1b0*/  FFMA.FTZ R167, R51, R189.reuse, -R188.reuse ;  /* 0x000000bd33a77223 */ /* 0x180fe200000108bc */
[-CC-:B------:R-:W-:Y:S01]  /*1c1c0*/  FFMA.FTZ R166, R46, R189.reuse, -R188.reuse ;  /* 0x000000bd2ea67223 */ /* 0x180fe200000108bc */
[-CC-:B------:R-:W-:Y:S01]  /*1c1d0*/  FFMA.FTZ R2, R47, R189.reuse, -R188.reuse ;  /* 0x000000bd2f027223 */ /* 0x180fe200000108bc */
[----:B------:R-:W2:Y:S01]  /*1c1e0*/  LDSM.16.MT88.4 R64, [R216+0x12000] ;  /* 0x01200000d840783b */ /* 0x000ea20000004200 */
[-CC-:B------:R-:W-:Y:S01]  /*1c1f0*/  FFMA.FTZ R192, R192, R189.reuse, -R188.reuse ;  /* 0x000000bdc0c07223 */ /* 0x180fe200000108bc */
[----:B------:R-:W-:Y:S01]  /*1c200*/  FFMA.FTZ R191, R191, R189, -R188 ;  /* 0x000000bdbfbf7223 */ /* 0x000fe200000108bc */
[----:B------:R-:W3:Y:S01]  /*1c210*/  MUFU.EX2 R176, R176 ;  /* 0x000000b000b07308 */ /* 0x000ee20000000800 */
[----:B------:R-:W4:Y:S07]  /*1c220*/  LDSM.16.MT88.4 R48, [R218+0x12000] ;  /* 0x01200000da30783b */ /* 0x000f2e0000004200 */
[----:B------:R-:W5:Y:S01]  /*1c230*/  MUFU.EX2 R174, R174 ;  /* 0x000000ae00ae7308 */ /* 0x000f620000000800 */
[----:B-1----:R-:W-:Y:S01]  /*1c240*/  F2FP.BF16.F32.PACK_AB R128, R178, R179 ;  /* 0x000000b3b280723e */ /* 0x002fe200000010ff */
[----:B------:R-:W-:-:S06]  /*1c250*/  FADD.FTZ R178, R179, R178 ;  /* 0x000000b2b3b27221 */ /* 0x000fcc0000010000 */
[----:B------:R-:W-:Y:S01]  /*1c260*/  MUFU.EX2 R183, R183 ;  /* 0x000000b700b77308 */ /* 0x000fe20000000800 */
[----:B---3--:R-:W-:-:S07]  /*1c270*/  FADD.FTZ R178, R176, R178 ;  /* 0x000000b2b0b27221 */ /* 0x008fce0000010000 */
[----:B------:R-:W1:Y:S01]  /*1c280*/  MUFU.EX2 R182, R182 ;  /* 0x000000b600b67308 */ /* 0x000e620000000800 */
[C---:B-----5:R-:W-:Y:S01]  /*1c290*/  F2FP.BF16.F32.PACK_AB R130, R174.reuse, R176 ;  /* 0x000000b0ae82723e */ /* 0x060fe200000010ff */
[----:B------:R-:W-:-:S06]  /*1c2a0*/  FADD.FTZ R178, R174, R178 ;  /* 0x000000b2aeb27221 */ /* 0x000fcc0000010000 */
[----:B------:R-:W3:Y:S08]  /*1c2b0*/  MUFU.EX2 R177, R177 ;  /* 0x000000b100b17308 */ /* 0x000ef00000000800 */
[----:B------:R-:W5:Y:S01]  /*1c2c0*/  MUFU.EX2 R175, R175 ;  /* 0x000000af00af7308 */ /* 0x000f620000000800 */
[----:B-1----:R-:W-:Y:S01]  /*1c2d0*/  F2FP.BF16.F32.PACK_AB R129, R182, R183 ;  /* 0x000000b7b681723e */ /* 0x002fe200000010ff */
[----:B------:R-:W-:-:S06]  /*1c2e0*/  FADD.FTZ R182, R183, R182 ;  /* 0x000000b6b7b67221 */ /* 0x000fcc0000010000 */
[----:B------:R-:W1:Y:S01]  /*1c2f0*/  MUFU.EX2 R172, R172 ;  /* 0x000000ac00ac7308 */ /* 0x000e620000000800 */
[----:B---3--:R-:W-:-:S07]  /*1c300*/  FADD.FTZ R182, R177, R182 ;  /* 0x000000b6b1b67221 */ /* 0x008fce0000010000 */
[----:B------:R-:W3:Y:S01]  /*1c310*/  MUFU.EX2 R9, R9 ;  /* 0x0000000900097308 */ /* 0x000ee20000000800 */
[C---:B-----5:R-:W-:Y:S01]  /*1c320*/  F2FP.BF16.F32.PACK_AB R131, R175.reuse, R177 ;  /* 0x000000b1af83723e */ /* 0x060fe200000010ff */
[----:B------:R-:W-:-:S06]  /*1c330*/  FADD.FTZ R182, R175, R182 ;  /* 0x000000b6afb67221 */ /* 0x000fcc0000010000 */
[----:B------:R-:W-:Y:S01]  /*1c340*/  MUFU.EX2 R8, R8 ;  /* 0x0000000800087308 */ /* 0x000fe20000000800 */
[----:B------:R-:W-:Y:S01]  /*1c350*/  HMMA.16816.F32.BF16 R160, R128, R156, RZ ;  /* 0x0000009c80a0723c */ /* 0x000fe200000418ff */
[----:B-1----:R-:W-:-:S05]  /*1c360*/  FADD.FTZ R178, R172, R178 ;  /* 0x000000b2acb27221 */ /* 0x002fca0000010000 */
[----:B------:R-:W-:Y:S01]  /*1c370*/  HMMA.16816.F32.BF16 R152, R128, R148, RZ ;  /* 0x000000948098723c */ /* 0x000fe200000418ff */
[----:B------:R-:W1:Y:S01]  /*1c380*/  MUFU.EX2 R0, R0 ;  /* 0x0000000000007308 */ /* 0x000e620000000800 */
[C---:B---3--:R-:W-:Y:S01]  /*1c390*/  F2FP.BF16.F32.PACK_AB R12, R9.reuse, R172 ;  /* 0x000000ac090c723e */ /* 0x048fe200000010ff */
[----:B------:R-:W-:-:S03]  /*1c3a0*/  FADD.FTZ R178, R9, R178 ;  /* 0x000000b209b27221 */ /* 0x000fc60000010000 */
[C---:B------:R-:W-:Y:S03]  /*1c3b0*/  HMMA.16816.F32.BF16 R156, R128.reuse, R158, RZ ;  /* 0x0000009e809c723c */ /* 0x040fe600000418ff */
[----:B------:R-:W3:Y:S03]  /*1c3c0*/  MUFU.EX2 R173, R173 ;  /* 0x000000ad00ad7308 */ /* 0x000ee60000000800 */
[C---:B------:R-:W-:Y:S05]  /*1c3d0*/  HMMA.16816.F32.BF16 R36, R128.reuse, R40, RZ ;  /* 0x000000288024723c */ /* 0x040fea00000418ff */
[----:B------:R-:W5:Y:S01]  /*1c3e0*/  MUFU.EX2 R167, R167 ;  /* 0x000000a700a77308 */ /* 0x000f620000000800 */
[----:B-1----:R-:W-:Y:S01]  /*1c3f0*/  F2FP.BF16.F32.PACK_AB R14, R0, R8 ;  /* 0x00000008000e723e */ /* 0x002fe200000010ff */
[----:B------:R-:W-:Y:S01]  /*1c400*/  HMMA.16816.F32.BF16 R52, R128, R56, RZ ;  /* 0x000000388034723c */ /* 0x000fe200000418ff */
[----:B------:R-:W-:-:S04]  /*1c410*/  FADD.FTZ R8, R8, R178 ;  /* 0x000000b208087221 */ /* 0x000fc80000010000 */
[----:B------:R-:W-:Y:S01]  /*1c420*/  FADD.FTZ R8, R0, R8 ;  /* 0x0000000800087221 */ /* 0x000fe20000010000 */
[----:B------:R-:W-:Y:S01]  /*1c430*/  MUFU.EX2 R166, R166 ;  /* 0x000000a600a67308 */ /* 0x000fe20000000800 */
[----:B--2---:R-:W-:Y:S01]  /*1c440*/  HMMA.16816.F32.BF16 R60, R128, R64, RZ ;  /* 0x00000040803c723c */ /* 0x004fe200000418ff */
[----:B---3--:R-:W-:-:S05]  /*1c450*/  FADD.FTZ R182, R173, R182 ;  /* 0x000000b6adb67221 */ /* 0x008fca0000010000 */
[----:B------:R-:W-:Y:S01]  /*1c460*/  HMMA.16816.F32.BF16 R40, R128, R42, RZ ;  /* 0x0000002a8028723c */ /* 0x000fe200000418ff */
[----:B------:R-:W1:Y:S01]  /*1c470*/  MUFU.EX2 R2, R2 ;  /* 0x0000000200027308 */ /* 0x000e620000000800 */
[C---:B-----5:R-:W-:Y:S01]  /*1c480*/  F2FP.BF16.F32.PACK_AB R13, R167.reuse, R173 ;  /* 0x000000ada70d723e */ /* 0x060fe200000010ff */
[----:B------:R-:W-:-:S03]  /*1c490*/  FADD.FTZ R182, R167, R182 ;  /* 0x000000b6a7b67221 */ /* 0x000fc60000010000 */
[C---:B------:R-:W-:Y:S03]  /*1c4a0*/  HMMA.16816.F32.BF16 R56, R128.reuse, R58, RZ ;  /* 0x0000003a8038723c */ /* 0x040fe600000418ff */
[----:B------:R-:W-:Y:S03]  /*1c4b0*/  MUFU.EX2 R192, R192 ;  /* 0x000000c000c07308 */ /* 0x000fe60000000800 */
[----:B------:R-:W-:Y:S01]  /*1c4c0*/  HMMA.16816.F32.BF16 R64, R128, R66, RZ ;  /* 0x000000428040723c */ /* 0x000fe200000418ff */
[----:B-1----:R-:W-:-:S05]  /*1c4d0*/  F2FP.BF16.F32.PACK_AB R15, R2, R166 ;  /* 0x000000a6020f723e */ /* 0x002fca00000010ff */
[----:B------:R-:W-:Y:S01]  /*1c4e0*/  HMMA.16816.F32.BF16 R136, R128, R132, RZ ;  /* 0x000000848088723c */ /* 0x000fe200000418ff */
[----:B------:R-:W-:-:S04]  /*1c4f0*/  FADD.FTZ R166, R166, R182 ;  /* 0x000000b6a6a67221 */ /* 0x000fc80000010000 */
[----:B------:R-:W-:Y:S01]  /*1c500*/  FADD.FTZ R166, R2, R166 ;  /* 0x000000a602a67221 */ /* 0x000fe20000010000 */
[C---:B------:R-:W-:Y:S06]  /*1c510*/  HMMA.16816.F32.BF16 R152, R12.reuse, R184, R152 ;  /* 0x000000b80c98723c */ /* 0x040fec0000041898 */
[----:B------:R-:W-:Y:S01]  /*1c520*/  HMMA.16816.F32.BF16 R160, R12, R4, R160 ;  /* 0x000000040ca0723c */ /* 0x000fe200000418a0 */
[----:B------:R-:W-:Y:S02]  /*1c530*/  IMAD.MOV.U32 R185, RZ, RZ, R17 ;  /* 0x000000ffffb97224 */ /* 0x000fe400078e0011 */
[----:B------:R-:W-:-:S02]  /*1c540*/  IMAD.MOV.U32 R184, RZ, RZ, R16 ;  /* 0x000000ffffb87224 */ /* 0x000fc400078e0010 */
[----:B------:R-:W1:Y:S01]  /*1c550*/  LDSM.16.MT88.4 R16, [R217+0x12800] ;  /* 0x01280000d910783b */ /* 0x000e620000004200 */
[C---:B------:R-:W-:Y:S03]  /*1c560*/  HMMA.16816.F32.BF16 R156, R12.reuse, R6, R156 ;  /* 0x000000060c9c723c */ /* 0x040fe6000004189c */
[----:B------:R-:W2:Y:S03]  /*1c570*/  LDSM.16.MT88.4 R4, [R216+0x12800] ;  /* 0x01280000d804783b */ /* 0x000ea60000004200 */
[C---:B------:R-:W-:Y:S06]  /*1c580*/  HMMA.16816.F32.BF16 R36, R12.reuse, R24, R36 ;  /* 0x000000180c24723c */ /* 0x040fec0000041824 */
[----:B------:R-:W-:Y:S01]  /*1c590*/  HMMA.16816.F32.BF16 R40, R12, R26, R40 ;  /* 0x0000001a0c28723c */ /* 0x000fe20000041828 */
[----:B------:R-:W3:Y:S05]  /*1c5a0*/  LDSM.16.MT88.4 R24, [R218+0x14800] ;  /* 0x01480000da18783b */ /* 0x000eea0000004200 */
[C---:B----4-:R-:W-:Y:S06]  /*1c5b0*/  HMMA.16816.F32.BF16 R44, R128.reuse, R48, RZ ;  /* 0x00000030802c723c */ /* 0x050fec00000418ff */
[C---:B------:R-:W-:Y:S06]  /*1c5c0*/  HMMA.16816.F32.BF16 R76, R128.reuse, R80, RZ ;  /* 0x00000050804c723c */ /* 0x040fec00000418ff */
[C---:B------:R-:W-:Y:S06]  /*1c5d0*/  HMMA.16816.F32.BF16 R92, R128.reuse, R96, RZ ;  /* 0x00000060805c723c */ /* 0x040fec00000418ff */
[----:B------:R-:W-:Y:S06]  /*1c5e0*/  HMMA.16816.F32.BF16 R100, R128, R104, RZ ;  /* 0x000000688064723c */ /* 0x000fec00000418ff */
[C---:B-1----:R-:W-:Y:S06]  /*1c5f0*/  HMMA.16816.F32.BF16 R52, R12.reuse, R16, R52 ;  /* 0x000000100c34723c */ /* 0x042fec0000041834 */
[C---:B------:R-:W-:Y:S01]  /*1c600*/  HMMA.16816.F32.BF16 R56, R12.reuse, R18, R56 ;  /* 0x000000120c38723c */ /* 0x040fe20000041838 */
[----:B------:R-:W-:Y:S05]  /*1c610*/  LDSM.16.MT88.4 R16, [R220+0x16800] ;  /* 0x01680000dc10783b */ /* 0x000fea0000004200 */
[C---:B--2---:R-:W-:Y:S06]  /*1c620*/  HMMA.16816.F32.BF16 R60, R12.reuse, R4, R60 ;  /* 0x000000040c3c723c */ /* 0x044fec000004183c */
[----:B------:R-:W-:Y:S01]  /*1c630*/  HMMA.16816.F32.BF16 R64, R12, R6, R64 ;  /* 0x000000060c40723c */ /* 0x000fe20000041840 */
[----:B------:R-:W1:Y:S05]  /*1c640*/  LDSM.16.MT88.4 R4, [R216+0x14800] ;  /* 0x01480000d804783b */ /* 0x000e6a0000004200 */
[C---:B------:R-:W-:Y:S06]  /*1c650*/  HMMA.16816.F32.BF16 R132, R128.reuse, R134, RZ ;  /* 0x000000868084723c */ /* 0x040fec00000418ff */
[C---:B------:R-:W-:Y:S06]  /*1c660*/  HMMA.16816.F32.BF16 R48, R128.reuse, R50, RZ ;  /* 0x000000328030723c */ /* 0x040fec00000418ff */
[C---:B------:R-:W-:Y:S06]  /*1c670*/  HMMA.16816.F32.BF16 R80, R128.reuse, R82, RZ ;  /* 0x000000528050723c */ /* 0x040fec00000418ff */
[C---:B------:R-:W-:Y:S06]  /*1c680*/  HMMA.16816.F32.BF16 R96, R128.reuse, R98, RZ ;  /* 0x000000628060723c */ /* 0x040fec00000418ff */
[----:B------:R-:W-:Y:S06]  /*1c690*/  HMMA.16816.F32.BF16 R104, R128, R106, RZ ;  /* 0x0000006a8068723c */ /* 0x000fec00000418ff */
[C---:B------:R-:W-:Y:S06]  /*1c6a0*/  HMMA.16816.F32.BF16 R136, R12.reuse, R28, R136 ;  /* 0x0000001c0c88723c */ /* 0x040fec0000041888 */
        /* <DEDUP_REMOVED lines=12> */
[----:B------:R-:W-:Y:S01]  /*1c770*/  HMMA.16816.F32.BF16 R104, R12, R18, R104 ;  /* 0x000000120c68723c */ /* 0x000fe20000041868 */
[----:B------:R-:W5:Y:S05]  /*1c780*/  LDSM.16.MT88.4 R16, [R216+0x16800] ;  /* 0x01680000d810783b */ /* 0x000f6a0000004200 */
        /* <DEDUP_REMOVED lines=13> */
[-CC-:B------:R-:W-:Y:S01]  /*1c860*/  FFMA.FTZ R168, R184, R189.reuse, -R194.reuse ;  /* 0x000000bdb8a87223 */ /* 0x180fe200000108c2 */
[-C--:B------:R-:W-:Y:S01]  /*1c870*/  FFMA.FTZ R169, R185, R189.reuse, -R194 ;  /* 0x000000bdb9a97223 */ /* 0x080fe200000108c2 */
[-CC-:B------:R-:W-:Y:S01]  /*1c880*/  FFMA.FTZ R185, R249, R189.reuse, -R188.reuse ;  /* 0x000000bdf9b97223 */ /* 0x180fe200000108bc */
[-CC-:B------:R-:W-:Y:S01]  /*1c890*/  FFMA.FTZ R184, R199, R189.reuse, -R188.reuse ;  /* 0x000000bdc7b87223 */ /* 0x180fe200000108bc */
[-C--:B------:R-:W-:Y:S01]  /*1c8a0*/  FFMA.FTZ R249, R190, R189.reuse, -R188 ;  /* 0x000000bdbef97223 */ /* 0x080fe200000108bc */
[----:B------:R-:W-:Y:S01]  /*1c8b0*/  HMMA.16816.F32.BF16 R148, R12, R186, R148 ;  /* 0x000000ba0c94723c */ /* 0x000fe20000041894 */
[-CC-:B------:R-:W-:Y:S01]  /*1c8c0*/  FFMA.FTZ R170, R234, R189.reuse, -R194.reuse ;  /* 0x000000bdeaaa7223 */ /* 0x180fe200000108c2 */
[----:B------:R-:W-:Y:S01]  /*1c8d0*/  FFMA.FTZ R171, R252, R189, -R194 ;  /* 0x000000bdfcab7223 */ /* 0x000fe200000108c2 */
[----:B------:R-:W-:Y:S01]  /*1c8e0*/  MUFU.EX2 R168, R168 ;  /* 0x000000a800a87308 */ /* 0x000fe20000000800 */
[----:B------:R-:W-:-:S02]  /*1c8f0*/  MOV R234, 0x90 ;  /* 0x0000009000ea7802 */ /* 0x000fc40000000f00 */
[C---:B------:R-:W-:Y:S01]  /*1c900*/  HMMA.16816.F32.BF16 R144, R12.reuse, R32, R144 ;  /* 0x000000200c90723c */ /* 0x040fe20000041890 */
[-CC-:B------:R-:W-:Y:S01]  /*1c910*/  FFMA.FTZ R187, R251, R189.reuse, -R188.reuse ;  /* 0x000000bdfbbb7223 */ /* 0x180fe200000108bc */
[-C--:B------:R-:W-:Y:S01]  /*1c920*/  FFMA.FTZ R186, R250, R189.reuse, -R188 ;  /* 0x000000bdfaba7223 */ /* 0x080fe200000108bc */
[----:B------:R-:W-:Y:S02]  /*1c930*/  FFMA.FTZ R250, R195, R189, -R194 ;  /* 0x000000bdc3fa7223 */ /* 0x000fe400000108c2 */
[----:B------:R-:W5:Y:S01]  /*1c940*/  MUFU.EX2 R169, R169 ;  /* 0x000000a900a97308 */ /* 0x000f620000000800 */
[C---:B------:R-:W-:Y:S01]  /*1c950*/  HMMA.16816.F32.BF16 R140, R12.reuse, R34, R140 ;  /* 0x000000220c8c723c */ /* 0x040fe2000004188c */
[----:B------:R-:W-:Y:S05]  /*1c960*/  LDSM.16.MT88.4 R32, [R218+0x11000] ;  /* 0x01100000da20783b */ /* 0x000fea0000004200 */
[C---:B--2---:R-:W-:Y:S01]  /*1c970*/  HMMA.16816.F32.BF16 R68, R12.reuse, R28, R68 ;  /* 0x0000001c0c44723c */ /* 0x044fe20000041844 */
[----:B------:R-:W-:Y:S05]  /*1c980*/  MUFU.EX2 R170, R170 ;  /* 0x000000aa00aa7308 */ /* 0x000fea0000000800 */
[C---:B------:R-:W-:Y:S01]  /*1c990*/  HMMA.16816.F32.BF16 R72, R12.reuse, R30, R72 ;  /* 0x0000001e0c48723c */ /* 0x040fe20000041848 */
[----:B------:R-:W-:Y:S02]  /*1c9a0*/  LDSM.16.MT88.4 R28, [R217+0x11000] ;  /* 0x01100000d91c783b */ /* 0x000fe40000004200 */
[----:B------:R-:W-:Y:S03]  /*1c9b0*/  MUFU.EX2 R171, R171 ;  /* 0x000000ab00ab7308 */ /* 0x000fe60000000800 */
[C---:B----4-:R-:W-:Y:S05]  /*1c9c0*/  HMMA.16816.F32.BF16 R84, R12.reuse, R20, R84 ;  /* 0x000000140c54723c */ /* 0x050fea0000041854 */
[----:B------:R-:W-:Y:S01]  /*1c9d0*/  MUFU.EX2 R187, R187 ;  /* 0x000000bb00bb7308 */ /* 0x000fe20000000800 */
[C---:B------:R-:W-:Y:S01]  /*1c9e0*/  HMMA.16816.F32.BF16 R88, R12.reuse, R22, R88 ;  /* 0x000000160c58723c */ /* 0x040fe20000041858 */
[----:B------:R-:W2:Y:S05]  /*1c9f0*/  LDSM.16.MT88.4 R20, [R220+0x11000] ;  /* 0x01100000dc14783b */ /* 0x000eaa0000004200 */
[C---:B---3--:R-:W-:Y:S01]  /*1ca00*/  HMMA.16816.F32.BF16 R108, R12.reuse, R24, R108 ;  /* 0x000000180c6c723c */ /* 0x048fe2000004186c */
[----:B------:R-:W3:Y:S05]  /*1ca10*/  MUFU.EX2 R186, R186 ;  /* 0x000000ba00ba7308 */ /* 0x000eea0000000800 */
[C---:B------:R-:W-:Y:S01]  /*1ca20*/  HMMA.16816.F32.BF16 R112, R12.reuse, R26, R112 ;  /* 0x0000001a0c70723c */ /* 0x040fe20000041870 */
[----:B------:R-:W4:Y:S02]  /*1ca30*/  LDSM.16.MT88.4 R24, [R216+0x11000] ;  /* 0x01100000d818783b */ /* 0x000f240000004200 */
[----:B------:R-:W-:Y:S03]  /*1ca40*/  MUFU.EX2 R185, R185 ;  /* 0x000000b900b97308 */ /* 0x000fe60000000800 */
[C---:B-1----:R-:W-:Y:S05]  /*1ca50*/  HMMA.16816.F32.BF16 R116, R12.reuse, R4, R116 ;  /* 0x000000040c74723c */ /* 0x042fea0000041874 */
[----:B------:R-:W1:Y:S01]  /*1ca60*/  MUFU.EX2 R184, R184 ;  /* 0x000000b800b87308 */ /* 0x000e620000000800 */
[----:B------:R-:W-:Y:S01]  /*1ca70*/  HMMA.16816.F32.BF16 R120, R12, R6, R120 ;  /* 0x000000060c78723c */ /* 0x000fe20000041878 */
[----:B-----5:R-:W-:Y:S01]  /*1ca80*/  F2FP.BF16.F32.PACK_AB R4, R169, R168 ;  /* 0x000000a8a904723e */ /* 0x020fe200000010ff */
[----:B------:R-:W-:Y:S01]  /*1ca90*/  FADD.FTZ R168, R168, R8 ;  /* 0x00000008a8a87221 */ /* 0x000fe20000010000 */
[----:B---3--:R-:W-:Y:S01]  /*1caa0*/  F2FP.BF16.F32.PACK_AB R5, R186, R187 ;  /* 0x000000bbba05723e */ /* 0x008fe200000010ff */
[----:B------:R-:W-:-:S02]  /*1cab0*/  FADD.FTZ R187, R187, R166 ;  /* 0x000000a6bbbb7221 */ /* 0x000fc40000010000 */
[C---:B------:R-:W-:Y:S01]  /*1cac0*/  HMMA.16816.F32.BF16 R124, R12.reuse, R16, R124 ;  /* 0x000000100c7c723c */ /* 0x040fe2000004187c */
[----:B------:R-:W-:Y:S01]  /*1cad0*/  F2FP.BF16.F32.PACK_AB R6, R171, R170 ;  /* 0x000000aaab06723e */ /* 0x000fe200000010ff */
[----:B------:R-:W-:Y:S01]  /*1cae0*/  MUFU.EX2 R250, R250 ;  /* 0x000000fa00fa7308 */ /* 0x000fe20000000800 */
[----:B------:R-:W-:Y:S01]  /*1caf0*/  FADD.FTZ R168, R169, R168 ;  /* 0x000000a8a9a87221 */ /* 0x000fe20000010000 */
[----:B------:R-:W-:Y:S02]  /*1cb00*/  FADD.FTZ R187, R186, R187 ;  /* 0x000000bbbabb7221 */ /* 0x000fe40000010000 */
[----:B------:R-:W-:Y:S01]  /*1cb10*/  HMMA.16816.F32.BF16 R128, R12, R18, R128 ;  /* 0x000000120c80723c */ /* 0x000fe20000041880 */
[----:B------:R-:W3:Y:S01]  /*1cb20*/  LDSM.16.MT88.4 R12, [R218+0x13000] ;  /* 0x01300000da0c783b */ /* 0x000ee20000004200 */
[----:B------:R-:W-:Y:S01]  /*1cb30*/  FADD.FTZ R170, R170, R168 ;  /* 0x000000a8aaaa7221 */ /* 0x000fe20000010000 */
[----:B-1----:R-:W-:Y:S02]  /*1cb40*/  F2FP.BF16.F32.PACK_AB R7, R184, R185 ;  /* 0x000000b9b807723e */ /* 0x002fe400000010ff */
[----:B------:R-:W1:Y:S01]  /*1cb50*/  LDSM.16.MT88.4 R16, [R220+0x13000] ;  /* 0x01300000dc10783b */ /* 0x000e620000004200 */
[----:B------:R-:W-:Y:S01]  /*1cb60*/  MUFU.EX2 R249, R249 ;  /* 0x000000f900f97308 */ /* 0x000fe20000000800 */
[----:B------:R-:W-:Y:S01]  /*1cb70*/  FADD.FTZ R185, R185, R187 ;  /* 0x000000bbb9b97221 */ /* 0x000fe20000010000 */
[----:B------:R-:W-:-:S02]  /*1cb80*/  FADD.FTZ R170, R171, R170 ;  /* 0x000000aaabaa7221 */ /* 0x000fc40000010000 */
[----:B--2---:R-:W-:Y:S01]  /*1cb90*/  HMMA.16816.F32.BF16 R160, R4, R20, R160 ;  /* 0x0000001404a0723c */ /* 0x004fe200000418a0 */
[----:B------:R-:W-:-:S05]  /*1cba0*/  FADD.FTZ R185, R184, R185 ;  /* 0x000000b9b8b97221 */ /* 0x000fca0000010000 */
[C---:B------:R-:W-:Y:S01]  /*1cbb0*/  HMMA.16816.F32.BF16 R156, R4.reuse, R22, R156 ;  /* 0x00000016049c723c */ /* 0x040fe2000004189c */
[----:B------:R-:W2:Y:S05]  /*1cbc0*/  LDSM.16.MT88.4 R20, [R217+0x13000] ;  /* 0x01300000d914783b */ /* 0x000eaa0000004200 */
[C---:B----4-:R-:W-:Y:S06]  /*1cbd0*/  HMMA.16816.F32.BF16 R136, R4.reuse, R24, R136 ;  /* 0x000000180488723c */ /* 0x050fec0000041888 */
[C---:B------:R-:W-:Y:S01]  /*1cbe0*/  HMMA.16816.F32.BF16 R132, R4.reuse, R26, R132 ;  /* 0x0000001a0484723c */ /* 0x040fe20000041884 */
[----:B------:R-:W4:Y:S05]  /*1cbf0*/  LDSM.16.MT88.4 R24, [R216+0x13000] ;  /* 0x01300000d818783b */ /* 0x000f2a0000004200 */
[C---:B------:R-:W-:Y:S06]  /*1cc00*/  HMMA.16816.F32.BF16 R152, R4.reuse, R32, R152 ;  /* 0x000000200498723c */ /* 0x040fec0000041898 */
[----:B---3--:R-:W-:Y:S01]  /*1cc10*/  HMMA.16816.F32.BF16 R44, R4, R12, R44 ;  /* 0x0000000c042c723c */ /* 0x008fe2000004182c */
[-CC-:B------:R-:W-:Y:S01]  /*1cc20*/  FFMA.FTZ R32, R198, R189.reuse, -R194.reuse ;  /* 0x000000bdc6207223 */ /* 0x180fe200000108c2 */
[----:B------:R-:W-:-:S04]  /*1cc30*/  FFMA.FTZ R33, R197, R189, -R194 ;  /* 0x000000bdc5217223 */ /* 0x000fc800000108c2 */
[C---:B------:R-:W-:Y:S01]  /*1cc40*/  HMMA.16816.F32.BF16 R48, R4.reuse, R14, R48 ;  /* 0x0000000e0430723c */ /* 0x040fe20000041830 */
[----:B------:R-:W3:Y:S01]  /*1cc50*/  LDSM.16.MT88.4 R12, [R220+0x15000] ;  /* 0x01500000dc0c783b */ /* 0x000ee20000004200 */
[----:B------:R-:W5:Y:S04]  /*1cc60*/  MUFU.EX2 R32, R32 ;  /* 0x0000002000207308 */ /* 0x000f680000000800 */
[C---:B-1----:R-:W-:Y:S04]  /*1cc70*/  HMMA.16816.F32.BF16 R36, R4.reuse, R16, R36 ;  /* 0x000000100424723c */ /* 0x042fe80000041824 */
[----:B------:R-:W1:Y:S02]  /*1cc80*/  MUFU.EX2 R33, R33 ;  /* 0x0000002100217308 */ /* 0x000e640000000800 */
[C---:B------:R-:W-:Y:S01]  /*1cc90*/  HMMA.16816.F32.BF16 R40, R4.reuse, R18, R40 ;  /* 0x000000120428723c */ /* 0x040fe20000041828 */
[----:B------:R-:W3:Y:S05]  /*1cca0*/  LDSM.16.MT88.4 R16, [R218+0x15000] ;  /* 0x01500000da10783b */ /* 0x000eea0000004200 */
[----:B--2---:R-:W-:Y:S01]  /*1ccb0*/  HMMA.16816.F32.BF16 R52, R4, R20, R52 ;  /* 0x000000140434723c */ /* 0x004fe20000041834 */
[----:B-----5:R-:W-:-:S05]  /*1ccc0*/  FADD.FTZ R170, R32, R170 ;  /* 0x000000aa20aa7221 */ /* 0x020fca0000010000 */
[----:B------:R-:W-:Y:S01]  /*1ccd0*/  HMMA.16816.F32.BF16 R56, R4, R22, R56 ;  /* 0x000000160438723c */ /* 0x000fe20000041838 */
[----:B------:R-:W2:Y:S01]  /*1cce0*/  LDSM.16.MT88.4 R20, [R217+0x15000] ;  /* 0x01500000d914783b */ /* 0x000ea20000004200 */
[----:B-1----:R-:W-:-:S04]  /*1ccf0*/  FADD.FTZ R170, R33, R170 ;  /* 0x000000aa21aa7221 */ /* 0x002fc80000010000 */
[C---:B----4-:R-:W-:Y:S06]  /*1cd00*/  HMMA.16816.F32.BF16 R60, R4.reuse, R24, R60 ;  /* 0x00000018043c723c */ /* 0x050fec000004183c */
[C---:B------:R-:W-:Y:S01]  /*1cd10*/  HMMA.16816.F32.BF16 R64, R4.reuse, R26, R64 ;  /* 0x0000001a0440723c */ /* 0x040fe20000041840 */
[----:B------:R-:W-:Y:S05]  /*1cd20*/  LDSM.16.MT88.4 R24, [R218+0x17000] ;  /* 0x01700000da18783b */ /* 0x000fea0000004200 */
[C---:B---3--:R-:W-:Y:S06]  /*1cd30*/  HMMA.16816.F32.BF16 R68, R4.reuse, R12, R68 ;  /* 0x0000000c0444723c */ /* 0x048fec0000041844 */
[C---:B------:R-:W-:Y:S01]  /*1cd40*/  HMMA.16816.F32.BF16 R72, R4.reuse, R14, R72 ;  /* 0x0000000e0448723c */ /* 0x040fe20000041848 */
[----:B------:R-:W1:Y:S05]  /*1cd50*/  LDSM.16.MT88.4 R12, [R216+0x15000] ;  /* 0x01500000d80c783b */ /* 0x000e6a0000004200 */
[C---:B------:R-:W-:Y:S06]  /*1cd60*/  HMMA.16816.F32.BF16 R76, R4.reuse, R16, R76 ;  /* 0x00000010044c723c */ /* 0x040fec000004184c */
[C---:B------:R-:W-:Y:S01]  /*1cd70*/  HMMA.16816.F32.BF16 R80, R4.reuse, R18, R80 ;  /* 0x000000120450723c */ /* 0x040fe20000041850 */
[----:B------:R-:W3:Y:S05]  /*1cd80*/  LDSM.16.MT88.4 R16, [R220+0x17000] ;  /* 0x01700000dc10783b */ /* 0x000eea0000004200 */
[C---:B--2---:R-:W-:Y:S06]  /*1cd90*/  HMMA.16816.F32.BF16 R84, R4.reuse, R20, R84 ;  /* 0x000000140454723c */ /* 0x044fec0000041854 */
[C---:B------:R-:W-:Y:S01]  /*1cda0*/  HMMA.16816.F32.BF16 R88, R4.reuse, R22, R88 ;  /* 0x000000160458723c */ /* 0x040fe20000041858 */
[----:B------:R-:W2:Y:S05]  /*1cdb0*/  LDSM.16.MT88.4 R20, [R217+0x17000] ;  /* 0x01700000d914783b */ /* 0x000eaa0000004200 */
[C---:B------:R-:W-:Y:S06]  /*1cdc0*/  HMMA.16816.F32.BF16 R148, R4.reuse, R34, R148 ;  /* 0x000000220494723c */ /* 0x040fec0000041894 */
[----:B------:R-:W-:Y:S01]  /*1cdd0*/  HMMA.16816.F32.BF16 R144, R4, R28, R144 ;  /* 0x0000001c0490723c */ /* 0x000fe20000041890 */
[-C--:B------:R-:W-:Y:S01]  /*1cde0*/  FFMA.FTZ R34, R196, R189.reuse, -R194 ;  /* 0x000000bdc4227223 */ /* 0x080fe200000108c2 */
[----:B------:R-:W-:-:S02]  /*1cdf0*/  FFMA.FTZ R35, R193, R189, -R188 ;  /* 0x000000bdc1237223 */ /* 0x000fc400000108bc */
[----:B------:R-:W-:Y:S02]  /*1ce00*/  MUFU.EX2 R188, R191 ;  /* 0x000000bf00bc7308 */ /* 0x000fe40000000800 */
[C---:B-1----:R-:W-:Y:S06]  /*1ce10*/  HMMA.16816.F32.BF16 R92, R4.reuse, R12, R92 ;  /* 0x0000000c045c723c */ /* 0x042fec000004185c */
[C---:B------:R-:W-:Y:S01]  /*1ce20*/  HMMA.16816.F32.BF16 R96, R4.reuse, R14, R96 ;  /* 0x0000000e0460723c */ /* 0x040fe20000041860 */
[----:B------:R-:W1:Y:S01]  /*1ce30*/  LDSM.16.MT88.4 R12, [R216+0x17000] ;  /* 0x01700000d80c783b */ /* 0x000e620000004200 */
[----:B------:R-:W4:Y:S04]  /*1ce40*/  MUFU.EX2 R34, R34 ;  /* 0x0000002200227308 */ /* 0x000f280000000800 */
[C---:B---3--:R-:W-:Y:S04]  /*1ce50*/  HMMA.16816.F32.BF16 R100, R4.reuse, R16, R100 ;  /* 0x000000100464723c */ /* 0x048fe80000041864 */
[----:B------:R-:W3:Y:S02]  /*1ce60*/  MUFU.EX2 R35, R35 ;  /* 0x0000002300237308 */ /* 0x000ee40000000800 */
[C---:B------:R-:W-:Y:S01]  /*1ce70*/  HMMA.16816.F32.BF16 R104, R4.reuse, R18, R104 ;  /* 0x000000120468723c */ /* 0x040fe20000041868 */
[----:B------:R-:W5:Y:S05]  /*1ce80*/  LDSM.16.MT88.4 R16, [R220+0x11800] ;  /* 0x01180000dc10783b */ /* 0x000f6a0000004200 */
[----:B------:R-:W-:Y:S01]  /*1ce90*/  HMMA.16816.F32.BF16 R140, R4, R30, R140 ;  /* 0x0000001e048c723c */ /* 0x000fe2000004188c */
[----:B------:R-:W-:Y:S01]  /*1cea0*/  LDSM.16.MT88.4 R28, [R218+0x13800] ;  /* 0x01380000da1c783b */ /* 0x000fe20000004200 */
[----:B----4-:R-:W-:-:S04]  /*1ceb0*/  FADD.FTZ R170, R34, R170 ;  /* 0x000000aa22aa7221 */ /* 0x010fc80000010000 */
[----:B------:R-:W-:Y:S01]  /*1cec0*/  HMMA.16816.F32.BF16 R108, R4, R24, R108 ;  /* 0x00000018046c723c */ /* 0x000fe2000004186c */
[----:B---3--:R-:W-:-:S05]  /*1ced0*/  FADD.FTZ R185, R35, R185 ;  /* 0x000000b923b97221 */ /* 0x008fca0000010000 */
[----:B------:R-:W-:Y:S01]  /*1cee0*/  HMMA.16816.F32.BF16 R112, R4, R26, R112 ;  /* 0x0000001a0470723c */ /* 0x000fe20000041870 */
[----:B------:R-:W3:Y:S01]  /*1cef0*/  LDSM.16.MT88.4 R24, [R218+0x11800] ;  /* 0x01180000da18783b */ /* 0x000ee20000004200 */
[----:B------:R-:W-:-:S04]  /*1cf00*/  FADD.FTZ R185, R192, R185 ;  /* 0x000000b9c0b97221 */ /* 0x000fc80000010000 */
[----:B--2---:R-:W-:Y:S01]  /*1cf10*/  HMMA.16816.F32.BF16 R116, R4, R20, R116 ;  /* 0x000000140474723c */ /* 0x004fe20000041874 */
[----:B------:R-:W-:-:S05]  /*1cf20*/  FADD.FTZ R185, R188, R185 ;  /* 0x000000b9bcb97221 */ /* 0x000fca0000010000 */
[C---:B-1----:R-:W-:Y:S06]  /*1cf30*/  HMMA.16816.F32.BF16 R124, R4.reuse, R12, R124 ;  /* 0x0000000c047c723c */ /* 0x042fec000004187c */
[C---:B------:R-:W-:Y:S01]  /*1cf40*/  HMMA.16816.F32.BF16 R128, R4.reuse, R14, R128 ;  /* 0x0000000e0480723c */ /* 0x040fe20000041880 */
[----:B------:R-:W1:Y:S05]  /*1cf50*/  LDSM.16.MT88.4 R12, [R216+0x11800] ;  /* 0x01180000d80c783b */ /* 0x000e6a0000004200 */
[----:B------:R-:W-:Y:S01]  /*1cf60*/  HMMA.16816.F32.BF16 R120, R4, R22, R120 ;  /* 0x000000160478723c */ /* 0x000fe20000041878 */
[----:B------:R-:W2:Y:S06]  /*1cf70*/  LDSM.16.MT88.4 R20, [R217+0x11800] ;  /* 0x01180000d914783b */ /* 0x000eac0000004200 */
[----:B------:R-:W-:-:S02]  /*1cf80*/  F2FP.BF16.F32.PACK_AB R4, R33, R32 ;  /* 0x000000202104723e */ /* 0x000fc400000010ff */
[C---:B------:R-:W-:Y:S01]  /*1cf90*/  F2FP.BF16.F32.PACK_AB R6, R250.reuse, R34 ;  /* 0x00000022fa06723e */ /* 0x040fe200000010ff */
[----:B------:R-:W-:Y:S01]  /*1cfa0*/  FADD.FTZ R250, R250, R170 ;  /* 0x000000aafafa7221 */ /* 0x000fe20000010000 */
[----:B------:R-:W-:Y:S02]  /*1cfb0*/  F2FP.BF16.F32.PACK_AB R5, R192, R35 ;  /* 0x00000023c005723e */ /* 0x000fe400000010ff */
[C---:B------:R-:W-:Y:S01]  /*1cfc0*/  F2FP.BF16.F32.PACK_AB R7, R249.reuse, R188 ;  /* 0x000000bcf907723e */ /* 0x040fe200000010ff */
[----:B------:R-:W-:-:S06]  /*1cfd0*/  FADD.FTZ R249, R249, R185 ;  /* 0x000000b9f9f97221 */ /* 0x000fcc0000010000 */
[C---:B-----5:R-:W-:Y:S06]  /*1cfe0*/  HMMA.16816.F32.BF16 R160, R4.reuse, R16, R160 ;  /* 0x0000001004a0723c */ /* 0x060fec00000418a0 */
[C---:B------:R-:W-:Y:S01]  /*1cff0*/  HMMA.16816.F32.BF16 R156, R4.reuse, R18, R156 ;  /* 0x00000012049c723c */ /* 0x040fe2000004189c */
[----:B------:R-:W4:Y:S05]  /*1d000*/  LDSM.16.MT88.4 R16, [R220+0x13800] ;  /* 0x01380000dc10783b */ /* 0x000f2a0000004200 */
[C---:B---3--:R-:W-:Y:S06]  /*1d010*/  HMMA.16816.F32.BF16 R152, R4.reuse, R24, R152 ;  /* 0x000000180498723c */ /* 0x048fec0000041898 */
[C---:B-1----:R-:W-:Y:S06]  /*1d020*/  HMMA.16816.F32.BF16 R136, R4.reuse, R12, R136 ;  /* 0x0000000c0488723c */ /* 0x042fec0000041888 */
[C---:B------:R-:W-:Y:S01]  /*1d030*/  HMMA.16816.F32.BF16 R132, R4.reuse, R14, R132 ;  /* 0x0000000e0484723c */ /* 0x040fe20000041884 */
[----:B------:R-:W1:Y:S05]  /*1d040*/  LDSM.16.MT88.4 R12, [R216+0x13800] ;  /* 0x01380000d80c783b */ /* 0x000e6a0000004200 */
[C---:B------:R-:W-:Y:S01]  /*1d050*/  HMMA.16816.F32.BF16 R148, R4.reuse, R26, R148 ;  /* 0x0000001a0494723c */ /* 0x040fe20000041894 */
[----:B------:R-:W3:Y:S05]  /*1d060*/  LDSM.16.MT88.4 R24, [R217+0x13800] ;  /* 0x01380000d918783b */ /* 0x000eea0000004200 */
[C---:B--2---:R-:W-:Y:S06]  /*1d070*/  HMMA.16816.F32.BF16 R144, R4.reuse, R20, R144 ;  /* 0x000000140490723c */ /* 0x044fec0000041890 */
[C---:B------:R-:W-:Y:S01]  /*1d080*/  HMMA.16816.F32.BF16 R140, R4.reuse, R22, R140 ;  /* 0x00000016048c723c */ /* 0x040fe2000004188c */
[----:B------:R-:W2:Y:S05]  /*1d090*/  LDSM.16.MT88.4 R20, [R220+0x15800] ;  /* 0x01580000dc14783b */ /* 0x000eaa0000004200 */
[C---:B----4-:R-:W-:Y:S06]  /*1d0a0*/  HMMA.16816.F32.BF16 R36, R4.reuse, R16, R36 ;  /* 0x000000100424723c */ /* 0x050fec0000041824 */
[C---:B------:R-:W-:Y:S01]  /*1d0b0*/  HMMA.16816.F32.BF16 R40, R4.reuse, R18, R40 ;  /* 0x000000120428723c */ /* 0x040fe20000041828 */
[----:B------:R-:W4:Y:S05]  /*1d0c0*/  LDSM.16.MT88.4 R16, [R218+0x15800] ;  /* 0x01580000da10783b */ /* 0x000f2a0000004200 */
[C---:B------:R-:W-:Y:S06]  /*1d0d0*/  HMMA.16816.F32.BF16 R44, R4.reuse, R28, R44 ;  /* 0x0000001c042c723c */ /* 0x040fec000004182c */
[C---:B-1----:R-:W-:Y:S06]  /*1d0e0*/  HMMA.16816.F32.BF16 R60, R4.reuse, R12, R60 ;  /* 0x0000000c043c723c */ /* 0x042fec000004183c */
[C---:B------:R-:W-:Y:S01]  /*1d0f0*/  HMMA.16816.F32.BF16 R64, R4.reuse, R14, R64 ;  /* 0x0000000e0440723c */ /* 0x040fe20000041840 */
[----:B------:R-:W1:Y:S05]  /*1d100*/  LDSM.16.MT88.4 R12, [R216+0x15800] ;  /* 0x01580000d80c783b */ /* 0x000e6a0000004200 */
        /* <DEDUP_REMOVED lines=14> */
[C---:B-----5:R-:W-:Y:S06]  /*1d1f0*/  HMMA.16816.F32.BF16 R84, R4.reuse, R28, R84 ;  /* 0x0000001c0454723c */ /* 0x060fec0000041854 */
[C---:B------:R-:W-:Y:S06]  /*1d200*/  HMMA.16816.F32.BF16 R88, R4.reuse, R30, R88 ;  /* 0x0000001e0458723c */ /* 0x040fec0000041858 */
[C---:B---3--:R-:W-:Y:S06]  /*1d210*/  HMMA.16816.F32.BF16 R100, R4.reuse, R24, R100 ;  /* 0x000000180464723c */ /* 0x048fec0000041864 */
[C---:B------:R-:W-:Y:S06]  /*1d220*/  HMMA.16816.F32.BF16 R104, R4.reuse, R26, R104 ;  /* 0x0000001a0468723c */ /* 0x040fec0000041868 */
[C---:B--2---:R-:W-:Y:S06]  /*1d230*/  HMMA.16816.F32.BF16 R108, R4.reuse, R20, R108 ;  /* 0x00000014046c723c */ /* 0x044fec000004186c */
[C---:B------:R-:W-:Y:S06]  /*1d240*/  HMMA.16816.F32.BF16 R112, R4.reuse, R22, R112 ;  /* 0x000000160470723c */ /* 0x040fec0000041870 */
[C---:B----4-:R-:W-:Y:S06]  /*1d250*/  HMMA.16816.F32.BF16 R116, R4.reuse, R16, R116 ;  /* 0x000000100474723c */ /* 0x050fec0000041874 */
[C---:B------:R-:W-:Y:S06]  /*1d260*/  HMMA.16816.F32.BF16 R120, R4.reuse, R18, R120 ;  /* 0x000000120478723c */ /* 0x040fec0000041878 */
[C---:B-1----:R-:W-:Y:S06]  /*1d270*/  HMMA.16816.F32.BF16 R124, R4.reuse, R12, R124 ;  /* 0x0000000c047c723c */ /* 0x042fec000004187c */
[----:B------:R-:W-:Y:S01]  /*1d280*/  HMMA.16816.F32.BF16 R128, R4, R14, R128 ;  /* 0x0000000e0480723c */ /* 0x000fe20000041880 */
[----:B------:R-:W-:-:S08]  /*1d290*/  NOP ;  /* 0x0000000000007918 */ /* 0x000fd00000000000 */
[----:B------:R-:W-:-:S15]  /*1d2a0*/  @!P6 BRA `(.L_x_2749) ;  /* 0x000000500020e947 */ /* 0x000fde0003800000 */
[----:B------:R-:W1:Y:S01]  /*1d2b0*/  LDC.64 R8, c[0x0][0x208] ;  /* 0x00008200ff087b82 */ /* 0x000e620000000a00 */
[----:B------:R-:W-:-:S04]  /*1d2c0*/  DEPBAR.LE SB0, 0x0 ;  /* 0x000080000000791a */ /* 0x000fc80000000000 */
[----:B------:R-:W-:Y:S05]  /*1d2d0*/  WARPSYNC.ALL ;  /* 0x0000000000007948 */ /* 0x000fea0003800000 */
[----:B------:R-:W-:Y:S01]  /*1d2e0*/  BSSY B0, `(.L_x_2750) ;  /* 0x000004e000007945 */ /* 0x000fe20003800000 */
[----:B------:R-:W-:Y:S01]  /*1d2f0*/  IADD3 R243, R165, -0x2, RZ ;  /* 0xfffffffea5f37810 */ /* 0x000fe20007ffe0ff */
[----:B------:R-:W-:Y:S06]  /*1d300*/  BAR.SYNC.DEFER_BLOCKING 0x0 ;  /* 0x0000000000007b1d */ /* 0x000fec0000010000 */
[----:B------:R-:W-:Y:S05]  /*1d310*/  @!P0 BRA `(.L_x_2751) ;  /* 0x0000000400148947 */ /* 0x000fea0003800000 */
[----:B-1----:R-:W-:Y:S02]  /*1d320*/  R2UR UR4, R8 ;  /* 0x00000000080472ca */ /* 0x002fe400000e0000 */
[----:B------:R-:W-:-:S13]  /*1d330*/  R2UR UR5, R9 ;  /* 0x00000000090572ca */ /* 0x000fda00000e0000 */
[----:B------:R-:W2:Y:S01]  /*1d340*/  LD.E R13, desc[UR4][R10.64+0x170] ;  /* 0x000170040a0d7980 */ /* 0x000ea2000c101900 */
[----:B------:R-:W-:Y:S01]  /*1d350*/  IMAD.SHL.U32 R0, R243, 0x40, RZ ;  /* 0x00000040f3007824 */ /* 0x000fe200078e00ff */
[----:B------:R-:W-:Y:S02]  /*1d360*/  R2UR UR10, R8 ;  /* 0x00000000080a72ca */ /* 0x000fe400000e0000 */
[----:B------:R-:W-:Y:S02]  /*1d370*/  R2UR UR11, R9 ;  /* 0x00000000090b72ca */ /* 0x000fe400000e0000 */
[----:B------:R-:W-:Y:S02]  /*1d380*/  IABS R2, R0 ;  /* 0x0000000000027213 */ /* 0x000fe40000000000 */
[----:B------:R-:W-:Y:S02]  /*1d390*/  IADD3 R14, R0, 0x40, RZ ;  /* 0x00000040000e7810 */ /* 0x000fe40007ffe0ff */
[----:B------:R-:W-:-:S02]  /*1d3a0*/  R2UR UR12, R8 ;  /* 0x00000000080c72ca */ /* 0x000fc400000e0000 */
[----:B------:R-:W-:Y:S02]  /*1d3b0*/  IABS R5, R14 ;  /* 0x0000000e00057213 */ /* 0x000fe40000000000 */
[C---:B------:R-:W-:Y:S02]  /*1d3c0*/  R2UR UR13, R9.reuse ;  /* 0x00000000090d72ca */ /* 0x040fe400000e0000 */
[----:B------:R-:W-:Y:S02]  /*1d3d0*/  R2UR UR8, R8 ;  /* 0x00000000080872ca */ /* 0x000fe400000e0000 */
[----:B------:R-:W-:Y:S02]  /*1d3e0*/  R2UR UR9, R9 ;  /* 0x00000000090972ca */ /* 0x000fe400000e0000 */
[-C--:B--2---:R-:W-:Y:S02]  /*1d3f0*/  IABS R6, R13.reuse ;  /* 0x0000000d00067213 */ /* 0x084fe40000000000 */
[----:B------:R-:W-:-:S02]  /*1d400*/  IABS R4, R13 ;  /* 0x0000000d00047213 */ /* 0x000fc40000000000 */
[----:B------:R-:W1:Y:S01]  /*1d410*/  I2F.RP R16, R6 ;  /* 0x0000000600107306 */ /* 0x000e620000209400 */
[-C--:B------:R-:W-:Y:S02]  /*1d420*/  LOP3.LUT R0, R0, R13.reuse, RZ, 0x3c, !PT ;  /* 0x0000000d00007212 */ /* 0x080fe400078e3cff */
[----:B------:R-:W-:Y:S01]  /*1d430*/  IMAD.MOV R4, RZ, RZ, -R4 ;  /* 0x000000ffff047224 */ /* 0x000fe200078e0a04 */
        /* <DEDUP_REMOVED lines=16> */
[----:B------:R-:W-:Y:S02]  /*1d540*/  @!P2 IMAD.IADD R2, R2, 0x1, -R6 ;  /* 0x000000010202a824 */ /* 0x000fe400078e0a06 */
[----:B------:R-:W-:Y:S01]  /*1d550*/  @!P2 VIADD R7, R7, 0x1 ;  /* 0x000000010707a836 */ /* 0x000fe20000000000 */
[----:B------:R-:W-:Y:S02]  /*1d560*/  ISETP.NE.AND P2, PT, R13, RZ, PT ;  /* 0x000000ff0d00720c */ /* 0x000fe40003f45270 */
[-C--:B------:R-:W-:Y:S01]  /*1d570*/  ISETP.GE.U32.AND P5, PT, R2, R6.reuse, PT ;  /* 0x000000060200720c */ /* 0x080fe20003fa6070 */
[----:B------:R-:W-:Y:S01]  /*1d580*/  @!P4 VIADD R12, R12, 0x1 ;  /* 0x000000010c0cc836 */ /* 0x000fe20000000000 */
[----:B------:R-:W-:-:S04]  /*1d590*/  @!P4 IADD3 R4, R4, -R6, RZ ;  /* 0x800000060404c210 */ /* 0x000fc80007ffe0ff */
[----:B------:R-:W-:Y:S02]  /*1d5a0*/  ISETP.GE.U32.AND P6, PT, R4, R6, PT ;  /* 0x000000060400720c */ /* 0x000fe40003fc6070 */
[----:B------:R-:W-:-:S05]  /*1d5b0*/  LOP3.LUT R4, RZ, R13, RZ, 0x33, !PT ;  /* 0x0000000dff047212 */ /* 0x000fca00078e33ff */
[----:B------:R-:W-:-:S04]  /*1d5c0*/  @P5 VIADD R7, R7, 0x1 ;  /* 0x0000000107075836 */ /* 0x000fc80000000000 */
[----:B------:R-:W-:Y:S02]  /*1d5d0*/  IMAD.MOV.U32 R5, RZ, RZ, R7 ;  /* 0x000000ffff057224 */ /* 0x000fe400078e0007 */
[----:B------:R-:W-:Y:S01]  /*1d5e0*/  @P6 IADD3 R12, R12, 0x1, RZ ;  /* 0x000000010c0c6810 */ /* 0x000fe20007ffe0ff */
[----:B------:R-:W2:Y:S01]  /*1d5f0*/  LD.E.64 R6, desc[UR4][R10.64+0x40] ;  /* 0x000040040a067980 */ /* 0x000ea2000c101b00 */
[----:B------:R-:W-:Y:S02]  /*1d600*/  @!P1 IMAD.MOV R5, RZ, RZ, -R5 ;  /* 0x000000ffff059224 */ /* 0x000fe400078e0a05 */
[----:B------:R-:W-:-:S03]  /*1d610*/  @!P3 IADD3 R12, -R12, RZ, RZ ;  /* 0x000000ff0c0cb210 */ /* 0x000fc60007ffe1ff */
[C---:B------:R-:W-:Y:S02]  /*1d620*/  SEL R5, R4.reuse, R5, !P2 ;  /* 0x0000000504057207 */ /* 0x040fe40005000000 */
[----:B------:R-:W-:-:S03]  /*1d630*/  SEL R4, R4, R12, !P2 ;  /* 0x0000000c04047207 */ /* 0x000fc60005000000 */
[----:B------:R-:W-:-:S04]  /*1d640*/  IMAD.WIDE R16, R5, 0x4, R240 ;  /* 0x0000000405107825 */ /* 0x000fc800078e02f0 */
[C---:B------:R-:W-:Y:S01]  /*1d650*/  IMAD.WIDE R14, R4.reuse, 0x4, R240 ;  /* 0x00000004040e7825 */ /* 0x040fe200078e02f0 */
        /* <DEDUP_REMOVED lines=12> */
[----:B----4-:R-:W-:-:S04]  /*1d720*/  IMAD R2, R15, R0, RZ ;  /* 0x000000000f027224 */ /* 0x010fc800078e02ff */
[----:B------:R-:W-:Y:S02]  /*1d730*/  IMAD R2, R14, R5, R2 ;  /* 0x000000050e027224 */ /* 0x000fe400078e0202 */
[----:B------:R-:W-:-:S04]  /*1d740*/  IMAD.WIDE.U32 R4, R0, R14, R12 ;  /* 0x0000000e00047225 */ /* 0x000fc800078e000c */
[----:B------:R-:W-:Y:S01]  /*1d750*/  IMAD.IADD R2, R5, 0x1, R2 ;  /* 0x0000000105027824 */ /* 0x000fe200078e0202 */
[----:B------:R-:W-:Y:S05]  /*1d760*/  BRA `(.L_x_2752) ;  /* 0x0000000000147947 */ /* 0x000fea0003800000 */
.L_x_2751:
[----:B-1----:R-:W-:Y:S02]  /*1d770*/  R2UR UR4, R8 ;  /* 0x00000000080472ca */ /* 0x002fe400000e0000 */
[----:B------:R-:W-:-:S13]  /*1d780*/  R2UR UR5, R9 ;  /* 0x00000000090572ca */ /* 0x000fda00000e0000 */
[----:B------:R-:W2:Y:S02]  /*1d790*/  LD.E R4, desc[UR4][R10.64+0x40] ;  /* 0x000040040a047980 */ /* 0x000ea4000c101900 */
[----:B--2---:R-:W-:-:S05]  /*1d7a0*/  IMAD.U32 R4, R4, -0x40, RZ ;  /* 0xffffffc004047824 */ /* 0x004fca00078e00ff */
[----:B------:R-:W-:Y:S02]  /*1d7b0*/  SHF.R.S32.HI R2, RZ, 0x1f, R4 ;  /* 0x0000001fff027819 */ /* 0x000fe40000011404 */
.L_x_2752:
[----:B------:R-:W-:Y:S05]  /*1d7c0*/  BSYNC B0 ;  /* 0x0000000000007941 */ /* 0x000fea0003800000 */
.L_x_2750:
[C---:B------:R-:W-:Y:S01]  /*1d7d0*/  LOP3.LUT P6, RZ, R244.reuse, 0x1, RZ, 0xc0, !PT ;  /* 0x00000001f4ff7812 */ /* 0x040fe200078cc0ff */
[----:B------:R-:W-:Y:S01]  /*1d7e0*/  BSSY B1, `(.L_x_2753) ;  /* 0x00002c8000017945 */ /* 0x000fe20003800000 */
[C---:B------:R-:W-:Y:S02]  /*1d7f0*/  LOP3.LUT P5, RZ, R244.reuse, 0x2, RZ, 0xc0, !PT ;  /* 0x00000002f4ff7812 */ /* 0x040fe400078ac0ff */
[C---:B------:R-:W-:Y:S02]  /*1d800*/  LOP3.LUT P4, RZ, R244.reuse, 0x4, RZ, 0xc0, !PT ;  /* 0x00000004f4ff7812 */ /* 0x040fe4000788c0ff */
[----:B------:R-:W-:Y:S02]  /*1d810*/  LOP3.LUT P3, RZ, R244, 0x8, RZ, 0xc0, !PT ;  /* 0x00000008f4ff7812 */ /* 0x000fe4000786c0ff */
[C---:B------:R-:W-:Y:S02]  /*1d820*/  LEA R166, P2, R4.reuse, R181, 0x1 ;  /* 0x000000b504a67211 */ /* 0x040fe400078408ff */
[----:B------:R-:W-:-:S02]  /*1d830*/  IADD3 R0, P1, R4, R227, RZ ;  /* 0x000000e304007210 */ /* 0x000fc40007f3e0ff */
[----:B------:R-:W-:Y:S02]  /*1d840*/  LEA.HI.X R167, R4, R180, R2, 0x1, P2 ;  /* 0x000000b404a77211 */ /* 0x000fe400010f0c02 */
[----:B------:R-:W-:Y:S01]  /*1d850*/  @P6 R2UR UR10, R8 ;  /* 0x00000000080a62ca */ /* 0x000fe200000e0000 */
[----:B------:R-:W-:Y:S01]  /*1d860*/  IMAD.X R2, R2, 0x1, R228, P1 ;  /* 0x0000000102027824 */ /* 0x000fe200008e06e4 */
[C---:B------:R-:W-:Y:S01]  /*1d870*/  @P6 R2UR UR11, R9.reuse ;  /* 0x00000000090b62ca */ /* 0x040fe200000e0000 */
[----:B------:R-:W-:Y:S01]  /*1d880*/  @P5 IMAD.MOV.U32 R32, RZ, RZ, R166 ;  /* 0x000000ffff205224 */ /* 0x000fe200078e00a6 */
[----:B------:R-:W-:Y:S01]  /*1d890*/  @P5 R2UR UR8, R8 ;  /* 0x00000000080852ca */ /* 0x000fe200000e0000 */
[----:B------:R-:W-:Y:S01]  /*1d8a0*/  @P5 IMAD.MOV.U32 R33, RZ, RZ, R167 ;  /* 0x000000ffff215224 */ /* 0x000fe200078e00a7 */
[----:B------:R-:W-:Y:S02]  /*1d8b0*/  @P5 R2UR UR9, R9 ;  /* 0x00000000090952ca */ /* 0x000fe400000e0000 */
[----:B------:R-:W-:-:S02]  /*1d8c0*/  @P6 LEA R16, P2, R0, R181, 0x1 ;  /* 0x000000b500106211 */ /* 0x000fc400078408ff */
[----:B------:R-:W-:Y:S02]  /*1d8d0*/  @P4 R2UR UR4, R8 ;  /* 0x00000000080442ca */ /* 0x000fe400000e0000 */
[----:B------:R-:W-:Y:S02]  /*1d8e0*/  @P4 R2UR UR5, R9 ;  /* 0x00000000090542ca */ /* 0x000fe400000e0000 */
[C---:B------:R-:W-:Y:S01]  /*1d8f0*/  @P6 LEA.HI.X R17, R0.reuse, R180, R2, 0x1, P2 ;  /* 0x000000b400116211 */ /* 0x040fe200010f0c02 */
[----:B------:R-:W-:Y:S01]  /*1d900*/  @!PT LDS RZ, [RZ] ;  /* 0x00000000fffff984 */ /* 0x000fe20000000800 */
[----:B------:R-:W-:Y:S01]  /*1d910*/  @!PT LDS RZ, [RZ] ;  /* 0x00000000fffff984 */ /* 0x000fe20000000800 */
[----:B------:R-:W-:Y:S01]  /*1d920*/  @!PT LDS RZ, [RZ] ;  /* 0x00000000fffff984 */ /* 0x000fe20000000800 */
[----:B------:R-:W-:Y:S01]  /*1d930*/  @P6 LDGSTS.E.BYPASS.LTC128B.128 [R242+0x10000], desc[UR10][R166.64] ;  /* 0x10000000a6f26fae */ /* 0x000fe2000b901d4a */
[CC--:B------:R-:W-:Y:S02]  /*1d940*/  @P5 LEA R14, P1, R0.reuse, R181.reuse, 0x1 ;  /* 0x000000b5000e5211 */ /* 0x0c0fe400078208ff */
[----:B------:R-:W-:Y:S01]  /*1d950*/  @P4 LEA R12, P2, R0, R181, 0x1 ;  /* 0x000000b5000c4211 */ /* 0x000fe200078408ff */
[----:B------:R-:W-:Y:S01]  /*1d960*/  @!P6 STS.128 [R242+0x10000], RZ ;  /* 0x010000fff200e388 */ /* 0x000fe20000000c00 */
[----:B------:R-:W-:-:S02]  /*1d970*/  @P3 R2UR UR12, R8 ;  /* 0x00000000080c32ca */ /* 0x000fc400000e0000 */
[----:B------:R-:W-:Y:S01]  /*1d980*/  @P3 R2UR UR13, R9 ;  /* 0x00000000090d32ca */ /* 0x000fe200000e0000 */
[----:B------:R-:W-:Y:S01]  /*1d990*/  @!PT LDS RZ, [RZ] ;  /* 0x00000000fffff984 */ /* 0x000fe20000000800 */
[----:B------:R-:W-:Y:S01]  /*1d9a0*/  @!PT LDS RZ, [RZ] ;  /* 0x00000000fffff984 */ /* 0x000fe20000000800 */
[----:B------:R-:W-:Y:S01]  /*1d9b0*/  @!PT LDS RZ, [RZ] ;  /* 0x00000000fffff984 */ /* 0x000fe20000000800 */
[----:B------:R1:W-:Y:S01]  /*1d9c0*/  @P5 LDGSTS.E.BYPASS.LTC128B.128 [R242+0x12000], desc[UR8][R32.64+0x80] ;  /* 0x1200008020f25fae */ /* 0x0003e2000b901d48 */
[CCC-:B------:R-:W-:Y:S02]  /*1d9d0*/  @P5 LEA.HI.X R15, R0.reuse, R180.reuse, R2.reuse, 0x1, P1 ;  /* 0x000000b4000f5211 */ /* 0x1c0fe400008f0c02 */
[CCC-:B------:R-:W-:Y:S01]  /*1d9e0*/  @P4 LEA.HI.X R13, R0.reuse, R180.reuse, R2.reuse, 0x1, P2 ;  /* 0x000000b4000d4211 */ /* 0x1c0fe200010f0c02 */
[----:B------:R-:W-:Y:S01]  /*1d9f0*/  @!P5 STS.128 [R242+0x12000], RZ ;  /* 0x012000fff200d388 */ /* 0x000fe20000000c00 */
[C---:B------:R-:W-:Y:S02]  /*1da00*/  @P3 LEA R6, P1, R0.reuse, R181, 0x1 ;  /* 0x000000b500063211 */ /* 0x040fe400078208ff */
[C---:B------:R-:W-:Y:S02]  /*1da10*/  IADD3 R4, P2, R0.reuse, R227, RZ ;  /* 0x000000e300047210 */ /* 0x040fe40007f5e0ff */
[----:B------:R-:W-:-:S02]  /*1da20*/  @P3 LEA.HI.X R7, R0, R180, R2, 0x1, P1 ;  /* 0x000000b400073211 */ /* 0x000fc400008f0c02 */
[-C--:B------:R-:W-:Y:S01]  /*1da30*/  @P5 LEA R22, P1, R4, R181.reuse, 0x1 ;  /* 0x000000b504165211 */ /* 0x080fe200078208ff */
[----:B------:R-:W-:Y:S01]  /*1da40*/  IMAD.X R2, R2, 0x1, R228, P2 ;  /* 0x0000000102027824 */ /* 0x000fe200010e06e4 */
[-C--:B------:R-:W-:Y:S02]  /*1da50*/  @P6 LEA R24, P2, R4, R181.reuse, 0x1 ;  /* 0x000000b504186211 */ /* 0x080fe400078408ff */
[----:B------:R-:W-:Y:S02]  /*1da60*/  @P3 R2UR UR14, R8 ;  /* 0x00000000080e32ca */ /* 0x000fe400000e0000 */
[CCC-:B------:R-:W-:Y:S02]  /*1da70*/  @P6 LEA.HI.X R25, R4.reuse, R180.reuse, R2.reuse, 0x1, P2 ;  /* 0x000000b404196211 */ /* 0x1c0fe400010f0c02 */
[C---:B------:R-:W-:Y:S02]  /*1da80*/  @P4 LEA R20, P2, R4.reuse, R181, 0x1 ;  /* 0x000000b504144211 */ /* 0x040fe400078408ff */
[----:B------:R-:W-:-:S02]  /*1da90*/  @P5 LEA.HI.X R23, R4, R180, R2, 0x1, P1 ;  /* 0x000000b404175211 */ /* 0x000fc400008f0c02 */
[CC--:B------:R-:W-:Y:S02]  /*1daa0*/  @P4 LEA.HI.X R21, R4.reuse, R180.reuse, R2, 0x1, P2 ;  /* 0x000000b404154211 */ /* 0x0c0fe400010f0c02 */
[C---:B------:R-:W-:Y:S01]  /*1dab0*/  @P3 LEA R18, P1, R4.reuse, R181, 0x1 ;  /* 0x000000b504123211 */ /* 0x040fe200078208ff */
[----:B-1----:R-:W-:Y:S01]  /*1dac0*/  @P4 IMAD.MOV.U32 R32, RZ, RZ, R166 ;  /* 0x000000ffff204224 */ /* 0x002fe200078e00a6 */
[C---:B------:R-:W-:Y:S01]  /*1dad0*/  IADD3 R0, P2, R4.reuse, R227, RZ ;  /* 0x000000e304007210 */ /* 0x040fe20007f5e0ff */
[----:B------:R-:W-:Y:S01]  /*1dae0*/  @P4 IMAD.MOV.U32 R33, RZ, RZ, R167 ;  /* 0x000000ffff214224 */ /* 0x000fe200078e00a7 */
[----:B------:R-:W-:Y:S02]  /*1daf0*/  @P3 R2UR UR15, R9 ;  /* 0x00000000090f32ca */ /* 0x000fe400000e0000 */
[----:B------:R-:W-:Y:S01]  /*1db00*/  @P3 LEA.HI.X R19, R4, R180, R2, 0x1, P1 ;  /* 0x000000b404133211 */ /* 0x000fe200008f0c02 */
[----:B------:R-:W-:Y:S01]  /*1db10*/  IMAD.X R2, R2, 0x1, R228, P2 ;  /* 0x0000000102027824 */ /* 0x000fe200010e06e4 */
[----:B------:R-:W-:Y:S01]  /*1db20*/  @!PT LDS RZ, [RZ] ;  /* 0x00000000fffff984 */ /* 0x000fe20000000800 */
[----:B------:R-:W-:Y:S01]  /*1db30*/  @!PT LDS RZ, [RZ] ;  /* 0x00000000fffff984 */ /* 0x000fe20000000800 */
[----:B------:R-:W-:Y:S01]  /*1db40*/  @!PT LDS RZ, [RZ] ;  /* 0x00000000fffff984 */ /* 0x000fe20000000800 */
[----:B------:R1:W-:Y:S01]  /*1db50*/  @P4 LDGSTS.E.BYPASS.LTC128B.128 [R242+0x14000], desc[UR4][R32.64+0x100] ;  /* 0x1400010020f24fae */ /* 0x0003e2000b901d44 */
[----:B------:R-:W-:-:S02]  /*1db60*/  @P6 LEA R28, P2, R0, R181, 0x1 ;  /* 0x000000b5001c6211 */ /* 0x000fc400078408ff */
[CC--:B------:R-:W-:Y:S01]  /*1db70*/  @P5 LEA R26, P1, R0.reuse, R181.reuse, 0x1 ;  /* 0x000000b5001a5211 */ /* 0x0c0fe200078208ff */
[----:B------:R-:W-:Y:S01]  /*1db80*/  @!P4 STS.128 [R242+0x14000], RZ ;  /* 0x014000fff200c388 */ /* 0x000fe20000000c00 */
[CCC-:B------:R-:W-:Y:S02]  /*1db90*/  @P6 LEA.HI.X R29, R0.reuse, R180.reuse, R2.reuse, 0x1, P2 ;  /* 0x000000b4001d6211 */ /* 0x1c0fe400010f0c02 */
[CC--:B------:R-:W-:Y:S02]  /*1dba0*/  @P4 LEA R4, P2, R0.reuse, R181.reuse, 0x1 ;  /* 0x000000b500044211 */ /* 0x0c0fe400078408ff */
[CCC-:B------:R-:W-:Y:S02]  /*1dbb0*/  @P5 LEA.HI.X R27, R0.reuse, R180.reuse, R2.reuse, 0x1, P1 ;  /* 0x000000b4001b5211 */ /* 0x1c0fe400008f0c02 */
[C---:B------:R-:W-:Y:S02]  /*1dbc0*/  @P3 LEA R30, P1, R0.reuse, R181, 0x1 ;  /* 0x000000b5001e3211 */ /* 0x040fe400078208ff */
[----:B------:R-:W-:-:S02]  /*1dbd0*/  @P4 LEA.HI.X R5, R0, R180, R2, 0x1, P2 ;  /* 0x000000b400054211 */ /* 0x000fc400010f0c02 */
[----:B------:R-:W-:Y:S02]  /*1dbe0*/  @P3 LEA.HI.X R31, R0, R180, R2, 0x1, P1 ;  /* 0x000000b4001f3211 */ /* 0x000fe400008f0c02 */
[----:B------:R-:W2:Y:S01]  /*1dbf0*/  S2R R0, SR_TID.X ;  /* 0x0000000000007919 */ /* 0x000ea20000002100 */
[----:B-1----:R-:W-:Y:S02]  /*1dc00*/  @P3 IMAD.MOV.U32 R32, RZ, RZ, R166 ;  /* 0x000000ffff203224 */ /* 0x002fe400078e00a6 */
[----:B------:R-:W-:-:S05]  /*1dc10*/  @P3 IMAD.MOV.U32 R33, RZ, RZ, R167 ;  /* 0x000000ffff213224 */ /* 0x000fca00078e00a7 */
        /* <DEDUP_REMOVED lines=9> */
[----:B------:R-:W-:Y:S01]  /*1dcb0*/  @!P6 STS.128 [R242+0x10800], RZ ;  /* 0x010800fff200e388 */ /* 0x000fe20000000c00 */
[----:B--2---:R-:W-:-:S03]  /*1dcc0*/  IMAD.SHL.U32 R0, R0, 0x2, RZ ;  /* 0x0000000200007824 */ /* 0x004fc600078e00ff */
[----:B------:R-:W-:Y:S01]  /*1dcd0*/  @!PT LDS RZ, [RZ] ;  /* 0x00000000fffff984 */ /* 0x000fe20000000800 */
[----:B------:R-:W-:Y:S01]  /*1dce0*/  @!PT LDS RZ, [RZ] ;  /* 0x00000000fffff984 */ /* 0x000fe20000000800 */
[----:B------:R-:W-:Y:S01]  /*1dcf0*/  @!PT LDS RZ, [RZ] ;  /* 0x00000000fffff984 */ /* 0x000fe20000000800 */
[----:B------:R-:W-:Y:S04]  /*1dd00*/  @P5 LDGSTS.E.BYPASS.LTC128B.128 [R242+0x12800], desc[UR8][R14.64+0x80] ;  /* 0x128000800ef25fae */ /* 0x000fe8000b901d48 */
[----:B------:R-:W-:Y:S01]  /*1dd10*/  @!P5 STS.128 [R242+0x12800], RZ ;  /* 0x012800fff200d388 */ /* 0x000fe20000000c00 */
[----:B------:R-:W-:-:S03]  /*1dd20*/  LOP3.LUT R165, R0, 0x6, RZ, 0xc0, !PT ;  /* 0x0000000600a57812 */ /* 0x000fc600078ec0ff */
[----:B------:R-:W-:Y:S01]  /*1dd30*/  @!PT LDS RZ, [RZ] ;  /* 0x00000000fffff984 */ /* 0x000fe20000000800 */
[----:B------:R-:W-:Y:S01]  /*1dd40*/  @!PT LDS RZ, [RZ] ;  /* 0x00000000fffff984 */ /* 0x000fe20000000800 */
[----:B------:R-:W-:Y:S01]  /*1dd50*/  @!PT LDS RZ, [RZ] ;  /* 0x00000000fffff984 */ /* 0x000fe20000000800 */
[----:B------:R-:W-:Y:S02]  /*1dd60*/  @P4 LDGSTS.E.BYPASS.LTC128B.128 [R242+0x14800], desc[UR4][R12.64+0x100] ;  /* 0x148001000cf24fae */ /* 0x000fe4000b901d44 */
[----:B------:R-:W-:Y:S02]  /*1dd70*/  IMAD R165, R243, 0x40, R165 ;  /* 0x00000040f3a57824 */ /* 0x000fe400078e02a5 */
[----:B------:R-:W-:Y:S03]  /*1dd80*/  @!P4 STS.128 [R242+0x14800], RZ ;  /* 0x014800fff200c388 */ /* 0x000fe60000000c00 */
[----:B------:R-:W-:Y:S01]  /*1dd90*/  ISETP.GE.AND P2, PT, R165, R248, PT ;  /* 0x000000f8a500720c */ /* 0x000fe20003f46270 */
[----:B------:R-:W-:Y:S01]  /*1dda0*/  @!PT LDS RZ, [RZ] ;  /* 0x00000000fffff984 */ /* 0x000fe20000000800 */
[----:B------:R-:W-:Y:S01]  /*1ddb0*/  @!PT LDS RZ, [RZ] ;  /* 0x00000000fffff984 */ /* 0x000fe20000000800 */
[----:B------:R-:W-:Y:S01]  /*1ddc0*/  @!PT LDS RZ, [RZ] ;  /* 0x00000000fffff984 */ /* 0x000fe20000000800 */
[----:B------:R-:W-:Y:S01]  /*1ddd0*/  @P3 LDGSTS.E.BYPASS.LTC128B.128 [R242+0x16800], desc[UR12][R6.64+0x180] ;  /* 0x1680018006f23fae */ /* 0x000fe2000b901d4c */
[----:B------:R-:W-:Y:S02]  /*1dde0*/  @P6 R2UR UR12, R8 ;  /* 0x00000000080c62ca */ /* 0x000fe400000e0000 */
[----:B------:R-:W-:Y:S01]  /*1ddf0*/  @P6 R2UR UR13, R9 ;  /* 0x00000000090d62ca */ /* 0x000fe200000e0000 */
[----:B------:R-:W-:Y:S01]  /*1de00*/  @!P3 STS.128 [R242+0x16800], RZ ;  /* 0x016800fff200b388 */ /* 0x000fe20000000c00 */
[----:B------:R-:W-:-:S03]  /*1de10*/  ISETP.GE.OR P2, PT, R165, R247, !P2 ;  /* 0x000000f7a500720c */ /* 0x000fc60005746670 */
        /* <DEDUP_REMOVED lines=12> */
[----:B------:R-:W-:Y:S01]  /*1dee0*/  @P4 R2UR UR9, R9 ;  /* 0x00000000090942ca */ /* 0x000fe200000e0000 */
[----:B------:R-:W-:Y:S04]  /*1def0*/  @!P5 STS.128 [R242+0x13000], RZ ;  /* 0x013000fff200d388 */ /* 0x000fe80000000c00 */
[----:B------:R-:W-:Y:S01]  /*1df00*/  @!PT LDS RZ, [RZ] ;  /* 0x00000000fffff984 */ /* 0x000fe20000000800 */
[----:B------:R-:W-:Y:S01]  /*1df10*/  @!PT LDS RZ, [RZ] ;  /* 0x00000000fffff984 */ /* 0x000fe20000000800 */
[----:B------:R-:W-:Y:S01]  /*1df20*/  @!PT LDS RZ, [RZ] ;  /* 0x00000000fffff984 */ /* 0x000fe20000000800 */
[----:B------:R-:W-:Y:S01]  /*1df30*/  @P4 LDGSTS.E.BYPASS.LTC128B.128 [R242+0x15000], desc[UR4][R20.64+0x100] ;  /* 0x1500010014f24fae */ /* 0x000fe2000b901d44 */
[----:B------:R-:W-:-:S02]  /*1df40*/  @P3 R2UR UR4, R8 ;  /* 0x00000000080432ca */ /* 0x000fc400000e0000 */
        /* <DEDUP_REMOVED lines=12> */
[----:B------:R-:W-:-:S03]  /*1e010*/  ISETP.GE.AND P6, PT, R165, R246, PT ;  /* 0x000000f6a500720c */ /* 0x000fc60003fc6270 */
[----:B------:R-:W-:Y:S01]  /*1e020*/  @!PT LDS RZ, [RZ] ;  /* 0x00000000fffff984 */ /* 0x000fe20000000800 */
[----:B------:R-:W-:Y:S01]  /*1e030*/  @!PT LDS RZ, [RZ] ;  /* 0x00000000fffff984 */ /* 0x000fe20000000800 */
[----:B------:R-:W-:Y:S01]  /*1e040*/  @!PT LDS RZ, [RZ] ;  /* 0x00000000fffff984 */ /* 0x000fe20000000800 */
[----:B------:R1:W-:Y:S01]  /*1e050*/  @P5 LDGSTS.E.BYPASS.LTC128B.128 [R242+0x13800], desc[UR10][R26.64+0x80] ;  /* 0x138000801af25fae */ /* 0x0003e2000b901d4a */
[----:B------:R-:W-:-:S03]  /*1e060*/  ISETP.GE.OR P6, PT, R165, R245, !P6 ;  /* 0x000000f5a500720c */ /* 0x000fc600077c6670 */
        /* <DEDUP_REMOVED lines=11> */
[----:B------:R-:W-:Y:S04]  /*1e120*/  LDSM.16.M88.4 R176, [R225+0x8800] ;  /* 0x00880000e1b0783b */ /* 0x000fe80000000200 */
[----:B------:R-:W-:Y:S04]  /*1e130*/  LDSM.16.M88.4 R168, [R225+0x9000] ;  /* 0x00900000e1a8783b */ /* 0x000fe80000000200 */
[----:B-1----:R-:W-:Y:S04]  /*1e140*/  LDSM.16.M88.4 R24, [R225+0x9800] ;  /* 0x00980000e118783b */ /* 0x002fe80000000200 */
[----:B--2---:R-:W-:Y:S04]  /*1e150*/  LDSM.16.M88.4 R4, [R225+0x8000] ;  /* 0x00800000e104783b */ /* 0x004fe80000000200 */
[----:B------:R-:W-:Y:S04]  /*1e160*/  LDSM.16.M88.4 R20, [R224] ;  /* 0x00000000e014783b */ /* 0x000fe80000000200 */
[----:B---3--:R-:W1:Y:S04]  /*1e170*/  LDSM.16.M88.4 R28, [R226] ;  /* 0x00000000e21c783b */ /* 0x008e680000000200 */
[----:B------:R-:W2:Y:S04]  /*1e180*/  LDSM.16.M88.4 R16, [R223] ;  /* 0x00000000df10783b */ /* 0x000ea80000000200 */
[----:B------:R-:W3:Y:S04]  /*1e190*/  LDSM.16.M88.4 R192, [R215] ;  /* 0x00000000d7c0783b */ /* 0x000ee80000000200 */
[----:B------:R-:W4:Y:S04]  /*1e1a0*/  LDSM.16.M88.4 R188, [R214] ;  /* 0x00000000d6bc783b */ /* 0x000f280000000200 */
[----:B------:R-:W5:Y:S04]  /*1e1b0*/  LDSM.16.M88.4 R184, [R213] ;  /* 0x00000000d5b8783b */ /* 0x000f680000000200 */
[----:B------:R-:W-:Y:S04]  /*1e1c0*/  LDSM.16.M88.4 R196, [R219+0x8800] ;  /* 0x00880000dbc4783b */ /* 0x000fe80000000200 */
[----:B------:R-:W0:Y:S01]  /*1e1d0*/  LDGDEPBAR ;  /* 0x00000000000079af */ /* 0x000e220000000000 */
[C---:B-1----:R-:W-:Y:S06]  /*1e1e0*/  HMMA.16816.F32.BF16 R12, R28.reuse, R4, RZ ;  /* 0x000000041c0c723c */ /* 0x042fec00000418ff */
[C---:B------:R-:W-:Y:S06]  /*1e1f0*/  HMMA.16816.F32.BF16 R4, R28.reuse, R6, RZ ;  /* 0x000000061c04723c */ /* 0x040fec00000418ff */
[C---:B------:R-:W-:Y:S06]  /*1e200*/  HMMA.16816.F32.BF16 R180, R28.reuse, R176, RZ ;  /* 0x000000b01cb4723c */ /* 0x040fec00000418ff */
[C---:B------:R-:W-:Y:S06]  /*1e210*/  HMMA.16816.F32.BF16 R172, R28.reuse, R168, RZ ;  /* 0x000000a81cac723c */ /* 0x040fec00000418ff */
[C---:B------:R-:W-:Y:S06]  /*1e220*/  HMMA.16816.F32.BF16 R176, R28.reuse, R178, RZ ;  /* 0x000000b21cb0723c */ /* 0x040fec00000418ff */
[C---:B------:R-:W-:Y:S06]  /*1e230*/  HMMA.16816.F32.BF16 R168, R28.reuse, R170, RZ ;  /* 0x000000aa1ca8723c */ /* 0x040fec00000418ff */
[C---:B------:R-:W-:Y:S06]  /*1e240*/  HMMA.16816.F32.BF16 R32, R28.reuse, R24, RZ ;  /* 0x000000181c20723c */ /* 0x040fec00000418ff */
[----:B------:R-:W-:Y:S01]  /*1e250*/  HMMA.16816.F32.BF16 R28, R28, R26, RZ ;  /* 0x0000001a1c1c723c */ /* 0x000fe200000418ff */
[----:B------:R-:W-:Y:S05]  /*1e260*/  LDSM.16.M88.4 R24, [R222] ;  /* 0x00000000de18783b */ /* 0x000fea0000000200 */
[C---:B--2---:R-:W-:Y:S06]  /*1e270*/  HMMA.16816.F32.BF16 R12, R20.reuse, R16, R12 ;  /* 0x00000010140c723c */ /* 0x044fec000004180c */
[C---:B------:R-:W-:Y:S01]  /*1e280*/  HMMA.16816.F32.BF16 R4, R20.reuse, R18, R4 ;  /* 0x000000121404723c */ /* 0x040fe20000041804 */
[----:B------:R-:W1:Y:S05]  /*1e290*/  LDSM.16.M88.4 R16, [R219+0x8000] ;  /* 0x00800000db10783b */ /* 0x000e6a0000000200 */
[C---:B---3--:R-:W-:Y:S06]  /*1e2a0*/  HMMA.16816.F32.BF16 R180, R20.reuse, R192, R180 ;  /* 0x000000c014b4723c */ /* 0x048fec00000418b4 */
[C---:B------:R-:W-:Y:S01]  /*1e2b0*/  HMMA.16816.F32.BF16 R176, R20.reuse, R194, R176 ;  /* 0x000000c214b0723c */ /* 0x040fe200000418b0 */
[----:B------:R-:W2:Y:S05]  /*1e2c0*/  LDSM.16.M88.4 R192, [R219+0x9000] ;  /* 0x00900000dbc0783b */ /* 0x000eaa0000000200 */
[C---:B----4-:R-:W-:Y:S06]  /*1e2d0*/  HMMA.16816.F32.BF16 R172, R20.reuse, R188, R172 ;  /* 0x000000bc14ac723c */ /* 0x050fec00000418ac */
[C---:B------:R-:W-:Y:S01]  /*1e2e0*/  HMMA.16816.F32.BF16 R168, R20.reuse, R190, R168 ;  /* 0x000000be14a8723c */ /* 0x040fe200000418a8 */
[----:B------:R-:W3:Y:S05]  /*1e2f0*/  LDSM.16.M88.4 R188, [R219+0x9800] ;  /* 0x00980000dbbc783b */ /* 0x000eea0000000200 */
[C---:B-----5:R-:W-:Y:S06]  /*1e300*/  HMMA.16816.F32.BF16 R32, R20.reuse, R184, R32 ;  /* 0x000000b81420723c */ /* 0x060fec0000041820 */
[----:B------:R-:W-:Y:S01]  /*1e310*/  HMMA.16816.F32.BF16 R28, R20, R186, R28 ;  /* 0x000000ba141c723c */ /* 0x000fe2000004181c */
[----:B------:R-:W-:Y:S04]  /*1e320*/  LDSM.16.M88.4 R184, [R221] ;  /* 0x00000000ddb8783b */ /* 0x000fe80000000200 */
[----:B------:R-:W-:Y:S01]  /*1e330*/  LDSM.16.M88.4 R20, [R212] ;  /* 0x00000000d414783b */ /* 0x000fe20000000200 */
[C---:B-1----:R-:W-:Y:S06]  /*1e340*/  HMMA.16816.F32.BF16 R12, R24.reuse, R16, R12 ;  /* 0x00000010180c723c */ /* 0x042fec000004180c */
[C---:B------:R-:W-:Y:S01]  /*1e350*/  HMMA.16816.F32.BF16 R4, R24.reuse, R18, R4 ;  /* 0x000000121804723c */ /* 0x040fe20000041804 */
[----:B------:R-:W1:Y:S05]  /*1e360*/  LDSM.16.M88.4 R16, [R212+0x800] ;  /* 0x00080000d410783b */ /* 0x000e6a0000000200 */
[C---:B------:R-:W-:Y:S06]  /*1e370*/  HMMA.16816.F32.BF16 R180, R24.reuse, R196, R180 ;  /* 0x000000c418b4723c */ /* 0x040fec00000418b4 */
[C---:B------:R-:W-:Y:S01]  /*1e380*/  HMMA.16816.F32.BF16 R176, R24.reuse, R198, R176 ;  /* 0x000000c618b0723c */ /* 0x040fe200000418b0 */
[----:B------:R-:W4:Y:S05]  /*1e390*/  LDSM.16.M88.4 R196, [R212+0x1000] ;  /* 0x00100000d4c4783b */ /* 0x000f2a0000000200 */
[C---:B--2---:R-:W-:Y:S06]  /*1e3a0*/  HMMA.16816.F32.BF16 R172, R24.reuse, R192, R172 ;  /* 0x000000c018ac723c */ /* 0x044fec00000418ac */
[C---:B------:R-:W-:Y:S01]  /*1e3b0*/  HMMA.16816.F32.BF16 R168, R24.reuse, R194, R168 ;  /* 0x000000c218a8723c */ /* 0x040fe200000418a8 */
[----:B------:R-:W-:Y:S05]  /*1e3c0*/  LDSM.16.M88.4 R192, [R226+0x2000] ;  /* 0x00200000e2c0783b */ /* 0x000fea0000000200 */
[C---:B---3--:R-:W-:Y:S06]  /*1e3d0*/  HMMA.16816.F32.BF16 R32, R24.reuse, R188, R32 ;  /* 0x000000bc1820723c */ /* 0x048fec0000041820 */
[----:B------:R-:W-:Y:S01]  /*1e3e0*/  HMMA.16816.F32.BF16 R28, R24, R190, R28 ;  /* 0x000000be181c723c */ /* 0x000fe2000004181c */
[----:B------:R-:W2:Y:S04]  /*1e3f0*/  LDSM.16.M88.4 R24, [R225+0xa000] ;  /* 0x00a00000e118783b */ /* 0x000ea80000000200 */
[----:B------:R-:W-:Y:S01]  /*1e400*/  LDSM.16.M88.4 R188, [R212+0x1800] ;  /* 0x00180000d4bc783b */ /* 0x000fe20000000200 */
[C---:B-1----:R-:W-:Y:S06]  /*1e410*/  HMMA.16816.F32.BF16 R180, R184.reuse, R16, R180 ;  /* 0x00000010b8b4723c */ /* 0x042fec00000418b4 */
[C---:B------:R-:W-:Y:S01]  /*1e420*/  HMMA.16816.F32.BF16 R176, R184.reuse, R18, R176 ;  /* 0x00000012b8b0723c */ /* 0x040fe200000418b0 */
[----:B------:R-:W1:Y:S05]  /*1e430*/  LDSM.16.M88.4 R16, [R225+0xb000] ;  /* 0x00b00000e110783b */ /* 0x000e6a0000000200 */
[C---:B------:R-:W-:Y:S06]  /*1e440*/  HMMA.16816.F32.BF16 R12, R184.reuse, R20, R12 ;  /* 0x00000014b80c723c */ /* 0x040fec000004180c */
[C---:B------:R-:W-:Y:S01]  /*1e450*/  HMMA.16816.F32.BF16 R4, R184.reuse, R22, R4 ;  /* 0x00000016b804723c */ /* 0x040fe20000041804 */
[----:B------:R-:W3:Y:S05]  /*1e460*/  LDSM.16.M88.4 R20, [R225+0xa800] ;  /* 0x00a80000e114783b */ /* 0x000eea0000000200 */
[C---:B----4-:R-:W-:Y:S06]  /*1e470*/  HMMA.16816.F32.BF16 R172, R184.reuse, R196, R172 ;  /* 0x000000c4b8ac723c */ /* 0x050fec00000418ac */
[----:B------:R-:W-:Y:S01]  /*1e480*/  HMMA.16816.F32.BF16 R168, R184, R198, R168 ;  /* 0x000000c6b8a8723c */ /* 0x000fe200000418a8 */
[----:B------:R-:W4:Y:S05]  /*1e490*/  LDSM.16.M88.4 R196, [R225+0xb800] ;  /* 0x00b80000e1c4783b */ /* 0x000f2a0000000200 */
[C---:B--2---:R-:W-:Y:S06]  /*1e4a0*/  HMMA.16816.F32.BF16 R12, R192.reuse, R24, R12 ;  /* 0x00000018c00c723c */ /* 0x044fec000004180c */
[C---:B------:R-:W-:Y:S01]  /*1e4b0*/  HMMA.16816.F32.BF16 R4, R192.reuse, R26, R4 ;  /* 0x0000001ac004723c */ /* 0x040fe20000041804 */
[----:B------:R-:W-:Y:S05]  /*1e4c0*/  LDSM.16.M88.4 R24, [R209] ;  /* 0x00000000d118783b */ /* 0x000fea0000000200 */
[C---:B-1----:R-:W-:Y:S06]  /*1e4d0*/  HMMA.16816.F32.BF16 R172, R192.reuse, R16, R172 ;  /* 0x00000010c0ac723c */ /* 0x042fec00000418ac */
[----:B------:R-:W-:Y:S01]  /*1e4e0*/  HMMA.16816.F32.BF16 R168, R192, R18, R168 ;  /* 0x00000012c0a8723c */ /* 0x000fe200000418a8 */
[----:B------:R-:W1:Y:S05]  /*1e4f0*/  LDSM.16.M88.4 R16, [R224+0x2000] ;  /* 0x00200000e010783b */ /* 0x000e6a0000000200 */
[C---:B------:R-:W-:Y:S06]  /*1e500*/  HMMA.16816.F32.BF16 R32, R184.reuse, R188, R32 ;  /* 0x000000bcb820723c */ /* 0x040fec0000041820 */
[----:B------:R-:W-:Y:S01]  /*1e510*/  HMMA.16816.F32.BF16 R28, R184, R190, R28 ;  /* 0x000000beb81c723c */ /* 0x000fe2000004181c */
[----:B------:R-:W2:Y:S04]  /*1e520*/  LDSM.16.M88.4 R188, [R211] ;  /* 0x00000000d3bc783b */ /* 0x000ea80000000200 */
[----:B------:R-:W5:Y:S01]  /*1e530*/  LDSM.16.M88.4 R184, [R210] ;  /* 0x00000000d2b8783b */ /* 0x000f620000000200 */
[C---:B---3--:R-:W-:Y:S06]  /*1e540*/  HMMA.16816.F32.BF16 R180, R192.reuse, R20, R180 ;  /* 0x00000014c0b4723c */ /* 0x048fec00000418b4 */
[C---:B------:R-:W-:Y:S01]  /*1e550*/  HMMA.16816.F32.BF16 R176, R192.reuse, R22, R176 ;  /* 0x00000016c0b0723c */ /* 0x040fe200000418b0 */
[----:B------:R-:W3:Y:S05]  /*1e560*/  LDSM.16.M88.4 R20, [R208] ;  /* 0x00000000d014783b */ /* 0x000eea0000000200 */
[C---:B----4-:R-:W-:Y:S06]  /*1e570*/  HMMA.16816.F32.BF16 R32, R192.reuse, R196, R32 ;  /* 0x000000c4c020723c */ /* 0x050fec0000041820 */
[----:B------:R-:W-:Y:S01]  /*1e580*/  HMMA.16816.F32.BF16 R28, R192, R198, R28 ;  /* 0x000000c6c01c723c */ /* 0x000fe2000004181c */
[----:B------:R-:W-:Y:S04]  /*1e590*/  LDSM.16.M88.4 R192, [R219+0xa800] ;  /* 0x00a80000dbc0783b */ /* 0x000fe80000000200 */
[----:B------:R-:W-:Y:S01]  /*1e5a0*/  LDSM.16.M88.4 R196, [R219+0xa000] ;  /* 0x00a00000dbc4783b */ /* 0x000fe20000000200 */
        /* <DEDUP_REMOVED lines=8> */
[----:B------:R-:W4:Y:S05]  /*1e630*/  LDSM.16.M88.4 R184, [R219+0xb800] ;  /* 0x00b80000dbb8783b */ /* 0x000f2a0000000200 */
        /* <DEDUP_REMOVED lines=20> */
[C---:B-1----:R-:W-:Y:S06]  /*1e780*/  HMMA.16816.F32.BF16 R180, R20.reuse, R192, R180 ;  /* 0x000000c014b4723c */ /* 0x042fec00000418b4 */
[C---:B------:R-:W-:Y:S01]  /*1e790*/  HMMA.16816.F32.BF16 R176, R20.reuse, R194, R176 ;  /* 0x000000c214b0723c */ /* 0x040fe200000418b0 */
[----:B------:R-:W1:Y:S05]  /*1e7a0*/  LDSM.16.M88.4 R192, [R225+0xd000] ;  /* 0x00d00000e1c0783b */ /* 0x000e6a0000000200 */
[C---:B--2---:R-:W-:Y:S06]  /*1e7b0*/  HMMA.16816.F32.BF16 R172, R20.reuse, R188, R172 ;  /* 0x000000bc14ac723c */ /* 0x044fec00000418ac */
[C---:B------:R-:W-:Y:S01]  /*1e7c0*/  HMMA.16816.F32.BF16 R168, R20.reuse, R190, R168 ;  /* 0x000000be14a8723c */ /* 0x040fe200000418a8 */
[----:B------:R-:W-:Y:S05]  /*1e7d0*/  LDSM.16.M88.4 R188, [R224+0x4000] ;  /* 0x00400000e0bc783b */ /* 0x000fea0000000200 */
[C---:B----4-:R-:W-:Y:S06]  /*1e7e0*/  HMMA.16816.F32.BF16 R32, R20.reuse, R184, R32 ;  /* 0x000000b81420723c */ /* 0x050fec0000041820 */
[----:B------:R-:W-:Y:S01]  /*1e7f0*/  HMMA.16816.F32.BF16 R28, R20, R186, R28 ;  /* 0x000000ba141c723c */ /* 0x000fe2000004181c */
[----:B------:R-:W2:Y:S04]  /*1e800*/  LDSM.16.M88.4 R184, [R225+0xd800] ;  /* 0x00d80000e1b8783b */ /* 0x000ea80000000200 */
[----:B------:R-:W4:Y:S01]  /*1e810*/  LDSM.16.M88.4 R20, [R207] ;  /* 0x00000000cf14783b */ /* 0x000f220000000200 */
        /* <DEDUP_REMOVED lines=8> */
[----:B------:R-:W5:Y:S05]  /*1e8a0*/  LDSM.16.M88.4 R196, [R205] ;  /* 0x00000000cdc4783b */ /* 0x000f6a0000000200 */
[C---:B--2---:R-:W-:Y:S06]  /*1e8b0*/  HMMA.16816.F32.BF16 R32, R24.reuse, R184, R32 ;  /* 0x000000b81820723c */ /* 0x044fec0000041820 */
[----:B------:R-:W-:Y:S01]  /*1e8c0*/  HMMA.16816.F32.BF16 R28, R24, R186, R28 ;  /* 0x000000ba181c723c */ /* 0x000fe2000004181c */
[----:B------:R-:W-:Y:S04]  /*1e8d0*/  LDSM.16.M88.4 R184, [R222+0x4000] ;  /* 0x00400000deb8783b */ /* 0x000fe80000000200 */
[----:B------:R-:W2:Y:S01]  /*1e8e0*/  LDSM.16.M88.4 R24, [R219+0xc000] ;  /* 0x00c00000db18783b */ /* 0x000ea20000000200 */
[C---:B----4-:R-:W-:Y:S06]  /*1e8f0*/  HMMA.16816.F32.BF16 R12, R188.reuse, R20, R12 ;  /* 0x00000014bc0c723c */ /* 0x050fec000004180c */
[C---:B------:R-:W-:Y:S01]  /*1e900*/  HMMA.16816.F32.BF16 R4, R188.reuse, R22, R4 ;  /* 0x00000016bc04723c */ /* 0x040fe20000041804 */
[----:B------:R-:W4:Y:S05]  /*1e910*/  LDSM.16.M88.4 R20, [R219+0xc800] ;  /* 0x00c80000db14783b */ /* 0x000f2a0000000200 */
[C---:B---3--:R-:W-:Y:S06]  /*1e920*/  HMMA.16816.F32.BF16 R180, R188.reuse, R16, R180 ;  /* 0x00000010bcb4723c */ /* 0x048fec00000418b4 */
[C---:B------:R-:W-:Y:S01]  /*1e930*/  HMMA.16816.F32.BF16 R176, R188.reuse, R18, R176 ;  /* 0x00000012bcb0723c */ /* 0x040fe200000418b0 */
[----:B------:R-:W3:Y:S05]  /*1e940*/  LDSM.16.M88.4 R16, [R219+0xd000] ;  /* 0x00d00000db10783b */ /* 0x000eea0000000200 */
[C---:B-1----:R-:W-:Y:S06]  /*1e950*/  HMMA.16816.F32.BF16 R32, R188.reuse, R192, R32 ;  /* 0x000000c0bc20723c */ /* 0x042fec0000041820 */
[C---:B------:R-:W-:Y:S01]  /*1e960*/  HMMA.16816.F32.BF16 R28, R188.reuse, R194, R28 ;  /* 0x000000c2bc1c723c */ /* 0x040fe2000004181c */
[----:B------:R-:W1:Y:S05]  /*1e970*/  LDSM.16.M88.4 R192, [R219+0xd800] ;  /* 0x00d80000dbc0783b */ /* 0x000e6a0000000200 */
[C---:B-----5:R-:W-:Y:S06]  /*1e980*/  HMMA.16816.F32.BF16 R172, R188.reuse, R196, R172 ;  /* 0x000000c4bcac723c */ /* 0x060fec00000418ac */
[----:B------:R-:W-:Y:S01]  /*1e990*/  HMMA.16816.F32.BF16 R168, R188, R198, R168 ;  /* 0x000000c6bca8723c */ /* 0x000fe200000418a8 */
[----:B------:R-:W-:Y:S04]  /*1e9a0*/  LDSM.16.M88.4 R188, [R212+0x4000] ;  /* 0x00400000d4bc783b */ /* 0x000fe80000000200 */
[----:B------:R-:W-:Y:S01]  /*1e9b0*/  LDSM.16.M88.4 R196, [R222+0x6000] ;  /* 0x00600000dec4783b */ /* 0x000fe20000000200 */
[C---:B--2---:R-:W-:Y:S06]  /*1e9c0*/  HMMA.16816.F32.BF16 R12, R184.reuse, R24, R12 ;  /* 0x00000018b80c723c */ /* 0x044fec000004180c */
[C---:B------:R-:W-:Y:S01]  /*1e9d0*/  HMMA.16816.F32.BF16 R4, R184.reuse, R26, R4 ;  /* 0x0000001ab804723c */ /* 0x040fe20000041804 */
[----:B------:R-:W2:Y:S05]  /*1e9e0*/  LDSM.16.M88.4 R24, [R221+0x4000] ;  /* 0x00400000dd18783b */ /* 0x000eaa0000000200 */
[C---:B----4-:R-:W-:Y:S06]  /*1e9f0*/  HMMA.16816.F32.BF16 R180, R184.reuse, R20, R180 ;  /* 0x00000014b8b4723c */ /* 0x050fec00000418b4 */
[C---:B------:R-:W-:Y:S01]  /*1ea00*/  HMMA.16816.F32.BF16 R176, R184.reuse, R22, R176 ;  /* 0x00000016b8b0723c */ /* 0x040fe200000418b0 */
[----:B------:R-:W4:Y:S05]  /*1ea10*/  LDSM.16.M88.4 R20, [R212+0x4800] ;  /* 0x00480000d414783b */ /* 0x000f2a0000000200 */
[C---:B---3--:R-:W-:Y:S06]  /*1ea20*/  HMMA.16816.F32.BF16 R172, R184.reuse, R16, R172 ;  /* 0x00000010b8ac723c */ /* 0x048fec00000418ac */
[C---:B------:R-:W-:Y:S01]  /*1ea30*/  HMMA.16816.F32.BF16 R168, R184.reuse, R18, R168 ;  /* 0x00000012b8a8723c */ /* 0x040fe200000418a8 */
[----:B------:R-:W3:Y:S05]  /*1ea40*/  LDSM.16.M88.4 R16, [R212+0x5000] ;  /* 0x00500000d410783b */ /* 0x000eea0000000200 */
[C---:B-1----:R-:W-:Y:S06]  /*1ea50*/  HMMA.16816.F32.BF16 R32, R184.reuse, R192, R32 ;  /* 0x000000c0b820723c */ /* 0x042fec0000041820 */
[----:B------:R-:W-:Y:S01]  /*1ea60*/  HMMA.16816.F32.BF16 R28, R184, R194, R28 ;  /* 0x000000c2b81c723c */ /* 0x000fe2000004181c */
[----:B------:R-:W1:Y:S04]  /*1ea70*/  LDSM.16.M88.4 R184, [R212+0x5800] ;  /* 0x00580000d4b8783b */ /* 0x000e680000000200 */
[----:B------:R-:W-:Y:S01]  /*1ea80*/  LDSM.16.M88.4 R192, [R203] ;  /* 0x00000000cbc0783b */ /* 0x000fe20000000200 */
[C---:B--2---:R-:W-:Y:S06]  /*1ea90*/  HMMA.16816.F32.BF16 R12, R24.reuse, R188, R12 ;  /* 0x000000bc180c723c */ /* 0x044fec000004180c */
[C---:B------:R-:W-:Y:S01]  /*1eaa0*/  HMMA.16816.F32.BF16 R4, R24.reuse, R190, R4 ;  /* 0x000000be1804723c */ /* 0x040fe20000041804 */
[----:B------:R-:W-:Y:S05]  /*1eab0*/  LDSM.16.M88.4 R188, [R225+0xe000] ;  /* 0x00e00000e1bc783b */ /* 0x000fea0000000200 */
[C---:B----4-:R-:W-:Y:S06]  /*1eac0*/  HMMA.16816.F32.BF16 R180, R24.reuse, R20, R180 ;  /* 0x0000001418b4723c */ /* 0x050fec00000418b4 */
[C---:B------:R-:W-:Y:S01]  /*1ead0*/  HMMA.16816.F32.BF16 R176, R24.reuse, R22, R176 ;  /* 0x0000001618b0723c */ /* 0x040fe200000418b0 */
[----:B------:R-:W-:Y:S05]  /*1eae0*/  LDSM.16.M88.4 R20, [R225+0xe800] ;  /* 0x00e80000e114783b */ /* 0x000fea0000000200 */
[C---:B---3--:R-:W-:Y:S06]  /*1eaf0*/  HMMA.16816.F32.BF16 R172, R24.reuse, R16, R172 ;  /* 0x0000001018ac723c */ /* 0x048fec00000418ac */
[C---:B------:R-:W-:Y:S01]  /*1eb00*/  HMMA.16816.F32.BF16 R168, R24.reuse, R18, R168 ;  /* 0x0000001218a8723c */ /* 0x040fe200000418a8 */
[----:B------:R-:W2:Y:S05]  /*1eb10*/  LDSM.16.M88.4 R16, [R226+0x6000] ;  /* 0x00600000e210783b */ /* 0x000eaa0000000200 */
[C---:B-1----:R-:W-:Y:S06]  /*1eb20*/  HMMA.16816.F32.BF16 R32, R24.reuse, R184, R32 ;  /* 0x000000b81820723c */ /* 0x042fec0000041820 */
[----:B------:R-:W-:Y:S01]  /*1eb30*/  HMMA.16816.F32.BF16 R28, R24, R186, R28 ;  /* 0x000000ba181c723c */ /* 0x000fe2000004181c */
[----:B------:R-:W1:Y:S04]  /*1eb40*/  LDSM.16.M88.4 R184, [R225+0xf000] ;  /* 0x00f00000e1b8783b */ /* 0x000e680000000200 */
[----:B------:R-:W3:Y:S01]  /*1eb50*/  LDSM.16.M88.4 R24, [R225+0xf800] ;  /* 0x00f80000e118783b */ /* 0x000ee20000000200 */
[C---:B--2---:R-:W-:Y:S06]  /*1eb60*/  HMMA.16816.F32.BF16 R180, R16.reuse, R20, R180 ;  /* 0x0000001410b4723c */ /* 0x044fec00000418b4 */
[C---:B------:R-:W-:Y:S01]  /*1eb70*/  HMMA.16816.F32.BF16 R176, R16.reuse, R22, R176 ;  /* 0x0000001610b0723c */ /* 0x040fe200000418b0 */
[----:B------:R-:W2:Y:S05]  /*1eb80*/  LDSM.16.M88.4 R20, [R224+0x6000] ;  /* 0x00600000e014783b */ /* 0x000eaa0000000200 */
[C---:B------:R-:W-:Y:S06]  /*1eb90*/  HMMA.16816.F32.BF16 R12, R16.reuse, R188, R12 ;  /* 0x000000bc100c723c */ /* 0x040fec000004180c */
[C---:B------:R-:W-:Y:S01]  /*1eba0*/  HMMA.16816.F32.BF16 R4, R16.reuse, R190, R4 ;  /* 0x000000be1004723c */ /* 0x040fe20000041804 */
[----:B------:R-:W4:Y:S05]  /*1ebb0*/  LDSM.16.M88.4 R188, [R202] ;  /* 0x00000000cabc783b */ /* 0x000f2a0000000200 */
[C---:B-1----:R-:W-:Y:S06]  /*1ebc0*/  HMMA.16816.F32.BF16 R172, R16.reuse, R184, R172 ;  /* 0x000000b810ac723c */ /* 0x042fec00000418ac */
[C---:B------:R-:W-:Y:S01]  /*1ebd0*/  HMMA.16816.F32.BF16 R168, R16.reuse, R186, R168 ;  /* 0x000000ba10a8723c */ /* 0x040fe200000418a8 */
[----:B------:R-:W1:Y:S05]  /*1ebe0*/  LDSM.16.M88.4 R184, [R201] ;  /* 0x00000000c9b8783b */ /* 0x000e6a0000000200 */
[C---:B---3--:R-:W-:Y:S06]  /*1ebf0*/  HMMA.16816.F32.BF16 R32, R16.reuse, R24, R32 ;  /* 0x000000181020723c */ /* 0x048fec0000041820 */
[----:B------:R-:W-:Y:S01]  /*1ec00*/  HMMA.16816.F32.BF16 R28, R16, R26, R28 ;  /* 0x0000001a101c723c */ /* 0x000fe2000004181c */
[----:B------:R-:W3:Y:S04]  /*1ec10*/  LDSM.16.M88.4 R24, [R200] ;  /* 0x00000000c818783b */ /* 0x000ee80000000200 */
[----:B------:R-:W5:Y:S01]  /*1ec20*/  LDSM.16.M88.4 R16, [R219+0xe000] ;  /* 0x00e00000db10783b */ /* 0x000f620000000200 */
        /* <DEDUP_REMOVED lines=9> */
[C---:B---3--:R-:W-:Y:S06]  /*1ecc0*/  HMMA.16816.F32.BF16 R32, R20.reuse, R24, R32 ;  /* 0x000000181420723c */ /* 0x048fec0000041820 */
[----:B------:R-:W-:Y:S01]  /*1ecd0*/  HMMA.16816.F32.BF16 R28, R20, R26, R28 ;  /* 0x0000001a141c723c */ /* 0x000fe2000004181c */
[----:B------:R-:W-:Y:S04]  /*1ece0*/  LDSM.16.M88.4 R24, [R221+0x6000] ;  /* 0x00600000dd18783b */ /* 0x000fe80000000200 */
[----:B------:R-:W3:Y:S01]  /*1ecf0*/  LDSM.16.M88.4 R20, [R212+0x6000] ;  /* 0x00600000d414783b */ /* 0x000ee20000000200 */
[C---:B-----5:R-:W-:Y:S06]  /*1ed00*/  HMMA.16816.F32.BF16 R12, R196.reuse, R16, R12 ;  /* 0x00000010c40c723c */ /* 0x060fec000004180c */
[C---:B------:R-:W-:Y:S01]  /*1ed10*/  HMMA.16816.F32.BF16 R4, R196.reuse, R18, R4 ;  /* 0x00000012c404723c */ /* 0x040fe20000041804 */
[----:B------:R-:W4:Y:S05]  /*1ed20*/  LDSM.16.M88.4 R16, [R212+0x6800] ;  /* 0x00680000d410783b */ /* 0x000f2a0000000200 */
[C---:B--2---:R-:W-:Y:S06]  /*1ed30*/  HMMA.16816.F32.BF16 R180, R196.reuse, R192, R180 ;  /* 0x000000c0c4b4723c */ /* 0x044fec00000418b4 */
[C---:B------:R-:W-:Y:S06]  /*1ed40*/  HMMA.16816.F32.BF16 R176, R196.reuse, R194, R176 ;  /* 0x000000c2c4b0723c */ /* 0x040fec00000418b0 */
[C---:B-1----:R-:W-:Y:S06]  /*1ed50*/  HMMA.16816.F32.BF16 R32, R196.reuse, R184, R32 ;  /* 0x000000b8c420723c */ /* 0x042fec0000041820 */
[----:B------:R-:W-:Y:S01]  /*1ed60*/  HMMA.16816.F32.BF16 R172, R196, R188, R172 ;  /* 0x000000bcc4ac723c */ /* 0x000fe200000418ac */
[----:B------:R-:W-:-:S05]  /*1ed70*/  VIADD R184, R165, 0x1 ;  /* 0x00000001a5b87836 */ /* 0x000fca0000000000 */
[C---:B------:R-:W-:Y:S01]  /*1ed80*/  ISETP.GE.AND P1, PT, R184.reuse, R248, PT ;  /* 0x000000f8b800720c */ /* 0x040fe20003f26270 */
[----:B------:R-:W-:Y:S03]  /*1ed90*/  HMMA.16816.F32.BF16 R168, R196, R190, R168 ;  /* 0x000000bec4a8723c */ /* 0x000fe600000418a8 */
[----:B------:R-:W-:-:S03]  /*1eda0*/  ISETP.GE.OR P1, PT, R184, R247, !P1 ;  /* 0x000000f7b800720c */ /* 0x000fc60004f26670 */
[C---:B---3--:R-:W-:Y:S06]  /*1edb0*/  HMMA.16816.F32.BF16 R12, R24.reuse, R20, R12 ;  /* 0x00000014180c723c */ /* 0x048fec000004180c */
[C---:B------:R-:W-:Y:S01]  /*1edc0*/  HMMA.16816.F32.BF16 R4, R24.reuse, R22, R4 ;  /* 0x000000161804723c */ /* 0x040fe20000041804 */
[----:B------:R-:W1:Y:S05]  /*1edd0*/  LDSM.16.M88.4 R20, [R212+0x7000] ;  /* 0x00700000d414783b */ /* 0x000e6a0000000200 */
[C---:B----4-:R-:W-:Y:S06]  /*1ede0*/  HMMA.16816.F32.BF16 R180, R24.reuse, R16, R180 ;  /* 0x0000001018b4723c */ /* 0x050fec00000418b4 */
[----:B------:R-:W-:Y:S01]  /*1edf0*/  HMMA.16816.F32.BF16 R176, R24, R18, R176 ;  /* 0x0000001218b0723c */ /* 0x000fe200000418b0 */
[----:B------:R-:W-:-:S05]  /*1ee00*/  VIADD R17, R165, 0x8 ;  /* 0x00000008a5117836 */ /* 0x000fca0000000000 */
[----:B------:R-:W-:Y:S01]  /*1ee10*/  FSEL R16, R12, -INF , !P2 ;  /* 0xff8000000c107808 */ /* 0x000fe20005000000 */
[C---:B------:R-:W-:Y:S01]  /*1ee20*/  VIADD R18, R165.reuse, 0x10 ;  /* 0x00000010a5127836 */ /* 0x040fe20000000000 */
[----:B------:R-:W-:Y:S01]  /*1ee30*/  ISETP.GE.AND P2, PT, R184, R246, PT ;  /* 0x000000f6b800720c */ /* 0x000fe20003f46270 */
[----:B------:R-:W-:Y:S01]  /*1ee40*/  VIADD R19, R165, 0x11 ;  /* 0x00000011a5137836 */ /* 0x000fe20000000000 */
[----:B------:R-:W-:Y:S01]  /*1ee50*/  FSEL R0, R14, -INF , !P6 ;  /* 0xff8000000e007808 */ /* 0x000fe20007000000 */
[----:B------:R-:W-:Y:S01]  /*1ee60*/  HMMA.16816.F32.BF16 R28, R196, R186, R28 ;  /* 0x000000bac41c723c */ /* 0x000fe2000004181c */
[----:B------:R-:W-:Y:S02]  /*1ee70*/  FSEL R2, R13, -INF , !P1 ;  /* 0xff8000000d027808 */ /* 0x000fe40004800000 */
[C---:B------:R-:W-:Y:S02]  /*1ee80*/  ISETP.GE.AND P6, PT, R17.reuse, R248, PT ;  /* 0x000000f81100720c */ /* 0x040fe40003fc6270 */
[----:B------:R-:W-:-:S02]  /*1ee90*/  ISETP.GE.AND P1, PT, R17, R246, PT ;  /* 0x000000f61100720c */ /* 0x000fc40003f26270 */
[----:B------:R-:W-:Y:S01]  /*1eea0*/  ISETP.GE.OR P2, PT, R184, R245, !P2 ;  /* 0x000000f5b800720c */ /* 0x000fe20005746670 */
[----:B------:R-:W-:Y:S01]  /*1eeb0*/  VIADD R184, R165, 0x9 ;  /* 0x00000009a5b87836 */ /* 0x000fe20000000000 */
[C---:B------:R-:W-:Y:S02]  /*1eec0*/  ISETP.GE.OR P6, PT, R17.reuse, R247, !P6 ;  /* 0x000000f71100720c */ /* 0x040fe400077c6670 */
[----:B------:R-:W-:Y:S02]  /*1eed0*/  ISETP.GE.OR P1, PT, R17, R245, !P1 ;  /* 0x000000f51100720c */ /* 0x000fe40004f26670 */
[----:B------:R-:W-:Y:S02]  /*1eee0*/  FSEL R17, R15, -INF , !P2 ;  /* 0xff8000000f117808 */ /* 0x000fe40005000000 */
[----:B------:R-:W-:Y:S01]  /*1eef0*/  ISETP.GE.AND P2, PT, R184, R248, PT ;  /* 0x000000f8b800720c */ /* 0x000fe20003f46270 */
[----:B------:R-:W2:Y:S01]  /*1ef00*/  LDSM.16.M88.4 R12, [R212+0x7800] ;  /* 0x00780000d40c783b */ /* 0x000ea20000000200 */
[----:B------:R-:W-:Y:S01]  /*1ef10*/  FSEL R4, R4, -INF , !P6 ;  /* 0xff80000004047808 */ /* 0x000fe20007000000 */
[----:B-1----:R-:W-:Y:S01]  /*1ef20*/  HMMA.16816.F32.BF16 R172, R24, R20, R172 ;  /* 0x0000001418ac723c */ /* 0x002fe200000418ac */
[----:B------:R-:W-:Y:S01]  /*1ef30*/  ISETP.GE.OR P2, PT, R184, R247, !P2 ;  /* 0x000000f7b800720c */ /* 0x000fe20005746670 */
[----:B------:R-:W-:-:S04]  /*1ef40*/  DEPBAR.LE SB0, 0x0 ;  /* 0x000080000000791a */ /* 0x000fc80000000000 */
[----:B------:R-:W-:Y:S01]  /*1ef50*/  FSEL R6, R6, -INF , !P1 ;  /* 0xff80000006067808 */ /* 0x000fe20004800000 */
[----:B------:R-:W-:Y:S01]  /*1ef60*/  HMMA.16816.F32.BF16 R168, R24, R22, R168 ;  /* 0x0000001618a8723c */ /* 0x000fe200000418a8 */
[----:B------:R-:W-:Y:S01]  /*1ef70*/  FSEL R5, R5, -INF , !P2 ;  /* 0xff80000005057808 */ /* 0x000fe20005000000 */
[----:B------:R-:W-:Y:S01]  /*1ef80*/  BAR.SYNC.DEFER_BLOCKING 0x0 ;  /* 0x0000000000007b1d */ /* 0x000fe20000010000 */
[----:B------:R-:W-:Y:S02]  /*1ef90*/  ISETP.GE.AND P6, PT, R184, R246, PT ;  /* 0x000000f6b800720c */ /* 0x000fe40003fc6270 */
[C---:B------:R-:W-:Y:S02]  /*1efa0*/  ISETP.GE.AND P1, PT, R18.reuse, R248, PT ;  /* 0x000000f81200720c */ /* 0x040fe40003f26270 */
[----:B------:R-:W-:Y:S02]  /*1efb0*/  ISETP.GE.AND P2, PT, R18, R246, PT ;  /* 0x000000f61200720c */ /* 0x000fe40003f46270 */
[----:B------:R-:W-:-:S02]  /*1efc0*/  ISETP.GE.OR P6, PT, R184, R245, !P6 ;  /* 0x000000f5b800720c */ /* 0x000fc400077c6670 */
[C---:B------:R-:W-:Y:S02]  /*1efd0*/  ISETP.GE.OR P1, PT, R18.reuse, R247, !P1 ;  /* 0x000000f71200720c */ /* 0x040fe40004f26670 */
[----:B------:R-:W-:Y:S01]  /*1efe0*/  ISETP.GE.OR P2, PT, R18, R245, !P2 ;  /* 0x000000f51200720c */ /* 0x000fe20005746670 */
[----:B------:R-:W-:Y:S01]  /*1eff0*/  VIADD R18, R165, 0x18 ;  /* 0x00000018a5127836 */ /* 0x000fe20000000000 */
[----:B------:R-:W-:Y:S02]  /*1f000*/  FSEL R7, R7, -INF , !P6 ;  /* 0xff80000007077808 */ /* 0x000fe40007000000 */
[----:B------:R-:W-:Y:S01]  /*1f010*/  FSEL R191, R180, -INF , !P1 ;  /* 0xff800000b4bf7808 */ /* 0x000fe20004800000 */
[----:B------:R-:W-:Y:S01]  /*1f020*/  IMAD.MOV.U32 R180, RZ, RZ, R167 ;  /* 0x000000ffffb47224 */ /* 0x000fe200078e00a7 */
[C---:B------:R-:W-:Y:S02]  /*1f030*/  ISETP.GE.AND P6, PT, R19.reuse, R248, PT ;  /* 0x000000f81300720c */ /* 0x040fe40003fc6270 */
[----:B------:R-:W-:-:S02]  /*1f040*/  ISETP.GE.AND P1, PT, R19, R246, PT ;  /* 0x000000f61300720c */ /* 0x000fc40003f26270 */
[----:B------:R-:W-:Y:S02]  /*1f050*/  FSEL R190, R182, -INF , !P2 ;  /* 0xff800000b6be7808 */ /* 0x000fe40005000000 */
[C---:B------:R-:W-:Y:S02]  /*1f060*/  ISETP.GE.AND P2, PT, R18.reuse, R248, PT ;  /* 0x000000f81200720c */ /* 0x040fe40003f46270 */
[C---:B------:R-:W-:Y:S02]  /*1f070*/  ISETP.GE.OR P6, PT, R19.reuse, R247, !P6 ;  /* 0x000000f71300720c */ /* 0x040fe400077c6670 */
[----:B------:R-:W-:Y:S01]  /*1f080*/  ISETP.GE.OR P1, PT, R19, R245, !P1 ;  /* 0x000000f51300720c */ /* 0x000fe20004f26670 */
[----:B------:R-:W-:Y:S01]  /*1f090*/  VIADD R19, R165, 0x19 ;  /* 0x00000019a5137836 */ /* 0x000fe20000000000 */
[----:B------:R-:W-:Y:S01]  /*1f0a0*/  ISETP.GE.OR P2, PT, R18, R247, !P2 ;  /* 0x000000f71200720c */ /* 0x000fe20005746670 */
[----:B--2---:R-:W-:Y:S01]  /*1f0b0*/  HMMA.16816.F32.BF16 R32, R24, R12, R32 ;  /* 0x0000000c1820723c */ /* 0x004fe20000041820 */
[----:B------:R-:W-:Y:S01]  /*1f0c0*/  FSEL R21, R181, -INF , !P6 ;  /* 0xff800000b5157808 */ /* 0x000fe20007000000 */
[----:B------:R-:W-:Y:S01]  /*1f0d0*/  IMAD.MOV.U32 R181, RZ, RZ, R166 ;  /* 0x000000ffffb57224 */ /* 0x000fe200078e00a6 */
[----:B------:R-:W-:-:S02]  /*1f0e0*/  FSEL R176, R176, -INF , !P2 ;  /* 0xff800000b0b07808 */ /* 0x000fc40005000000 */
[----:B------:R-:W-:Y:S01]  /*1f0f0*/  FSEL R20, R183, -INF , !P1 ;  /* 0xff800000b7147808 */ /* 0x000fe20004800000 */
[----:B------:R-:W-:Y:S01]  /*1f100*/  HMMA.16816.F32.BF16 R28, R24, R14, R28 ;  /* 0x0000000e181c723c */ /* 0x000fe2000004181c */
[----:B------:R-:W-:Y:S01]  /*1f110*/  ISETP.GE.AND P6, PT, R19, R248, PT ;  /* 0x000000f81300720c */ /* 0x000fe20003fc6270 */
[----:B------:R-:W-:Y:S01]  /*1f120*/  VIADD R12, R165, 0x28 ;  /* 0x00000028a50c7836 */ /* 0x000fe20000000000 */
[-C--:B------:R-:W-:Y:S01]  /*1f130*/  ISETP.GE.AND P2, PT, R19, R246.reuse, PT ;  /* 0x000000f61300720c */ /* 0x080fe20003f46270 */
[----:B------:R-:W-:Y:S01]  /*1f140*/  VIADD R13, R165, 0x29 ;  /* 0x00000029a50d7836 */ /* 0x000fe20000000000 */
[C---:B------:R-:W-:Y:S02]  /*1f150*/  ISETP.GE.AND P1, PT, R18.reuse, R246, PT ;  /* 0x000000f61200720c */ /* 0x040fe40003f26270 */
[C---:B------:R-:W-:Y:S02]  /*1f160*/  ISETP.GE.OR P6, PT, R19.reuse, R247, !P6 ;  /* 0x000000f71300720c */ /* 0x040fe400077c6670 */
[-C--:B------:R-:W-:Y:S01]  /*1f170*/  ISETP.GE.OR P2, PT, R19, R245.reuse, !P2 ;  /* 0x000000f51300720c */ /* 0x080fe20005746670 */
[C---:B------:R-:W-:Y:S01]  /*1f180*/  VIADD R19, R165.reuse, 0x20 ;  /* 0x00000020a5137836 */ /* 0x040fe20000000000 */
[----:B------:R-:W-:Y:S01]  /*1f190*/  ISETP.GE.OR P1, PT, R18, R245, !P1 ;  /* 0x000000f51200720c */ /* 0x000fe20004f26670 */
[----:B------:R-:W-:Y:S01]  /*1f1a0*/  VIADD R18, R165, 0x21 ;  /* 0x00000021a5127836 */ /* 0x000fe20000000000 */
[----:B------:R-:W-:-:S02]  /*1f1b0*/  FSEL R177, R177, -INF , !P6 ;  /* 0xff800000b1b17808 */ /* 0x000fc40007000000 */
[----:B------:R-:W-:Y:S02]  /*1f1c0*/  FSEL R178, R178, -INF , !P1 ;  /* 0xff800000b2b27808 */ /* 0x000fe40004800000 */
[C---:B------:R-:W-:Y:S02]  /*1f1d0*/  ISETP.GE.AND P1, PT, R19.reuse, R248, PT ;  /* 0x000000f81300720c */ /* 0x040fe40003f26270 */
[C---:B------:R-:W-:Y:S02]  /*1f1e0*/  ISETP.GE.AND P6, PT, R19.reuse, R246, PT ;  /* 0x000000f61300720c */ /* 0x040fe40003fc6270 */
[C---:B------:R-:W-:Y:S02]  /*1f1f0*/  ISETP.GE.OR P1, PT, R19.reuse, R247, !P1 ;  /* 0x000000f71300720c */ /* 0x040fe40004f26670 */
[----:B------:R-:W-:Y:S02]  /*1f200*/  ISETP.GE.OR P6, PT, R19, R245, !P6 ;  /* 0x000000f51300720c */ /* 0x000fe400077c6670 */
[----:B------:R-:W-:-:S02]  /*1f210*/  FSEL R179, R179, -INF , !P2 ;  /* 0xff800000b3b37808 */ /* 0x000fc40005000000 */
[----:B------:R-:W-:Y:S02]  /*1f220*/  ISETP.GE.AND P2, PT, R18, R248, PT ;  /* 0x000000f81200720c */ /* 0x000fe40003f46270 */
[----:B------:R-:W-:Y:S02]  /*1f230*/  FSEL R189, R172, -INF , !P1 ;  /* 0xff800000acbd7808 */ /* 0x000fe40004800000 */
[----:B------:R-:W-:Y:S02]  /*1f240*/  FSEL R183, R174, -INF , !P6 ;  /* 0xff800000aeb77808 */ /* 0x000fe40007000000 */
[----:B------:R-:W-:Y:S02]  /*1f250*/  ISETP.GE.AND P1, PT, R18, R246, PT ;  /* 0x000000f61200720c */ /* 0x000fe40003f26270 */
[----:B------:R-:W-:Y:S02]  /*1f260*/  ISETP.GE.AND P6, PT, R12, R248, PT ;  /* 0x000000f80c00720c */ /* 0x000fe40003fc6270 */
[----:B------:R-:W-:-:S02]  /*1f270*/  ISETP.GE.OR P2, PT, R18, R247, !P2 ;  /* 0x000000f71200720c */ /* 0x000fc40005746670 */
[----:B------:R-:W-:Y:S02]  /*1f280*/  ISETP.GE.OR P1, PT, R18, R245, !P1 ;  /* 0x000000f51200720c */ /* 0x000fe40004f26670 */
[C---:B------:R-:W-:Y:S02]  /*1f290*/  ISETP.GE.OR P6, PT, R12.reuse, R247, !P6 ;  /* 0x000000f70c00720c */ /* 0x040fe400077c6670 */
[----:B------:R-:W-:Y:S02]  /*1f2a0*/  FSEL R188, R173, -INF , !P2 ;  /* 0xff800000adbc7808 */ /* 0x000fe40005000000 */
[----:B------:R-:W-:Y:S02]  /*1f2b0*/  ISETP.GE.AND P2, PT, R12, R246, PT ;  /* 0x000000f60c00720c */ /* 0x000fe40003f46270 */
[----:B------:R-:W-:Y:S02]  /*1f2c0*/  FSEL R184, R175, -INF , !P1 ;  /* 0xff800000afb87808 */ /* 0x000fe40004800000 */
[----:B------:R-:W-:-:S02]  /*1f2d0*/  FSEL R186, R168, -INF , !P6 ;  /* 0xff800000a8ba7808 */ /* 0x000fc40007000000 */
[C---:B------:R-:W-:Y:S02]  /*1f2e0*/  ISETP.GE.AND P1, PT, R13.reuse, R248, PT ;  /* 0x000000f80d00720c */ /* 0x040fe40003f26270 */
[----:B------:R-:W-:Y:S02]  /*1f2f0*/  ISETP.GE.AND P6, PT, R13, R246, PT ;  /* 0x000000f60d00720c */ /* 0x000fe40003fc6270 */
[----:B------:R-:W-:Y:S01]  /*1f300*/  ISETP.GE.OR P2, PT, R12, R245, !P2 ;  /* 0x000000f50c00720c */ /* 0x000fe20005746670 */
[----:B------:R-:W-:Y:S01]  /*1f310*/  VIADD R12, R165, 0x30 ;  /* 0x00000030a50c7836 */ /* 0x000fe20000000000 */
[C---:B------:R-:W-:Y:S02]  /*1f320*/  ISETP.GE.OR P1, PT, R13.reuse, R247, !P1 ;  /* 0x000000f70d00720c */ /* 0x040fe40004f26670 */
[----:B------:R-:W-:Y:S01]  /*1f330*/  ISETP.GE.OR P6, PT, R13, R245, !P6 ;  /* 0x000000f50d00720c */ /* 0x000fe200077c6670 */
[----:B------:R-:W-:Y:S01]  /*1f340*/  VIADD R13, R165, 0x31 ;  /* 0x00000031a50d7836 */ /* 0x000fe20000000000 */
[----:B------:R-:W-:-:S02]  /*1f350*/  FSEL R182, R170, -INF , !P2 ;  /* 0xff800000aab67808 */ /* 0x000fc40005000000 */
[----:B------:R-:W-:Y:S02]  /*1f360*/  FSEL R187, R169, -INF , !P1 ;  /* 0xff800000a9bb7808 */ /* 0x000fe40004800000 */
[C---:B------:R-:W-:Y:S02]  /*1f370*/  ISETP.GE.AND P2, PT, R12.reuse, R248, PT ;  /* 0x000000f80c00720c */ /* 0x040fe40003f46270 */
[C---:B------:R-:W-:Y:S02]  /*1f380*/  ISETP.GE.AND P1, PT, R12.reuse, R246, PT ;  /* 0x000000f60c00720c */ /* 0x040fe40003f26270 */
[----:B------:R-:W-:Y:S02]  /*1f390*/  FSEL R185, R171, -INF , !P6 ;  /* 0xff800000abb97808 */ /* 0x000fe40007000000 */
[----:B------:R-:W-:Y:S02]  /*1f3a0*/  ISETP.GE.AND P6, PT, R13, R248, PT ;  /* 0x000000f80d00720c */ /* 0x000fe40003fc6270 */
[----:B------:R-:W-:-:S02]  /*1f3b0*/  ISETP.GE.OR P2, PT, R12, R247, !P2 ;  /* 0x000000f70c00720c */ /* 0x000fc40005746670 */
[----:B------:R-:W-:Y:S01]  /*1f3c0*/  ISETP.GE.OR P1, PT, R12, R245, !P1 ;  /* 0x000000f50c00720c */ /* 0x000fe20004f26670 */
[----:B------:R-:W-:Y:S01]  /*1f3d0*/  VIADD R12, R165, 0x38 ;  /* 0x00000038a50c7836 */ /* 0x000fe20000000000 */
[----:B------:R-:W-:Y:S02]  /*1f3e0*/  ISETP.GE.OR P6, PT, R13, R247, !P6 ;  /* 0x000000f70d00720c */ /* 0x000fe400077c6670 */
[----:B------:R-:W-:Y:S02]  /*1f3f0*/  FSEL R172, R32, -INF , !P2 ;  /* 0xff80000020ac7808 */ /* 0x000fe40005000000 */
[----:B------:R-:W-:Y:S02]  /*1f400*/  FSEL R171, R33, -INF , !P6 ;  /* 0xff80000021ab7808 */ /* 0x000fe40007000000 */
[-C--:B------:R-:W-:Y:S02]  /*1f410*/  ISETP.GE.AND P6, PT, R12, R246.reuse, PT ;  /* 0x000000f60c00720c */ /* 0x080fe40003fc6270 */
[----:B------:R-:W-:-:S02]  /*1f420*/  ISETP.GE.AND P2, PT, R13, R246, PT ;  /* 0x000000f60d00720c */ /* 0x000fc40003f46270 */
[----:B------:R-:W-:Y:S02]  /*1f430*/  ISETP.GE.OR P6, PT, R12, R245, !P6 ;  /* 0x000000f50c00720c */ /* 0x000fe400077c6670 */
[----:B------:R-:W-:Y:S02]  /*1f440*/  FSEL R168, R34, -INF , !P1 ;  /* 0xff80000022a87808 */ /* 0x000fe40004800000 */
[----:B------:R-:W-:Y:S02]  /*1f450*/  ISETP.GE.AND P1, PT, R12, R248, PT ;  /* 0x000000f80c00720c */ /* 0x000fe40003f26270 */
[----:B------:R-:W-:Y:S02]  /*1f460*/  FSEL R25, R30, -INF , !P6 ;  /* 0xff8000001e197808 */ /* 0x000fe40007000000 */
[----:B------:R-:W-:Y:S02]  /*1f470*/  ISETP.GT.AND P6, PT, R243, R231, PT ;  /* 0x000000e7f300720c */ /* 0x000fe40003fc4270 */
[----:B------:R-:W-:Y:S01]  /*1f480*/  ISETP.GE.OR P2, PT, R13, R245, !P2 ;  /* 0x000000f50d00720c */ /* 0x000fe20005746670 */
[----:B------:R-:W-:Y:S01]  /*1f490*/  VIADD R13, R165, 0x39 ;  /* 0x00000039a50d7836 */ /* 0x000fe20000000000 */
[----:B------:R-:W-:-:S02]  /*1f4a0*/  ISETP.GE.OR P1, PT, R12, R247, !P1 ;  /* 0x000000f70c00720c */ /* 0x000fc40004f26670 */
[----:B------:R-:W-:Y:S02]  /*1f4b0*/  FSEL R165, R35, -INF , !P2 ;  /* 0xff80000023a57808 */ /* 0x000fe40005000000 */
[----:B------:R-:W-:Y:S02]  /*1f4c0*/  FSEL R170, R28, -INF , !P1 ;  /* 0xff8000001caa7808 */ /* 0x000fe40004800000 */
[C---:B------:R-:W-:Y:S02]  /*1f4d0*/  ISETP.GE.AND P2, PT, R13.reuse, R248, PT ;  /* 0x000000f80d00720c */ /* 0x040fe40003f46270 */
[C---:B------:R-:W-:Y:S02]  /*1f4e0*/  ISETP.GE.AND P1, PT, R13.reuse, R246, PT ;  /* 0x000000f60d00720c */ /* 0x040fe40003f26270 */
[C---:B------:R-:W-:Y:S02]  /*1f4f0*/  ISETP.GE.OR P2, PT, R13.reuse, R247, !P2 ;  /* 0x000000f70d00720c */ /* 0x040fe40005746670 */
[----:B------:R-:W-:-:S02]  /*1f500*/  ISETP.GE.OR P1, PT, R13, R245, !P1 ;  /* 0x000000f50d00720c */ /* 0x000fc40004f26670 */
[----:B------:R-:W-:Y:S02]  /*1f510*/  FSEL R169, R29, -INF , !P2 ;  /* 0xff8000001da97808 */ /* 0x000fe40005000000 */
[----:B------:R-:W-:Y:S01]  /*1f520*/  FSEL R24, R31, -INF , !P1 ;  /* 0xff8000001f187808 */ /* 0x000fe20004800000 */
[----:B------:R-:W-:Y:S05]  /*1f530*/  @!P6 BRA `(.L_x_2754) ;  /* 0x0000000c00c8e947 */ /* 0x000fea0003800000 */
[----:B------:R-:W-:Y:S04]  /*1f540*/  BSSY B0, `(.L_x_2755) ;  /* 0x000004e000007945 */ /* 0x000fe80003800000 */
[----:B------:R-:W-:Y:S05]  /*1f550*/  @!P0 BRA `(.L_x_2756) ;  /* 0x00000004001c8947 */ /* 0x000fea0003800000 */
[----:B------:R-:W-:Y:S02]  /*1f560*/  R2UR UR4, R8 ;  /* 0x00000000080472ca */ /* 0x000fe400000e0000 */
[----:B------:R-:W-:-:S13]  /*1f570*/  R2UR UR5, R9 ;  /* 0x00000000090572ca */ /* 0x000fda00000e0000 */
[----:B------:R-:W2:Y:S01]  /*1f580*/  LD.E R26, desc[UR4][R10.64+0x170] ;  /* 0x000170040a1a7980 */ /* 0x000ea2000c101900 */
[----:B------:R-:W-:Y:S01]  /*1f590*/  IMAD.SHL.U32 R13, R243, 0x40, RZ ;  /* 0x00000040f30d7824 */ /* 0x000fe200078e00ff */
[C---:B------:R-:W-:Y:S02]  /*1f5a0*/  R2UR UR12, R8.reuse ;  /* 0x00000000080c72ca */ /* 0x040fe400000e0000 */
[----:B------:R-:W-:Y:S01]  /*1f5b0*/  R2UR UR13, R9 ;  /* 0x00000000090d72ca */ /* 0x000fe200000e0000 */
[----:B------:R-:W-:Y:S01]  /*1f5c0*/  VIADD R19, R13, 0xffffffc0 ;  /* 0xffffffc00d137836 */ /* 0x000fe20000000000 */
[----:B------:R-:W-:Y:S02]  /*1f5d0*/  IABS R15, R13 ;  /* 0x0000000d000f7213 */ /* 0x000fe40000000000 */
[----:B------:R-:W-:Y:S02]  /*1f5e0*/  R2UR UR10, R8 ;  /* 0x00000000080a72ca */ /* 0x000fe400000e0000 */
[----:B------:R-:W-:-:S02]  /*1f5f0*/  IABS R12, R19 ;  /* 0x00000013000c7213 */ /* 0x000fc40000000000 */
[C---:B------:R-:W-:Y:S02]  /*1f600*/  R2UR UR11, R9.reuse ;  /* 0x00000000090b72ca */ /* 0x040fe400000e0000 */
[----:B------:R-:W-:Y:S02]  /*1f610*/  R2UR UR8, R8 ;  /* 0x00000000080872ca */ /* 0x000fe400000e0000 */
[----:B------:R-:W-:Y:S02]  /*1f620*/  R2UR UR9, R9 ;  /* 0x00000000090972ca */ /* 0x000fe400000e0000 */
[-C--:B--2---:R-:W-:Y:S02]  /*1f630*/  IABS R18, R26.reuse ;  /* 0x0000001a00127213 */ /* 0x084fe40000000000 */
[-C--:B------:R-:W-:Y:S02]  /*1f640*/  IABS R14, R26.reuse ;  /* 0x0000001a000e7213 */ /* 0x080fe40000000000 */
[----:B------:R-:W1:Y:S01]  /*1f650*/  I2F.RP R28, R18 ;  /* 0x00000012001c7306 */ /* 0x000e620000209400 */
[----:B------:R-:W-:-:S02]  /*1f660*/  LOP3.LUT R13, R13, R26, RZ, 0x3c, !PT ;  /* 0x0000001a0d0d7212 */ /* 0x000fc400078e3cff */
[----:B------:R-:W-:Y:S01]  /*1f670*/  IMAD.MOV R14, RZ, RZ, -R14 ;  /* 0x000000ffff0e7224 */ /* 0x000fe200078e0a0e */
[----:B------:R-:W-:-:S04]  /*1f680*/  LOP3.LUT R19, R19, R26, RZ, 0x3c, !PT ;  /* 0x0000001a13137212 */ /* 0x000fc800078e3cff */
        /* <DEDUP_REMOVED lines=14> */
[----:B------:R-:W-:-:S03]  /*1f770*/  @!P2 VIADD R22, R22, 0x1 ;  /* 0x000000011616a836 */ /* 0x000fc60000000000 */
[-C--:B------:R-:W-:Y:S02]  /*1f780*/  ISETP.GE.U32.AND P1, PT, R15, R18.reuse, PT ;  /* 0x000000120f00720c */ /* 0x080fe40003f26070 */
[-C--:B------:R-:W-:Y:S02]  /*1f790*/  @!P0 IADD3 R12, R12, -R18.reuse, RZ ;  /* 0x800000120c0c8210 */ /* 0x080fe40007ffe0ff */
[----:B------:R-:W-:Y:S02]  /*1f7a0*/  @!P0 IADD3 R23, R23, 0x1, RZ ;  /* 0x0000000117178810 */ /* 0x000fe40007ffe0ff */
[----:B------:R-:W-:Y:S02]  /*1f7b0*/  ISETP.GE.U32.AND P2, PT, R12, R18, PT ;  /* 0x000000120c00720c */ /* 0x000fe40003f46070 */
[----:B------:R-:W-:Y:S02]  /*1f7c0*/  ISETP.GE.AND P0, PT, R19, RZ, PT ;  /* 0x000000ff1300720c */ /* 0x000fe40003f06270 */
[----:B------:R-:W-:Y:S01]  /*1f7d0*/  LOP3.LUT R12, RZ, R26, RZ, 0x33, !PT ;  /* 0x0000001aff0c7212 */ /* 0x000fe200078e33ff */
[----:B------:R-:W2:Y:S02]  /*1f7e0*/  LD.E.64 R18, desc[UR4][R10.64+0x38] ;  /* 0x000038040a127980 */ /* 0x000ea4000c101b00 */
[----:B------:R-:W-:Y:S01]  /*1f7f0*/  @P1 VIADD R22, R22, 0x1 ;  /* 0x0000000116161836 */ /* 0x000fe20000000000 */
[----:B------:R-:W-:-:S03]  /*1f800*/  ISETP.GE.AND P1, PT, R13, RZ, PT ;  /* 0x000000ff0d00720c */ /* 0x000fc60003f26270 */
[----:B------:R-:W-:Y:S02]  /*1f810*/  IMAD.MOV.U32 R14, RZ, RZ, R22 ;  /* 0x000000ffff0e7224 */ /* 0x000fe400078e0016 */
[----:B------:R-:W-:Y:S01]  /*1f820*/  @P2 VIADD R23, R23, 0x1 ;  /* 0x0000000117172836 */ /* 0x000fe20000000000 */
[----:B------:R-:W-:-:S04]  /*1f830*/  ISETP.NE.AND P2, PT, R26, RZ, PT ;  /* 0x000000ff1a00720c */ /* 0x000fc80003f45270 */
[----:B------:R-:W-:-:S03]  /*1f840*/  MOV R15, R23 ;  /* 0x00000017000f7202 */ /* 0x000fc60000000f00 */
[----:B------:R-:W-:Y:S02]  /*1f850*/  @!P1 IMAD.MOV R14, RZ, RZ, -R14 ;  /* 0x000000ffff0e9224 */ /* 0x000fe400078e0a0e */
[----:B------:R-:W-:-:S03]  /*1f860*/  @!P0 IMAD.MOV R15, RZ, RZ, -R15 ;  /* 0x000000ffff0f8224 */ /* 0x000fc600078e0a0f */
[C---:B------:R-:W-:Y:S02]  /*1f870*/  SEL R14, R12.reuse, R14, !P2 ;  /* 0x0000000e0c0e7207 */ /* 0x040fe40005000000 */
[----:B------:R-:W-:-:S03]  /*1f880*/  SEL R15, R12, R15, !P2 ;  /* 0x0000000f0c0f7207 */ /* 0x000fc60005000000 */
[----:B------:R-:W-:-:S04]  /*1f890*/  IMAD.WIDE R12, R14, 0x4, R240 ;  /* 0x000000040e0c7825 */ /* 0x000fc800078e02f0 */
[----:B------:R-:W-:Y:S02]  /*1f8a0*/  IMAD.WIDE R22, R15, 0x4, R240 ;  /* 0x000000040f167825 */ /* 0x000fe400078e02f0 */
        /* <DEDUP_REMOVED lines=8> */
[----:B------:R-:W-:-:S04]  /*1f930*/  IMAD R14, R18, R15, R14 ;  /* 0x0000000f120e7224 */ /* 0x000fc800078e020e */
[----:B------:R-:W-:Y:S02]  /*1f940*/  IMAD.IADD R27, R27, 0x1, R14 ;  /* 0x000000011b1b7824 */ /* 0x000fe400078e020e */
[----:B---3--:R-:W-:-:S05]  /*1f950*/  IMAD.IADD R12, R12, 0x1, -R13 ;  /* 0x000000010c0c7824 */ /* 0x008fca00078e0a0d */
[----:B------:R-:W-:Y:S01]  /*1f960*/  SHF.R.S32.HI R15, RZ, 0x1f, R12 ;  /* 0x0000001fff0f7819 */ /* 0x000fe2000001140c */
[----:B----4-:R-:W-:-:S04]  /*1f970*/  IMAD R13, R23, R12, RZ ;  /* 0x0000000c170d7224 */ /* 0x010fc800078e02ff */
[----:B------:R-:W-:Y:S02]  /*1f980*/  IMAD R13, R22, R15, R13 ;  /* 0x0000000f160d7224 */ /* 0x000fe400078e020d */
[----:B------:R-:W-:-:S04]  /*1f990*/  IMAD.WIDE.U32 R22, R12, R22, R26 ;  /* 0x000000160c167225 */ /* 0x000fc800078e001a */
[----:B------:R-:W-:Y:S01]  /*1f9a0*/  IMAD.MOV.U32 R19, RZ, RZ, R22 ;  /* 0x000000ffff137224 */ /* 0x000fe200078e0016 */
[----:B------:R-:W-:Y:S01]  /*1f9b0*/  IADD3 R18, R23, R13, RZ ;  /* 0x0000000d17127210 */ /* 0x000fe20007ffe0ff */
[----:B------:R-:W-:Y:S05]  /*1f9c0*/  BRA `(.L_x_2757) ;  /* 0x0000000000147947 */ /* 0x000fea0003800000 */
.L_x_2756:
[----:B------:R-:W-:Y:S02]  /*1f9d0*/  R2UR UR4, R8 ;  /* 0x00000000080472ca */ /* 0x000fe400000e0000 */
[----:B------:R-:W-:-:S13]  /*1f9e0*/  R2UR UR5, R9 ;  /* 0x00000000090572ca */ /* 0x000fda00000e0000 */
[----:B------:R-:W2:Y:S02]  /*1f9f0*/  LD.E R19, desc[UR4][R10.64+0x38] ;  /* 0x000038040a137980 */ /* 0x000ea4000c101900 */
[----:B--2---:R-:W-:-:S05]  /*1fa00*/  IMAD.U32 R19, R19, -0x40, RZ ;  /* 0xffffffc013137824 */ /* 0x004fca00078e00ff */
[----:B------:R-:W-:Y:S02]  /*1fa10*/  SHF.R.S32.HI R18, RZ, 0x1f, R19 ;  /* 0x0000001fff127819 */ /* 0x000fe40000011413 */
.L_x_2757:
[----:B------:R-:W-:Y:S05]  /*1fa20*/  BSYNC B0 ;  /* 0x0000000000007941 */ /* 0x000fea0003800000 */
.L_x_2755:
[C---:B------:R-:W-:Y:S01]  /*1fa30*/  @P5 IADD3 R13, P0, R19.reuse, R229, RZ ;  /* 0x000000e5130d5210 */ /* 0x040fe20007f1e0ff */
[----:B------:R1:W-:Y:S01]  /*1fa40*/  STL.64 [R1+0x8], R2 ;  /* 0x0000080201007387 */ /* 0x0003e20000100a00 */
[CC--:B------:R-:W-:Y:S02]  /*1fa50*/  LEA R32, P1, R19.reuse, R233.reuse, 0x1 ;  /* 0x000000e913207211 */ /* 0x0c0fe400078208ff */
[----:B------:R-:W-:Y:S01]  /*1fa60*/  LOP3.LUT R15, R244, 0x1, RZ, 0xc0, !PT ;  /* 0x00000001f40f7812 */ /* 0x000fe200078ec0ff */
[----:B------:R-:W-:Y:S01]  /*1fa70*/  @P5 IMAD.X R12, R18, 0x1, R230, P0 ;  /* 0x00000001120c5824 */ /* 0x000fe200000e06e6 */
[----:B------:R-:W-:Y:S02]  /*1fa80*/  LEA.HI.X R33, R19, R232, R18, 0x1, P1 ;  /* 0x000000e813217211 */ /* 0x000fe400008f0c12 */
[----:B------:R-:W-:Y:S02]  /*1fa90*/  @P5 LEA R28, P1, R13, R233, 0x1 ;  /* 0x000000e90d1c5211 */ /* 0x000fe400078208ff */
[----:B------:R-:W-:-:S02]  /*1faa0*/  @P4 IADD3 R14, P0, R19, R229, RZ ;  /* 0x000000e5130e4210 */ /* 0x000fc40007f1e0ff */
[----:B------:R-:W-:Y:S02]  /*1fab0*/  ISETP.NE.U32.AND P2, PT, R15, 0x1, PT ;  /* 0x000000010f00780c */ /* 0x000fe40003f45070 */
[-C--:B------:R-:W-:Y:S01]  /*1fac0*/  @P5 LEA.HI.X R29, R13, R232.reuse, R12, 0x1, P1 ;  /* 0x000000e80d1d5211 */ /* 0x080fe200008f0c0c */
[----:B------:R-:W-:Y:S01]  /*1fad0*/  @P4 IMAD.X R12, R18, 0x1, R230, P0 ;  /* 0x00000001120c4824 */ /* 0x000fe200000e06e6 */
[C---:B------:R-:W-:Y:S02]  /*1fae0*/  @P4 LEA R26, P1, R14.reuse, R233, 0x1 ;  /* 0x000000e90e1a4211 */ /* 0x040fe400078208ff */
[----:B------:R-:W-:Y:S02]  /*1faf0*/  @P3 IADD3 R13, P0, R19, R229, RZ ;  /* 0x000000e5130d3210 */ /* 0x000fe40007f1e0ff */
[----:B------:R-:W-:-:S03]  /*1fb00*/  @P4 LEA.HI.X R27, R14, R232, R12, 0x1, P1 ;  /* 0x000000e80e1b4211 */ /* 0x000fc600008f0c0c */
[----:B------:R-:W-:Y:S01]  /*1fb10*/  @P3 IMAD.X R12, R18, 0x1, R230, P0 ;  /* 0x00000001120c3824 */ /* 0x000fe200000e06e6 */
[----:B------:R-:W-:Y:S02]  /*1fb20*/  IADD3 R15, P1, P0, R229, R229, R19 ;  /* 0x000000e5e50f7210 */ /* 0x000fe4000783e013 */
[----:B------:R-:W-:Y:S02]  /*1fb30*/  @!P2 R2UR UR4, R8 ;  /* 0x000000000804a2ca */ /* 0x000fe400000e0000 */
[----:B------:R-:W-:Y:S02]  /*1fb40*/  IADD3.X R14, R230, R230, R18, P1, P0 ;  /* 0x000000e6e60e7210 */ /* 0x000fe40000fe0412 */
[-C--:B------:R-:W-:Y:S02]  /*1fb50*/  @P3 LEA R22, P0, R13, R233.reuse, 0x1 ;  /* 0x000000e90d163211 */ /* 0x080fe400078008ff */
[----:B------:R-:W-:Y:S02]  /*1fb60*/  @!P2 LEA R30, P1, R15, R233, 0x1 ;  /* 0x000000e90f1ea211 */ /* 0x000fe400078208ff */
[----:B------:R-:W-:-:S02]  /*1fb70*/  @P3 LEA.HI.X R23, R13, R232, R12, 0x1, P0 ;  /* 0x000000e80d173211 */ /* 0x000fc400000f0c0c */
[CCC-:B------:R-:W-:Y:S02]  /*1fb80*/  @!P2 LEA.HI.X R31, R15.reuse, R232.reuse, R14.reuse, 0x1, P1 ;  /* 0x000000e80f1fa211 */ /* 0x1c0fe400008f0c0e */
[CC--:B------:R-:W-:Y:S02]  /*1fb90*/  @P5 LEA R174, P0, R15.reuse, R233.reuse, 0x1 ;  /* 0x000000e90fae5211 */ /* 0x0c0fe400078008ff */
[CC--:B------:R-:W-:Y:S02]  /*1fba0*/  @P4 LEA R166, P1, R15.reuse, R233.reuse, 0x1 ;  /* 0x000000e90fa64211 */ /* 0x0c0fe400078208ff */
[CCC-:B------:R-:W-:Y:S02]  /*1fbb0*/  @P5 LEA.HI.X R175, R15.reuse, R232.reuse, R14.reuse, 0x1, P0 ;  /* 0x000000e80faf5211 */ /* 0x1c0fe400000f0c0e */
[C---:B------:R-:W-:Y:S02]  /*1fbc0*/  @P4 LEA.HI.X R167, R15.reuse, R232, R14, 0x1, P1 ;  /* 0x000000e80fa74211 */ /* 0x040fe400008f0c0e */
[----:B------:R-:W-:-:S02]  /*1fbd0*/  @P3 LEA R34, P0, R15, R233, 0x1 ;  /* 0x000000e90f223211 */ /* 0x000fc400078008ff */
[CC--:B------:R-:W-:Y:S02]  /*1fbe0*/  IADD3 R12, P1, R15.reuse, R229.reuse, RZ ;  /* 0x000000e50f0c7210 */ /* 0x0c0fe40007f3e0ff */
[-C--:B------:R-:W-:Y:S02]  /*1fbf0*/  @P3 LEA.HI.X R35, R15, R232.reuse, R14, 0x1, P0 ;  /* 0x000000e80f233211 */ /* 0x080fe400000f0c0e */
[----:B------:R-:W-:Y:S01]  /*1fc00*/  @!P2 IADD3 R19, P0, R19, R229, RZ ;  /* 0x000000e51313a210 */ /* 0x000fe20007f1e0ff */
[--C-:B------:R-:W-:Y:S01]  /*1fc10*/  IMAD.X R14, R14, 0x1, R230.reuse, P1 ;  /* 0x000000010e0e7824 */ /* 0x100fe200008e06e6 */
[----:B------:R-:W-:Y:S02]  /*1fc20*/  @!P2 LEA R198, P1, R12, R233, 0x1 ;  /* 0x000000e90cc6a211 */ /* 0x000fe400078208ff */
[----:B------:R-:W-:Y:S01]  /*1fc30*/  @!P2 R2UR UR5, R9 ;  /* 0x000000000905a2ca */ /* 0x000fe200000e0000 */
[----:B------:R-:W-:Y:S01]  /*1fc40*/  @!P2 IMAD.X R18, R18, 0x1, R230, P0 ;  /* 0x000000011212a824 */ /* 0x000fe200000e06e6 */
[----:B------:R-:W-:-:S02]  /*1fc50*/  @!P2 LEA.HI.X R199, R12, R232, R14, 0x1, P1 ;  /* 0x000000e80cc7a211 */ /* 0x000fc400008f0c0e */
[CC--:B------:R-:W-:Y:S02]  /*1fc60*/  @P4 LEA R194, P1, R12.reuse, R233.reuse, 0x1 ;  /* 0x000000e90cc24211 */ /* 0x0c0fe400078208ff */
[CC--:B------:R-:W-:Y:S02]  /*1fc70*/  @P5 LEA R196, P0, R12.reuse, R233.reuse, 0x1 ;  /* 0x000000e90cc45211 */ /* 0x0c0fe400078008ff */
[CCC-:B------:R-:W-:Y:S02]  /*1fc80*/  @P4 LEA.HI.X R195, R12.reuse, R232.reuse, R14.reuse, 0x1, P1 ;  /* 0x000000e80cc34211 */ /* 0x1c0fe400008f0c0e */
[-C--:B-1----:R-:W-:Y:S02]  /*1fc90*/  @!P2 LEA R2, P1, R19, R233.reuse, 0x1 ;  /* 0x000000e91302a211 */ /* 0x082fe400078208ff */
[----:B------:R-:W-:Y:S02]  /*1fca0*/  @P5 LEA.HI.X R197, R12, R232, R14, 0x1, P0 ;  /* 0x000000e80cc55211 */ /* 0x000fe400000f0c0e */
[----:B------:R-:W-:Y:S01]  /*1fcb0*/  @P5 R2UR UR12, R8 ;  /* 0x00000000080c52ca */ /* 0x000fe200000e0000 */
[----:B------:R1:W-:Y:S01]  /*1fcc0*/  @!P2 STL [R1], R2 ;  /* 0x000000020100a387 */ /* 0x0003e20000100800 */
[----:B------:R-:W-:-:S02]  /*1fcd0*/  @P3 LEA R192, P0, R12, R233, 0x1 ;  /* 0x000000e90cc03211 */ /* 0x000fc400078008ff */
[C---:B------:R-:W-:Y:S02]  /*1fce0*/  @P5 R2UR UR13, R9.reuse ;  /* 0x00000000090d52ca */ /* 0x040fe400000e0000 */
[----:B------:R-:W-:Y:S02]  /*1fcf0*/  @P4 R2UR UR10, R8 ;  /* 0x00000000080a42ca */ /* 0x000fe400000e0000 */
[C---:B------:R-:W-:Y:S01]  /*1fd00*/  @P4 R2UR UR11, R9.reuse ;  /* 0x00000000090b42ca */ /* 0x040fe200000e0000 */
[----:B------:R-:W-:Y:S01]  /*1fd10*/  @P5 IMAD.MOV.U32 R13, RZ, RZ, R33 ;  /* 0x000000ffff0d5224 */ /* 0x000fe200078e0021 */
[----:B------:R-:W-:Y:S01]  /*1fd20*/  @P3 LEA.HI.X R193, R12, R232, R14, 0x1, P0 ;  /* 0x000000e80cc13211 */ /* 0x000fe200000f0c0e */
[----:B------:R-:W-:Y:S01]  /*1fd30*/  @!PT LDS RZ, [RZ] ;  /* 0x00000000fffff984 */ /* 0x000fe20000000800 */
[----:B------:R-:W-:Y:S01]  /*1fd40*/  @!PT LDS RZ, [RZ] ;  /* 0x00000000fffff984 */ /* 0x000fe20000000800 */
[----:B------:R-:W-:Y:S01]  /*1fd50*/  @!PT LDS RZ, [RZ] ;  /* 0x00000000fffff984 */ /* 0x000fe20000000800 */
[----:B------:R-:W-:Y:S04]  /*1fd60*/  @!P2 LDGSTS.E.BYPASS.LTC128B.128 [R242+0x8000], desc[UR4][R32.64] ;  /* 0x0800000020f2afae */ /* 0x000fe8000b901d44 */
[----:B-1----:R-:W5:Y:S04]  /*1fd70*/  LDL.LU.64 R2, [R1+0x8] ;  /* 0x0000080001027983 */ /* 0x002f680000300a00 */
[----:B------:R-:W2:Y:S01]  /*1fd80*/  LDL.LU.64 R14, [R1] ;  /* 0x00000000010e7983 */ /* 0x000ea20000300a00 */
[--C-:B------:R-:W-:Y:S01]  /*1fd90*/  @P5 IMAD.MOV.U32 R12, RZ, RZ, R32.reuse ;  /* 0x000000ffff0c5224 */ /* 0x100fe200078e0020 */
[C---:B------:R-:W-:Y:S01]  /*1fda0*/  @P3 R2UR UR8, R8.reuse ;  /* 0x00000000080832ca */ /* 0x040fe200000e0000 */
[----:B------:R-:W-:Y:S01]  /*1fdb0*/  IMAD.MOV.U32 R233, RZ, RZ, R32 ;  /* 0x000000ffffe97224 */ /* 0x000fe200078e0020 */
[----:B------:R-:W-:Y:S01]  /*1fdc0*/  @P3 R2UR UR9, R9 ;  /* 0x00000000090932ca */ /* 0x000fe200000e0000 */
[----:B------:R1:W-:Y:S01]  /*1fdd0*/  @P2 STS.128 [R242+0x8000], RZ ;  /* 0x008000fff2002388 */ /* 0x0003e20000000c00 */
[----:B------:R-:W-:-:S02]  /*1fde0*/  @P3 R2UR UR14, R8 ;  /* 0x00000000080e32ca */ /* 0x000fc400000e0000 */
[C---:B------:R-:W-:Y:S01]  /*1fdf0*/  @P3 R2UR UR15, R9.reuse ;  /* 0x00000000090f32ca */ /* 0x040fe200000e0000 */
[----:B------:R-:W-:Y:S01]  /*1fe00*/  @!PT LDS RZ, [RZ] ;  /* 0x00000000fffff984 */ /* 0x000fe20000000800 */
[----:B------:R-:W-:Y:S01]  /*1fe10*/  @!PT LDS RZ, [RZ] ;  /* 0x00000000fffff984 */ /* 0x000fe20000000800 */
[----:B------:R-:W-:Y:S01]  /*1fe20*/  @!PT LDS RZ, [RZ] ;  /* 0x00000000fffff984 */ /* 0x000fe20000000800 */
[----:B------:R3:W-:Y:S01]  /*1fe30*/  @P5 LDGSTS.E.BYPASS.LTC128B.128 [R242+0xa000], desc[UR12][R12.64+0x80] ;  /* 0x0a0000800cf25fae */ /* 0x0007e2000b901d4c */
[----:B------:R-:W-:Y:S02]  /*1fe40*/  @!P2 R2UR UR12, R8 ;  /* 0x00000000080ca2ca */ /* 0x000fe400000e0000 */
[----:B------:R-:W-:Y:S01]  /*1fe50*/  @!P2 R2UR UR13, R9 ;  /* 0x00000000090da2ca */ /* 0x000fe200000e0000 */
[----:B------:R1:W-:Y:S01]  /*1fe60*/  @!P5 STS.128 [R242+0xa000], RZ ;  /* 0x00a000fff200d388 */ /* 0x0003e20000000c00 */
[----:B---3--:R-:W-:Y:S02]  /*1fe70*/  @P4 IMAD.MOV.U32 R12, RZ, RZ, R32 ;  /* 0x000000ffff0c4224 */ /* 0x008fe400078e0020 */
[----:B------:R-:W-:-:S05]  /*1fe80*/  @P4 IMAD.MOV.U32 R13, RZ, RZ, R33 ;  /* 0x000000ffff0d4224 */ /* 0x000fca00078e0021 */
[----:B------:R-:W-:Y:S01]  /*1fe90*/  @!PT LDS RZ, [RZ] ;  /* 0x00000000fffff984 */ /* 0x000fe20000000800 */
[----:B------:R-:W-:Y:S01]  /*1fea0*/  @!PT LDS RZ, [RZ] ;  /* 0x00000000fffff984 */ /* 0x000fe20000000800 */
[----:B------:R-:W-:Y:S01]  /*1feb0*/  @!PT LDS RZ, [RZ] ;  /* 0x00000000fffff984 */ /* 0x000fe20000000800 */
[----:B------:R3:W-:Y:S01]  /*1fec0*/  @P4 LDGSTS.E.BYPASS.LTC128B.128 [R242+0xc000], desc[UR10][R12.64+0x100] ;  /* 0x0c0001000cf24fae */ /* 0x0007e2000b901d4a */
[----:B------:R-:W-:Y:S02]  /*1fed0*/  @P5 R2UR UR10, R8 ;  /* 0x00000000080a52ca */ /* 0x000fe400000e0000 */
[----:B------:R-:W-:Y:S01]  /*1fee0*/  @P5 R2UR UR11, R9 ;  /* 0x00000000090b52ca */ /* 0x000fe200000e0000 */
        /* <DEDUP_REMOVED lines=10> */
[----:B--2---:R-:W-:Y:S01]  /*1ff90*/  @!P2 LEA.HI.X R15, R19, R232, R18, 0x1, P1 ;  /* 0x000000e8130fa211 */ /* 0x004fe200008f0c12 */
[----:B------:R-:W-:-:S04]  /*1ffa0*/  IMAD.MOV.U32 R232, RZ, RZ, R33 ;  /* 0x000000ffffe87224 */ /* 0x000fc800078e0021 */
[----:B------:R-:W-:Y:S01]  /*1ffb0*/  @!PT LDS RZ, [RZ] ;  /* 0x00000000fffff984 */ /* 0x000fe20000000800 */
[----:B------:R-:W-:Y:S01]  /*1ffc0*/  @!PT LDS RZ, [RZ] ;  /* 0x00000000fffff984 */ /* 0x000fe20000000800 */
[----:B------:R-:W-:Y:S01]  /*1ffd0*/  @!PT LDS RZ, [RZ] ;  /* 0x00000000fffff984 */ /* 0x000fe20000000800 */
[----:B------:R1:W-:Y:S01]  /*1ffe0*/  @!P2 LDGSTS.E.BYPASS.LTC128B.128 [R242+0x8800], desc[UR4][R14.64] ;  /* 0x088000000ef2afae */ /* 0x0003e2000b901d44 */
[C---:B------:R-:W-:Y:S02]  /*1fff0*/  @P3 R2UR UR4, R8.reuse ;  /* 0x00000000080432ca */ /* 0x040fe400000e0000 */
[C---:B------:R-:W-:Y:S01]  /*20000*/  @P3 R2UR UR5, R9.reuse ;  /* 0x00000000090532ca */ /* 0x040fe200000e0000 */
[----:B------:R1:W-:Y:S04]  /*20010*/  @P2 STS.128 [R242+0x8800], RZ ;  /* 0x008800fff2002388 */ /* 0x0003e80000000c00 */
[----:B------:R-:W-:Y:S01]  /*20020*/  @!PT LDS RZ, [RZ] ;  /* 0x00000000fffff984 */ /* 0x000fe20000000800 */
[----:B------:R-:W-:Y:S01]  /*20030*/  @!PT LDS RZ, [RZ] ;  /* 0x00000000fffff984 */ /* 0x000fe20000000800 */
[----:B------:R-:W-:Y:S01]  /*20040*/  @!PT LDS RZ, [RZ] ;  /* 0x00000000fffff984 */ /* 0x000fe20000000800 */
[----:B------:R1:W-:Y:S01]  /*20050*/  @P5 LDGSTS.E.BYPASS.LTC128B.128 [R242+0xa800], desc[UR10][R28.64+0x80] ;  /* 0x0a8000801cf25fae */ /* 0x0003e2000b901d4a */
[C---:B------:R-:W-:Y:S02]  /*20060*/  @!P2 R2UR UR10, R8.reuse ;  /* 0x00000000080aa2ca */ /* 0x040fe400000e0000 */
[----:B------:R-:W-:Y:S01]  /*20070*/  @!P2 R2UR UR11, R9 ;  /* 0x00000000090ba2ca */ /* 0x000fe200000e0000 */
[----:B------:R1:W-:Y:S04]  /*20080*/  @!P5 STS.128 [R242+0xa800], RZ ;  /* 0x00a800fff200d388 */ /* 0x0003e80000000c00 */
[----:B------:R-:W-:Y:S01]  /*20090*/  @!PT LDS RZ, [RZ] ;  /* 0x00000000fffff984 */ /* 0x000fe20000000800 */
[----:B------:R-:W-:Y:S01]  /*200a0*/  @!PT LDS RZ, [RZ] ;  /* 0x00000000fffff984 */ /* 0x000fe20000000800 */
[----:B------:R-:W-:Y:S01]  /*200b0*/  @!PT LDS RZ, [RZ] ;  /* 0x00000000fffff984 */ /* 0x000fe20000000800 */
[----:B------:R1:W-:Y:S01]  /*200c0*/  @P4 LDGSTS.E.BYPASS.LTC128B.128 [R242+0xc800], desc[UR8][R26.64+0x100] ;  /* 0x0c8001001af24fae */ /* 0x0003e2000b901d48 */
[----:B------:R-:W-:-:S02]  /*200d0*/  @P5 R2UR UR8, R8 ;  /* 0x00000000080852ca */ /* 0x000fc400000e0000 */
[C---:B------:R-:W-:Y:S01]  /*200e0*/  @P5 R2UR UR9, R9.reuse ;  /* 0x00000000090952ca */ /* 0x040fe200000e0000 */
[----:B------:R1:W-:Y:S04]  /*200f0*/  @!P4 STS.128 [R242+0xc800], RZ ;  /* 0x00c800fff200c388 */ /* 0x0003e80000000c00 */
[----:B------:R-:W-:Y:S01]  /*20100*/  @!PT LDS RZ, [RZ] ;  /* 0x00000000fffff984 */ /* 0x000fe20000000800 */
[----:B------:R-:W-:Y:S01]  /*20110*/  @!PT LDS RZ, [RZ] ;  /* 0x00000000fffff984 */ /* 0x000fe20000000800 */
[----:B------:R-:W-:Y:S01]  /*20120*/  @!PT LDS RZ, [RZ] ;  /* 0x00000000fffff984 */ /* 0x000fe20000000800 */
[----:B------:R1:W-:Y:S01]  /*20130*/  @P3 LDGSTS.E.BYPASS.LTC128B.128 [R242+0xe800], desc[UR4][R22.64+0x180] ;  /* 0x0e80018016f23fae */ /* 0x0003e2000b901d44 */
[C---:B------:R-:W-:Y:S02]  /*20140*/  @P4 R2UR UR4, R8.reuse ;  /* 0x00000000080442ca */ /* 0x040fe400000e0000 */
[----:B------:R-:W-:Y:S01]  /*20150*/  @P4 R2UR UR5, R9 ;  /* 0x00000000090542ca */ /* 0x000fe200000e0000 */
[----:B------:R1:W-:Y:S04]  /*20160*/  @!P3 STS.128 [R242+0xe800], RZ ;  /* 0x00e800fff200b388 */ /* 0x0003e80000000c00 */
[----:B------:R-:W-:Y:S01]  /*20170*/  @!PT LDS RZ, [RZ] ;  /* 0x00000000fffff984 */ /* 0x000fe20000000800 */
[----:B------:R-:W-:Y:S01]  /*20180*/  @!PT LDS RZ, [RZ] ;  /* 0x00000000fffff984 */ /* 0x000fe20000000800 */
[----:B------:R-:W-:Y:S01]  /*20190*/  @!PT LDS RZ, [RZ] ;  /* 0x00000000fffff984 */ /* 0x000fe20000000800 */
[----:B------:R1:W-:Y:S01]  /*201a0*/  @!P2 LDGSTS.E.BYPASS.LTC128B.128 [R242+0x9000], desc[UR10][R30.64] ;  /* 0x090000001ef2afae */ /* 0x0003e2000b901d4a */
[----:B------:R-:W-:-:S02]  /*201b0*/  @P5 R2UR UR10, R8 ;  /* 0x00000000080a52ca */ /* 0x000fc400000e0000 */
[C---:B------:R-:W-:Y:S01]  /*201c0*/  @P5 R2UR UR11, R9.reuse ;  /* 0x00000000090b52ca */ /* 0x040fe200000e0000 */
[----:B------:R1:W-:Y:S04]  /*201d0*/  @P2 STS.128 [R242+0x9000], RZ ;  /* 0x009000fff2002388 */ /* 0x0003e80000000c00 */
        /* <DEDUP_REMOVED lines=10> */
[----:B------:R1:W-:Y:S01]  /*20280*/  @P4 LDGSTS.E.BYPASS.LTC128B.128 [R242+0xd000], desc[UR4][R166.64+0x100] ;  /* 0x0d000100a6f24fae */ /* 0x0003e2000b901d44 */
[----:B------:R-:W-:-:S02]  /*20290*/  @P3 R2UR UR4, R8 ;  /* 0x00000000080432ca */ /* 0x000fc400000e0000 */
[----:B------:R-:W-:Y:S01]  /*202a0*/  @P3 R2UR UR5, R9 ;  /* 0x00000000090532ca */ /* 0x000fe200000e0000 */
        /* <DEDUP_REMOVED lines=27> */
.L_x_2754:
[----:B------:R-:W-:Y:S05]  /*20460*/  BSYNC B1 ;  /* 0x0000000000017941 */ /* 0x000fea0003800000 */
.L_x_2753:
[----:B------:R-:W-:Y:S01]  /*20470*/  R2UR UR4, R8 ;  /* 0x00000000080472ca */ /* 0x000fe200000e0000 */
[----:B-1----:R-:W-:Y:S01]  /*20480*/  LDSM.16.MT88.4 R12, [R218+0x10000] ;  /* 0x01000000da0c783b */ /* 0x002fe20000004200 */
[----:B------:R-:W-:-:S13]  /*20490*/  R2UR UR5, R9 ;  /* 0x00000000090572ca */ /* 0x000fda00000e0000 */
[----:B------:R1:W2:Y:S02]  /*204a0*/  LD.E R27, desc[UR4][R10.64+0xdc] ;  /* 0x0000dc040a1b7980 */ /* 0x0002a4000c101900 */
[----:B-1----:R-:W-:Y:S02]  /*204b0*/  FMNMX.FTZ R11, R164, R16, !PT ;  /* 0x00000010a40b7209 */ /* 0x002fe40007810000 */
[----:B-----5:R-:W-:Y:S02]  /*204c0*/  FMNMX.FTZ R10, R3, R0, !PT ;  /* 0x00000000030a7209 */ /* 0x020fe40007810000 */
        /* <DEDUP_REMOVED lines=29> */
[----:B------:R-:W-:-:S03]  /*206a0*/  FMNMX.FTZ R10, R24, R10, !PT ;  /* 0x0000000a180a7209 */ /* 0x000fc60007810000 */
[----:B------:R-:W1:Y:S04]  /*206b0*/  SHFL.BFLY PT, R9, R11, 0x2, 0x1f ;  /* 0x0c401f000b097f89 */ /* 0x000e6800000e0000 */
[----:B------:R-:W3:Y:S01]  /*206c0*/  SHFL.BFLY PT, R8, R10, 0x2, 0x1f ;  /* 0x0c401f000a087f89 */ /* 0x000ee200000e0000 */
[----:B-1----:R-:W-:Y:S02]  /*206d0*/  FMNMX.FTZ R9, R11, R9, !PT ;  /* 0x000000090b097209 */ /* 0x002fe40007810000 */
[----:B---3--:R-:W-:-:S03]  /*206e0*/  FMNMX.FTZ R8, R10, R8, !PT ;  /* 0x000000080a087209 */ /* 0x008fc60007810000 */
[----:B------:R-:W1:Y:S04]  /*206f0*/  SHFL.BFLY PT, R33, R9, 0x1, 0x1f ;  /* 0x0c201f0009217f89 */ /* 0x000e6800000e0000 */
[----:B------:R-:W3:Y:S01]  /*20700*/  SHFL.BFLY PT, R32, R8, 0x1, 0x1f ;  /* 0x0c201f0008207f89 */ /* 0x000ee200000e0000 */
[----:B-1----:R-:W-:Y:S02]  /*20710*/  FMNMX.FTZ R33, R9, R33, !PT ;  /* 0x0000002109217209 */ /* 0x002fe40007810000 */
[----:B---3--:R-:W-:Y:S02]  /*20720*/  FMNMX.FTZ R32, R8, R32, !PT ;  /* 0x0000002008207209 */ /* 0x008fe40007810000 */
[----:B------:R-:W-:Y:S01]  /*20730*/  FSETP.NEU.FTZ.AND P1, PT, R33, -INF , PT ;  /* 0xff8000002100780b */ /* 0x000fe20003f3d000 */
[----:B------:R-:W-:Y:S01]  /*20740*/  LDSM.16.MT88.4 R8, [R217+0x10000] ;  /* 0x01000000d908783b */ /* 0x000fe20000004200 */
[----:B------:R-:W-:Y:S01]  /*20750*/  FSETP.NEU.FTZ.AND P0, PT, R32, -INF , PT ;  /* 0xff8000002000780b */ /* 0x000fe20003f1d000 */
[C---:B--2---:R-:W-:Y:S01]  /*20760*/  FMUL.FTZ R166, R27.reuse, R33 ;  /* 0x000000211ba67220 */ /* 0x044fe20000410000 */
[----:B------:R-:W-:-:S04]  /*20770*/  FMUL.FTZ R26, R27, R32 ;  /* 0x000000201b1a7220 */ /* 0x000fc80000410000 */
[----:B------:R-:W-:Y:S02]  /*20780*/  FSEL R166, R166, RZ, P1 ;  /* 0x000000ffa6a67208 */ /* 0x000fe40000800000 */
[----:B------:R-:W-:-:S03]  /*20790*/  FSEL R26, R26, RZ, P0 ;  /* 0x000000ff1a1a7208 */ /* 0x000fc60000000000 */
[-CC-:B------:R-:W-:Y:S01]  /*207a0*/  FFMA.FTZ R31, R2, R27.reuse, -R166.reuse ;  /* 0x0000001b021f7223 */ /* 0x180fe200000108a6 */
[-C--:B------:R-:W-:Y:S01]  /*207b0*/  FFMA.FTZ R35, R16, R27.reuse, -R166 ;  /* 0x0000001b10237223 */ /* 0x080fe200000108a6 */
[-C--:B------:R-:W-:Y:S01]  /*207c0*/  FFMA.FTZ R2, R17, R27.reuse, -R26 ;  /* 0x0000001b11027223 */ /* 0x080fe2000001081a */
[-CC-:B------:R-:W-:Y:S01]  /*207d0*/  FFMA.FTZ R29, R5, R27.reuse, -R166.reuse ;  /* 0x0000001b051d7223 */ /* 0x180fe200000108a6 */
[----:B------:R-:W1:Y:S01]  /*207e0*/  LDSM.16.MT88.4 R16, [R220+0x10000] ;  /* 0x01000000dc10783b */ /* 0x000e620000004200 */
[----:B------:R-:W-:Y:S01]  /*207f0*/  FSEL R5, R32, RZ, P0 ;  /* 0x000000ff20057208 */ /* 0x000fe20000000000 */
[-C--:B------:R-:W-:Y:S01]  /*20800*/  FFMA.FTZ R30, R4, R27.reuse, -R166 ;  /* 0x0000001b041e7223 */ /* 0x080fe200000108a6 */
[----:B------:R-:W-:Y:S01]  /*20810*/  FSEL R4, R33, RZ, P1 ;  /* 0x000000ff21047208 */ /* 0x000fe20000800000 */
[-CC-:B------:R-:W-:Y:S01]  /*20820*/  FFMA.FTZ R28, R0, R27.reuse, -R26.reuse ;  /* 0x0000001b001c7223 */ /* 0x180fe2000001081a */
[-CC-:B------:R-:W-:Y:S01]  /*20830*/  FFMA.FTZ R0, R6, R27.reuse, -R26.reuse ;  /* 0x0000001b06007223 */ /* 0x180fe2000001081a */
[----:B------:R-:W-:Y:S01]  /*20840*/  FADD.FTZ R5, R3, -R5 ;  /* 0x8000000503057221 */ /* 0x000fe20000010000 */
[----:B------:R-:W-:Y:S01]  /*20850*/  FFMA.FTZ R34, R7, R27, -R26 ;  /* 0x0000001b07227223 */ /* 0x000fe2000001081a */
[----:B------:R-:W-:Y:S01]  /*20860*/  FADD.FTZ R4, R164, -R4 ;  /* 0x80000004a4047221 */ /* 0x000fe20000010000 */
[----:B------:R-:W-:Y:S01]  /*20870*/  MUFU.EX2 R35, R35 ;  /* 0x0000002300237308 */ /* 0x000fe20000000800 */
[C---:B------:R-:W-:Y:S01]  /*20880*/  FMUL.FTZ R3, R27.reuse, R5 ;  /* 0x000000051b037220 */ /* 0x040fe20000410000 */
[-CC-:B------:R-:W-:Y:S01]  /*20890*/  FFMA.FTZ R174, R176, R27.reuse, -R166.reuse ;  /* 0x0000001bb0ae7223 */ /* 0x180fe200000108a6 */
[----:B------:R-:W-:Y:S01]  /*208a0*/  FMUL.FTZ R4, R27, R4 ;  /* 0x000000041b047220 */ /* 0x000fe20000410000 */
[-CC-:B------:R-:W-:Y:S01]  /*208b0*/  FFMA.FTZ R175, R177, R27.reuse, -R166.reuse ;  /* 0x0000001bb1af7223 */ /* 0x180fe200000108a6 */
[-CC-:B------:R-:W-:Y:S01]  /*208c0*/  FFMA.FTZ R167, R191, R27.reuse, -R166.reuse ;  /* 0x0000001bbfa77223 */ /* 0x180fe200000108a6 */
[-C--:B------:R-:W-:Y:S01]  /*208d0*/  FFMA.FTZ R173, R21, R27.reuse, -R166 ;  /* 0x0000001b15ad7223 */ /* 0x080fe200000108a6 */
[-CC-:B------:R-:W-:Y:S01]  /*208e0*/  FFMA.FTZ R176, R190, R27.reuse, -R26.reuse ;  /* 0x0000001bbeb07223 */ /* 0x180fe2000001081a */
[----:B------:R-:W-:Y:S01]  /*208f0*/  MUFU.EX2 R31, R31 ;  /* 0x0000001f001f7308 */ /* 0x000fe20000000800 */
[-CC-:B------:R-:W-:Y:S01]  /*20900*/  FFMA.FTZ R177, R20, R27.reuse, -R26.reuse ;  /* 0x0000001b14b17223 */ /* 0x180fe2000001081a */
[-CC-:B------:R-:W-:Y:S01]  /*20910*/  FFMA.FTZ R178, R178, R27.reuse, -R26.reuse ;  /* 0x0000001bb2b27223 */ /* 0x180fe2000001081a */
[-C--:B------:R-:W-:Y:S01]  /*20920*/  FFMA.FTZ R179, R179, R27.reuse, -R26 ;  /* 0x0000001bb3b37223 */ /* 0x080fe2000001081a */
[----:B------:R-:W-:Y:S01]  /*20930*/  LDSM.16.MT88.4 R20, [R218+0x12800] ;  /* 0x01280000da14783b */ /* 0x000fe20000004200 */
[-CC-:B------:R-:W-:Y:S01]  /*20940*/  FFMA.FTZ R189, R189, R27.reuse, -R166.reuse ;  /* 0x0000001bbdbd7223 */ /* 0x180fe200000108a6 */
        /* <DEDUP_REMOVED lines=9> */
[-CC-:B------:R-:W-:Y:S01]  /*209e0*/  FFMA.FTZ R171, R171, R27.reuse, -R166.reuse ;  /* 0x0000001babab7223 */ /* 0x180fe200000108a6 */
[----:B------:R-:W2:Y:S01]  /*209f0*/  MUFU.EX2 R29, R29 ;  /* 0x0000001d001d7308 */ /* 0x000ea20000000800 */
[-CC-:B------:R-:W-:Y:S01]  /*20a00*/  FFMA.FTZ R170, R170, R27.reuse, -R166.reuse ;  /* 0x0000001baaaa7223 */ /* 0x180fe200000108a6 */
[-C--:B------:R-:W-:Y:S01]  /*20a10*/  FFMA.FTZ R166, R169, R27.reuse, -R166 ;  /* 0x0000001ba9a67223 */ /* 0x080fe200000108a6 */
[-CC-:B------:R-:W-:Y:S01]  /*20a20*/  FFMA.FTZ R168, R168, R27.reuse, -R26.reuse ;  /* 0x0000001ba8a87223 */ /* 0x180fe2000001081a */
[-CC-:B------:R-:W-:Y:S01]  /*20a30*/  FFMA.FTZ R165, R165, R27.reuse, -R26.reuse ;  /* 0x0000001ba5a57223 */ /* 0x180fe2000001081a */
[-CC-:B------:R-:W-:Y:S01]  /*20a40*/  FFMA.FTZ R169, R25, R27.reuse, -R26.reuse ;  /* 0x0000001b19a97223 */ /* 0x180fe2000001081a */
[----:B------:R-:W-:-:S02]  /*20a50*/  FFMA.FTZ R190, R24, R27, -R26 ;  /* 0x0000001b18be7223 */ /* 0x000fc4000001081a */
[----:B------:R-:W-:Y:S01]  /*20a60*/  MUFU.EX2 R28, R28 ;  /* 0x0000001c001c7308 */ /* 0x000fe20000000800 */
[----:B------:R-:W-:Y:S07]  /*20a70*/  LDSM.16.MT88.4 R24, [R217+0x13800] ;  /* 0x01380000d918783b */ /* 0x000fee0000004200 */
[----:B------:R-:W3:Y:S01]  /*20a80*/  MUFU.EX2 R2, R2 ;  /* 0x0000000200027308 */ /* 0x000ee20000000800 */
[----:B--2---:R-:W-:-:S07]  /*20a90*/  F2FP.BF16.F32.PACK_AB R6, R29, R30 ;  /* 0x0000001e1d06723e */ /* 0x004fce00000010ff */
[----:B------:R-:W-:Y:S08]  /*20aa0*/  MUFU.EX2 R0, R0 ;  /* 0x0000000000007308 */ /* 0x000ff00000000800 */
[----:B------:R-:W2:Y:S01]  /*20ab0*/  MUFU.EX2 R34, R34 ;  /* 0x0000002200227308 */ /* 0x000ea20000000800 */
[----:B---3--:R-:W-:-:S07]  /*20ac0*/  F2FP.BF16.F32.PACK_AB R5, R2, R28 ;  /* 0x0000001c0205723e */ /* 0x008fce00000010ff */
[----:B------:R3:W4:Y:S08]  /*20ad0*/  MUFU.EX2 R164, R4 ;  /* 0x0000000400a47308 */ /* 0x0007300000000800 */
[----:B------:R-:W1:Y:S01]  /*20ae0*/  MUFU.EX2 R3, R3 ;  /* 0x0000000300037308 */ /* 0x000e620000000800 */
[----:B--2---:R-:W-:-:S07]  /*20af0*/  F2FP.BF16.F32.PACK_AB R7, R34, R0 ;  /* 0x000000002207723e */ /* 0x004fce00000010ff */
[----:B------:R-:W2:Y:S01]  /*20b00*/  MUFU.EX2 R167, R167 ;  /* 0x000000a700a77308 */ /* 0x000ea20000000800 */
[----:B---3--:R-:W-:Y:S01]  /*20b10*/  F2FP.BF16.F32.PACK_AB R4, R31, R35 ;  /* 0x000000231f04723e */ /* 0x008fe200000010ff */
[-C--:B----4-:R-:W-:Y:S01]  /*20b20*/  FMUL.FTZ R160, R160, R164.reuse ;  /* 0x000000a4a0a07220 */ /* 0x090fe20000410000 */
[-C--:B------:R-:W-:Y:S01]  /*20b30*/  FMUL.FTZ R161, R161, R164.reuse ;  /* 0x000000a4a1a17220 */ /* 0x080fe20000410000 */
[-C--:B------:R-:W-:Y:S01]  /*20b40*/  FMUL.FTZ R156, R156, R164.reuse ;  /* 0x000000a49c9c7220 */ /* 0x080fe20000410000 */
[-C--:B------:R-:W-:Y:S01]  /*20b50*/  FMUL.FTZ R157, R157, R164.reuse ;  /* 0x000000a49d9d7220 */ /* 0x080fe20000410000 */
[-C--:B------:R-:W-:Y:S01]  /*20b60*/  FMUL.FTZ R152, R152, R164.reuse ;  /* 0x000000a498987220 */ /* 0x080fe20000410000 */
[-C--:B------:R-:W-:Y:S01]  /*20b70*/  FMUL.FTZ R153, R153, R164.reuse ;  /* 0x000000a499997220 */ /* 0x080fe20000410000 */
[-C--:B------:R-:W-:Y:S01]  /*20b80*/  FMUL.FTZ R148, R148, R164.reuse ;  /* 0x000000a494947220 */ /* 0x080fe20000410000 */
[-C--:B-1----:R-:W-:Y:S01]  /*20b90*/  FMUL.FTZ R162, R162, R3.reuse ;  /* 0x00000003a2a27220 */ /* 0x082fe20000410000 */
        /* <DEDUP_REMOVED lines=14> */
[----:B------:R-:W1:Y:S01]  /*20c80*/  LDSM.16.MT88.4 R16, [R216+0x10000] ;  /* 0x01000000d810783b */ /* 0x000e620000004200 */
        /* <DEDUP_REMOVED lines=39> */
[C---:B-1----:R-:W-:Y:S01]  /*20f00*/  HMMA.16816.F32.BF16 R136, R4.reuse, R16, R136 ;  /* 0x000000100488723c */ /* 0x042fe20000041888 */
        /* <DEDUP_REMOVED lines=93> */
[----:B-1----:R-:W-:Y:S01]  /*214e0*/  HMMA.16816.F32.BF16 R76, R4, R16, R76 ;  /* 0x00000010044c723c */ /* 0x002fe2000004184c */
[-C--:B------:R-:W-:Y:S01]  /*214f0*/  FMUL.FTZ R131, R131, R3.reuse ;  /* 0x0000000383837220 */ /* 0x080fe20000410000 */
[----:B------:R-:W-:Y:S01]  /*21500*/  FFMA.FTZ R35, R250, R164, R35 ;  /* 0x000000a4fa237223 */ /* 0x000fe20000010023 */
[----:B------:R-:W-:Y:S01]  /*21510*/  FFMA.FTZ R3, R249, R3, R28 ;  /* 0x00000003f9037223 */ /* 0x000fe2000001001c */
[----:B------:R-:W-:-:S02]  /*21520*/  MOV R164, R33 ;  /* 0x0000002100a47202 */ /* 0x000fc40000000f00 */
[C---:B------:R-:W-:Y:S01]  /*21530*/  HMMA.16816.F32.BF16 R80, R4.reuse, R18, R80 ;  /* 0x000000120450723c */ /* 0x040fe20000041850 */
[----:B------:R-:W1:Y:S01]  /*21540*/  LDSM.16.MT88.4 R16, [R220+0x16000] ;  /* 0x01600000dc10783b */ /* 0x000e620000004200 */
[----:B------:R-:W-:Y:S01]  /*21550*/  MUFU.EX2 R175, R175 ;  /* 0x000000af00af7308 */ /* 0x000fe20000000800 */
[----:B------:R-:W-:Y:S01]  /*21560*/  FADD.FTZ R35, R31, R35 ;  /* 0x000000231f237221 */ /* 0x000fe20000010000 */
[----:B------:R-:W-:Y:S02]  /*21570*/  FADD.FTZ R3, R2, R3 ;  /* 0x0000000302037221 */ /* 0x000fe40000010000 */
[C---:B---3--:R-:W-:Y:S01]  /*21580*/  HMMA.16816.F32.BF16 R84, R4.reuse, R12, R84 ;  /* 0x0000000c0454723c */ /* 0x048fe20000041854 */
[----:B------:R-:W-:Y:S01]  /*21590*/  FADD.FTZ R35, R30, R35 ;  /* 0x000000231e237221 */ /* 0x000fe20000010000 */
[----:B------:R-:W-:Y:S02]  /*215a0*/  FADD.FTZ R3, R0, R3 ;  /* 0x0000000300037221 */ /* 0x000fe40000010000 */
[----:B------:R-:W3:Y:S01]  /*215b0*/  MUFU.EX2 R176, R176 ;  /* 0x000000b000b07308 */ /* 0x000ee20000000800 */
[----:B------:R-:W-:Y:S01]  /*215c0*/  FADD.FTZ R35, R29, R35 ;  /* 0x000000231d237221 */ /* 0x000fe20000010000 */
[----:B------:R-:W-:Y:S01]  /*215d0*/  HMMA.16816.F32.BF16 R88, R4, R14, R88 ;  /* 0x0000000e0458723c */ /* 0x000fe20000041858 */
[----:B------:R-:W1:Y:S01]  /*215e0*/  LDSM.16.MT88.4 R12, [R218+0x16000] ;  /* 0x01600000da0c783b */ /* 0x000e620000004200 */
[----:B------:R-:W-:Y:S01]  /*215f0*/  FADD.FTZ R3, R34, R3 ;  /* 0x0000000322037221 */ /* 0x000fe20000010000 */
[----:B--2---:R-:W-:-:S03]  /*21600*/  FADD.FTZ R35, R167, R35 ;  /* 0x00000023a7237221 */ /* 0x004fc60000010000 */
[C---:B----4-:R-:W-:Y:S01]  /*21610*/  HMMA.16816.F32.BF16 R92, R4.reuse, R8, R92 ;  /* 0x00000008045c723c */ /* 0x050fe2000004185c */
[----:B------:R-:W2:Y:S05]  /*21620*/  MUFU.EX2 R177, R177 ;  /* 0x000000b100b17308 */ /* 0x000eaa0000000800 */
[----:B------:R-:W-:Y:S01]  /*21630*/  HMMA.16816.F32.BF16 R96, R4, R10, R96 ;  /* 0x0000000a0460723c */ /* 0x000fe20000041860 */
[----:B------:R-:W4:Y:S02]  /*21640*/  LDSM.16.MT88.4 R8, [R217+0x16000] ;  /* 0x01600000d908783b */ /* 0x000f240000004200 */
[----:B------:R-:W-:Y:S01]  /*21650*/  MUFU.EX2 R178, R178 ;  /* 0x000000b200b27308 */ /* 0x000fe20000000800 */
[----:B---3--:R-:W-:-:S07]  /*21660*/  FADD.FTZ R3, R176, R3 ;  /* 0x00000003b0037221 */ /* 0x008fce0000010000 */
[----:B------:R-:W3:Y:S01]  /*21670*/  MUFU.EX2 R179, R179 ;  /* 0x000000b300b37308 */ /* 0x000ee20000000800 */
[C---:B-1----:R-:W-:Y:S07]  /*21680*/  HMMA.16816.F32.BF16 R100, R4.reuse, R16, R100 ;  /* 0x000000100464723c */ /* 0x042fee0000041864 */
[----:B------:R-:W1:Y:S01]  /*21690*/  MUFU.EX2 R189, R189 ;  /* 0x000000bd00bd7308 */ /* 0x000e620000000800 */
[C---:B------:R-:W-:Y:S01]  /*216a0*/  HMMA.16816.F32.BF16 R104, R4.reuse, R18, R104 ;  /* 0x000000120468723c */ /* 0x040fe20000041868 */
[----:B------:R-:W2:Y:S06]  /*216b0*/  LDSM.16.MT88.4 R16, [R216+0x16000] ;  /* 0x01600000d810783b */ /* 0x000eac0000004200 */
[----:B------:R-:W-:Y:S01]  /*216c0*/  MUFU.EX2 R188, R188 ;  /* 0x000000bc00bc7308 */ /* 0x000fe20000000800 */
[C---:B------:R-:W-:Y:S06]  /*216d0*/  HMMA.16816.F32.BF16 R108, R4.reuse, R12, R108 ;  /* 0x0000000c046c723c */ /* 0x040fec000004186c */
[C---:B------:R-:W-:Y:S01]  /*216e0*/  HMMA.16816.F32.BF16 R112, R4.reuse, R14, R112 ;  /* 0x0000000e0470723c */ /* 0x040fe20000041870 */
[----:B------:R-:W1:Y:S01]  /*216f0*/  LDSM.16.MT88.4 R12, [R220+0x10800] ;  /* 0x01080000dc0c783b */ /* 0x000e620000004200 */
[----:B------:R-:W-:Y:S04]  /*21700*/  MUFU.EX2 R186, R186 ;  /* 0x000000ba00ba7308 */ /* 0x000fe80000000800 */
[C---:B----4-:R-:W-:Y:S04]  /*21710*/  HMMA.16816.F32.BF16 R116, R4.reuse, R8, R116 ;  /* 0x000000080474723c */ /* 0x050fe80000041874 */
[----:B------:R-:W-:Y:S02]  /*21720*/  MUFU.EX2 R187, R187 ;  /* 0x000000bb00bb7308 */ /* 0x000fe40000000800 */
[C---:B------:R-:W-:Y:S01]  /*21730*/  HMMA.16816.F32.BF16 R120, R4.reuse, R10, R120 ;  /* 0x0000000a0478723c */ /* 0x040fe20000041878 */
[----:B------:R-:W4:Y:S05]  /*21740*/  LDSM.16.MT88.4 R8, [R218+0x10800] ;  /* 0x01080000da08783b */ /* 0x000f2a0000004200 */
[----:B------:R-:W1:Y:S08]  /*21750*/  MUFU.EX2 R183, R183 ;  /* 0x000000b700b77308 */ /* 0x000e700000000800 */
[----:B------:R-:W4:Y:S01]  /*21760*/  MUFU.EX2 R184, R184 ;  /* 0x000000b800b87308 */ /* 0x000f220000000800 */
[C---:B--2---:R-:W-:Y:S07]  /*21770*/  HMMA.16816.F32.BF16 R124, R4.reuse, R16, R124 ;  /* 0x00000010047c723c */ /* 0x044fee000004187c */
[----:B------:R-:W-:Y:S01]  /*21780*/  MUFU.EX2 R182, R182 ;  /* 0x000000b600b67308 */ /* 0x000fe20000000800 */
[----:B------:R-:W-:Y:S01]  /*21790*/  HMMA.16816.F32.BF16 R128, R4, R18, R128 ;  /* 0x000000120480723c */ /* 0x000fe20000041880 */
[----:B------:R-:W2:Y:S06]  /*217a0*/  LDSM.16.MT88.4 R16, [R217+0x10800] ;  /* 0x01080000d910783b */ /* 0x000eac0000004200 */
[----:B------:R-:W-:Y:S01]  /*217b0*/  F2FP.BF16.F32.PACK_AB R4, R173, R167 ;  /* 0x000000a7ad04723e */ /* 0x000fe200000010ff */
[----:B------:R-:W2:Y:S01]  /*217c0*/  MUFU.EX2 R185, R185 ;  /* 0x000000b900b97308 */ /* 0x000ea20000000800 */
[----:B------:R-:W-:Y:S01]  /*217d0*/  F2FP.BF16.F32.PACK_AB R5, R177, R176 ;  /* 0x000000b0b105723e */ /* 0x000fe200000010ff */
[----:B------:R-:W-:Y:S01]  /*217e0*/  FADD.FTZ R173, R173, R35 ;  /* 0x00000023adad7221 */ /* 0x000fe20000010000 */
[----:B------:R-:W-:Y:S01]  /*217f0*/  F2FP.BF16.F32.PACK_AB R6, R175, R174 ;  /* 0x000000aeaf06723e */ /* 0x000fe200000010ff */
[----:B------:R-:W-:Y:S01]  /*21800*/  FADD.FTZ R177, R177, R3 ;  /* 0x00000003b1b17221 */ /* 0x000fe20000010000 */
[----:B---3--:R-:W-:Y:S01]  /*21810*/  F2FP.BF16.F32.PACK_AB R7, R179, R178 ;  /* 0x000000b2b307723e */ /* 0x008fe200000010ff */
[----:B------:R-:W-:Y:S01]  /*21820*/  FADD.FTZ R173, R174, R173 ;  /* 0x000000adaead7221 */ /* 0x000fe20000010000 */
[----:B------:R-:W-:Y:S01]  /*21830*/  MOV R3, R32 ;  /* 0x0000002000037202 */ /* 0x000fe20000000f00 */
[----:B------:R-:W3:Y:S01]  /*21840*/  MUFU.EX2 R172, R172 ;  /* 0x000000ac00ac7308 */ /* 0x000ee20000000800 */
[----:B------:R-:W-:Y:S01]  /*21850*/  FADD.FTZ R177, R178, R177 ;  /* 0x000000b1b2b17221 */ /* 0x000fe20000010000 */
[----:B------:R-:W-:-:S02]  /*21860*/  FADD.FTZ R175, R175, R173 ;  /* 0x000000adafaf7221 */ /* 0x000fc40000010000 */
[C---:B-1----:R-:W-:Y:S01]  /*21870*/  HMMA.16816.F32.BF16 R160, R4.reuse, R12, R160 ;  /* 0x0000000c04a0723c */ /* 0x042fe200000418a0 */
[----:B------:R-:W-:Y:S01]  /*21880*/  FADD.FTZ R179, R179, R177 ;  /* 0x000000b1b3b37221 */ /* 0x000fe20000010000 */
[----:B------:R-:W-:Y:S02]  /*21890*/  FADD.FTZ R175, R189, R175 ;  /* 0x000000afbdaf7221 */ /* 0x000fe40000010000 */
[----:B------:R-:W-:Y:S01]  /*218a0*/  MUFU.EX2 R171, R171 ;  /* 0x000000ab00ab7308 */ /* 0x000fe20000000800 */
[----:B------:R-:W-:Y:S01]  /*218b0*/  FADD.FTZ R179, R183, R179 ;  /* 0x000000b3b7b37221 */ /* 0x000fe20000010000 */
[C---:B------:R-:W-:Y:S01]  /*218c0*/  HMMA.16816.F32.BF16 R156, R4.reuse, R14, R156 ;  /* 0x0000000e049c723c */ /* 0x040fe2000004189c */
[----:B------:R-:W1:Y:S05]  /*218d0*/  LDSM.16.MT88.4 R12, [R216+0x10800] ;  /* 0x01080000d80c783b */ /* 0x000e6a0000004200 */
[C---:B----4-:R-:W-:Y:S01]  /*218e0*/  HMMA.16816.F32.BF16 R152, R4.reuse, R8, R152 ;  /* 0x000000080498723c */ /* 0x050fe20000041898 */
[----:B------:R-:W-:Y:S05]  /*218f0*/  MUFU.EX2 R170, R170 ;  /* 0x000000aa00aa7308 */ /* 0x000fea0000000800 */
[C---:B------:R-:W-:Y:S01]  /*21900*/  HMMA.16816.F32.BF16 R148, R4.reuse, R10, R148 ;  /* 0x0000000a0494723c */ /* 0x040fe20000041894 */
[----:B------:R-:W4:Y:S02]  /*21910*/  LDSM.16.MT88.4 R8, [R220+0x12800] ;  /* 0x01280000dc08783b */ /* 0x000f240000004200 */
[----:B------:R-:W-:Y:S03]  /*21920*/  MUFU.EX2 R166, R166 ;  /* 0x000000a600a67308 */ /* 0x000fe60000000800 */
[C---:B--2---:R-:W-:Y:S05]  /*21930*/  HMMA.16816.F32.BF16 R144, R4.reuse, R16, R144 ;  /* 0x000000100490723c */ /* 0x044fea0000041890 */
[----:B------:R-:W2:Y:S01]  /*21940*/  MUFU.EX2 R168, R168 ;  /* 0x000000a800a87308 */ /* 0x000ea20000000800 */
[C---:B------:R-:W-:Y:S01]  /*21950*/  HMMA.16816.F32.BF16 R140, R4.reuse, R18, R140 ;  /* 0x00000012048c723c */ /* 0x040fe2000004188c */
[----:B------:R-:W3:Y:S05]  /*21960*/  LDSM.16.MT88.4 R16, [R217+0x12800] ;  /* 0x01280000d910783b */ /* 0x000eea0000004200 */
[C---:B------:R-:W-:Y:S01]  /*21970*/  HMMA.16816.F32.BF16 R44, R4.reuse, R20, R44 ;  /* 0x00000014042c723c */ /* 0x040fe2000004182c */
[----:B------:R-:W2:Y:S05]  /*21980*/  MUFU.EX2 R165, R165 ;  /* 0x000000a500a57308 */ /* 0x000eaa0000000800 */
[C---:B------:R-:W-:Y:S01]  /*21990*/  HMMA.16816.F32.BF16 R48, R4.reuse, R22, R48 ;  /* 0x000000160430723c */ /* 0x040fe20000041830 */
[----:B------:R-:W2:Y:S02]  /*219a0*/  LDSM.16.MT88.4 R20, [R218+0x14800] ;  /* 0x01480000da14783b */ /* 0x000ea40000004200 */
[----:B------:R-:W2:Y:S03]  /*219b0*/  MUFU.EX2 R169, R169 ;  /* 0x000000a900a97308 */ /* 0x000ea60000000800 */
[C---:B-1----:R-:W-:Y:S05]  /*219c0*/  HMMA.16816.F32.BF16 R136, R4.reuse, R12, R136 ;  /* 0x0000000c0488723c */ /* 0x042fea0000041888 */
[----:B------:R-:W1:Y:S01]  /*219d0*/  MUFU.EX2 R190, R190 ;  /* 0x000000be00be7308 */ /* 0x000e620000000800 */
        /* <DEDUP_REMOVED lines=10> */
[----:B------:R-:W-:Y:S05]  /*21a80*/  LDSM.16.MT88.4 R20, [R217+0x13000] ;  /* 0x01300000d914783b */ /* 0x000fea0000004200 */
[C---:B-1----:R-:W-:Y:S06]  /*21a90*/  HMMA.16816.F32.BF16 R60, R4.reuse, R12, R60 ;  /* 0x0000000c043c723c */ /* 0x042fec000004183c */
[C---:B------:R-:W-:Y:S01]  /*21aa0*/  HMMA.16816.F32.BF16 R64, R4.reuse, R14, R64 ;  /* 0x0000000e0440723c */ /* 0x040fe20000041840 */
[----:B------:R-:W1:Y:S05]  /*21ab0*/  LDSM.16.MT88.4 R12, [R216+0x14800] ;  /* 0x01480000d80c783b */ /* 0x000e6a0000004200 */
[C---:B----4-:R-:W-:Y:S06]  /*21ac0*/  HMMA.16816.F32.BF16 R68, R4.reuse, R8, R68 ;  /* 0x000000080444723c */ /* 0x050fec0000041844 */
        /* <DEDUP_REMOVED lines=18> */
[----:B------:R-:W-:Y:S01]  /*21bf0*/  HMMA.16816.F32.BF16 R128, R4, R10, R128 ;  /* 0x0000000a0480723c */ /* 0x000fe20000041880 */
[----:B------:R-:W2:Y:S06]  /*21c00*/  LDSM.16.MT88.4 R8, [R217+0x11000] ;  /* 0x01100000d908783b */ /* 0x000eac0000004200 */
[C---:B------:R-:W-:Y:S01]  /*21c10*/  F2FP.BF16.F32.PACK_AB R4, R188.reuse, R189 ;  /* 0x000000bdbc04723e */ /* 0x040fe200000010ff */
[----:B------:R-:W-:Y:S01]  /*21c20*/  FADD.FTZ R188, R188, R175 ;  /* 0x000000afbcbc7221 */ /* 0x000fe20000010000 */
[C---:B------:R-:W-:Y:S01]  /*21c30*/  F2FP.BF16.F32.PACK_AB R5, R184.reuse, R183 ;  /* 0x000000b7b805723e */ /* 0x040fe200000010ff */
[----:B------:R-:W-:Y:S01]  /*21c40*/  FADD.FTZ R184, R184, R179 ;  /* 0x000000b3b8b87221 */ /* 0x000fe20000010000 */
[----:B------:R-:W-:Y:S01]  /*21c50*/  F2FP.BF16.F32.PACK_AB R6, R187, R186 ;  /* 0x000000babb06723e */ /* 0x000fe200000010ff */
[----:B------:R-:W-:Y:S01]  /*21c60*/  FADD.FTZ R188, R186, R188 ;  /* 0x000000bcbabc7221 */ /* 0x000fe20000010000 */
[----:B------:R-:W-:Y:S01]  /*21c70*/  F2FP.BF16.F32.PACK_AB R7, R185, R182 ;  /* 0x000000b6b907723e */ /* 0x000fe200000010ff */
[----:B------:R-:W-:-:S02]  /*21c80*/  FADD.FTZ R184, R182, R184 ;  /* 0x000000b8b6b87221 */ /* 0x000fc40000010000 */
[----:B------:R-:W-:Y:S02]  /*21c90*/  FADD.FTZ R187, R187, R188 ;  /* 0x000000bcbbbb7221 */ /* 0x000fe40000010000 */
[----:B------:R-:W-:Y:S02]  /*21ca0*/  FADD.FTZ R185, R185, R184 ;  /* 0x000000b8b9b97221 */ /* 0x000fe40000010000 */
[----:B---3--:R-:W-:Y:S01]  /*21cb0*/  HMMA.16816.F32.BF16 R160, R4, R16, R160 ;  /* 0x0000001004a0723c */ /* 0x008fe200000418a0 */
[----:B------:R-:W-:Y:S01]  /*21cc0*/  FADD.FTZ R187, R172, R187 ;  /* 0x000000bbacbb7221 */ /* 0x000fe20000010000 */
[----:B------:R-:W-:-:S03]  /*21cd0*/  FADD.FTZ R185, R168, R185 ;  /* 0x000000b9a8b97221 */ /* 0x000fc60000010000 */
[----:B------:R-:W-:Y:S01]  /*21ce0*/  FADD.FTZ R187, R171, R187 ;  /* 0x000000bbabbb7221 */ /* 0x000fe20000010000 */
[----:B------:R-:W-:Y:S01]  /*21cf0*/  HMMA.16816.F32.BF16 R156, R4, R18, R156 ;  /* 0x00000012049c723c */ /* 0x000fe2000004189c */
[----:B------:R-:W3:Y:S01]  /*21d00*/  LDSM.16.MT88.4 R16, [R216+0x11000] ;  /* 0x01100000d810783b */ /* 0x000ee20000004200 */
[----:B------:R-:W-:Y:S01]  /*21d10*/  FADD.FTZ R185, R165, R185 ;  /* 0x000000b9a5b97221 */ /* 0x000fe20000010000 */
[----:B------:R-:W-:-:S03]  /*21d20*/  FADD.FTZ R187, R170, R187 ;  /* 0x000000bbaabb7221 */ /* 0x000fc60000010000 */
[----:B-1----:R-:W-:Y:S01]  /*21d30*/  HMMA.16816.F32.BF16 R152, R4, R12, R152 ;  /* 0x0000000c0498723c */ /* 0x002fe20000041898 */
[----:B------:R-:W-:Y:S01]  /*21d40*/  FADD.FTZ R185, R169, R185 ;  /* 0x000000b9a9b97221 */ /* 0x000fe20000010000 */
[----:B------:R-:W-:-:S03]  /*21d50*/  FADD.FTZ R250, R166, R187 ;  /* 0x000000bba6fa7221 */ /* 0x000fc60000010000 */
[----:B------:R-:W-:Y:S01]  /*21d60*/  FADD.FTZ R249, R190, R185 ;  /* 0x000000b9bef97221 */ /* 0x000fe20000010000 */
[C---:B------:R-:W-:Y:S01]  /*21d70*/  HMMA.16816.F32.BF16 R148, R4.reuse, R14, R148 ;  /* 0x0000000e0494723c */ /* 0x040fe20000041894 */
[----:B------:R-:W1:Y:S05]  /*21d80*/  LDSM.16.MT88.4 R12, [R220+0x13000] ;  /* 0x01300000dc0c783b */ /* 0x000e6a0000004200 */
        /* <DEDUP_REMOVED lines=29> */
[----:B------:R-:W-:Y:S05]  /*21f60*/  LDSM.16.MT88.4 R20, [R217+0x11800] ;  /* 0x01180000d914783b */ /* 0x000fea0000004200 */
[C---:B---3--:R-:W-:Y:S06]  /*21f70*/  HMMA.16816.F32.BF16 R92, R4.reuse, R16, R92 ;  /* 0x00000010045c723c */ /* 0x048fec000004185c */
[C---:B------:R-:W-:Y:S01]  /*21f80*/  HMMA.16816.F32.BF16 R96, R4.reuse, R18, R96 ;  /* 0x000000120460723c */ /* 0x040fe20000041860 */
[----:B------:R-:W3:Y:S05]  /*21f90*/  LDSM.16.MT88.4 R16, [R216+0x17000] ;  /* 0x01700000d810783b */ /* 0x000eea0000004200 */
[C---:B-1----:R-:W-:Y:S06]  /*21fa0*/  HMMA.16816.F32.BF16 R108, R4.reuse, R12, R108 ;  /* 0x0000000c046c723c */ /* 0x042fec000004186c */
[C---:B------:R-:W-:Y:S01]  /*21fb0*/  HMMA.16816.F32.BF16 R112, R4.reuse, R14, R112 ;  /* 0x0000000e0470723c */ /* 0x040fe20000041870 */
[----:B------:R-:W-:Y:S05]  /*21fc0*/  LDSM.16.MT88.4 R12, [R218+0x11800] ;  /* 0x01180000da0c783b */ /* 0x000fea0000004200 */
[C---:B--2---:R-:W-:Y:S06]  /*21fd0*/  HMMA.16816.F32.BF16 R100, R4.reuse, R8, R100 ;  /* 0x000000080464723c */ /* 0x044fec0000041864 */
[C---:B------:R-:W-:Y:S01]  /*21fe0*/  HMMA.16816.F32.BF16 R104, R4.reuse, R10, R104 ;  /* 0x0000000a0468723c */ /* 0x040fe20000041868 */
[----:B------:R-:W1:Y:S05]  /*21ff0*/  LDSM.16.MT88.4 R8, [R220+0x11800] ;  /* 0x01180000dc08783b */ /* 0x000e6a0000004200 */
[C---:B---3--:R-:W-:Y:S06]  /*22000*/  HMMA.16816.F32.BF16 R124, R4.reuse, R16, R124 ;  /* 0x00000010047c723c */ /* 0x048fec000004187c */
[----:B------:R-:W-:Y:S01]  /*22010*/  HMMA.16816.F32.BF16 R128, R4, R18, R128 ;  /* 0x000000120480723c */ /* 0x000fe20000041880 */
[----:B------:R-:W2:Y:S06]  /*22020*/  LDSM.16.MT88.4 R16, [R216+0x11800] ;  /* 0x01180000d810783b */ /* 0x000eac0000004200 */
[----:B------:R-:W-:-:S02]  /*22030*/  F2FP.BF16.F32.PACK_AB R4, R171, R172 ;  /* 0x000000acab04723e */ /* 0x000fc400000010ff */
[----:B------:R-:W-:Y:S02]  /*22040*/  F2FP.BF16.F32.PACK_AB R5, R165, R168 ;  /* 0x000000a8a505723e */ /* 0x000fe400000010ff */
[----:B------:R-:W-:Y:S02]  /*22050*/  F2FP.BF16.F32.PACK_AB R6, R166, R170 ;  /* 0x000000aaa606723e */ /* 0x000fe400000010ff */
[----:B------:R-:W-:-:S07]  /*22060*/  F2FP.BF16.F32.PACK_AB R7, R190, R169 ;  /* 0x000000a9be07723e */ /* 0x000fce00000010ff */
        /* <DEDUP_REMOVED lines=41> */
[C---:B----4-:R-:W-:Y:S06]  /*22300*/  HMMA.16816.F32.BF16 R124, R4.reuse, R20, R124 ;  /* 0x00000014047c723c */ /* 0x050fec000004187c */
[----:B------:R-:W-:-:S15]  /*22310*/  HMMA.16816.F32.BF16 R128, R4, R22, R128 ;  /* 0x000000160480723c */ /* 0x000fde0000041880 */
[----:B------:R-:W-:-:S09]  /*22320*/  NOP ;  /* 0x0000000000007918 */ /* 0x000fd20000000000 */
.L_x_2749:
[----:B------:R-:W-:Y:S05]  /*22330*/  @!P6 BRA `(.L_x_2758) ;  /* 0x000000540020e947 */ /* 0x000fea0003800000 */
[----:B------:R-:W-:Y:S02]  /*22340*/  MOV R2, R3 ;  /* 0x0000000300027202 */ /* 0x000fe40000000f00 */
[----:B------:R-:W-:-:S07]  /*22350*/  MOV R0, R164 ;  /* 0x000000a400007202 */ /* 0x000fce0000000f00 */
.L_x_2767:
[----:B------:R-:W1:Y:S01]  /*22360*/  LDC.64 R166, c[0x0][0x208] ;  /* 0x00008200ffa67b82 */ /* 0x000e620000000a00 */
[----:B------:R-:W-:Y:S04]  /*22370*/  DEPBAR.LE SB0, 0x0 ;  /* 0x000080000000791a */ /* 0x000fe80000000000 */
[----:B------:R-:W-:Y:S05]  /*22380*/  WARPSYNC.ALL ;  /* 0x0000000000007948 */ /* 0x000fea0003800000 */
[----:B------:R-:W2:Y:S08]  /*22390*/  LDC.64 R164, c[0x0][0x198] ;  /* 0x00006600ffa47b82 */ /* 0x000eb00000000a00 */
[----:B------:R-:W-:Y:S01]  /*223a0*/  BAR.SYNC.DEFER_BLOCKING 0x0 ;  /* 0x0000000000007b1d */ /* 0x000fe20000010000 */
[----:B------:R-:W-:Y:S01]  /*223b0*/  ISETP.NE.U32.AND P0, PT, R240, RZ, PT ;  /* 0x000000fff000720c */ /* 0x000fe20003f05070 */
[----:B------:R-:W-:Y:S03]  /*223c0*/  VIADD R243, R243, 0xffffffff ;  /* 0xfffffffff3f37836 */ /* 0x000fe60000000000 */
[----:B------:R-:W-:Y:S01]  /*223d0*/  ISETP.NE.AND.EX P0, PT, R241, RZ, PT, P0 ;  /* 0x000000fff100720c */ /* 0x000fe20003f05300 */
[----:B------:R-:W-:Y:S11]  /*223e0*/  BSSY B0, `(.L_x_2759) ;  /* 0x000004f000007945 */ /* 0x000ff60003800000 */
[----:B------:R-:W-:Y:S01]  /*223f0*/  @!UPT UIADD3 URZ, URZ, URZ, URZ ;  /* 0x0000003f3f3ff290 */ /* 0x000fe2000fffe03f */
[----:B------:R-:W-:Y:S05]  /*22400*/  @!P0 BRA `(.L_x_2760) ;  /* 0x0000000400188947 */ /* 0x000fea0003800000 */
[----:B------:R-:W-:Y:S01]  /*22410*/  IMAD.SHL.U32 R3, R243, 0x40, RZ ;  /* 0x00000040f3037824 */ /* 0x000fe200078e00ff */
[C---:B-1----:R-:W-:Y:S02]  /*22420*/  R2UR UR4, R166.reuse ;  /* 0x00000000a60472ca */ /* 0x042fe400000e0000 */
        /* <DEDUP_REMOVED lines=8> */
[----:B--2---:R-:W2:Y:S01]  /*224b0*/  LD.E R10, desc[UR4][R164.64+0x170] ;  /* 0x00017004a40a7980 */ /* 0x004ea2000c101900 */
        /* <DEDUP_REMOVED lines=59> */
.L_x_2760:
[----:B-1----:R-:W-:Y:S02]  /*22870*/  R2UR UR4, R166 ;  /* 0x00000000a60472ca */ /* 0x002fe400000e0000 */
[----:B------:R-:W-:Y:S11]  /*22880*/  R2UR UR5, R167 ;  /* 0x00000000a70572ca */ /* 0x000ff600000e0000 */
[----:B------:R-:W-:Y:S02]  /*22890*/  @!UPT UIADD3 URZ, URZ, URZ, URZ ;  /* 0x0000003f3f3ff290 */ /* 0x000fe4000fffe03f */
[----:B--2---:R-:W2:Y:S02]  /*228a0*/  LD.E R10, desc[UR4][R164.64+0x40] ;  /* 0x00004004a40a7980 */ /* 0x004ea4000c101900 */
[----:B--2---:R-:W-:Y:S05]  /*228b0*/  IMAD.U32 R10, R10, -0x40, RZ ;  /* 0xffffffc00a0a7824 */ /* 0x004fea00078e00ff */
[----:B------:R-:W-:Y:S02]  /*228c0*/  SHF.R.S32.HI R4, RZ, 0x1f, R10 ;  /* 0x0000001fff047819 */ /* 0x000fe4000001140a */
.L_x_2761:
[----:B------:R-:W-:Y:S05]  /*228d0*/  BSYNC B0 ;  /* 0x0000000000007941 */ /* 0x000fea0003800000 */
.L_x_2759:
[----:B------:R1:W-:Y:S01]  /*228e0*/  STL.64 [R1+0x8], R36 ;  /* 0x0000082401007387 */ /* 0x0003e20000100a00 */
[C---:B------:R-:W-:Y:S01]  /*228f0*/  LOP3.LUT P6, RZ, R244.reuse, 0x1, RZ, 0xc0, !PT ;  /* 0x00000001f4ff7812 */ /* 0x040fe200078cc0ff */
[----:B------:R-:W-:Y:S01]  /*22900*/  BSSY B1, `(.L_x_2762) ;  /* 0x0000252000017945 */ /* 0x000fe20003800000 */
[C---:B------:R-:W-:Y:S02]  /*22910*/  LOP3.LUT P5, RZ, R244.reuse, 0x2, RZ, 0xc0, !PT ;  /* 0x00000002f4ff7812 */ /* 0x040fe400078ac0ff */
[C---:B------:R-:W-:Y:S02]  /*22920*/  LOP3.LUT P4, RZ, R244.reuse, 0x4, RZ, 0xc0, !PT ;  /* 0x00000004f4ff7812 */ /* 0x040fe4000788c0ff */
[----:B------:R-:W-:Y:S02]  /*22930*/  LOP3.LUT P3, RZ, R244, 0x8, RZ, 0xc0, !PT ;  /* 0x00000008f4ff7812 */ /* 0x000fe4000786c0ff */
[----:B------:R-:W-:Y:S05]  /*22940*/  IADD3 R3, P0, R10, R227, RZ ;  /* 0x000000e30a037210 */ /* 0x000fea0007f1e0ff */
[C---:B------:R-:W-:Y:S02]  /*22950*/  @P6 R2UR UR4, R166.reuse ;  /* 0x00000000a60462ca */ /* 0x040fe400000e0000 */
[C---:B------:R-:W-:Y:S02]  /*22960*/  @P6 R2UR UR5, R167.reuse ;  /* 0x00000000a70562ca */ /* 0x040fe400000e0000 */
[C---:B------:R-:W-:Y:S02]  /*22970*/  @P5 R2UR UR8, R166.reuse ;  /* 0x00000000a60852ca */ /* 0x040fe400000e0000 */
[C---:B------:R-:W-:Y:S02]  /*22980*/  @P5 R2UR UR9, R167.reuse ;  /* 0x00000000a70952ca */ /* 0x040fe400000e0000 */
[C---:B------:R-:W-:Y:S02]  /*22990*/  @P3 R2UR UR12, R166.reuse ;  /* 0x00000000a60c32ca */ /* 0x040fe400000e0000 */
[C---:B------:R-:W-:Y:S02]  /*229a0*/  @P3 R2UR UR13, R167.reuse ;  /* 0x00000000a70d32ca */ /* 0x040fe400000e0000 */
[----:B------:R-:W-:Y:S02]  /*229b0*/  @P6 R2UR UR10, R166 ;  /* 0x00000000a60a62ca */ /* 0x000fe400000e0000 */
[CC--:B-1----:R-:W-:Y:S02]  /*229c0*/  LEA R36, P1, R10.reuse, R181.reuse, 0x1 ;  /* 0x000000b50a247211 */ /* 0x0c2fe400078208ff */
[----:B------:R-:W-:Y:S02]  /*229d0*/  @P6 R2UR UR11, R167 ;  /* 0x00000000a70b62ca */ /* 0x000fe400000e0000 */
[-C--:B------:R-:W-:Y:S01]  /*229e0*/  LEA.HI.X R37, R10, R180.reuse, R4, 0x1, P1 ;  /* 0x000000b40a257211 */ /* 0x080fe200008f0c04 */
[----:B------:R-:W-:Y:S01]  /*229f0*/  IMAD.X R4, R4, 0x1, R228, P0 ;  /* 0x0000000104047824 */ /* 0x000fe200000e06e4 */
        /* <DEDUP_REMOVED lines=10> */
[C---:B------:R-:W-:Y:S02]  /*22aa0*/  @P3 LEA R6, P0, R3.reuse, R181, 0x1 ;  /* 0x000000b503063211 */ /* 0x040fe400078008ff */
[C---:B------:R-:W-:Y:S02]  /*22ab0*/  IADD3 R5, P2, R3.reuse, R227, RZ ;  /* 0x000000e303057210 */ /* 0x040fe40007f5e0ff */
[CCC-:B------:R-:W-:Y:S02]  /*22ac0*/  @P4 LEA.HI.X R9, R3.reuse, R180.reuse, R4.reuse, 0x1, P1 ;  /* 0x000000b403094211 */ /* 0x1c0fe400008f0c04 */
[-C--:B------:R-:W-:Y:S01]  /*22ad0*/  @P3 LEA.HI.X R7, R3, R180.reuse, R4, 0x1, P0 ;  /* 0x000000b403073211 */ /* 0x080fe200000f0c04 */
[----:B------:R-:W-:Y:S01]  /*22ae0*/  IMAD.X R4, R4, 0x1, R228, P2 ;  /* 0x0000000104047824 */ /* 0x000fe200010e06e4 */
        /* <DEDUP_REMOVED lines=13> */
[CCC-:B------:R-:W-:Y:S02]  /*22bc0*/  @P6 LEA.HI.X R27, R3.reuse, R180.reuse, R4.reuse, 0x1, P0 ;  /* 0x000000b4031b6211 */ /* 0x1c0fe400000f0c04 */
[CC--:B------:R-:W-:Y:S02]  /*22bd0*/  @P4 LEA R22, P1, R3.reuse, R181.reuse, 0x1 ;  /* 0x000000b503164211 */ /* 0x0c0fe400078208ff */
        /* <DEDUP_REMOVED lines=12> */
[----:B------:R-:W-:Y:S01]  /*22ca0*/  @P3 R2UR UR15, R167 ;  /* 0x00000000a70f32ca */ /* 0x000fe200000e0000 */
[----:B------:R-:W-:Y:S01]  /*22cb0*/  @!P5 STS.128 [R242+0x12000], RZ ;  /* 0x012000fff200d388 */ /* 0x000fe20000000c00 */
        /* <DEDUP_REMOVED lines=87> */
[----:B------:R-:W3:Y:S04]  /*23230*/  LDSM.16.M88.4 R168, [R225+0x9800] ;  /* 0x00980000e1a8783b */ /* 0x000ee80000000200 */
[----:B------:R-:W0:Y:S04]  /*23240*/  LDGDEPBAR ;  /* 0x00000000000079af */ /* 0x000e280000000000 */
[----:B------:R-:W-:Y:S04]  /*23250*/  LDSM.16.M88.4 R172, [R224] ;  /* 0x00000000e0ac783b */ /* 0x000fe80000000200 */
[----:B------:R-:W3:Y:S04]  /*23260*/  LDSM.16.M88.4 R176, [R223] ;  /* 0x00000000dfb0783b */ /* 0x000ee80000000200 */
[----:B------:R-:W3:Y:S04]  /*23270*/  LDSM.16.M88.4 R180, [R215] ;  /* 0x00000000d7b4783b */ /* 0x000ee80000000200 */
[----:B------:R-:W3:Y:S04]  /*23280*/  LDSM.16.M88.4 R184, [R214] ;  /* 0x00000000d6b8783b */ /* 0x000ee80000000200 */
[----:B------:R-:W3:Y:S01]  /*23290*/  LDSM.16.M88.4 R188, [R213] ;  /* 0x00000000d5bc783b */ /* 0x000ee20000000200 */
[C---:B-1----:R-:W-:Y:S03]  /*232a0*/  HMMA.16816.F32.BF16 R4, R32.reuse, R8, RZ ;  /* 0x000000082004723c */ /* 0x042fe600000418ff */
[----:B------:R-:W-:Y:S04]  /*232b0*/  LDSM.16.M88.4 R192, [R219+0x8800] ;  /* 0x00880000dbc0783b */ /* 0x000fe80000000200 */
[----:B------:R-:W-:Y:S01]  /*232c0*/  LDSM.16.M88.4 R196, [R219+0x9000] ;  /* 0x00900000dbc4783b */ /* 0x000fe20000000200 */
[C---:B------:R-:W-:Y:S06]  /*232d0*/  HMMA.16816.F32.BF16 R8, R32.reuse, R10, RZ ;  /* 0x0000000a2008723c */ /* 0x040fec00000418ff */
[C---:B--2---:R-:W-:Y:S06]  /*232e0*/  HMMA.16816.F32.BF16 R12, R32.reuse, R16, RZ ;  /* 0x00000010200c723c */ /* 0x044fec00000418ff */
[C---:B------:R-:W-:Y:S06]  /*232f0*/  HMMA.16816.F32.BF16 R16, R32.reuse, R18, RZ ;  /* 0x000000122010723c */ /* 0x040fec00000418ff */
[C---:B----4-:R-:W-:Y:S06]  /*23300*/  HMMA.16816.F32.BF16 R20, R32.reuse, R24, RZ ;  /* 0x000000182014723c */ /* 0x050fec00000418ff */
[C---:B------:R-:W-:Y:S06]  /*23310*/  HMMA.16816.F32.BF16 R24, R32.reuse, R26, RZ ;  /* 0x0000001a2018723c */ /* 0x040fec00000418ff */
[C---:B---3--:R-:W-:Y:S06]  /*23320*/  HMMA.16816.F32.BF16 R28, R32.reuse, R168, RZ ;  /* 0x000000a8201c723c */ /* 0x048fec00000418ff */
[----:B------:R-:W-:Y:S01]  /*23330*/  HMMA.16816.F32.BF16 R32, R32, R170, RZ ;  /* 0x000000aa2020723c */ /* 0x000fe200000418ff */
[----:B------:R-:W-:Y:S05]  /*23340*/  LDSM.16.M88.4 R168, [R222] ;  /* 0x00000000dea8783b */ /* 0x000fea0000000200 */
[C---:B------:R-:W-:Y:S06]  /*23350*/  HMMA.16816.F32.BF16 R4, R172.reuse, R176, R4 ;  /* 0x000000b0ac04723c */ /* 0x040fec0000041804 */
[C---:B------:R-:W-:Y:S01]  /*23360*/  HMMA.16816.F32.BF16 R8, R172.reuse, R178, R8 ;  /* 0x000000b2ac08723c */ /* 0x040fe20000041808 */
[----:B------:R-:W1:Y:S05]  /*23370*/  LDSM.16.M88.4 R176, [R219+0x8000] ;  /* 0x00800000dbb0783b */ /* 0x000e6a0000000200 */
[C---:B------:R-:W-:Y:S06]  /*23380*/  HMMA.16816.F32.BF16 R12, R172.reuse, R180, R12 ;  /* 0x000000b4ac0c723c */ /* 0x040fec000004180c */
[C---:B------:R-:W-:Y:S01]  /*23390*/  HMMA.16816.F32.BF16 R16, R172.reuse, R182, R16 ;  /* 0x000000b6ac10723c */ /* 0x040fe20000041810 */
[----:B------:R-:W-:Y:S05]  /*233a0*/  LDSM.16.M88.4 R180, [R221] ;  /* 0x00000000ddb4783b */ /* 0x000fea0000000200 */
[C---:B------:R-:W-:Y:S06]  /*233b0*/  HMMA.16816.F32.BF16 R20, R172.reuse, R184, R20 ;  /* 0x000000b8ac14723c */ /* 0x040fec0000041814 */
[C---:B------:R-:W-:Y:S01]  /*233c0*/  HMMA.16816.F32.BF16 R24, R172.reuse, R186, R24 ;  /* 0x000000baac18723c */ /* 0x040fe20000041818 */
[----:B------:R-:W-:Y:S05]  /*233d0*/  LDSM.16.M88.4 R184, [R212] ;  /* 0x00000000d4b8783b */ /* 0x000fea0000000200 */
[C---:B------:R-:W-:Y:S06]  /*233e0*/  HMMA.16816.F32.BF16 R28, R172.reuse, R188, R28 ;  /* 0x000000bcac1c723c */ /* 0x040fec000004181c */
[----:B------:R-:W-:Y:S01]  /*233f0*/  HMMA.16816.F32.BF16 R32, R172, R190, R32 ;  /* 0x000000beac20723c */ /* 0x000fe20000041820 */
[----:B------:R-:W2:Y:S04]  /*23400*/  LDSM.16.M88.4 R172, [R219+0x9800] ;  /* 0x00980000dbac783b */ /* 0x000ea80000000200 */
[----:B------:R-:W3:Y:S01]  /*23410*/  LDSM.16.M88.4 R188, [R212+0x800] ;  /* 0x00080000d4bc783b */ /* 0x000ee20000000200 */
[C---:B-1----:R-:W-:Y:S06]  /*23420*/  HMMA.16816.F32.BF16 R4, R168.reuse, R176, R4 ;  /* 0x000000b0a804723c */ /* 0x042fec0000041804 */
[C---:B------:R-:W-:Y:S01]  /*23430*/  HMMA.16816.F32.BF16 R8, R168.reuse, R178, R8 ;  /* 0x000000b2a808723c */ /* 0x040fe20000041808 */
[----:B------:R-:W1:Y:S05]  /*23440*/  LDSM.16.M88.4 R176, [R212+0x1000] ;  /* 0x00100000d4b0783b */ /* 0x000e6a0000000200 */
[C---:B------:R-:W-:Y:S06]  /*23450*/  HMMA.16816.F32.BF16 R12, R168.reuse, R192, R12 ;  /* 0x000000c0a80c723c */ /* 0x040fec000004180c */
[C---:B------:R-:W-:Y:S01]  /*23460*/  HMMA.16816.F32.BF16 R16, R168.reuse, R194, R16 ;  /* 0x000000c2a810723c */ /* 0x040fe20000041810 */
[----:B------:R-:W4:Y:S05]  /*23470*/  LDSM.16.M88.4 R192, [R212+0x1800] ;  /* 0x00180000d4c0783b */ /* 0x000f2a0000000200 */
[C---:B------:R-:W-:Y:S06]  /*23480*/  HMMA.16816.F32.BF16 R20, R168.reuse, R196, R20 ;  /* 0x000000c4a814723c */ /* 0x040fec0000041814 */
[C---:B------:R-:W-:Y:S01]  /*23490*/  HMMA.16816.F32.BF16 R24, R168.reuse, R198, R24 ;  /* 0x000000c6a818723c */ /* 0x040fe20000041818 */
[----:B------:R-:W-:Y:S05]  /*234a0*/  LDSM.16.M88.4 R196, [R225+0xb000] ;  /* 0x00b00000e1c4783b */ /* 0x000fea0000000200 */
[C---:B--2---:R-:W-:Y:S06]  /*234b0*/  HMMA.16816.F32.BF16 R28, R168.reuse, R172, R28 ;  /* 0x000000aca81c723c */ /* 0x044fec000004181c */
[----:B------:R-:W-:Y:S01]  /*234c0*/  HMMA.16816.F32.BF16 R32, R168, R174, R32 ;  /* 0x000000aea820723c */ /* 0x000fe20000041820 */
[----:B------:R-:W-:Y:S04]  /*234d0*/  LDSM.16.M88.4 R168, [R226+0x2000] ;  /* 0x00200000e2a8783b */ /* 0x000fe80000000200 */
[----:B------:R-:W2:Y:S01]  /*234e0*/  LDSM.16.M88.4 R172, [R225+0xa000] ;  /* 0x00a00000e1ac783b */ /* 0x000ea20000000200 */
[C---:B------:R-:W-:Y:S06]  /*234f0*/  HMMA.16816.F32.BF16 R4, R180.reuse, R184, R4 ;  /* 0x000000b8b404723c */ /* 0x040fec0000041804 */
[C---:B------:R-:W-:Y:S01]  /*23500*/  HMMA.16816.F32.BF16 R8, R180.reuse, R186, R8 ;  /* 0x000000bab408723c */ /* 0x040fe20000041808 */
[----:B------:R-:W2:Y:S05]  /*23510*/  LDSM.16.M88.4 R184, [R225+0xa800] ;  /* 0x00a80000e1b8783b */ /* 0x000eaa0000000200 */
[C---:B---3--:R-:W-:Y:S06]  /*23520*/  HMMA.16816.F32.BF16 R12, R180.reuse, R188, R12 ;  /* 0x000000bcb40c723c */ /* 0x048fec000004180c */
[C---:B------:R-:W-:Y:S01]  /*23530*/  HMMA.16816.F32.BF16 R16, R180.reuse, R190, R16 ;  /* 0x000000beb410723c */ /* 0x040fe20000041810 */
[----:B------:R-:W-:Y:S05]  /*23540*/  LDSM.16.M88.4 R188, [R211] ;  /* 0x00000000d3bc783b */ /* 0x000fea0000000200 */
[C---:B-1----:R-:W-:Y:S06]  /*23550*/  HMMA.16816.F32.BF16 R20, R180.reuse, R176, R20 ;  /* 0x000000b0b414723c */ /* 0x042fec0000041814 */
[C---:B------:R-:W-:Y:S01]  /*23560*/  HMMA.16816.F32.BF16 R24, R180.reuse, R178, R24 ;  /* 0x000000b2b418723c */ /* 0x040fe20000041818 */
[----:B------:R-:W1:Y:S05]  /*23570*/  LDSM.16.M88.4 R176, [R225+0xb800] ;  /* 0x00b80000e1b0783b */ /* 0x000e6a0000000200 */
[C---:B----4-:R-:W-:Y:S06]  /*23580*/  HMMA.16816.F32.BF16 R28, R180.reuse, R192, R28 ;  /* 0x000000c0b41c723c */ /* 0x050fec000004181c */
[----:B------:R-:W-:Y:S01]  /*23590*/  HMMA.16816.F32.BF16 R32, R180, R194, R32 ;  /* 0x000000c2b420723c */ /* 0x000fe20000041820 */
[----:B------:R-:W3:Y:S04]  /*235a0*/  LDSM.16.M88.4 R180, [R224+0x2000] ;  /* 0x00200000e0b4783b */ /* 0x000ee80000000200 */
[----:B------:R-:W4:Y:S01]  /*235b0*/  LDSM.16.M88.4 R192, [R210] ;  /* 0x00000000d2c0783b */ /* 0x000f220000000200 */
[C---:B--2---:R-:W-:Y:S06]  /*235c0*/  HMMA.16816.F32.BF16 R4, R168.reuse, R172, R4 ;  /* 0x000000aca804723c */ /* 0x044fec0000041804 */
[C---:B------:R-:W-:Y:S01]  /*235d0*/  HMMA.16816.F32.BF16 R8, R168.reuse, R174, R8 ;  /* 0x000000aea808723c */ /* 0x040fe20000041808 */
[----:B------:R-:W2:Y:S05]  /*235e0*/  LDSM.16.M88.4 R172, [R209] ;  /* 0x00000000d1ac783b */ /* 0x000eaa0000000200 */
[C---:B------:R-:W-:Y:S06]  /*235f0*/  HMMA.16816.F32.BF16 R12, R168.reuse, R184, R12 ;  /* 0x000000b8a80c723c */ /* 0x040fec000004180c */
[C---:B------:R-:W-:Y:S01]  /*23600*/  HMMA.16816.F32.BF16 R16, R168.reuse, R186, R16 ;  /* 0x000000baa810723c */ /* 0x040fe20000041810 */
[----:B------:R-:W2:Y:S05]  /*23610*/  LDSM.16.M88.4 R184, [R208] ;  /* 0x00000000d0b8783b */ /* 0x000eaa0000000200 */
[C---:B------:R-:W-:Y:S06]  /*23620*/  HMMA.16816.F32.BF16 R20, R168.reuse, R196, R20 ;  /* 0x000000c4a814723c */ /* 0x040fec0000041814 */
[C---:B------:R-:W-:Y:S01]  /*23630*/  HMMA.16816.F32.BF16 R24, R168.reuse, R198, R24 ;  /* 0x000000c6a818723c */ /* 0x040fe20000041818 */
[----:B------:R-:W-:Y:S05]  /*23640*/  LDSM.16.M88.4 R196, [R219+0xa800] ;  /* 0x00a80000dbc4783b */ /* 0x000fea0000000200 */
[C---:B-1----:R-:W-:Y:S06]  /*23650*/  HMMA.16816.F32.BF16 R28, R168.reuse, R176, R28 ;  /* 0x000000b0a81c723c */ /* 0x042fec000004181c */
[----:B------:R-:W-:Y:S01]  /*23660*/  HMMA.16816.F32.BF16 R32, R168, R178, R32 ;  /* 0x000000b2a820723c */ /* 0x000fe20000041820 */
[----:B------:R-:W-:Y:S04]  /*23670*/  LDSM.16.M88.4 R168, [R222+0x2000] ;  /* 0x00200000dea8783b */ /* 0x000fe80000000200 */
[----:B------:R-:W1:Y:S01]  /*23680*/  LDSM.16.M88.4 R176, [R219+0xa000] ;  /* 0x00a00000dbb0783b */ /* 0x000e620000000200 */
[C---:B---3--:R-:W-:Y:S06]  /*23690*/  HMMA.16816.F32.BF16 R4, R180.reuse, R188, R4 ;  /* 0x000000bcb404723c */ /* 0x048fec0000041804 */
[C---:B------:R-:W-:Y:S01]  /*236a0*/  HMMA.16816.F32.BF16 R8, R180.reuse, R190, R8 ;  /* 0x000000beb408723c */ /* 0x040fe20000041808 */
[----:B------:R-:W3:Y:S05]  /*236b0*/  LDSM.16.M88.4 R188, [R219+0xb000] ;  /* 0x00b00000dbbc783b */ /* 0x000eea0000000200 */
[C---:B----4-:R-:W-:Y:S06]  /*236c0*/  HMMA.16816.F32.BF16 R12, R180.reuse, R192, R12 ;  /* 0x000000c0b40c723c */ /* 0x050fec000004180c */
[C---:B------:R-:W-:Y:S01]  /*236d0*/  HMMA.16816.F32.BF16 R16, R180.reuse, R194, R16 ;  /* 0x000000c2b410723c */ /* 0x040fe20000041810 */
[----:B------:R-:W-:Y:S05]  /*236e0*/  LDSM.16.M88.4 R192, [R212+0x2800] ;  /* 0x00280000d4c0783b */ /* 0x000fea0000000200 */
[C---:B--2---:R-:W-:Y:S06]  /*236f0*/  HMMA.16816.F32.BF16 R20, R180.reuse, R172, R20 ;  /* 0x000000acb414723c */ /* 0x044fec0000041814 */
[C---:B------:R-:W-:Y:S01]  /*23700*/  HMMA.16816.F32.BF16 R24, R180.reuse, R174, R24 ;  /* 0x000000aeb418723c */ /* 0x040fe20000041818 */
[----:B------:R-:W2:Y:S05]  /*23710*/  LDSM.16.M88.4 R172, [R219+0xb800] ;  /* 0x00b80000dbac783b */ /* 0x000eaa0000000200 */
[C---:B------:R-:W-:Y:S06]  /*23720*/  HMMA.16816.F32.BF16 R28, R180.reuse, R184, R28 ;  /* 0x000000b8b41c723c */ /* 0x040fec000004181c */
[----:B------:R-:W-:Y:S01]  /*23730*/  HMMA.16816.F32.BF16 R32, R180, R186, R32 ;  /* 0x000000bab420723c */ /* 0x000fe20000041820 */
[----:B------:R-:W-:Y:S04]  /*23740*/  LDSM.16.M88.4 R180, [R221+0x2000] ;  /* 0x00200000ddb4783b */ /* 0x000fe80000000200 */
[----:B------:R-:W4:Y:S01]  /*23750*/  LDSM.16.M88.4 R184, [R212+0x2000] ;  /* 0x00200000d4b8783b */ /* 0x000f220000000200 */
[C---:B-1----:R-:W-:Y:S06]  /*23760*/  HMMA.16816.F32.BF16 R4, R168.reuse, R176, R4 ;  /* 0x000000b0a804723c */ /* 0x042fec0000041804 */
[C---:B------:R-:W-:Y:S01]  /*23770*/  HMMA.16816.F32.BF16 R8, R168.reuse, R178, R8 ;  /* 0x000000b2a808723c */ /* 0x040fe20000041808 */
[----:B------:R-:W1:Y:S05]  /*23780*/  LDSM.16.M88.4 R176, [R212+0x3000] ;  /* 0x00300000d4b0783b */ /* 0x000e6a0000000200 */
[C---:B------:R-:W-:Y:S06]  /*23790*/  HMMA.16816.F32.BF16 R12, R168.reuse, R196, R12 ;  /* 0x000000c4a80c723c */ /* 0x040fec000004180c */
[C---:B------:R-:W-:Y:S01]  /*237a0*/  HMMA.16816.F32.BF16 R16, R168.reuse, R198, R16 ;  /* 0x000000c6a810723c */ /* 0x040fe20000041810 */
[----:B------:R-:W1:Y:S05]  /*237b0*/  LDSM.16.M88.4 R196, [R212+0x3800] ;  /* 0x00380000d4c4783b */ /* 0x000e6a0000000200 */
[C---:B---3--:R-:W-:Y:S06]  /*237c0*/  HMMA.16816.F32.BF16 R20, R168.reuse, R188, R20 ;  /* 0x000000bca814723c */ /* 0x048fec0000041814 */
[C---:B------:R-:W-:Y:S01]  /*237d0*/  HMMA.16816.F32.BF16 R24, R168.reuse, R190, R24 ;  /* 0x000000bea818723c */ /* 0x040fe20000041818 */
[----:B------:R-:W-:Y:S05]  /*237e0*/  LDSM.16.M88.4 R188, [R225+0xd000] ;  /* 0x00d00000e1bc783b */ /* 0x000fea0000000200 */
[C---:B--2---:R-:W-:Y:S06]  /*237f0*/  HMMA.16816.F32.BF16 R28, R168.reuse, R172, R28 ;  /* 0x000000aca81c723c */ /* 0x044fec000004181c */
[----:B------:R-:W-:Y:S01]  /*23800*/  HMMA.16816.F32.BF16 R32, R168, R174, R32 ;  /* 0x000000aea820723c */ /* 0x000fe20000041820 */
[----:B------:R-:W-:Y:S04]  /*23810*/  LDSM.16.M88.4 R168, [R226+0x4000] ;  /* 0x00400000e2a8783b */ /* 0x000fe80000000200 */
[----:B------:R-:W2:Y:S01]  /*23820*/  LDSM.16.M88.4 R172, [R225+0xc000] ;  /* 0x00c00000e1ac783b */ /* 0x000ea20000000200 */
[C---:B----4-:R-:W-:Y:S06]  /*23830*/  HMMA.16816.F32.BF16 R4, R180.reuse, R184, R4 ;  /* 0x000000b8b404723c */ /* 0x050fec0000041804 */
[C---:B------:R-:W-:Y:S01]  /*23840*/  HMMA.16816.F32.BF16 R8, R180.reuse, R186, R8 ;  /* 0x000000bab408723c */ /* 0x040fe20000041808 */
[----:B------:R-:W3:Y:S05]  /*23850*/  LDSM.16.M88.4 R184, [R225+0xc800] ;  /* 0x00c80000e1b8783b */ /* 0x000eea0000000200 */
[C---:B------:R-:W-:Y:S06]  /*23860*/  HMMA.16816.F32.BF16 R12, R180.reuse, R192, R12 ;  /* 0x000000c0b40c723c */ /* 0x040fec000004180c */
[C---:B------:R-:W-:Y:S01]  /*23870*/  HMMA.16816.F32.BF16 R16, R180.reuse, R194, R16 ;  /* 0x000000c2b410723c */ /* 0x040fe20000041810 */
[----:B------:R-:W-:Y:S05]  /*23880*/  LDSM.16.M88.4 R192, [R207] ;  /* 0x00000000cfc0783b */ /* 0x000fea0000000200 */
[C---:B-1----:R-:W-:Y:S06]  /*23890*/  HMMA.16816.F32.BF16 R20, R180.reuse, R176, R20 ;  /* 0x000000b0b414723c */ /* 0x042fec0000041814 */
[C---:B------:R-:W-:Y:S01]  /*238a0*/  HMMA.16816.F32.BF16 R24, R180.reuse, R178, R24 ;  /* 0x000000b2b418723c */ /* 0x040fe20000041818 */
[----:B------:R-:W1:Y:S05]  /*238b0*/  LDSM.16.M88.4 R176, [R225+0xd800] ;  /* 0x00d80000e1b0783b */ /* 0x000e6a0000000200 */
[C---:B------:R-:W-:Y:S06]  /*238c0*/  HMMA.16816.F32.BF16 R28, R180.reuse, R196, R28 ;  /* 0x000000c4b41c723c */ /* 0x040fec000004181c */
[----:B------:R-:W-:Y:S01]  /*238d0*/  HMMA.16816.F32.BF16 R32, R180, R198, R32 ;  /* 0x000000c6b420723c */ /* 0x000fe20000041820 */
[----:B------:R-:W4:Y:S04]  /*238e0*/  LDSM.16.M88.4 R180, [R224+0x4000] ;  /* 0x00400000e0b4783b */ /* 0x000f280000000200 */
[----:B------:R-:W4:Y:S01]  /*238f0*/  LDSM.16.M88.4 R196, [R206] ;  /* 0x00000000cec4783b */ /* 0x000f220000000200 */
[C---:B--2---:R-:W-:Y:S06]  /*23900*/  HMMA.16816.F32.BF16 R4, R168.reuse, R172, R4 ;  /* 0x000000aca804723c */ /* 0x044fec0000041804 */
[C---:B------:R-:W-:Y:S01]  /*23910*/  HMMA.16816.F32.BF16 R8, R168.reuse, R174, R8 ;  /* 0x000000aea808723c */ /* 0x040fe20000041808 */
[----:B------:R-:W2:Y:S05]  /*23920*/  LDSM.16.M88.4 R172, [R205] ;  /* 0x00000000cdac783b */ /* 0x000eaa0000000200 */
[C---:B---3--:R-:W-:Y:S06]  /*23930*/  HMMA.16816.F32.BF16 R12, R168.reuse, R184, R12 ;  /* 0x000000b8a80c723c */ /* 0x048fec000004180c */
[C---:B------:R-:W-:Y:S01]  /*23940*/  HMMA.16816.F32.BF16 R16, R168.reuse, R186, R16 ;  /* 0x000000baa810723c */ /* 0x040fe20000041810 */
[----:B------:R-:W3:Y:S05]  /*23950*/  LDSM.16.M88.4 R184, [R204] ;  /* 0x00000000ccb8783b */ /* 0x000eea0000000200 */
[C---:B------:R-:W-:Y:S06]  /*23960*/  HMMA.16816.F32.BF16 R20, R168.reuse, R188, R20 ;  /* 0x000000bca814723c */ /* 0x040fec0000041814 */
[C---:B------:R-:W-:Y:S01]  /*23970*/  HMMA.16816.F32.BF16 R24, R168.reuse, R190, R24 ;  /* 0x000000bea818723c */ /* 0x040fe20000041818 */
[----:B------:R-:W-:Y:S05]  /*23980*/  LDSM.16.M88.4 R188, [R219+0xc800] ;  /* 0x00c80000dbbc783b */ /* 0x000fea0000000200 */
[C---:B-1----:R-:W-:Y:S06]  /*23990*/  HMMA.16816.F32.BF16 R28, R168.reuse, R176, R28 ;  /* 0x000000b0a81c723c */ /* 0x042fec000004181c */
[----:B------:R-:W-:Y:S01]  /*239a0*/  HMMA.16816.F32.BF16 R32, R168, R178, R32 ;  /* 0x000000b2a820723c */ /* 0x000fe20000041820 */
[----:B------:R-:W-:Y:S04]  /*239b0*/  LDSM.16.M88.4 R168, [R222+0x4000] ;  /* 0x00400000dea8783b */ /* 0x000fe80000000200 */
[----:B------:R-:W1:Y:S01]  /*239c0*/  LDSM.16.M88.4 R176, [R219+0xc000] ;  /* 0x00c00000dbb0783b */ /* 0x000e620000000200 */
[C---:B----4-:R-:W-:Y:S06]  /*239d0*/  HMMA.16816.F32.BF16 R4, R180.reuse, R192, R4 ;  /* 0x000000c0b404723c */ /* 0x050fec0000041804 */
[C---:B------:R-:W-:Y:S01]  /*239e0*/  HMMA.16816.F32.BF16 R8, R180.reuse, R194, R8 ;  /* 0x000000c2b408723c */ /* 0x040fe20000041808 */
[----:B------:R-:W4:Y:S05]  /*239f0*/  LDSM.16.M88.4 R192, [R219+0xd000] ;  /* 0x00d00000dbc0783b */ /* 0x000f2a0000000200 */
        /* <DEDUP_REMOVED lines=15> */
[----:B------:R-:W1:Y:S05]  /*23af0*/  LDSM.16.M88.4 R188, [R212+0x5000] ;  /* 0x00500000d4bc783b */ /* 0x000e6a0000000200 */
[C---:B----4-:R-:W-:Y:S06]  /*23b00*/  HMMA.16816.F32.BF16 R20, R168.reuse, R192, R20 ;  /* 0x000000c0a814723c */ /* 0x050fec0000041814 */
[C---:B------:R-:W-:Y:S01]  /*23b10*/  HMMA.16816.F32.BF16 R24, R168.reuse, R194, R24 ;  /* 0x000000c2a818723c */ /* 0x040fe20000041818 */
[----:B------:R-:W-:Y:S05]  /*23b20*/  LDSM.16.M88.4 R192, [R203] ;  /* 0x00000000cbc0783b */ /* 0x000fea0000000200 */
[C---:B--2---:R-:W-:Y:S06]  /*23b30*/  HMMA.16816.F32.BF16 R28, R168.reuse, R172, R28 ;  /* 0x000000aca81c723c */ /* 0x044fec000004181c */
[----:B------:R-:W-:Y:S01]  /*23b40*/  HMMA.16816.F32.BF16 R32, R168, R174, R32 ;  /* 0x000000aea820723c */ /* 0x000fe20000041820 */
[----:B------:R-:W-:Y:S04]  /*23b50*/  LDSM.16.M88.4 R168, [R226+0x6000] ;  /* 0x00600000e2a8783b */ /* 0x000fe80000000200 */
[----:B------:R-:W2:Y:S01]  /*23b60*/  LDSM.16.M88.4 R172, [R225+0xe000] ;  /* 0x00e00000e1ac783b */ /* 0x000ea20000000200 */
[C---:B---3--:R-:W-:Y:S06]  /*23b70*/  HMMA.16816.F32.BF16 R4, R180.reuse, R184, R4 ;  /* 0x000000b8b404723c */ /* 0x048fec0000041804 */
[C---:B------:R-:W-:Y:S01]  /*23b80*/  HMMA.16816.F32.BF16 R8, R180.reuse, R186, R8 ;  /* 0x000000bab408723c */ /* 0x040fe20000041808 */
[----:B------:R-:W-:Y:S05]  /*23b90*/  LDSM.16.M88.4 R184, [R225+0xf000] ;  /* 0x00f00000e1b8783b */ /* 0x000fea0000000200 */
[C---:B-1----:R-:W-:Y:S06]  /*23ba0*/  HMMA.16816.F32.BF16 R12, R180.reuse, R176, R12 ;  /* 0x000000b0b40c723c */ /* 0x042fec000004180c */
[C---:B------:R-:W-:Y:S01]  /*23bb0*/  HMMA.16816.F32.BF16 R16, R180.reuse, R178, R16 ;  /* 0x000000b2b410723c */ /* 0x040fe20000041810 */
[----:B------:R-:W1:Y:S05]  /*23bc0*/  LDSM.16.M88.4 R176, [R225+0xe800] ;  /* 0x00e80000e1b0783b */ /* 0x000e6a0000000200 */
[C---:B------:R-:W-:Y:S06]  /*23bd0*/  HMMA.16816.F32.BF16 R20, R180.reuse, R188, R20 ;  /* 0x000000bcb414723c */ /* 0x040fec0000041814 */
[C---:B------:R-:W-:Y:S01]  /*23be0*/  HMMA.16816.F32.BF16 R24, R180.reuse, R190, R24 ;  /* 0x000000beb418723c */ /* 0x040fe20000041818 */
[----:B------:R-:W3:Y:S05]  /*23bf0*/  LDSM.16.M88.4 R188, [R225+0xf800] ;  /* 0x00f80000e1bc783b */ /* 0x000eea0000000200 */
[C---:B------:R-:W-:Y:S06]  /*23c00*/  HMMA.16816.F32.BF16 R28, R180.reuse, R196, R28 ;  /* 0x000000c4b41c723c */ /* 0x040fec000004181c */
[----:B------:R-:W-:Y:S01]  /*23c10*/  HMMA.16816.F32.BF16 R32, R180, R198, R32 ;  /* 0x000000c6b420723c */ /* 0x000fe20000041820 */
[----:B------:R-:W4:Y:S04]  /*23c20*/  LDSM.16.M88.4 R180, [R224+0x6000] ;  /* 0x00600000e0b4783b */ /* 0x000f280000000200 */
[----:B------:R-:W4:Y:S01]  /*23c30*/  LDSM.16.M88.4 R196, [R202] ;  /* 0x00000000cac4783b */ /* 0x000f220000000200 */
[C---:B--2---:R-:W-:Y:S06]  /*23c40*/  HMMA.16816.F32.BF16 R4, R168.reuse, R172, R4 ;  /* 0x000000aca804723c */ /* 0x044fec0000041804 */
[C---:B------:R-:W-:Y:S05]  /*23c50*/  HMMA.16816.F32.BF16 R8, R168.reuse, R174, R8 ;  /* 0x000000aea808723c */ /* 0x040fea0000041808 */
[----:B------:R-:W-:Y:S01]  /*23c60*/  IMAD.MOV.U32 R172, RZ, RZ, R36 ;  /* 0x000000ffffac7224 */ /* 0x000fe200078e0024 */
[C---:B-1----:R-:W-:Y:S05]  /*23c70*/  HMMA.16816.F32.BF16 R12, R168.reuse, R176, R12 ;  /* 0x000000b0a80c723c */ /* 0x042fea000004180c */
[----:B------:R-:W-:Y:S01]  /*23c80*/  IMAD.MOV.U32 R173, RZ, RZ, R37 ;  /* 0x000000ffffad7224 */ /* 0x000fe200078e0025 */
[C---:B------:R-:W-:Y:S01]  /*23c90*/  HMMA.16816.F32.BF16 R16, R168.reuse, R178, R16 ;  /* 0x000000b2a810723c */ /* 0x040fe20000041810 */
[----:B------:R1:W5:Y:S04]  /*23ca0*/  LDL.LU.64 R36, [R1+0x8] ;  /* 0x0000080001247983 */ /* 0x0003680000300a00 */
[----:B------:R-:W-:Y:S01]  /*23cb0*/  IMAD.MOV.U32 R176, RZ, RZ, R172 ;  /* 0x000000ffffb07224 */ /* 0x000fe200078e00ac */
[C---:B------:R-:W-:Y:S05]  /*23cc0*/  HMMA.16816.F32.BF16 R20, R168.reuse, R184, R20 ;  /* 0x000000b8a814723c */ /* 0x040fea0000041814 */
[----:B------:R-:W-:Y:S01]  /*23cd0*/  IMAD.MOV.U32 R177, RZ, RZ, R173 ;  /* 0x000000ffffb17224 */ /* 0x000fe200078e00ad */
[C---:B------:R-:W-:Y:S01]  /*23ce0*/  HMMA.16816.F32.BF16 R24, R168.reuse, R186, R24 ;  /* 0x000000baa818723c */ /* 0x040fe20000041818 */
[----:B------:R-:W2:Y:S04]  /*23cf0*/  LDSM.16.M88.4 R172, [R201] ;  /* 0x00000000c9ac783b */ /* 0x000ea80000000200 */
[----:B------:R-:W-:Y:S01]  /*23d00*/  LDSM.16.M88.4 R184, [R219+0xe000] ;  /* 0x00e00000dbb8783b */ /* 0x000fe20000000200 */
[C---:B---3--:R-:W-:Y:S06]  /*23d10*/  HMMA.16816.F32.BF16 R28, R168.reuse, R188, R28 ;  /* 0x000000bca81c723c */ /* 0x048fec000004181c */
[----:B------:R-:W-:Y:S01]  /*23d20*/  HMMA.16816.F32.BF16 R32, R168, R190, R32 ;  /* 0x000000bea820723c */ /* 0x000fe20000041820 */
[----:B------:R-:W3:Y:S04]  /*23d30*/  LDSM.16.M88.4 R168, [R200] ;  /* 0x00000000c8a8783b */ /* 0x000ee80000000200 */
[----:B------:R-:W-:Y:S01]  /*23d40*/  IMAD.MOV.U32 R188, RZ, RZ, R176 ;  /* 0x000000ffffbc7224 */ /* 0x000fe200078e00b0 */
[C---:B----4-:R-:W-:Y:S05]  /*23d50*/  HMMA.16816.F32.BF16 R4, R180.reuse, R192, R4 ;  /* 0x000000c0b404723c */ /* 0x050fea0000041804 */
[----:B------:R-:W-:Y:S01]  /*23d60*/  IMAD.MOV.U32 R189, RZ, RZ, R177 ;  /* 0x000000ffffbd7224 */ /* 0x000fe200078e00b1 */
[C---:B------:R-:W-:Y:S01]  /*23d70*/  HMMA.16816.F32.BF16 R8, R180.reuse, R194, R8 ;  /* 0x000000c2b408723c */ /* 0x040fe20000041808 */
[----:B------:R-:W4:Y:S04]  /*23d80*/  LDSM.16.M88.4 R176, [R222+0x6000] ;  /* 0x00600000deb0783b */ /* 0x000f280000000200 */
[----:B------:R-:W-:Y:S01]  /*23d90*/  IMAD.MOV.U32 R192, RZ, RZ, R188 ;  /* 0x000000ffffc07224 */ /* 0x000fe200078e00bc */
[C---:B------:R-:W-:Y:S05]  /*23da0*/  HMMA.16816.F32.BF16 R12, R180.reuse, R196, R12 ;  /* 0x000000c4b40c723c */ /* 0x040fea000004180c */
[----:B------:R-:W-:Y:S01]  /*23db0*/  IMAD.MOV.U32 R193, RZ, RZ, R189 ;  /* 0x000000ffffc17224 */ /* 0x000fe200078e00bd */
[C---:B------:R-:W-:Y:S01]  /*23dc0*/  HMMA.16816.F32.BF16 R16, R180.reuse, R198, R16 ;  /* 0x000000c6b410723c */ /* 0x040fe20000041810 */
[----:B------:R-:W1:Y:S04]  /*23dd0*/  LDSM.16.M88.4 R188, [R219+0xe800] ;  /* 0x00e80000dbbc783b */ /* 0x000e680000000200 */
[----:B------:R-:W-:Y:S01]  /*23de0*/  IMAD.MOV.U32 R196, RZ, RZ, R192 ;  /* 0x000000ffffc47224 */ /* 0x000fe200078e00c0 */
[C---:B--2---:R-:W-:Y:S05]  /*23df0*/  HMMA.16816.F32.BF16 R20, R180.reuse, R172, R20 ;  /* 0x000000acb414723c */ /* 0x044fea0000041814 */
[----:B------:R-:W-:Y:S01]  /*23e00*/  IMAD.MOV.U32 R197, RZ, RZ, R193 ;  /* 0x000000ffffc57224 */ /* 0x000fe200078e00c1 */
[C---:B------:R-:W-:Y:S01]  /*23e10*/  HMMA.16816.F32.BF16 R24, R180.reuse, R174, R24 ;  /* 0x000000aeb418723c */ /* 0x040fe20000041818 */
[----:B------:R-:W2:Y:S04]  /*23e20*/  LDSM.16.M88.4 R192, [R219+0xf000] ;  /* 0x00f00000dbc0783b */ /* 0x000ea80000000200 */
[----:B------:R-:W-:Y:S01]  /*23e30*/  IMAD.MOV.U32 R172, RZ, RZ, R196 ;  /* 0x000000ffffac7224 */ /* 0x000fe200078e00c4 */
[C---:B---3--:R-:W-:Y:S05]  /*23e40*/  HMMA.16816.F32.BF16 R28, R180.reuse, R168, R28 ;  /* 0x000000a8b41c723c */ /* 0x048fea000004181c */
[----:B------:R-:W-:Y:S01]  /*23e50*/  IMAD.MOV.U32 R173, RZ, RZ, R197 ;  /* 0x000000ffffad7224 */ /* 0x000fe200078e00c5 */
[----:B------:R-:W-:Y:S01]  /*23e60*/  HMMA.16816.F32.BF16 R32, R180, R170, R32 ;  /* 0x000000aab420723c */ /* 0x000fe20000041820 */
[----:B------:R-:W3:Y:S04]  /*23e70*/  LDSM.16.M88.4 R196, [R219+0xf800] ;  /* 0x00f80000dbc4783b */ /* 0x000ee80000000200 */
[----:B------:R-:W-:Y:S01]  /*23e80*/  LDSM.16.M88.4 R168, [R221+0x6000] ;  /* 0x00600000dda8783b */ /* 0x000fe20000000200 */
[C---:B----4-:R-:W-:Y:S03]  /*23e90*/  HMMA.16816.F32.BF16 R4, R176.reuse, R184, R4 ;  /* 0x000000b8b004723c */ /* 0x050fe60000041804 */
[----:B------:R-:W-:Y:S03]  /*23ea0*/  LDSM.16.M88.4 R180, [R212+0x6800] ;  /* 0x00680000d4b4783b */ /* 0x000fe60000000200 */
[C---:B------:R-:W-:Y:S01]  /*23eb0*/  HMMA.16816.F32.BF16 R8, R176.reuse, R186, R8 ;  /* 0x000000bab008723c */ /* 0x040fe20000041808 */
[----:B------:R-:W-:Y:S05]  /*23ec0*/  LDSM.16.M88.4 R184, [R212+0x7000] ;  /* 0x00700000d4b8783b */ /* 0x000fea0000000200 */
[C---:B-1----:R-:W-:Y:S06]  /*23ed0*/  HMMA.16816.F32.BF16 R12, R176.reuse, R188, R12 ;  /* 0x000000bcb00c723c */ /* 0x042fec000004180c */
[C---:B------:R-:W-:Y:S05]  /*23ee0*/  HMMA.16816.F32.BF16 R16, R176.reuse, R190, R16 ;  /* 0x000000beb010723c */ /* 0x040fea0000041810 */
[----:B------:R-:W-:Y:S01]  /*23ef0*/  IMAD.MOV.U32 R188, RZ, RZ, R172 ;  /* 0x000000ffffbc7224 */ /* 0x000fe200078e00ac */
[C---:B--2---:R-:W-:Y:S05]  /*23f00*/  HMMA.16816.F32.BF16 R20, R176.reuse, R192, R20 ;  /* 0x000000c0b014723c */ /* 0x044fea0000041814 */
[----:B------:R-:W-:Y:S01]  /*23f10*/  IMAD.MOV.U32 R189, RZ, RZ, R173 ;  /* 0x000000ffffbd7224 */ /* 0x000fe200078e00ad */
[C---:B------:R-:W-:Y:S01]  /*23f20*/  HMMA.16816.F32.BF16 R24, R176.reuse, R194, R24 ;  /* 0x000000c2b018723c */ /* 0x040fe20000041818 */
[----:B------:R-:W1:Y:S04]  /*23f30*/  LDSM.16.M88.4 R172, [R212+0x6000] ;  /* 0x00600000d4ac783b */ /* 0x000e680000000200 */
[----:B------:R-:W-:Y:S01]  /*23f40*/  IMAD.MOV.U32 R192, RZ, RZ, R188 ;  /* 0x000000ffffc07224 */ /* 0x000fe200078e00bc */
[C---:B---3--:R-:W-:Y:S05]  /*23f50*/  HMMA.16816.F32.BF16 R28, R176.reuse, R196, R28 ;  /* 0x000000c4b01c723c */ /* 0x048fea000004181c */
[----:B------:R-:W-:Y:S01]  /*23f60*/  IMAD.MOV.U32 R193, RZ, RZ, R189 ;  /* 0x000000ffffc17224 */ /* 0x000fe200078e00bd */
[----:B------:R-:W-:Y:S01]  /*23f70*/  HMMA.16816.F32.BF16 R32, R176, R198, R32 ;  /* 0x000000c6b020723c */ /* 0x000fe20000041820 */
[----:B------:R-:W2:Y:S01]  /*23f80*/  LDSM.16.M88.4 R188, [R212+0x7800] ;  /* 0x00780000d4bc783b */ /* 0x000ea20000000200 */
[----:B------:R-:W-:Y:S04]  /*23f90*/  DEPBAR.LE SB0, 0x0 ;  /* 0x000080000000791a */ /* 0x000fe80000000000 */
[----:B------:R-:W-:Y:S01]  /*23fa0*/  BAR.SYNC.DEFER_BLOCKING 0x0 ;  /* 0x0000000000007b1d */ /* 0x000fe20000010000 */
[C---:B-1----:R-:W-:Y:S06]  /*23fb0*/  HMMA.16816.F32.BF16 R4, R168.reuse, R172, R4 ;  /* 0x000000aca804723c */ /* 0x042fec0000041804 */
[C---:B------:R-:W-:Y:S06]  /*23fc0*/  HMMA.16816.F32.BF16 R8, R168.reuse, R174, R8 ;  /* 0x000000aea808723c */ /* 0x040fec0000041808 */
[C---:B------:R-:W-:Y:S06]  /*23fd0*/  HMMA.16816.F32.BF16 R12, R168.reuse, R180, R12 ;  /* 0x000000b4a80c723c */ /* 0x040fec000004180c */
[C---:B------:R-:W-:Y:S05]  /*23fe0*/  HMMA.16816.F32.BF16 R16, R168.reuse, R182, R16 ;  /* 0x000000b6a810723c */ /* 0x040fea0000041810 */
[----:B------:R-:W-:Y:S01]  /*23ff0*/  IMAD.MOV.U32 R181, RZ, RZ, R192 ;  /* 0x000000ffffb57224 */ /* 0x000fe200078e00c0 */
[C---:B------:R-:W-:Y:S05]  /*24000*/  HMMA.16816.F32.BF16 R20, R168.reuse, R184, R20 ;  /* 0x000000b8a814723c */ /* 0x040fea0000041814 */
[----:B------:R-:W-:Y:S01]  /*24010*/  IMAD.MOV.U32 R180, RZ, RZ, R193 ;  /* 0x000000ffffb47224 */ /* 0x000fe200078e00c1 */
[C---:B------:R-:W-:Y:S06]  /*24020*/  HMMA.16816.F32.BF16 R24, R168.reuse, R186, R24 ;  /* 0x000000baa818723c */ /* 0x040fec0000041818 */
[C---:B--2---:R-:W-:Y:S06]  /*24030*/  HMMA.16816.F32.BF16 R28, R168.reuse, R188, R28 ;  /* 0x000000bca81c723c */ /* 0x044fec000004181c */
        /* <DEDUP_REMOVED lines=80> */
.L_x_2765:
[----:B------:R-:W-:Y:S02]  /*24540*/  R2UR UR4, R166 ;  /* 0x00000000a60472ca */ /* 0x000fe400000e0000 */
[----:B------:R-:W-:Y:S11]  /*24550*/  R2UR UR5, R167 ;  /* 0x00000000a70572ca */ /* 0x000ff600000e0000 */
[----:B------:R-:W-:Y:S02]  /*24560*/  @!UPT UIADD3 URZ, URZ, URZ, URZ ;  /* 0x0000003f3f3ff290 */ /* 0x000fe4000fffe03f */
[----:B------:R-:W2:Y:S02]  /*24570*/  LD.E R172, desc[UR4][R164.64+0x38] ;  /* 0x00003804a4ac7980 */ /* 0x000ea4000c101900 */
[----:B--2---:R-:W-:Y:S05]  /*24580*/  IMAD.U32 R172, R172, -0x40, RZ ;  /* 0xffffffc0acac7824 */ /* 0x004fea00078e00ff */
[----:B------:R-:W-:Y:S02]  /*24590*/  SHF.R.S32.HI R168, RZ, 0x1f, R172 ;  /* 0x0000001fffa87819 */ /* 0x000fe400000114ac */
.L_x_2766:
[----:B------:R-:W-:Y:S05]  /*245a0*/  BSYNC B0 ;  /* 0x0000000000007941 */ /* 0x000fea0003800000 */
.L_x_2764:
        /* <DEDUP_REMOVED lines=135> */
.L_x_2763:
[----:B------:R-:W-:Y:S05]  /*24e20*/  BSYNC B1 ;  /* 0x0000000000017941 */ /* 0x000fea0003800000 */
.L_x_2762:
[----:B------:R-:W-:Y:S01]  /*24e30*/  R2UR UR4, R166 ;  /* 0x00000000a60472ca */ /* 0x000fe200000e0000 */
[----:B------:R-:W2:Y:S01]  /*24e40*/  S2R R3, SR_TID.X ;  /* 0x0000000000037919 */ /* 0x000ea20000002100 */
[----:B------:R-:W-:Y:S11]  /*24e50*/  R2UR UR5, R167 ;  /* 0x00000000a70572ca */ /* 0x000ff600000e0000 */
[----:B------:R-:W-:Y:S02]  /*24e60*/  @!UPT UIADD3 URZ, URZ, URZ, URZ ;  /* 0x0000003f3f3ff290 */ /* 0x000fe4000fffe03f */
[----:B------:R3:W4:Y:S01]  /*24e70*/  LD.E R165, desc[UR4][R164.64+0xdc] ;  /* 0x0000dc04a4a57980 */ /* 0x000722000c101900 */
[----:B--2---:R-:W-:Y:S04]  /*24e80*/  SHF.L.U32 R3, R3, 0x1, RZ ;  /* 0x0000000103037819 */ /* 0x004fe800000006ff */
[----:B------:R-:W-:Y:S04]  /*24e90*/  LOP3.LUT R3, R3, 0x6, RZ, 0xc0, !PT ;  /* 0x0000000603037812 */ /* 0x000fe800078ec0ff */
[----:B------:R-:W-:Y:S04]  /*24ea0*/  LEA R3, R243, R3, 0x6 ;  /* 0x00000003f3037211 */ /* 0x000fe800078e30ff */
[C---:B------:R-:W-:Y:S01]  /*24eb0*/  IADD3 R166, R3.reuse, 0x1, RZ ;  /* 0x0000000103a67810 */ /* 0x040fe20007ffe0ff */
[C---:B---3--:R-:W-:Y:S01]  /*24ec0*/  VIADD R164, R3.reuse, 0x8 ;  /* 0x0000000803a47836 */ /* 0x048fe20000000000 */
[C---:B------:R-:W-:Y:S02]  /*24ed0*/  ISETP.GE.AND P6, PT, R3.reuse, R248, PT ;  /* 0x000000f80300720c */ /* 0x040fe40003fc6270 */
[C---:B------:R-:W-:Y:S02]  /*24ee0*/  ISETP.GE.AND P1, PT, R166.reuse, R246, PT ;  /* 0x000000f6a600720c */ /* 0x040fe40003f26270 */
[C---:B------:R-:W-:Y:S02]  /*24ef0*/  ISETP.GE.OR P6, PT, R3.reuse, R247, !P6 ;  /* 0x000000f70300720c */ /* 0x040fe400077c6670 */
[----:B------:R-:W-:Y:S02]  /*24f00*/  ISETP.GE.OR P1, PT, R166, R245, !P1 ;  /* 0x000000f5a600720c */ /* 0x000fe40004f26670 */
[----:B------:R-:W-:Y:S02]  /*24f10*/  FSEL R167, R4, -INF , !P6 ;  /* 0xff80000004a77808 */ /* 0x000fe40007000000 */
[----:B------:R-:W-:Y:S02]  /*24f20*/  IADD3 R4, R3, 0x11, RZ ;  /* 0x0000001103047810 */ /* 0x000fe40007ffe0ff */
[----:B------:R-:W-:Y:S02]  /*24f30*/  FSEL R7, R7, -INF , !P1 ;  /* 0xff80000007077808 */ /* 0x000fe40004800000 */
[-C--:B------:R-:W-:Y:S02]  /*24f40*/  ISETP.GE.AND P0, PT, R166, R248.reuse, PT ;  /* 0x000000f8a600720c */ /* 0x080fe40003f06270 */
[-C--:B------:R-:W-:Y:S02]  /*24f50*/  ISETP.GE.AND P1, PT, R4, R248.reuse, PT ;  /* 0x000000f80400720c */ /* 0x080fe40003f26270 */
[C---:B------:R-:W-:Y:S02]  /*24f60*/  ISETP.GE.AND P4, PT, R164.reuse, R248, PT ;  /* 0x000000f8a400720c */ /* 0x040fe40003f86270 */
[-C--:B------:R-:W-:Y:S02]  /*24f70*/  ISETP.GE.AND P2, PT, R164, R246.reuse, PT ;  /* 0x000000f6a400720c */ /* 0x080fe40003f46270 */
[C---:B------:R-:W-:Y:S02]  /*24f80*/  ISETP.GE.AND P5, PT, R3.reuse, R246, PT ;  /* 0x000000f60300720c */ /* 0x040fe40003fa6270 */
[-C--:B------:R-:W-:Y:S02]  /*24f90*/  ISETP.GE.OR P1, PT, R4, R247.reuse, !P1 ;  /* 0x000000f70400720c */ /* 0x080fe40004f26670 */
[-C--:B------:R-:W-:Y:S02]  /*24fa0*/  ISETP.GE.OR P0, PT, R166, R247.reuse, !P0 ;  /* 0x000000f7a600720c */ /* 0x080fe40004706670 */
[C---:B------:R-:W-:Y:S02]  /*24fb0*/  ISETP.GE.OR P4, PT, R164.reuse, R247, !P4 ;  /* 0x000000f7a400720c */ /* 0x040fe40006786670 */
[-C--:B------:R-:W-:Y:S02]  /*24fc0*/  ISETP.GE.OR P2, PT, R164, R245.reuse, !P2 ;  /* 0x000000f5a400720c */ /* 0x080fe40005746670 */
[C---:B------:R-:W-:Y:S02]  /*24fd0*/  IADD3 R166, R3.reuse, 0x9, RZ ;  /* 0x0000000903a67810 */ /* 0x040fe40007ffe0ff */
[C---:B------:R-:W-:Y:S02]  /*24fe0*/  ISETP.GE.OR P5, PT, R3.reuse, R245, !P5 ;  /* 0x000000f50300720c */ /* 0x040fe40006fa6670 */
[----:B------:R-:W-:Y:S02]  /*24ff0*/  IADD3 R164, R3, 0x10, RZ ;  /* 0x0000001003a47810 */ /* 0x000fe40007ffe0ff */
[----:B-1----:R-:W-:Y:S02]  /*25000*/  FSEL R190, R13, -INF , !P1 ;  /* 0xff8000000dbe7808 */ /* 0x002fe40004800000 */
[----:B------:R-:W-:Y:S02]  /*25010*/  ISETP.GE.AND P3, PT, R166, R248, PT ;  /* 0x000000f8a600720c */ /* 0x000fe40003f66270 */
[----:B------:R-:W-:Y:S02]  /*25020*/  FSEL R6, R6, -INF , !P5 ;  /* 0xff80000006067808 */ /* 0x000fe40006800000 */
[----:B------:R-:W-:Y:S02]  /*25030*/  FSEL R5, R5, -INF , !P0 ;  /* 0xff80000005057808 */ /* 0x000fe40004000000 */
[----:B------:R-:W-:Y:S02]  /*25040*/  FMNMX.FTZ R13, R167, R0, !PT ;  /* 0x00000000a70d7209 */ /* 0x000fe40007810000 */
[C---:B------:R-:W-:Y:S02]  /*25050*/  ISETP.GE.AND P5, PT, R164.reuse, R248, PT ;  /* 0x000000f8a400720c */ /* 0x040fe40003fa6270 */
[-C--:B------:R-:W-:Y:S02]  /*25060*/  ISETP.GE.AND P0, PT, R164, R246.reuse, PT ;  /* 0x000000f6a400720c */ /* 0x080fe40003f06270 */
[----:B------:R-:W-:Y:S02]  /*25070*/  FSEL R8, R8, -INF , !P4 ;  /* 0xff80000008087808 */ /* 0x000fe40006000000 */
[CC--:B------:R-:W-:Y:S02]  /*25080*/  ISETP.GE.AND P6, PT, R166.reuse, R246.reuse, PT ;  /* 0x000000f6a600720c */ /* 0x0c0fe40003fc6270 */
[----:B------:R-:W-:Y:S02]  /*25090*/  ISETP.GE.OR P3, PT, R166, R247, !P3 ;  /* 0x000000f7a600720c */ /* 0x000fe40005f66670 */
[----:B------:R-:W-:Y:S02]  /*250a0*/  FMNMX.FTZ R13, R5, R13, !PT ;  /* 0x0000000d050d7209 */ /* 0x000fe40007810000 */
[----:B------:R-:W-:Y:S02]  /*250b0*/  ISETP.GE.AND P4, PT, R4, R246, PT ;  /* 0x000000f60400720c */ /* 0x000fe40003f86270 */
[C---:B------:R-:W-:Y:S02]  /*250c0*/  ISETP.GE.OR P0, PT, R164.reuse, R245, !P0 ;  /* 0x000000f5a400720c */ /* 0x040fe40004706670 */
[----:B------:R-:W-:Y:S01]  /*250d0*/  ISETP.GE.OR P5, PT, R164, R247, !P5 ;  /* 0x000000f7a400720c */ /* 0x000fe20006fa6670 */
[----:B------:R-:W-:Y:S01]  /*250e0*/  VIADD R164, R3, 0x18 ;  /* 0x0000001803a47836 */ /* 0x000fe20000000000 */
[----:B------:R-:W-:Y:S02]  /*250f0*/  FSEL R9, R9, -INF , !P3 ;  /* 0xff80000009097808 */ /* 0x000fe40005800000 */
[----:B------:R-:W-:Y:S02]  /*25100*/  FMNMX.FTZ R13, R8, R13, !PT ;  /* 0x0000000d080d7209 */ /* 0x000fe40007810000 */
[-C--:B------:R-:W-:Y:S02]  /*25110*/  ISETP.GE.OR P6, PT, R166, R245.reuse, !P6 ;  /* 0x000000f5a600720c */ /* 0x080fe400077c6670 */
[----:B------:R-:W-:Y:S02]  /*25120*/  ISETP.GE.OR P4, PT, R4, R245, !P4 ;  /* 0x000000f50400720c */ /* 0x000fe40006786670 */
[----:B------:R-:W-:Y:S02]  /*25130*/  IADD3 R4, R3, 0x19, RZ ;  /* 0x0000001903047810 */ /* 0x000fe40007ffe0ff */
[----:B------:R-:W-:Y:S02]  /*25140*/  FSEL R10, R10, -INF , !P2 ;  /* 0xff8000000a0a7808 */ /* 0x000fe40005000000 */
[C---:B------:R-:W-:Y:S02]  /*25150*/  ISETP.GE.AND P3, PT, R164.reuse, R248, PT ;  /* 0x000000f8a400720c */ /* 0x040fe40003f66270 */
[----:B------:R-:W-:Y:S02]  /*25160*/  ISETP.GE.AND P2, PT, R164, R246, PT ;  /* 0x000000f6a400720c */ /* 0x000fe40003f46270 */
[----:B------:R-:W-:Y:S02]  /*25170*/  FSEL R11, R11, -INF , !P6 ;  /* 0xff8000000b0b7808 */ /* 0x000fe40007000000 */
[----:B------:R-:W-:Y:S02]  /*25180*/  FMNMX.FTZ R13, R9, R13, !PT ;  /* 0x0000000d090d7209 */ /* 0x000fe40007810000 */
[----:B------:R-:W-:Y:S01]  /*25190*/  FSEL R191, R12, -INF , !P5 ;  /* 0xff8000000cbf7808 */ /* 0x000fe20006800000 */
[C---:B------:R-:W-:Y:S01]  /*251a0*/  VIADD R12, R3.reuse, 0x28 ;  /* 0x00000028030c7836 */ /* 0x040fe20000000000 */
[C---:B------:R-:W-:Y:S02]  /*251b0*/  ISETP.GE.AND P6, PT, R4.reuse, R248, PT ;  /* 0x000000f80400720c */ /* 0x040fe40003fc6270 */
[----:B------:R-:W-:Y:S02]  /*251c0*/  ISETP.GE.AND P5, PT, R4, R246, PT ;  /* 0x000000f60400720c */ /* 0x000fe40003fa6270 */
[C---:B------:R-:W-:Y:S02]  /*251d0*/  ISETP.GE.OR P3, PT, R164.reuse, R247, !P3 ;  /* 0x000000f7a400720c */ /* 0x040fe40005f66670 */
[----:B------:R-:W-:Y:S02]  /*251e0*/  ISETP.GE.OR P2, PT, R164, R245, !P2 ;  /* 0x000000f5a400720c */ /* 0x000fe40005746670 */
[----:B------:R-:W-:Y:S02]  /*251f0*/  FSEL R195, R14, -INF , !P0 ;  /* 0xff8000000ec37808 */ /* 0x000fe40004000000 */
[----:B------:R-:W-:Y:S02]  /*25200*/  IADD3 R164, R3, 0x20, RZ ;  /* 0x0000002003a47810 */ /* 0x000fe40007ffe0ff */
[----:B------:R-:W-:Y:S02]  /*25210*/  FMNMX.FTZ R14, R191, R13, !PT ;  /* 0x0000000dbf0e7209 */ /* 0x000fe40007810000 */
[C---:B------:R-:W-:Y:S02]  /*25220*/  ISETP.GE.OR P6, PT, R4.reuse, R247, !P6 ;  /* 0x000000f70400720c */ /* 0x040fe400077c6670 */
[----:B------:R-:W-:Y:S02]  /*25230*/  ISETP.GE.OR P5, PT, R4, R245, !P5 ;  /* 0x000000f50400720c */ /* 0x000fe40006fa6670 */
[----:B------:R-:W-:Y:S02]  /*25240*/  FMNMX.FTZ R13, R6, R2, !PT ;  /* 0x00000002060d7209 */ /* 0x000fe40007810000 */
[----:B------:R-:W-:Y:S02]  /*25250*/  IADD3 R4, R3, 0x21, RZ ;  /* 0x0000002103047810 */ /* 0x000fe40007ffe0ff */
[----:B------:R-:W-:Y:S02]  /*25260*/  ISETP.GE.AND P1, PT, R164, R248, PT ;  /* 0x000000f8a400720c */ /* 0x000fe40003f26270 */
[----:B------:R-:W-:Y:S02]  /*25270*/  FSEL R193, R16, -INF , !P3 ;  /* 0xff80000010c17808 */ /* 0x000fe40005800000 */
[----:B------:R-:W-:Y:S02]  /*25280*/  FMNMX.FTZ R14, R190, R14, !PT ;  /* 0x0000000ebe0e7209 */ /* 0x000fe40007810000 */
[----:B------:R-:W-:Y:S02]  /*25290*/  FSEL R194, R15, -INF , !P4 ;  /* 0xff8000000fc27808 */ /* 0x000fe40006000000 */
[----:B------:R-:W-:Y:S02]  /*252a0*/  FSEL R192, R17, -INF , !P6 ;  /* 0xff80000011c07808 */ /* 0x000fe40007000000 */
[----:B------:R-:W-:Y:S02]  /*252b0*/  FSEL R196, R18, -INF , !P2 ;  /* 0xff80000012c47808 */ /* 0x000fe40005000000 */
[----:B------:R-:W-:Y:S02]  /*252c0*/  FMNMX.FTZ R13, R7, R13, !PT ;  /* 0x0000000d070d7209 */ /* 0x000fe40007810000 */
[----:B------:R-:W-:Y:S02]  /*252d0*/  ISETP.GE.AND P0, PT, R164, R246, PT ;  /* 0x000000f6a400720c */ /* 0x000fe40003f06270 */
[-C--:B------:R-:W-:Y:S02]  /*252e0*/  ISETP.GE.AND P4, PT, R4, R248.reuse, PT ;  /* 0x000000f80400720c */ /* 0x080fe40003f86270 */
[C---:B------:R-:W-:Y:S02]  /*252f0*/  ISETP.GE.AND P6, PT, R12.reuse, R248, PT ;  /* 0x000000f80c00720c */ /* 0x040fe40003fc6270 */
[-C--:B------:R-:W-:Y:S02]  /*25300*/  ISETP.GE.AND P2, PT, R12, R246.reuse, PT ;  /* 0x000000f60c00720c */ /* 0x080fe40003f46270 */
[----:B------:R-:W-:Y:S02]  /*25310*/  ISETP.GE.AND P3, PT, R4, R246, PT ;  /* 0x000000f60400720c */ /* 0x000fe40003f66270 */
[----:B------:R-:W-:Y:S02]  /*25320*/  ISETP.GE.OR P1, PT, R164, R247, !P1 ;  /* 0x000000f7a400720c */ /* 0x000fe40004f26670 */
[----:B------:R-:W-:Y:S02]  /*25330*/  FMNMX.FTZ R14, R193, R14, !PT ;  /* 0x0000000ec10e7209 */ /* 0x000fe40007810000 */
[----:B------:R-:W-:Y:S02]  /*25340*/  FMNMX.FTZ R13, R10, R13, !PT ;  /* 0x0000000d0a0d7209 */ /* 0x000fe40007810000 */
[----:B------:R-:W-:Y:S02]  /*25350*/  ISETP.GE.OR P0, PT, R164, R245, !P0 ;  /* 0x000000f5a400720c */ /* 0x000fe40004706670 */
[-C--:B------:R-:W-:Y:S02]  /*25360*/  ISETP.GE.OR P4, PT, R4, R247.reuse, !P4 ;  /* 0x000000f70400720c */ /* 0x080fe40006786670 */
[C---:B------:R-:W-:Y:S02]  /*25370*/  ISETP.GE.OR P6, PT, R12.reuse, R247, !P6 ;  /* 0x000000f70c00720c */ /* 0x040fe400077c6670 */
[-C--:B------:R-:W-:Y:S02]  /*25380*/  ISETP.GE.OR P2, PT, R12, R245.reuse, !P2 ;  /* 0x000000f50c00720c */ /* 0x080fe40005746670 */
[----:B------:R-:W-:Y:S02]  /*25390*/  ISETP.GE.OR P3, PT, R4, R245, !P3 ;  /* 0x000000f50400720c */ /* 0x000fe40005f66670 */
[C---:B------:R-:W-:Y:S02]  /*253a0*/  IADD3 R12, R3.reuse, 0x30, RZ ;  /* 0x00000030030c7810 */ /* 0x040fe40007ffe0ff */
[----:B------:R-:W-:Y:S02]  /*253b0*/  FSEL R16, R20, -INF , !P1 ;  /* 0xff80000014107808 */ /* 0x000fe40004800000 */
[----:B------:R-:W-:Y:S02]  /*253c0*/  FMNMX.FTZ R14, R192, R14, !PT ;  /* 0x0000000ec00e7209 */ /* 0x000fe40007810000 */
[----:B------:R-:W-:Y:S02]  /*253d0*/  IADD3 R4, R3, 0x29, RZ ;  /* 0x0000002903047810 */ /* 0x000fe40007ffe0ff */
[----:B------:R-:W-:Y:S02]  /*253e0*/  FMNMX.FTZ R13, R11, R13, !PT ;  /* 0x0000000d0b0d7209 */ /* 0x000fe40007810000 */
[----:B------:R-:W-:Y:S02]  /*253f0*/  FSEL R17, R21, -INF , !P4 ;  /* 0xff80000015117808 */ /* 0x000fe40006000000 */
[----:B------:R-:W-:Y:S02]  /*25400*/  FSEL R252, R22, -INF , !P0 ;  /* 0xff80000016fc7808 */ /* 0x000fe40004000000 */
[----:B------:R-:W-:Y:S02]  /*25410*/  FSEL R197, R19, -INF , !P5 ;  /* 0xff80000013c57808 */ /* 0x000fe40006800000 */
[C---:B------:R-:W-:Y:S02]  /*25420*/  ISETP.GE.AND P4, PT, R12.reuse, R248, PT ;  /* 0x000000f80c00720c */ /* 0x040fe40003f86270 */
[----:B------:R-:W-:Y:S02]  /*25430*/  ISETP.GE.AND P0, PT, R12, R246, PT ;  /* 0x000000f60c00720c */ /* 0x000fe40003f06270 */
[----:B------:R-:W-:Y:S02]  /*25440*/  FMNMX.FTZ R14, R16, R14, !PT ;  /* 0x0000000e100e7209 */ /* 0x000fe40007810000 */
[C---:B------:R-:W-:Y:S02]  /*25450*/  ISETP.GE.AND P5, PT, R4.reuse, R248, PT ;  /* 0x000000f80400720c */ /* 0x040fe40003fa6270 */
[----:B------:R-:W-:Y:S02]  /*25460*/  FMNMX.FTZ R13, R195, R13, !PT ;  /* 0x0000000dc30d7209 */ /* 0x000fe40007810000 */
[----:B------:R-:W-:Y:S02]  /*25470*/  ISETP.GE.AND P1, PT, R4, R246, PT ;  /* 0x000000f60400720c */ /* 0x000fe40003f26270 */
[C---:B------:R-:W-:Y:S02]  /*25480*/  ISETP.GE.OR P4, PT, R12.reuse, R247, !P4 ;  /* 0x000000f70c00720c */ /* 0x040fe40006786670 */
[----:B------:R-:W-:Y:S02]  /*25490*/  ISETP.GE.OR P0, PT, R12, R245, !P0 ;  /* 0x000000f50c00720c */ /* 0x000fe40004706670 */
[----:B------:R-:W-:Y:S02]  /*254a0*/  IADD3 R12, R3, 0x31, RZ ;  /* 0x00000031030c7810 */ /* 0x000fe40007ffe0ff */
[----:B------:R-:W-:Y:S02]  /*254b0*/  FSEL R24, R24, -INF , !P6 ;  /* 0xff80000018187808 */ /* 0x000fe40007000000 */
[----:B------:R-:W-:Y:S02]  /*254c0*/  FMNMX.FTZ R14, R17, R14, !PT ;  /* 0x0000000e110e7209 */ /* 0x000fe40007810000 */
[----:B------:R-:W-:Y:S02]  /*254d0*/  ISETP.GE.OR P5, PT, R4, R247, !P5 ;  /* 0x000000f70400720c */ /* 0x000fe40006fa6670 */
[----:B------:R-:W-:Y:S02]  /*254e0*/  FMNMX.FTZ R13, R194, R13, !PT ;  /* 0x0000000dc20d7209 */ /* 0x000fe40007810000 */
[----:B------:R-:W-:Y:S01]  /*254f0*/  ISETP.GE.OR P1, PT, R4, R245, !P1 ;  /* 0x000000f50400720c */ /* 0x000fe20004f26670 */
[----:B------:R-:W-:Y:S01]  /*25500*/  VIADD R4, R3, 0x38 ;  /* 0x0000003803047836 */ /* 0x000fe20000000000 */
[----:B------:R-:W-:Y:S02]  /*25510*/  FSEL R251, R23, -INF , !P3 ;  /* 0xff80000017fb7808 */ /* 0x000fe40005800000 */
[----:B------:R-:W-:Y:S01]  /*25520*/  ISETP.GE.AND P3, PT, R12, R248, PT ;  /* 0x000000f80c00720c */ /* 0x000fe20003f66270 */
[----:B------:R-:W-:Y:S01]  /*25530*/  LDSM.16.MT88.4 R20, [R218+0x10000] ;  /* 0x01000000da14783b */ /* 0x000fe20000004200 */
[----:B------:R-:W-:Y:S02]  /*25540*/  FSEL R25, R25, -INF , !P5 ;  /* 0xff80000019197808 */ /* 0x000fe40006800000 */
[----:B------:R-:W-:Y:S02]  /*25550*/  FMNMX.FTZ R14, R24, R14, !PT ;  /* 0x0000000e180e7209 */ /* 0x000fe40007810000 */
[----:B------:R-:W-:Y:S02]  /*25560*/  FMNMX.FTZ R13, R196, R13, !PT ;  /* 0x0000000dc40d7209 */ /* 0x000fe40007810000 */
[----:B------:R-:W-:Y:S02]  /*25570*/  FSEL R189, R28, -INF , !P4 ;  /* 0xff8000001cbd7808 */ /* 0x000fe40006000000 */
[----:B------:R-:W-:Y:S02]  /*25580*/  ISETP.GE.AND P6, PT, R4, R248, PT ;  /* 0x000000f80400720c */ /* 0x000fe40003fc6270 */
[----:B------:R-:W-:Y:S02]  /*25590*/  ISETP.GE.OR P3, PT, R12, R247, !P3 ;  /* 0x000000f70c00720c */ /* 0x000fe40005f66670 */
[----:B------:R-:W-:Y:S02]  /*255a0*/  FMNMX.FTZ R14, R25, R14, !PT ;  /* 0x0000000e190e7209 */ /* 0x000fe40007810000 */
[----:B------:R-:W-:Y:S02]  /*255b0*/  FMNMX.FTZ R13, R197, R13, !PT ;  /* 0x0000000dc50d7209 */ /* 0x000fe40007810000 */
[----:B------:R-:W-:Y:S02]  /*255c0*/  FSEL R179, R29, -INF , !P3 ;  /* 0xff8000001db37808 */ /* 0x000fe40005800000 */
[----:B------:R-:W-:Y:S02]  /*255d0*/  ISETP.GE.OR P6, PT, R4, R247, !P6 ;  /* 0x000000f70400720c */ /* 0x000fe400077c6670 */
[----:B------:R-:W-:Y:S02]  /*255e0*/  FMNMX.FTZ R14, R189, R14, !PT ;  /* 0x0000000ebd0e7209 */ /* 0x000fe40007810000 */
[----:B------:R-:W-:Y:S02]  /*255f0*/  FMNMX.FTZ R13, R252, R13, !PT ;  /* 0x0000000dfc0d7209 */ /* 0x000fe40007810000 */
[----:B------:R-:W-:Y:S02]  /*25600*/  FSEL R178, R32, -INF , !P6 ;  /* 0xff80000020b27808 */ /* 0x000fe40007000000 */
[----:B------:R-:W-:Y:S02]  /*25610*/  FMNMX.FTZ R14, R179, R14, !PT ;  /* 0x0000000eb30e7209 */ /* 0x000fe40007810000 */
[----:B------:R-:W-:Y:S02]  /*25620*/  FSEL R199, R26, -INF , !P2 ;  /* 0xff8000001ac77808 */ /* 0x000fe40005000000 */
[----:B------:R-:W-:Y:S02]  /*25630*/  FMNMX.FTZ R13, R251, R13, !PT ;  /* 0x0000000dfb0d7209 */ /* 0x000fe40007810000 */
[----:B------:R-:W-:Y:S02]  /*25640*/  FSEL R198, R27, -INF , !P1 ;  /* 0xff8000001bc67808 */ /* 0x000fe40004800000 */
[----:B------:R-:W-:Y:S02]  /*25650*/  IADD3 R3, R3, 0x39, RZ ;  /* 0x0000003903037810 */ /* 0x000fe40007ffe0ff */
[----:B------:R-:W-:Y:S02]  /*25660*/  FMNMX.FTZ R15, R178, R14, !PT ;  /* 0x0000000eb20f7209 */ /* 0x000fe40007810000 */
[-C--:B------:R-:W-:Y:S02]  /*25670*/  ISETP.GE.AND P1, PT, R4, R246.reuse, PT ;  /* 0x000000f60400720c */ /* 0x080fe40003f26270 */
[----:B------:R-:W-:Y:S02]  /*25680*/  FMNMX.FTZ R14, R199, R13, !PT ;  /* 0x0000000dc70e7209 */ /* 0x000fe40007810000 */
[----:B------:R-:W-:Y:S02]  /*25690*/  ISETP.GE.AND P2, PT, R12, R246, PT ;  /* 0x000000f60c00720c */ /* 0x000fe40003f46270 */
[C---:B------:R-:W-:Y:S02]  /*256a0*/  ISETP.GE.AND P5, PT, R3.reuse, R248, PT ;  /* 0x000000f80300720c */ /* 0x040fe40003fa6270 */
[-C--:B------:R-:W-:Y:S02]  /*256b0*/  ISETP.GE.OR P1, PT, R4, R245.reuse, !P1 ;  /* 0x000000f50400720c */ /* 0x080fe40004f26670 */
[----:B------:R-:W-:Y:S02]  /*256c0*/  FSEL R175, R30, -INF , !P0 ;  /* 0xff8000001eaf7808 */ /* 0x000fe40004000000 */
[----:B------:R-:W-:Y:S02]  /*256d0*/  FMNMX.FTZ R4, R198, R14, !PT ;  /* 0x0000000ec6047209 */ /* 0x000fe40007810000 */
[----:B------:R-:W-:Y:S02]  /*256e0*/  ISETP.GE.OR P2, PT, R12, R245, !P2 ;  /* 0x000000f50c00720c */ /* 0x000fe40005746670 */
[C---:B------:R-:W-:Y:S02]  /*256f0*/  ISETP.GE.OR P5, PT, R3.reuse, R247, !P5 ;  /* 0x000000f70300720c */ /* 0x040fe40006fa6670 */
[----:B------:R-:W-:Y:S02]  /*25700*/  ISETP.GE.AND P0, PT, R3, R246, PT ;  /* 0x000000f60300720c */ /* 0x000fe40003f06270 */
[----:B------:R-:W-:Y:S02]  /*25710*/  FSEL R174, R31, -INF , !P2 ;  /* 0xff8000001fae7808 */ /* 0x000fe40005000000 */
[----:B------:R-:W-:Y:S01]  /*25720*/  FMNMX.FTZ R4, R175, R4, !PT ;  /* 0x00000004af047209 */ /* 0x000fe20007810000 */
[----:B------:R-:W-:Y:S01]  /*25730*/  LDSM.16.MT88.4 R28, [R217+0x10000] ;  /* 0x01000000d91c783b */ /* 0x000fe20000004200 */
        /* <DEDUP_REMOVED lines=9> */
[----:B------:R-:W2:Y:S01]  /*257d0*/  SHFL.BFLY PT, R4, R3, 0x2, 0x1f ;  /* 0x0c401f0003047f89 */ /* 0x000ea200000e0000 */
[----:B-1----:R-:W-:Y:S07]  /*257e0*/  FMNMX.FTZ R12, R13, R12, !PT ;  /* 0x0000000c0d0c7209 */ /* 0x002fee0007810000 */
[----:B------:R-:W1:Y:S01]  /*257f0*/  SHFL.BFLY PT, R164, R12, 0x1, 0x1f ;  /* 0x0c201f000ca47f89 */ /* 0x000e6200000e0000 */
[----:B--2---:R-:W-:Y:S07]  /*25800*/  FMNMX.FTZ R4, R3, R4, !PT ;  /* 0x0000000403047209 */ /* 0x004fee0007810000 */
[----:B------:R-:W2:Y:S01]  /*25810*/  SHFL.BFLY PT, R3, R4, 0x1, 0x1f ;  /* 0x0c201f0004037f89 */ /* 0x000ea200000e0000 */
[----:B-1----:R-:W-:Y:S07]  /*25820*/  FMNMX.FTZ R164, R12, R164, !PT ;  /* 0x000000a40ca47209 */ /* 0x002fee0007810000 */
[----:B------:R-:W1:Y:S01]  /*25830*/  LDSM.16.MT88.4 R12, [R220+0x10000] ;  /* 0x01000000dc0c783b */ /* 0x000e620000004200 */
[----:B------:R-:W-:Y:S01]  /*25840*/  FSETP.NEU.FTZ.AND P1, PT, R164, -INF , PT ;  /* 0xff800000a400780b */ /* 0x000fe20003f3d000 */
[----:B----4-:R-:W-:Y:S01]  /*25850*/  FMUL.FTZ R177, R165, R164 ;  /* 0x000000a4a5b17220 */ /* 0x010fe20000410000 */
[----:B--2---:R-:W-:Y:S02]  /*25860*/  FMNMX.FTZ R3, R4, R3, !PT ;  /* 0x0000000304037209 */ /* 0x004fe40007810000 */
[----:B------:R-:W-:Y:S02]  /*25870*/  FSEL R4, R164, RZ, P1 ;  /* 0x000000ffa4047208 */ /* 0x000fe40000800000 */
[----:B------:R-:W-:Y:S01]  /*25880*/  FSETP.NEU.FTZ.AND P0, PT, R3, -INF , PT ;  /* 0xff8000000300780b */ /* 0x000fe20003f1d000 */
[----:B------:R-:W-:Y:S01]  /*25890*/  FMUL.FTZ R172, R165, R3 ;  /* 0x00000003a5ac7220 */ /* 0x000fe20000410000 */
[----:B------:R-:W-:Y:S01]  /*258a0*/  FSEL R177, R177, RZ, P1 ;  /* 0x000000ffb1b17208 */ /* 0x000fe20000800000 */
[----:B------:R-:W-:Y:S01]  /*258b0*/  FADD.FTZ R4, -R4, R0 ;  /* 0x0000000004047221 */ /* 0x000fe20000010100 */
[----:B------:R-:W-:Y:S02]  /*258c0*/  FSEL R0, R3, RZ, P0 ;  /* 0x000000ff03007208 */ /* 0x000fe40000000000 */
[----:B------:R-:W-:Y:S01]  /*258d0*/  FSEL R172, R172, RZ, P0 ;  /* 0x000000ffacac7208 */ /* 0x000fe20000000000 */
[-CC-:B------:R-:W-:Y:S01]  /*258e0*/  FFMA.FTZ R187, R167, R165.reuse, -R177.reuse ;  /* 0x000000a5a7bb7223 */ /* 0x180fe200000108b1 */
[-CC-:B------:R-:W-:Y:S01]  /*258f0*/  FFMA.FTZ R185, R5, R165.reuse, -R177.reuse ;  /* 0x000000a505b97223 */ /* 0x180fe200000108b1 */
[----:B------:R-:W-:Y:S01]  /*25900*/  FADD.FTZ R0, -R0, R2 ;  /* 0x0000000200007221 */ /* 0x000fe20000010100 */
[-CC-:B------:R-:W-:Y:S01]  /*25910*/  FFMA.FTZ R184, R8, R165.reuse, -R177.reuse ;  /* 0x000000a508b87223 */ /* 0x180fe200000108b1 */
[-CC-:B------:R-:W-:Y:S01]  /*25920*/  FFMA.FTZ R183, R9, R165.reuse, -R177.reuse ;  /* 0x000000a509b77223 */ /* 0x180fe200000108b1 */
[-CC-:B------:R-:W-:Y:S01]  /*25930*/  FFMA.FTZ R188, R6, R165.reuse, -R172.reuse ;  /* 0x000000a506bc7223 */ /* 0x180fe200000108ac */
[-CC-:B------:R-:W-:Y:S01]  /*25940*/  FFMA.FTZ R182, R7, R165.reuse, -R172.reuse ;  /* 0x000000a507b67223 */ /* 0x180fe200000108ac */
[-CC-:B------:R-:W-:Y:S01]  /*25950*/  FFMA.FTZ R167, R10, R165.reuse, -R172.reuse ;  /* 0x000000a50aa77223 */ /* 0x180fe200000108ac */
[-CC-:B------:R-:W-:Y:S01]  /*25960*/  FFMA.FTZ R186, R11, R165.reuse, -R172.reuse ;  /* 0x000000a50bba7223 */ /* 0x180fe200000108ac */
[C---:B------:R-:W-:Y:S01]  /*25970*/  FMUL.FTZ R0, R165.reuse, R0 ;  /* 0x00000000a5007220 */ /* 0x040fe20000410000 */
[----:B------:R-:W-:Y:S01]  /*25980*/  FMUL.FTZ R4, R165, R4 ;  /* 0x00000004a5047220 */ /* 0x000fe20000410000 */
[----:B------:R-:W-:Y:S01]  /*25990*/  MUFU.EX2 R187, R187 ;  /* 0x000000bb00bb7308 */ /* 0x000fe20000000800 */
[-CC-:B------:R-:W-:Y:S01]  /*259a0*/  FFMA.FTZ R179, R179, R165.reuse, -R177.reuse ;  /* 0x000000a5b3b37223 */ /* 0x180fe200000108b1 */
[-CC-:B------:R-:W-:Y:S01]  /*259b0*/  FFMA.FTZ R178, R178, R165.reuse, -R177.reuse ;  /* 0x000000a5b2b27223 */ /* 0x180fe200000108b1 */
[-CC-:B------:R-:W-:Y:S01]  /*259c0*/  FFMA.FTZ R175, R175, R165.reuse, -R172.reuse ;  /* 0x000000a5afaf7223 */ /* 0x180fe200000108ac */
[-CC-:B------:R-:W-:Y:S01]  /*259d0*/  FFMA.FTZ R174, R174, R165.reuse, -R172.reuse ;  /* 0x000000a5aeae7223 */ /* 0x180fe200000108ac */
[-CC-:B------:R-:W-:Y:S01]  /*259e0*/  FFMA.FTZ R173, R173, R165.reuse, -R172.reuse ;  /* 0x000000a5adad7223 */ /* 0x180fe200000108ac */
[-CC-:B------:R-:W-:Y:S01]  /*259f0*/  FFMA.FTZ R191, R191, R165.reuse, -R177.reuse ;  /* 0x000000a5bfbf7223 */ /* 0x180fe200000108b1 */
[-CC-:B------:R-:W-:Y:S03]  /*25a00*/  FFMA.FTZ R190, R190, R165.reuse, -R177.reuse ;  /* 0x000000a5bebe7223 */ /* 0x180fe600000108b1 */
[----:B------:R-:W2:Y:S01]  /*25a10*/  MUFU.EX2 R2, R4 ;  /* 0x0000000400027308 */ /* 0x000ea20000000800 */
[-CC-:B------:R-:W-:Y:S01]  /*25a20*/  FFMA.FTZ R195, R195, R165.reuse, -R172.reuse ;  /* 0x000000a5c3c37223 */ /* 0x180fe200000108ac */
[-CC-:B------:R-:W-:Y:S01]  /*25a30*/  FFMA.FTZ R194, R194, R165.reuse, -R172.reuse ;  /* 0x000000a5c2c27223 */ /* 0x180fe200000108ac */
[-CC-:B------:R-:W-:Y:S01]  /*25a40*/  FFMA.FTZ R196, R196, R165.reuse, -R172.reuse ;  /* 0x000000a5c4c47223 */ /* 0x180fe200000108ac */
[-CC-:B------:R-:W-:Y:S01]  /*25a50*/  FFMA.FTZ R197, R197, R165.reuse, -R172.reuse ;  /* 0x000000a5c5c57223 */ /* 0x180fe200000108ac */
[-CC-:B------:R-:W-:Y:S01]  /*25a60*/  FFMA.FTZ R252, R252, R165.reuse, -R172.reuse ;  /* 0x000000a5fcfc7223 */ /* 0x180fe200000108ac */
[-CC-:B------:R-:W-:Y:S01]  /*25a70*/  FFMA.FTZ R251, R251, R165.reuse, -R172.reuse ;  /* 0x000000a5fbfb7223 */ /* 0x180fe200000108ac */
[-CC-:B------:R-:W-:Y:S03]  /*25a80*/  FFMA.FTZ R199, R199, R165.reuse, -R172.reuse ;  /* 0x000000a5c7c77223 */ /* 0x180fe600000108ac */
[----:B------:R-:W3:Y:S01]  /*25a90*/  MUFU.EX2 R0, R0 ;  /* 0x0000000000007308 */ /* 0x000ee20000000800 */
[-CC-:B------:R-:W-:Y:S01]  /*25aa0*/  FFMA.FTZ R198, R198, R165.reuse, -R172.reuse ;  /* 0x000000a5c6c67223 */ /* 0x180fe200000108ac */
[-C--:B------:R-:W-:Y:S01]  /*25ab0*/  FFMA.FTZ R172, R166, R165.reuse, -R172 ;  /* 0x000000a5a6ac7223 */ /* 0x080fe200000108ac */
[----:B------:R-:W-:Y:S01]  /*25ac0*/  FFMA.FTZ R189, R189, R165, -R177 ;  /* 0x000000a5bdbd7223 */ /* 0x000fe200000108b1 */
[----:B------:R-:W-:Y:S06]  /*25ad0*/  ISETP.GT.AND P0, PT, R243, R231, PT ;  /* 0x000000e7f300720c */ /* 0x000fec0003f04270 */
[----:B------:R-:W4:Y:S01]  /*25ae0*/  MUFU.EX2 R185, R185 ;  /* 0x000000b900b97308 */ /* 0x000f220000000800 */
[C---:B--2---:R-:W-:Y:S01]  /*25af0*/  FMUL.FTZ R4, R2.reuse, R160 ;  /* 0x000000a002047220 */ /* 0x044fe20000410000 */
[C---:B------:R-:W-:Y:S01]  /*25b00*/  FMUL.FTZ R5, R2.reuse, R161 ;  /* 0x000000a102057220 */ /* 0x040fe20000410000 */
[C---:B------:R-:W-:Y:S01]  /*25b10*/  FMUL.FTZ R8, R2.reuse, R156 ;  /* 0x0000009c02087220 */ /* 0x040fe20000410000 */
[C---:B------:R-:W-:Y:S01]  /*25b20*/  FMUL.FTZ R9, R2.reuse, R157 ;  /* 0x0000009d02097220 */ /* 0x040fe20000410000 */
[----:B------:R-:W-:Y:S01]  /*25b30*/  MOV R160, R17 ;  /* 0x0000001100a07202 */ /* 0x000fe20000000f00 */
[----:B------:R-:W-:Y:S01]  /*25b40*/  FMUL.FTZ R17, R2, R149 ;  /* 0x0000009502117220 */ /* 0x000fe20000410000 */
[----:B------:R-:W-:Y:S03]  /*25b50*/  MOV R161, R24 ;  /* 0x0000001800a17202 */ /* 0x000fe60000000f00 */
[----:B------:R-:W-:Y:S01]  /*25b60*/  MUFU.EX2 R184, R184 ;  /* 0x000000b800b87308 */ /* 0x000fe20000000800 */
[C---:B---3--:R-:W-:Y:S01]  /*25b70*/  FMUL.FTZ R6, R0.reuse, R162 ;  /* 0x000000a200067220 */ /* 0x048fe20000410000 */
[C---:B------:R-:W-:Y:S01]  /*25b80*/  FMUL.FTZ R7, R0.reuse, R163 ;  /* 0x000000a300077220 */ /* 0x040fe20000410000 */
[C---:B------:R-:W-:Y:S01]  /*25b90*/  FMUL.FTZ R10, R0.reuse, R158 ;  /* 0x0000009e000a7220 */ /* 0x040fe20000410000 */
[----:B------:R-:W-:Y:S01]  /*25ba0*/  FMUL.FTZ R11, R0, R159 ;  /* 0x0000009f000b7220 */ /* 0x000fe20000410000 */
[----:B------:R-:W-:Y:S01]  /*25bb0*/  MOV R163, R16 ;  /* 0x0000001000a37202 */ /* 0x000fe20000000f00 */
[----:B------:R-:W-:Y:S01]  /*25bc0*/  FMUL.FTZ R16, R2, R148 ;  /* 0x0000009402107220 */ /* 0x000fe20000410000 */
[C---:B------:R-:W-:Y:S03]  /*25bd0*/  FMUL.FTZ R18, R0.reuse, R150 ;  /* 0x0000009600127220 */ /* 0x040fe60000410000 */
[----:B------:R-:W2:Y:S01]  /*25be0*/  MUFU.EX2 R183, R183 ;  /* 0x000000b700b77308 */ /* 0x000ea20000000800 */
[----:B----4-:R-:W-:Y:S01]  /*25bf0*/  F2FP.BF16.F32.PACK_AB R168, R185, R187 ;  /* 0x000000bbb9a8723e */ /* 0x010fe200000010ff */
[----:B------:R-:W-:Y:S01]  /*25c00*/  FMUL.FTZ R19, R0, R151 ;  /* 0x0000009700137220 */ /* 0x000fe20000410000 */
[----:B------:R-:W3:Y:S01]  /*25c10*/  LDSM.16.MT88.4 R156, [R216+0x10000] ;  /* 0x01000000d89c783b */ /* 0x000ee20000004200 */
[----:B------:R-:W-:Y:S02]  /*25c20*/  IMAD.MOV.U32 R162, RZ, RZ, R25 ;  /* 0x000000ffffa27224 */ /* 0x000fe400078e0019 */
[C---:B------:R-:W-:Y:S01]  /*25c30*/  FMUL.FTZ R24, R2.reuse, R140 ;  /* 0x0000008c02187220 */ /* 0x040fe20000410000 */
[----:B------:R-:W-:Y:S01]  /*25c40*/  FMUL.FTZ R25, R2, R141 ;  /* 0x0000008d02197220 */ /* 0x000fe20000410000 */
[C---:B------:R-:W-:Y:S02]  /*25c50*/  FMUL.FTZ R26, R0.reuse, R142 ;  /* 0x0000008e001a7220 */ /* 0x040fe40000410000 */
[----:B------:R-:W-:Y:S01]  /*25c60*/  MUFU.EX2 R188, R188 ;  /* 0x000000bc00bc7308 */ /* 0x000fe20000000800 */
[----:B------:R-:W-:Y:S01]  /*25c70*/  FMUL.FTZ R27, R0, R143 ;  /* 0x0000008f001b7220 */ /* 0x000fe20000410000 */
[C---:B------:R-:W-:Y:S01]  /*25c80*/  FMUL.FTZ R32, R2.reuse, R132 ;  /* 0x0000008402207220 */ /* 0x040fe20000410000 */
[----:B------:R-:W4:Y:S01]  /*25c90*/  LDSM.16.MT88.4 R148, [R220+0x12000] ;  /* 0x01200000dc94783b */ /* 0x000f220000004200 */
[----:B------:R-:W-:Y:S01]  /*25ca0*/  FMUL.FTZ R33, R2, R133 ;  /* 0x0000008502217220 */ /* 0x000fe20000410000 */
[C---:B------:R-:W-:Y:S01]  /*25cb0*/  FMUL.FTZ R34, R0.reuse, R134 ;  /* 0x0000008600227220 */ /* 0x040fe20000410000 */
[----:B------:R-:W-:Y:S01]  /*25cc0*/  FMUL.FTZ R35, R0, R135 ;  /* 0x0000008700237220 */ /* 0x000fe20000410000 */
[C---:B-----5:R-:W-:Y:S03]  /*25cd0*/  FMUL.FTZ R36, R2.reuse, R36 ;  /* 0x0000002402247220 */ /* 0x060fe60000410000 */
[----:B------:R-:W1:Y:S01]  /*25ce0*/  MUFU.EX2 R182, R182 ;  /* 0x000000b600b67308 */ /* 0x000e620000000800 */
[----:B--2---:R-:W-:Y:S01]  /*25cf0*/  F2FP.BF16.F32.PACK_AB R170, R183, R184 ;  /* 0x000000b8b7aa723e */ /* 0x004fe200000010ff */
[----:B------:R-:W-:Y:S01]  /*25d00*/  FMUL.FTZ R37, R2, R37 ;  /* 0x0000002502257220 */ /* 0x000fe20000410000 */
[----:B------:R-:W2:Y:S01]  /*25d10*/  LDSM.16.MT88.4 R140, [R218+0x12000] ;  /* 0x01200000da8c783b */ /* 0x000ea20000004200 */
[C---:B------:R-:W-:Y:S01]  /*25d20*/  FMUL.FTZ R38, R0.reuse, R38 ;  /* 0x0000002600267220 */ /* 0x040fe20000410000 */
[----:B------:R-:W-:Y:S01]  /*25d30*/  FMUL.FTZ R39, R0, R39 ;  /* 0x0000002700277220 */ /* 0x000fe20000410000 */
[C---:B------:R-:W-:Y:S01]  /*25d40*/  FMUL.FTZ R40, R2.reuse, R40 ;  /* 0x0000002802287220 */ /* 0x040fe20000410000 */
[----:B------:R-:W-:Y:S03]  /*25d50*/  FMUL.FTZ R41, R2, R41 ;  /* 0x0000002902297220 */ /* 0x000fe60000410000 */
[----:B------:R-:W-:Y:S01]  /*25d60*/  MUFU.EX2 R167, R167 ;  /* 0x000000a700a77308 */ /* 0x000fe20000000800 */
[C---:B------:R-:W-:Y:S01]  /*25d70*/  FMUL.FTZ R42, R0.reuse, R42 ;  /* 0x0000002a002a7220 */ /* 0x040fe20000410000 */
[----:B------:R-:W-:Y:S01]  /*25d80*/  FMUL.FTZ R43, R0, R43 ;  /* 0x0000002b002b7220 */ /* 0x000fe20000410000 */
[----:B------:R-:W2:Y:S01]  /*25d90*/  LDSM.16.MT88.4 R132, [R217+0x12000] ;  /* 0x01200000d984783b */ /* 0x000ea20000004200 */
        /* <DEDUP_REMOVED lines=30> */
[C---:B------:R-:W-:Y:S01]  /*25f80*/  FMUL.FTZ R69, R2.reuse, R69 ;  /* 0x0000004502457220 */ /* 0x040fe20000410000 */
[C---:B------:R-:W-:Y:S05]  /*25f90*/  HMMA.16816.F32.BF16 R8, R168.reuse, R14, R8 ;  /* 0x0000000ea808723c */ /* 0x040fea0000041808 */
[----:B------:R-:W1:Y:S01]  /*25fa0*/  MUFU.EX2 R190, R190 ;  /* 0x000000be00be7308 */ /* 0x000e620000000800 */
[C---:B------:R-:W-:Y:S01]  /*25fb0*/  FMUL.FTZ R12, R2.reuse, R152 ;  /* 0x00000098020c7220 */ /* 0x040fe20000410000 */
[----:B------:R-:W-:Y:S01]  /*25fc0*/  FMUL.FTZ R13, R2, R153 ;  /* 0x00000099020d7220 */ /* 0x000fe20000410000 */
[C---:B------:R-:W-:Y:S03]  /*25fd0*/  FMUL.FTZ R14, R0.reuse, R154 ;  /* 0x0000009a000e7220 */ /* 0x040fe60000410000 */
[C---:B------:R-:W-:Y:S02]  /*25fe0*/  FMUL.FTZ R15, R0.reuse, R155 ;  /* 0x0000009b000f7220 */ /* 0x040fe40000410000 */
        /* <DEDUP_REMOVED lines=9> */
[C---:B------:R-:W-:Y:S01]  /*26080*/  FMUL.FTZ R76, R2.reuse, R76 ;  /* 0x0000004c024c7220 */ /* 0x040fe20000410000 */
[C---:B------:R-:W-:Y:S05]  /*26090*/  HMMA.16816.F32.BF16 R16, R168.reuse, R22, R16 ;  /* 0x00000016a810723c */ /* 0x040fea0000041810 */
[----:B------:R-:W-:Y:S01]  /*260a0*/  MUFU.EX2 R194, R194 ;  /* 0x000000c200c27308 */ /* 0x000fe20000000800 */
[C---:B------:R-:W-:Y:S01]  /*260b0*/  FMUL.FTZ R21, R2.reuse, R145 ;  /* 0x0000009102157220 */ /* 0x040fe20000410000 */
[----:B------:R-:W-:Y:S01]  /*260c0*/  FMUL.FTZ R20, R2, R144 ;  /* 0x0000009002147220 */ /* 0x000fe20000410000 */
[C---:B------:R-:W-:Y:S03]  /*260d0*/  FMUL.FTZ R22, R0.reuse, R146 ;  /* 0x0000009200167220 */ /* 0x040fe60000410000 */
[----:B------:R-:W-:Y:S01]  /*260e0*/  FMUL.FTZ R23, R0, R147 ;  /* 0x0000009300177220 */ /* 0x000fe20000410000 */
[--C-:B------:R-:W-:Y:S01]  /*260f0*/  FFMA.FTZ R144, R193, R165, -R177.reuse ;  /* 0x000000a5c1907223 */ /* 0x100fe200000108b1 */
[----:B------:R-:W-:Y:S01]  /*26100*/  FMUL.FTZ R77, R2, R77 ;  /* 0x0000004d024d7220 */ /* 0x000fe20000410000 */
[C---:B------:R-:W-:Y:S01]  /*26110*/  FMUL.FTZ R78, R0.reuse, R78 ;  /* 0x0000004e004e7220 */ /* 0x040fe20000410000 */
[----:B------:R-:W-:Y:S03]  /*26120*/  FMUL.FTZ R79, R0, R79 ;  /* 0x0000004f004f7220 */ /* 0x000fe60000410000 */
        /* <DEDUP_REMOVED lines=11> */
[----:B------:R-:W3:Y:S01]  /*261e0*/  LDSM.16.MT88.4 R136, [R216+0x12000] ;  /* 0x01200000d888783b */ /* 0x000ee20000004200 */
        /* <DEDUP_REMOVED lines=9> */
[C---:B------:R-:W-:Y:S01]  /*26280*/  HMMA.16816.F32.BF16 R32, R168.reuse, R158, R32 ;  /* 0x0000009ea820723c */ /* 0x040fe20000041820 */
[----:B------:R-:W-:Y:S04]  /*26290*/  LDSM.16.MT88.4 R156, [R220+0x12800] ;  /* 0x01280000dc9c783b */ /* 0x000fe80000004200 */
[----:B------:R-:W-:Y:S01]  /*262a0*/  MUFU.EX2 R251, R251 ;  /* 0x000000fb00fb7308 */ /* 0x000fe20000000800 */
[C---:B------:R-:W-:Y:S01]  /*262b0*/  FMUL.FTZ R90, R0.reuse, R90 ;  /* 0x0000005a005a7220 */ /* 0x040fe20000410000 */
[C---:B----4-:R-:W-:Y:S04]  /*262c0*/  HMMA.16816.F32.BF16 R36, R168.reuse, R148, R36 ;  /* 0x00000094a824723c */ /* 0x050fe80000041824 */
[----:B------:R-:W-:Y:S02]  /*262d0*/  FMUL.FTZ R91, R0, R91 ;  /* 0x0000005b005b7220 */ /* 0x000fe40000410000 */
[C---:B------:R-:W-:Y:S01]  /*262e0*/  HMMA.16816.F32.BF16 R40, R168.reuse, R150, R40 ;  /* 0x00000096a828723c */ /* 0x040fe20000041828 */
[----:B------:R-:W-:Y:S01]  /*262f0*/  LDSM.16.MT88.4 R148, [R218+0x10800] ;  /* 0x01080000da94783b */ /* 0x000fe20000004200 */
[----:B------:R-:W-:Y:S03]  /*26300*/  MUFU.EX2 R199, R199 ;  /* 0x000000c700c77308 */ /* 0x000fe60000000800 */
[C---:B------:R-:W-:Y:S01]  /*26310*/  FMUL.FTZ R92, R2.reuse, R92 ;  /* 0x0000005c025c7220 */ /* 0x040fe20000410000 */
[C---:B--2---:R-:W-:Y:S06]  /*26320*/  HMMA.16816.F32.BF16 R44, R168.reuse, R140, R44 ;  /* 0x0000008ca82c723c */ /* 0x044fec000004182c */
[----:B------:R-:W-:Y:S01]  /*26330*/  MUFU.EX2 R198, R198 ;  /* 0x000000c600c67308 */ /* 0x000fe20000000800 */
[----:B------:R-:W-:Y:S01]  /*26340*/  FMUL.FTZ R93, R2, R93 ;  /* 0x0000005d025d7220 */ /* 0x000fe20000410000 */
[C---:B------:R-:W-:Y:S01]  /*26350*/  HMMA.16816.F32.BF16 R48, R168.reuse, R142, R48 ;  /* 0x0000008ea830723c */ /* 0x040fe20000041830 */
[----:B------:R-:W2:Y:S02]  /*26360*/  LDSM.16.MT88.4 R140, [R220+0x14000] ;  /* 0x01400000dc8c783b */ /* 0x000ea40000004200 */
[C---:B------:R-:W-:Y:S03]  /*26370*/  FMUL.FTZ R94, R0.reuse, R94 ;  /* 0x0000005e005e7220 */ /* 0x040fe60000410000 */
[C---:B------:R-:W-:Y:S02]  /*26380*/  HMMA.16816.F32.BF16 R52, R168.reuse, R132, R52 ;  /* 0x00000084a834723c */ /* 0x040fe40000041834 */
[----:B------:R-:W-:Y:S03]  /*26390*/  MUFU.EX2 R189, R189 ;  /* 0x000000bd00bd7308 */ /* 0x000fe60000000800 */
[----:B------:R-:W-:Y:S01]  /*263a0*/  FMUL.FTZ R95, R0, R95 ;  /* 0x0000005f005f7220 */ /* 0x000fe20000410000 */
[C---:B------:R-:W-:Y:S01]  /*263b0*/  HMMA.16816.F32.BF16 R56, R168.reuse, R134, R56 ;  /* 0x00000086a838723c */ /* 0x040fe20000041838 */
[----:B------:R-:W4:Y:S04]  /*263c0*/  LDSM.16.MT88.4 R132, [R218+0x14000] ;  /* 0x01400000da84783b */ /* 0x000f280000004200 */
        /* <DEDUP_REMOVED lines=16> */
[----:B------:R-:W-:Y:S01]  /*264d0*/  FFMA.FTZ R193, R192, R165, -R177 ;  /* 0x000000a5c0c17223 */ /* 0x000fe200000108b1 */
[C---:B------:R-:W-:Y:S01]  /*264e0*/  FMUL.FTZ R116, R2.reuse, R116 ;  /* 0x0000007402747220 */ /* 0x040fe20000410000 */
[----:B------:R2:W-:Y:S01]  /*264f0*/  MUFU.EX2 R192, R144 ;  /* 0x0000009000c07308 */ /* 0x0005e20000000800 */
[C---:B------:R-:W-:Y:S01]  /*26500*/  HMMA.16816.F32.BF16 R72, R168.reuse, R142, R72 ;  /* 0x0000008ea848723c */ /* 0x040fe20000041848 */
[----:B------:R-:W1:Y:S04]  /*26510*/  LDSM.16.MT88.4 R140, [R216+0x14000] ;  /* 0x01400000d88c783b */ /* 0x000e680000004200 */
[----:B------:R-:W-:Y:S01]  /*26520*/  FMUL.FTZ R117, R2, R117 ;  /* 0x0000007502757220 */ /* 0x000fe20000410000 */
[C---:B----4-:R-:W-:Y:S03]  /*26530*/  HMMA.16816.F32.BF16 R76, R168.reuse, R132, R76 ;  /* 0x00000084a84c723c */ /* 0x050fe6000004184c */
[----:B------:R-:W4:Y:S02]  /*26540*/  MUFU.EX2 R193, R193 ;  /* 0x000000c100c17308 */ /* 0x000f240000000800 */
[C---:B------:R-:W-:Y:S01]  /*26550*/  FMUL.FTZ R118, R0.reuse, R118 ;  /* 0x0000007600767220 */ /* 0x040fe20000410000 */
[C---:B------:R-:W-:Y:S01]  /*26560*/  HMMA.16816.F32.BF16 R80, R168.reuse, R134, R80 ;  /* 0x00000086a850723c */ /* 0x040fe20000041850 */
[----:B------:R-:W4:Y:S04]  /*26570*/  LDSM.16.MT88.4 R132, [R220+0x16000] ;  /* 0x01600000dc84783b */ /* 0x000f280000004200 */
[----:B------:R-:W-:Y:S01]  /*26580*/  FMUL.FTZ R119, R0, R119 ;  /* 0x0000007700777220 */ /* 0x000fe20000410000 */
[C---:B---3--:R-:W-:Y:S03]  /*26590*/  HMMA.16816.F32.BF16 R84, R168.reuse, R136, R84 ;  /* 0x00000088a854723c */ /* 0x048fe60000041854 */
[----:B--2---:R-:W-:Y:S02]  /*265a0*/  LDSM.16.MT88.4 R144, [R220+0x10800] ;  /* 0x01080000dc90783b */ /* 0x004fe40000004200 */
[C---:B------:R-:W-:Y:S01]  /*265b0*/  FMUL.FTZ R120, R2.reuse, R120 ;  /* 0x0000007802787220 */ /* 0x040fe20000410000 */
[C---:B------:R-:W-:Y:S05]  /*265c0*/  HMMA.16816.F32.BF16 R88, R168.reuse, R138, R88 ;  /* 0x0000008aa858723c */ /* 0x040fea0000041858 */
[----:B------:R-:W2:Y:S01]  /*265d0*/  LDSM.16.MT88.4 R136, [R218+0x16000] ;  /* 0x01600000da88783b */ /* 0x000ea20000004200 */
        /* <DEDUP_REMOVED lines=16> */
[C---:B----4-:R-:W-:Y:S05]  /*266e0*/  HMMA.16816.F32.BF16 R100, R168.reuse, R132, R100 ;  /* 0x00000084a864723c */ /* 0x050fea0000041864 */
        /* <DEDUP_REMOVED lines=9> */
[----:B------:R-:W-:Y:S01]  /*26780*/  FFMA.FTZ R187, R2, R250, R187 ;  /* 0x000000fa02bb7223 */ /* 0x000fe200000100bb */
[----:B------:R-:W-:Y:S01]  /*26790*/  MOV R2, R3 ;  /* 0x0000000300027202 */ /* 0x000fe20000000f00 */
[----:B------:R-:W-:Y:S01]  /*267a0*/  FFMA.FTZ R188, R0, R249, R188 ;  /* 0x000000f900bc7223 */ /* 0x000fe200000100bc */
[C---:B------:R-:W-:Y:S05]  /*267b0*/  HMMA.16816.F32.BF16 R112, R168.reuse, R138, R112 ;  /* 0x0000008aa870723c */ /* 0x040fea0000041870 */
[----:B------:R-:W-:Y:S01]  /*267c0*/  F2FP.BF16.F32.PACK_AB R136, R190, R191 ;  /* 0x000000bfbe88723e */ /* 0x000fe200000010ff */
[----:B------:R-:W-:Y:S01]  /*267d0*/  FADD.FTZ R187, R185, R187 ;  /* 0x000000bbb9bb7221 */ /* 0x000fe20000010000 */
[----:B------:R-:W-:Y:S01]  /*267e0*/  F2FP.BF16.F32.PACK_AB R138, R193, R192 ;  /* 0x000000c0c18a723e */ /* 0x000fe200000010ff */
[----:B------:R-:W-:Y:S01]  /*267f0*/  FADD.FTZ R188, R182, R188 ;  /* 0x000000bcb6bc7221 */ /* 0x000fe20000010000 */
[C---:B-1----:R-:W-:Y:S03]  /*26800*/  HMMA.16816.F32.BF16 R116, R168.reuse, R140, R116 ;  /* 0x0000008ca874723c */ /* 0x042fe60000041874 */
[----:B------:R-:W-:Y:S01]  /*26810*/  F2FP.BF16.F32.PACK_AB R137, R194, R195 ;  /* 0x000000c3c289723e */ /* 0x000fe200000010ff */
[----:B------:R-:W-:Y:S01]  /*26820*/  FADD.FTZ R187, R184, R187 ;  /* 0x000000bbb8bb7221 */ /* 0x000fe20000010000 */
[----:B------:R-:W-:Y:S01]  /*26830*/  F2FP.BF16.F32.PACK_AB R139, R197, R196 ;  /* 0x000000c4c58b723e */ /* 0x000fe200000010ff */
[C---:B------:R-:W-:Y:S01]  /*26840*/  HMMA.16816.F32.BF16 R120, R168.reuse, R142, R120 ;  /* 0x0000008ea878723c */ /* 0x040fe20000041878 */
[----:B------:R-:W1:Y:S04]  /*26850*/  LDSM.16.MT88.4 R140, [R216+0x10800] ;  /* 0x01080000d88c783b */ /* 0x000e680000004200 */
[----:B------:R-:W-:Y:S01]  /*26860*/  MOV R0, R164 ;  /* 0x000000a400007202 */ /* 0x000fe20000000f00 */
[C---:B---3--:R-:W-:Y:S05]  /*26870*/  HMMA.16816.F32.BF16 R124, R168.reuse, R132, R124 ;  /* 0x00000084a87c723c */ /* 0x048fea000004187c */
[----:B------:R-:W-:Y:S01]  /*26880*/  FADD.FTZ R188, R167, R188 ;  /* 0x000000bca7bc7221 */ /* 0x000fe20000010000 */
[----:B------:R-:W-:Y:S01]  /*26890*/  HMMA.16816.F32.BF16 R128, R168, R134, R128 ;  /* 0x00000086a880723c */ /* 0x000fe20000041880 */
[----:B------:R-:W2:Y:S04]  /*268a0*/  LDSM.16.MT88.4 R132, [R218+0x12800] ;  /* 0x01280000da84783b */ /* 0x000ea80000004200 */
[----:B------:R-:W-:Y:S01]  /*268b0*/  FADD.FTZ R187, R183, R187 ;  /* 0x000000bbb7bb7221 */ /* 0x000fe20000010000 */
[C---:B------:R-:W-:Y:S05]  /*268c0*/  HMMA.16816.F32.BF16 R4, R136.reuse, R144, R4 ;  /* 0x000000908804723c */ /* 0x040fea0000041804 */
[----:B------:R-:W-:Y:S01]  /*268d0*/  MOV R168, R163 ;  /* 0x000000a300a87202 */ /* 0x000fe20000000f00 */
[C---:B------:R-:W-:Y:S01]  /*268e0*/  HMMA.16816.F32.BF16 R8, R136.reuse, R146, R8 ;  /* 0x000000928808723c */ /* 0x040fe20000041808 */
[----:B------:R-:W3:Y:S04]  /*268f0*/  LDSM.16.MT88.4 R144, [R217+0x12800] ;  /* 0x01280000d990783b */ /* 0x000ee80000004200 */
[----:B------:R-:W-:Y:S01]  /*26900*/  MOV R171, R162 ;  /* 0x000000a200ab7202 */ /* 0x000fe20000000f00 */
[C---:B------:R-:W-:Y:S05]  /*26910*/  HMMA.16816.F32.BF16 R12, R136.reuse, R148, R12 ;  /* 0x00000094880c723c */ /* 0x040fea000004180c */
[----:B------:R-:W-:Y:S01]  /*26920*/  IMAD.MOV.U32 R170, RZ, RZ, R161 ;  /* 0x000000ffffaa7224 */ /* 0x000fe200078e00a1 */
[C---:B------:R-:W-:Y:S01]  /*26930*/  HMMA.16816.F32.BF16 R16, R136.reuse, R150, R16 ;  /* 0x000000968810723c */ /* 0x040fe20000041810 */
[----:B------:R-:W4:Y:S04]  /*26940*/  LDSM.16.MT88.4 R148, [R216+0x12800] ;  /* 0x01280000d894783b */ /* 0x000f280000004200 */
[----:B------:R-:W-:Y:S01]  /*26950*/  MOV R169, R160 ;  /* 0x000000a000a97202 */ /* 0x000fe20000000f00 */
[C---:B------:R-:W-:Y:S03]  /*26960*/  HMMA.16816.F32.BF16 R20, R136.reuse, R152, R20 ;  /* 0x000000988814723c */ /* 0x040fe60000041814 */
[----:B------:R-:W-:Y:S02]  /*26970*/  LDSM.16.MT88.4 R160, [R218+0x14800] ;  /* 0x01480000daa0783b */ /* 0x000fe40000004200 */
[----:B------:R-:W-:Y:S01]  /*26980*/  FADD.FTZ R188, R186, R188 ;  /* 0x000000bcbabc7221 */ /* 0x000fe20000010000 */
[C---:B------:R-:W-:Y:S05]  /*26990*/  HMMA.16816.F32.BF16 R24, R136.reuse, R154, R24 ;  /* 0x0000009a8818723c */ /* 0x040fea0000041818 */
[----:B------:R-:W4:Y:S01]  /*269a0*/  LDSM.16.MT88.4 R152, [R220+0x14800] ;  /* 0x01480000dc98783b */ /* 0x000f220000004200 */
        /* <DEDUP_REMOVED lines=15> */
[C---:B---3--:R-:W-:Y:S05]  /*26aa0*/  HMMA.16816.F32.BF16 R52, R136.reuse, R144, R52 ;  /* 0x000000908834723c */ /* 0x048fea0000041834 */
[----:B------:R-:W-:Y:S01]  /*26ab0*/  FADD.FTZ R187, R193, R187 ;  /* 0x000000bbc1bb7221 */ /* 0x000fe20000010000 */
[C---:B------:R-:W-:Y:S05]  /*26ac0*/  HMMA.16816.F32.BF16 R56, R136.reuse, R146, R56 ;  /* 0x000000928838723c */ /* 0x040fea0000041838 */
[-CC-:B------:R-:W-:Y:S01]  /*26ad0*/  FFMA.FTZ R144, R168, R165.reuse, -R177.reuse ;  /* 0x000000a5a8907223 */ /* 0x180fe200000108b1 */
[C---:B----4-:R-:W-:Y:S05]  /*26ae0*/  HMMA.16816.F32.BF16 R60, R136.reuse, R148, R60 ;  /* 0x00000094883c723c */ /* 0x050fea000004183c */
[----:B------:R-:W-:Y:S01]  /*26af0*/  FADD.FTZ R188, R197, R188 ;  /* 0x000000bcc5bc7221 */ /* 0x000fe20000010000 */
[C---:B------:R-:W-:Y:S05]  /*26b00*/  HMMA.16816.F32.BF16 R64, R136.reuse, R150, R64 ;  /* 0x000000968840723c */ /* 0x040fea0000041840 */
[-CC-:B------:R-:W-:Y:S01]  /*26b10*/  FFMA.FTZ R148, R169, R165.reuse, -R177.reuse ;  /* 0x000000a5a9947223 */ /* 0x180fe200000108b1 */
[C---:B------:R-:W-:Y:S05]  /*26b20*/  HMMA.16816.F32.BF16 R68, R136.reuse, R152, R68 ;  /* 0x000000988844723c */ /* 0x040fea0000041844 */
[----:B------:R-:W-:Y:S01]  /*26b30*/  FADD.FTZ R188, R252, R188 ;  /* 0x000000bcfcbc7221 */ /* 0x000fe20000010000 */
[C---:B------:R-:W-:Y:S01]  /*26b40*/  HMMA.16816.F32.BF16 R72, R136.reuse, R154, R72 ;  /* 0x0000009a8848723c */ /* 0x040fe20000041848 */
[----:B------:R-:W-:Y:S04]  /*26b50*/  LDSM.16.MT88.4 R152, [R216+0x16800] ;  /* 0x01680000d898783b */ /* 0x000fe80000004200 */
[----:B------:R-:W-:Y:S01]  /*26b60*/  FADD.FTZ R188, R251, R188 ;  /* 0x000000bcfbbc7221 */ /* 0x000fe20000010000 */
[C---:B------:R-:W-:Y:S01]  /*26b70*/  HMMA.16816.F32.BF16 R76, R136.reuse, R160, R76 ;  /* 0x000000a0884c723c */ /* 0x040fe2000004184c */
[----:B------:R3:W-:Y:S04]  /*26b80*/  MUFU.EX2 R161, R144 ;  /* 0x0000009000a17308 */ /* 0x0007e80000000800 */
[----:B------:R-:W-:Y:S01]  /*26b90*/  FADD.FTZ R188, R199, R188 ;  /* 0x000000bcc7bc7221 */ /* 0x000fe20000010000 */
[C---:B------:R-:W-:Y:S05]  /*26ba0*/  HMMA.16816.F32.BF16 R80, R136.reuse, R162, R80 ;  /* 0x000000a28850723c */ /* 0x040fea0000041850 */
[----:B------:R4:W2:Y:S01]  /*26bb0*/  MUFU.EX2 R163, R148 ;  /* 0x0000009400a37308 */ /* 0x0008a20000000800 */
[----:B------:R-:W-:Y:S01]  /*26bc0*/  FADD.FTZ R188, R198, R188 ;  /* 0x000000bcc6bc7221 */ /* 0x000fe20000010000 */
[C---:B-1----:R-:W-:Y:S06]  /*26bd0*/  HMMA.16816.F32.BF16 R84, R136.reuse, R140, R84 ;  /* 0x0000008c8854723c */ /* 0x042fec0000041854 */
[C---:B------:R-:W-:Y:S01]  /*26be0*/  HMMA.16816.F32.BF16 R88, R136.reuse, R142, R88 ;  /* 0x0000008e8858723c */ /* 0x040fe20000041858 */
[----:B---3--:R-:W1:Y:S04]  /*26bf0*/  LDSM.16.MT88.4 R144, [R218+0x16800] ;  /* 0x01680000da90783b */ /* 0x008e680000004200 */
[-CC-:B------:R-:W-:Y:S01]  /*26c00*/  FFMA.FTZ R140, R170, R165.reuse, -R177.reuse ;  /* 0x000000a5aa8c7223 */ /* 0x180fe200000108b1 */
[C---:B------:R-:W-:Y:S03]  /*26c10*/  HMMA.16816.F32.BF16 R92, R136.reuse, R156, R92 ;  /* 0x0000009c885c723c */ /* 0x040fe6000004185c */
[----:B------:R3:W3:Y:S01]  /*26c20*/  MUFU.EX2 R160, R140 ;  /* 0x0000008c00a07308 */ /* 0x0006e20000000800 */
[----:B----4-:R-:W4:Y:S02]  /*26c30*/  LDSM.16.MT88.4 R148, [R217+0x16800] ;  /* 0x01680000d994783b */ /* 0x010f240000004200 */
[C---:B------:R-:W-:Y:S06]  /*26c40*/  HMMA.16816.F32.BF16 R96, R136.reuse, R158, R96 ;  /* 0x0000009e8860723c */ /* 0x040fec0000041860 */
[C---:B--2---:R-:W-:Y:S01]  /*26c50*/  HMMA.16816.F32.BF16 R100, R136.reuse, R132, R100 ;  /* 0x000000848864723c */ /* 0x044fe20000041864 */
[----:B------:R-:W-:Y:S05]  /*26c60*/  LDSM.16.MT88.4 R156, [R218+0x11000] ;  /* 0x01100000da9c783b */ /* 0x000fea0000004200 */
[C---:B------:R-:W-:Y:S05]  /*26c70*/  HMMA.16816.F32.BF16 R104, R136.reuse, R134, R104 ;  /* 0x000000868868723c */ /* 0x040fea0000041868 */
[----:B---3--:R-:W-:Y:S01]  /*26c80*/  FFMA.FTZ R140, R171, R165, -R177 ;  /* 0x000000a5ab8c7223 */ /* 0x008fe200000108b1 */
[----:B------:R-:W-:Y:S01]  /*26c90*/  MOV R132, R163 ;  /* 0x000000a300847202 */ /* 0x000fe20000000f00 */
[----:B------:R-:W-:Y:S01]  /*26ca0*/  LDSM.16.MT88.4 R168, [R216+0x11000] ;  /* 0x01100000d8a8783b */ /* 0x000fe20000004200 */
[----:B------:R-:W-:Y:S01]  /*26cb0*/  IMAD.MOV.U32 R134, RZ, RZ, R161 ;  /* 0x000000ffff867224 */ /* 0x000fe200078e00a1 */
[----:B------:R-:W2:Y:S02]  /*26cc0*/  MUFU.EX2 R162, R140 ;  /* 0x0000008c00a27308 */ /* 0x000ea40000000800 */
[----:B------:R-:W-:Y:S01]  /*26cd0*/  MOV R135, R160 ;  /* 0x000000a000877202 */ /* 0x000fe20000000f00 */
[----:B------:R-:W-:Y:S01]  /*26ce0*/  FFMA.FTZ R177, R176, R165, -R177 ;  /* 0x000000a5b0b17223 */ /* 0x000fe200000108b1 */
[C---:B-1----:R-:W-:Y:S06]  /*26cf0*/  HMMA.16816.F32.BF16 R108, R136.reuse, R144, R108 ;  /* 0x00000090886c723c */ /* 0x042fec000004186c */
[----:B------:R-:W-:Y:S01]  /*26d00*/  MUFU.EX2 R165, R172 ;  /* 0x000000ac00a57308 */ /* 0x000fe20000000800 */
[C---:B------:R-:W-:Y:S01]  /*26d10*/  HMMA.16816.F32.BF16 R112, R136.reuse, R146, R112 ;  /* 0x000000928870723c */ /* 0x040fe20000041870 */
[----:B------:R-:W-:Y:S03]  /*26d20*/  LDSM.16.MT88.4 R144, [R220+0x13000] ;  /* 0x01300000dc90783b */ /* 0x000fe60000004200 */
[----:B--2---:R-:W-:Y:S02]  /*26d30*/  MOV R133, R162 ;  /* 0x000000a200857202 */ /* 0x004fe40000000f00 */
[C---:B----4-:R-:W-:Y:S03]  /*26d40*/  HMMA.16816.F32.BF16 R116, R136.reuse, R148, R116 ;  /* 0x000000948874723c */ /* 0x050fe60000041874 */
[----:B------:R-:W1:Y:S03]  /*26d50*/  LDSM.16.MT88.4 R140, [R220+0x11000] ;  /* 0x01100000dc8c783b */ /* 0x000e660000004200 */
[C---:B------:R-:W-:Y:S05]  /*26d60*/  HMMA.16816.F32.BF16 R120, R136.reuse, R150, R120 ;  /* 0x000000968878723c */ /* 0x040fea0000041878 */
[----:B------:R-:W2:Y:S01]  /*26d70*/  LDSM.16.MT88.4 R160, [R217+0x11000] ;  /* 0x01100000d9a0783b */ /* 0x000ea20000004200 */
[C---:B------:R-:W-:Y:S05]  /*26d80*/  HMMA.16816.F32.BF16 R124, R136.reuse, R152, R124 ;  /* 0x00000098887c723c */ /* 0x040fea000004187c */
[----:B------:R-:W-:Y:S01]  /*26d90*/  MOV R148, R134 ;  /* 0x0000008600947202 */ /* 0x000fe20000000f00 */
[----:B------:R-:W-:Y:S01]  /*26da0*/  HMMA.16816.F32.BF16 R128, R136, R154, R128 ;  /* 0x0000009a8880723c */ /* 0x000fe20000041880 */
[----:B------:R-:W3:Y:S04]  /*26db0*/  LDSM.16.MT88.4 R136, [R218+0x13000] ;  /* 0x01300000da88783b */ /* 0x000ee80000004200 */
[----:B------:R-:W-:Y:S01]  /*26dc0*/  IMAD.MOV.U32 R152, RZ, RZ, R132 ;  /* 0x000000ffff987224 */ /* 0x000fe200078e0084 */
[----:B------:R-:W-:Y:S02]  /*26dd0*/  MOV R149, R135 ;  /* 0x0000008700957202 */ /* 0x000fe40000000f00 */
[----:B------:R-:W-:Y:S03]  /*26de0*/  MOV R153, R133 ;  /* 0x0000008500997202 */ /* 0x000fe60000000f00 */
[----:B------:R-:W-:Y:S02]  /*26df0*/  F2FP.BF16.F32.PACK_AB R132, R152, R148 ;  /* 0x000000949884723e */ /* 0x000fe400000010ff */
[----:B------:R-:W-:Y:S02]  /*26e00*/  F2FP.BF16.F32.PACK_AB R134, R153, R149 ;  /* 0x000000959986723e */ /* 0x000fe400000010ff */
[----:B------:R-:W-:Y:S02]  /*26e10*/  F2FP.BF16.F32.PACK_AB R133, R251, R252 ;  /* 0x000000fcfb85723e */ /* 0x000fe400000010ff */
[----:B------:R-:W-:Y:S07]  /*26e20*/  F2FP.BF16.F32.PACK_AB R135, R198, R199 ;  /* 0x000000c7c687723e */ /* 0x000fee00000010ff */
[C---:B-1----:R-:W-:Y:S06]  /*26e30*/  HMMA.16816.F32.BF16 R4, R132.reuse, R140, R4 ;  /* 0x0000008c8404723c */ /* 0x042fec0000041804 */
[C---:B------:R-:W-:Y:S01]  /*26e40*/  HMMA.16816.F32.BF16 R8, R132.reuse, R142, R8 ;  /* 0x0000008e8408723c */ /* 0x040fe20000041808 */
[----:B------:R-:W1:Y:S05]  /*26e50*/  LDSM.16.MT88.4 R140, [R217+0x13000] ;  /* 0x01300000d98c783b */ /* 0x000e6a0000004200 */
[C---:B------:R-:W-:Y:S06]  /*26e60*/  HMMA.16816.F32.BF16 R12, R132.reuse, R156, R12 ;  /* 0x0000009c840c723c */ /* 0x040fec000004180c */
[C---:B------:R-:W-:Y:S05]  /*26e70*/  HMMA.16816.F32.BF16 R16, R132.reuse, R158, R16 ;  /* 0x0000009e8410723c */ /* 0x040fea0000041810 */
[----:B------:R-:W-:Y:S01]  /*26e80*/  MOV R156, R148 ;  /* 0x00000094009c7202 */ /* 0x000fe20000000f00 */
[C---:B--2---:R-:W-:Y:S05]  /*26e90*/  HMMA.16816.F32.BF16 R20, R132.reuse, R160, R20 ;  /* 0x000000a08414723c */ /* 0x044fea0000041814 */
[----:B------:R-:W-:Y:S01]  /*26ea0*/  MOV R157, R149 ;  /* 0x00000095009d7202 */ /* 0x000fe20000000f00 */
[C---:B------:R-:W-:Y:S01]  /*26eb0*/  HMMA.16816.F32.BF16 R24, R132.reuse, R162, R24 ;  /* 0x000000a28418723c */ /* 0x040fe20000041818 */
[----:B------:R-:W2:Y:S04]  /*26ec0*/  LDSM.16.MT88.4 R148, [R216+0x13000] ;  /* 0x01300000d894783b */ /* 0x000ea80000004200 */
[----:B------:R-:W-:Y:S01]  /*26ed0*/  IMAD.MOV.U32 R160, RZ, RZ, R152 ;  /* 0x000000ffffa07224 */ /* 0x000fe200078e0098 */
[C---:B------:R-:W-:Y:S05]  /*26ee0*/  HMMA.16816.F32.BF16 R28, R132.reuse, R168, R28 ;  /* 0x000000a8841c723c */ /* 0x040fea000004181c */
[----:B------:R-:W-:Y:S01]  /*26ef0*/  MOV R161, R153 ;  /* 0x0000009900a17202 */ /* 0x000fe20000000f00 */
[C---:B------:R-:W-:Y:S01]  /*26f00*/  HMMA.16816.F32.BF16 R32, R132.reuse, R170, R32 ;  /* 0x000000aa8420723c */ /* 0x040fe20000041820 */
[----:B------:R-:W4:Y:S04]  /*26f10*/  LDSM.16.MT88.4 R152, [R220+0x15000] ;  /* 0x01500000dc98783b */ /* 0x000f280000004200 */
[----:B------:R-:W-:Y:S01]  /*26f20*/  MOV R169, R156 ;  /* 0x0000009c00a97202 */ /* 0x000fe20000000f00 */
[C---:B------:R-:W-:Y:S05]  /*26f30*/  HMMA.16816.F32.BF16 R36, R132.reuse, R144, R36 ;  /* 0x000000908424723c */ /* 0x040fea0000041824 */
[----:B------:R-:W-:Y:S01]  /*26f40*/  MOV R168, R157 ;  /* 0x0000009d00a87202 */ /* 0x000fe20000000f00 */
[C---:B------:R-:W-:Y:S01]  /*26f50*/  HMMA.16816.F32.BF16 R40, R132.reuse, R146, R40 ;  /* 0x000000928428723c */ /* 0x040fe20000041828 */
[----:B------:R-:W4:Y:S04]  /*26f60*/  LDSM.16.MT88.4 R156, [R218+0x15000] ;  /* 0x01500000da9c783b */ /* 0x000f280000004200 */
[----:B------:R-:W-:Y:S01]  /*26f70*/  IMAD.MOV.U32 R170, RZ, RZ, R160 ;  /* 0x000000ffffaa7224 */ /* 0x000fe200078e00a0 */
[C---:B---3--:R-:W-:Y:S03]  /*26f80*/  HMMA.16816.F32.BF16 R44, R132.reuse, R136, R44 ;  /* 0x00000088842c723c */ /* 0x048fe6000004182c */
[----:B------:R-:W-:Y:S02]  /*26f90*/  LDSM.16.MT88.4 R144, [R216+0x15000] ;  /* 0x01500000d890783b */ /* 0x000fe40000004200 */
[----:B------:R-:W-:Y:S01]  /*26fa0*/  MOV R171, R161 ;  /* 0x000000a100ab7202 */ /* 0x000fe20000000f00 */
[C---:B------:R-:W-:Y:S05]  /*26fb0*/  HMMA.16816.F32.BF16 R48, R132.reuse, R138, R48 ;  /* 0x0000008a8430723c */ /* 0x040fea0000041830 */
[----:B------:R-:W3:Y:S01]  /*26fc0*/  LDSM.16.MT88.4 R160, [R217+0x15000] ;  /* 0x01500000d9a0783b */ /* 0x000ee20000004200 */
[C---:B-1----:R-:W-:Y:S06]  /*26fd0*/  HMMA.16816.F32.BF16 R52, R132.reuse, R140, R52 ;  /* 0x0000008c8434723c */ /* 0x042fec0000041834 */
[C---:B------:R-:W-:Y:S01]  /*26fe0*/  HMMA.16816.F32.BF16 R56, R132.reuse, R142, R56 ;  /* 0x0000008e8438723c */ /* 0x040fe20000041838 */
[----:B------:R-:W1:Y:S05]  /*26ff0*/  LDSM.16.MT88.4 R136, [R220+0x17000] ;  /* 0x01700000dc88783b */ /* 0x000e6a0000004200 */
[C---:B--2---:R-:W-:Y:S01]  /*27000*/  HMMA.16816.F32.BF16 R60, R132.reuse, R148, R60 ;  /* 0x00000094843c723c */ /* 0x044fe2000004183c */
[----:B------:R-:W2:Y:S02]  /*27010*/  MUFU.EX2 R149, R179 ;  /* 0x000000b300957308 */ /* 0x000ea40000000800 */
[----:B------:R-:W1:Y:S03]  /*27020*/  LDSM.16.MT88.4 R140, [R218+0x17000] ;  /* 0x01700000da8c783b */ /* 0x000e660000004200 */
[C---:B------:R-:W-:Y:S06]  /*27030*/  HMMA.16816.F32.BF16 R64, R132.reuse, R150, R64 ;  /* 0x000000968440723c */ /* 0x040fec0000041840 */
[C---:B----4-:R-:W-:Y:S06]  /*27040*/  HMMA.16816.F32.BF16 R68, R132.reuse, R152, R68 ;  /* 0x000000988444723c */ /* 0x050fec0000041844 */
[C---:B------:R-:W-:Y:S01]  /*27050*/  HMMA.16816.F32.BF16 R72, R132.reuse, R154, R72 ;  /* 0x0000009a8448723c */ /* 0x040fe20000041848 */
[----:B------:R-:W-:Y:S05]  /*27060*/  LDSM.16.MT88.4 R152, [R216+0x17000] ;  /* 0x01700000d898783b */ /* 0x000fea0000004200 */
[C---:B------:R-:W-:Y:S01]  /*27070*/  HMMA.16816.F32.BF16 R76, R132.reuse, R156, R76 ;  /* 0x0000009c844c723c */ /* 0x040fe2000004184c */
[----:B------:R-:W4:Y:S05]  /*27080*/  MUFU.EX2 R156, R178 ;  /* 0x000000b2009c7308 */ /* 0x000f2a0000000800 */
[C---:B------:R-:W-:Y:S06]  /*27090*/  HMMA.16816.F32.BF16 R80, R132.reuse, R158, R80 ;  /* 0x0000009e8450723c */ /* 0x040fec0000041850 */
[C---:B---3--:R-:W-:Y:S01]  /*270a0*/  HMMA.16816.F32.BF16 R84, R132.reuse, R160, R84 ;  /* 0x000000a08454723c */ /* 0x048fe20000041854 */
[----:B------:R-:W-:Y:S05]  /*270b0*/  MUFU.EX2 R160, R175 ;  /* 0x000000af00a07308 */ /* 0x000fea0000000800 */
[C---:B------:R-:W-:Y:S05]  /*270c0*/  HMMA.16816.F32.BF16 R88, R132.reuse, R162, R88 ;  /* 0x000000a28458723c */ /* 0x040fea0000041858 */
[----:B------:R-:W-:Y:S01]  /*270d0*/  MUFU.EX2 R162, R174 ;  /* 0x000000ae00a27308 */ /* 0x000fe20000000800 */
[----:B------:R-:W-:Y:S01]  /*270e0*/  MOV R161, R171 ;  /* 0x000000ab00a17202 */ /* 0x000fe20000000f00 */
[C---:B------:R-:W-:Y:S04]  /*270f0*/  HMMA.16816.F32.BF16 R92, R132.reuse, R144, R92 ;  /* 0x00000090845c723c */ /* 0x040fe8000004185c */
[----:B--2---:R-:W-:Y:S02]  /*27100*/  MOV R163, R149 ;  /* 0x0000009500a37202 */ /* 0x004fe40000000f00 */
[C---:B------:R-:W-:Y:S01]  /*27110*/  HMMA.16816.F32.BF16 R96, R132.reuse, R146, R96 ;  /* 0x000000928460723c */ /* 0x040fe20000041860 */
[----:B------:R-:W2:Y:S01]  /*27120*/  LDSM.16.MT88.4 R148, [R217+0x17000] ;  /* 0x01700000d994783b */ /* 0x000ea20000004200 */
[----:B------:R-:W3:Y:S03]  /*27130*/  MUFU.EX2 R146, R173 ;  /* 0x000000ad00927308 */ /* 0x000ee60000000800 */
[----:B------:R-:W-:Y:S01]  /*27140*/  IMAD.MOV.U32 R144, RZ, RZ, R168 ;  /* 0x000000ffff907224 */ /* 0x000fe200078e00a8 */
[C---:B-1----:R-:W-:Y:S06]  /*27150*/  HMMA.16816.F32.BF16 R100, R132.reuse, R136, R100 ;  /* 0x000000888464723c */ /* 0x042fec0000041864 */
[----:B------:R-:W1:Y:S01]  /*27160*/  MUFU.EX2 R168, R177 ;  /* 0x000000b100a87308 */ /* 0x000e620000000800 */
[----:B----4-:R-:W-:Y:S01]  /*27170*/  MOV R147, R156 ;  /* 0x0000009c00937202 */ /* 0x010fe20000000f00 */
[C---:B------:R-:W-:Y:S01]  /*27180*/  HMMA.16816.F32.BF16 R104, R132.reuse, R138, R104 ;  /* 0x0000008a8468723c */ /* 0x040fe20000041868 */
[----:B------:R-:W4:Y:S02]  /*27190*/  LDSM.16.MT88.4 R156, [R220+0x11800] ;  /* 0x01180000dc9c783b */ /* 0x000f240000004200 */
[----:B------:R-:W-:Y:S03]  /*271a0*/  MOV R145, R170 ;  /* 0x000000aa00917202 */ /* 0x000fe60000000f00 */
[C---:B------:R-:W-:Y:S03]  /*271b0*/  HMMA.16816.F32.BF16 R108, R132.reuse, R140, R108 ;  /* 0x0000008c846c723c */ /* 0x040fe6000004186c */
[----:B------:R-:W4:Y:S02]  /*271c0*/  LDSM.16.MT88.4 R136, [R218+0x11800] ;  /* 0x01180000da88783b */ /* 0x000f240000004200 */
[----:B---3--:R-:W-:Y:S01]  /*271d0*/  F2FP.BF16.F32.PACK_AB R171, R165, R146 ;  /* 0x00000092a5ab723e */ /* 0x008fe200000010ff */
[C---:B------:R-:W-:Y:S05]  /*271e0*/  HMMA.16816.F32.BF16 R112, R132.reuse, R142, R112 ;  /* 0x0000008e8470723c */ /* 0x040fea0000041870 */
[----:B------:R-:W3:Y:S01]  /*271f0*/  LDSM.16.MT88.4 R140, [R217+0x11800] ;  /* 0x01180000d98c783b */ /* 0x000ee20000004200 */
[----:B-1----:R-:W-:Y:S02]  /*27200*/  MOV R166, R168 ;  /* 0x000000a800a67202 */ /* 0x002fe40000000f00 */
[----:B------:R-:W-:Y:S03]  /*27210*/  F2FP.BF16.F32.PACK_AB R168, R163, R189 ;  /* 0x000000bda3a8723e */ /* 0x000fe600000010ff */
[----:B------:R-:W-:Y:S02]  /*27220*/  F2FP.BF16.F32.PACK_AB R170, R166, R147 ;  /* 0x00000093a6aa723e */ /* 0x000fe400000010ff */
[----:B------:R-:W1:Y:S01]  /*27230*/  LDSM.16.MT88.4 R172, [R216+0x11800] ;  /* 0x01180000d8ac783b */ /* 0x000e620000004200 */
[C---:B--2---:R-:W-:Y:S07]  /*27240*/  HMMA.16816.F32.BF16 R116, R132.reuse, R148, R116 ;  /* 0x000000948474723c */ /* 0x044fee0000041874 */
[----:B------:R-:W2:Y:S01]  /*27250*/  LDSM.16.MT88.4 R176, [R220+0x13800] ;  /* 0x01380000dcb0783b */ /* 0x000ea20000004200 */
[C---:B------:R-:W-:Y:S03]  /*27260*/  HMMA.16816.F32.BF16 R120, R132.reuse, R150, R120 ;  /* 0x000000968478723c */ /* 0x040fe60000041878 */
[----:B------:R-:W-:Y:S03]  /*27270*/  MOV R149, R169 ;  /* 0x000000a900957202 */ /* 0x000fe60000000f00 */
[C---:B------:R-:W-:Y:S05]  /*27280*/  HMMA.16816.F32.BF16 R124, R132.reuse, R152, R124 ;  /* 0x00000098847c723c */ /* 0x040fea000004187c */
[-C--:B------:R-:W-:Y:S01]  /*27290*/  F2FP.BF16.F32.PACK_AB R169, R162, R160.reuse ;  /* 0x000000a0a2a9723e */ /* 0x080fe200000010ff */
[----:B------:R-:W-:Y:S07]  /*272a0*/  HMMA.16816.F32.BF16 R128, R132, R154, R128 ;  /* 0x0000009a8480723c */ /* 0x000fee0000041880 */
[----:B------:R-:W-:Y:S01]  /*272b0*/  IMAD.MOV.U32 R132, RZ, RZ, R162 ;  /* 0x000000ffff847224 */ /* 0x000fe200078e00a2 */
[----:B------:R-:W-:Y:S03]  /*272c0*/  MOV R133, R163 ;  /* 0x000000a300857202 */ /* 0x000fe60000000f00 */
[----:B------:R-:W-:Y:S02]  /*272d0*/  MOV R134, R160 ;  /* 0x000000a000867202 */ /* 0x000fe40000000f00 */
[----:B------:R-:W-:Y:S02]  /*272e0*/  MOV R135, R161 ;  /* 0x000000a100877202 */ /* 0x000fe40000000f00 */
[C---:B----4-:R-:W-:Y:S01]  /*272f0*/  HMMA.16816.F32.BF16 R160, R168.reuse, R156, R4 ;  /* 0x0000009ca8a0723c */ /* 0x050fe20000041804 */
[----:B------:R-:W4:Y:S05]  /*27300*/  LDSM.16.MT88.4 R4, [R218+0x13800] ;  /* 0x01380000da04783b */ /* 0x000f2a0000004200 */
[C---:B------:R-:W-:Y:S03]  /*27310*/  HMMA.16816.F32.BF16 R156, R168.reuse, R158, R8 ;  /* 0x0000009ea89c723c */ /* 0x040fe60000041808 */
[----:B------:R-:W4:Y:S03]  /*27320*/  LDSM.16.MT88.4 R8, [R217+0x13800] ;  /* 0x01380000d908783b */ /* 0x000f260000004200 */
[C---:B------:R-:W-:Y:S05]  /*27330*/  HMMA.16816.F32.BF16 R152, R168.reuse, R136, R12 ;  /* 0x00000088a898723c */ /* 0x040fea000004180c */
[----:B------:R-:W4:Y:S02]  /*27340*/  LDSM.16.MT88.4 R12, [R216+0x13800] ;  /* 0x01380000d80c783b */ /* 0x000f240000004200 */
[----:B------:R-:W-:Y:S01]  /*27350*/  MOV R136, R149 ;  /* 0x0000009500887202 */ /* 0x000fe20000000f00 */
[----:B------:R-:W-:Y:S01]  /*27360*/  IMAD.MOV.U32 R137, RZ, RZ, R146 ;  /* 0x000000ffff897224 */ /* 0x000fe200078e0092 */
[C---:B------:R-:W-:Y:S07]  /*27370*/  HMMA.16816.F32.BF16 R148, R168.reuse, R138, R16 ;  /* 0x0000008aa894723c */ /* 0x040fee0000041810 */
[----:B------:R-:W-:Y:S04]  /*27380*/  MOV R17, R147 ;  /* 0x0000009300117202 */ /* 0x000fe80000000f00 */
[----:B------:R-:W-:Y:S02]  /*27390*/  MOV R18, R144 ;  /* 0x0000009000127202 */ /* 0x000fe40000000f00 */
[----:B------:R-:W-:Y:S02]  /*273a0*/  MOV R19, R145 ;  /* 0x0000009100137202 */ /* 0x000fe40000000f00 */
[C---:B---3--:R-:W-:Y:S06]  /*273b0*/  HMMA.16816.F32.BF16 R144, R168.reuse, R140, R20 ;  /* 0x0000008ca890723c */ /* 0x048fec0000041814 */
[C---:B------:R-:W-:Y:S05]  /*273c0*/  HMMA.16816.F32.BF16 R140, R168.reuse, R142, R24 ;  /* 0x0000008ea88c723c */ /* 0x040fea0000041818 */
[----:B------:R-:W-:Y:S01]  /*273d0*/  MOV R23, R136 ;  /* 0x0000008800177202 */ /* 0x000fe20000000f00 */
[----:B------:R-:W-:Y:S01]  /*273e0*/  IMAD.MOV.U32 R21, RZ, RZ, R18 ;  /* 0x000000ffff157224 */ /* 0x000fe200078e0012 */
[----:B------:R-:W-:Y:S02]  /*273f0*/  MOV R27, R137 ;  /* 0x00000089001b7202 */ /* 0x000fe40000000f00 */
[C---:B-1----:R-:W-:Y:S03]  /*27400*/  HMMA.16816.F32.BF16 R136, R168.reuse, R172, R28 ;  /* 0x000000aca888723c */ /* 0x042fe6000004181c */
[----:B------:R-:W-:Y:S02]  /*27410*/  MOV R20, R17 ;  /* 0x0000001100147202 */ /* 0x000fe40000000f00 */
[----:B------:R-:W-:Y:S02]  /*27420*/  MOV R22, R19 ;  /* 0x0000001300167202 */ /* 0x000fe40000000f00 */
[----:B------:R-:W-:Y:S01]  /*27430*/  MOV R29, R132 ;  /* 0x00000084001d7202 */ /* 0x000fe20000000f00 */
[----:B------:R-:W1:Y:S03]  /*27440*/  LDSM.16.MT88.4 R16, [R220+0x15800] ;  /* 0x01580000dc10783b */ /* 0x000e660000004200 */
[----:B------:R-:W-:Y:S01]  /*27450*/  MOV R28, R133 ;  /* 0x00000085001c7202 */ /* 0x000fe20000000f00 */
[----:B------:R-:W-:Y:S01]  /*27460*/  IMAD.MOV.U32 R30, RZ, RZ, R20 ;  /* 0x000000ffff1e7224 */ /* 0x000fe200078e0014 */
[----:B------:R-:W-:Y:S02]  /*27470*/  MOV R173, R134 ;  /* 0x0000008600ad7202 */ /* 0x000fe40000000f00 */
[----:B------:R-:W-:Y:S02]  /*27480*/  MOV R172, R135 ;  /* 0x0000008700ac7202 */ /* 0x000fe40000000f00 */
[C---:B------:R-:W-:Y:S03]  /*27490*/  HMMA.16816.F32.BF16 R132, R168.reuse, R174, R32 ;  /* 0x000000aea884723c */ /* 0x040fe60000041820 */
[----:B------:R-:W-:Y:S01]  /*274a0*/  MOV R31, R27 ;  /* 0x0000001b001f7202 */ /* 0x000fe20000000f00 */
[----:B------:R-:W-:Y:S01]  /*274b0*/  FADD.FTZ R188, R173, R188 ;  /* 0x000000bcadbc7221 */ /* 0x000fe20000010000 */
[----:B------:R-:W-:Y:S01]  /*274c0*/  LDSM.16.MT88.4 R24, [R217+0x15800] ;  /* 0x01580000d918783b */ /* 0x000fe20000004200 */
[C---:B--2---:R-:W-:Y:S05]  /*274d0*/  HMMA.16816.F32.BF16 R36, R168.reuse, R176, R36 ;  /* 0x000000b0a824723c */ /* 0x044fea0000041824 */
[----:B------:R-:W-:Y:S01]  /*274e0*/  IMAD.MOV.U32 R35, RZ, RZ, R21 ;  /* 0x000000ffff237224 */ /* 0x000fe200078e0015 */
[C---:B------:R-:W-:Y:S05]  /*274f0*/  HMMA.16816.F32.BF16 R40, R168.reuse, R178, R40 ;  /* 0x000000b2a828723c */ /* 0x040fea0000041828 */
[----:B------:R-:W-:Y:S01]  /*27500*/  MOV R34, R22 ;  /* 0x0000001600227202 */ /* 0x000fe20000000f00 */
[C---:B----4-:R-:W-:Y:S05]  /*27510*/  HMMA.16816.F32.BF16 R44, R168.reuse, R4, R44 ;  /* 0x00000004a82c723c */ /* 0x050fea000004182c */
[----:B------:R-:W-:Y:S01]  /*27520*/  MOV R33, R23 ;  /* 0x0000001700217202 */ /* 0x000fe20000000f00 */
[C---:B------:R-:W-:Y:S01]  /*27530*/  HMMA.16816.F32.BF16 R48, R168.reuse, R6, R48 ;  /* 0x00000006a830723c */ /* 0x040fe20000041830 */
[----:B------:R-:W2:Y:S04]  /*27540*/  LDSM.16.MT88.4 R20, [R218+0x15800] ;  /* 0x01580000da14783b */ /* 0x000ea80000004200 */
[----:B------:R-:W-:Y:S01]  /*27550*/  FADD.FTZ R187, R33, R187 ;  /* 0x000000bb21bb7221 */ /* 0x000fe20000010000 */
[C---:B------:R-:W-:Y:S03]  /*27560*/  HMMA.16816.F32.BF16 R52, R168.reuse, R8, R52 ;  /* 0x00000008a834723c */ /* 0x040fe60000041834 */
[----:B------:R-:W3:Y:S02]  /*27570*/  LDSM.16.MT88.4 R4, [R216+0x15800] ;  /* 0x01580000d804783b */ /* 0x000ee40000004200 */
[----:B------:R-:W-:Y:S01]  /*27580*/  FADD.FTZ R187, R34, R187 ;  /* 0x000000bb22bb7221 */ /* 0x000fe20000010000 */
[C---:B------:R-:W-:Y:S05]  /*27590*/  HMMA.16816.F32.BF16 R56, R168.reuse, R10, R56 ;  /* 0x0000000aa838723c */ /* 0x040fea0000041838 */
[----:B------:R-:W4:Y:S01]  /*275a0*/  LDSM.16.MT88.4 R8, [R220+0x17800] ;  /* 0x01780000dc08783b */ /* 0x000f220000004200 */
        /* <DEDUP_REMOVED lines=15> */
[C---:B------:R-:W-:Y:S05]  /*276a0*/  HMMA.16816.F32.BF16 R84, R168.reuse, R24, R84 ;  /* 0x00000018a854723c */ /* 0x040fea0000041854 */
[----:B------:R-:W-:Y:S01]  /*276b0*/  FADD.FTZ R188, R31, R188 ;  /* 0x000000bc1fbc7221 */ /* 0x000fe20000010000 */
[C---:B------:R-:W-:Y:S05]  /*276c0*/  HMMA.16816.F32.BF16 R88, R168.reuse, R26, R88 ;  /* 0x0000001aa858723c */ /* 0x040fea0000041858 */
[----:B------:R-:W-:Y:S01]  /*276d0*/  FADD.FTZ R250, R166, R187 ;  /* 0x000000bba6fa7221 */ /* 0x000fe20000010000 */
[C---:B---3--:R-:W-:Y:S05]  /*276e0*/  HMMA.16816.F32.BF16 R92, R168.reuse, R4, R92 ;  /* 0x00000004a85c723c */ /* 0x048fea000004185c */
[----:B------:R-:W-:Y:S01]  /*276f0*/  FADD.FTZ R249, R165, R188 ;  /* 0x000000bca5f97221 */ /* 0x000fe20000010000 */
[C---:B------:R-:W-:Y:S06]  /*27700*/  HMMA.16816.F32.BF16 R96, R168.reuse, R6, R96 ;  /* 0x00000006a860723c */ /* 0x040fec0000041860 */
[C---:B----4-:R-:W-:Y:S06]  /*27710*/  HMMA.16816.F32.BF16 R100, R168.reuse, R8, R100 ;  /* 0x00000008a864723c */ /* 0x050fec0000041864 */
[C---:B------:R-:W-:Y:S06]  /*27720*/  HMMA.16816.F32.BF16 R104, R168.reuse, R10, R104 ;  /* 0x0000000aa868723c */ /* 0x040fec0000041868 */
[C---:B------:R-:W-:Y:S06]  /*27730*/  HMMA.16816.F32.BF16 R108, R168.reuse, R12, R108 ;  /* 0x0000000ca86c723c */ /* 0x040fec000004186c */
[C---:B------:R-:W-:Y:S06]  /*27740*/  HMMA.16816.F32.BF16 R112, R168.reuse, R14, R112 ;  /* 0x0000000ea870723c */ /* 0x040fec0000041870 */
[C---:B-1----:R-:W-:Y:S06]  /*27750*/  HMMA.16816.F32.BF16 R116, R168.reuse, R16, R116 ;  /* 0x00000010a874723c */ /* 0x042fec0000041874 */
[C---:B------:R-:W-:Y:S06]  /*27760*/  HMMA.16816.F32.BF16 R120, R168.reuse, R18, R120 ;  /* 0x00000012a878723c */ /* 0x040fec0000041878 */
[C---:B--2---:R-:W-:Y:S06]  /*27770*/  HMMA.16816.F32.BF16 R124, R168.reuse, R20, R124 ;  /* 0x00000014a87c723c */ /* 0x044fec000004187c */
[----:B------:R-:W-:Y:S01]  /*27780*/  HMMA.16816.F32.BF16 R128, R168, R22, R128 ;  /* 0x00000016a880723c */ /* 0x000fe20000041880 */
[----:B------:R-:W-:Y:S11]  /*27790*/  @!UPT UIADD3 URZ, URZ, URZ, URZ ;  /* 0x0000003f3f3ff290 */ /* 0x000ff6000fffe03f */
[----:B------:R-:W-:Y:S01]  /*277a0*/  @!UPT UIADD3 URZ, URZ, URZ, URZ ;  /* 0x0000003f3f3ff290 */ /* 0x000fe2000fffe03f */
[----:B------:R-:W-:Y:S11]  /*277b0*/  @P0 BRA `(.L_x_2767) ;  /* 0xffffffa800e80947 */ /* 0x000ff6000383ffff */
.L_x_2758:
        /* <DEDUP_REMOVED lines=14> */
.L_x_2784:
        /* <DEDUP_REMOVED lines=259> */
[----:B------:R1:W-:Y:S01]  /*288d0*/  STS [R15+0x4400], R82 ;  /* 0x004400520f007388 */ /* 0x0003e20000000800 */
        /* <DEDUP_REMOVED lines=81> */
.L_x_2770:
        /* <DEDUP_REMOVED lines=8> */
.L_x_2771:
[----:B------:R-:W-:Y:S05]  /*28e70*/  BSYNC B0 ;  /* 0x0000000000007941 */ /* 0x000fea0003800000 */
.L_x_2769:
[----:B------:R-:W1:Y:S01]  /*28e80*/  S2R R5, SR_TID.X ;  /* 0x0000000000057919 */ /* 0x000e620000002100 */
[C---:B------:R-:W-:Y:S02]  /*28e90*/  R2UR UR8, R10.reuse ;  /* 0x000000000a0872ca */ /* 0x040fe400000e0000 */
[C---:B------:R-:W-:Y:S02]  /*28ea0*/  R2UR UR9, R11.reuse ;  /* 0x000000000b0972ca */ /* 0x040fe400000e0000 */
[----:B------:R-:W-:Y:S02]  /*28eb0*/  R2UR UR4, R10 ;  /* 0x000000000a0472ca */ /* 0x000fe400000e0000 */
[----:B------:R-:W-:Y:S02]  /*28ec0*/  R2UR UR5, R11 ;  /* 0x000000000b0572ca */ /* 0x000fe400000e0000 */
[----:B------:R-:W-:Y:S02]  /*28ed0*/  SHF.R.S32.HI R13, RZ, 0x1f, R16 ;  /* 0x0000001fff0d7819 */ /* 0x000fe40000011410 */
[----:B------:R-:W-:-:S02]  /*28ee0*/  LOP3.LUT R17, R14, 0xffffffe0, RZ, 0xc0, !PT ;  /* 0xffffffe00e117812 */ /* 0x000fc400078ec0ff */
[----:B------:R-:W-:-:S03]  /*28ef0*/  LEA.HI R14, R13, R16, RZ, 0x2 ;  /* 0x000000100d0e7211 */ /* 0x000fc600078f10ff */
[----:B------:R2:W5:Y:S01]  /*28f00*/  LD.E.64 R84, desc[UR8][R8.64+0x70] ;  /* 0x0000700808547980 */ /* 0x000562000c101b00 */
[----:B------:R-:W-:Y:S01]  /*28f10*/  LOP3.LUT R14, R14, 0xffffffc, RZ, 0xc0, !PT ;  /* 0x0ffffffc0e0e7812 */ /* 0x000fe200078ec0ff */
[----:B------:R-:W-:Y:S02]  /*28f20*/  IMAD.IADD R17, R6, 0x1, -R17 ;  /* 0x0000000106117824 */ /* 0x000fe400078e0a11 */
[----:B------:R2:W5:Y:S01]  /*28f30*/  LD.E.64 R86, desc[UR4][R8.64+0xa0] ;  /* 0x0000a00408567980 */ /* 0x000562000c101b00 */
[----:B------:R-:W-:Y:S05]  /*28f40*/  WARPSYNC.ALL ;  /* 0x0000000000007948 */ /* 0x000fea0003800000 */
[----:B------:R-:W-:Y:S01]  /*28f50*/  BAR.SYNC.DEFER_BLOCKING 0x0 ;  /* 0x0000000000007b1d */ /* 0x000fe20000010000 */
[----:B------:R-:W-:Y:S01]  /*28f60*/  IMAD.IADD R16, R16, 0x1, -R14 ;  /* 0x0000000110107824 */ /* 0x000fe200078e0a0e */
[----:B------:R-:W-:-:S02]  /*28f70*/  LOP3.LUT P0, RZ, R17, 0x3, RZ, 0xc0, !PT ;  /* 0x0000000311ff7812 */ /* 0x000fc4000780c0ff */
[----:B-1----:R-:W-:-:S04]  /*28f80*/  SHF.R.S32.HI R3, RZ, 0x1f, R5 ;  /* 0x0000001fff037819 */ /* 0x002fc80000011405 */
[----:B------:R-:W-:-:S04]  /*28f90*/  LEA.HI R15, R3, R5, RZ, 0x5 ;  /* 0x00000005030f7211 */ /* 0x000fc800078f28ff */
[----:B------:R-:W-:-:S05]  /*28fa0*/  LOP3.LUT R15, R15, 0xffffffe0, RZ, 0xc0, !PT ;  /* 0xffffffe00f0f7812 */ /* 0x000fca00078ec0ff */
[----:B------:R-:W-:-:S05]  /*28fb0*/  IMAD.IADD R15, R5, 0x1, -R15 ;  /* 0x00000001050f7824 */ /* 0x000fca00078e0a0f */
[----:B------:R-:W-:Y:S01]  /*28fc0*/  SHF.R.S32.HI R13, RZ, 0x1f, R15 ;  /* 0x0000001fff0d7819 */ /* 0x000fe2000001140f */
[----:B------:R2:W1:Y:S03]  /*28fd0*/  LDS.128 R72, [R242] ;  /* 0x00000000f2487984 */ /* 0x0004660000000c00 */
[----:B------:R-:W-:Y:S01]  /*28fe0*/  LEA.HI R13, R13, R15, RZ, 0x2 ;  /* 0x0000000f0d0d7211 */ /* 0x000fe200078f10ff */
[----:B------:R2:W3:Y:S03]  /*28ff0*/  LDS.128 R68, [R242+0x800] ;  /* 0x00080000f2447984 */ /* 0x0004e60000000c00 */
[----:B------:R-:W-:Y:S01]  /*29000*/  SHF.R.S32.HI R13, RZ, 0x2, R13 ;  /* 0x00000002ff0d7819 */ /* 0x000fe2000001140d */
[----:B------:R2:W4:Y:S04]  /*29010*/  LDS.128 R64, [R242+0x1000] ;  /* 0x00100000f2407984 */ /* 0x0005280000000c00 */
[----:B------:R-:W-:Y:S01]  /*29020*/  IMAD R13, R16, 0x10, R13 ;  /* 0x00000010100d7824 */ /* 0x000fe200078e020d */
        /* <DEDUP_REMOVED lines=14> */
[----:B---34-:R-:W-:Y:S05]  /*29110*/  @P0 BRA `(.L_x_2773) ;  /* 0x0000000000400947 */ /* 0x018fea0003800000 */
        /* <DEDUP_REMOVED lines=16> */
.L_x_2773:
[----:B------:R-:W-:Y:S05]  /*29220*/  BSYNC B0 ;  /* 0x0000000000007941 */ /* 0x000fea0003800000 */
.L_x_2772:
[----:B---3--:R-:W-:Y:S02]  /*29230*/  LEA.HI R4, R12, R6, RZ, 0x3 ;  /* 0x000000060c047211 */ /* 0x008fe400078f18ff */
[----:B------:R-:W-:Y:S02]  /*29240*/  R2UR UR4, R10 ;  /* 0x000000000a0472ca */ /* 0x000fe400000e0000 */
[----:B------:R-:W-:Y:S02]  /*29250*/  LOP3.LUT R4, R4, 0xfffffff8, RZ, 0xc0, !PT ;  /* 0xfffffff804047812 */ /* 0x000fe400078ec0ff */
[----:B------:R-:W-:-:S03]  /*29260*/  R2UR UR5, R11 ;  /* 0x000000000b0572ca */ /* 0x000fc600000e0000 */
[----:B------:R-:W-:-:S04]  /*29270*/  IMAD.IADD R4, R6, 0x1, -R4 ;  /* 0x0000000106047824 */ /* 0x000fc800078e0a04 */
[----:B------:R-:W-:Y:S02]  /*29280*/  IMAD.SHL.U32 R12, R4, 0x8, RZ ;  /* 0x00000008040c7824 */ /* 0x000fe400078e00ff */
[----:B------:R-:W-:-:S03]  /*29290*/  IMAD.SHL.U32 R237, R237, 0x40, RZ ;  /* 0x00000040eded7824 */ /* 0x000fc600078e00ff */
[--C-:B------:R-:W-:Y:S01]  /*292a0*/  SHF.R.S32.HI R13, RZ, 0x1f, R12.reuse ;  /* 0x0000001fff0d7819 */ /* 0x100fe2000001140c */
[--C-:B------:R-:W-:Y:S01]  /*292b0*/  IMAD.IADD R238, R238, 0x1, -R237.reuse ;  /* 0x00000001eeee7824 */ /* 0x100fe200078e0aed */
[----:B------:R-:W-:Y:S01]  /*292c0*/  SHF.R.S32.HI R7, RZ, 0x1f, R237 ;  /* 0x0000001fff077819 */ /* 0x000fe200000114ed */
[----:B--2---:R2:W5:Y:S01]  /*292d0*/  LD.E R8, desc[UR4][R8.64+0xc0] ;  /* 0x0000c00408087980 */ /* 0x004562000c101900 */
[----:B------:R-:W-:Y:S01]  /*292e0*/  LEA.HI R3, R3, R5, RZ, 0x3 ;  /* 0x0000000503037211 */ /* 0x000fe200078f18ff */
[-C--:B------:R-:W-:Y:S01]  /*292f0*/  IMAD.WIDE.U32 R14, R82, R237.reuse, R12 ;  /* 0x000000ed520e7225 */ /* 0x080fe200078e000c */
[----:B------:R-:W-:Y:S01]  /*29300*/  SHF.R.S32.HI R6, RZ, 0x1f, R235 ;  /* 0x0000001fff067819 */ /* 0x000fe200000114eb */
[----:B------:R-:W-:Y:S02]  /*29310*/  BSSY B0, `(.L_x_2774) ;  /* 0x0000030000007945 */ /* 0x000fe40003800000 */
[----:B------:R-:W-:Y:S01]  /*29320*/  IMAD R237, R83, R237, RZ ;  /* 0x000000ed53ed7224 */ /* 0x000fe200078e02ff */
[----:B------:R-:W-:Y:S01]  /*29330*/  IADD3 R14, P1, R2, R14, RZ ;  /* 0x0000000e020e7210 */ /* 0x000fe20007f3e0ff */
[----:B------:R-:W-:-:S02]  /*29340*/  IMAD R4, R81, R235, RZ ;  /* 0x000000eb51047224 */ /* 0x000fc400078e02ff */
[----:B------:R-:W-:Y:S02]  /*29350*/  IMAD R7, R82, R7, R237 ;  /* 0x0000000752077224 */ /* 0x000fe400078e02ed */
[----:B------:R-:W-:-:S03]  /*29360*/  IMAD R4, R80, R6, R4 ;  /* 0x0000000650047224 */ /* 0x000fc600078e0204 */
[----:B------:R-:W-:-:S03]  /*29370*/  IADD3.X R15, R0, R15, R7, P1, !PT ;  /* 0x0000000f000f7210 */ /* 0x000fc60000ffe407 */
[----:B------:R-:W-:-:S04]  /*29380*/  IMAD.WIDE.U32 R80, R80, R235, R14 ;  /* 0x000000eb50507225 */ /* 0x000fc800078e000e */
[----:B------:R-:W-:Y:S01]  /*29390*/  IMAD.IADD R15, R81, 0x1, R4 ;  /* 0x00000001510f7824 */ /* 0x000fe200078e0204 */
[----:B--2---:R-:W-:Y:S02]  /*293a0*/  SHF.R.S32.HI R9, RZ, 0x3, R3 ;  /* 0x00000003ff097819 */ /* 0x004fe40000011403 */
[----:B------:R-:W-:Y:S02]  /*293b0*/  LOP3.LUT R3, R3, 0xfffffff8, RZ, 0xc0, !PT ;  /* 0xfffffff803037812 */ /* 0x000fe400078ec0ff */
[CC--:B------:R-:W-:Y:S01]  /*293c0*/  ISETP.GE.AND P1, PT, R9.reuse, R238.reuse, PT ;  /* 0x000000ee0900720c */ /* 0x0c0fe20003f26270 */
[C---:B------:R-:W-:Y:S01]  /*293d0*/  VIADD R6, R9.reuse, 0x10 ;  /* 0x0000001009067836 */ /* 0x040fe20000000000 */
[----:B------:R-:W-:Y:S01]  /*293e0*/  IADD3 R2, R9, 0x20, RZ ;  /* 0x0000002009027810 */ /* 0x000fe20007ffe0ff */
[----:B------:R-:W-:Y:S02]  /*293f0*/  IMAD.IADD R3, R5, 0x1, -R3 ;  /* 0x0000000105037824 */ /* 0x000fe400078e0a03 */
[----:B------:R-:W-:Y:S01]  /*29400*/  VIADD R5, R9, 0x30 ;  /* 0x0000003009057836 */ /* 0x000fe20000000000 */
[-C--:B------:R-:W-:Y:S01]  /*29410*/  ISETP.GE.AND P6, PT, R2, R238.reuse, PT ;  /* 0x000000ee0200720c */ /* 0x080fe20003fc6270 */
[----:B------:R-:W-:Y:S01]  /*29420*/  IMAD.SHL.U32 R3, R3, 0x8, RZ ;  /* 0x0000000803037824 */ /* 0x000fe200078e00ff */
[----:B------:R-:W-:-:S02]  /*29430*/  ISETP.GE.AND P0, PT, R6, R238, PT ;  /* 0x000000ee0600720c */ /* 0x000fc40003f06270 */
[----:B------:R-:W-:Y:S01]  /*29440*/  ISETP.GE.AND P5, PT, R5, R238, PT ;  /* 0x000000ee0500720c */ /* 0x000fe20003fa6270 */
[C---:B------:R-:W-:Y:S01]  /*29450*/  VIADD R5, R3.reuse, 0xc0 ;  /* 0x000000c003057836 */ /* 0x040fe20000000000 */
[C---:B------:R-:W-:Y:S01]  /*29460*/  IADD3 R0, R3.reuse, 0x40, RZ ;  /* 0x0000004003007810 */ /* 0x040fe20007ffe0ff */
[----:B------:R-:W-:Y:S01]  /*29470*/  VIADD R3, R3, 0x80 ;  /* 0x0000008003037836 */ /* 0x000fe20000000000 */
[----:B------:R-:W-:Y:S01]  /*29480*/  SHF.R.S32.HI R2, RZ, 0x1f, R9 ;  /* 0x0000001fff027819 */ /* 0x000fe20000011409 */
[----:B------:R-:W-:Y:S08]  /*29490*/  @P1 BRA `(.L_x_2775) ;  /* 0x00000000005c1947 */ /* 0x000ff00003800000 */
[----:B------:R-:W-:Y:S01]  /*294a0*/  IMAD R4, R83, R9, RZ ;  /* 0x0000000953047224 */ /* 0x000fe200078e02ff */
[-C--:B-----5:R-:W-:Y:S01]  /*294b0*/  ISETP.GE.AND P4, PT, R12, R8.reuse, PT ;  /* 0x000000080c00720c */ /* 0x0a0fe20003f86270 */
[----:B------:R-:W-:Y:S01]  /*294c0*/  IMAD.MOV.U32 R14, RZ, RZ, R80 ;  /* 0x000000ffff0e7224 */ /* 0x000fe200078e0050 */
[----:B------:R-:W-:Y:S01]  /*294d0*/  ISETP.GE.AND P3, PT, R0, R8, PT ;  /* 0x000000080000720c */ /* 0x000fe20003f66270 */
        /* <DEDUP_REMOVED lines=15> */
[----:B-1----:R2:W-:Y:S04]  /*295d0*/  @!P4 ST.E.128 desc[UR12][R86.64], R72 ;  /* 0x000000485600c985 */ /* 0x0025e8000c101d0c */
[----:B------:R2:W-:Y:S04]  /*295e0*/  @!P3 ST.E.128 desc[UR10][R86.64+0x80], R56 ;  /* 0x000080385600b985 */ /* 0x0005e8000c101d0a */
[----:B------:R2:W-:Y:S04]  /*295f0*/  @!P2 ST.E.128 desc[UR8][R86.64+0x100], R40 ;  /* 0x000100285600a985 */ /* 0x0005e8000c101d08 */
[----:B------:R2:W-:Y:S02]  /*29600*/  @!P1 ST.E.128 desc[UR4][R86.64+0x180], R24 ;  /* 0x0001801856009985 */ /* 0x0005e4000c101d04 */
.L_x_2775:
[----:B------:R-:W-:Y:S05]  /*29610*/  BSYNC B0 ;  /* 0x0000000000007941 */ /* 0x000fea0003800000 */
.L_x_2774:
[----:B------:R-:W-:Y:S04]  /*29620*/  BSSY B0, `(.L_x_2776) ;  /* 0x000001c000007945 */ /* 0x000fe80003800000 */
[----:B------:R-:W-:Y:S05]  /*29630*/  @P0 BRA `(.L_x_2777) ;  /* 0x0000000000680947 */ /* 0x000fea0003800000 */
[----:B------:R-:W-:Y:S01]  /*29640*/  IADD3 R6, P3, R9, 0x10, RZ ;  /* 0x0000001009067810 */ /* 0x000fe20007f7e0ff */
[----:B-12---:R-:W-:Y:S01]  /*29650*/  IMAD.MOV.U32 R24, RZ, RZ, R80 ;  /* 0x000000ffff187224 */ /* 0x006fe200078e0050 */
[-C--:B-----5:R-:W-:Y:S01]  /*29660*/  ISETP.GE.AND P4, PT, R12, R8.reuse, PT ;  /* 0x000000080c00720c */ /* 0x0a0fe20003f86270 */
[----:B------:R-:W-:Y:S01]  /*29670*/  IMAD.MOV.U32 R25, RZ, RZ, R15 ;  /* 0x000000ffff197224 */ /* 0x000fe200078e000f */
[-C--:B------:R-:W-:Y:S01]  /*29680*/  ISETP.GE.AND P2, PT, R0, R8.reuse, PT ;  /* 0x000000080000720c */ /* 0x080fe20003f46270 */
[----:B------:R-:W-:Y:S01]  /*29690*/  IMAD.X R4, RZ, RZ, R2, P3 ;  /* 0x000000ffff047224 */ /* 0x000fe200018e0602 */
[----:B------:R-:W-:Y:S01]  /*296a0*/  ISETP.GE.AND P1, PT, R3, R8, PT ;  /* 0x000000080300720c */ /* 0x000fe20003f26270 */
[----:B------:R-:W-:Y:S01]  /*296b0*/  IMAD.WIDE.U32 R24, R82, R6, R24 ;  /* 0x0000000652187225 */ /* 0x000fe200078e0018 */
[----:B------:R-:W-:-:S03]  /*296c0*/  ISETP.GE.AND P0, PT, R5, R8, PT ;  /* 0x000000080500720c */ /* 0x000fc60003f06270 */
[----:B------:R-:W-:-:S04]  /*296d0*/  IMAD R4, R4, R82, RZ ;  /* 0x0000005204047224 */ /* 0x000fc800078e02ff */
        /* <DEDUP_REMOVED lines=10> */
[----:B------:R-:W-:-:S04]  /*29780*/  LEA R6, P3, R24, R84, 0x1 ;  /* 0x0000005418067211 */ /* 0x000fc800078608ff */
[----:B------:R-:W-:-:S05]  /*29790*/  LEA.HI.X R7, R24, R85, R4, 0x1, P3 ;  /* 0x0000005518077211 */ /* 0x000fca00018f0c04 */
[----:B------:R3:W-:Y:S04]  /*297a0*/  @!P4 ST.E.128 desc[UR12][R6.64], R68 ;  /* 0x000000440600c985 */ /* 0x0007e8000c101d0c */
[----:B------:R3:W-:Y:S04]  /*297b0*/  @!P2 ST.E.128 desc[UR10][R6.64+0x80], R52 ;  /* 0x000080340600a985 */ /* 0x0007e8000c101d0a */
[----:B------:R3:W-:Y:S04]  /*297c0*/  @!P1 ST.E.128 desc[UR8][R6.64+0x100], R36 ;  /* 0x0001002406009985 */ /* 0x0007e8000c101d08 */
[----:B------:R3:W-:Y:S02]  /*297d0*/  @!P0 ST.E.128 desc[UR4][R6.64+0x180], R20 ;  /* 0x0001801406008985 */ /* 0x0007e4000c101d04 */
.L_x_2777:
[----:B------:R-:W-:Y:S05]  /*297e0*/  BSYNC B0 ;  /* 0x0000000000007941 */ /* 0x000fea0003800000 */
.L_x_2776:
[----:B------:R-:W-:Y:S04]  /*297f0*/  BSSY B0, `(.L_x_2778) ;  /* 0x000001c000007945 */ /* 0x000fe80003800000 */
[----:B------:R-:W-:Y:S05]  /*29800*/  @P6 BRA `(.L_x_2779) ;  /* 0x0000000000686947 */ /* 0x000fea0003800000 */
[----:B---3--:R-:W-:Y:S01]  /*29810*/  IADD3 R6, P3, R9, 0x20, RZ ;  /* 0x0000002009067810 */ /* 0x008fe20007f7e0ff */
[----:B-1----:R-:W-:Y:S01]  /*29820*/  IMAD.MOV.U32 R20, RZ, RZ, R80 ;  /* 0x000000ffff147224 */ /* 0x002fe200078e0050 */
        /* <DEDUP_REMOVED lines=24> */
.L_x_2779:
[----:B------:R-:W-:Y:S05]  /*299b0*/  BSYNC B0 ;  /* 0x0000000000007941 */ /* 0x000fea0003800000 */
.L_x_2778:
[----:B---34-:R-:W-:Y:S02]  /*299c0*/  MOV R6, R234 ;  /* 0x000000ea00067202 */ /* 0x018fe40000000f00 */
[----:B------:R-:W-:-:S04]  /*299d0*/  MOV R7, 0x0 ;  /* 0x0000000000077802 */ /* 0x000fc80000000f00 */
[----:B-12--5:R-:W-:Y:S05]  /*299e0*/  @P5 RET.REL.NODEC R6 `(_ZN5flash24flash_fwd_splitkv_kernelI23Flash_fwd_kernel_traitsILi256ELi64ELi64ELi4ELb0ELb0EN7cutlass10bfloat16_tE19Flash_kernel_traitsILi256ELi64ELi64ELi4ES3_EELb0ELb1ELb0ELb0ELb0ELb0ELb0ELb1EEEvNS_16Flash_fwd_paramsE) ;  /* 0xfffffd6406845950 */ /* 0x026fea0003c3ffff */
        /* <DEDUP_REMOVED lines=10> */
[----:B------:R-:W-:Y:S01]  /*29a90*/  LEA R4, P4, R6, R84, 0x1 ;  /* 0x0000005406047211 */ /* 0x000fe200078808ff */
[----:B------:R-:W-:Y:S02]  /*29aa0*/  IMAD.MOV.U32 R3, RZ, RZ, 0x0 ;  /* 0x00000000ff037424 */ /* 0x000fe400078e00ff */
[----:B------:R-:W-:Y:S01]  /*29ab0*/  IMAD R2, R83, R9, R2 ;  /* 0x0000000953027224 */ /* 0x000fe200078e0202 */
[C---:B------:R-:W-:Y:S02]  /*29ac0*/  @!P3 R2UR UR10, R10.reuse ;  /* 0x000000000a0ab2ca */ /* 0x040fe400000e0000 */
[----:B------:R-:W-:Y:S01]  /*29ad0*/  @!P3 R2UR UR11, R11 ;  /* 0x000000000b0bb2ca */ /* 0x000fe200000e0000 */
[----:B------:R-:W-:Y:S01]  /*29ae0*/  IMAD.IADD R2, R7, 0x1, R2 ;  /* 0x0000000107027824 */ /* 0x000fe200078e0202 */
[----:B------:R-:W-:Y:S02]  /*29af0*/  @!P2 R2UR UR8, R10 ;  /* 0x000000000a08a2ca */ /* 0x000fe400000e0000 */
[----:B------:R-:W-:-:S02]  /*29b00*/  @!P2 R2UR UR9, R11 ;  /* 0x000000000b09a2ca */ /* 0x000fc400000e0000 */
[----:B------:R-:W-:Y:S02]  /*29b10*/  @!P1 R2UR UR4, R10 ;  /* 0x000000000a0492ca */ /* 0x000fe400000e0000 */
[----:B------:R-:W-:Y:S02]  /*29b20*/  @!P1 R2UR UR5, R11 ;  /* 0x000000000b0592ca */ /* 0x000fe400000e0000 */
[----:B------:R-:W-:Y:S01]  /*29b30*/  LEA.HI.X R5, R6, R85, R2, 0x1, P4 ;  /* 0x0000005506057211 */ /* 0x000fe200020f0c02 */
[----:B------:R-:W-:-:S04]  /*29b40*/  IMAD.MOV.U32 R2, RZ, RZ, R234 ;  /* 0x000000ffff027224 */ /* 0x000fc800078e00ea */
[----:B------:R-:W-:Y:S04]  /*29b50*/  @!P3 ST.E.128 desc[UR10][R4.64], R60 ;  /* 0x0000003c0400b985 */ /* 0x000fe8000c101d0a */
[----:B------:R-:W-:Y:S04]  /*29b60*/  @!P2 ST.E.128 desc[UR8][R4.64+0x80], R44 ;  /* 0x0000802c0400a985 */ /* 0x000fe8000c101d08 */
[----:B------:R1:W-:Y:S02]  /*29b70*/  @!P1 ST.E.128 desc[UR4][R4.64+0x100], R28 ;  /* 0x0001001c04009985 */ /* 0x0003e4000c101d04 */
[----:B-1----:R-:W-:Y:S05]  /*29b80*/  @P0 RET.REL.NODEC R2 `(_ZN5flash24flash_fwd_splitkv_kernelI23Flash_fwd_kernel_traitsILi256ELi64ELi64ELi4ELb0ELb0EN7cutlass10bfloat16_tE19Flash_kernel_traitsILi256ELi64ELi64ELi4ES3_EELb0ELb1ELb0ELb0ELb0ELb0ELb0ELb1EEEvNS_16Flash_fwd_paramsE) ;  /* 0xfffffd64021c0950 */ /* 0x002fea0003c3ffff */
[----:B------:R-:W-:Y:S01]  /*29b90*/  R2UR UR4, R10 ;  /* 0x000000000a0472ca */ /* 0x000fe200000e0000 */
[----:B------:R-:W-:Y:S01]  /*29ba0*/  IMAD.MOV.U32 R235, RZ, RZ, 0x0 ;  /* 0x00000000ffeb7424 */ /* 0x000fe200078e00ff */
[----:B------:R-:W-:-:S13]  /*29bb0*/  R2UR UR5, R11 ;  /* 0x000000000b0572ca */ /* 0x000fda00000e0000 */
[----:B------:R1:W-:Y:S02]  /*29bc0*/  ST.E.128 desc[UR4][R4.64+0x180], R76 ;  /* 0x0001804c04007985 */ /* 0x0003e4000c101d04 */
[----:B-1----:R-:W-:Y:S05]  /*29bd0*/  RET.REL.NODEC R234 `(_ZN5flash24flash_fwd_splitkv_kernelI23Flash_fwd_kernel_traitsILi256ELi64ELi64ELi4ELb0ELb0EN7cutlass10bfloat16_tE19Flash_kernel_traitsILi256ELi64ELi64ELi4ES3_EELb0ELb1ELb0ELb0ELb0ELb0ELb0ELb1EEEvNS_16Flash_fwd_paramsE) ;  /* 0xfffffd64ea087950 */ /* 0x002fea0003c3ffff */
.L_x_2768:
[----:B------:R-:W-:Y:S01]  /*29be0*/  MOV R0, 0x1f ;  /* 0x0000001f00007802 */ /* 0x000fe20000000f00 */
[----:B------:R-:W-:Y:S01]  /*29bf0*/  IMAD.MOV.U32 R2, RZ, RZ, 0x2 ;  /* 0x00000002ff027424 */ /* 0x000fe200078e00ff */
[----:B------:R-:W-:Y:S01]  /*29c00*/  MOV R6, R250 ;  /* 0x000000fa00067202 */ /* 0x000fe20000000f00 */
[----:B------:R-:W-:-:S07]  /*29c10*/  IMAD.MOV.U32 R4, RZ, RZ, -0x1 ;  /* 0xffffffffff047424 */ /* 0x000fce00078e00ff */
[----:B-1---5:R-:W-:Y:S05]  /*29c20*/  WARPSYNC.COLLECTIVE R4, `(.L_x_2780) ;  /* 0x0000000004087348 */ /* 0x022fea0003c00000 */
[----:B------:R2:W3:Y:S02]  /*29c30*/  SHFL.BFLY P0, R0, R6, R2, R0 ;  /* 0x0c00000206007389 */ /* 0x0004e40000000000 */
[----:B-123-5:R-:W-:Y:S01]  /*29c40*/  ENDCOLLECTIVE ;  /* 0x000000000000791b */ /* 0x02efe20003800000 */
.L_x_2780:
        /* <DEDUP_REMOVED lines=8> */
.L_x_2781:
        /* <DEDUP_REMOVED lines=8> */
.L_x_2782:
[----:B------:R-:W-:Y:S01]  /*29d50*/  FADD.FTZ R249, R0, R249 ;  /* 0x000000f900f97221 */ /* 0x000fe20000010000 */
[----:B------:R-:W-:Y:S02]  /*29d60*/  MOV R0, 0x1f ;  /* 0x0000001f00007802 */ /* 0x000fe40000000f00 */
[----:B------:R-:W-:Y:S01]  /*29d70*/  MOV R2, 0x1 ;  /* 0x0000000100027802 */ /* 0x000fe20000000f00 */
[----:B------:R-:W-:-:S07]  /*29d80*/  IMAD.MOV.U32 R6, RZ, RZ, R249 ;  /* 0x000000ffff067224 */ /* 0x000fce00078e00f9 */
[----:B------:R-:W-:Y:S05]  /*29d90*/  WARPSYNC.COLLECTIVE R4, `(.L_x_2783) ;  /* 0x0000000004087348 */ /* 0x000fea0003c00000 */
[----:B------:R1:W2:Y:S02]  /*29da0*/  SHFL.BFLY P0, R0, R6, R2, R0 ;  /* 0x0c00000206007389 */ /* 0x0002a40000000000 */
[----:B-12---:R-:W-:Y:S01]  /*29db0*/  ENDCOLLECTIVE ;  /* 0x000000000000791b */ /* 0x006fe20003800000 */
.L_x_2783:
[----:B------:R-:W-:Y:S05]  /*29dc0*/  BRA `(.L_x_2784) ;  /* 0xffffffd800b47947 */ /* 0x000fea000383ffff */
.L_x_2785:
        /* <DEDUP_REMOVED lines=11> */
.L_x_9004:


//--------------------- .text._ZN5flash24flash_fwd_splitkv_kernelI23Flash_fwd_kernel_traitsILi256ELi64ELi64ELi4ELb0ELb0EN7cutlass10bfloat16_tE19Flash_kernel_traitsILi256ELi64ELi64ELi4ES3_EELb0ELb1ELb0ELb0ELb0ELb1ELb0ELb1EEEvNS_16Flash_fwd_paramsE --------------------------
	.section	.text._ZN5flash24flash_fwd_splitkv_kernelI23Flash_fwd_kernel_traitsILi256ELi64ELi64ELi4ELb0ELb0EN7cutlass10bfloat16_tE19Flash_kernel_traitsILi256ELi64ELi64ELi4ES3_EELb0ELb1ELb0ELb0ELb0ELb1ELb0ELb1EEEvNS_16Flash_fwd_paramsE,"ax",@progbits
	.align	128
        .global         _ZN5flash24flash_fwd_splitkv_kernelI23Flash_fwd_kernel_traitsILi256ELi64ELi64ELi4ELb0ELb0EN7cutlass10bfloat16_tE19Flash_kernel_traitsILi256ELi64ELi64ELi4ES3_EELb0ELb1ELb0ELb0ELb0ELb1ELb0ELb1EEEvNS_16Flash_fwd_paramsE
        .type           _ZN5flash24flash_fwd_splitkv_kernelI23Flash_fwd_kernel_traitsILi256ELi64ELi64ELi4ELb0ELb0EN7cutlass10bfloat16_tE19Flash_kernel_traitsILi256ELi64ELi64ELi4ES3_EELb0ELb1ELb0ELb0ELb0ELb1ELb0ELb1EEEvNS_16Flash_fwd_paramsE,@function
        .size           _ZN5flash24flash_fwd_splitkv_kernelI23Flash_fwd_kernel_traitsILi256ELi64ELi64ELi4ELb0ELb0EN7cutlass10bfloat16_tE19Flash_kernel_traitsILi256ELi64ELi64ELi4ES3_EELb0ELb1ELb0ELb0ELb0ELb1ELb0ELb1EEEvNS_16Flash_fwd_paramsE,(.L_x_9005 - _ZN5flash24flash_fwd_splitkv_kernelI23Flash_fwd_kernel_traitsILi256ELi64ELi64ELi4ELb0ELb0EN7cutlass10bfloat16_tE19Flash_kernel_traitsILi256ELi64ELi64ELi4ES3_EELb0ELb1ELb0ELb0ELb0ELb1ELb0ELb1EEEvNS_16Flash_fwd_paramsE)
        .other          _ZN5flash24flash_fwd_splitkv_kernelI23Flash_fwd_kernel_traitsILi256ELi64ELi64ELi4ELb0ELb0EN7cutlass10bfloat16_tE19Flash_kernel_traitsILi256ELi64ELi64ELi4ES3_EELb0ELb1ELb0ELb0ELb0ELb1ELb0ELb1EEEvNS_16Flash_fwd_paramsE,@"STO_CUDA_ENTRY STV_DEFAULT"
_ZN5flash24flash_fwd_splitkv_kernelI23Flash_fwd_kernel_traitsILi256ELi64ELi64ELi4ELb0ELb0EN7cutlass10bfloat16_tE19Flash_kernel_traitsILi256ELi64ELi64ELi4ES3_EELb0ELb1ELb0ELb0ELb0ELb1ELb0ELb1EEEvNS_16Flash_fwd_paramsE:
.text._ZN5flash24flash_fwd_splitkv_kernelI23Flash_fwd_kernel_traitsILi256ELi64ELi64ELi4ELb0ELb0EN7cutlass10bfloat16_tE19Flash_kernel_traitsILi256ELi64ELi64ELi4ES3_EELb0ELb1ELb0ELb0ELb0ELb1ELb0ELb1EEEvNS_16Flash_fwd_paramsE:
        /* <DEDUP_REMOVED lines=8> */
[----:B-1-34-:R-:W-:Y:S05]  /*0080*/  CALL.REL.NOINC `($_ZN5flash24flash_fwd_splitkv_kernelI23Flash_fwd_kernel_traitsILi256ELi64ELi64ELi4ELb0ELb0EN7cutlass10bfloat16_tE19Flash_kernel_traitsILi256ELi64ELi64ELi4ES3_EELb0ELb1ELb0ELb0ELb0ELb1ELb0ELb1EEEvNS_16Flash_fwd_paramsE$_ZN5flash30compute_attn_1rowblock_splitkvI23Flash_fwd_kernel_traitsILi256ELi64ELi64ELi4ELb0ELb0EN7cutlass10bfloat16_tE19Flash_kernel_traitsILi256ELi64ELi64ELi4ES3_EELb0ELb1ELb0ELb0ELb0ELb1ELb0ELb1ENS_16Flash_fwd_paramsEEEvRKT8_iiiii) ;  /* 0x0000000000087944 */ /* 0x01afea0003c00000 */
[----:B------:R-:W-:Y:S05]  /*0090*/  BSYNC B4 ;  /* 0x0000000000047941 */ /* 0x000fea0003800000 */
.L_x_2786:
[----:B------:R-:W-:Y:S05]  /*00a0*/  EXIT ;  /* 0x000000000000794d */ /* 0x000fea0003800000 */
        .type           $_ZN5flash24flash_fwd_splitkv_kernelI23Flash_fwd_kernel_traitsILi256ELi64ELi64ELi4ELb0ELb0EN7cutlass10bfloat16_tE19Flash_kernel_traitsILi256ELi64ELi64ELi4ES3_EELb0ELb1ELb0ELb0ELb0ELb1ELb0ELb1EEEvNS_16Flash_fwd_paramsE$_ZN5flash30compute_attn_1rowblock_splitkvI23Flash_fwd_kernel_traitsILi256ELi64ELi64ELi4ELb0ELb0EN7cutlass10bfloat16_tE19Flash_kernel_traitsILi256ELi64ELi64ELi4ES3_EELb0ELb1ELb0ELb0ELb0ELb1ELb0ELb1ENS_16Flash_fwd_paramsEEEvRKT8_iiiii,@function
        .size           $_ZN5flash24flash_fwd_splitkv_kernelI23Flash_fwd_kernel_traitsILi256ELi64ELi64ELi4ELb0ELb0EN7cutlass10bfloat16_tE19Flash_kernel_traitsILi256ELi64ELi64ELi4ES3_EELb0ELb1ELb0ELb0ELb0ELb1ELb0ELb1EEEvNS_16Flash_fwd_paramsE$_ZN5flash30compute_attn_1rowblock_splitkvI23Flash_fwd_kernel_traitsILi256ELi64ELi64ELi4ELb0ELb0EN7cutlass10bfloat16_tE19Flash_kernel_traitsILi256ELi64ELi64ELi4ES3_EELb0ELb1ELb0ELb0ELb0ELb1ELb0ELb1ENS_16Flash_fwd_paramsEEEvRKT8_iiiii,(.L_x_9005 - $_ZN5flash24flash_fwd_splitkv_kernelI23Flash_fwd_kernel_traitsILi256ELi64ELi64ELi4ELb0ELb0EN7cutlass10bfloat16_tE19Flash_kernel_traitsILi256ELi64ELi64ELi4ES3_EELb0ELb1ELb0ELb0ELb0ELb1ELb0ELb1EEEvNS_16Flash_fwd_paramsE$_ZN5flash30compute_attn_1rowblock_splitkvI23Flash_fwd_kernel_traitsILi256ELi64ELi64ELi4ELb0ELb0EN7cutlass10bfloat16_tE19Flash_kernel_traitsILi256ELi64ELi64ELi4ES3_EELb0ELb1ELb0ELb0ELb0ELb1ELb0ELb1ENS_16Flash_fwd_paramsEEEvRKT8_iiiii)
$_ZN5flash24flash_fwd_splitkv_kernelI23Flash_fwd_kernel_traitsILi256ELi64ELi64ELi4ELb0ELb0EN7cutlass10bfloat16_tE19Flash_kernel_traitsILi256ELi64ELi64ELi4ES3_EELb0ELb1ELb0ELb0ELb0ELb1ELb0ELb1EEEvNS_16Flash_fwd_paramsE$_ZN5flash30compute_attn_1rowblock_splitkvI23Flash_fwd_kernel_traitsILi256ELi64ELi64ELi4ELb0ELb0EN7cutlass10bfloat16_tE19Flash_kernel_traitsILi256ELi64ELi64ELi4ES3_EELb0ELb1ELb0ELb0ELb0ELb1ELb0ELb1ENS_16Flash_fwd_paramsEEEvRKT8_iiiii:
        /* <DEDUP_REMOVED lines=27> */
.L_x_2788:
[----:B------:R-:W-:Y:S05]  /*0260*/  BSYNC B0 ;  /* 0x0000000000007941 */ /* 0x000fea0003800000 */
.L_x_2787:
        /* <DEDUP_REMOVED lines=8> */
.L_x_2790:
[----:B------:R2:W5:Y:S02]  /*02f0*/  LD.E R61, desc[UR6][R10.64+0xb8] ;  /* 0x0000b8060a3d7980 */ /* 0x000564000c101900 */
.L_x_2791:
[----:B------:R-:W-:Y:S05]  /*0300*/  BSYNC B0 ;  /* 0x0000000000007941 */ /* 0x000fea0003800000 */
.L_x_2789:
        /* <DEDUP_REMOVED lines=10> */
.L_x_2793:
[----:B------:R-:W3:Y:S01]  /*03b0*/  LD.E.64 R2, desc[UR6][R10.64+0x108] ;  /* 0x000108060a027980 */ /* 0x000ee2000c101b00 */
[----:B------:R-:W-:Y:S01]  /*03c0*/  BSSY B0, `(.L_x_2795) ;  /* 0x0000006000007945 */ /* 0x000fe20003800000 */
[----:B------:R-:W-:Y:S01]  /*03d0*/  IMAD.MOV.U32 R53, RZ, RZ, RZ ;  /* 0x000000ffff357224 */ /* 0x000fe200078e00ff */
[----:B---3--:R-:W-:-:S04]  /*03e0*/  ISETP.NE.U32.AND P0, PT, R2, RZ, PT ;  /* 0x000000ff0200720c */ /* 0x008fc80003f05070 */
[----:B------:R-:W-:-:S13]  /*03f0*/  ISETP.NE.AND.EX P0, PT, R3, RZ, PT, P0 ;  /* 0x000000ff0300720c */ /* 0x000fda0003f05300 */
[----:B------:R-:W-:Y:S05]  /*0400*/  @!P0 BRA `(.L_x_2796) ;  /* 0x0000000000048947 */ /* 0x000fea0003800000 */
[----:B------:R1:W5:Y:S02]  /*0410*/  LD.E R53, desc[UR6][R10.64+0xbc] ;  /* 0x0000bc060a357980 */ /* 0x000364000c101900 */
.L_x_2796:
[----:B------:R-:W-:Y:S05]  /*0420*/  BSYNC B0 ;  /* 0x0000000000007941 */ /* 0x000fea0003800000 */
.L_x_2795:
[----:B-----5:R-:W-:Y:S02]  /*0430*/  IADD3 R53, R61, R53, RZ ;  /* 0x000000353d357210 */ /* 0x020fe40007ffe0ff */
.L_x_2794:
[----:B------:R-:W-:Y:S05]  /*0440*/  BSYNC B1 ;  /* 0x0000000000017941 */ /* 0x000fea0003800000 */
.L_x_2792:
[----:B------:R-:W-:Y:S01]  /*0450*/  IMAD.SHL.U32 R56, R237, 0x40, RZ ;  /* 0x00000040ed387824 */ /* 0x000fe200078e00ff */
[----:B------:R-:W-:Y:S01]  /*0460*/  MOV R2, R234 ;  /* 0x000000ea00027202 */ /* 0x000fe20000000f00 */
[----:B------:R-:W-:-:S03]  /*0470*/  IMAD.MOV.U32 R3, RZ, RZ, 0x0 ;  /* 0x00000000ff037424 */ /* 0x000fc600078e00ff */
[----:B------:R-:W-:-:S13]  /*0480*/  ISETP.GT.AND P0, PT, R238, R56, PT ;  /* 0x00000038ee00720c */ /* 0x000fda0003f04270 */
[----:B-12---:R-:W-:Y:S05]  /*0490*/  @!P0 RET.REL.NODEC R2 `(_ZN5flash24flash_fwd_splitkv_kernelI23Flash_fwd_kernel_traitsILi256ELi64ELi64ELi4ELb0ELb0EN7cutlass10bfloat16_tE19Flash_kernel_traitsILi256ELi64ELi64ELi4ES3_EELb0ELb1ELb0ELb0ELb0ELb1ELb0ELb1EEEvNS_16Flash_fwd_paramsE) ;  /* 0xfffffff802d88950 */ /* 0x006fea0003c3ffff */
        /* <DEDUP_REMOVED lines=89> */
.L_x_2799:
[----:B------:R-:W-:Y:S05]  /*0a30*/  BSYNC B0 ;  /* 0x0000000000007941 */ /* 0x000fea0003800000 */
.L_x_2798:
        /* <DEDUP_REMOVED lines=21> */
.L_x_2801:
[----:B------:R-:W-:Y:S05]  /*0b90*/  BSYNC B0 ;  /* 0x0000000000007941 */ /* 0x000fea0003800000 */
.L_x_2800:
        /* <DEDUP_REMOVED lines=23> */
.L_x_2803:
[----:B------:R-:W-:Y:S05]  /*0d10*/  BSYNC B0 ;  /* 0x0000000000007941 */ /* 0x000fea0003800000 */
.L_x_2802:
        /* <DEDUP_REMOVED lines=32> */
.L_x_2805:
[----:B------:R-:W-:Y:S05]  /*0f20*/  BSYNC B0 ;  /* 0x0000000000007941 */ /* 0x000fea0003800000 */
.L_x_2804:
[----:B------:R5:W-:Y:S01]  /*0f30*/  @!P5 ST.E desc[UR6][R12.64+0x40], R3 ;  /* 0x000040030c00d985 */ /* 0x000be2000c101906 */
[----:B------:R-:W-:-:S03]  /*0f40*/  MOV R2, R234 ;  /* 0x000000ea00027202 */ /* 0x000fc60000000f00 */
[----:B------:R-:W-:Y:S04]  /*0f50*/  @!P6 ST.E desc[UR6][R12.64], R4 ;  /* 0x000000040c00e985 */ /* 0x000fe8000c101906 */
[----:B------:R1:W-:Y:S01]  /*0f60*/  @!P4 ST.E desc[UR6][R12.64+0x80], R0 ;  /* 0x000080000c00c985 */ /* 0x0003e2000c101906 */
[----:B-----5:R-:W-:-:S04]  /*0f70*/  MOV R3, 0x0 ;  /* 0x0000000000037802 */ /* 0x020fc80000000f00 */
[----:B-1234-:R-:W-:Y:S05]  /*0f80*/  @P3 RET.REL.NODEC R2 `(_ZN5flash24flash_fwd_splitkv_kernelI23Flash_fwd_kernel_traitsILi256ELi64ELi64ELi4ELb0ELb0EN7cutlass10bfloat16_tE19Flash_kernel_traitsILi256ELi64ELi64ELi4ES3_EELb0ELb1ELb0ELb0ELb0ELb1ELb0ELb1EEEvNS_16Flash_fwd_paramsE) ;  /* 0xfffffff0021c3950 */ /* 0x01efea0003c3ffff */
[----:B------:R-:W-:Y:S02]  /*0f90*/  MOV R0, 0x7f800000 ;  /* 0x7f80000000007802 */ /* 0x000fe40000000f00 */
[----:B------:R-:W-:-:S03]  /*0fa0*/  MOV R235, 0x0 ;  /* 0x0000000000eb7802 */ /* 0x000fc60000000f00 */
[----:B------:R1:W-:Y:S02]  /*0fb0*/  ST.E desc[UR6][R12.64+0xc0], R0 ;  /* 0x0000c0000c007985 */ /* 0x0003e4000c101906 */
[----:B-1----:R-:W-:Y:S05]  /*0fc0*/  RET.REL.NODEC R234 `(_ZN5flash24flash_fwd_splitkv_kernelI23Flash_fwd_kernel_traitsILi256ELi64ELi64ELi4ELb0ELb0EN7cutlass10bfloat16_tE19Flash_kernel_traitsILi256ELi64ELi64ELi4ES3_EELb0ELb1ELb0ELb0ELb0ELb1ELb0ELb1EEEvNS_16Flash_fwd_paramsE) ;  /* 0xfffffff0ea0c7950 */ /* 0x002fea0003c3ffff */
.L_x_2797:
        /* <DEDUP_REMOVED lines=109> */
.L_x_2807:
        /* <DEDUP_REMOVED lines=81> */
.L_x_2808:
[----:B------:R-:W-:Y:S05]  /*1bb0*/  BSYNC B0 ;  /* 0x0000000000007941 */ /* 0x000fea0003800000 */
.L_x_2806:
        /* <DEDUP_REMOVED lines=304> */
.L_x_2927:
        /* <DEDUP_REMOVED lines=33> */
.L_x_2811:
[----:B------:R-:W-:Y:S05]  /*30d0*/  BSYNC B0 ;  /* 0x0000000000007941 */ /* 0x000fea0003800000 */
.L_x_2810:
        /* <DEDUP_REMOVED lines=18> */
.L_x_2813:
[----:B------:R-:W-:Y:S05]  /*3200*/  BSYNC B0 ;  /* 0x0000000000007941 */ /* 0x000fea0003800000 */
.L_x_2812:
        /* <DEDUP_REMOVED lines=21> */
.L_x_2815:
[----:B------:R-:W-:Y:S05]  /*3360*/  BSYNC B0 ;  /* 0x0000000000007941 */ /* 0x000fea0003800000 */
.L_x_2814:
        /* <DEDUP_REMOVED lines=18> */
.L_x_2817:
[----:B------:R-:W-:Y:S05]  /*3490*/  BSYNC B0 ;  /* 0x0000000000007941 */ /* 0x000fea0003800000 */
.L_x_2816:
        /* <DEDUP_REMOVED lines=68> */
.L_x_2824:
[----:B------:R-:W-:Y:S05]  /*38e0*/  BSYNC B0 ;  /* 0x0000000000007941 */ /* 0x000fea0003800000 */
.L_x_2823:
        /* <DEDUP_REMOVED lines=49> */
.L_x_2826:
[----:B------:R-:W-:Y:S05]  /*3c00*/  BSYNC B0 ;  /* 0x0000000000007941 */ /* 0x000fea0003800000 */
.L_x_2825:
        /* <DEDUP_REMOVED lines=49> */
.L_x_2828:
[----:B------:R-:W-:Y:S05]  /*3f20*/  BSYNC B0 ;  /* 0x0000000000007941 */ /* 0x000fea0003800000 */
.L_x_2827:
        /* <DEDUP_REMOVED lines=48> */
.L_x_2822:
[----:B------:R-:W-:Y:S05]  /*4230*/  BSYNC B1 ;  /* 0x0000000000017941 */ /* 0x000fea0003800000 */
.L_x_2821:
        /* <DEDUP_REMOVED lines=66> */
.L_x_2832:
[----:B------:R-:W-:Y:S05]  /*4660*/  BSYNC B0 ;  /* 0x0000000000007941 */ /* 0x000fea0003800000 */
.L_x_2831:
        /* <DEDUP_REMOVED lines=51> */
.L_x_2834:
[----:B------:R-:W-:Y:S05]  /*49a0*/  BSYNC B0 ;  /* 0x0000000000007941 */ /* 0x000fea0003800000 */
.L_x_2833:
        /* <DEDUP_REMOVED lines=51> */
.L_x_2836:
[----:B------:R-:W-:Y:S05]  /*4ce0*/  BSYNC B0 ;  /* 0x0000000000007941 */ /* 0x000fea0003800000 */
.L_x_2835:
        /* <DEDUP_REMOVED lines=50> */
.L_x_2830:
[----:B------:R-:W-:Y:S05]  /*5010*/  BSYNC B1 ;  /* 0x0000000000017941 */ /* 0x000fea0003800000 */
.L_x_2829:
        /* <DEDUP_REMOVED lines=66> */
.L_x_2840:
[----:B------:R-:W-:Y:S05]  /*5440*/  BSYNC B0 ;  /* 0x0000000000007941 */ /* 0x000fea0003800000 */
.L_x_2839:
        /* <DEDUP_REMOVED lines=51> */
.L_x_2842:
[----:B------:R-:W-:Y:S05]  /*5780*/  BSYNC B0 ;  /* 0x0000000000007941 */ /* 0x000fea0003800000 */
.L_x_2841:
        /* <DEDUP_REMOVED lines=51> */
.L_x_2844:
[----:B------:R-:W-:Y:S05]  /*5ac0*/  BSYNC B0 ;  /* 0x0000000000007941 */ /* 0x000fea0003800000 */
.L_x_2843:
        /* <DEDUP_REMOVED lines=50> */
.L_x_2838:
[----:B------:R-:W-:Y:S05]  /*5df0*/  BSYNC B1 ;  /* 0x0000000000017941 */ /* 0x000fea0003800000 */
.L_x_2837:
        /* <DEDUP_REMOVED lines=70> */
.L_x_2848:
[----:B------:R-:W-:Y:S05]  /*6260*/  BSYNC B0 ;  /* 0x0000000000007941 */ /* 0x000fea0003800000 */
.L_x_2847:
        /* <DEDUP_REMOVED lines=51> */
.L_x_2850:
[----:B------:R-:W-:Y:S05]  /*65a0*/  BSYNC B0 ;  /* 0x0000000000007941 */ /* 0x000fea0003800000 */
.L_x_2849:
        /* <DEDUP_REMOVED lines=51> */
.L_x_2852:
[----:B------:R-:W-:Y:S05]  /*68e0*/  BSYNC B0 ;  /* 0x0000000000007941 */ /* 0x000fea0003800000 */
.L_x_2851:
        /* <DEDUP_REMOVED lines=50> */
.L_x_2846:
[----:B------:R-:W-:Y:S05]  /*6c10*/  BSYNC B1 ;  /* 0x0000000000017941 */ /* 0x000fea0003800000 */
.L_x_2845:
[----:B------:R-:W2:Y:S02]  /*6c20*/  LD.E R0, desc[UR6][R10.64+0xd0] ;  /* 0x0000d0060a007980 */ /* 0x000ea4000c101900 */
[----:B--2---:R-:W-:Y:S05]  /*6c30*/  IMAD.U32 R0, R0, -0x20, RZ ;  /* 0xffffffe000007824 */ /* 0x004fea00078e00ff */
[C---:B------:R-:W-:Y:S02]  /*6c40*/  LEA R20, P1, R0.reuse, R20, 0x1 ;  /* 0x0000001400147211 */ /* 0x040fe400078208ff */
[C---:B------:R-:W-:Y:S02]  /*6c50*/  LEA R42, P0, R0.reuse, R42, 0x1 ;  /* 0x0000002a002a7211 */ /* 0x040fe400078008ff */
[C---:B------:R-:W-:Y:S02]  /*6c60*/  LEA.HI.X.SX32 R21, R0.reuse, R21, 0x1, P1 ;  /* 0x0000001500157211 */ /* 0x040fe400008f0eff */
[----:B------:R-:W-:Y:S01]  /*6c70*/  LEA.HI.X.SX32 R43, R0, R43, 0x1, P0 ;  /* 0x0000002b002b7211 */ /* 0x000fe200000f0eff */
[----:B------:R-:W-:Y:S05]  /*6c80*/  BRA `(.L_x_2853) ;  /* 0x0000006800847947 */ /* 0x000fea0003800000 */
.L_x_2820:
        /* <DEDUP_REMOVED lines=94> */
.L_x_2859:
[----:B------:R-:W-:Y:S05]  /*7270*/  BSYNC B0 ;  /* 0x0000000000007941 */ /* 0x000fea0003800000 */
.L_x_2858:
[----:B-----5:R2:W-:Y:S02]  /*7280*/  ST.E.128 desc[UR6][R126.64], R24 ;  /* 0x000000187e007985 */ /* 0x0205e4000c101d06 */
.L_x_2857:
[----:B------:R-:W-:Y:S05]  /*7290*/  BSYNC B1 ;  /* 0x0000000000017941 */ /* 0x000fea0003800000 */
.L_x_2856:
        /* <DEDUP_REMOVED lines=92> */
.L_x_2863:
[----:B------:R-:W-:Y:S05]  /*7860*/  BSYNC B0 ;  /* 0x0000000000007941 */ /* 0x000fea0003800000 */
.L_x_2862:
[----:B-----5:R2:W-:Y:S02]  /*7870*/  ST.E.128 desc[UR6][R126.64+0x80], R24 ;  /* 0x000080187e007985 */ /* 0x0205e4000c101d06 */
.L_x_2861:
[----:B------:R-:W-:Y:S05]  /*7880*/  BSYNC B1 ;  /* 0x0000000000017941 */ /* 0x000fea0003800000 */
.L_x_2860:
        /* <DEDUP_REMOVED lines=92> */
.L_x_2867:
[----:B------:R-:W-:Y:S05]  /*7e50*/  BSYNC B0 ;  /* 0x0000000000007941 */ /* 0x000fea0003800000 */
.L_x_2866:
[----:B-----5:R2:W-:Y:S02]  /*7e60*/  ST.E.128 desc[UR6][R126.64+0x100], R24 ;  /* 0x000100187e007985 */ /* 0x0205e4000c101d06 */
.L_x_2865:
[----:B------:R-:W-:Y:S05]  /*7e70*/  BSYNC B1 ;  /* 0x0000000000017941 */ /* 0x000fea0003800000 */
.L_x_2864:
        /* <DEDUP_REMOVED lines=91> */
.L_x_2869:
[----:B------:R-:W-:Y:S05]  /*8430*/  BSYNC B0 ;  /* 0x0000000000007941 */ /* 0x000fea0003800000 */
.L_x_2868:
[----:B-----5:R2:W-:Y:S02]  /*8440*/  ST.E.128 desc[UR6][R126.64+0x180], R24 ;  /* 0x000180187e007985 */ /* 0x0205e4000c101d06 */
.L_x_2855:
[----:B------:R-:W-:Y:S05]  /*8450*/  BSYNC B2 ;  /* 0x0000000000027941 */ /* 0x000fea0003800000 */
.L_x_2854:
        /* <DEDUP_REMOVED lines=99> */
.L_x_2875:
[----:B------:R-:W-:Y:S05]  /*8a90*/  BSYNC B0 ;  /* 0x0000000000007941 */ /* 0x000fea0003800000 */
.L_x_2874:
[----:B-----5:R2:W-:Y:S02]  /*8aa0*/  ST.E.128 desc[UR6][R186.64], R24 ;  /* 0x00000018ba007985 */ /* 0x0205e4000c101d06 */
.L_x_2873:
[----:B------:R-:W-:Y:S05]  /*8ab0*/  BSYNC B1 ;  /* 0x0000000000017941 */ /* 0x000fea0003800000 */
.L_x_2872:
        /* <DEDUP_REMOVED lines=94> */
.L_x_2879:
[----:B------:R-:W-:Y:S05]  /*90a0*/  BSYNC B0 ;  /* 0x0000000000007941 */ /* 0x000fea0003800000 */
.L_x_2878:
[----:B-----5:R2:W-:Y:S02]  /*90b0*/  ST.E.128 desc[UR6][R186.64], R24 ;  /* 0x00000018ba007985 */ /* 0x0205e4000c101d06 */
.L_x_2877:
[----:B------:R-:W-:Y:S05]  /*90c0*/  BSYNC B1 ;  /* 0x0000000000017941 */ /* 0x000fea0003800000 */
.L_x_2876:
        /* <DEDUP_REMOVED lines=94> */
.L_x_2883:
[----:B------:R-:W-:Y:S05]  /*96b0*/  BSYNC B0 ;  /* 0x0000000000007941 */ /* 0x000fea0003800000 */
.L_x_2882:
[----:B-----5:R2:W-:Y:S02]  /*96c0*/  ST.E.128 desc[UR6][R186.64], R24 ;  /* 0x00000018ba007985 */ /* 0x0205e4000c101d06 */
.L_x_2881:
[----:B------:R-:W-:Y:S05]  /*96d0*/  BSYNC B1 ;  /* 0x0000000000017941 */ /* 0x000fea0003800000 */
.L_x_2880:
        /* <DEDUP_REMOVED lines=93> */
.L_x_2885:
[----:B------:R-:W-:Y:S05]  /*9cb0*/  BSYNC B0 ;  /* 0x0000000000007941 */ /* 0x000fea0003800000 */
.L_x_2884:
[----:B-----5:R2:W-:Y:S02]  /*9cc0*/  ST.E.128 desc[UR6][R186.64], R24 ;  /* 0x00000018ba007985 */ /* 0x0205e4000c101d06 */
.L_x_2871:
[----:B------:R-:W-:Y:S05]  /*9cd0*/  BSYNC B2 ;  /* 0x0000000000027941 */ /* 0x000fea0003800000 */
.L_x_2870:
        /* <DEDUP_REMOVED lines=99> */
.L_x_2891:
[----:B------:R-:W-:Y:S05]  /*a310*/  BSYNC B0 ;  /* 0x0000000000007941 */ /* 0x000fea0003800000 */
.L_x_2890:
[----:B-----5:R2:W-:Y:S02]  /*a320*/  ST.E.128 desc[UR6][R186.64], R24 ;  /* 0x00000018ba007985 */ /* 0x0205e4000c101d06 */
.L_x_2889:
[----:B------:R-:W-:Y:S05]  /*a330*/  BSYNC B1 ;  /* 0x0000000000017941 */ /* 0x000fea0003800000 */
.L_x_2888:
        /* <DEDUP_REMOVED lines=94> */
.L_x_2895:
[----:B------:R-:W-:Y:S05]  /*a920*/  BSYNC B0 ;  /* 0x0000000000007941 */ /* 0x000fea0003800000 */
.L_x_2894:
[----:B-----5:R2:W-:Y:S02]  /*a930*/  ST.E.128 desc[UR6][R186.64], R24 ;  /* 0x00000018ba007985 */ /* 0x0205e4000c101d06 */
.L_x_2893:
[----:B------:R-:W-:Y:S05]  /*a940*/  BSYNC B1 ;  /* 0x0000000000017941 */ /* 0x000fea0003800000 */
.L_x_2892:
        /* <DEDUP_REMOVED lines=94> */
.L_x_2899:
[----:B------:R-:W-:Y:S05]  /*af30*/  BSYNC B0 ;  /* 0x0000000000007941 */ /* 0x000fea0003800000 */
.L_x_2898:
[----:B-----5:R2:W-:Y:S02]  /*af40*/  ST.E.128 desc[UR6][R186.64], R24 ;  /* 0x00000018ba007985 */ /* 0x0205e4000c101d06 */
.L_x_2897:
[----:B------:R-:W-:Y:S05]  /*af50*/  BSYNC B1 ;  /* 0x0000000000017941 */ /* 0x000fea0003800000 */
.L_x_2896:
        /* <DEDUP_REMOVED lines=93> */
.L_x_2901:
[----:B------:R-:W-:Y:S05]  /*b530*/  BSYNC B0 ;  /* 0x0000000000007941 */ /* 0x000fea0003800000 */
.L_x_2900:
[----:B-----5:R2:W-:Y:S02]  /*b540*/  ST.E.128 desc[UR6][R186.64], R24 ;  /* 0x00000018ba007985 */ /* 0x0205e4000c101d06 */
.L_x_2887:
[----:B------:R-:W-:Y:S05]  /*b550*/  BSYNC B2 ;  /* 0x0000000000027941 */ /* 0x000fea0003800000 */
.L_x_2886:
        /* <DEDUP_REMOVED lines=103> */
.L_x_2907:
[----:B------:R-:W-:Y:S05]  /*bbd0*/  BSYNC B0 ;  /* 0x0000000000007941 */ /* 0x000fea0003800000 */
.L_x_2906:
[----:B-----5:R2:W-:Y:S02]  /*bbe0*/  ST.E.128 desc[UR6][R188.64], R24 ;  /* 0x00000018bc007985 */ /* 0x0205e4000c101d06 */
.L_x_2905:
[----:B------:R-:W-:Y:S05]  /*bbf0*/  BSYNC B1 ;  /* 0x0000000000017941 */ /* 0x000fea0003800000 */
.L_x_2904:
        /* <DEDUP_REMOVED lines=94> */
.L_x_2911:
[----:B------:R-:W-:Y:S05]  /*c1e0*/  BSYNC B0 ;  /* 0x0000000000007941 */ /* 0x000fea0003800000 */
.L_x_2910:
[----:B-----5:R2:W-:Y:S02]  /*c1f0*/  ST.E.128 desc[UR6][R188.64], R24 ;  /* 0x00000018bc007985 */ /* 0x0205e4000c101d06 */
.L_x_2909:
[----:B------:R-:W-:Y:S05]  /*c200*/  BSYNC B1 ;  /* 0x0000000000017941 */ /* 0x000fea0003800000 */
.L_x_2908:
        /* <DEDUP_REMOVED lines=94> */
.L_x_2915:
[----:B------:R-:W-:Y:S05]  /*c7f0*/  BSYNC B0 ;  /* 0x0000000000007941 */ /* 0x000fea0003800000 */
.L_x_2914:
[----:B-----5:R2:W-:Y:S02]  /*c800*/  ST.E.128 desc[UR6][R188.64], R24 ;  /* 0x00000018bc007985 */ /* 0x0205e4000c101d06 */
.L_x_2913:
[----:B------:R-:W-:Y:S05]  /*c810*/  BSYNC B1 ;  /* 0x0000000000017941 */ /* 0x000fea0003800000 */
.L_x_2912:
        /* <DEDUP_REMOVED lines=93> */
.L_x_2917:
[----:B------:R-:W-:Y:S05]  /*cdf0*/  BSYNC B0 ;  /* 0x0000000000007941 */ /* 0x000fea0003800000 */
.L_x_2916:
[----:B-----5:R2:W-:Y:S02]  /*ce00*/  ST.E.128 desc[UR6][R188.64], R24 ;  /* 0x00000018bc007985 */ /* 0x0205e4000c101d06 */
.L_x_2903:
[----:B------:R-:W-:Y:S05]  /*ce10*/  BSYNC B2 ;  /* 0x0000000000027941 */ /* 0x000fea0003800000 */
.L_x_2902:
        /* <DEDUP_REMOVED lines=11> */
.L_x_2819:
        /* <DEDUP_REMOVED lines=29> */
.L_x_2919:
[----:B------:R-:W-:Y:S05]  /*d0a0*/  BSYNC B0 ;  /* 0x0000000000007941 */ /* 0x000fea0003800000 */
.L_x_2918:
        /* <DEDUP_REMOVED lines=30> */
.L_x_2921:
[----:B------:R-:W-:Y:S05]  /*d290*/  BSYNC B0 ;  /* 0x0000000000007941 */ /* 0x000fea0003800000 */
.L_x_2920:
        /* <DEDUP_REMOVED lines=30> */
.L_x_2923:
[----:B------:R-:W-:Y:S05]  /*d480*/  BSYNC B0 ;  /* 0x0000000000007941 */ /* 0x000fea0003800000 */
.L_x_2922:
        /* <DEDUP_REMOVED lines=33> */
.L_x_2853:
[----:B------:R-:W-:Y:S05]  /*d6a0*/  BSYNC B3 ;  /* 0x0000000000037941 */ /* 0x000fea0003800000 */
.L_x_2818:
        /* <DEDUP_REMOVED lines=91> */
.L_x_2925:
        /* <DEDUP_REMOVED lines=10> */
.L_x_2926:
[----:B------:R-:W-:Y:S05]  /*dd00*/  BSYNC B0 ;  /* 0x0000000000007941 */ /* 0x000fea0003800000 */
.L_x_2924:
[----:B------:R-:W-:Y:S04]  /*dd10*/  IADD3 R14, R14, -0x1, RZ ;  /* 0xffffffff0e0e7810 */ /* 0x000fe80007ffe0ff */
[----:B------:R-:W-:Y:S11]  /*dd20*/  ISETP.GT.AND P0, PT, R14, R90, PT ;  /* 0x0000005a0e00720c */ /* 0x000ff60003f04270 */
[----:B------:R-:W-:Y:S02]  /*dd30*/  @!UPT UIADD3 URZ, URZ, URZ, URZ ;  /* 0x0000003f3f3ff290 */ /* 0x000fe4000fffe03f */
[----:B------:R-:W-:Y:S05]  /*dd40*/  @P0 BRA `(.L_x_2927) ;  /* 0xffffff50005c0947 */ /* 0x000fea000383ffff */
.L_x_2809:
        /* <DEDUP_REMOVED lines=114> */
.L_x_2936:
[----:B------:R-:W-:Y:S05]  /*e470*/  BSYNC B0 ;  /* 0x0000000000007941 */ /* 0x000fea0003800000 */
.L_x_2935:
[----:B-----5:R3:W-:Y:S02]  /*e480*/  STS.128 [R242], R24 ;  /* 0x00000018f2007388 */ /* 0x0207e40000000c00 */
.L_x_2934:
[----:B------:R-:W-:Y:S05]  /*e490*/  BSYNC B1 ;  /* 0x0000000000017941 */ /* 0x000fea0003800000 */
.L_x_2933:
        /* <DEDUP_REMOVED lines=50> */
.L_x_2940:
[----:B------:R-:W-:Y:S05]  /*e7c0*/  BSYNC B0 ;  /* 0x0000000000007941 */ /* 0x000fea0003800000 */
.L_x_2939:
[----:B-----5:R1:W-:Y:S02]  /*e7d0*/  STS.128 [R242+0x2000], R24 ;  /* 0x00200018f2007388 */ /* 0x0203e40000000c00 */
.L_x_2938:
[----:B------:R-:W-:Y:S05]  /*e7e0*/  BSYNC B1 ;  /* 0x0000000000017941 */ /* 0x000fea0003800000 */
.L_x_2937:
        /* <DEDUP_REMOVED lines=50> */
.L_x_2944:
[----:B------:R-:W-:Y:S05]  /*eb10*/  BSYNC B0 ;  /* 0x0000000000007941 */ /* 0x000fea0003800000 */
.L_x_2943:
[----:B-----5:R3:W-:Y:S02]  /*eb20*/  STS.128 [R242+0x4000], R24 ;  /* 0x00400018f2007388 */ /* 0x0207e40000000c00 */
.L_x_2942:
[----:B------:R-:W-:Y:S05]  /*eb30*/  BSYNC B1 ;  /* 0x0000000000017941 */ /* 0x000fea0003800000 */
.L_x_2941:
        /* <DEDUP_REMOVED lines=49> */
.L_x_2946:
[----:B------:R-:W-:Y:S05]  /*ee50*/  BSYNC B0 ;  /* 0x0000000000007941 */ /* 0x000fea0003800000 */
.L_x_2945:
[----:B-----5:R3:W-:Y:S02]  /*ee60*/  STS.128 [R242+0x6000], R24 ;  /* 0x00600018f2007388 */ /* 0x0207e40000000c00 */
.L_x_2932:
[----:B------:R-:W-:Y:S05]  /*ee70*/  BSYNC B2 ;  /* 0x0000000000027941 */ /* 0x000fea0003800000 */
.L_x_2931:
        /* <DEDUP_REMOVED lines=63> */
.L_x_2952:
[----:B------:R-:W-:Y:S05]  /*f270*/  BSYNC B0 ;  /* 0x0000000000007941 */ /* 0x000fea0003800000 */
.L_x_2951:
[----:B-----5:R3:W-:Y:S02]  /*f280*/  STS.128 [R242+0x800], R24 ;  /* 0x00080018f2007388 */ /* 0x0207e40000000c00 */
.L_x_2950:
[----:B------:R-:W-:Y:S05]  /*f290*/  BSYNC B1 ;  /* 0x0000000000017941 */ /* 0x000fea0003800000 */
.L_x_2949:
        /* <DEDUP_REMOVED lines=50> */
.L_x_2956:
[----:B------:R-:W-:Y:S05]  /*f5c0*/  BSYNC B0 ;  /* 0x0000000000007941 */ /* 0x000fea0003800000 */
.L_x_2955:
[----:B-----5:R3:W-:Y:S02]  /*f5d0*/  STS.128 [R242+0x2800], R24 ;  /* 0x00280018f2007388 */ /* 0x0207e40000000c00 */
.L_x_2954:
[----:B------:R-:W-:Y:S05]  /*f5e0*/  BSYNC B1 ;  /* 0x0000000000017941 */ /* 0x000fea0003800000 */
.L_x_2953:
        /* <DEDUP_REMOVED lines=50> */
.L_x_2960:
[----:B------:R-:W-:Y:S05]  /*f910*/  BSYNC B0 ;  /* 0x0000000000007941 */ /* 0x000fea0003800000 */
.L_x_2959:
[----:B-----5:R3:W-:Y:S02]  /*f920*/  STS.128 [R242+0x4800], R24 ;  /* 0x00480018f2007388 */ /* 0x0207e40000000c00 */
.L_x_2958:
[----:B------:R-:W-:Y:S05]  /*f930*/  BSYNC B1 ;  /* 0x0000000000017941 */ /* 0x000fea0003800000 */
.L_x_2957:
        /* <DEDUP_REMOVED lines=49> */
.L_x_2962:
[----:B------:R-:W-:Y:S05]  /*fc50*/  BSYNC B0 ;  /* 0x0000000000007941 */ /* 0x000fea0003800000 */
.L_x_2961:
[----:B-----5:R3:W-:Y:S02]  /*fc60*/  STS.128 [R242+0x6800], R24 ;  /* 0x00680018f2007388 */ /* 0x0207e40000000c00 */
.L_x_2948:
[----:B------:R-:W-:Y:S05]  /*fc70*/  BSYNC B2 ;  /* 0x0000000000027941 */ /* 0x000fea0003800000 */
.L_x_2947:
        /* <DEDUP_REMOVED lines=64> */
.L_x_2968:
[----:B------:R-:W-:Y:S05]  /*10080*/  BSYNC B0 ;  /* 0x0000000000007941 */ /* 0x000fea0003800000 */
.L_x_2967:
[----:B-----5:R3:W-:Y:S02]  /*10090*/  STS.128 [R242+0x1000], R24 ;  /* 0x00100018f2007388 */ /* 0x0207e40000000c00 */
.L_x_2966:
[----:B------:R-:W-:Y:S05]  /*100a0*/  BSYNC B1 ;  /* 0x0000000000017941 */ /* 0x000fea0003800000 */
.L_x_2965:
        /* <DEDUP_REMOVED lines=50> */
.L_x_2972:
[----:B------:R-:W-:Y:S05]  /*103d0*/  BSYNC B0 ;  /* 0x0000000000007941 */ /* 0x000fea0003800000 */
.L_x_2971:
[----:B-----5:R3:W-:Y:S02]  /*103e0*/  STS.128 [R242+0x3000], R24 ;  /* 0x00300018f2007388 */ /* 0x0207e40000000c00 */
.L_x_2970:
[----:B------:R-:W-:Y:S05]  /*103f0*/  BSYNC B1 ;  /* 0x0000000000017941 */ /* 0x000fea0003800000 */
.L_x_2969:
        /* <DEDUP_REMOVED lines=50> */
.L_x_2976:
[----:B------:R-:W-:Y:S05]  /*10720*/  BSYNC B0 ;  /* 0x0000000000007941 */ /* 0x000fea0003800000 */
.L_x_2975:
[----:B-----5:R3:W-:Y:S02]  /*10730*/  STS.128 [R242+0x5000], R24 ;  /* 0x00500018f2007388 */ /* 0x0207e40000000c00 */
.L_x_2974:
[----:B------:R-:W-:Y:S05]  /*10740*/  BSYNC B1 ;  /* 0x0000000000017941 */ /* 0x000fea0003800000 */
.L_x_2973:
        /* <DEDUP_REMOVED lines=47> */
.L_x_2978:
[----:B------:R-:W-:Y:S05]  /*10a40*/  BSYNC B0 ;  /* 0x0000000000007941 */ /* 0x000fea0003800000 */
.L_x_2977:
[----:B-----5:R1:W-:Y:S02]  /*10a50*/  STS.128 [R242+0x7000], R44 ;  /* 0x0070002cf2007388 */ /* 0x0203e40000000c00 */
.L_x_2964:
[----:B------:R-:W-:Y:S05]  /*10a60*/  BSYNC B2 ;  /* 0x0000000000027941 */ /* 0x000fea0003800000 */
.L_x_2963:
        /* <DEDUP_REMOVED lines=63> */
.L_x_2983:
[----:B------:R-:W-:Y:S05]  /*10e60*/  BSYNC B0 ;  /* 0x0000000000007941 */ /* 0x000fea0003800000 */
.L_x_2982:
[----:B-----5:R1:W-:Y:S02]  /*10e70*/  STS.128 [R242+0x1800], R20 ;  /* 0x00180014f2007388 */ /* 0x0203e40000000c00 */
.L_x_2981:
[----:B------:R-:W-:Y:S05]  /*10e80*/  BSYNC B1 ;  /* 0x0000000000017941 */ /* 0x000fea0003800000 */
.L_x_2980:
        /* <DEDUP_REMOVED lines=50> */
.L_x_2987:
[----:B------:R-:W-:Y:S05]  /*111b0*/  BSYNC B0 ;  /* 0x0000000000007941 */ /* 0x000fea0003800000 */
.L_x_2986:
[----:B-----5:R1:W-:Y:S02]  /*111c0*/  STS.128 [R242+0x3800], R20 ;  /* 0x00380014f2007388 */ /* 0x0203e40000000c00 */
.L_x_2985:
[----:B------:R-:W-:Y:S05]  /*111d0*/  BSYNC B1 ;  /* 0x0000000000017941 */ /* 0x000fea0003800000 */
.L_x_2984:
        /* <DEDUP_REMOVED lines=50> */
.L_x_2991:
[----:B------:R-:W-:Y:S05]  /*11500*/  BSYNC B0 ;  /* 0x0000000000007941 */ /* 0x000fea0003800000 */
.L_x_2990:
[----:B-----5:R1:W-:Y:S02]  /*11510*/  STS.128 [R242+0x5800], R16 ;  /* 0x00580010f2007388 */ /* 0x0203e40000000c00 */
.L_x_2989:
[----:B------:R-:W-:Y:S05]  /*11520*/  BSYNC B1 ;  /* 0x0000000000017941 */ /* 0x000fea0003800000 */
.L_x_2988:
        /* <DEDUP_REMOVED lines=49> */
.L_x_2993:
[----:B------:R-:W-:Y:S05]  /*11840*/  BSYNC B0 ;  /* 0x0000000000007941 */ /* 0x000fea0003800000 */
.L_x_2992:
[----:B-----5:R1:W-:Y:S01]  /*11850*/  STS.128 [R242+0x7800], R16 ;  /* 0x00780010f2007388 */ /* 0x0203e20000000c00 */
[----:B------:R-:W-:Y:S05]  /*11860*/  BRA `(.L_x_2979) ;  /* 0x00000068009c7947 */ /* 0x000fea0003800000 */
.L_x_2930:
        /* <DEDUP_REMOVED lines=93> */
.L_x_2999:
[----:B------:R-:W-:Y:S05]  /*11e40*/  BSYNC B0 ;  /* 0x0000000000007941 */ /* 0x000fea0003800000 */
.L_x_2998:
[----:B-----5:R3:W-:Y:S02]  /*11e50*/  STS.128 [R242], R32 ;  /* 0x00000020f2007388 */ /* 0x0207e40000000c00 */
.L_x_2997:
[----:B------:R-:W-:Y:S05]  /*11e60*/  BSYNC B1 ;  /* 0x0000000000017941 */ /* 0x000fea0003800000 */
.L_x_2996:
        /* <DEDUP_REMOVED lines=91> */
.L_x_3003:
[----:B------:R-:W-:Y:S05]  /*12420*/  BSYNC B0 ;  /* 0x0000000000007941 */ /* 0x000fea0003800000 */
.L_x_3002:
[----:B-----5:R1:W-:Y:S02]  /*12430*/  STS.128 [R242+0x2000], R32 ;  /* 0x00200020f2007388 */ /* 0x0203e40000000c00 */
.L_x_3001:
[----:B------:R-:W-:Y:S05]  /*12440*/  BSYNC B1 ;  /* 0x0000000000017941 */ /* 0x000fea0003800000 */
.L_x_3000:
        /* <DEDUP_REMOVED lines=91> */
.L_x_3007:
[----:B------:R-:W-:Y:S05]  /*12a00*/  BSYNC B0 ;  /* 0x0000000000007941 */ /* 0x000fea0003800000 */
.L_x_3006:
[----:B-----5:R3:W-:Y:S02]  /*12a10*/  STS.128 [R242+0x4000], R32 ;  /* 0x00400020f2007388 */ /* 0x0207e40000000c00 */
.L_x_3005:
[----:B------:R-:W-:Y:S05]  /*12a20*/  BSYNC B1 ;  /* 0x0000000000017941 */ /* 0x000fea0003800000 */
.L_x_3004:
        /* <DEDUP_REMOVED lines=90> */
.L_x_3009:
[----:B------:R-:W-:Y:S05]  /*12fd0*/  BSYNC B0 ;  /* 0x0000000000007941 */ /* 0x000fea0003800000 */
.L_x_3008:
[----:B-----5:R3:W-:Y:S02]  /*12fe0*/  STS.128 [R242+0x6000], R32 ;  /* 0x00600020f2007388 */ /* 0x0207e40000000c00 */
.L_x_2995:
[----:B------:R-:W-:Y:S05]  /*12ff0*/  BSYNC B2 ;  /* 0x0000000000027941 */ /* 0x000fea0003800000 */
.L_x_2994:
        /* <DEDUP_REMOVED lines=98> */
.L_x_3015:
[----:B------:R-:W-:Y:S05]  /*13620*/  BSYNC B0 ;  /* 0x0000000000007941 */ /* 0x000fea0003800000 */
.L_x_3014:
[----:B-----5:R3:W-:Y:S02]  /*13630*/  STS.128 [R242+0x800], R32 ;  /* 0x00080020f2007388 */ /* 0x0207e40000000c00 */
.L_x_3013:
[----:B------:R-:W-:Y:S05]  /*13640*/  BSYNC B1 ;  /* 0x0000000000017941 */ /* 0x000fea0003800000 */
.L_x_3012:
        /* <DEDUP_REMOVED lines=94> */
.L_x_3019:
[----:B------:R-:W-:Y:S05]  /*13c30*/  BSYNC B0 ;  /* 0x0000000000007941 */ /* 0x000fea0003800000 */
.L_x_3018:
[----:B-----5:R3:W-:Y:S02]  /*13c40*/  STS.128 [R242+0x2800], R32 ;  /* 0x00280020f2007388 */ /* 0x0207e40000000c00 */
.L_x_3017:
[----:B------:R-:W-:Y:S05]  /*13c50*/  BSYNC B1 ;  /* 0x0000000000017941 */ /* 0x000fea0003800000 */
.L_x_3016:
        /* <DEDUP_REMOVED lines=94> */
.L_x_3023:
[----:B------:R-:W-:Y:S05]  /*14240*/  BSYNC B0 ;  /* 0x0000000000007941 */ /* 0x000fea0003800000 */
.L_x_3022:
[----:B-----5:R3:W-:Y:S02]  /*14250*/  STS.128 [R242+0x4800], R32 ;  /* 0x00480020f2007388 */ /* 0x0207e40000000c00 */
.L_x_3021:
[----:B------:R-:W-:Y:S05]  /*14260*/  BSYNC B1 ;  /* 0x0000000000017941 */ /* 0x000fea0003800000 */
.L_x_3020:
        /* <DEDUP_REMOVED lines=93> */
.L_x_3025:
[----:B------:R-:W-:Y:S05]  /*14840*/  BSYNC B0 ;  /* 0x0000000000007941 */ /* 0x000fea0003800000 */
.L_x_3024:
[----:B-----5:R1:W-:Y:S02]  /*14850*/  STS.128 [R242+0x6800], R20 ;  /* 0x00680014f2007388 */ /* 0x0203e40000000c00 */
.L_x_3011:
[----:B------:R-:W-:Y:S05]  /*14860*/  BSYNC B2 ;  /* 0x0000000000027941 */ /* 0x000fea0003800000 */
.L_x_3010:
        /* <DEDUP_REMOVED lines=99> */
.L_x_3031:
[----:B------:R-:W-:Y:S05]  /*14ea0*/  BSYNC B0 ;  /* 0x0000000000007941 */ /* 0x000fea0003800000 */
.L_x_3030:
[----:B-----5:R3:W-:Y:S02]  /*14eb0*/  STS.128 [R242+0x1000], R32 ;  /* 0x00100020f2007388 */ /* 0x0207e40000000c00 */
.L_x_3029:
[----:B------:R-:W-:Y:S05]  /*14ec0*/  BSYNC B1 ;  /* 0x0000000000017941 */ /* 0x000fea0003800000 */
.L_x_3028:
        /* <DEDUP_REMOVED lines=94> */
.L_x_3035:
[----:B------:R-:W-:Y:S05]  /*154b0*/  BSYNC B0 ;  /* 0x0000000000007941 */ /* 0x000fea0003800000 */
.L_x_3034:
[----:B-----5:R3:W-:Y:S02]  /*154c0*/  STS.128 [R242+0x3000], R32 ;  /* 0x00300020f2007388 */ /* 0x0207e40000000c00 */
.L_x_3033:
[----:B------:R-:W-:Y:S05]  /*154d0*/  BSYNC B1 ;  /* 0x0000000000017941 */ /* 0x000fea0003800000 */
.L_x_3032:
        /* <DEDUP_REMOVED lines=94> */
.L_x_3039:
[----:B------:R-:W-:Y:S05]  /*15ac0*/  BSYNC B0 ;  /* 0x0000000000007941 */ /* 0x000fea0003800000 */
.L_x_3038:
[----:B-----5:R3:W-:Y:S02]  /*15ad0*/  STS.128 [R242+0x5000], R32 ;  /* 0x00500020f2007388 */ /* 0x0207e40000000c00 */
.L_x_3037:
[----:B------:R-:W-:Y:S05]  /*15ae0*/  BSYNC B1 ;  /* 0x0000000000017941 */ /* 0x000fea0003800000 */
.L_x_3036:
        /* <DEDUP_REMOVED lines=93> */
.L_x_3041:
[----:B------:R-:W-:Y:S05]  /*160c0*/  BSYNC B0 ;  /* 0x0000000000007941 */ /* 0x000fea0003800000 */
.L_x_3040:
[----:B-----5:R1:W-:Y:S02]  /*160d0*/  STS.128 [R242+0x7000], R24 ;  /* 0x00700018f2007388 */ /* 0x0203e40000000c00 */
.L_x_3027:
[----:B------:R-:W-:Y:S05]  /*160e0*/  BSYNC B2 ;  /* 0x0000000000027941 */ /* 0x000fea0003800000 */
.L_x_3026:
        /* <DEDUP_REMOVED lines=97> */
.L_x_3045:
[----:B------:R-:W-:Y:S05]  /*16700*/  BSYNC B0 ;  /* 0x0000000000007941 */ /* 0x000fea0003800000 */
.L_x_3044:
[----:B-----5:R1:W-:Y:S02]  /*16710*/  STS.128 [R242+0x1800], R20 ;  /* 0x00180014f2007388 */ /* 0x0203e40000000c00 */
.L_x_3043:
[----:B------:R-:W-:Y:S05]  /*16720*/  BSYNC B1 ;  /* 0x0000000000017941 */ /* 0x000fea0003800000 */
.L_x_3042:
        /* <DEDUP_REMOVED lines=94> */
.L_x_3049:
[----:B------:R-:W-:Y:S05]  /*16d10*/  BSYNC B0 ;  /* 0x0000000000007941 */ /* 0x000fea0003800000 */
.L_x_3048:
[----:B-----5:R1:W-:Y:S02]  /*16d20*/  STS.128 [R242+0x3800], R20 ;  /* 0x00380014f2007388 */ /* 0x0203e40000000c00 */
.L_x_3047:
[----:B------:R-:W-:Y:S05]  /*16d30*/  BSYNC B1 ;  /* 0x0000000000017941 */ /* 0x000fea0003800000 */
.L_x_3046:
        /* <DEDUP_REMOVED lines=95> */
.L_x_3053:
[----:B------:R-:W-:Y:S05]  /*17330*/  BSYNC B0 ;  /* 0x0000000000007941 */ /* 0x000fea0003800000 */
.L_x_3052:
[----:B-----5:R1:W-:Y:S02]  /*17340*/  STS.128 [R242+0x5800], R20 ;  /* 0x00580014f2007388 */ /* 0x0203e40000000c00 */
.L_x_3051:
[----:B------:R-:W-:Y:S05]  /*17350*/  BSYNC B1 ;  /* 0x0000000000017941 */ /* 0x000fea0003800000 */
.L_x_3050:
        /* <DEDUP_REMOVED lines=96> */
.L_x_3055:
[----:B------:R-:W-:Y:S05]  /*17960*/  BSYNC B0 ;  /* 0x0000000000007941 */ /* 0x000fea0003800000 */
.L_x_3054:
[----:B-----5:R1:W-:Y:S01]  /*17970*/  STS.128 [R242+0x7800], R20 ;  /* 0x00780014f2007388 */ /* 0x0203e20000000c00 */
[----:B------:R-:W-:Y:S05]  /*17980*/  BRA `(.L_x_2979) ;  /* 0x0000000800547947 */ /* 0x000fea0003800000 */
.L_x_2929:
        /* <DEDUP_REMOVED lines=42> */
.L_x_3057:
[----:B------:R-:W-:Y:S05]  /*17c30*/  BSYNC B0 ;  /* 0x0000000000007941 */ /* 0x000fea0003800000 */
.L_x_3056:
        /* <DEDUP_REMOVED lines=35> */
.L_x_3059:
[----:B------:R-:W-:Y:S05]  /*17e70*/  BSYNC B0 ;  /* 0x0000000000007941 */ /* 0x000fea0003800000 */
.L_x_3058:
        /* <DEDUP_REMOVED lines=34> */
.L_x_3061:
[----:B------:R-:W-:Y:S05]  /*180a0*/  BSYNC B0 ;  /* 0x0000000000007941 */ /* 0x000fea0003800000 */
.L_x_3060:
        /* <DEDUP_REMOVED lines=35> */
.L_x_2979:
[----:B------:R-:W-:Y:S05]  /*182e0*/  BSYNC B3 ;  /* 0x0000000000037941 */ /* 0x000fea0003800000 */
.L_x_2928:
        /* <DEDUP_REMOVED lines=43> */
.L_x_3063:
[----:B------:R-:W-:Y:S05]  /*185a0*/  BSYNC B0 ;  /* 0x0000000000007941 */ /* 0x000fea0003800000 */
.L_x_3062:
        /* <DEDUP_REMOVED lines=37> */
.L_x_3065:
[----:B------:R-:W-:Y:S05]  /*18800*/  BSYNC B0 ;  /* 0x0000000000007941 */ /* 0x000fea0003800000 */
.L_x_3064:
        /* <DEDUP_REMOVED lines=39> */
.L_x_3067:
[----:B------:R-:W-:Y:S05]  /*18a80*/  BSYNC B0 ;  /* 0x0000000000007941 */ /* 0x000fea0003800000 */
.L_x_3066:
        /* <DEDUP_REMOVED lines=42> */
.L_x_3069:
[----:B------:R-:W-:Y:S05]  /*18d30*/  BSYNC B0 ;  /* 0x0000000000007941 */ /* 0x000fea0003800000 */
.L_x_3068:
        /* <DEDUP_REMOVED lines=54> */
.L_x_3071:
[----:B------:R-:W-:Y:S05]  /*190a0*/  BSYNC B0 ;  /* 0x0000000000007941 */ /* 0x000fea0003800000 */
.L_x_3070:
        /* <DEDUP_REMOVED lines=39> */
.L_x_3073:
[----:B------:R-:W-:Y:S05]  /*19320*/  BSYNC B0 ;  /* 0x0000000000007941 */ /* 0x000fea0003800000 */
.L_x_3072:
        /* <DEDUP_REMOVED lines=41> */
.L_x_3075:
[----:B------:R-:W-:Y:S05]  /*195c0*/  BSYNC B0 ;  /* 0x0000000000007941 */ /* 0x000fea0003800000 */
.L_x_3074:
        /* <DEDUP_REMOVED lines=53> */
.L_x_3077:
[----:B------:R-:W-:Y:S05]  /*19920*/  BSYNC B0 ;  /* 0x0000000000007941 */ /* 0x000fea0003800000 */
.L_x_3076:
[----:B------:R-:W-:Y:S01]  /*19930*/  LDSM.16.M88.4 R60, [R226] ;  /* 0x00000000e23c783b */ /* 0x000fe20000000200 */
[----:B------:R-:W-:Y:S01]  /*19940*/  R2P PR, R57, 0x6 ;  /* 0x0000000639007804 */ /* 0x000fe20000000000 */
[----:B------:R-:W-:Y:S01]  /*19950*/  IMAD R224, R40, 0x2, R226 ;  /* 0x0000000228e07824 */ /* 0x000fe200078e02e2 */
[C---:B------:R-:W-:Y:S01]  /*19960*/  IADD3 R0, R225.reuse, 0x8000, RZ ;  /* 0x00008000e1007810 */ /* 0x040fe20007ffe0ff */
[----:B------:R-:W2:Y:S01]  /*19970*/  LDSM.16.M88.4 R28, [R225+0x8000] ;  /* 0x00800000e11c783b */ /* 0x000ea20000000200 */
[----:B------:R-:W-:Y:S01]  /*19980*/  IADD3 R223, R225, 0x8020, RZ ;  /* 0x00008020e1df7810 */ /* 0x000fe20007ffe0ff */
[C---:B------:R-:W-:Y:S01]  /*19990*/  IMAD R221, R39.reuse, 0x2, R224 ;  /* 0x0000000227dd7824 */ /* 0x040fe200078e02e0 */
[----:B------:R-:W-:Y:S01]  /*199a0*/  LEA R222, R39, R226, 0x1 ;  /* 0x000000e227de7211 */ /* 0x000fe200078e08ff */
[----:B-----5:R-:W-:Y:S04]  /*199b0*/  LDSM.16.M88.4 R20, [R224] ;  /* 0x00000000e014783b */ /* 0x020fe80000000200 */
[----:B------:R-:W4:Y:S02]  /*199c0*/  LDSM.16.M88.4 R76, [R225+0x8800] ;  /* 0x00880000e14c783b */ /* 0x000f240000000200 */
[----:B------:R-:W-:-:S02]  /*199d0*/  @P1 IADD3 R223, R0, -0x20, RZ ;  /* 0xffffffe000df1810 */ /* 0x000fc40007ffe0ff */
[----:B------:R-:W1:Y:S01]  /*199e0*/  LDSM.16.M88.4 R68, [R225+0x9000] ;  /* 0x00900000e144783b */ /* 0x000e620000000200 */
[----:B------:R-:W-:-:S03]  /*199f0*/  MOV R0, 0x40 ;  /* 0x0000004000007802 */ /* 0x000fc60000000f00 */
[----:B------:R-:W1:Y:S01]  /*19a00*/  LDSM.16.M88.4 R100, [R223] ;  /* 0x00000000df64783b */ /* 0x000e620000000200 */
[----:B------:R-:W-:-:S03]  /*19a10*/  SEL R0, R0, 0xffffffc0, !P2 ;  /* 0xffffffc000007807 */ /* 0x000fc60005000000 */
[----:B---3--:R-:W3:Y:S01]  /*19a20*/  LDSM.16.M88.4 R12, [R225+0x9800] ;  /* 0x00980000e10c783b */ /* 0x008ee20000000200 */
[----:B------:R-:W-:Y:S02]  /*19a30*/  IADD3 R219, R225, R0, RZ ;  /* 0x00000000e1db7210 */ /* 0x000fe40007ffe0ff */
[----:B------:R-:W-:Y:S01]  /*19a40*/  IADD3 R212, R0, R223, RZ ;  /* 0x000000df00d47210 */ /* 0x000fe20007ffe0ff */
[----:B------:R-:W-:Y:S04]  /*19a50*/  LDSM.16.M88.4 R92, [R222] ;  /* 0x00000000de5c783b */ /* 0x000fe80000000200 */
[----:B------:R-:W3:Y:S04]  /*19a60*/  LDSM.16.M88.4 R64, [R219+0x8000] ;  /* 0x00800000db40783b */ /* 0x000ee80000000200 */
[----:B------:R-:W3:Y:S04]  /*19a70*/  LDSM.16.M88.4 R80, [R223+0x800] ;  /* 0x00080000df50783b */ /* 0x000ee80000000200 */
[----:B------:R-:W3:Y:S01]  /*19a80*/  LDSM.16.M88.4 R32, [R223+0x1000] ;  /* 0x00100000df20783b */ /* 0x000ee20000000200 */
[C---:B--2---:R-:W-:Y:S03]  /*19a90*/  HMMA.16816.F32.BF16 R16, R60.reuse, R28, RZ ;  /* 0x0000001c3c10723c */ /* 0x044fe600000418ff */
[----:B------:R-:W2:Y:S04]  /*19aa0*/  LDSM.16.M88.4 R88, [R223+0x1800] ;  /* 0x00180000df58783b */ /* 0x000ea80000000200 */
[----:B------:R-:W-:Y:S01]  /*19ab0*/  LDSM.16.M88.4 R44, [R212] ;  /* 0x00000000d42c783b */ /* 0x000fe20000000200 */
[C---:B------:R-:W-:Y:S03]  /*19ac0*/  HMMA.16816.F32.BF16 R28, R60.reuse, R30, RZ ;  /* 0x0000001e3c1c723c */ /* 0x040fe600000418ff */
[----:B------:R-:W-:Y:S03]  /*19ad0*/  LDSM.16.M88.4 R24, [R219+0x8800] ;  /* 0x00880000db18783b */ /* 0x000fe60000000200 */
[C---:B----4-:R-:W-:Y:S01]  /*19ae0*/  HMMA.16816.F32.BF16 R48, R60.reuse, R76, RZ ;  /* 0x0000004c3c30723c */ /* 0x050fe200000418ff */
[----:B------:R-:W-:Y:S04]  /*19af0*/  LDSM.16.M88.4 R4, [R219+0x9000] ;  /* 0x00900000db04783b */ /* 0x000fe80000000200 */
[----:B------:R-:W-:Y:S01]  /*19b00*/  LDSM.16.M88.4 R84, [R219+0x9800] ;  /* 0x00980000db54783b */ /* 0x000fe20000000200 */
[----:B-1----:R-:W-:Y:S03]  /*19b10*/  HMMA.16816.F32.BF16 R72, R60, R68, RZ ;  /* 0x000000443c48723c */ /* 0x002fe600000418ff */
[----:B------:R-:W-:Y:S03]  /*19b20*/  LDSM.16.M88.4 R104, [R225+0xa000] ;  /* 0x00a00000e168783b */ /* 0x000fe60000000200 */
[----:B------:R-:W-:Y:S01]  /*19b30*/  HMMA.16816.F32.BF16 R16, R20, R100, R16 ;  /* 0x000000641410723c */ /* 0x000fe20000041810 */
[----:B------:R-:W4:Y:S04]  /*19b40*/  LD.E R0, desc[UR6][R10.64+0x18c] ;  /* 0x00018c060a007980 */ /* 0x000f28000c101900 */
[----:B------:R-:W-:Y:S01]  /*19b50*/  LDSM.16.M88.4 R112, [R223+0x6000] ;  /* 0x00600000df70783b */ /* 0x000fe20000000200 */
[C---:B------:R-:W-:Y:S03]  /*19b60*/  HMMA.16816.F32.BF16 R76, R60.reuse, R78, RZ ;  /* 0x0000004e3c4c723c */ /* 0x040fe600000418ff */
[----:B------:R-:W-:Y:S03]  /*19b70*/  LDSM.16.M88.4 R108, [R219+0xd000] ;  /* 0x00d00000db6c783b */ /* 0x000fe60000000200 */
[C---:B------:R-:W-:Y:S01]  /*19b80*/  HMMA.16816.F32.BF16 R68, R60.reuse, R70, RZ ;  /* 0x000000463c44723c */ /* 0x040fe200000418ff */
[----:B------:R-:W-:Y:S04]  /*19b90*/  LDSM.16.M88.4 R116, [R212+0x4800] ;  /* 0x00480000d474783b */ /* 0x000fe80000000200 */
[----:B------:R-:W0:Y:S01]  /*19ba0*/  LDGDEPBAR ;  /* 0x00000000000079af */ /* 0x000e220000000000 */
[C---:B---3--:R-:W-:Y:S06]  /*19bb0*/  HMMA.16816.F32.BF16 R96, R60.reuse, R12, RZ ;  /* 0x0000000c3c60723c */ /* 0x048fec00000418ff */
[----:B------:R-:W-:Y:S01]  /*19bc0*/  HMMA.16816.F32.BF16 R60, R60, R14, RZ ;  /* 0x0000000e3c3c723c */ /* 0x000fe200000418ff */
[----:B------:R-:W1:Y:S05]  /*19bd0*/  LDSM.16.M88.4 R12, [R221] ;  /* 0x00000000dd0c783b */ /* 0x000e6a0000000200 */
[----:B------:R-:W-:Y:S06]  /*19be0*/  HMMA.16816.F32.BF16 R16, R92, R64, R16 ;  /* 0x000000405c10723c */ /* 0x000fec0000041810 */
[C---:B------:R-:W-:Y:S01]  /*19bf0*/  HMMA.16816.F32.BF16 R28, R20.reuse, R102, R28 ;  /* 0x00000066141c723c */ /* 0x040fe2000004181c */
[----:B------:R-:W-:Y:S05]  /*19c00*/  LDSM.16.M88.4 R100, [R223+0x2000] ;  /* 0x00200000df64783b */ /* 0x000fea0000000200 */
[C---:B------:R-:W-:Y:S06]  /*19c10*/  HMMA.16816.F32.BF16 R48, R20.reuse, R80, R48 ;  /* 0x000000501430723c */ /* 0x040fec0000041830 */
[C---:B------:R-:W-:Y:S01]  /*19c20*/  HMMA.16816.F32.BF16 R76, R20.reuse, R82, R76 ;  /* 0x00000052144c723c */ /* 0x040fe2000004184c */
[----:B------:R-:W-:Y:S05]  /*19c30*/  LDSM.16.M88.4 R80, [R212+0x1000] ;  /* 0x00100000d450783b */ /* 0x000fea0000000200 */
[C---:B------:R-:W-:Y:S06]  /*19c40*/  HMMA.16816.F32.BF16 R72, R20.reuse, R32, R72 ;  /* 0x000000201448723c */ /* 0x040fec0000041848 */
[C---:B------:R-:W-:Y:S01]  /*19c50*/  HMMA.16816.F32.BF16 R68, R20.reuse, R34, R68 ;  /* 0x000000221444723c */ /* 0x040fe20000041844 */
[----:B------:R-:W-:Y:S05]  /*19c60*/  LDSM.16.M88.4 R32, [R212+0x800] ;  /* 0x00080000d420783b */ /* 0x000fea0000000200 */
[C---:B--2---:R-:W-:Y:S06]  /*19c70*/  HMMA.16816.F32.BF16 R96, R20.reuse, R88, R96 ;  /* 0x000000581460723c */ /* 0x044fec0000041860 */
[----:B------:R-:W-:Y:S01]  /*19c80*/  HMMA.16816.F32.BF16 R20, R20, R90, R60 ;  /* 0x0000005a1414723c */ /* 0x000fe2000004183c */
[----:B------:R-:W2:Y:S04]  /*19c90*/  LDSM.16.M88.4 R60, [R226+0x2000] ;  /* 0x00200000e23c783b */ /* 0x000ea80000000200 */
[----:B------:R-:W-:Y:S01]  /*19ca0*/  LDSM.16.M88.4 R88, [R222+0x2000] ;  /* 0x00200000de58783b */ /* 0x000fe20000000200 */
[----:B-1----:R-:W-:Y:S06]  /*19cb0*/  HMMA.16816.F32.BF16 R16, R12, R44, R16 ;  /* 0x0000002c0c10723c */ /* 0x002fec0000041810 */
        /* <DEDUP_REMOVED lines=10> */
[----:B------:R-:W1:Y:S04]  /*19d60*/  LDSM.16.M88.4 R20, [R224+0x2000] ;  /* 0x00200000e014783b */ /* 0x000e680000000200 */
[----:B------:R-:W-:Y:S01]  /*19d70*/  LDSM.16.M88.4 R84, [R225+0xb800] ;  /* 0x00b80000e154783b */ /* 0x000fe20000000200 */
[----:B--2---:R-:W-:Y:S06]  /*19d80*/  HMMA.16816.F32.BF16 R16, R60, R104, R16 ;  /* 0x000000683c10723c */ /* 0x004fec0000041810 */
[C---:B------:R-:W-:Y:S01]  /*19d90*/  HMMA.16816.F32.BF16 R28, R12.reuse, R46, R28 ;  /* 0x0000002e0c1c723c */ /* 0x040fe2000004181c */
[----:B------:R-:W-:Y:S05]  /*19da0*/  LDSM.16.M88.4 R44, [R223+0x2800] ;  /* 0x00280000df2c783b */ /* 0x000fea0000000200 */
[C---:B------:R-:W-:Y:S06]  /*19db0*/  HMMA.16816.F32.BF16 R72, R12.reuse, R80, R72 ;  /* 0x000000500c48723c */ /* 0x040fec0000041848 */
[C---:B------:R-:W-:Y:S01]  /*19dc0*/  HMMA.16816.F32.BF16 R68, R12.reuse, R82, R68 ;  /* 0x000000520c44723c */ /* 0x040fe20000041844 */
[----:B------:R-:W2:Y:S05]  /*19dd0*/  LDSM.16.M88.4 R80, [R219+0xa000] ;  /* 0x00a00000db50783b */ /* 0x000eaa0000000200 */
[C---:B------:R-:W-:Y:S06]  /*19de0*/  HMMA.16816.F32.BF16 R48, R12.reuse, R32, R48 ;  /* 0x000000200c30723c */ /* 0x040fec0000041830 */
[----:B------:R-:W-:Y:S01]  /*19df0*/  HMMA.16816.F32.BF16 R76, R12, R34, R76 ;  /* 0x000000220c4c723c */ /* 0x000fe2000004184c */
[----:B------:R-:W3:Y:S05]  /*19e00*/  LDSM.16.M88.4 R32, [R223+0x3000] ;  /* 0x00300000df20783b */ /* 0x000eea0000000200 */
[----:B-1----:R-:W-:Y:S06]  /*19e10*/  HMMA.16816.F32.BF16 R16, R20, R100, R16 ;  /* 0x000000641410723c */ /* 0x002fec0000041810 */
[C---:B------:R-:W-:Y:S06]  /*19e20*/  HMMA.16816.F32.BF16 R96, R12.reuse, R64, R96 ;  /* 0x000000400c60723c */ /* 0x040fec0000041860 */
[----:B------:R-:W-:Y:S01]  /*19e30*/  HMMA.16816.F32.BF16 R92, R12, R66, R92 ;  /* 0x000000420c5c723c */ /* 0x000fe2000004185c */
[----:B------:R-:W-:Y:S04]  /*19e40*/  LDSM.16.M88.4 R64, [R223+0x3800] ;  /* 0x00380000df40783b */ /* 0x000fe80000000200 */
[----:B------:R-:W-:Y:S01]  /*19e50*/  LDSM.16.M88.4 R12, [R219+0xa800] ;  /* 0x00a80000db0c783b */ /* 0x000fe20000000200 */
[C---:B------:R-:W-:Y:S03]  /*19e60*/  HMMA.16816.F32.BF16 R28, R60.reuse, R106, R28 ;  /* 0x0000006a3c1c723c */ /* 0x040fe6000004181c */
[----:B------:R-:W-:Y:S03]  /*19e70*/  LDSM.16.M88.4 R104, [R212+0x2000] ;  /* 0x00200000d468783b */ /* 0x000fe60000000200 */
[C---:B------:R-:W-:Y:S06]  /*19e80*/  HMMA.16816.F32.BF16 R72, R60.reuse, R24, R72 ;  /* 0x000000183c48723c */ /* 0x040fec0000041848 */
[C---:B------:R-:W-:Y:S01]  /*19e90*/  HMMA.16816.F32.BF16 R68, R60.reuse, R26, R68 ;  /* 0x0000001a3c44723c */ /* 0x040fe20000041844 */
[----:B------:R-:W1:Y:S05]  /*19ea0*/  LDSM.16.M88.4 R24, [R221+0x2000] ;  /* 0x00200000dd18783b */ /* 0x000e6a0000000200 */
[C---:B------:R-:W-:Y:S06]  /*19eb0*/  HMMA.16816.F32.BF16 R48, R60.reuse, R4, R48 ;  /* 0x000000043c30723c */ /* 0x040fec0000041830 */
[----:B------:R-:W-:Y:S01]  /*19ec0*/  HMMA.16816.F32.BF16 R76, R60, R6, R76 ;  /* 0x000000063c4c723c */ /* 0x000fe2000004184c */
[----:B------:R-:W1:Y:S05]  /*19ed0*/  LDSM.16.M88.4 R4, [R219+0xb000] ;  /* 0x00b00000db04783b */ /* 0x000e6a0000000200 */
[----:B--2---:R-:W-:Y:S06]  /*19ee0*/  HMMA.16816.F32.BF16 R16, R88, R80, R16 ;  /* 0x000000505810723c */ /* 0x004fec0000041810 */
[C---:B------:R-:W-:Y:S06]  /*19ef0*/  HMMA.16816.F32.BF16 R96, R60.reuse, R84, R96 ;  /* 0x000000543c60723c */ /* 0x040fec0000041860 */
[----:B------:R-:W-:Y:S01]  /*19f00*/  HMMA.16816.F32.BF16 R92, R60, R86, R92 ;  /* 0x000000563c5c723c */ /* 0x000fe2000004185c */
[----:B------:R-:W-:Y:S04]  /*19f10*/  LDSM.16.M88.4 R84, [R225+0xc000] ;  /* 0x00c00000e154783b */ /* 0x000fe80000000200 */
[----:B------:R-:W-:Y:S01]  /*19f20*/  LDSM.16.M88.4 R60, [R212+0x2800] ;  /* 0x00280000d43c783b */ /* 0x000fe20000000200 */
[C---:B------:R-:W-:Y:S03]  /*19f30*/  HMMA.16816.F32.BF16 R28, R20.reuse, R102, R28 ;  /* 0x00000066141c723c */ /* 0x040fe6000004181c */
[----:B------:R-:W-:Y:S03]  /*19f40*/  LDSM.16.M88.4 R100, [R219+0xb800] ;  /* 0x00b80000db64783b */ /* 0x000fe60000000200 */
[C---:B---3--:R-:W-:Y:S06]  /*19f50*/  HMMA.16816.F32.BF16 R72, R20.reuse, R32, R72 ;  /* 0x000000201448723c */ /* 0x048fec0000041848 */
        /* <DEDUP_REMOVED lines=17> */
[----:B------:R-:W4:Y:S05]  /*1a070*/  LDSM.16.M88.4 R12, [R225+0xc800] ;  /* 0x00c80000e10c783b */ /* 0x000f2a0000000200 */
        /* <DEDUP_REMOVED lines=16> */
[----:B------:R-:W1:Y:S04]  /*1a180*/  LDSM.16.M88.4 R24, [R212+0x4000] ;  /* 0x00400000d418783b */ /* 0x000e680000000200 */
[----:B------:R-:W-:Y:S01]  /*1a190*/  LDSM.16.M88.4 R80, [R219+0xc800] ;  /* 0x00c80000db50783b */ /* 0x000fe20000000200 */
[C---:B------:R-:W-:Y:S03]  /*1a1a0*/  HMMA.16816.F32.BF16 R28, R32.reuse, R86, R28 ;  /* 0x00000056201c723c */ /* 0x040fe6000004181c */
[----:B------:R-:W-:Y:S03]  /*1a1b0*/  LDSM.16.M88.4 R84, [R212+0x5000] ;  /* 0x00500000d454783b */ /* 0x000fe60000000200 */
[C---:B----4-:R-:W-:Y:S06]  /*1a1c0*/  HMMA.16816.F32.BF16 R48, R32.reuse, R12, R48 ;  /* 0x0000000c2030723c */ /* 0x050fec0000041830 */
[----:B------:R-:W-:Y:S01]  /*1a1d0*/  HMMA.16816.F32.BF16 R76, R32, R14, R76 ;  /* 0x0000000e204c723c */ /* 0x000fe2000004184c */
[----:B------:R-:W4:Y:S05]  /*1a1e0*/  LDSM.16.M88.4 R12, [R223+0x4800] ;  /* 0x00480000df0c783b */ /* 0x000f2a0000000200 */
[----:B--2---:R-:W-:Y:S06]  /*1a1f0*/  HMMA.16816.F32.BF16 R16, R104, R44, R16 ;  /* 0x0000002c6810723c */ /* 0x004fec0000041810 */
[C---:B------:R-:W-:Y:S06]  /*1a200*/  HMMA.16816.F32.BF16 R72, R32.reuse, R20, R72 ;  /* 0x000000142048723c */ /* 0x040fec0000041848 */
[C---:B------:R-:W-:Y:S01]  /*1a210*/  HMMA.16816.F32.BF16 R68, R32.reuse, R22, R68 ;  /* 0x000000162044723c */ /* 0x040fe20000041844 */
[----:B------:R-:W2:Y:S05]  /*1a220*/  LDSM.16.M88.4 R20, [R223+0x5000] ;  /* 0x00500000df14783b */ /* 0x000eaa0000000200 */
[----:B---3--:R-:W-:Y:S06]  /*1a230*/  HMMA.16816.F32.BF16 R96, R32, R60, R96 ;  /* 0x0000003c2060723c */ /* 0x008fec0000041860 */
[----:B------:R-:W-:Y:S01]  /*1a240*/  HMMA.16816.F32.BF16 R28, R4, R66, R28 ;  /* 0x00000042041c723c */ /* 0x000fe2000004181c */
[----:B------:R-:W-:Y:S05]  /*1a250*/  LDSM.16.M88.4 R64, [R226+0x6000] ;  /* 0x00600000e240783b */ /* 0x000fea0000000200 */
[----:B------:R-:W-:Y:S01]  /*1a260*/  HMMA.16816.F32.BF16 R92, R32, R62, R92 ;  /* 0x0000003e205c723c */ /* 0x000fe2000004185c */
[----:B------:R-:W3:Y:S04]  /*1a270*/  LDSM.16.M88.4 R32, [R225+0xe000] ;  /* 0x00e00000e120783b */ /* 0x000ee80000000200 */
[----:B------:R-:W-:Y:S01]  /*1a280*/  LDSM.16.M88.4 R60, [R225+0xe800] ;  /* 0x00e80000e13c783b */ /* 0x000fe20000000200 */
[----:B-1----:R-:W-:Y:S06]  /*1a290*/  HMMA.16816.F32.BF16 R16, R88, R24, R16 ;  /* 0x000000185810723c */ /* 0x002fec0000041810 */
[----:B----4-:R-:W-:Y:S06]  /*1a2a0*/  HMMA.16816.F32.BF16 R48, R4, R12, R48 ;  /* 0x0000000c0430723c */ /* 0x010fec0000041830 */
[----:B------:R-:W-:Y:S01]  /*1a2b0*/  HMMA.16816.F32.BF16 R28, R104, R46, R28 ;  /* 0x0000002e681c723c */ /* 0x000fe2000004181c */
[----:B------:R-:W1:Y:S05]  /*1a2c0*/  LDSM.16.M88.4 R44, [R224+0x6000] ;  /* 0x00600000e02c783b */ /* 0x000e6a0000000200 */
[C---:B------:R-:W-:Y:S01]  /*1a2d0*/  HMMA.16816.F32.BF16 R76, R4.reuse, R14, R76 ;  /* 0x0000000e044c723c */ /* 0x040fe2000004184c */
[----:B------:R-:W4:Y:S05]  /*1a2e0*/  LDSM.16.M88.4 R12, [R223+0x5800] ;  /* 0x00580000df0c783b */ /* 0x000f2a0000000200 */
[----:B--2---:R-:W-:Y:S06]  /*1a2f0*/  HMMA.16816.F32.BF16 R72, R4, R20, R72 ;  /* 0x000000140448723c */ /* 0x004fec0000041848 */
[----:B---3--:R-:W-:Y:S06]  /*1a300*/  HMMA.16816.F32.BF16 R16, R64, R32, R16 ;  /* 0x000000204010723c */ /* 0x008fec0000041810 */
[----:B------:R-:W-:Y:S01]  /*1a310*/  HMMA.16816.F32.BF16 R28, R88, R26, R28 ;  /* 0x0000001a581c723c */ /* 0x000fe2000004181c */
[----:B------:R-:W-:Y:S05]  /*1a320*/  LDSM.16.M88.4 R24, [R222+0x6000] ;  /* 0x00600000de18783b */ /* 0x000fea0000000200 */
[----:B------:R-:W-:Y:S01]  /*1a330*/  HMMA.16816.F32.BF16 R68, R4, R22, R68 ;  /* 0x000000160444723c */ /* 0x000fe20000041844 */
[----:B------:R-:W2:Y:S11]  /*1a340*/  LDSM.16.M88.4 R20, [R219+0xe000] ;  /* 0x00e00000db14783b */ /* 0x000eb60000000200 */
[----:B-1----:R-:W-:Y:S06]  /*1a350*/  HMMA.16816.F32.BF16 R16, R44, R112, R16 ;  /* 0x000000702c10723c */ /* 0x002fec0000041810 */
[C---:B----4-:R-:W-:Y:S06]  /*1a360*/  HMMA.16816.F32.BF16 R96, R4.reuse, R12, R96 ;  /* 0x0000000c0460723c */ /* 0x050fec0000041860 */
[----:B------:R-:W-:Y:S01]  /*1a370*/  HMMA.16816.F32.BF16 R92, R4, R14, R92 ;  /* 0x0000000e045c723c */ /* 0x000fe2000004185c */
[----:B------:R-:W-:Y:S04]  /*1a380*/  LDSM.16.M88.4 R12, [R221+0x6000] ;  /* 0x00600000dd0c783b */ /* 0x000fe80000000200 */
[----:B------:R-:W1:Y:S01]  /*1a390*/  LDSM.16.M88.4 R4, [R212+0x6000] ;  /* 0x00600000d404783b */ /* 0x000e620000000200 */
[C---:B------:R-:W-:Y:S06]  /*1a3a0*/  HMMA.16816.F32.BF16 R48, R104.reuse, R80, R48 ;  /* 0x000000506830723c */ /* 0x040fec0000041830 */
[----:B------:R-:W-:Y:S01]  /*1a3b0*/  HMMA.16816.F32.BF16 R76, R104, R82, R76 ;  /* 0x00000052684c723c */ /* 0x000fe2000004184c */
[----:B------:R-:W3:Y:S05]  /*1a3c0*/  LDSM.16.M88.4 R80, [R212+0x5800] ;  /* 0x00580000d450783b */ /* 0x000eea0000000200 */
[----:B------:R-:W-:Y:S01]  /*1a3d0*/  HMMA.16816.F32.BF16 R28, R64, R34, R28 ;  /* 0x00000022401c723c */ /* 0x000fe2000004181c */
[----:B------:R-:W-:Y:S05]  /*1a3e0*/  LDSM.16.M88.4 R32, [R223+0x6800] ;  /* 0x00680000df20783b */ /* 0x000fea0000000200 */
[----:B--2---:R-:W-:Y:S06]  /*1a3f0*/  HMMA.16816.F32.BF16 R16, R24, R20, R16 ;  /* 0x000000141810723c */ /* 0x004fec0000041810 */
[C---:B------:R-:W-:Y:S06]  /*1a400*/  HMMA.16816.F32.BF16 R96, R104.reuse, R100, R96 ;  /* 0x000000646860723c */ /* 0x040fec0000041860 */
[C---:B------:R-:W-:Y:S06]  /*1a410*/  HMMA.16816.F32.BF16 R72, R104.reuse, R108, R72 ;  /* 0x0000006c6848723c */ /* 0x040fec0000041848 */
[C---:B------:R-:W-:Y:S01]  /*1a420*/  HMMA.16816.F32.BF16 R68, R104.reuse, R110, R68 ;  /* 0x0000006e6844723c */ /* 0x040fe20000041844 */
[----:B------:R-:W2:Y:S05]  /*1a430*/  LDSM.16.M88.4 R108, [R225+0xf000] ;  /* 0x00f00000e16c783b */ /* 0x000eaa0000000200 */
[----:B------:R-:W-:Y:S01]  /*1a440*/  HMMA.16816.F32.BF16 R100, R104, R102, R92 ;  /* 0x000000666864723c */ /* 0x000fe2000004185c */
[----:B------:R-:W-:Y:S05]  /*1a450*/  LDSM.16.M88.4 R92, [R219+0xe800] ;  /* 0x00e80000db5c783b */ /* 0x000fea0000000200 */
[----:B------:R-:W-:Y:S06]  /*1a460*/  HMMA.16816.F32.BF16 R28, R44, R114, R28 ;  /* 0x000000722c1c723c */ /* 0x000fec000004181c */
[----:B-1----:R-:W-:Y:S06]  /*1a470*/  HMMA.16816.F32.BF16 R16, R12, R4, R16 ;  /* 0x000000040c10723c */ /* 0x002fec0000041810 */
[C---:B------:R-:W-:Y:S06]  /*1a480*/  HMMA.16816.F32.BF16 R72, R88.reuse, R84, R72 ;  /* 0x000000545848723c */ /* 0x040fec0000041848 */
[C---:B------:R-:W-:Y:S06]  /*1a490*/  HMMA.16816.F32.BF16 R68, R88.reuse, R86, R68 ;  /* 0x000000565844723c */ /* 0x040fec0000041844 */
[C---:B---3--:R-:W-:Y:S06]  /*1a4a0*/  HMMA.16816.F32.BF16 R96, R88.reuse, R80, R96 ;  /* 0x000000505860723c */ /* 0x048fec0000041860 */
[----:B------:R-:W-:Y:S01]  /*1a4b0*/  HMMA.16816.F32.BF16 R100, R88, R82, R100 ;  /* 0x000000525864723c */ /* 0x000fe20000041864 */
[----:B------:R-:W1:Y:S05]  /*1a4c0*/  LDSM.16.M88.4 R80, [R225+0xf800] ;  /* 0x00f80000e150783b */ /* 0x000e6a0000000200 */
[----:B------:R-:W-:Y:S01]  /*1a4d0*/  HMMA.16816.F32.BF16 R28, R24, R22, R28 ;  /* 0x00000016181c723c */ /* 0x000fe2000004181c */
[----:B------:R-:W3:Y:S01]  /*1a4e0*/  LDSM.16.M88.4 R20, [R223+0x7000] ;  /* 0x00700000df14783b */ /* 0x000ee20000000200 */
[----:B------:R-:W-:-:S04]  /*1a4f0*/  FMUL.FTZ R17, R17, R0 ;  /* 0x0000000011117220 */ /* 0x000fc80000410000 */
[----:B------:R-:W-:Y:S01]  /*1a500*/  HMMA.16816.F32.BF16 R48, R88, R116, R48 ;  /* 0x000000745830723c */ /* 0x000fe20000041830 */
[----:B------:R-:W-:-:S05]  /*1a510*/  FMUL.FTZ R18, R18, R0 ;  /* 0x0000000012127220 */ /* 0x000fca0000410000 */
[----:B------:R-:W-:Y:S01]  /*1a520*/  HMMA.16816.F32.BF16 R76, R88, R118, R76 ;  /* 0x00000076584c723c */ /* 0x000fe2000004184c */
[-C--:B------:R-:W-:Y:S01]  /*1a530*/  FMUL.FTZ R9, R16, R0.reuse ;  /* 0x0000000010097220 */ /* 0x080fe20000410000 */
[----:B------:R-:W4:Y:S01]  /*1a540*/  MUFU.TANH R36, R17 ;  /* 0x0000001100247308 */ /* 0x000f220000002400 */
[----:B------:R-:W-:-:S03]  /*1a550*/  FMUL.FTZ R38, R19, R0 ;  /* 0x0000000013267220 */ /* 0x000fc60000410000 */
[C---:B--2---:R-:W-:Y:S04]  /*1a560*/  HMMA.16816.F32.BF16 R72, R64.reuse, R108, R72 ;  /* 0x0000006c4048723c */ /* 0x044fe80000041848 */
[----:B------:R2:W1:Y:S02]  /*1a570*/  MUFU.TANH R37, R18 ;  /* 0x0000001200257308 */ /* 0x0004640000002400 */
[----:B------:R-:W-:Y:S06]  /*1a580*/  HMMA.16816.F32.BF16 R68, R64, R110, R68 ;  /* 0x0000006e4044723c */ /* 0x000fec0000041844 */
[----:B------:R-:W-:Y:S01]  /*1a590*/  HMMA.16816.F32.BF16 R28, R12, R6, R28 ;  /* 0x000000060c1c723c */ /* 0x000fe2000004181c */
[----:B------:R-:W-:Y:S04]  /*1a5a0*/  LDSM.16.M88.4 R4, [R219+0xf000] ;  /* 0x00f00000db04783b */ /* 0x000fe80000000200 */
[----:B--2---:R-:W2:Y:S01]  /*1a5b0*/  LDSM.16.M88.4 R16, [R223+0x7800] ;  /* 0x00780000df10783b */ /* 0x004ea20000000200 */
[C---:B------:R-:W-:Y:S06]  /*1a5c0*/  HMMA.16816.F32.BF16 R48, R64.reuse, R60, R48 ;  /* 0x0000003c4030723c */ /* 0x040fec0000041830 */
[C---:B------:R-:W-:Y:S01]  /*1a5d0*/  HMMA.16816.F32.BF16 R76, R64.reuse, R62, R76 ;  /* 0x0000003e404c723c */ /* 0x040fe2000004184c */
[----:B------:R-:W-:Y:S05]  /*1a5e0*/  LDSM.16.M88.4 R60, [R212+0x6800] ;  /* 0x00680000d43c783b */ /* 0x000fea0000000200 */
[C---:B-1----:R-:W-:Y:S06]  /*1a5f0*/  HMMA.16816.F32.BF16 R96, R64.reuse, R80, R96 ;  /* 0x000000504060723c */ /* 0x042fec0000041860 */
[----:B------:R-:W-:Y:S06]  /*1a600*/  HMMA.16816.F32.BF16 R100, R64, R82, R100 ;  /* 0x000000524064723c */ /* 0x000fec0000041864 */
[C---:B---3--:R-:W-:Y:S06]  /*1a610*/  HMMA.16816.F32.BF16 R72, R44.reuse, R20, R72 ;  /* 0x000000142c48723c */ /* 0x048fec0000041848 */
[C---:B------:R-:W-:Y:S01]  /*1a620*/  HMMA.16816.F32.BF16 R68, R44.reuse, R22, R68 ;  /* 0x000000162c44723c */ /* 0x040fe20000041844 */
[----:B------:R-:W1:Y:S05]  /*1a630*/  LDSM.16.M88.4 R20, [R219+0xf800] ;  /* 0x00f80000db14783b */ /* 0x000e6a0000000200 */
[C---:B------:R-:W-:Y:S06]  /*1a640*/  HMMA.16816.F32.BF16 R48, R44.reuse, R32, R48 ;  /* 0x000000202c30723c */ /* 0x040fec0000041830 */
[C---:B------:R-:W-:Y:S01]  /*1a650*/  HMMA.16816.F32.BF16 R76, R44.reuse, R34, R76 ;  /* 0x000000222c4c723c */ /* 0x040fe2000004184c */
[----:B------:R-:W3:Y:S05]  /*1a660*/  LDSM.16.M88.4 R32, [R212+0x7000] ;  /* 0x00700000d420783b */ /* 0x000eea0000000200 */
[C---:B--2---:R-:W-:Y:S06]  /*1a670*/  HMMA.16816.F32.BF16 R96, R44.reuse, R16, R96 ;  /* 0x000000102c60723c */ /* 0x044fec0000041860 */
[----:B------:R-:W-:Y:S06]  /*1a680*/  HMMA.16816.F32.BF16 R100, R44, R18, R100 ;  /* 0x000000122c64723c */ /* 0x000fec0000041864 */
[C---:B------:R-:W-:Y:S06]  /*1a690*/  HMMA.16816.F32.BF16 R72, R24.reuse, R4, R72 ;  /* 0x000000041848723c */ /* 0x040fec0000041848 */
[C---:B------:R-:W-:Y:S01]  /*1a6a0*/  HMMA.16816.F32.BF16 R68, R24.reuse, R6, R68 ;  /* 0x000000061844723c */ /* 0x040fe20000041844 */
[----:B------:R-:W2:Y:S01]  /*1a6b0*/  LDSM.16.M88.4 R4, [R212+0x7800] ;  /* 0x00780000d404783b */ /* 0x000ea20000000200 */
[-C--:B------:R-:W-:Y:S01]  /*1a6c0*/  FMUL.FTZ R28, R28, R0.reuse ;  /* 0x000000001c1c7220 */ /* 0x080fe20000410000 */
[-C--:B------:R-:W-:Y:S01]  /*1a6d0*/  FMUL.FTZ R29, R29, R0.reuse ;  /* 0x000000001d1d7220 */ /* 0x080fe20000410000 */
[-C--:B------:R-:W-:Y:S01]  /*1a6e0*/  FMUL.FTZ R30, R30, R0.reuse ;  /* 0x000000001e1e7220 */ /* 0x080fe20000410000 */
[----:B------:R-:W-:Y:S01]  /*1a6f0*/  FMUL.FTZ R31, R31, R0 ;  /* 0x000000001f1f7220 */ /* 0x000fe20000410000 */
[----:B------:R-:W-:Y:S01]  /*1a700*/  HMMA.16816.F32.BF16 R48, R24, R92, R48 ;  /* 0x0000005c1830723c */ /* 0x000fe20000041830 */
[----:B------:R-:W-:Y:S01]  /*1a710*/  ISETP.GT.AND P6, PT, R243, R231, PT ;  /* 0x000000e7f300720c */ /* 0x000fe20003fc4270 */
[----:B------:R-:W2:Y:S01]  /*1a720*/  MUFU.TANH R9, R9 ;  /* 0x0000000900097308 */ /* 0x000ea20000002400 */
[----:B------:R-:W-:Y:S01]  /*1a730*/  IADD3 R8, -R8, R53, -R238 ;  /* 0x0000003508087210 */ /* 0x000fe20007ffe9ee */
[----:B------:R-:W-:-:S04]  /*1a740*/  DEPBAR.LE SB0, 0x0 ;  /* 0x000080000000791a */ /* 0x000fc80000000000 */
[C---:B------:R-:W-:Y:S06]  /*1a750*/  HMMA.16816.F32.BF16 R76, R24.reuse, R94, R76 ;  /* 0x0000005e184c723c */ /* 0x040fec000004184c */
[C---:B-1----:R-:W-:Y:S06]  /*1a760*/  HMMA.16816.F32.BF16 R96, R24.reuse, R20, R96 ;  /* 0x000000141860723c */ /* 0x042fec0000041860 */
[----:B------:R-:W-:Y:S06]  /*1a770*/  HMMA.16816.F32.BF16 R100, R24, R22, R100 ;  /* 0x000000161864723c */ /* 0x000fec0000041864 */
[C---:B------:R-:W-:Y:S06]  /*1a780*/  HMMA.16816.F32.BF16 R48, R12.reuse, R60, R48 ;  /* 0x0000003c0c30723c */ /* 0x040fec0000041830 */
[C---:B------:R-:W-:Y:S06]  /*1a790*/  HMMA.16816.F32.BF16 R76, R12.reuse, R62, R76 ;  /* 0x0000003e0c4c723c */ /* 0x040fec000004184c */
[C---:B---3--:R-:W-:Y:S06]  /*1a7a0*/  HMMA.16816.F32.BF16 R72, R12.reuse, R32, R72 ;  /* 0x000000200c48723c */ /* 0x048fec0000041848 */
[C---:B------:R-:W-:Y:S06]  /*1a7b0*/  HMMA.16816.F32.BF16 R68, R12.reuse, R34, R68 ;  /* 0x000000220c44723c */ /* 0x040fec0000041844 */
[C---:B--2---:R-:W-:Y:S06]  /*1a7c0*/  HMMA.16816.F32.BF16 R96, R12.reuse, R4, R96 ;  /* 0x000000040c60723c */ /* 0x044fec0000041860 */
[----:B------:R-:W-:Y:S01]  /*1a7d0*/  HMMA.16816.F32.BF16 R100, R12, R6, R100 ;  /* 0x000000060c64723c */ /* 0x000fe20000041864 */
[----:B------:R-:W-:-:S04]  /*1a7e0*/  SHF.R.S32.HI R5, RZ, 0x1f, R54 ;  /* 0x0000001fff057819 */ /* 0x000fc80000011436 */
[----:B------:R-:W-:Y:S01]  /*1a7f0*/  LEA.HI R5, R5, R54, RZ, 0x2 ;  /* 0x0000003605057211 */ /* 0x000fe200078f10ff */
[----:B------:R-:W-:-:S03]  /*1a800*/  FMUL.FTZ R42, R48, R0 ;  /* 0x00000000302a7220 */ /* 0x000fc60000410000 */
[----:B------:R-:W-:Y:S01]  /*1a810*/  SHF.R.S32.HI R5, RZ, 0x2, R5 ;  /* 0x00000002ff057819 */ /* 0x000fe20000011405 */
        /* <DEDUP_REMOVED lines=10> */
[----:B------:R-:W-:Y:S01]  /*1a8c0*/  LEA R5, R55, R5, 0x4 ;  /* 0x0000000537057211 */ /* 0x000fe200078e20ff */
        /* <DEDUP_REMOVED lines=12> */
[----:B------:R-:W-:Y:S01]  /*1a990*/  FMUL.FTZ R103, R103, R0 ;  /* 0x0000000067677220 */ /* 0x000fe20000410000 */
[----:B------:R-:W-:Y:S01]  /*1a9a0*/  IADD3 R56, R56, R5, RZ ;  /* 0x0000000538387210 */ /* 0x000fe20007ffe0ff */
[----:B------:R-:W1:Y:S01]  /*1a9b0*/  MUFU.TANH R38, R38 ;  /* 0x0000002600267308 */ /* 0x000e620000002400 */
[----:B------:R-:W-:-:S07]  /*1a9c0*/  IADD3 R5, R53, 0x1, -R238 ;  /* 0x0000000135057810 */ /* 0x000fce0007ffe8ee */
[----:B------:R-:W2:Y:S01]  /*1a9d0*/  MUFU.TANH R28, R28 ;  /* 0x0000001c001c7308 */ /* 0x000ea20000002400 */
[----:B------:R-:W-:-:S07]  /*1a9e0*/  IADD3 R3, R3, R5, RZ ;  /* 0x0000000503037210 */ /* 0x000fce0007ffe0ff */
[----:B------:R-:W3:Y:S01]  /*1a9f0*/  MUFU.TANH R29, R29 ;  /* 0x0000001d001d7308 */ /* 0x000ee20000002400 */
[----:B------:R-:W-:-:S07]  /*1aa00*/  VIADD R246, R56, 0x8 ;  /* 0x0000000838f67836 */ /* 0x000fce0000000000 */
[----:B------:R-:W1:Y:S08]  /*1aa10*/  MUFU.TANH R30, R30 ;  /* 0x0000001e001e7308 */ /* 0x000e700000002400 */
        /* <DEDUP_REMOVED lines=11> */
[----:B------:R1:W1:Y:S08]  /*1aad0*/  MUFU.TANH R251, R74 ;  /* 0x0000004a00fb7308 */ /* 0x0002700000002400 */
[----:B------:R1:W1:Y:S08]  /*1aae0*/  MUFU.TANH R250, R75 ;  /* 0x0000004b00fa7308 */ /* 0x0002700000002400 */
[----:B------:R-:W1:Y:S08]  /*1aaf0*/  MUFU.TANH R4, R4 ;  /* 0x0000000400047308 */ /* 0x000e700000002400 */
[----:B------:R1:W1:Y:S08]  /*1ab00*/  MUFU.TANH R252, R69 ;  /* 0x0000004500fc7308 */ /* 0x0002700000002400 */
        /* <DEDUP_REMOVED lines=9> */
[----:B------:R1:W1:Y:S01]  /*1aba0*/  MUFU.TANH R190, R103 ;  /* 0x0000006700be7308 */ /* 0x0002620000002400 */
[----:B------:R-:W-:Y:S01]  /*1abb0*/  IADD3 R245, R3, 0x8, R56 ;  /* 0x0000000803f57810 */ /* 0x000fe20007ffe038 */
[----:B------:R-:W-:Y:S01]  /*1abc0*/  BSSY B1, `(.L_x_3078) ;  /* 0x00000d3000017945 */ /* 0x000fe20003800000 */
[----:B------:R-:W-:-:S02]  /*1abd0*/  SHF.L.U32 R52, R52, 0x1, RZ ;  /* 0x0000000134347819 */ /* 0x000fc400000006ff */
[----:B------:R-:W-:Y:S01]  /*1abe0*/  ISETP.NE.U32.AND P0, PT, R240, RZ, PT ;  /* 0x000000fff000720c */ /* 0x000fe20003f05070 */
[C---:B------:R-:W-:Y:S01]  /*1abf0*/  VIADD R214, R223.reuse, 0x1000 ;  /* 0x00001000dfd67836 */ /* 0x040fe20000000000 */
[C---:B------:R-:W-:Y:S01]  /*1ac00*/  VIADDMNMX R246, R8.reuse, R246, RZ, !PT ;  /* 0x000000f608f67246 */ /* 0x040fe200078001ff */
[C---:B------:R-:W-:Y:S01]  /*1ac10*/  VIADD R209, R223.reuse, 0x3000 ;  /* 0x00003000dfd17836 */ /* 0x040fe20000000000 */
[-C--:B------:R-:W-:Y:S01]  /*1ac20*/  VIADDMNMX R248, R8, R56.reuse, RZ, !PT ;  /* 0x0000003808f87246 */ /* 0x080fe200078001ff */
[----:B------:R-:W-:Y:S01]  /*1ac30*/  VIADD R204, R223, 0x5800 ;  /* 0x00005800dfcc7836 */ /* 0x000fe20000000000 */
[----:B------:R-:W-:Y:S02]  /*1ac40*/  VIADDMNMX R247, R3, R56, R53, PT ;  /* 0x0000003803f77246 */ /* 0x000fe40003800135 */
[----:B------:R-:W-:Y:S02]  /*1ac50*/  VIMNMX R245, R245, R53, PT ;  /* 0x00000035f5f57248 */ /* 0x000fe40003fe0100 */
[----:B------:R-:W-:-:S02]  /*1ac60*/  LOP3.LUT R0, R52, 0x6, RZ, 0xc0, !PT ;  /* 0x0000000634007812 */ /* 0x000fc400078ec0ff */
[----:B------:R-:W-:Y:S02]  /*1ac70*/  ISETP.NE.AND.EX P0, PT, R241, RZ, PT, P0 ;  /* 0x000000fff100720c */ /* 0x000fe40003f05300 */
[C---:B------:R-:W-:Y:S02]  /*1ac80*/  IADD3 R215, R223.reuse, 0x800, RZ ;  /* 0x00000800dfd77810 */ /* 0x040fe40007ffe0ff */
[C---:B------:R-:W-:Y:S02]  /*1ac90*/  IADD3 R213, R223.reuse, 0x1800, RZ ;  /* 0x00001800dfd57810 */ /* 0x040fe40007ffe0ff */
[C---:B------:R-:W-:Y:S02]  /*1aca0*/  IADD3 R211, R223.reuse, 0x2000, RZ ;  /* 0x00002000dfd37810 */ /* 0x040fe40007ffe0ff */
[C---:B------:R-:W-:Y:S02]  /*1acb0*/  IADD3 R210, R223.reuse, 0x2800, RZ ;  /* 0x00002800dfd27810 */ /* 0x040fe40007ffe0ff */
[----:B------:R-:W-:-:S02]  /*1acc0*/  IADD3 R208, R223, 0x3800, RZ ;  /* 0x00003800dfd07810 */ /* 0x000fc40007ffe0ff */
[C---:B------:R-:W-:Y:S02]  /*1acd0*/  IADD3 R207, R223.reuse, 0x4000, RZ ;  /* 0x00004000dfcf7810 */ /* 0x040fe40007ffe0ff */
[C---:B------:R-:W-:Y:S02]  /*1ace0*/  IADD3 R206, R223.reuse, 0x4800, RZ ;  /* 0x00004800dfce7810 */ /* 0x040fe40007ffe0ff */
[C---:B------:R-:W-:Y:S02]  /*1acf0*/  IADD3 R205, R223.reuse, 0x5000, RZ ;  /* 0x00005000dfcd7810 */ /* 0x040fe40007ffe0ff */
[C---:B------:R-:W-:Y:S02]  /*1ad00*/  IADD3 R203, R223.reuse, 0x6000, RZ ;  /* 0x00006000dfcb7810 */ /* 0x040fe40007ffe0ff */
[C---:B------:R-:W-:Y:S02]  /*1ad10*/  IADD3 R202, R223.reuse, 0x6800, RZ ;  /* 0x00006800dfca7810 */ /* 0x040fe40007ffe0ff */
[----:B------:R-:W-:-:S02]  /*1ad20*/  IADD3 R201, R223, 0x7000, RZ ;  /* 0x00007000dfc97810 */ /* 0x000fc40007ffe0ff */
[----:B------:R-:W-:Y:S01]  /*1ad30*/  IADD3 R200, R223, 0x7800, RZ ;  /* 0x00007800dfc87810 */ /* 0x000fe20007ffe0ff */
[----:B------:R-:W-:Y:S06]  /*1ad40*/  BAR.SYNC.DEFER_BLOCKING 0x0 ;  /* 0x0000000000007b1d */ /* 0x000fec0000010000 */
[----:B-1234-:R-:W-:Y:S05]  /*1ad50*/  @!P6 BRA `(.L_x_3079) ;  /* 0x0000000800e4e947 */ /* 0x01efea0003800000 */
        /* <DEDUP_REMOVED lines=44> */
[C---:B------:R-:W-:Y:S01]  /*1b020*/  IMAD.WIDE R14, R3.reuse, 0x4, R240 ;  /* 0x00000004030e7825 */ /* 0x040fe200078e02f0 */
[----:B------:R1:W3:Y:S04]  /*1b030*/  LD.E R7, desc[UR6][R22.64] ;  /* 0x0000000616077980 */ /* 0x0002e8000c101900 */
[----:B------:R-:W3:Y:S04]  /*1b040*/  LD.E R8, desc[UR6][R14.64] ;  /* 0x000000060e087980 */ /* 0x000ee8000c101900 */
[----:B------:R-:W4:Y:S01]  /*1b050*/  LD.E.64 R14, desc[UR6][R10.64+0x20] ;  /* 0x000020060a0e7980 */ /* 0x000f22000c101b00 */
[----:B------:R-:W-:-:S05]  /*1b060*/  IADD3 R3, R3, -R5, RZ ;  /* 0x8000000503037210 */ /* 0x000fca0007ffe0ff */
[----:B------:R-:W-:-:S05]  /*1b070*/  IMAD R6, R6, R3, -0x40 ;  /* 0xffffffc006067424 */ /* 0x000fca00078e0203 */
[----:B------:R-:W-:Y:S01]  /*1b080*/  SHF.R.S32.HI R5, RZ, 0x1f, R6 ;  /* 0x0000001fff057819 */ /* 0x000fe20000011406 */
[-C--:B--2---:R-:W-:Y:S02]  /*1b090*/  IMAD R3, R13, R6.reuse, RZ ;  /* 0x000000060d037224 */ /* 0x084fe400078e02ff */
[----:B-1----:R-:W-:-:S04]  /*1b0a0*/  IMAD.WIDE.U32 R22, R12, R6, RZ ;  /* 0x000000060c167225 */ /* 0x002fc800078e00ff */
        /* <DEDUP_REMOVED lines=9> */
.L_x_3081:
[----:B------:R-:W2:Y:S02]  /*1b140*/  LD.E R6, desc[UR6][R10.64+0x38] ;  /* 0x000038060a067980 */ /* 0x000ea4000c101900 */
[----:B--2---:R-:W-:-:S04]  /*1b150*/  LEA R6, -R6, RZ, 0x6 ;  /* 0x000000ff06067211 */ /* 0x004fc800078e31ff */
[----:B------:R-:W-:Y:S02]  /*1b160*/  SHF.R.S32.HI R3, RZ, 0x1f, R6 ;  /* 0x0000001fff037819 */ /* 0x000fe40000011406 */
.L_x_3082:
[----:B------:R-:W-:Y:S05]  /*1b170*/  BSYNC B0 ;  /* 0x0000000000007941 */ /* 0x000fea0003800000 */
.L_x_3080:
[C---:B------:R-:W-:Y:S02]  /*1b180*/  LOP3.LUT P5, RZ, R244.reuse, 0x1, RZ, 0xc0, !PT ;  /* 0x00000001f4ff7812 */ /* 0x040fe400078ac0ff */
[----:B------:R-:W-:Y:S02]  /*1b190*/  LOP3.LUT P4, RZ, R244, 0x2, RZ, 0xc0, !PT ;  /* 0x00000002f4ff7812 */ /* 0x000fe4000788c0ff */
[C---:B------:R-:W-:Y:S02]  /*1b1a0*/  LEA R46, P2, R6.reuse, R233, 0x1 ;  /* 0x000000e9062e7211 */ /* 0x040fe400078408ff */
[----:B------:R-:W-:Y:S02]  /*1b1b0*/  IADD3 R5, P1, R6, R229, RZ ;  /* 0x000000e506057210 */ /* 0x000fe40007f3e0ff */
[----:B------:R-:W-:Y:S02]  /*1b1c0*/  LOP3.LUT P3, RZ, R244, 0x4, RZ, 0xc0, !PT ;  /* 0x00000004f4ff7812 */ /* 0x000fe4000786c0ff */
[----:B------:R-:W-:Y:S01]  /*1b1d0*/  LEA.HI.X R47, R6, R232, R3, 0x1, P2 ;  /* 0x000000e8062f7211 */ /* 0x000fe200010f0c03 */
[----:B------:R-:W-:Y:S01]  /*1b1e0*/  IMAD.X R3, R3, 0x1, R230, P1 ;  /* 0x0000000103037824 */ /* 0x000fe200008e06e6 */
[----:B------:R-:W-:-:S02]  /*1b1f0*/  LOP3.LUT P2, RZ, R244, 0x8, RZ, 0xc0, !PT ;  /* 0x00000008f4ff7812 */ /* 0x000fc4000784c0ff */
[CC--:B------:R-:W-:Y:S01]  /*1b200*/  @P5 LEA R44, P1, R5.reuse, R233.reuse, 0x1 ;  /* 0x000000e9052c5211 */ /* 0x0c0fe200078208ff */
[----:B------:R-:W-:Y:S01]  /*1b210*/  @!PT LDS RZ, [RZ] ;  /* 0x00000000fffff984 */ /* 0x000fe20000000800 */
[----:B------:R-:W-:Y:S01]  /*1b220*/  @!PT LDS RZ, [RZ] ;  /* 0x00000000fffff984 */ /* 0x000fe20000000800 */
[----:B------:R-:W-:Y:S01]  /*1b230*/  @!PT LDS RZ, [RZ] ;  /* 0x00000000fffff984 */ /* 0x000fe20000000800 */
[----:B------:R1:W-:Y:S03]  /*1b240*/  @P5 LDGSTS.E.BYPASS.LTC128B.128 [R242+0x8000], desc[UR6][R46.64] ;  /* 0x080000002ef25fae */ /* 0x0003e6000b901d46 */
[C---:B------:R-:W-:Y:S01]  /*1b250*/  @P5 LEA.HI.X R45, R5.reuse, R232, R3, 0x1, P1 ;  /* 0x000000e8052d5211 */ /* 0x040fe200008f0c03 */
[----:B------:R1:W-:Y:S01]  /*1b260*/  @!P5 STS.128 [R242+0x8000], RZ ;  /* 0x008000fff200d388 */ /* 0x0003e20000000c00 */
[----:B------:R-:W-:-:S03]  /*1b270*/  @P4 LEA R26, P1, R5, R233, 0x1 ;  /* 0x000000e9051a4211 */ /* 0x000fc600078208ff */
[----:B------:R-:W-:Y:S01]  /*1b280*/  @!PT LDS RZ, [RZ] ;  /* 0x00000000fffff984 */ /* 0x000fe20000000800 */
[----:B------:R-:W-:Y:S01]  /*1b290*/  @!PT LDS RZ, [RZ] ;  /* 0x00000000fffff984 */ /* 0x000fe20000000800 */
[----:B------:R-:W-:Y:S01]  /*1b2a0*/  @!PT LDS RZ, [RZ] ;  /* 0x00000000fffff984 */ /* 0x000fe20000000800 */
[----:B------:R1:W-:Y:S01]  /*1b2b0*/  @P4 LDGSTS.E.BYPASS.LTC128B.128 [R242+0xa000], desc[UR6][R46.64+0x80] ;  /* 0x0a0000802ef24fae */ /* 0x0003e2000b901d46 */
[CCC-:B------:R-:W-:Y:S02]  /*1b2c0*/  @P4 LEA.HI.X R27, R5.reuse, R232.reuse, R3.reuse, 0x1, P1 ;  /* 0x000000e8051b4211 */ /* 0x1c0fe400008f0c03 */
[CC--:B------:R-:W-:Y:S01]  /*1b2d0*/  @P3 LEA R24, P1, R5.reuse, R233.reuse, 0x1 ;  /* 0x000000e905183211 */ /* 0x0c0fe200078208ff */
[----:B------:R1:W-:Y:S03]  /*1b2e0*/  @!P4 STS.128 [R242+0xa000], RZ ;  /* 0x00a000fff200c388 */ /* 0x0003e60000000c00 */
[C---:B------:R-:W-:Y:S01]  /*1b2f0*/  @P3 LEA.HI.X R25, R5.reuse, R232, R3, 0x1, P1 ;  /* 0x000000e805193211 */ /* 0x040fe200008f0c03 */
[----:B------:R-:W-:Y:S01]  /*1b300*/  @!PT LDS RZ, [RZ] ;  /* 0x00000000fffff984 */ /* 0x000fe20000000800 */
[----:B------:R-:W-:Y:S01]  /*1b310*/  @!PT LDS RZ, [RZ] ;  /* 0x00000000fffff984 */ /* 0x000fe20000000800 */
[----:B------:R-:W-:Y:S01]  /*1b320*/  @!PT LDS RZ, [RZ] ;  /* 0x00000000fffff984 */ /* 0x000fe20000000800 */
[----:B------:R1:W-:Y:S01]  /*1b330*/  @P3 LDGSTS.E.BYPASS.LTC128B.128 [R242+0xc000], desc[UR6][R46.64+0x100] ;  /* 0x0c0001002ef23fae */ /* 0x0003e2000b901d46 */
[----:B------:R-:W-:-:S03]  /*1b340*/  @P2 LEA R22, P1, R5, R233, 0x1 ;  /* 0x000000e905162211 */ /* 0x000fc600078208ff */
[----:B------:R1:W-:Y:S01]  /*1b350*/  @!P3 STS.128 [R242+0xc000], RZ ;  /* 0x00c000fff200b388 */ /* 0x0003e20000000c00 */
[CC--:B------:R-:W-:Y:S02]  /*1b360*/  @P2 LEA.HI.X R23, R5.reuse, R232.reuse, R3, 0x1, P1 ;  /* 0x000000e805172211 */ /* 0x0c0fe400008f0c03 */
[----:B------:R-:W-:Y:S01]  /*1b370*/  IADD3 R5, P1, R5, R229, RZ ;  /* 0x000000e505057210 */ /* 0x000fe20007f3e0ff */
[----:B------:R-:W-:Y:S01]  /*1b380*/  @!PT LDS RZ, [RZ] ;  /* 0x00000000fffff984 */ /* 0x000fe20000000800 */
[----:B------:R-:W-:Y:S01]  /*1b390*/  @!PT LDS RZ, [RZ] ;  /* 0x00000000fffff984 */ /* 0x000fe20000000800 */
[----:B------:R-:W-:Y:S01]  /*1b3a0*/  @!PT LDS RZ, [RZ] ;  /* 0x00000000fffff984 */ /* 0x000fe20000000800 */
[----:B------:R1:W-:Y:S04]  /*1b3b0*/  @P2 LDGSTS.E.BYPASS.LTC128B.128 [R242+0xe000], desc[UR6][R46.64+0x180] ;  /* 0x0e0001802ef22fae */ /* 0x0003e8000b901d46 */
        /* <DEDUP_REMOVED lines=10> */
[CCC-:B------:R-:W-:Y:S02]  /*1b460*/  @P4 LEA.HI.X R15, R5.reuse, R232.reuse, R3.reuse, 0x1, P1 ;  /* 0x000000e8050f4211 */ /* 0x1c0fe400008f0c03 */
        /* <DEDUP_REMOVED lines=12> */
[CC--:B------:R-:W-:Y:S02]  /*1b530*/  @P2 LEA.HI.X R7, R5.reuse, R232.reuse, R3, 0x1, P1 ;  /* 0x000000e805072211 */ /* 0x0c0fe400008f0c03 */
[----:B------:R-:W-:Y:S01]  /*1b540*/  IADD3 R5, P1, R5, R229, RZ ;  /* 0x000000e505057210 */ /* 0x000fe20007f3e0ff */
[----:B------:R1:W-:Y:S04]  /*1b550*/  @!P3 STS.128 [R242+0xc800], RZ ;  /* 0x00c800fff200b388 */ /* 0x0003e80000000c00 */
        /* <DEDUP_REMOVED lines=21> */
[----:B------:R-:W-:Y:S01]  /*1b6b0*/  @P2 LEA R54, P1, R5, R233, 0x1 ;  /* 0x000000e905362211 */ /* 0x000fe200078208ff */
[----:B------:R-:W-:-:S02]  /*1b6c0*/  IMAD.MOV.U32 R233, RZ, RZ, R46 ;  /* 0x000000ffffe97224 */ /* 0x000fc400078e002e */
        /* <DEDUP_REMOVED lines=34> */
.L_x_3079:
[----:B------:R-:W-:Y:S05]  /*1b8f0*/  BSYNC B1 ;  /* 0x0000000000017941 */ /* 0x000fea0003800000 */
.L_x_3078:
[----:B------:R-:W2:Y:S01]  /*1b900*/  LD.E R189, desc[UR6][R10.64+0xdc] ;  /* 0x0000dc060abd7980 */ /* 0x000ea2000c101900 */
[----:B------:R-:W-:Y:S01]  /*1b910*/  IMAD.IADD R0, R2, 0x1, R0 ;  /* 0x0000000102007824 */ /* 0x000fe200078e0200 */
[----:B------:R-:W-:-:S03]  /*1b920*/  LEA R220, R41, UR4, 0x1 ;  /* 0x0000000429dc7c11 */ /* 0x000fc6000f8e08ff */
[C---:B------:R-:W-:Y:S01]  /*1b930*/  VIADD R2, R0.reuse, 0x1 ;  /* 0x0000000100027836 */ /* 0x040fe20000000000 */
[C---:B------:R-:W-:Y:S01]  /*1b940*/  ISETP.GE.AND P1, PT, R0.reuse, R248, PT ;  /* 0x000000f80000720c */ /* 0x040fe20003f26270 */
[C---:B------:R-:W-:Y:S01]  /*1b950*/  VIADD R3, R0.reuse, 0x8 ;  /* 0x0000000800037836 */ /* 0x040fe20000000000 */
[C---:B------:R-:W-:Y:S01]  /*1b960*/  ISETP.GE.AND P5, PT, R0.reuse, R246, PT ;  /* 0x000000f60000720c */ /* 0x040fe20003fa6270 */
[----:B-1----:R-:W-:Y:S01]  /*1b970*/  VIADD R12, R0, 0x20 ;  /* 0x00000020000c7836 */ /* 0x002fe20000000000 */
[----:B------:R-:W-:Y:S01]  /*1b980*/  ISETP.GE.AND P4, PT, R2, R248, PT ;  /* 0x000000f80200720c */ /* 0x000fe20003f86270 */
[----:B------:R-:W-:Y:S01]  /*1b990*/  VIADD R8, R0, 0x21 ;  /* 0x0000002100087836 */ /* 0x000fe20000000000 */
[----:B------:R-:W-:Y:S01]  /*1b9a0*/  ISETP.GE.AND P2, PT, R2, R246, PT ;  /* 0x000000f60200720c */ /* 0x000fe20003f46270 */
[C---:B------:R-:W-:Y:S01]  /*1b9b0*/  VIADD R7, R0.reuse, 0x28 ;  /* 0x0000002800077836 */ /* 0x040fe20000000000 */
[CC--:B------:R-:W-:Y:S01]  /*1b9c0*/  ISETP.GE.OR P1, PT, R0.reuse, R247.reuse, !P1 ;  /* 0x000000f70000720c */ /* 0x0c0fe20004f26670 */
[----:B------:R-:W-:Y:S01]  /*1b9d0*/  VIADD R5, R0, 0x30 ;  /* 0x0000003000057836 */ /* 0x000fe20000000000 */
[----:B------:R-:W-:Y:S01]  /*1b9e0*/  ISETP.GE.OR P4, PT, R2, R247, !P4 ;  /* 0x000000f70200720c */ /* 0x000fe20006786670 */
[----:B------:R-:W-:Y:S01]  /*1b9f0*/  VIADD R6, R0, 0x29 ;  /* 0x0000002900067836 */ /* 0x000fe20000000000 */
[-C--:B------:R-:W-:Y:S01]  /*1ba00*/  ISETP.GE.OR P2, PT, R2, R245.reuse, !P2 ;  /* 0x000000f50200720c */ /* 0x080fe20005746670 */
[C---:B------:R-:W-:Y:S01]  /*1ba10*/  VIADD R2, R0.reuse, 0x9 ;  /* 0x0000000900027836 */ /* 0x040fe20000000000 */
[----:B------:R-:W-:Y:S01]  /*1ba20*/  ISETP.GE.OR P5, PT, R0, R245, !P5 ;  /* 0x000000f50000720c */ /* 0x000fe20006fa6670 */
[--C-:B------:R-:W-:Y:S01]  /*1ba30*/  IMAD R218, R40, 0x2, R220.reuse ;  /* 0x0000000228da7824 */ /* 0x100fe200078e02dc */
[----:B------:R-:W-:Y:S01]  /*1ba40*/  FSEL R9, R9, -INF , !P1 ;  /* 0xff80000009097808 */ /* 0x000fe20004800000 */
[----:B------:R-:W-:Y:S01]  /*1ba50*/  LDSM.16.MT88.4 R156, [R220+0x10000] ;  /* 0x01000000dc9c783b */ /* 0x000fe20000004200 */
[----:B------:R-:W-:Y:S01]  /*1ba60*/  ISETP.GE.AND P3, PT, R3, R248, PT ;  /* 0x000000f80300720c */ /* 0x000fe20003f66270 */
[----:B------:R-:W-:Y:S01]  /*1ba70*/  IMAD R217, R39, 0x2, R220 ;  /* 0x0000000227d97824 */ /* 0x000fe200078e02dc */
[----:B------:R-:W-:Y:S01]  /*1ba80*/  ISETP.GE.AND P1, PT, R3, R246, PT ;  /* 0x000000f60300720c */ /* 0x000fe20003f26270 */
[----:B------:R-:W-:Y:S01]  /*1ba90*/  LDSM.16.MT88.4 R148, [R218+0x10000] ;  /* 0x01000000da94783b */ /* 0x000fe20000004200 */
[----:B------:R-:W-:Y:S01]  /*1baa0*/  FSEL R37, R37, -INF , !P5 ;  /* 0xff80000025257808 */ /* 0x000fe20006800000 */
[----:B------:R-:W-:Y:S01]  /*1bab0*/  IMAD R216, R39, 0x2, R218 ;  /* 0x0000000227d87824 */ /* 0x000fe200078e02da */
[----:B------:R-:W-:Y:S01]  /*1bac0*/  FSEL R36, R36, -INF , !P4 ;  /* 0xff80000024247808 */ /* 0x000fe20006000000 */
        /* <DEDUP_REMOVED lines=14> */
[C---:B------:R-:W-:Y:S01]  /*1bbb0*/  ISETP.GE.AND P2, PT, R3.reuse, R248, PT ;  /* 0x000000f80300720c */ /* 0x040fe20003f46270 */
[----:B------:R-:W-:Y:S01]  /*1bbc0*/  LDSM.16.MT88.4 R132, [R216+0x10000] ;  /* 0x01000000d884783b */ /* 0x000fe20000004200 */
[----:B------:R-:W-:Y:S02]  /*1bbd0*/  ISETP.GE.AND P3, PT, R3, R246, PT ;  /* 0x000000f60300720c */ /* 0x000fe40003f66270 */
[----:B------:R-:W-:Y:S01]  /*1bbe0*/  FMNMX.FTZ R13, R9, R36, !PT ;  /* 0x00000024090d7209 */ /* 0x000fe20007810000 */
[----:B------:R-:W-:Y:S01]  /*1bbf0*/  LDSM.16.MT88.4 R48, [R218+0x12000] ;  /* 0x01200000da30783b */ /* 0x000fe20000004200 */
[----:B------:R-:W-:Y:S02]  /*1bc00*/  FSEL R30, R30, -INF , !P1 ;  /* 0xff8000001e1e7808 */ /* 0x000fe40004800000 */
        /* <DEDUP_REMOVED lines=8> */
[----:B------:R-:W-:Y:S01]  /*1bc90*/  FMNMX.FTZ R13, R28, R13, !PT ;  /* 0x0000000d1c0d7209 */ /* 0x000fe20007810000 */
[----:B------:R-:W-:Y:S01]  /*1bca0*/  LDSM.16.MT88.4 R104, [R220+0x16000] ;  /* 0x01600000dc68783b */ /* 0x000fe20000004200 */
[C---:B------:R-:W-:Y:S02]  /*1bcb0*/  ISETP.GE.OR P1, PT, R2.reuse, R247, !P1 ;  /* 0x000000f70200720c */ /* 0x040fe40004f26670 */
[----:B------:R-:W-:Y:S01]  /*1bcc0*/  ISETP.GE.OR P5, PT, R2, R245, !P5 ;  /* 0x000000f50200720c */ /* 0x000fe20006fa6670 */
[----:B------:R-:W-:Y:S01]  /*1bcd0*/  VIADD R2, R0, 0x19 ;  /* 0x0000001900027836 */ /* 0x000fe20000000000 */
[----:B------:R-:W-:Y:S01]  /*1bce0*/  FSEL R31, R31, -INF , !P4 ;  /* 0xff8000001f1f7808 */ /* 0x000fe20006000000 */
[----:B------:R-:W-:Y:S01]  /*1bcf0*/  LDSM.16.MT88.4 R140, [R217+0x10000] ;  /* 0x01000000d98c783b */ /* 0x000fe20000004200 */
[----:B------:R-:W-:-:S02]  /*1bd00*/  ISETP.GE.AND P4, PT, R3, R248, PT ;  /* 0x000000f80300720c */ /* 0x000fc40003f86270 */
[----:B------:R-:W-:Y:S01]  /*1bd10*/  FSEL R42, R42, -INF , !P2 ;  /* 0xff8000002a2a7808 */ /* 0x000fe20005000000 */
[----:B------:R-:W-:Y:S01]  /*1bd20*/  LDSM.16.MT88.4 R72, [R220+0x14000] ;  /* 0x01400000dc48783b */ /* 0x000fe20000004200 */
[----:B------:R-:W-:Y:S02]  /*1bd30*/  FMNMX.FTZ R13, R29, R13, !PT ;  /* 0x0000000d1d0d7209 */ /* 0x000fe40007810000 */
[----:B------:R-:W-:Y:S01]  /*1bd40*/  FSEL R16, R16, -INF , !P3 ;  /* 0xff80000010107808 */ /* 0x000fe20005800000 */
[----:B------:R-:W-:Y:S01]  /*1bd50*/  LDSM.16.MT88.4 R88, [R217+0x14000] ;  /* 0x01400000d958783b */ /* 0x000fe20000004200 */
[----:B------:R-:W-:Y:S02]  /*1bd60*/  ISETP.GE.AND P3, PT, R2, R248, PT ;  /* 0x000000f80200720c */ /* 0x000fe40003f66270 */
[----:B------:R-:W-:Y:S01]  /*1bd70*/  FSEL R43, R43, -INF , !P1 ;  /* 0xff8000002b2b7808 */ /* 0x000fe20004800000 */
[----:B------:R-:W-:Y:S01]  /*1bd80*/  LDSM.16.MT88.4 R112, [R218+0x16000] ;  /* 0x01600000da70783b */ /* 0x000fe20000004200 */
[----:B------:R-:W-:-:S02]  /*1bd90*/  ISETP.GE.OR P4, PT, R3, R247, !P4 ;  /* 0x000000f70300720c */ /* 0x000fc40006786670 */
[----:B------:R-:W-:Y:S01]  /*1bda0*/  FMNMX.FTZ R13, R42, R13, !PT ;  /* 0x0000000d2a0d7209 */ /* 0x000fe20007810000 */
[----:B------:R-:W-:Y:S01]  /*1bdb0*/  LDSM.16.MT88.4 R120, [R217+0x16000] ;  /* 0x01600000d978783b */ /* 0x000fe20000004200 */
[----:B------:R-:W-:Y:S02]  /*1bdc0*/  FSEL R17, R17, -INF , !P5 ;  /* 0xff80000011117808 */ /* 0x000fe40006800000 */
[----:B------:R-:W-:Y:S01]  /*1bdd0*/  ISETP.GE.OR P3, PT, R2, R247, !P3 ;  /* 0x000000f70200720c */ /* 0x000fe20005f66670 */
[----:B------:R-:W-:Y:S01]  /*1bde0*/  LDSM.16.MT88.4 R168, [R216+0x16000] ;  /* 0x01600000d8a8783b */ /* 0x000fe20000004200 */
[----:B------:R-:W-:Y:S02]  /*1bdf0*/  ISETP.GE.AND P5, PT, R12, R248, PT ;  /* 0x000000f80c00720c */ /* 0x000fe40003fa6270 */
[----:B------:R-:W-:Y:S02]  /*1be00*/  FSEL R32, R32, -INF , !P4 ;  /* 0xff80000020207808 */ /* 0x000fe40006000000 */
[----:B------:R-:W-:-:S02]  /*1be10*/  FMNMX.FTZ R13, R43, R13, !PT ;  /* 0x0000000d2b0d7209 */ /* 0x000fc40007810000 */
[-C--:B------:R-:W-:Y:S02]  /*1be20*/  ISETP.GE.AND P4, PT, R8, R248.reuse, PT ;  /* 0x000000f80800720c */ /* 0x080fe40003f86270 */
[----:B------:R-:W-:Y:S02]  /*1be30*/  ISETP.GE.OR P5, PT, R12, R247, !P5 ;  /* 0x000000f70c00720c */ /* 0x000fe40006fa6670 */
[----:B------:R-:W-:Y:S02]  /*1be40*/  FSEL R33, R33, -INF , !P3 ;  /* 0xff80000021217808 */ /* 0x000fe40005800000 */
[----:B------:R-:W-:Y:S02]  /*1be50*/  FMNMX.FTZ R13, R32, R13, !PT ;  /* 0x0000000d200d7209 */ /* 0x000fe40007810000 */
[----:B------:R-:W-:Y:S02]  /*1be60*/  ISETP.GE.AND P3, PT, R7, R248, PT ;  /* 0x000000f80700720c */ /* 0x000fe40003f66270 */
[----:B------:R-:W-:-:S02]  /*1be70*/  ISETP.GE.OR P4, PT, R8, R247, !P4 ;  /* 0x000000f70800720c */ /* 0x000fc40006786670 */
[----:B------:R-:W-:Y:S02]  /*1be80*/  FSEL R19, R19, -INF , !P5 ;  /* 0xff80000013137808 */ /* 0x000fe40006800000 */
[----:B------:R-:W-:Y:S02]  /*1be90*/  FMNMX.FTZ R13, R33, R13, !PT ;  /* 0x0000000d210d7209 */ /* 0x000fe40007810000 */
[----:B------:R-:W-:Y:S02]  /*1bea0*/  ISETP.GE.OR P3, PT, R7, R247, !P3 ;  /* 0x000000f70700720c */ /* 0x000fe40005f66670 */
[----:B------:R-:W-:Y:S02]  /*1beb0*/  FSEL R18, R18, -INF , !P4 ;  /* 0xff80000012127808 */ /* 0x000fe40006000000 */
[----:B------:R-:W-:Y:S02]  /*1bec0*/  FMNMX.FTZ R13, R19, R13, !PT ;  /* 0x0000000d130d7209 */ /* 0x000fe40007810000 */
[----:B------:R-:W-:-:S02]  /*1bed0*/  ISETP.GE.AND P2, PT, R3, R246, PT ;  /* 0x000000f60300720c */ /* 0x000fc40003f46270 */
[----:B------:R-:W-:Y:S02]  /*1bee0*/  FSEL R234, R4, -INF , !P3 ;  /* 0xff80000004ea7808 */ /* 0x000fe40005800000 */
[----:B------:R-:W-:Y:S02]  /*1bef0*/  FMNMX.FTZ R4, R18, R13, !PT ;  /* 0x0000000d12047209 */ /* 0x000fe40007810000 */
[----:B------:R-:W-:Y:S02]  /*1bf00*/  ISETP.GE.AND P1, PT, R2, R246, PT ;  /* 0x000000f60200720c */ /* 0x000fe40003f26270 */
[----:B------:R-:W-:Y:S02]  /*1bf10*/  FMNMX.FTZ R13, R37, R38, !PT ;  /* 0x00000026250d7209 */ /* 0x000fe40007810000 */
[----:B------:R-:W-:Y:S01]  /*1bf20*/  ISETP.GE.OR P2, PT, R3, R245, !P2 ;  /* 0x000000f50300720c */ /* 0x000fe20005746670 */
[----:B------:R-:W-:Y:S01]  /*1bf30*/  VIADD R3, R0, 0x31 ;  /* 0x0000003100037836 */ /* 0x000fe20000000000 */
[----:B------:R-:W-:-:S02]  /*1bf40*/  ISETP.GE.AND P4, PT, R5, R248, PT ;  /* 0x000000f80500720c */ /* 0x000fc40003f86270 */
[----:B------:R-:W-:Y:S01]  /*1bf50*/  ISETP.GE.OR P1, PT, R2, R245, !P1 ;  /* 0x000000f50200720c */ /* 0x000fe20004f26670 */
[----:B------:R-:W-:Y:S01]  /*1bf60*/  VIADD R2, R0, 0x38 ;  /* 0x0000003800027836 */ /* 0x000fe20000000000 */
[----:B------:R-:W-:Y:S01]  /*1bf70*/  FMNMX.FTZ R13, R30, R13, !PT ;  /* 0x0000000d1e0d7209 */ /* 0x000fe20007810000 */
[----:B------:R-:W-:Y:S01]  /*1bf80*/  VIADD R0, R0, 0x39 ;  /* 0x0000003900007836 */ /* 0x000fe20000000000 */
[----:B------:R-:W-:Y:S02]  /*1bf90*/  ISETP.GE.OR P4, PT, R5, R247, !P4 ;  /* 0x000000f70500720c */ /* 0x000fe40006786670 */
[----:B------:R-:W-:Y:S02]  /*1bfa0*/  ISETP.GE.AND P3, PT, R3, R248, PT ;  /* 0x000000f80300720c */ /* 0x000fe40003f66270 */
[----:B------:R-:W-:Y:S02]  /*1bfb0*/  FMNMX.FTZ R13, R31, R13, !PT ;  /* 0x0000000d1f0d7209 */ /* 0x000fe40007810000 */
[----:B------:R-:W-:-:S02]  /*1bfc0*/  FSEL R198, R198, -INF , !P4 ;  /* 0xff800000c6c67808 */ /* 0x000fc40006000000 */
[----:B------:R-:W-:Y:S02]  /*1bfd0*/  ISETP.GE.AND P4, PT, R0, R248, PT ;  /* 0x000000f80000720c */ /* 0x000fe40003f86270 */
[----:B------:R-:W-:Y:S02]  /*1bfe0*/  ISETP.GE.OR P3, PT, R3, R247, !P3 ;  /* 0x000000f70300720c */ /* 0x000fe40005f66670 */
[----:B------:R-:W-:Y:S02]  /*1bff0*/  FMNMX.FTZ R13, R16, R13, !PT ;  /* 0x0000000d100d7209 */ /* 0x000fe40007810000 */
[----:B------:R-:W-:Y:S02]  /*1c000*/  FSEL R197, R197, -INF , !P3 ;  /* 0xff800000c5c57808 */ /* 0x000fe40005800000 */
[----:B------:R-:W-:Y:S02]  /*1c010*/  ISETP.GE.OR P4, PT, R0, R247, !P4 ;  /* 0x000000f70000720c */ /* 0x000fe40006786670 */
[----:B------:R-:W-:-:S02]  /*1c020*/  ISETP.GE.AND P3, PT, R12, R246, PT ;  /* 0x000000f60c00720c */ /* 0x000fc40003f66270 */
[----:B------:R-:W-:Y:S02]  /*1c030*/  FSEL R20, R20, -INF , !P2 ;  /* 0xff80000014147808 */ /* 0x000fe40005000000 */
[----:B------:R-:W-:Y:S02]  /*1c040*/  FMNMX.FTZ R13, R17, R13, !PT ;  /* 0x0000000d110d7209 */ /* 0x000fe40007810000 */
[----:B------:R-:W-:Y:S02]  /*1c050*/  FSEL R195, R195, -INF , !P4 ;  /* 0xff800000c3c37808 */ /* 0x000fe40006000000 */
[----:B------:R-:W-:Y:S02]  /*1c060*/  ISETP.GE.OR P3, PT, R12, R245, !P3 ;  /* 0x000000f50c00720c */ /* 0x000fe40005f66670 */
[----:B------:R-:W-:Y:S02]  /*1c070*/  ISETP.GE.AND P4, PT, R8, R246, PT ;  /* 0x000000f60800720c */ /* 0x000fe40003f86270 */
[----:B------:R-:W-:-:S02]  /*1c080*/  FSEL R21, R21, -INF , !P1 ;  /* 0xff80000015157808 */ /* 0x000fc40004800000 */
[----:B------:R-:W-:Y:S02]  /*1c090*/  FMNMX.FTZ R13, R20, R13, !PT ;  /* 0x0000000d140d7209 */ /* 0x000fe40007810000 */
[----:B------:R-:W-:Y:S02]  /*1c0a0*/  ISETP.GE.AND P5, PT, R6, R248, PT ;  /* 0x000000f80600720c */ /* 0x000fe40003fa6270 */
[----:B------:R-:W-:Y:S02]  /*1c0b0*/  ISETP.GE.AND P2, PT, R7, R246, PT ;  /* 0x000000f60700720c */ /* 0x000fe40003f46270 */
[----:B------:R-:W-:Y:S02]  /*1c0c0*/  ISETP.GE.OR P4, PT, R8, R245, !P4 ;  /* 0x000000f50800720c */ /* 0x000fe40006786670 */
[----:B------:R-:W-:Y:S02]  /*1c0d0*/  FSEL R251, R251, -INF , !P3 ;  /* 0xff800000fbfb7808 */ /* 0x000fe40005800000 */
[----:B------:R-:W-:-:S02]  /*1c0e0*/  FMNMX.FTZ R13, R21, R13, !PT ;  /* 0x0000000d150d7209 */ /* 0x000fc40007810000 */
[C---:B------:R-:W-:Y:S02]  /*1c0f0*/  ISETP.GE.OR P5, PT, R6.reuse, R247, !P5 ;  /* 0x000000f70600720c */ /* 0x040fe40006fa6670 */
[----:B------:R-:W-:Y:S02]  /*1c100*/  ISETP.GE.OR P2, PT, R7, R245, !P2 ;  /* 0x000000f50700720c */ /* 0x000fe40005746670 */
[----:B------:R-:W-:Y:S02]  /*1c110*/  ISETP.GE.AND P1, PT, R6, R246, PT ;  /* 0x000000f60600720c */ /* 0x000fe40003f26270 */
[----:B------:R-:W-:Y:S02]  /*1c120*/  FSEL R250, R250, -INF , !P4 ;  /* 0xff800000fafa7808 */ /* 0x000fe40006000000 */
[----:B------:R-:W-:Y:S02]  /*1c130*/  FMNMX.FTZ R13, R251, R13, !PT ;  /* 0x0000000dfb0d7209 */ /* 0x000fe40007810000 */
[----:B------:R-:W-:-:S02]  /*1c140*/  FSEL R252, R252, -INF , !P5 ;  /* 0xff800000fcfc7808 */ /* 0x000fc40006800000 */
[----:B------:R-:W-:Y:S02]  /*1c150*/  FMNMX.FTZ R4, R234, R4, !PT ;  /* 0x00000004ea047209 */ /* 0x000fe40007810000 */
[----:B------:R-:W-:Y:S02]  /*1c160*/  ISETP.GE.AND P3, PT, R5, R246, PT ;  /* 0x000000f60500720c */ /* 0x000fe40003f66270 */
[----:B------:R-:W-:Y:S02]  /*1c170*/  ISETP.GE.OR P1, PT, R6, R245, !P1 ;  /* 0x000000f50600720c */ /* 0x000fe40004f26670 */
[----:B------:R-:W-:Y:S02]  /*1c180*/  FSEL R249, R249, -INF , !P2 ;  /* 0xff800000f9f97808 */ /* 0x000fe40005000000 */
[----:B------:R-:W-:Y:S02]  /*1c190*/  FMNMX.FTZ R13, R250, R13, !PT ;  /* 0x0000000dfa0d7209 */ /* 0x000fe40007810000 */
[----:B------:R-:W-:-:S02]  /*1c1a0*/  ISETP.GE.AND P5, PT, R2, R248, PT ;  /* 0x000000f80200720c */ /* 0x000fc40003fa6270 */
[----:B------:R-:W-:Y:S02]  /*1c1b0*/  FMNMX.FTZ R4, R252, R4, !PT ;  /* 0x00000004fc047209 */ /* 0x000fe40007810000 */
[----:B------:R-:W-:Y:S02]  /*1c1c0*/  ISETP.GE.OR P3, PT, R5, R245, !P3 ;  /* 0x000000f50500720c */ /* 0x000fe40005f66670 */
[----:B------:R-:W-:Y:S02]  /*1c1d0*/  ISETP.GE.AND P2, PT, R3, R246, PT ;  /* 0x000000f60300720c */ /* 0x000fe40003f46270 */
[----:B------:R-:W-:Y:S02]  /*1c1e0*/  FSEL R199, R199, -INF , !P1 ;  /* 0xff800000c7c77808 */ /* 0x000fe40004800000 */
[----:B------:R-:W-:Y:S02]  /*1c1f0*/  FMNMX.FTZ R13, R249, R13, !PT ;  /* 0x0000000df90d7209 */ /* 0x000fe40007810000 */
[----:B------:R-:W-:-:S02]  /*1c200*/  ISETP.GE.OR P5, PT, R2, R247, !P5 ;  /* 0x000000f70200720c */ /* 0x000fc40006fa6670 */
[----:B------:R-:W-:Y:S02]  /*1c210*/  FMNMX.FTZ R4, R198, R4, !PT ;  /* 0x00000004c6047209 */ /* 0x000fe40007810000 */
[----:B------:R-:W-:Y:S02]  /*1c220*/  ISETP.GE.AND P1, PT, R2, R246, PT ;  /* 0x000000f60200720c */ /* 0x000fe40003f26270 */
[----:B------:R-:W-:Y:S02]  /*1c230*/  ISETP.GE.OR P2, PT, R3, R245, !P2 ;  /* 0x000000f50300720c */ /* 0x000fe40005746670 */
[----:B------:R-:W-:Y:S02]  /*1c240*/  FSEL R193, R193, -INF , !P3 ;  /* 0xff800000c1c17808 */ /* 0x000fe40005800000 */
[----:B------:R-:W-:Y:S02]  /*1c250*/  FMNMX.FTZ R13, R199, R13, !PT ;  /* 0x0000000dc70d7209 */ /* 0x000fe40007810000 */
[----:B------:R-:W-:-:S02]  /*1c260*/  FSEL R196, R196, -INF , !P5 ;  /* 0xff800000c4c47808 */ /* 0x000fc40006800000 */
[----:B------:R-:W-:Y:S02]  /*1c270*/  FMNMX.FTZ R4, R197, R4, !PT ;  /* 0x00000004c5047209 */ /* 0x000fe40007810000 */
[----:B------:R-:W-:Y:S02]  /*1c280*/  ISETP.GE.OR P3, PT, R2, R245, !P1 ;  /* 0x000000f50200720c */ /* 0x000fe40004f66670 */
[----:B------:R-:W-:Y:S02]  /*1c290*/  ISETP.GE.AND P1, PT, R0, R246, PT ;  /* 0x000000f60000720c */ /* 0x000fe40003f26270 */
[----:B------:R-:W-:Y:S02]  /*1c2a0*/  FSEL R192, R192, -INF , !P2 ;  /* 0xff800000c0c07808 */ /* 0x000fe40005000000 */
[----:B------:R-:W-:Y:S02]  /*1c2b0*/  FMNMX.FTZ R13, R193, R13, !PT ;  /* 0x0000000dc10d7209 */ /* 0x000fe40007810000 */
[----:B------:R-:W-:-:S02]  /*1c2c0*/  FMNMX.FTZ R4, R196, R4, !PT ;  /* 0x00000004c4047209 */ /* 0x000fc40007810000 */
[----:B------:R-:W-:Y:S02]  /*1c2d0*/  ISETP.GE.OR P1, PT, R0, R245, !P1 ;  /* 0x000000f50000720c */ /* 0x000fe40004f26670 */
[----:B------:R-:W-:Y:S02]  /*1c2e0*/  FSEL R191, R191, -INF , !P3 ;  /* 0xff800000bfbf7808 */ /* 0x000fe40005800000 */
[----:B------:R-:W-:Y:S02]  /*1c2f0*/  FMNMX.FTZ R13, R192, R13, !PT ;  /* 0x0000000dc00d7209 */ /* 0x000fe40007810000 */
[----:B------:R-:W-:Y:S02]  /*1c300*/  FMNMX.FTZ R4, R195, R4, !PT ;  /* 0x00000004c3047209 */ /* 0x000fe40007810000 */
[----:B------:R-:W-:Y:S02]  /*1c310*/  FSEL R190, R190, -INF , !P1 ;  /* 0xff800000bebe7808 */ /* 0x000fe40004800000 */
[----:B------:R-:W-:Y:S01]  /*1c320*/  FMNMX.FTZ R0, R191, R13, !PT ;  /* 0x0000000dbf007209 */ /* 0x000fe20007810000 */
[----:B------:R-:W1:Y:S03]  /*1c330*/  SHFL.BFLY PT, R12, R4, 0x2, 0x1f ;  /* 0x0c401f00040c7f89 */ /* 0x000e6600000e0000 */
[----:B------:R-:W-:-:S05]  /*1c340*/  FMNMX.FTZ R0, R190, R0, !PT ;  /* 0x00000000be007209 */ /* 0x000fca0007810000 */
[----:B------:R-:W3:Y:S01]  /*1c350*/  SHFL.BFLY PT, R3, R0, 0x2, 0x1f ;  /* 0x0c401f0000037f89 */ /* 0x000ee200000e0000 */
[----:B-1----:R-:W-:-:S03]  /*1c360*/  FMNMX.FTZ R12, R4, R12, !PT ;  /* 0x0000000c040c7209 */ /* 0x002fc60007810000 */
[----:B------:R-:W-:Y:S04]  /*1c370*/  LDSM.16.MT88.4 R4, [R220+0x10800] ;  /* 0x01080000dc04783b */ /* 0x000fe80000004200 */
[----:B------:R-:W1:Y:S01]  /*1c380*/  SHFL.BFLY PT, R164, R12, 0x1, 0x1f ;  /* 0x0c201f000ca47f89 */ /* 0x000e6200000e0000 */
[----:B---3--:R-:W-:-:S05]  /*1c390*/  FMNMX.FTZ R3, R0, R3, !PT ;  /* 0x0000000300037209 */ /* 0x008fca0007810000 */
[----:B------:R-:W3:Y:S01]  /*1c3a0*/  SHFL.BFLY PT, R0, R3, 0x1, 0x1f ;  /* 0x0c201f0003007f89 */ /* 0x000ee200000e0000 */
[----:B-1----:R-:W-:-:S04]  /*1c3b0*/  FMNMX.FTZ R164, R12, R164, !PT ;  /* 0x000000a40ca47209 */ /* 0x002fc80007810000 */
[----:B------:R-:W-:Y:S01]  /*1c3c0*/  FSETP.NEU.FTZ.AND P1, PT, R164, -INF , PT ;  /* 0xff800000a400780b */ /* 0x000fe20003f3d000 */
[----:B--2---:R-:W-:Y:S01]  /*1c3d0*/  FMUL.FTZ R194, R189, R164 ;  /* 0x000000a4bdc27220 */ /* 0x004fe20000410000 */
[----:B---3--:R-:W-:-:S04]  /*1c3e0*/  FMNMX.FTZ R3, R3, R0, !PT ;  /* 0x0000000003037209 */ /* 0x008fc80007810000 */
[----:B------:R-:W-:Y:S01]  /*1c3f0*/  FSEL R194, R194, RZ, P1 ;  /* 0x000000ffc2c27208 */ /* 0x000fe20000800000 */
[----:B------:R-:W-:Y:S01]  /*1c400*/  FMUL.FTZ R188, R189, R3 ;  /* 0x00000003bdbc7220 */ /* 0x000fe20000410000 */
[----:B------:R-:W-:-:S03]  /*1c410*/  FSETP.NEU.FTZ.AND P1, PT, R3, -INF , PT ;  /* 0xff8000000300780b */ /* 0x000fc60003f3d000 */
[-CC-:B------:R-:W-:Y:S01]  /*1c420*/  FFMA.FTZ R179, R9, R189.reuse, -R194.reuse ;  /* 0x000000bd09b37223 */ /* 0x180fe200000108c2 */
[-CC-:B------:R-:W-:Y:S01]  /*1c430*/  FFMA.FTZ R178, R36, R189.reuse, -R194.reuse ;  /* 0x000000bd24b27223 */ /* 0x180fe200000108c2 */
[----:B------:R-:W-:Y:S01]  /*1c440*/  FSEL R188, R188, RZ, P1 ;  /* 0x000000ffbcbc7208 */ /* 0x000fe20000800000 */
[-CC-:B------:R-:W-:Y:S01]  /*1c450*/  FFMA.FTZ R176, R28, R189.reuse, -R194.reuse ;  /* 0x000000bd1cb07223 */ /* 0x180fe200000108c2 */
[-CC-:B------:R-:W-:Y:S01]  /*1c460*/  FFMA.FTZ R174, R29, R189.reuse, -R194.reuse ;  /* 0x000000bd1dae7223 */ /* 0x180fe200000108c2 */
[-C--:B------:R-:W-:Y:S01]  /*1c470*/  FFMA.FTZ R172, R42, R189.reuse, -R194 ;  /* 0x000000bd2aac7223 */ /* 0x080fe200000108c2 */
[----:B------:R-:W-:Y:S01]  /*1c480*/  MUFU.EX2 R179, R179 ;  /* 0x000000b300b37308 */ /* 0x000fe20000000800 */
[-CC-:B------:R-:W-:Y:S01]  /*1c490*/  FFMA.FTZ R183, R37, R189.reuse, -R188.reuse ;  /* 0x000000bd25b77223 */ /* 0x180fe200000108bc */
[-CC-:B------:R-:W-:Y:S01]  /*1c4a0*/  FFMA.FTZ R182, R38, R189.reuse, -R188.reuse ;  /* 0x000000bd26b67223 */ /* 0x180fe200000108bc */
[-CC-:B------:R-:W-:Y:S01]  /*1c4b0*/  FFMA.FTZ R177, R30, R189.reuse, -R188.reuse ;  /* 0x000000bd1eb17223 */ /* 0x180fe200000108bc */
[-C--:B------:R-:W-:Y:S01]  /*1c4c0*/  FFMA.FTZ R175, R31, R189.reuse, -R188 ;  /* 0x000000bd1faf7223 */ /* 0x080fe200000108bc */
[-CC-:B------:R-:W-:Y:S01]  /*1c4d0*/  FFMA.FTZ R9, R43, R189.reuse, -R194.reuse ;  /* 0x000000bd2b097223 */ /* 0x180fe200000108c2 */
        /* <DEDUP_REMOVED lines=11> */
[----:B------:R-:W-:Y:S04]  /*1c590*/  LDSM.16.MT88.4 R28, [R216+0x10800] ;  /* 0x01080000d81c783b */ /* 0x000fe80000004200 */
[----:B------:R-:W-:Y:S03]  /*1c5a0*/  LDSM.16.MT88.4 R20, [R218+0x12800] ;  /* 0x01280000da14783b */ /* 0x000fe60000004200 */
[----:B------:R-:W4:Y:S01]  /*1c5b0*/  MUFU.EX2 R174, R174 ;  /* 0x000000ae00ae7308 */ /* 0x000f220000000800 */
[----:B-1----:R-:W-:Y:S01]  /*1c5c0*/  F2FP.BF16.F32.PACK_AB R128, R178, R179 ;  /* 0x000000b3b280723e */ /* 0x002fe200000010ff */
[----:B------:R-:W-:Y:S01]  /*1c5d0*/  LDSM.16.MT88.4 R32, [R217+0x10800] ;  /* 0x01080000d920783b */ /* 0x000fe20000004200 */
[----:B------:R-:W-:-:S05]  /*1c5e0*/  FADD.FTZ R178, R179, R178 ;  /* 0x000000b2b3b27221 */ /* 0x000fca0000010000 */
[----:B------:R-:W-:Y:S01]  /*1c5f0*/  MUFU.EX2 R183, R183 ;  /* 0x000000b700b77308 */ /* 0x000fe20000000800 */
[----:B---3--:R-:W-:-:S07]  /*1c600*/  FADD.FTZ R178, R176, R178 ;  /* 0x000000b2b0b27221 */ /* 0x008fce0000010000 */
[----:B------:R-:W1:Y:S01]  /*1c610*/  MUFU.EX2 R182, R182 ;  /* 0x000000b600b67308 */ /* 0x000e620000000800 */
[C---:B----4-:R-:W-:Y:S01]  /*1c620*/  F2FP.BF16.F32.PACK_AB R130, R174.reuse, R176 ;  /* 0x000000b0ae82723e */ /* 0x050fe200000010ff */
[----:B------:R-:W-:-:S06]  /*1c630*/  FADD.FTZ R178, R174, R178 ;  /* 0x000000b2aeb27221 */ /* 0x000fcc0000010000 */
[----:B------:R-:W3:Y:S08]  /*1c640*/  MUFU.EX2 R177, R177 ;  /* 0x000000b100b17308 */ /* 0x000ef00000000800 */
[----:B------:R-:W4:Y:S01]  /*1c650*/  MUFU.EX2 R175, R175 ;  /* 0x000000af00af7308 */ /* 0x000f220000000800 */
[----:B-1----:R-:W-:Y:S01]  /*1c660*/  F2FP.BF16.F32.PACK_AB R129, R182, R183 ;  /* 0x000000b7b681723e */ /* 0x002fe200000010ff */
[----:B------:R-:W-:-:S06]  /*1c670*/  FADD.FTZ R182, R183, R182 ;  /* 0x000000b6b7b67221 */ /* 0x000fcc0000010000 */
[----:B------:R-:W1:Y:S01]  /*1c680*/  MUFU.EX2 R172, R172 ;  /* 0x000000ac00ac7308 */ /* 0x000e620000000800 */
[----:B---3--:R-:W-:-:S07]  /*1c690*/  FADD.FTZ R182, R177, R182 ;  /* 0x000000b6b1b67221 */ /* 0x008fce0000010000 */
[----:B------:R-:W3:Y:S01]  /*1c6a0*/  MUFU.EX2 R9, R9 ;  /* 0x0000000900097308 */ /* 0x000ee20000000800 */
[C---:B----4-:R-:W-:Y:S01]  /*1c6b0*/  F2FP.BF16.F32.PACK_AB R131, R175.reuse, R177 ;  /* 0x000000b1af83723e */ /* 0x050fe200000010ff */
        /* <DEDUP_REMOVED lines=10> */
[C---:B--2---:R-:W-:Y:S05]  /*1c760*/  HMMA.16816.F32.BF16 R36, R128.reuse, R40, RZ ;  /* 0x000000288024723c */ /* 0x044fea00000418ff */
[----:B------:R-:W2:Y:S01]  /*1c770*/  MUFU.EX2 R167, R167 ;  /* 0x000000a700a77308 */ /* 0x000ea20000000800 */
[----:B-1----:R-:W-:Y:S01]  /*1c780*/  F2FP.BF16.F32.PACK_AB R14, R0, R8 ;  /* 0x00000008000e723e */ /* 0x002fe200000010ff */
[----:B------:R-:W-:Y:S01]  /*1c790*/  HMMA.16816.F32.BF16 R52, R128, R56, RZ ;  /* 0x000000388034723c */ /* 0x000fe200000418ff */
[----:B------:R-:W-:-:S04]  /*1c7a0*/  FADD.FTZ R8, R8, R178 ;  /* 0x000000b208087221 */ /* 0x000fc80000010000 */
[----:B------:R-:W-:Y:S01]  /*1c7b0*/  FADD.FTZ R8, R0, R8 ;  /* 0x0000000800087221 */ /* 0x000fe20000010000 */
[----:B------:R-:W-:Y:S01]  /*1c7c0*/  MUFU.EX2 R166, R166 ;  /* 0x000000a600a67308 */ /* 0x000fe20000000800 */
[----:B------:R-:W-:Y:S01]  /*1c7d0*/  HMMA.16816.F32.BF16 R60, R128, R64, RZ ;  /* 0x00000040803c723c */ /* 0x000fe200000418ff */
[----:B---3--:R-:W-:-:S05]  /*1c7e0*/  FADD.FTZ R182, R173, R182 ;  /* 0x000000b6adb67221 */ /* 0x008fca0000010000 */
[----:B------:R-:W-:Y:S01]  /*1c7f0*/  HMMA.16816.F32.BF16 R40, R128, R42, RZ ;  /* 0x0000002a8028723c */ /* 0x000fe200000418ff */
[----:B------:R-:W1:Y:S01]  /*1c800*/  MUFU.EX2 R2, R2 ;  /* 0x0000000200027308 */ /* 0x000e620000000800 */
[C---:B--2---:R-:W-:Y:S01]  /*1c810*/  F2FP.BF16.F32.PACK_AB R13, R167.reuse, R173 ;  /* 0x000000ada70d723e */ /* 0x044fe200000010ff */
        /* <DEDUP_REMOVED lines=18> */
[C---:B------:R-:W-:Y:S06]  /*1c940*/  HMMA.16816.F32.BF16 R44, R128.reuse, R48, RZ ;  /* 0x00000030802c723c */ /* 0x040fec00000418ff */
        /* <DEDUP_REMOVED lines=283> */
.L_x_3085:
[----:B-1----:R-:W-:Y:S02]  /*1db00*/  R2UR UR4, R8 ;  /* 0x00000000080472ca */ /* 0x002fe400000e0000 */
[----:B------:R-:W-:-:S13]  /*1db10*/  R2UR UR5, R9 ;  /* 0x00000000090572ca */ /* 0x000fda00000e0000 */
[----:B------:R-:W2:Y:S02]  /*1db20*/  LD.E R4, desc[UR4][R10.64+0x40] ;  /* 0x000040040a047980 */ /* 0x000ea4000c101900 */
[----:B--2---:R-:W-:-:S05]  /*1db30*/  IMAD.U32 R4, R4, -0x40, RZ ;  /* 0xffffffc004047824 */ /* 0x004fca00078e00ff */
[----:B------:R-:W-:Y:S02]  /*1db40*/  SHF.R.S32.HI R2, RZ, 0x1f, R4 ;  /* 0x0000001fff027819 */ /* 0x000fe40000011404 */
.L_x_3086:
[----:B------:R-:W-:Y:S05]  /*1db50*/  BSYNC B0 ;  /* 0x0000000000007941 */ /* 0x000fea0003800000 */
.L_x_3084:
[C---:B------:R-:W-:Y:S02]  /*1db60*/  LOP3.LUT P6, RZ, R244.reuse, 0x1, RZ, 0xc0, !PT ;  /* 0x00000001f4ff7812 */ /* 0x040fe400078cc0ff */
        /* <DEDUP_REMOVED lines=63> */
[----:B------:R-:W-:Y:S01]  /*1df60*/  @P3 LEA.HI.X R31, R0, R180, R2, 0x1, P1 ;  /* 0x000000b4001f3211 */ /* 0x000fe200008f0c02 */
        /* <DEDUP_REMOVED lines=25> */
[----:B------:R-:W-:Y:S01]  /*1e100*/  @P3 LDGSTS.E.BYPASS.LTC128B.128 [R242+0x16800], desc[UR12][R6.64+0x180] ;  /* 0x1680018006f23fae */ /* 0x000fe2000b901d4c */
[----:B------:R-:W-:-:S02]  /*1e110*/  @P6 R2UR UR12, R8 ;  /* 0x00000000080c62ca */ /* 0x000fc400000e0000 */
        /* <DEDUP_REMOVED lines=46> */
[----:B------:R3:W-:Y:S01]  /*1e400*/  @P3 LDGSTS.E.BYPASS.LTC128B.128 [R242+0x17800], desc[UR4][R30.64+0x180] ;  /* 0x178001801ef23fae */ /* 0x0007e2000b901d44 */
[----:B------:R-:W-:-:S02]  /*1e410*/  R2UR UR4, R8 ;  /* 0x00000000080472ca */ /* 0x000fc400000e0000 */
[----:B------:R-:W-:Y:S01]  /*1e420*/  R2UR UR5, R9 ;  /* 0x00000000090572ca */ /* 0x000fe200000e0000 */
[----:B------:R-:W-:Y:S04]  /*1e430*/  @!P3 STS.128 [R242+0x17800], RZ ;  /* 0x017800fff200b388 */ /* 0x000fe80000000c00 */
[----:B------:R-:W-:Y:S04]  /*1e440*/  LDSM.16.M88.4 R172, [R225+0x8800] ;  /* 0x00880000e1ac783b */ /* 0x000fe80000000200 */
[----:B-1----:R-:W1:Y:S04]  /*1e450*/  LDSM.16.M88.4 R24, [R226] ;  /* 0x00000000e218783b */ /* 0x002e680000000200 */
[----:B------:R-:W4:Y:S04]  /*1e460*/  LDSM.16.M88.4 R32, [R225+0x9000] ;  /* 0x00900000e120783b */ /* 0x000f280000000200 */
[----:B--2---:R-:W2:Y:S04]  /*1e470*/  LDSM.16.M88.4 R4, [R225+0x8000] ;  /* 0x00800000e104783b */ /* 0x004ea80000000200 */
[----:B------:R-:W3:Y:S04]  /*1e480*/  LDSM.16.M88.4 R192, [R225+0x9800] ;  /* 0x00980000e1c0783b */ /* 0x000ee80000000200 */
[----:B------:R-:W-:Y:S04]  /*1e490*/  LDSM.16.M88.4 R20, [R224] ;  /* 0x00000000e014783b */ /* 0x000fe80000000200 */
[----:B------:R-:W5:Y:S04]  /*1e4a0*/  LDSM.16.M88.4 R188, [R223] ;  /* 0x00000000dfbc783b */ /* 0x000f680000000200 */
[----:B------:R-:W5:Y:S04]  /*1e4b0*/  LDSM.16.M88.4 R184, [R215] ;  /* 0x00000000d7b8783b */ /* 0x000f680000000200 */
[----:B------:R-:W5:Y:S04]  /*1e4c0*/  LDSM.16.M88.4 R16, [R214] ;  /* 0x00000000d610783b */ /* 0x000f680000000200 */
[----:B------:R-:W5:Y:S04]  /*1e4d0*/  LDSM.16.M88.4 R180, [R213] ;  /* 0x00000000d5b4783b */ /* 0x000f680000000200 */
[----:B------:R-:W5:Y:S01]  /*1e4e0*/  LD.E R0, desc[UR4][R10.64+0x18c] ;  /* 0x00018c040a007980 */ /* 0x000f62000c101900 */
[C---:B-1----:R-:W-:Y:S03]  /*1e4f0*/  HMMA.16816.F32.BF16 R176, R24.reuse, R172, RZ ;  /* 0x000000ac18b0723c */ /* 0x042fe600000418ff */
[----:B------:R-:W0:Y:S03]  /*1e500*/  LDGDEPBAR ;  /* 0x00000000000079af */ /* 0x000e260000000000 */
[C---:B----4-:R-:W-:Y:S06]  /*1e510*/  HMMA.16816.F32.BF16 R168, R24.reuse, R32, RZ ;  /* 0x0000002018a8723c */ /* 0x050fec00000418ff */
[C---:B--2---:R-:W-:Y:S06]  /*1e520*/  HMMA.16816.F32.BF16 R12, R24.reuse, R4, RZ ;  /* 0x00000004180c723c */ /* 0x044fec00000418ff */
[C---:B------:R-:W-:Y:S06]  /*1e530*/  HMMA.16816.F32.BF16 R4, R24.reuse, R6, RZ ;  /* 0x000000061804723c */ /* 0x040fec00000418ff */
[C---:B------:R-:W-:Y:S06]  /*1e540*/  HMMA.16816.F32.BF16 R172, R24.reuse, R174, RZ ;  /* 0x000000ae18ac723c */ /* 0x040fec00000418ff */
[C---:B------:R-:W-:Y:S06]  /*1e550*/  HMMA.16816.F32.BF16 R32, R24.reuse, R34, RZ ;  /* 0x000000221820723c */ /* 0x040fec00000418ff */
[C---:B---3--:R-:W-:Y:S06]  /*1e560*/  HMMA.16816.F32.BF16 R28, R24.reuse, R192, RZ ;  /* 0x000000c0181c723c */ /* 0x048fec00000418ff */
[----:B------:R-:W-:Y:S01]  /*1e570*/  HMMA.16816.F32.BF16 R24, R24, R194, RZ ;  /* 0x000000c21818723c */ /* 0x000fe200000418ff */
[----:B------:R-:W-:Y:S05]  /*1e580*/  LDSM.16.M88.4 R192, [R204] ;  /* 0x00000000ccc0783b */ /* 0x000fea0000000200 */
[C---:B-----5:R-:W-:Y:S06]  /*1e590*/  HMMA.16816.F32.BF16 R12, R20.reuse, R188, R12 ;  /* 0x000000bc140c723c */ /* 0x060fec000004180c */
[C---:B------:R-:W-:Y:S01]  /*1e5a0*/  HMMA.16816.F32.BF16 R4, R20.reuse, R190, R4 ;  /* 0x000000be1404723c */ /* 0x040fe20000041804 */
[----:B------:R-:W-:Y:S05]  /*1e5b0*/  LDSM.16.M88.4 R188, [R219+0x8000] ;  /* 0x00800000dbbc783b */ /* 0x000fea0000000200 */
[C---:B------:R-:W-:Y:S06]  /*1e5c0*/  HMMA.16816.F32.BF16 R176, R20.reuse, R184, R176 ;  /* 0x000000b814b0723c */ /* 0x040fec00000418b0 */
[C---:B------:R-:W-:Y:S01]  /*1e5d0*/  HMMA.16816.F32.BF16 R172, R20.reuse, R186, R172 ;  /* 0x000000ba14ac723c */ /* 0x040fe200000418ac */
[----:B------:R-:W-:Y:S05]  /*1e5e0*/  LDSM.16.M88.4 R184, [R219+0x8800] ;  /* 0x00880000dbb8783b */ /* 0x000fea0000000200 */
[C---:B------:R-:W-:Y:S06]  /*1e5f0*/  HMMA.16816.F32.BF16 R168, R20.reuse, R16, R168 ;  /* 0x0000001014a8723c */ /* 0x040fec00000418a8 */
[C---:B------:R-:W-:Y:S01]  /*1e600*/  HMMA.16816.F32.BF16 R32, R20.reuse, R18, R32 ;  /* 0x000000121420723c */ /* 0x040fe20000041820 */
[----:B------:R-:W1:Y:S05]  /*1e610*/  LDSM.16.M88.4 R16, [R222] ;  /* 0x00000000de10783b */ /* 0x000e6a0000000200 */
[C---:B------:R-:W-:Y:S06]  /*1e620*/  HMMA.16816.F32.BF16 R28, R20.reuse, R180, R28 ;  /* 0x000000b4141c723c */ /* 0x040fec000004181c */
[----:B------:R-:W-:Y:S01]  /*1e630*/  HMMA.16816.F32.BF16 R24, R20, R182, R24 ;  /* 0x000000b61418723c */ /* 0x000fe20000041818 */
[----:B------:R-:W2:Y:S04]  /*1e640*/  LDSM.16.M88.4 R20, [R219+0x9000] ;  /* 0x00900000db14783b */ /* 0x000ea80000000200 */
[----:B------:R-:W3:Y:S01]  /*1e650*/  LDSM.16.M88.4 R180, [R219+0x9800] ;  /* 0x00980000dbb4783b */ /* 0x000ee20000000200 */
[C---:B-1----:R-:W-:Y:S06]  /*1e660*/  HMMA.16816.F32.BF16 R12, R16.reuse, R188, R12 ;  /* 0x000000bc100c723c */ /* 0x042fec000004180c */
[C---:B------:R-:W-:Y:S01]  /*1e670*/  HMMA.16816.F32.BF16 R4, R16.reuse, R190, R4 ;  /* 0x000000be1004723c */ /* 0x040fe20000041804 */
[----:B------:R-:W-:Y:S05]  /*1e680*/  LDSM.16.M88.4 R188, [R212] ;  /* 0x00000000d4bc783b */ /* 0x000fea0000000200 */
[C---:B------:R-:W-:Y:S06]  /*1e690*/  HMMA.16816.F32.BF16 R176, R16.reuse, R184, R176 ;  /* 0x000000b810b0723c */ /* 0x040fec00000418b0 */
[C---:B------:R-:W-:Y:S01]  /*1e6a0*/  HMMA.16816.F32.BF16 R172, R16.reuse, R186, R172 ;  /* 0x000000ba10ac723c */ /* 0x040fe200000418ac */
[----:B------:R-:W-:Y:S05]  /*1e6b0*/  LDSM.16.M88.4 R184, [R212+0x800] ;  /* 0x00080000d4b8783b */ /* 0x000fea0000000200 */
[C---:B--2---:R-:W-:Y:S06]  /*1e6c0*/  HMMA.16816.F32.BF16 R168, R16.reuse, R20, R168 ;  /* 0x0000001410a8723c */ /* 0x044fec00000418a8 */
[C---:B------:R-:W-:Y:S01]  /*1e6d0*/  HMMA.16816.F32.BF16 R32, R16.reuse, R22, R32 ;  /* 0x000000161020723c */ /* 0x040fe20000041820 */
[----:B------:R-:W1:Y:S05]  /*1e6e0*/  LDSM.16.M88.4 R20, [R221] ;  /* 0x00000000dd14783b */ /* 0x000e6a0000000200 */
[C---:B---3--:R-:W-:Y:S06]  /*1e6f0*/  HMMA.16816.F32.BF16 R28, R16.reuse, R180, R28 ;  /* 0x000000b4101c723c */ /* 0x048fec000004181c */
[----:B------:R-:W-:Y:S01]  /*1e700*/  HMMA.16816.F32.BF16 R24, R16, R182, R24 ;  /* 0x000000b61018723c */ /* 0x000fe20000041818 */
[----:B------:R-:W2:Y:S04]  /*1e710*/  LDSM.16.M88.4 R16, [R212+0x1000] ;  /* 0x00100000d410783b */ /* 0x000ea80000000200 */
[----:B------:R-:W3:Y:S01]  /*1e720*/  LDSM.16.M88.4 R180, [R212+0x1800] ;  /* 0x00180000d4b4783b */ /* 0x000ee20000000200 */
        /* <DEDUP_REMOVED lines=18> */
[----:B------:R-:W-:Y:S05]  /*1e850*/  LDSM.16.M88.4 R184, [R210] ;  /* 0x00000000d2b8783b */ /* 0x000fea0000000200 */
[C---:B--2---:R-:W-:Y:S06]  /*1e860*/  HMMA.16816.F32.BF16 R168, R16.reuse, R20, R168 ;  /* 0x0000001410a8723c */ /* 0x044fec00000418a8 */
[C---:B------:R-:W-:Y:S01]  /*1e870*/  HMMA.16816.F32.BF16 R32, R16.reuse, R22, R32 ;  /* 0x000000161020723c */ /* 0x040fe20000041820 */
[----:B------:R-:W1:Y:S05]  /*1e880*/  LDSM.16.M88.4 R20, [R224+0x2000] ;  /* 0x00200000e014783b */ /* 0x000e6a0000000200 */
[C---:B---3--:R-:W-:Y:S06]  /*1e890*/  HMMA.16816.F32.BF16 R28, R16.reuse, R180, R28 ;  /* 0x000000b4101c723c */ /* 0x048fec000004181c */
[----:B------:R-:W-:Y:S01]  /*1e8a0*/  HMMA.16816.F32.BF16 R24, R16, R182, R24 ;  /* 0x000000b61018723c */ /* 0x000fe20000041818 */
[----:B------:R-:W2:Y:S04]  /*1e8b0*/  LDSM.16.M88.4 R16, [R209] ;  /* 0x00000000d110783b */ /* 0x000ea80000000200 */
[----:B------:R-:W3:Y:S01]  /*1e8c0*/  LDSM.16.M88.4 R180, [R208] ;  /* 0x00000000d0b4783b */ /* 0x000ee20000000200 */
        /* <DEDUP_REMOVED lines=55> */
[C---:B--2---:R-:W-:Y:S06]  /*1ec40*/  HMMA.16816.F32.BF16 R176, R20.reuse, R180, R176 ;  /* 0x000000b414b0723c */ /* 0x044fec00000418b0 */
[C---:B------:R-:W-:Y:S01]  /*1ec50*/  HMMA.16816.F32.BF16 R172, R20.reuse, R182, R172 ;  /* 0x000000b614ac723c */ /* 0x040fe200000418ac */
[----:B------:R-:W-:Y:S05]  /*1ec60*/  LDSM.16.M88.4 R180, [R219+0xc800] ;  /* 0x00c80000dbb4783b */ /* 0x000fea0000000200 */
[C---:B---3--:R-:W-:Y:S06]  /*1ec70*/  HMMA.16816.F32.BF16 R168, R20.reuse, R16, R168 ;  /* 0x0000001014a8723c */ /* 0x048fec00000418a8 */
[C---:B------:R-:W-:Y:S01]  /*1ec80*/  HMMA.16816.F32.BF16 R32, R20.reuse, R18, R32 ;  /* 0x000000121420723c */ /* 0x040fe20000041820 */
[----:B------:R-:W1:Y:S05]  /*1ec90*/  LDSM.16.M88.4 R16, [R222+0x4000] ;  /* 0x00400000de10783b */ /* 0x000e6a0000000200 */
[C---:B------:R-:W-:Y:S06]  /*1eca0*/  HMMA.16816.F32.BF16 R28, R20.reuse, R192, R28 ;  /* 0x000000c0141c723c */ /* 0x040fec000004181c */
[----:B------:R-:W-:Y:S01]  /*1ecb0*/  HMMA.16816.F32.BF16 R24, R20, R194, R24 ;  /* 0x000000c21418723c */ /* 0x000fe20000041818 */
[----:B------:R-:W2:Y:S04]  /*1ecc0*/  LDSM.16.M88.4 R20, [R219+0xd800] ;  /* 0x00d80000db14783b */ /* 0x000ea80000000200 */
[----:B------:R-:W-:Y:S01]  /*1ecd0*/  LDSM.16.M88.4 R192, [R224+0x6000] ;  /* 0x00600000e0c0783b */ /* 0x000fe20000000200 */
[C---:B-1----:R-:W-:Y:S06]  /*1ece0*/  HMMA.16816.F32.BF16 R12, R16.reuse, R188, R12 ;  /* 0x000000bc100c723c */ /* 0x042fec000004180c */
[C---:B------:R-:W-:Y:S01]  /*1ecf0*/  HMMA.16816.F32.BF16 R4, R16.reuse, R190, R4 ;  /* 0x000000be1004723c */ /* 0x040fe20000041804 */
[----:B------:R-:W-:Y:S05]  /*1ed00*/  LDSM.16.M88.4 R188, [R212+0x4000] ;  /* 0x00400000d4bc783b */ /* 0x000fea0000000200 */
[C---:B------:R-:W-:Y:S06]  /*1ed10*/  HMMA.16816.F32.BF16 R176, R16.reuse, R180, R176 ;  /* 0x000000b410b0723c */ /* 0x040fec00000418b0 */
[C---:B------:R-:W-:Y:S01]  /*1ed20*/  HMMA.16816.F32.BF16 R172, R16.reuse, R182, R172 ;  /* 0x000000b610ac723c */ /* 0x040fe200000418ac */
[----:B------:R-:W1:Y:S05]  /*1ed30*/  LDSM.16.M88.4 R180, [R221+0x4000] ;  /* 0x00400000ddb4783b */ /* 0x000e6a0000000200 */
[C---:B------:R-:W-:Y:S06]  /*1ed40*/  HMMA.16816.F32.BF16 R168, R16.reuse, R184, R168 ;  /* 0x000000b810a8723c */ /* 0x040fec00000418a8 */
[C---:B------:R-:W-:Y:S01]  /*1ed50*/  HMMA.16816.F32.BF16 R32, R16.reuse, R186, R32 ;  /* 0x000000ba1020723c */ /* 0x040fe20000041820 */
[----:B------:R-:W-:Y:S05]  /*1ed60*/  LDSM.16.M88.4 R184, [R212+0x5800] ;  /* 0x00580000d4b8783b */ /* 0x000fea0000000200 */
[C---:B--2---:R-:W-:Y:S06]  /*1ed70*/  HMMA.16816.F32.BF16 R28, R16.reuse, R20, R28 ;  /* 0x00000014101c723c */ /* 0x044fec000004181c */
[----:B------:R-:W-:Y:S01]  /*1ed80*/  HMMA.16816.F32.BF16 R24, R16, R22, R24 ;  /* 0x000000161018723c */ /* 0x000fe20000041818 */
[----:B------:R-:W2:Y:S04]  /*1ed90*/  LDSM.16.M88.4 R20, [R212+0x4800] ;  /* 0x00480000d414783b */ /* 0x000ea80000000200 */
[----:B------:R-:W3:Y:S01]  /*1eda0*/  LDSM.16.M88.4 R16, [R212+0x5000] ;  /* 0x00500000d410783b */ /* 0x000ee20000000200 */
        /* <DEDUP_REMOVED lines=12> */
[----:B------:R-:W3:Y:S01]  /*1ee70*/  LDSM.16.M88.4 R180, [R225+0xf800] ;  /* 0x00f80000e1b4783b */ /* 0x000ee20000000200 */
[C---:B-1----:R-:W-:Y:S06]  /*1ee80*/  HMMA.16816.F32.BF16 R176, R20.reuse, R16, R176 ;  /* 0x0000001014b0723c */ /* 0x042fec00000418b0 */
[C---:B------:R-:W-:Y:S01]  /*1ee90*/  HMMA.16816.F32.BF16 R172, R20.reuse, R18, R172 ;  /* 0x0000001214ac723c */ /* 0x040fe200000418ac */
[----:B------:R-:W1:Y:S05]  /*1eea0*/  LDSM.16.M88.4 R16, [R203] ;  /* 0x00000000cb10783b */ /* 0x000e6a0000000200 */
[C---:B------:R-:W-:Y:S06]  /*1eeb0*/  HMMA.16816.F32.BF16 R12, R20.reuse, R188, R12 ;  /* 0x000000bc140c723c */ /* 0x040fec000004180c */
[C---:B------:R-:W-:Y:S01]  /*1eec0*/  HMMA.16816.F32.BF16 R4, R20.reuse, R190, R4 ;  /* 0x000000be1404723c */ /* 0x040fe20000041804 */
[----:B------:R-:W4:Y:S05]  /*1eed0*/  LDSM.16.M88.4 R188, [R202] ;  /* 0x00000000cabc783b */ /* 0x000f2a0000000200 */
[C---:B--2---:R-:W-:Y:S06]  /*1eee0*/  HMMA.16816.F32.BF16 R168, R20.reuse, R184, R168 ;  /* 0x000000b814a8723c */ /* 0x044fec00000418a8 */
[C---:B------:R-:W-:Y:S01]  /*1eef0*/  HMMA.16816.F32.BF16 R32, R20.reuse, R186, R32 ;  /* 0x000000ba1420723c */ /* 0x040fe20000041820 */
[----:B------:R-:W2:Y:S05]  /*1ef00*/  LDSM.16.M88.4 R184, [R201] ;  /* 0x00000000c9b8783b */ /* 0x000eaa0000000200 */
[C---:B---3--:R-:W-:Y:S06]  /*1ef10*/  HMMA.16816.F32.BF16 R28, R20.reuse, R180, R28 ;  /* 0x000000b4141c723c */ /* 0x048fec000004181c */
[----:B------:R-:W-:Y:S01]  /*1ef20*/  HMMA.16816.F32.BF16 R24, R20, R182, R24 ;  /* 0x000000b61418723c */ /* 0x000fe20000041818 */
[----:B------:R-:W3:Y:S04]  /*1ef30*/  LDSM.16.M88.4 R180, [R200] ;  /* 0x00000000c8b4783b */ /* 0x000ee80000000200 */
[----:B------:R-:W-:Y:S01]  /*1ef40*/  LDSM.16.M88.4 R20, [R222+0x6000] ;  /* 0x00600000de14783b */ /* 0x000fe20000000200 */
[C---:B-1----:R-:W-:Y:S06]  /*1ef50*/  HMMA.16816.F32.BF16 R12, R192.reuse, R16, R12 ;  /* 0x00000010c00c723c */ /* 0x042fec000004180c */
[C---:B------:R-:W-:Y:S01]  /*1ef60*/  HMMA.16816.F32.BF16 R4, R192.reuse, R18, R4 ;  /* 0x00000012c004723c */ /* 0x040fe20000041804 */
[----:B------:R-:W1:Y:S05]  /*1ef70*/  LDSM.16.M88.4 R16, [R219+0xe000] ;  /* 0x00e00000db10783b */ /* 0x000e6a0000000200 */
[C---:B----4-:R-:W-:Y:S06]  /*1ef80*/  HMMA.16816.F32.BF16 R176, R192.reuse, R188, R176 ;  /* 0x000000bcc0b0723c */ /* 0x050fec00000418b0 */
        /* <DEDUP_REMOVED lines=12> */
[----:B--2---:R-:W-:-:S12]  /*1f050*/  HMMA.16816.F32.BF16 R176, R20, R184, R176 ;  /* 0x000000b814b0723c */ /* 0x004fd800000418b0 */
[C---:B---3--:R-:W-:Y:S06]  /*1f060*/  HMMA.16816.F32.BF16 R4, R180.reuse, R26, R4 ;  /* 0x0000001ab404723c */ /* 0x048fec0000041804 */
[C---:B------:R-:W-:Y:S01]  /*1f070*/  HMMA.16816.F32.BF16 R12, R180.reuse, R24, R12 ;  /* 0x00000018b40c723c */ /* 0x040fe2000004180c */
[----:B------:R-:W2:Y:S05]  /*1f080*/  LDSM.16.M88.4 R24, [R212+0x7000] ;  /* 0x00700000d418783b */ /* 0x000eaa0000000200 */
[----:B-1----:R-:W-:-:S12]  /*1f090*/  HMMA.16816.F32.BF16 R176, R180, R16, R176 ;  /* 0x00000010b4b0723c */ /* 0x002fd800000418b0 */
[----:B------:R-:W-:-:S06]  /*1f0a0*/  FMUL.FTZ R4, R4, R0 ;  /* 0x0000000004047220 */ /* 0x000fcc0000410000 */
[-C--:B------:R-:W-:Y:S01]  /*1f0b0*/  FMUL.FTZ R12, R12, R0.reuse ;  /* 0x000000000c0c7220 */ /* 0x080fe20000410000 */
[-C--:B------:R-:W-:Y:S01]  /*1f0c0*/  FMUL.FTZ R14, R14, R0.reuse ;  /* 0x000000000e0e7220 */ /* 0x080fe20000410000 */
[-C--:B------:R-:W-:Y:S01]  /*1f0d0*/  FMUL.FTZ R15, R15, R0.reuse ;  /* 0x000000000f0f7220 */ /* 0x080fe20000410000 */
[----:B------:R1:W-:Y:S01]  /*1f0e0*/  MUFU.TANH R16, R4 ;  /* 0x0000000400107308 */ /* 0x0003e20000002400 */
[----:B------:R-:W-:-:S07]  /*1f0f0*/  FMUL.FTZ R2, R13, R0 ;  /* 0x000000000d027220 */ /* 0x000fce0000410000 */
[----:B------:R-:W3:Y:S08]  /*1f100*/  MUFU.TANH R185, R12 ;  /* 0x0000000c00b97308 */ /* 0x000ef00000002400 */
[----:B------:R-:W-:Y:S01]  /*1f110*/  MUFU.TANH R165, R14 ;  /* 0x0000000e00a57308 */ /* 0x000fe20000002400 */
[----:B-1----:R-:W1:Y:S07]  /*1f120*/  S2R R4, SR_TID.X ;  /* 0x0000000000047919 */ /* 0x002e6e0000002100 */
[----:B------:R4:W-:Y:S01]  /*1f130*/  MUFU.TANH R184, R15 ;  /* 0x0000000f00b87308 */ /* 0x0009e20000002400 */
[C---:B------:R-:W-:Y:S01]  /*1f140*/  HMMA.16816.F32.BF16 R168, R20.reuse, R188, R168 ;  /* 0x000000bc14a8723c */ /* 0x040fe200000418a8 */
[----:B----4-:R-:W4:Y:S05]  /*1f150*/  LDSM.16.M88.4 R12, [R219+0xf800] ;  /* 0x00f80000db0c783b */ /* 0x010f2a0000000200 */
[----:B------:R-:W-:Y:S01]  /*1f160*/  HMMA.16816.F32.BF16 R172, R20, R186, R172 ;  /* 0x000000ba14ac723c */ /* 0x000fe200000418ac */
[-C--:B------:R-:W-:Y:S01]  /*1f170*/  FMUL.FTZ R5, R5, R0.reuse ;  /* 0x0000000005057220 */ /* 0x080fe20000410000 */
[----:B------:R-:W-:Y:S01]  /*1f180*/  FMUL.FTZ R6, R6, R0 ;  /* 0x0000000006067220 */ /* 0x000fe20000410000 */
[----:B-1----:R-:W-:-:S02]  /*1f190*/  IMAD.SHL.U32 R4, R4, 0x2, RZ ;  /* 0x0000000204047824 */ /* 0x002fc400078e00ff */
[----:B------:R-:W-:-:S03]  /*1f1a0*/  FMUL.FTZ R7, R7, R0 ;  /* 0x0000000007077220 */ /* 0x000fc60000410000 */
[----:B------:R-:W-:-:S10]  /*1f1b0*/  LOP3.LUT R4, R4, 0x6, RZ, 0xc0, !PT ;  /* 0x0000000604047812 */ /* 0x000fd400078ec0ff */
[----:B--2---:R-:W-:Y:S01]  /*1f1c0*/  HMMA.16816.F32.BF16 R168, R180, R24, R168 ;  /* 0x00000018b4a8723c */ /* 0x004fe200000418a8 */
[----:B------:R-:W-:Y:S08]  /*1f1d0*/  MUFU.TANH R17, R5 ;  /* 0x0000000500117308 */ /* 0x000ff00000002400 */
[----:B------:R-:W-:Y:S08]  /*1f1e0*/  MUFU.TANH R187, R6 ;  /* 0x0000000600bb7308 */ /* 0x000ff00000002400 */
[----:B------:R1:W-:Y:S01]  /*1f1f0*/  MUFU.TANH R25, R7 ;  /* 0x0000000700197308 */ /* 0x0003e20000002400 */
[----:B----4-:R-:W-:Y:S07]  /*1f200*/  HMMA.16816.F32.BF16 R28, R20, R12, R28 ;  /* 0x0000000c141c723c */ /* 0x010fee000004181c */
[----:B------:R-:W2:Y:S01]  /*1f210*/  MUFU.TANH R2, R2 ;  /* 0x0000000200027308 */ /* 0x000ea20000002400 */
[----:B------:R-:W-:-:S02]  /*1f220*/  IMAD R12, R243, 0x40, R4 ;  /* 0x00000040f30c7824 */ /* 0x000fc400078e0204 */
[----:B-1----:R-:W1:Y:S01]  /*1f230*/  LDSM.16.M88.4 R4, [R212+0x7800] ;  /* 0x00780000d404783b */ /* 0x002e620000000200 */
[C---:B------:R-:W-:Y:S06]  /*1f240*/  HMMA.16816.F32.BF16 R192, R20.reuse, R14, R192 ;  /* 0x0000000e14c0723c */ /* 0x040fec00000418c0 */
[----:B------:R-:W-:Y:S01]  /*1f250*/  HMMA.16816.F32.BF16 R32, R20, R190, R32 ;  /* 0x000000be1420723c */ /* 0x000fe20000041820 */
[C---:B------:R-:W-:Y:S01]  /*1f260*/  ISETP.GE.AND P1, PT, R12.reuse, R248, PT ;  /* 0x000000f80c00720c */ /* 0x040fe20003f26270 */
[----:B------:R-:W-:-:S04]  /*1f270*/  VIADD R14, R12, 0x1 ;  /* 0x000000010c0e7836 */ /* 0x000fc80000000000 */
[----:B------:R-:W-:Y:S01]  /*1f280*/  HMMA.16816.F32.BF16 R172, R180, R18, R172 ;  /* 0x00000012b4ac723c */ /* 0x000fe200000418ac */
[-C--:B------:R-:W-:Y:S01]  /*1f290*/  ISETP.GE.OR P1, PT, R12, R247.reuse, !P1 ;  /* 0x000000f70c00720c */ /* 0x080fe20004f26670 */
[----:B------:R-:W-:Y:S01]  /*1f2a0*/  FMUL.FTZ R176, R176, R0 ;  /* 0x00000000b0b07220 */ /* 0x000fe20000410000 */
[----:B------:R-:W-:Y:S01]  /*1f2b0*/  ISETP.GE.AND P6, PT, R14, R248, PT ;  /* 0x000000f80e00720c */ /* 0x000fe20003fc6270 */
[----:B------:R-:W-:Y:S01]  /*1f2c0*/  FMUL.FTZ R178, R178, R0 ;  /* 0x00000000b2b27220 */ /* 0x000fe20000410000 */
[----:B---3--:R-:W-:Y:S01]  /*1f2d0*/  FSEL R13, R185, -INF , !P1 ;  /* 0xff800000b90d7808 */ /* 0x008fe20004800000 */
[C---:B------:R-:W-:Y:S01]  /*1f2e0*/  VIADD R15, R12.reuse, 0x8 ;  /* 0x000000080c0f7836 */ /* 0x040fe20000000000 */
[----:B------:R-:W-:Y:S01]  /*1f2f0*/  ISETP.GE.AND P1, PT, R12, R246, PT ;  /* 0x000000f60c00720c */ /* 0x000fe20003f26270 */
[-C--:B------:R-:W-:Y:S01]  /*1f300*/  FMUL.FTZ R24, R177, R0.reuse ;  /* 0x00000000b1187220 */ /* 0x080fe20000410000 */
[----:B------:R-:W-:Y:S01]  /*1f310*/  ISETP.GE.OR P6, PT, R14, R247, !P6 ;  /* 0x000000f70e00720c */ /* 0x000fe200077c6670 */
[----:B------:R-:W-:Y:S01]  /*1f320*/  FMUL.FTZ R170, R170, R0 ;  /* 0x00000000aaaa7220 */ /* 0x000fe20000410000 */
[----:B------:R-:W-:Y:S01]  /*1f330*/  ISETP.GE.AND P2, PT, R14, R246, PT ;  /* 0x000000f60e00720c */ /* 0x000fe20003f46270 */
[-C--:B------:R-:W-:Y:S01]  /*1f340*/  FMUL.FTZ R169, R169, R0.reuse ;  /* 0x00000000a9a97220 */ /* 0x080fe20000410000 */
[-C--:B------:R-:W-:Y:S01]  /*1f350*/  ISETP.GE.OR P1, PT, R12, R245.reuse, !P1 ;  /* 0x000000f50c00720c */ /* 0x080fe20004f26670 */
[----:B------:R-:W3:Y:S01]  /*1f360*/  MUFU.TANH R186, R176 ;  /* 0x000000b000ba7308 */ /* 0x000ee20000002400 */
[----:B--2---:R-:W-:Y:S01]  /*1f370*/  FSEL R18, R2, -INF , !P6 ;  /* 0xff80000002127808 */ /* 0x004fe20007000000 */
[----:B------:R-:W-:Y:S01]  /*1f380*/  VIADD R21, R12, 0x9 ;  /* 0x000000090c157836 */ /* 0x000fe20000000000 */
[-C--:B------:R-:W-:Y:S01]  /*1f390*/  ISETP.GE.OR P2, PT, R14, R245.reuse, !P2 ;  /* 0x000000f50e00720c */ /* 0x080fe20005746670 */
[----:B------:R-:W-:Y:S01]  /*1f3a0*/  FMUL.FTZ R168, R168, R0 ;  /* 0x00000000a8a87220 */ /* 0x000fe20000410000 */
[----:B------:R-:W-:Y:S01]  /*1f3b0*/  ISETP.GE.AND P6, PT, R15, R246, PT ;  /* 0x000000f60f00720c */ /* 0x000fe20003fc6270 */
[----:B------:R-:W-:Y:S01]  /*1f3c0*/  FMUL.FTZ R177, R179, R0 ;  /* 0x00000000b3b17220 */ /* 0x000fe20000410000 */
[----:B------:R-:W-:Y:S01]  /*1f3d0*/  FSEL R14, R165, -INF , !P1 ;  /* 0xff800000a50e7808 */ /* 0x000fe20004800000 */
[----:B------:R-:W-:Y:S01]  /*1f3e0*/  VIADD R22, R12, 0x10 ;  /* 0x000000100c167836 */ /* 0x000fe20000000000 */
[C---:B------:R-:W-:Y:S01]  /*1f3f0*/  ISETP.GE.AND P1, PT, R15.reuse, R248, PT ;  /* 0x000000f80f00720c */ /* 0x040fe20003f26270 */
[----:B------:R-:W2:Y:S01]  /*1f400*/  MUFU.TANH R178, R178 ;  /* 0x000000b200b27308 */ /* 0x000ea20000002400 */
[----:B------:R-:W-:Y:S01]  /*1f410*/  ISETP.GE.OR P6, PT, R15, R245, !P6 ;  /* 0x000000f50f00720c */ /* 0x000fe200077c6670 */
[----:B------:R-:W-:Y:S01]  /*1f420*/  FMUL.FTZ R171, R171, R0 ;  /* 0x00000000abab7220 */ /* 0x000fe20000410000 */
[----:B------:R-:W-:Y:S01]  /*1f430*/  FSEL R2, R184, -INF , !P2 ;  /* 0xff800000b8027808 */ /* 0x000fe20005000000 */
[----:B------:R-:W-:-:S04]  /*1f440*/  DEPBAR.LE SB0, 0x0 ;  /* 0x000080000000791a */ /* 0x000fc80000000000 */
[----:B------:R-:W-:Y:S02]  /*1f450*/  ISETP.GE.AND P2, PT, R21, R248, PT ;  /* 0x000000f81500720c */ /* 0x000fe40003f46270 */
[-C--:B------:R-:W-:Y:S01]  /*1f460*/  ISETP.GE.OR P1, PT, R15, R247.reuse, !P1 ;  /* 0x000000f70f00720c */ /* 0x080fe20004f26670 */
[----:B------:R-:W4:Y:S01]  /*1f470*/  MUFU.TANH R177, R177 ;  /* 0x000000b100b17308 */ /* 0x000f220000002400 */
[----:B------:R-:W-:Y:S01]  /*1f480*/  FSEL R15, R187, -INF , !P6 ;  /* 0xff800000bb0f7808 */ /* 0x000fe20007000000 */
[----:B------:R-:W-:Y:S01]  /*1f490*/  FMUL.FTZ R172, R172, R0 ;  /* 0x00000000acac7220 */ /* 0x000fe20000410000 */
[----:B------:R-:W-:Y:S01]  /*1f4a0*/  ISETP.GE.OR P2, PT, R21, R247, !P2 ;  /* 0x000000f71500720c */ /* 0x000fe20005746670 */
[----:B------:R-:W-:Y:S01]  /*1f4b0*/  HMMA.16816.F32.BF16 R32, R180, R26, R32 ;  /* 0x0000001ab420723c */ /* 0x000fe20000041820 */
[----:B------:R-:W-:Y:S01]  /*1f4c0*/  ISETP.GE.AND P6, PT, R22, R248, PT ;  /* 0x000000f81600720c */ /* 0x000fe20003fc6270 */
[----:B------:R-:W-:Y:S01]  /*1f4d0*/  FMUL.FTZ R19, R173, R0 ;  /* 0x00000000ad137220 */ /* 0x000fe20000410000 */
[----:B------:R-:W-:Y:S01]  /*1f4e0*/  FSEL R16, R16, -INF , !P1 ;  /* 0xff80000010107808 */ /* 0x000fe20004800000 */
[----:B------:R-:W-:Y:S01]  /*1f4f0*/  VIADD R23, R12, 0x11 ;  /* 0x000000110c177836 */ /* 0x000fe20000000000 */
[----:B------:R-:W-:Y:S01]  /*1f500*/  ISETP.GE.AND P1, PT, R21, R246, PT ;  /* 0x000000f61500720c */ /* 0x000fe20003f26270 */
[----:B------:R-:W-:Y:S01]  /*1f510*/  MUFU.TANH R176, R172 ;  /* 0x000000ac00b07308 */ /* 0x000fe20000002400 */
[----:B------:R-:W-:-:S02]  /*1f520*/  FSEL R17, R17, -INF , !P2 ;  /* 0xff80000011117808 */ /* 0x000fc40005000000 */
[C---:B------:R-:W-:Y:S02]  /*1f530*/  ISETP.GE.OR P6, PT, R22.reuse, R247, !P6 ;  /* 0x000000f71600720c */ /* 0x040fe400077c6670 */
[----:B------:R-:W-:Y:S01]  /*1f540*/  ISETP.GE.AND P2, PT, R22, R246, PT ;  /* 0x000000f61600720c */ /* 0x000fe20003f46270 */
[----:B------:R-:W-:Y:S01]  /*1f550*/  FMUL.FTZ R20, R175, R0 ;  /* 0x00000000af147220 */ /* 0x000fe20000410000 */
[-C--:B------:R-:W-:Y:S01]  /*1f560*/  ISETP.GE.OR P1, PT, R21, R245.reuse, !P1 ;  /* 0x000000f51500720c */ /* 0x080fe20004f26670 */
[----:B------:R-:W5:Y:S01]  /*1f570*/  MUFU.TANH R24, R24 ;  /* 0x0000001800187308 */ /* 0x000f620000002400 */
[----:B---3--:R-:W-:Y:S01]  /*1f580*/  FSEL R173, R186, -INF , !P6 ;  /* 0xff800000baad7808 */ /* 0x008fe20007000000 */
[----:B------:R-:W-:Y:S01]  /*1f590*/  VIADD R21, R12, 0x18 ;  /* 0x000000180c157836 */ /* 0x000fe20000000000 */
[----:B------:R-:W-:Y:S01]  /*1f5a0*/  ISETP.GE.OR P2, PT, R22, R245, !P2 ;  /* 0x000000f51600720c */ /* 0x000fe20005746670 */
[----:B-1----:R-:W-:Y:S01]  /*1f5b0*/  HMMA.16816.F32.BF16 R28, R180, R4, R28 ;  /* 0x00000004b41c723c */ /* 0x002fe2000004181c */
[----:B------:R-:W-:-:S03]  /*1f5c0*/  ISETP.GE.AND P6, PT, R23, R246, PT ;  /* 0x000000f61700720c */ /* 0x000fc60003fc6270 */
[----:B------:R-:W1:Y:S01]  /*1f5d0*/  MUFU.TANH R19, R19 ;  /* 0x0000001300137308 */ /* 0x000e620000002400 */
[----:B------:R-:W-:Y:S02]  /*1f5e0*/  FMUL.FTZ R174, R174, R0 ;  /* 0x00000000aeae7220 */ /* 0x000fe40000410000 */
[----:B------:R-:W-:Y:S01]  /*1f5f0*/  FSEL R4, R25, -INF , !P1 ;  /* 0xff80000019047808 */ /* 0x000fe20004800000 */
[----:B------:R-:W-:Y:S01]  /*1f600*/  VIADD R26, R12, 0x19 ;  /* 0x000000190c1a7836 */ /* 0x000fe20000000000 */
[CC--:B------:R-:W-:Y:S02]  /*1f610*/  ISETP.GE.AND P1, PT, R23.reuse, R248.reuse, PT ;  /* 0x000000f81700720c */ /* 0x0c0fe40003f26270 */
[----:B--2---:R-:W-:Y:S01]  /*1f620*/  FSEL R22, R178, -INF , !P2 ;  /* 0xff800000b2167808 */ /* 0x004fe20005000000 */
[----:B------:R-:W2:Y:S01]  /*1f630*/  MUFU.TANH R20, R20 ;  /* 0x0000001400147308 */ /* 0x000ea20000002400 */
[----:B------:R-:W-:Y:S02]  /*1f640*/  ISETP.GE.OR P6, PT, R23, R245, !P6 ;  /* 0x000000f51700720c */ /* 0x000fe400077c6670 */
[----:B------:R-:W-:-:S02]  /*1f650*/  ISETP.GE.AND P2, PT, R21, R248, PT ;  /* 0x000000f81500720c */ /* 0x000fc40003f46270 */
[-C--:B------:R-:W-:Y:S02]  /*1f660*/  ISETP.GE.OR P1, PT, R23, R247.reuse, !P1 ;  /* 0x000000f71700720c */ /* 0x080fe40004f26670 */
[----:B----4-:R-:W-:Y:S01]  /*1f670*/  FSEL R23, R177, -INF , !P6 ;  /* 0xff800000b1177808 */ /* 0x010fe20007000000 */
[----:B------:R3:W4:Y:S01]  /*1f680*/  MUFU.TANH R179, R174 ;  /* 0x000000ae00b37308 */ /* 0x0007220000002400 */
[----:B------:R-:W-:Y:S02]  /*1f690*/  ISETP.GE.OR P2, PT, R21, R247, !P2 ;  /* 0x000000f71500720c */ /* 0x000fe40005746670 */
[----:B------:R-:W-:Y:S01]  /*1f6a0*/  ISETP.GE.AND P6, PT, R26, R248, PT ;  /* 0x000000f81a00720c */ /* 0x000fe20003fc6270 */
[----:B------:R-:W-:-:S04]  /*1f6b0*/  VIADD R27, R12, 0x20 ;  /* 0x000000200c1b7836 */ /* 0x000fc80000000000 */
[----:B------:R-:W4:Y:S01]  /*1f6c0*/  MUFU.TANH R184, R170 ;  /* 0x000000aa00b87308 */ /* 0x000f220000002400 */
[----:B------:R-:W-:Y:S01]  /*1f6d0*/  ISETP.GE.OR P6, PT, R26, R247, !P6 ;  /* 0x000000f71a00720c */ /* 0x000fe200077c6670 */
[-C--:B------:R-:W-:Y:S01]  /*1f6e0*/  FMUL.FTZ R32, R32, R0.reuse ;  /* 0x0000000020207220 */ /* 0x080fe20000410000 */
[----:B-----5:R-:W-:Y:S01]  /*1f6f0*/  FSEL R172, R24, -INF , !P1 ;  /* 0xff80000018ac7808 */ /* 0x020fe20004800000 */
[----:B------:R-:W-:Y:S01]  /*1f700*/  FMUL.FTZ R24, R34, R0 ;  /* 0x0000000022187220 */ /* 0x000fe20000410000 */
[----:B------:R-:W-:-:S03]  /*1f710*/  ISETP.GE.AND P1, PT, R21, R246, PT ;  /* 0x000000f61500720c */ /* 0x000fc60003f26270 */
[----:B------:R-:W5:Y:S01]  /*1f720*/  MUFU.TANH R188, R169 ;  /* 0x000000a900bc7308 */ /* 0x000f620000002400 */
[----:B---3--:R-:W-:Y:S02]  /*1f730*/  FSEL R174, R176, -INF , !P2 ;  /* 0xff800000b0ae7808 */ /* 0x008fe40005000000 */
[----:B------:R-:W-:Y:S01]  /*1f740*/  ISETP.GE.AND P2, PT, R26, R246, PT ;  /* 0x000000f61a00720c */ /* 0x000fe20003f46270 */
[----:B------:R-:W-:Y:S01]  /*1f750*/  HMMA.16816.F32.BF16 R192, R180, R6, R192 ;  /* 0x00000006b4c0723c */ /* 0x000fe200000418c0 */
[----:B-1----:R-:W-:Y:S01]  /*1f760*/  FSEL R175, R19, -INF , !P6 ;  /* 0xff80000013af7808 */ /* 0x002fe20007000000 */
[----:B------:R-:W-:Y:S02]  /*1f770*/  VIADD R19, R12, 0x21 ;  /* 0x000000210c137836 */ /* 0x000fe40000000000 */
[----:B------:R-:W1:Y:S01]  /*1f780*/  MUFU.TANH R189, R168 ;  /* 0x000000a800bd7308 */ /* 0x000e620000002400 */
[-C--:B------:R-:W-:Y:S02]  /*1f790*/  ISETP.GE.OR P2, PT, R26, R245.reuse, !P2 ;  /* 0x000000f51a00720c */ /* 0x080fe40005746670 */
[----:B------:R-:W-:-:S02]  /*1f7a0*/  ISETP.GE.OR P1, PT, R21, R245, !P1 ;  /* 0x000000f51500720c */ /* 0x000fc40004f26670 */
[----:B------:R-:W-:-:S03]  /*1f7b0*/  ISETP.GE.AND P6, PT, R27, R246, PT ;  /* 0x000000f61b00720c */ /* 0x000fc60003fc6270 */
[----:B------:R-:W3:Y:S01]  /*1f7c0*/  MUFU.TANH R5, R32 ;  /* 0x0000002000057308 */ /* 0x000ee20000002400 */
[----:B--2---:R-:W-:Y:S01]  /*1f7d0*/  FSEL R20, R20, -INF , !P2 ;  /* 0xff80000014147808 */ /* 0x004fe20005000000 */
[----:B------:R-:W-:Y:S01]  /*1f7e0*/  FMUL.FTZ R25, R35, R0 ;  /* 0x0000000023197220 */ /* 0x000fe20000410000 */
[-C--:B------:R-:W-:Y:S01]  /*1f7f0*/  ISETP.GE.AND P2, PT, R19, R248.reuse, PT ;  /* 0x000000f81300720c */ /* 0x080fe20003f46270 */
[----:B------:R-:W-:Y:S01]  /*1f800*/  VIADD R7, R12, 0x28 ;  /* 0x000000280c077836 */ /* 0x000fe20000000000 */
[----:B----4-:R-:W-:Y:S02]  /*1f810*/  FSEL R21, R179, -INF , !P1 ;  /* 0xff800000b3157808 */ /* 0x010fe40004800000 */
[C---:B------:R-:W-:Y:S01]  /*1f820*/  ISETP.GE.OR P6, PT, R27.reuse, R245, !P6 ;  /* 0x000000f51b00720c */ /* 0x040fe200077c6670 */
[----:B------:R-:W2:Y:S01]  /*1f830*/  MUFU.TANH R24, R24 ;  /* 0x0000001800187308 */ /* 0x000ea20000002400 */
[----:B------:R-:W-:Y:S02]  /*1f840*/  ISETP.GE.AND P1, PT, R27, R248, PT ;  /* 0x000000f81b00720c */ /* 0x000fe40003f26270 */
[----:B------:R-:W-:-:S02]  /*1f850*/  ISETP.GE.OR P2, PT, R19, R247, !P2 ;  /* 0x000000f71300720c */ /* 0x000fc40005746670 */
[----:B------:R-:W-:-:S03]  /*1f860*/  FSEL R184, R184, -INF , !P6 ;  /* 0xff800000b8b87808 */ /* 0x000fc60007000000 */
[----:B------:R-:W4:Y:S01]  /*1f870*/  MUFU.TANH R185, R171 ;  /* 0x000000ab00b97308 */ /* 0x000f220000002400 */
[----:B------:R-:W-:Y:S01]  /*1f880*/  ISETP.GE.OR P1, PT, R27, R247, !P1 ;  /* 0x000000f71b00720c */ /* 0x000fe20004f26670 */
[----:B------:R-:W-:Y:S01]  /*1f890*/  FMUL.FTZ R33, R33, R0 ;  /* 0x0000000021217220 */ /* 0x000fe20000410000 */
[----:B------:R-:W-:Y:S02]  /*1f8a0*/  ISETP.GE.AND P6, PT, R7, R248, PT ;  /* 0x000000f80700720c */ /* 0x000fe40003fc6270 */
[----:B-----5:R-:W-:-:S03]  /*1f8b0*/  FSEL R188, R188, -INF , !P2 ;  /* 0xff800000bcbc7808 */ /* 0x020fc60005000000 */
[----:B------:R-:W5:Y:S01]  /*1f8c0*/  MUFU.TANH R25, R25 ;  /* 0x0000001900197308 */ /* 0x000f620000002400 */
[----:B------:R-:W-:Y:S01]  /*1f8d0*/  ISETP.GE.AND P2, PT, R7, R246, PT ;  /* 0x000000f60700720c */ /* 0x000fe20003f46270 */
[----:B------:R-:W-:Y:S01]  /*1f8e0*/  VIADD R6, R12, 0x29 ;  /* 0x000000290c067836 */ /* 0x000fe20000000000 */
[----:B-1----:R-:W-:Y:S01]  /*1f8f0*/  FSEL R189, R189, -INF , !P1 ;  /* 0xff800000bdbd7808 */ /* 0x002fe20004800000 */
[----:B------:R-:W-:Y:S01]  /*1f900*/  FMUL.FTZ R29, R29, R0 ;  /* 0x000000001d1d7220 */ /* 0x000fe20000410000 */
[----:B------:R-:W-:Y:S02]  /*1f910*/  ISETP.GE.OR P6, PT, R7, R247, !P6 ;  /* 0x000000f70700720c */ /* 0x000fe400077c6670 */
[----:B------:R-:W-:Y:S01]  /*1f920*/  ISETP.GE.AND P1, PT, R19, R246, PT ;  /* 0x000000f61300720c */ /* 0x000fe20003f26270 */
[----:B------:R-:W1:Y:S01]  /*1f930*/  MUFU.TANH R187, R33 ;  /* 0x0000002100bb7308 */ /* 0x000e620000002400 */
[-C--:B------:R-:W-:Y:S02]  /*1f940*/  ISETP.GE.OR P2, PT, R7, R245.reuse, !P2 ;  /* 0x000000f50700720c */ /* 0x080fe40005746670 */
[----:B---3--:R-:W-:Y:S01]  /*1f950*/  FSEL R186, R5, -INF , !P6 ;  /* 0xff80000005ba7808 */ /* 0x008fe20007000000 */
[----:B------:R-:W-:Y:S01]  /*1f960*/  FMUL.FTZ R28, R28, R0 ;  /* 0x000000001c1c7220 */ /* 0x000fe20000410000 */
[----:B------:R-:W-:-:S02]  /*1f970*/  ISETP.GE.OR P1, PT, R19, R245, !P1 ;  /* 0x000000f51300720c */ /* 0x000fc40004f26670 */
[----:B------:R-:W-:Y:S01]  /*1f980*/  ISETP.GE.AND P6, PT, R6, R246, PT ;  /* 0x000000f60600720c */ /* 0x000fe20003fc6270 */
[----:B------:R-:W3:Y:S01]  /*1f990*/  MUFU.TANH R170, R29 ;  /* 0x0000001d00aa7308 */ /* 0x000ee20000002400 */
[----:B--2---:R-:W-:Y:S01]  /*1f9a0*/  FSEL R182, R24, -INF , !P2 ;  /* 0xff80000018b67808 */ /* 0x004fe20005000000 */
[-C--:B------:R-:W-:Y:S01]  /*1f9b0*/  FMUL.FTZ R30, R30, R0.reuse ;  /* 0x000000001e1e7220 */ /* 0x080fe20000410000 */
[----:B------:R-:W-:Y:S01]  /*1f9c0*/  FMUL.FTZ R24, R194, R0 ;  /* 0x00000000c2187220 */ /* 0x000fe20000410000 */
[----:B----4-:R-:W-:Y:S01]  /*1f9d0*/  FSEL R185, R185, -INF , !P1 ;  /* 0xff800000b9b97808 */ /* 0x010fe20004800000 */
[----:B------:R-:W-:Y:S01]  /*1f9e0*/  VIADD R7, R12, 0x31 ;  /* 0x000000310c077836 */ /* 0x000fe20000000000 */
[C---:B------:R-:W-:Y:S02]  /*1f9f0*/  ISETP.GE.OR P6, PT, R6.reuse, R245, !P6 ;  /* 0x000000f50600720c */ /* 0x040fe400077c6670 */
[----:B------:R-:W-:Y:S01]  /*1fa00*/  ISETP.GE.AND P1, PT, R6, R248, PT ;  /* 0x000000f80600720c */ /* 0x000fe20003f26270 */
[----:B------:R-:W2:Y:S01]  /*1fa10*/  MUFU.TANH R28, R28 ;  /* 0x0000001c001c7308 */ /* 0x000ea20000002400 */
[----:B-----5:R-:W-:Y:S01]  /*1fa20*/  FSEL R183, R25, -INF , !P6 ;  /* 0xff80000019b77808 */ /* 0x020fe20007000000 */
[----:B------:R-:W-:Y:S01]  /*1fa30*/  VIADD R5, R12, 0x30 ;  /* 0x000000300c057836 */ /* 0x000fe20000000000 */
[----:B------:R-:W-:Y:S01]  /*1fa40*/  ISETP.GE.OR P1, PT, R6, R247, !P1 ;  /* 0x000000f70600720c */ /* 0x000fe20004f26670 */
[----:B------:R-:W-:Y:S01]  /*1fa50*/  FMUL.FTZ R169, R192, R0 ;  /* 0x00000000c0a97220 */ /* 0x000fe20000410000 */
[----:B------:R-:W-:-:S03]  /*1fa60*/  ISETP.GE.AND P6, PT, R7, R248, PT ;  /* 0x000000f80700720c */ /* 0x000fc60003fc6270 */
[----:B------:R-:W4:Y:S01]  /*1fa70*/  MUFU.TANH R168, R30 ;  /* 0x0000001e00a87308 */ /* 0x000f220000002400 */
[----:B------:R-:W-:Y:S01]  /*1fa80*/  FMUL.FTZ R31, R31, R0 ;  /* 0x000000001f1f7220 */ /* 0x000fe20000410000 */
[----:B-1----:R-:W-:Y:S01]  /*1fa90*/  FSEL R187, R187, -INF , !P1 ;  /* 0xff800000bbbb7808 */ /* 0x002fe20004800000 */
[----:B------:R-:W-:Y:S01]  /*1faa0*/  VIADD R6, R12, 0x38 ;  /* 0x000000380c067836 */ /* 0x000fe20000000000 */
[----:B------:R-:W-:-:S04]  /*1fab0*/  ISETP.GE.OR P6, PT, R7, R247, !P6 ;  /* 0x000000f70700720c */ /* 0x000fc800077c6670 */
[----:B------:R-:W1:Y:S01]  /*1fac0*/  MUFU.TANH R24, R24 ;  /* 0x0000001800187308 */ /* 0x000e620000002400 */
[C---:B------:R-:W-:Y:S02]  /*1fad0*/  ISETP.GE.AND P2, PT, R5.reuse, R248, PT ;  /* 0x000000f80500720c */ /* 0x040fe40003f46270 */
[----:B------:R-:W-:Y:S02]  /*1fae0*/  ISETP.GE.AND P1, PT, R5, R246, PT ;  /* 0x000000f60500720c */ /* 0x000fe40003f26270 */
[----:B---3--:R-:W-:-:S03]  /*1faf0*/  FSEL R170, R170, -INF , !P6 ;  /* 0xff800000aaaa7808 */ /* 0x008fc60007000000 */
[----:B------:R-:W3:Y:S01]  /*1fb00*/  MUFU.TANH R165, R31 ;  /* 0x0000001f00a57308 */ /* 0x000ee20000002400 */
[----:B------:R-:W-:Y:S01]  /*1fb10*/  ISETP.GE.OR P2, PT, R5, R247, !P2 ;  /* 0x000000f70500720c */ /* 0x000fe20005746670 */
[-C--:B------:R-:W-:Y:S01]  /*1fb20*/  FMUL.FTZ R25, R195, R0.reuse ;  /* 0x00000000c3197220 */ /* 0x080fe20000410000 */
[----:B------:R-:W-:Y:S01]  /*1fb30*/  ISETP.GE.OR P1, PT, R5, R245, !P1 ;  /* 0x000000f50500720c */ /* 0x000fe20004f26670 */
[----:B------:R-:W-:Y:S01]  /*1fb40*/  FMUL.FTZ R5, R193, R0 ;  /* 0x00000000c1057220 */ /* 0x000fe20000410000 */
[----:B------:R-:W-:-:S03]  /*1fb50*/  ISETP.GE.AND P6, PT, R6, R246, PT ;  /* 0x000000f60600720c */ /* 0x000fc60003fc6270 */
[----:B------:R-:W5:Y:S01]  /*1fb60*/  MUFU.TANH R169, R169 ;  /* 0x000000a900a97308 */ /* 0x000f620000002400 */
[----:B------:R-:W-:Y:S02]  /*1fb70*/  ISETP.GE.OR P6, PT, R6, R245, !P6 ;  /* 0x000000f50600720c */ /* 0x000fe400077c6670 */
[----:B--2---:R-:W-:Y:S02]  /*1fb80*/  FSEL R171, R28, -INF , !P2 ;  /* 0xff8000001cab7808 */ /* 0x004fe40005000000 */
[----:B----4-:R-:W-:Y:S02]  /*1fb90*/  FSEL R168, R168, -INF , !P1 ;  /* 0xff800000a8a87808 */ /* 0x010fe40004800000 */
[----:B------:R-:W-:Y:S01]  /*1fba0*/  ISETP.GE.AND P2, PT, R7, R246, PT ;  /* 0x000000f60700720c */ /* 0x000fe20003f46270 */
[----:B------:R-:W2:Y:S01]  /*1fbb0*/  MUFU.TANH R5, R5 ;  /* 0x0000000500057308 */ /* 0x000ea20000002400 */
[----:B------:R-:W-:Y:S02]  /*1fbc0*/  ISETP.GE.AND P1, PT, R6, R248, PT ;  /* 0x000000f80600720c */ /* 0x000fe40003f26270 */
[----:B-1----:R-:W-:-:S02]  /*1fbd0*/  FSEL R24, R24, -INF , !P6 ;  /* 0xff80000018187808 */ /* 0x002fc40007000000 */
[----:B------:R-:W-:-:S03]  /*1fbe0*/  ISETP.GT.AND P6, PT, R243, R231, PT ;  /* 0x000000e7f300720c */ /* 0x000fc60003fc4270 */
[----:B------:R-:W1:Y:S01]  /*1fbf0*/  MUFU.TANH R25, R25 ;  /* 0x0000001900197308 */ /* 0x000e620000002400 */
[----:B------:R-:W-:Y:S01]  /*1fc00*/  BAR.SYNC.DEFER_BLOCKING 0x0 ;  /* 0x0000000000007b1d */ /* 0x000fe20000010000 */
[----:B------:R-:W-:Y:S01]  /*1fc10*/  ISETP.GE.OR P2, PT, R7, R245, !P2 ;  /* 0x000000f50700720c */ /* 0x000fe20005746670 */
[----:B------:R-:W-:Y:S01]  /*1fc20*/  VIADD R12, R12, 0x39 ;  /* 0x000000390c0c7836 */ /* 0x000fe20000000000 */
[----:B------:R-:W-:Y:S02]  /*1fc30*/  ISETP.GE.OR P1, PT, R6, R247, !P1 ;  /* 0x000000f70600720c */ /* 0x000fe40004f26670 */
[----:B---3--:R-:W-:Y:S02]  /*1fc40*/  FSEL R165, R165, -INF , !P2 ;  /* 0xff800000a5a57808 */ /* 0x008fe40005000000 */
[----:B-----5:R-:W-:Y:S02]  /*1fc50*/  FSEL R169, R169, -INF , !P1 ;  /* 0xff800000a9a97808 */ /* 0x020fe40004800000 */
[----:B------:R-:W-:-:S02]  /*1fc60*/  ISETP.GE.AND P2, PT, R12, R248, PT ;  /* 0x000000f80c00720c */ /* 0x000fc40003f46270 */
[C---:B------:R-:W-:Y:S01]  /*1fc70*/  ISETP.GE.AND P1, PT, R12.reuse, R246, PT ;  /* 0x000000f60c00720c */ /* 0x040fe20003f26270 */
[----:B------:R-:W-:Y:S01]  /*1fc80*/  BSSY B1, `(.L_x_3087) ;  /* 0x00000fc000017945 */ /* 0x000fe20003800000 */
[C---:B------:R-:W-:Y:S02]  /*1fc90*/  ISETP.GE.OR P2, PT, R12.reuse, R247, !P2 ;  /* 0x000000f70c00720c */ /* 0x040fe40005746670 */
[----:B------:R-:W-:Y:S01]  /*1fca0*/  ISETP.GE.OR P1, PT, R12, R245, !P1 ;  /* 0x000000f50c00720c */ /* 0x000fe20004f26670 */
[----:B------:R-:W-:Y:S01]  /*1fcb0*/  IMAD.MOV.U32 R181, RZ, RZ, R166 ;  /* 0x000000ffffb57224 */ /* 0x000fe200078e00a6 */
[----:B--2---:R-:W-:Y:S01]  /*1fcc0*/  FSEL R166, R5, -INF , !P2 ;  /* 0xff80000005a67808 */ /* 0x004fe20005000000 */
[----:B------:R-:W-:Y:S01]  /*1fcd0*/  IMAD.MOV.U32 R180, RZ, RZ, R167 ;  /* 0x000000ffffb47224 */ /* 0x000fe200078e00a7 */
[----:B-1----:R-:W-:Y:S01]  /*1fce0*/  FSEL R25, R25, -INF , !P1 ;  /* 0xff80000019197808 */ /* 0x002fe20004800000 */
        /* <DEDUP_REMOVED lines=42> */
[----:B------:R-:W-:-:S03]  /*1ff90*/  LOP3.LUT R0, RZ, R28, RZ, 0x33, !PT ;  /* 0x0000001cff007212 */ /* 0x000fc600078e33ff */
[----:B------:R-:W-:Y:S01]  /*1ffa0*/  @P1 VIADD R26, R26, 0x1 ;  /* 0x000000011a1a1836 */ /* 0x000fe20000000000 */
[----:B------:R-:W-:-:S03]  /*1ffb0*/  ISETP.GE.AND P1, PT, R5, RZ, PT ;  /* 0x000000ff0500720c */ /* 0x000fc60003f26270 */
[----:B------:R-:W-:Y:S02]  /*1ffc0*/  IMAD.MOV.U32 R6, RZ, RZ, R26 ;  /* 0x000000ffff067224 */ /* 0x000fe400078e001a */
[----:B------:R-:W-:Y:S01]  /*1ffd0*/  @P2 VIADD R27, R27, 0x1 ;  /* 0x000000011b1b2836 */ /* 0x000fe20000000000 */
[----:B------:R-:W-:-:S04]  /*1ffe0*/  ISETP.NE.AND P2, PT, R28, RZ, PT ;  /* 0x000000ff1c00720c */ /* 0x000fc80003f45270 */
[----:B------:R-:W-:Y:S02]  /*1fff0*/  MOV R7, R27 ;  /* 0x0000001b00077202 */ /* 0x000fe40000000f00 */
[----:B------:R-:W2:Y:S01]  /*20000*/  LD.E.64 R26, desc[UR4][R10.64+0x38] ;  /* 0x000038040a1a7980 */ /* 0x000ea2000c101b00 */
[----:B------:R-:W-:Y:S02]  /*20010*/  @!P1 IMAD.MOV R6, RZ, RZ, -R6 ;  /* 0x000000ffff069224 */ /* 0x000fe400078e0a06 */
[----:B------:R-:W-:-:S03]  /*20020*/  @!P0 IMAD.MOV R7, RZ, RZ, -R7 ;  /* 0x000000ffff078224 */ /* 0x000fc600078e0a07 */
[C---:B------:R-:W-:Y:S02]  /*20030*/  SEL R6, R0.reuse, R6, !P2 ;  /* 0x0000000600067207 */ /* 0x040fe40005000000 */
[----:B------:R-:W-:-:S03]  /*20040*/  SEL R7, R0, R7, !P2 ;  /* 0x0000000700077207 */ /* 0x000fc60005000000 */
[----:B------:R-:W-:-:S04]  /*20050*/  IMAD.WIDE R32, R6, 0x4, R240 ;  /* 0x0000000406207825 */ /* 0x000fc800078e02f0 */
[----:B------:R-:W-:Y:S01]  /*20060*/  IMAD.WIDE R30, R7, 0x4, R240 ;  /* 0x00000004071e7825 */ /* 0x000fe200078e02f0 */
        /* <DEDUP_REMOVED lines=12> */
[----:B----4-:R-:W-:Y:S02]  /*20130*/  IMAD R5, R31, R0, RZ ;  /* 0x000000001f057224 */ /* 0x010fe400078e02ff */
[----:B------:R-:W-:-:S04]  /*20140*/  IMAD.WIDE.U32 R28, R0, R30, R28 ;  /* 0x0000001e001c7225 */ /* 0x000fc800078e001c */
[----:B------:R-:W-:Y:S02]  /*20150*/  IMAD R5, R30, R7, R5 ;  /* 0x000000071e057224 */ /* 0x000fe400078e0205 */
[----:B------:R-:W-:-:S03]  /*20160*/  IMAD.MOV.U32 R19, RZ, RZ, R28 ;  /* 0x000000ffff137224 */ /* 0x000fc600078e001c */
[----:B------:R-:W-:Y:S01]  /*20170*/  IADD3 R12, R29, R5, RZ ;  /* 0x000000051d0c7210 */ /* 0x000fe20007ffe0ff */
[----:B------:R-:W-:Y:S05]  /*20180*/  BRA `(.L_x_3091) ;  /* 0x0000000000147947 */ /* 0x000fea0003800000 */
.L_x_3090:
[----:B------:R-:W-:Y:S02]  /*20190*/  R2UR UR4, R8 ;  /* 0x00000000080472ca */ /* 0x000fe400000e0000 */
[----:B------:R-:W-:-:S13]  /*201a0*/  R2UR UR5, R9 ;  /* 0x00000000090572ca */ /* 0x000fda00000e0000 */
[----:B------:R-:W2:Y:S02]  /*201b0*/  LD.E R19, desc[UR4][R10.64+0x38] ;  /* 0x000038040a137980 */ /* 0x000ea4000c101900 */
[----:B--2---:R-:W-:-:S05]  /*201c0*/  IMAD.U32 R19, R19, -0x40, RZ ;  /* 0xffffffc013137824 */ /* 0x004fca00078e00ff */
[----:B------:R-:W-:Y:S02]  /*201d0*/  SHF.R.S32.HI R12, RZ, 0x1f, R19 ;  /* 0x0000001fff0c7819 */ /* 0x000fe40000011413 */
.L_x_3091:
[----:B------:R-:W-:Y:S05]  /*201e0*/  BSYNC B0 ;  /* 0x0000000000007941 */ /* 0x000fea0003800000 */
.L_x_3089:
        /* <DEDUP_REMOVED lines=39> */
[C---:B------:R-:W-:Y:S01]  /*20460*/  @P5 LEA.HI.X R197, R0.reuse, R232, R6, 0x1, P0 ;  /* 0x000000e800c55211 */ /* 0x040fe200000f0c06 */
[----:B------:R-:W-:Y:S01]  /*20470*/  @!PT LDS RZ, [RZ] ;  /* 0x00000000fffff984 */ /* 0x000fe20000000800 */
[----:B------:R-:W-:Y:S01]  /*20480*/  @!PT LDS RZ, [RZ] ;  /* 0x00000000fffff984 */ /* 0x000fe20000000800 */
[----:B------:R-:W-:Y:S01]  /*20490*/  @!PT LDS RZ, [RZ] ;  /* 0x00000000fffff984 */ /* 0x000fe20000000800 */
[----:B------:R-:W-:Y:S01]  /*204a0*/  @!P2 LDGSTS.E.BYPASS.LTC128B.128 [R242+0x8000], desc[UR4][R34.64] ;  /* 0x0800000022f2afae */ /* 0x000fe2000b901d44 */
[----:B------:R-:W-:-:S03]  /*204b0*/  @P3 LEA R192, P0, R0, R233, 0x1 ;  /* 0x000000e900c03211 */ /* 0x000fc600078008ff */
[----:B------:R1:W-:Y:S01]  /*204c0*/  @!P2 STL [R1], R2 ;  /* 0x000000020100a387 */ /* 0x0003e20000100800 */
[----:B------:R-:W-:-:S03]  /*204d0*/  @P3 LEA.HI.X R193, R0, R232, R6, 0x1, P0 ;  /* 0x000000e800c13211 */ /* 0x000fc600000f0c06 */
[----:B-1----:R-:W5:Y:S04]  /*204e0*/  LDL.LU.64 R2, [R1+0x8] ;  /* 0x0000080001027983 */ /* 0x002f680000300a00 */
[----:B------:R-:W2:Y:S01]  /*204f0*/  LDL.LU.64 R6, [R1] ;  /* 0x0000000001067983 */ /* 0x000ea20000300a00 */
[C---:B------:R-:W-:Y:S02]  /*20500*/  @P5 R2UR UR12, R8.reuse ;  /* 0x00000000080c52ca */ /* 0x040fe400000e0000 */
[C---:B------:R-:W-:Y:S01]  /*20510*/  @P5 R2UR UR13, R9.reuse ;  /* 0x00000000090d52ca */ /* 0x040fe200000e0000 */
[----:B------:R1:W-:Y:S01]  /*20520*/  @P2 STS.128 [R242+0x8000], RZ ;  /* 0x008000fff2002388 */ /* 0x0003e20000000c00 */
[----:B------:R-:W-:Y:S02]  /*20530*/  @P4 R2UR UR10, R8 ;  /* 0x00000000080a42ca */ /* 0x000fe400000e0000 */
[----:B------:R-:W-:-:S02]  /*20540*/  @P4 R2UR UR11, R9 ;  /* 0x00000000090b42ca */ /* 0x000fc400000e0000 */
[C---:B------:R-:W-:Y:S02]  /*20550*/  @P3 R2UR UR8, R8.reuse ;  /* 0x00000000080832ca */ /* 0x040fe400000e0000 */
[C---:B------:R-:W-:Y:S02]  /*20560*/  @P3 R2UR UR9, R9.reuse ;  /* 0x00000000090932ca */ /* 0x040fe400000e0000 */
[----:B------:R-:W-:Y:S02]  /*20570*/  @P3 R2UR UR14, R8 ;  /* 0x00000000080e32ca */ /* 0x000fe400000e0000 */
[----:B------:R-:W-:Y:S02]  /*20580*/  @P3 R2UR UR15, R9 ;  /* 0x00000000090f32ca */ /* 0x000fe400000e0000 */
[----:B--2---:R-:W-:Y:S01]  /*20590*/  @!P2 LEA.HI.X R7, R19, R232, R12, 0x1, P1 ;  /* 0x000000e81307a211 */ /* 0x004fe200008f0c0c */
[----:B------:R-:W-:Y:S02]  /*205a0*/  IMAD.MOV.U32 R232, RZ, RZ, R6 ;  /* 0x000000ffffe87224 */ /* 0x000fe400078e0006 */
[----:B------:R-:W-:-:S02]  /*205b0*/  @P5 IMAD.MOV.U32 R6, RZ, RZ, R34 ;  /* 0x000000ffff065224 */ /* 0x000fc400078e0022 */
[----:B------:R-:W-:Y:S02]  /*205c0*/  IMAD.MOV.U32 R233, RZ, RZ, R7 ;  /* 0x000000ffffe97224 */ /* 0x000fe400078e0007 */
[----:B------:R-:W-:-:S05]  /*205d0*/  @P5 IMAD.MOV.U32 R7, RZ, RZ, R35 ;  /* 0x000000ffff075224 */ /* 0x000fca00078e0023 */
[----:B------:R-:W-:Y:S01]  /*205e0*/  @!PT LDS RZ, [RZ] ;  /* 0x00000000fffff984 */ /* 0x000fe20000000800 */
[----:B------:R-:W-:Y:S01]  /*205f0*/  @!PT LDS RZ, [RZ] ;  /* 0x00000000fffff984 */ /* 0x000fe20000000800 */
[----:B------:R-:W-:Y:S01]  /*20600*/  @!PT LDS RZ, [RZ] ;  /* 0x00000000fffff984 */ /* 0x000fe20000000800 */
[----:B------:R2:W-:Y:S01]  /*20610*/  @P5 LDGSTS.E.BYPASS.LTC128B.128 [R242+0xa000], desc[UR12][R6.64+0x80] ;  /* 0x0a00008006f25fae */ /* 0x0005e2000b901d4c */
[----:B------:R-:W-:Y:S02]  /*20620*/  @!P2 R2UR UR12, R8 ;  /* 0x00000000080ca2ca */ /* 0x000fe400000e0000 */
[----:B------:R-:W-:Y:S01]  /*20630*/  @!P2 R2UR UR13, R9 ;  /* 0x00000000090da2ca */ /* 0x000fe200000e0000 */
[----:B------:R1:W-:Y:S01]  /*20640*/  @!P5 STS.128 [R242+0xa000], RZ ;  /* 0x00a000fff200d388 */ /* 0x0003e20000000c00 */
[----:B--2---:R-:W-:Y:S02]  /*20650*/  @P4 IMAD.MOV.U32 R6, RZ, RZ, R34 ;  /* 0x000000ffff064224 */ /* 0x004fe400078e0022 */
        /* <DEDUP_REMOVED lines=8> */
[----:B--2---:R-:W-:Y:S02]  /*206e0*/  @P3 IMAD.MOV.U32 R6, RZ, RZ, R34 ;  /* 0x000000ffff063224 */ /* 0x004fe400078e0022 */
[----:B------:R-:W-:-:S05]  /*206f0*/  @P3 IMAD.MOV.U32 R7, RZ, RZ, R35 ;  /* 0x000000ffff073224 */ /* 0x000fca00078e0023 */
[----:B------:R-:W-:Y:S01]  /*20700*/  @!PT LDS RZ, [RZ] ;  /* 0x00000000fffff984 */ /* 0x000fe20000000800 */
[----:B------:R-:W-:Y:S01]  /*20710*/  @!PT LDS RZ, [RZ] ;  /* 0x00000000fffff984 */ /* 0x000fe20000000800 */
[----:B------:R-:W-:Y:S01]  /*20720*/  @!PT LDS RZ, [RZ] ;  /* 0x00000000fffff984 */ /* 0x000fe20000000800 */
[----:B------:R-:W-:Y:S01]  /*20730*/  @P3 LDGSTS.E.BYPASS.LTC128B.128 [R242+0xe000], desc[UR8][R6.64+0x180] ;  /* 0x0e00018006f23fae */ /* 0x000fe2000b901d48 */
[C---:B------:R-:W-:Y:S02]  /*20740*/  @P4 R2UR UR8, R8.reuse ;  /* 0x00000000080842ca */ /* 0x040fe400000e0000 */
[C---:B------:R-:W-:Y:S01]  /*20750*/  @P4 R2UR UR9, R9.reuse ;  /* 0x00000000090942ca */ /* 0x040fe200000e0000 */
[----:B------:R1:W-:Y:S04]  /*20760*/  @!P3 STS.128 [R242+0xe000], RZ ;  /* 0x00e000fff200b388 */ /* 0x0003e80000000c00 */
[----:B------:R-:W-:Y:S01]  /*20770*/  @!PT LDS RZ, [RZ] ;  /* 0x00000000fffff984 */ /* 0x000fe20000000800 */
[----:B------:R-:W-:Y:S01]  /*20780*/  @!PT LDS RZ, [RZ] ;  /* 0x00000000fffff984 */ /* 0x000fe20000000800 */
[----:B------:R-:W-:Y:S01]  /*20790*/  @!PT LDS RZ, [RZ] ;  /* 0x00000000fffff984 */ /* 0x000fe20000000800 */
[----:B------:R2:W-:Y:S01]  /*207a0*/  @!P2 LDGSTS.E.BYPASS.LTC128B.128 [R242+0x8800], desc[UR4][R232.64] ;  /* 0x08800000e8f2afae */ /* 0x0005e2000b901d44 */
[C---:B------:R-:W-:Y:S02]  /*207b0*/  @P3 R2UR UR4, R8.reuse ;  /* 0x00000000080432ca */ /* 0x040fe400000e0000 */
[----:B------:R-:W-:Y:S01]  /*207c0*/  @P3 R2UR UR5, R9 ;  /* 0x00000000090532ca */ /* 0x000fe200000e0000 */
[----:B------:R1:W-:Y:S04]  /*207d0*/  @P2 STS.128 [R242+0x8800], RZ ;  /* 0x008800fff2002388 */ /* 0x0003e80000000c00 */
[----:B------:R-:W-:Y:S01]  /*207e0*/  @!PT LDS RZ, [RZ] ;  /* 0x00000000fffff984 */ /* 0x000fe20000000800 */
[----:B------:R-:W-:Y:S01]  /*207f0*/  @!PT LDS RZ, [RZ] ;  /* 0x00000000fffff984 */ /* 0x000fe20000000800 */
[----:B------:R-:W-:Y:S01]  /*20800*/  @!PT LDS RZ, [RZ] ;  /* 0x00000000fffff984 */ /* 0x000fe20000000800 */
[----:B------:R1:W-:Y:S01]  /*20810*/  @P5 LDGSTS.E.BYPASS.LTC128B.128 [R242+0xa800], desc[UR10][R30.64+0x80] ;  /* 0x0a8000801ef25fae */ /* 0x0003e2000b901d4a */
[----:B------:R-:W-:-:S02]  /*20820*/  @!P2 R2UR UR10, R8 ;  /* 0x00000000080aa2ca */ /* 0x000fc400000e0000 */
[C---:B------:R-:W-:Y:S01]  /*20830*/  @!P2 R2UR UR11, R9.reuse ;  /* 0x00000000090ba2ca */ /* 0x040fe200000e0000 */
        /* <DEDUP_REMOVED lines=13> */
[C---:B------:R-:W-:Y:S01]  /*20910*/  @P4 R2UR UR5, R9.reuse ;  /* 0x00000000090542ca */ /* 0x040fe200000e0000 */
[----:B------:R1:W-:Y:S01]  /*20920*/  @!P3 STS.128 [R242+0xe800], RZ ;  /* 0x00e800fff200b388 */ /* 0x0003e20000000c00 */
[----:B--2---:R-:W-:Y:S02]  /*20930*/  IMAD.MOV.U32 R233, RZ, RZ, R34 ;  /* 0x000000ffffe97224 */ /* 0x004fe400078e0022 */
[----:B------:R-:W-:Y:S01]  /*20940*/  IMAD.MOV.U32 R232, RZ, RZ, R35 ;  /* 0x000000ffffe87224 */ /* 0x000fe200078e0023 */
        /* <DEDUP_REMOVED lines=18> */
[----:B------:R-:W-:Y:S02]  /*20a70*/  @P3 R2UR UR4, R8 ;  /* 0x00000000080432ca */ /* 0x000fe400000e0000 */
        /* <DEDUP_REMOVED lines=28> */
.L_x_3088:
[----:B------:R-:W-:Y:S05]  /*20c40*/  BSYNC B1 ;  /* 0x0000000000017941 */ /* 0x000fea0003800000 */
.L_x_3087:
[----:B------:R-:W-:Y:S02]  /*20c50*/  R2UR UR4, R8 ;  /* 0x00000000080472ca */ /* 0x000fe400000e0000 */
[----:B------:R-:W-:-:S13]  /*20c60*/  R2UR UR5, R9 ;  /* 0x00000000090572ca */ /* 0x000fda00000e0000 */
[----:B-1----:R1:W2:Y:S01]  /*20c70*/  LD.E R27, desc[UR4][R10.64+0xdc] ;  /* 0x0000dc040a1b7980 */ /* 0x0022a2000c101900 */
[----:B------:R-:W-:Y:S02]  /*20c80*/  FMNMX.FTZ R7, R164, R13, !PT ;  /* 0x0000000da4077209 */ /* 0x000fe40007810000 */
[----:B-----5:R-:W-:Y:S02]  /*20c90*/  FMNMX.FTZ R6, R3, R14, !PT ;  /* 0x0000000e03067209 */ /* 0x020fe40007810000 */
        /* <DEDUP_REMOVED lines=10> */
[----:B------:R-:W-:Y:S01]  /*20d40*/  FMNMX.FTZ R7, R174, R7, !PT ;  /* 0x00000007ae077209 */ /* 0x000fe20007810000 */
[----:B-1----:R-:W-:Y:S01]  /*20d50*/  LDSM.16.MT88.4 R8, [R217+0x10000] ;  /* 0x01000000d908783b */ /* 0x002fe20000004200 */
        /* <DEDUP_REMOVED lines=27> */
[----:B------:R-:W-:Y:S02]  /*20f10*/  FSETP.NEU.FTZ.AND P1, PT, R33, -INF , PT ;  /* 0xff8000002100780b */ /* 0x000fe40003f3d000 */
[----:B------:R-:W-:-:S02]  /*20f20*/  FSETP.NEU.FTZ.AND P0, PT, R32, -INF , PT ;  /* 0xff8000002000780b */ /* 0x000fc40003f1d000 */
[----:B------:R-:W-:-:S05]  /*20f30*/  FSEL R5, R33, RZ, P1 ;  /* 0x000000ff21057208 */ /* 0x000fca0000800000 */
[----:B------:R-:W-:Y:S01]  /*20f40*/  FADD.FTZ R5, R164, -R5 ;  /* 0x80000005a4057221 */ /* 0x000fe20000010000 */
[C---:B--2---:R-:W-:Y:S01]  /*20f50*/  FMUL.FTZ R167, R27.reuse, R33 ;  /* 0x000000211ba77220 */ /* 0x044fe20000410000 */
[C---:B------:R-:W-:Y:S02]  /*20f60*/  FMUL.FTZ R26, R27.reuse, R32 ;  /* 0x000000201b1a7220 */ /* 0x040fe40000410000 */
[----:B------:R-:W-:Y:S02]  /*20f70*/  FMUL.FTZ R5, R27, R5 ;  /* 0x000000051b057220 */ /* 0x000fe40000410000 */
[----:B------:R-:W-:Y:S02]  /*20f80*/  FSEL R167, R167, RZ, P1 ;  /* 0x000000ffa7a77208 */ /* 0x000fe40000800000 */
[----:B------:R-:W1:Y:S01]  /*20f90*/  MUFU.EX2 R164, R5 ;  /* 0x0000000500a47308 */ /* 0x000e620000000800 */
[----:B------:R-:W-:Y:S02]  /*20fa0*/  FSEL R26, R26, RZ, P0 ;  /* 0x000000ff1a1a7208 */ /* 0x000fe40000000000 */
[-CC-:B------:R-:W-:Y:S01]  /*20fb0*/  FFMA.FTZ R31, R18, R27.reuse, -R167.reuse ;  /* 0x0000001b121f7223 */ /* 0x180fe200000108a7 */
[-CC-:B------:R-:W-:Y:S01]  /*20fc0*/  FFMA.FTZ R30, R16, R27.reuse, -R167.reuse ;  /* 0x0000001b101e7223 */ /* 0x180fe200000108a7 */
[-CC-:B------:R-:W-:Y:S01]  /*20fd0*/  FFMA.FTZ R29, R17, R27.reuse, -R167.reuse ;  /* 0x0000001b111d7223 */ /* 0x180fe200000108a7 */
[-CC-:B------:R-:W-:Y:S01]  /*20fe0*/  FFMA.FTZ R34, R4, R27.reuse, -R26.reuse ;  /* 0x0000001b04227223 */ /* 0x180fe2000001081a */
[----:B------:R-:W2:Y:S01]  /*20ff0*/  LDSM.16.MT88.4 R16, [R220+0x10000] ;  /* 0x01000000dc10783b */ /* 0x000ea20000004200 */
[----:B------:R-:W-:Y:S01]  /*21000*/  FSEL R4, R32, RZ, P0 ;  /* 0x000000ff20047208 */ /* 0x000fe20000000000 */
[-CC-:B------:R-:W-:Y:S01]  /*21010*/  FFMA.FTZ R35, R13, R27.reuse, -R167.reuse ;  /* 0x0000001b0d237223 */ /* 0x180fe200000108a7 */
[-CC-:B------:R-:W-:Y:S01]  /*21020*/  FFMA.FTZ R28, R14, R27.reuse, -R26.reuse ;  /* 0x0000001b0e1c7223 */ /* 0x180fe2000001081a */
[-CC-:B------:R-:W-:Y:S01]  /*21030*/  FFMA.FTZ R0, R15, R27.reuse, -R26.reuse ;  /* 0x0000001b0f007223 */ /* 0x180fe2000001081a */
[----:B------:R-:W-:Y:S01]  /*21040*/  FFMA.FTZ R2, R2, R27, -R26 ;  /* 0x0000001b02027223 */ /* 0x000fe2000001081a */
[----:B------:R-:W-:Y:S01]  /*21050*/  FADD.FTZ R4, R3, -R4 ;  /* 0x8000000403047221 */ /* 0x000fe20000010000 */
[----:B------:R-:W3:Y:S01]  /*21060*/  LDSM.16.MT88.4 R12, [R218+0x10000] ;  /* 0x01000000da0c783b */ /* 0x000ee20000004200 */
[----:B------:R-:W-:Y:S01]  /*21070*/  MUFU.EX2 R35, R35 ;  /* 0x0000002300237308 */ /* 0x000fe20000000800 */
[----:B-1----:R-:W-:Y:S01]  /*21080*/  FMUL.FTZ R160, R160, R164 ;  /* 0x000000a4a0a07220 */ /* 0x002fe20000410000 */
[----:B------:R-:W-:Y:S01]  /*21090*/  FMUL.FTZ R3, R27, R4 ;  /* 0x000000041b037220 */ /* 0x000fe20000410000 */
[-C--:B------:R-:W-:Y:S01]  /*210a0*/  FMUL.FTZ R161, R161, R164.reuse ;  /* 0x000000a4a1a17220 */ /* 0x080fe20000410000 */
[-C--:B------:R-:W-:Y:S01]  /*210b0*/  FMUL.FTZ R156, R156, R164.reuse ;  /* 0x000000a49c9c7220 */ /* 0x080fe20000410000 */
[-C--:B------:R-:W-:Y:S01]  /*210c0*/  FMUL.FTZ R157, R157, R164.reuse ;  /* 0x000000a49d9d7220 */ /* 0x080fe20000410000 */
[-C--:B------:R-:W-:Y:S01]  /*210d0*/  FMUL.FTZ R152, R152, R164.reuse ;  /* 0x000000a498987220 */ /* 0x080fe20000410000 */
[-C--:B------:R-:W-:Y:S01]  /*210e0*/  FMUL.FTZ R153, R153, R164.reuse ;  /* 0x000000a499997220 */ /* 0x080fe20000410000 */
[----:B------:R-:W1:Y:S01]  /*210f0*/  MUFU.EX2 R31, R31 ;  /* 0x0000001f001f7308 */ /* 0x000e620000000800 */
        /* <DEDUP_REMOVED lines=15> */
[----:B------:R-:W4:Y:S01]  /*211f0*/  MUFU.EX2 R29, R29 ;  /* 0x0000001d001d7308 */ /* 0x000f220000000800 */
[----:B-1----:R-:W-:Y:S01]  /*21200*/  F2FP.BF16.F32.PACK_AB R4, R31, R35 ;  /* 0x000000231f04723e */ /* 0x002fe200000010ff */
        /* <DEDUP_REMOVED lines=13> */
[----:B------:R-:W-:Y:S01]  /*212e0*/  FMUL.FTZ R68, R68, R164 ;  /* 0x000000a444447220 */ /* 0x000fe20000410000 */
[----:B------:R-:W1:Y:S01]  /*212f0*/  MUFU.EX2 R2, R2 ;  /* 0x0000000200027308 */ /* 0x000e620000000800 */
[----:B----4-:R-:W-:Y:S01]  /*21300*/  F2FP.BF16.F32.PACK_AB R6, R29, R30 ;  /* 0x0000001e1d06723e */ /* 0x010fe200000010ff */
        /* <DEDUP_REMOVED lines=31> */
[----:B----4-:R-:W-:Y:S01]  /*21500*/  F2FP.BF16.F32.PACK_AB R7, R34, R0 ;  /* 0x000000002207723e */ /* 0x010fe200000010ff */
[-CC-:B------:R-:W-:Y:S01]  /*21510*/  FFMA.FTZ R176, R173, R27.reuse, -R167.reuse ;  /* 0x0000001badb07223 */ /* 0x180fe200000108a7 */
[-CC-:B------:R-:W-:Y:S01]  /*21520*/  FFMA.FTZ R173, R172, R27.reuse, -R167.reuse ;  /* 0x0000001bacad7223 */ /* 0x180fe200000108a7 */
[-CC-:B------:R-:W-:Y:S01]  /*21530*/  FFMA.FTZ R174, R174, R27.reuse, -R167.reuse ;  /* 0x0000001baeae7223 */ /* 0x180fe200000108a7 */
[-CC-:B------:R-:W-:Y:S01]  /*21540*/  FFMA.FTZ R175, R175, R27.reuse, -R167.reuse ;  /* 0x0000001bafaf7223 */ /* 0x180fe200000108a7 */
[----:B------:R4:W4:Y:S01]  /*21550*/  MUFU.EX2 R172, R176 ;  /* 0x000000b000ac7308 */ /* 0x0009220000000800 */
[-CC-:B------:R-:W-:Y:S01]  /*21560*/  FFMA.FTZ R177, R23, R27.reuse, -R26.reuse ;  /* 0x0000001b17b17223 */ /* 0x180fe2000001081a */
[--C-:B------:R-:W-:Y:S01]  /*21570*/  FFMA.FTZ R178, R21, R27, -R26.reuse ;  /* 0x0000001b15b27223 */ /* 0x100fe2000001081a */
        /* <DEDUP_REMOVED lines=72> */
[----:B------:R-:W-:Y:S01]  /*21a00*/  FMUL.FTZ R123, R123, R3 ;  /* 0x000000037b7b7220 */ /* 0x000fe20000410000 */
[C---:B------:R-:W-:Y:S01]  /*21a10*/  HMMA.16816.F32.BF16 R40, R4.reuse, R14, R40 ;  /* 0x0000000e0428723c */ /* 0x040fe20000041828 */
[----:B------:R-:W2:Y:S01]  /*21a20*/  LDSM.16.MT88.4 R12, [R216+0x12000] ;  /* 0x01200000d80c783b */ /* 0x000ea20000004200 */
[-CC-:B----4-:R-:W-:Y:S01]  /*21a30*/  FFMA.FTZ R176, R22, R27.reuse, -R26.reuse ;  /* 0x0000001b16b07223 */ /* 0x190fe2000001081a */
[--C-:B------:R-:W-:Y:S01]  /*21a40*/  FFMA.FTZ R179, R20, R27, -R26.reuse ;  /* 0x0000001b14b37223 */ /* 0x100fe2000001081a */
[----:B------:R-:W-:Y:S01]  /*21a50*/  MUFU.EX2 R173, R173 ;  /* 0x000000ad00ad7308 */ /* 0x000fe20000000800 */
        /* <DEDUP_REMOVED lines=9> */
[----:B------:R-:W-:Y:S01]  /*21af0*/  MUFU.EX2 R174, R174 ;  /* 0x000000ae00ae7308 */ /* 0x000fe20000000800 */
[-C--:B------:R-:W-:Y:S01]  /*21b00*/  FMUL.FTZ R130, R130, R3.reuse ;  /* 0x0000000382827220 */ /* 0x080fe20000410000 */
[----:B------:R-:W-:Y:S01]  /*21b10*/  FMUL.FTZ R131, R131, R3 ;  /* 0x0000000383837220 */ /* 0x000fe20000410000 */
[----:B------:R-:W-:Y:S01]  /*21b20*/  LDSM.16.MT88.4 R20, [R218+0x12800] ;  /* 0x01280000da14783b */ /* 0x000fe20000004200 */
[-CC-:B------:R-:W-:Y:S01]  /*21b30*/  FFMA.FTZ R189, R189, R27.reuse, -R167.reuse ;  /* 0x0000001bbdbd7223 */ /* 0x180fe200000108a7 */
[-CC-:B------:R-:W-:Y:S01]  /*21b40*/  FFMA.FTZ R188, R188, R27.reuse, -R167.reuse ;  /* 0x0000001bbcbc7223 */ /* 0x180fe200000108a7 */
[-CC-:B------:R-:W-:Y:S01]  /*21b50*/  FFMA.FTZ R186, R186, R27.reuse, -R167.reuse ;  /* 0x0000001bbaba7223 */ /* 0x180fe200000108a7 */
[-CC-:B------:R-:W-:Y:S01]  /*21b60*/  FFMA.FTZ R187, R187, R27.reuse, -R167.reuse ;  /* 0x0000001bbbbb7223 */ /* 0x180fe200000108a7 */
[----:B------:R-:W-:Y:S01]  /*21b70*/  MUFU.EX2 R175, R175 ;  /* 0x000000af00af7308 */ /* 0x000fe20000000800 */
[-CC-:B------:R-:W-:Y:S01]  /*21b80*/  FFMA.FTZ R184, R184, R27.reuse, -R26.reuse ;  /* 0x0000001bb8b87223 */ /* 0x180fe2000001081a */
[-CC-:B------:R-:W-:Y:S01]  /*21b90*/  FFMA.FTZ R185, R185, R27.reuse, -R26.reuse ;  /* 0x0000001bb9b97223 */ /* 0x180fe2000001081a */
[-CC-:B------:R-:W-:Y:S01]  /*21ba0*/  FFMA.FTZ R182, R182, R27.reuse, -R26.reuse ;  /* 0x0000001bb6b67223 */ /* 0x180fe2000001081a */
[-CC-:B------:R-:W-:Y:S01]  /*21bb0*/  FFMA.FTZ R183, R183, R27.reuse, -R26.reuse ;  /* 0x0000001bb7b77223 */ /* 0x180fe2000001081a */
[-CC-:B------:R-:W-:Y:S01]  /*21bc0*/  FFMA.FTZ R171, R171, R27.reuse, -R167.reuse ;  /* 0x0000001babab7223 */ /* 0x180fe200000108a7 */
[-CC-:B------:R-:W-:Y:S01]  /*21bd0*/  FFMA.FTZ R170, R170, R27.reuse, -R167.reuse ;  /* 0x0000001baaaa7223 */ /* 0x180fe200000108a7 */
[C---:B-1----:R-:W-:Y:S01]  /*21be0*/  HMMA.16816.F32.BF16 R52, R4.reuse, R16, R52 ;  /* 0x000000100434723c */ /* 0x042fe20000041834 */
[----:B------:R-:W1:Y:S01]  /*21bf0*/  MUFU.EX2 R176, R176 ;  /* 0x000000b000b07308 */ /* 0x000e620000000800 */
[-CC-:B------:R-:W-:Y:S01]  /*21c00*/  FFMA.FTZ R169, R169, R27.reuse, -R167.reuse ;  /* 0x0000001ba9a97223 */ /* 0x180fe200000108a7 */
[-C--:B------:R-:W-:Y:S01]  /*21c10*/  FFMA.FTZ R166, R166, R27.reuse, -R167 ;  /* 0x0000001ba6a67223 */ /* 0x080fe200000108a7 */
[-CC-:B------:R-:W-:Y:S01]  /*21c20*/  FFMA.FTZ R167, R168, R27.reuse, -R26.reuse ;  /* 0x0000001ba8a77223 */ /* 0x180fe2000001081a */
[-CC-:B------:R-:W-:Y:S01]  /*21c30*/  FFMA.FTZ R165, R165, R27.reuse, -R26.reuse ;  /* 0x0000001ba5a57223 */ /* 0x180fe2000001081a */
[C---:B------:R-:W-:Y:S01]  /*21c40*/  HMMA.16816.F32.BF16 R56, R4.reuse, R18, R56 ;  /* 0x000000120438723c */ /* 0x040fe20000041838 */
[----:B------:R-:W4:Y:S01]  /*21c50*/  LDSM.16.MT88.4 R16, [R218+0x14000] ;  /* 0x01400000da10783b */ /* 0x000f220000004200 */
[-CC-:B------:R-:W-:Y:S01]  /*21c60*/  FFMA.FTZ R168, R24, R27.reuse, -R26.reuse ;  /* 0x0000001b18a87223 */ /* 0x180fe2000001081a */
[----:B------:R-:W4:Y:S01]  /*21c70*/  MUFU.EX2 R177, R177 ;  /* 0x000000b100b17308 */ /* 0x000f220000000800 */
[----:B------:R-:W-:Y:S01]  /*21c80*/  FFMA.FTZ R190, R25, R27, -R26 ;  /* 0x0000001b19be7223 */ /* 0x000fe2000001081a */
[----:B------:R-:W-:Y:S01]  /*21c90*/  FFMA.FTZ R35, R250, R164, R35 ;  /* 0x000000a4fa237223 */ /* 0x000fe20000010023 */
[C---:B--2---:R-:W-:Y:S01]  /*21ca0*/  HMMA.16816.F32.BF16 R60, R4.reuse, R12, R60 ;  /* 0x0000000c043c723c */ /* 0x044fe2000004183c */
[----:B------:R-:W-:Y:S01]  /*21cb0*/  FFMA.FTZ R3, R249, R3, R28 ;  /* 0x00000003f9037223 */ /* 0x000fe2000001001c */
[----:B------:R-:W-:Y:S01]  /*21cc0*/  LDSM.16.MT88.4 R24, [R217+0x13800] ;  /* 0x01380000d918783b */ /* 0x000fe20000004200 */
[----:B------:R-:W-:Y:S01]  /*21cd0*/  FADD.FTZ R35, R31, R35 ;  /* 0x000000231f237221 */ /* 0x000fe20000010000 */
[----:B------:R-:W-:Y:S01]  /*21ce0*/  MOV R164, R33 ;  /* 0x0000002100a47202 */ /* 0x000fe20000000f00 */
[----:B------:R-:W-:Y:S01]  /*21cf0*/  MUFU.EX2 R178, R178 ;  /* 0x000000b200b27308 */ /* 0x000fe20000000800 */
[----:B------:R-:W-:Y:S01]  /*21d00*/  HMMA.16816.F32.BF16 R64, R4, R14, R64 ;  /* 0x0000000e0440723c */ /* 0x000fe20000041840 */
[----:B------:R-:W2:Y:S01]  /*21d10*/  LDSM.16.MT88.4 R12, [R217+0x14000] ;  /* 0x01400000d90c783b */ /* 0x000ea20000004200 */
[----:B------:R-:W-:Y:S01]  /*21d20*/  FADD.FTZ R3, R2, R3 ;  /* 0x0000000302037221 */ /* 0x000fe20000010000 */
[----:B------:R-:W-:-:S03]  /*21d30*/  FADD.FTZ R35, R30, R35 ;  /* 0x000000231e237221 */ /* 0x000fc60000010000 */
[----:B---3--:R-:W-:Y:S01]  /*21d40*/  HMMA.16816.F32.BF16 R68, R4, R8, R68 ;  /* 0x000000080444723c */ /* 0x008fe20000041844 */
[----:B------:R-:W3:Y:S01]  /*21d50*/  MUFU.EX2 R179, R179 ;  /* 0x000000b300b37308 */ /* 0x000ee20000000800 */
[----:B------:R-:W-:Y:S01]  /*21d60*/  FADD.FTZ R3, R0, R3 ;  /* 0x0000000300037221 */ /* 0x000fe20000010000 */
[----:B------:R-:W-:-:S03]  /*21d70*/  FADD.FTZ R35, R29, R35 ;  /* 0x000000231d237221 */ /* 0x000fc60000010000 */
[----:B------:R-:W-:Y:S01]  /*21d80*/  HMMA.16816.F32.BF16 R72, R4, R10, R72 ;  /* 0x0000000a0448723c */ /* 0x000fe20000041848 */
[----:B------:R-:W3:Y:S01]  /*21d90*/  LDSM.16.MT88.4 R8, [R216+0x14000] ;  /* 0x01400000d808783b */ /* 0x000ee20000004200 */
[----:B------:R-:W-:Y:S01]  /*21da0*/  FADD.FTZ R3, R34, R3 ;  /* 0x0000000322037221 */ /* 0x000fe20000010000 */
[----:B------:R-:W3:Y:S01]  /*21db0*/  MUFU.EX2 R189, R189 ;  /* 0x000000bd00bd7308 */ /* 0x000ee20000000800 */
[----:B------:R-:W-:Y:S02]  /*21dc0*/  FADD.FTZ R35, R172, R35 ;  /* 0x00000023ac237221 */ /* 0x000fe40000010000 */
[----:B-1----:R-:W-:-:S05]  /*21dd0*/  FADD.FTZ R3, R176, R3 ;  /* 0x00000003b0037221 */ /* 0x002fca0000010000 */
[----:B------:R-:W-:Y:S01]  /*21de0*/  MUFU.EX2 R188, R188 ;  /* 0x000000bc00bc7308 */ /* 0x000fe20000000800 */
[C---:B----4-:R-:W-:Y:S07]  /*21df0*/  HMMA.16816.F32.BF16 R76, R4.reuse, R16, R76 ;  /* 0x00000010044c723c */ /* 0x050fee000004184c */
[----:B------:R-:W-:Y:S01]  /*21e00*/  MUFU.EX2 R186, R186 ;  /* 0x000000ba00ba7308 */ /* 0x000fe20000000800 */
[C---:B------:R-:W-:Y:S01]  /*21e10*/  HMMA.16816.F32.BF16 R80, R4.reuse, R18, R80 ;  /* 0x000000120450723c */ /* 0x040fe20000041850 */
[----:B------:R-:W1:Y:S06]  /*21e20*/  LDSM.16.MT88.4 R16, [R220+0x16000] ;  /* 0x01600000dc10783b */ /* 0x000e6c0000004200 */
[----:B------:R-:W-:Y:S01]  /*21e30*/  MUFU.EX2 R187, R187 ;  /* 0x000000bb00bb7308 */ /* 0x000fe20000000800 */
[C---:B--2---:R-:W-:Y:S06]  /*21e40*/  HMMA.16816.F32.BF16 R84, R4.reuse, R12, R84 ;  /* 0x0000000c0454723c */ /* 0x044fec0000041854 */
[C---:B------:R-:W-:Y:S01]  /*21e50*/  HMMA.16816.F32.BF16 R88, R4.reuse, R14, R88 ;  /* 0x0000000e0458723c */ /* 0x040fe20000041858 */
[----:B------:R-:W2:Y:S01]  /*21e60*/  LDSM.16.MT88.4 R12, [R218+0x16000] ;  /* 0x01600000da0c783b */ /* 0x000ea20000004200 */
[----:B------:R-:W4:Y:S04]  /*21e70*/  MUFU.EX2 R184, R184 ;  /* 0x000000b800b87308 */ /* 0x000f280000000800 */
[C---:B---3--:R-:W-:Y:S04]  /*21e80*/  HMMA.16816.F32.BF16 R92, R4.reuse, R8, R92 ;  /* 0x00000008045c723c */ /* 0x048fe8000004185c */
[----:B------:R-:W3:Y:S02]  /*21e90*/  MUFU.EX2 R185, R185 ;  /* 0x000000b900b97308 */ /* 0x000ee40000000800 */
[C---:B------:R-:W-:Y:S01]  /*21ea0*/  HMMA.16816.F32.BF16 R96, R4.reuse, R10, R96 ;  /* 0x0000000a0460723c */ /* 0x040fe20000041860 */
[----:B------:R-:W4:Y:S05]  /*21eb0*/  LDSM.16.MT88.4 R8, [R217+0x16000] ;  /* 0x01600000d908783b */ /* 0x000f2a0000004200 */
[----:B------:R-:W-:Y:S08]  /*21ec0*/  MUFU.EX2 R182, R182 ;  /* 0x000000b600b67308 */ /* 0x000ff00000000800 */
[----:B------:R-:W3:Y:S01]  /*21ed0*/  MUFU.EX2 R183, R183 ;  /* 0x000000b700b77308 */ /* 0x000ee20000000800 */
[C---:B-1----:R-:W-:Y:S07]  /*21ee0*/  HMMA.16816.F32.BF16 R100, R4.reuse, R16, R100 ;  /* 0x000000100464723c */ /* 0x042fee0000041864 */
[----:B------:R-:W1:Y:S01]  /*21ef0*/  MUFU.EX2 R171, R171 ;  /* 0x000000ab00ab7308 */ /* 0x000e620000000800 */
[C---:B------:R-:W-:Y:S01]  /*21f00*/  HMMA.16816.F32.BF16 R104, R4.reuse, R18, R104 ;  /* 0x000000120468723c */ /* 0x040fe20000041868 */
[----:B------:R-:W3:Y:S05]  /*21f10*/  LDSM.16.MT88.4 R16, [R216+0x16000] ;  /* 0x01600000d810783b */ /* 0x000eea0000004200 */
[C---:B--2---:R-:W-:Y:S01]  /*21f20*/  HMMA.16816.F32.BF16 R108, R4.reuse, R12, R108 ;  /* 0x0000000c046c723c */ /* 0x044fe2000004186c */
[----:B------:R-:W-:Y:S05]  /*21f30*/  MUFU.EX2 R170, R170 ;  /* 0x000000aa00aa7308 */ /* 0x000fea0000000800 */
[C---:B------:R-:W-:Y:S01]  /*21f40*/  HMMA.16816.F32.BF16 R112, R4.reuse, R14, R112 ;  /* 0x0000000e0470723c */ /* 0x040fe20000041870 */
[----:B------:R-:W2:Y:S02]  /*21f50*/  LDSM.16.MT88.4 R12, [R220+0x10800] ;  /* 0x01080000dc0c783b */ /* 0x000ea40000004200 */
[----:B------:R-:W-:Y:S03]  /*21f60*/  MUFU.EX2 R169, R169 ;  /* 0x000000a900a97308 */ /* 0x000fe60000000800 */
[C---:B----4-:R-:W-:Y:S05]  /*21f70*/  HMMA.16816.F32.BF16 R116, R4.reuse, R8, R116 ;  /* 0x000000080474723c */ /* 0x050fea0000041874 */
[----:B------:R-:W-:Y:S01]  /*21f80*/  MUFU.EX2 R166, R166 ;  /* 0x000000a600a67308 */ /* 0x000fe20000000800 */
[C---:B------:R-:W-:Y:S01]  /*21f90*/  HMMA.16816.F32.BF16 R120, R4.reuse, R10, R120 ;  /* 0x0000000a0478723c */ /* 0x040fe20000041878 */
[----:B------:R-:W4:Y:S06]  /*21fa0*/  LDSM.16.MT88.4 R8, [R218+0x10800] ;  /* 0x01080000da08783b */ /* 0x000f2c0000004200 */
[----:B------:R-:W1:Y:S08]  /*21fb0*/  MUFU.EX2 R167, R167 ;  /* 0x000000a700a77308 */ /* 0x000e700000000800 */
[----:B------:R-:W1:Y:S01]  /*21fc0*/  MUFU.EX2 R165, R165 ;  /* 0x000000a500a57308 */ /* 0x000e620000000800 */
[C---:B---3--:R-:W-:Y:S06]  /*21fd0*/  HMMA.16816.F32.BF16 R124, R4.reuse, R16, R124 ;  /* 0x00000010047c723c */ /* 0x048fec000004187c */
[----:B------:R-:W-:Y:S01]  /*21fe0*/  HMMA.16816.F32.BF16 R128, R4, R18, R128 ;  /* 0x000000120480723c */ /* 0x000fe20000041880 */
[----:B------:R-:W3:Y:S01]  /*21ff0*/  LDSM.16.MT88.4 R16, [R217+0x10800] ;  /* 0x01080000d910783b */ /* 0x000ee20000004200 */
[----:B------:R-:W1:Y:S05]  /*22000*/  MUFU.EX2 R168, R168 ;  /* 0x000000a800a87308 */ /* 0x000e6a0000000800 */
[C---:B------:R-:W-:Y:S01]  /*22010*/  F2FP.BF16.F32.PACK_AB R4, R173.reuse, R172 ;  /* 0x000000acad04723e */ /* 0x040fe200000010ff */
[----:B------:R-:W-:Y:S01]  /*22020*/  FADD.FTZ R173, R173, R35 ;  /* 0x00000023adad7221 */ /* 0x000fe20000010000 */
[----:B------:R-:W-:Y:S01]  /*22030*/  F2FP.BF16.F32.PACK_AB R5, R177, R176 ;  /* 0x000000b0b105723e */ /* 0x000fe200000010ff */
[----:B------:R-:W1:Y:S01]  /*22040*/  MUFU.EX2 R190, R190 ;  /* 0x000000be00be7308 */ /* 0x000e620000000800 */
[----:B------:R-:W-:Y:S01]  /*22050*/  F2FP.BF16.F32.PACK_AB R6, R175, R174 ;  /* 0x000000aeaf06723e */ /* 0x000fe200000010ff */
[----:B------:R-:W-:Y:S01]  /*22060*/  FADD.FTZ R177, R177, R3 ;  /* 0x00000003b1b17221 */ /* 0x000fe20000010000 */
[----:B------:R-:W-:Y:S01]  /*22070*/  F2FP.BF16.F32.PACK_AB R7, R179, R178 ;  /* 0x000000b2b307723e */ /* 0x000fe200000010ff */
[----:B------:R-:W-:Y:S01]  /*22080*/  FADD.FTZ R173, R174, R173 ;  /* 0x000000adaead7221 */ /* 0x000fe20000010000 */
[----:B------:R-:W-:Y:S01]  /*22090*/  MOV R3, R32 ;  /* 0x0000002000037202 */ /* 0x000fe20000000f00 */
[----:B------:R-:W-:-:S02]  /*220a0*/  FADD.FTZ R177, R178, R177 ;  /* 0x000000b1b2b17221 */ /* 0x000fc40000010000 */
[----:B------:R-:W-:Y:S02]  /*220b0*/  FADD.FTZ R175, R175, R173 ;  /* 0x000000adafaf7221 */ /* 0x000fe40000010000 */
        /* <DEDUP_REMOVED lines=165> */
.L_x_3083:
[----:B------:R-:W-:Y:S05]  /*22b10*/  @!P6 BRA `(.L_x_3092) ;  /* 0x0000005400e0e947 */ /* 0x000fea0003800000 */
[----:B------:R-:W-:Y:S02]  /*22b20*/  MOV R2, R3 ;  /* 0x0000000300027202 */ /* 0x000fe40000000f00 */
[----:B------:R-:W-:-:S07]  /*22b30*/  MOV R0, R164 ;  /* 0x000000a400007202 */ /* 0x000fce0000000f00 */
.L_x_3101:
        /* <DEDUP_REMOVED lines=81> */
.L_x_3094:
[----:B--2---:R-:W-:Y:S02]  /*23050*/  R2UR UR4, R164 ;  /* 0x00000000a40472ca */ /* 0x004fe400000e0000 */
[----:B------:R-:W-:Y:S11]  /*23060*/  R2UR UR5, R165 ;  /* 0x00000000a50572ca */ /* 0x000ff600000e0000 */
[----:B------:R-:W-:Y:S02]  /*23070*/  @!UPT UIADD3 URZ, URZ, URZ, URZ ;  /* 0x0000003f3f3ff290 */ /* 0x000fe4000fffe03f */
[----:B-1----:R-:W2:Y:S02]  /*23080*/  LD.E R10, desc[UR4][R166.64+0x40] ;  /* 0x00004004a60a7980 */ /* 0x002ea4000c101900 */
[----:B--2---:R-:W-:Y:S05]  /*23090*/  IMAD.U32 R10, R10, -0x40, RZ ;  /* 0xffffffc00a0a7824 */ /* 0x004fea00078e00ff */
[----:B------:R-:W-:Y:S02]  /*230a0*/  SHF.R.S32.HI R4, RZ, 0x1f, R10 ;  /* 0x0000001fff047819 */ /* 0x000fe4000001140a */
.L_x_3095:
[----:B------:R-:W-:Y:S05]  /*230b0*/  BSYNC B0 ;  /* 0x0000000000007941 */ /* 0x000fea0003800000 */
.L_x_3093:
        /* <DEDUP_REMOVED lines=161> */
[C---:B------:R-:W-:Y:S03]  /*23ad0*/  HMMA.16816.F32.BF16 R8, R32.reuse, R10, RZ ;  /* 0x0000000a2008723c */ /* 0x040fe600000418ff */
[----:B------:R-:W3:Y:S03]  /*23ae0*/  LD.E R3, desc[UR4][R166.64+0x18c] ;  /* 0x00018c04a6037980 */ /* 0x000ee6000c101900 */
        /* <DEDUP_REMOVED lines=17> */
[----:B------:R-:W-:Y:S01]  /*23c00*/  HMMA.16816.F32.BF16 R32, R172, R190, R32 ;  /* 0x000000beac20723c */ /* 0x000fe20000041820 */
[----:B------:R-:W3:Y:S04]  /*23c10*/  LDSM.16.M88.4 R172, [R221] ;  /* 0x00000000ddac783b */ /* 0x000ee80000000200 */
[----:B------:R-:W4:Y:S01]  /*23c20*/  LDSM.16.M88.4 R188, [R212+0x800] ;  /* 0x00080000d4bc783b */ /* 0x000f220000000200 */
[C---:B-1----:R-:W-:Y:S06]  /*23c30*/  HMMA.16816.F32.BF16 R4, R168.reuse, R176, R4 ;  /* 0x000000b0a804723c */ /* 0x042fec0000041804 */
[C---:B------:R-:W-:Y:S01]  /*23c40*/  HMMA.16816.F32.BF16 R8, R168.reuse, R178, R8 ;  /* 0x000000b2a808723c */ /* 0x040fe20000041808 */
[----:B------:R-:W1:Y:S05]  /*23c50*/  LDSM.16.M88.4 R176, [R212+0x1000] ;  /* 0x00100000d4b0783b */ /* 0x000e6a0000000200 */
        /* <DEDUP_REMOVED lines=8> */
[----:B------:R-:W-:Y:S04]  /*23ce0*/  LDSM.16.M88.4 R168, [R226+0x2000] ;  /* 0x00200000e2a8783b */ /* 0x000fe80000000200 */
[----:B------:R-:W2:Y:S01]  /*23cf0*/  LDSM.16.M88.4 R180, [R225+0xa000] ;  /* 0x00a00000e1b4783b */ /* 0x000ea20000000200 */
[C---:B---3--:R-:W-:Y:S06]  /*23d00*/  HMMA.16816.F32.BF16 R4, R172.reuse, R184, R4 ;  /* 0x000000b8ac04723c */ /* 0x048fec0000041804 */
[C---:B------:R-:W-:Y:S01]  /*23d10*/  HMMA.16816.F32.BF16 R8, R172.reuse, R186, R8 ;  /* 0x000000baac08723c */ /* 0x040fe20000041808 */
[----:B------:R-:W3:Y:S05]  /*23d20*/  LDSM.16.M88.4 R184, [R225+0xa800] ;  /* 0x00a80000e1b8783b */ /* 0x000eea0000000200 */
[C---:B----4-:R-:W-:Y:S06]  /*23d30*/  HMMA.16816.F32.BF16 R12, R172.reuse, R188, R12 ;  /* 0x000000bcac0c723c */ /* 0x050fec000004180c */
        /* <DEDUP_REMOVED lines=57> */
[C---:B----4-:R-:W-:Y:S06]  /*240d0*/  HMMA.16816.F32.BF16 R28, R172.reuse, R188, R28 ;  /* 0x000000bcac1c723c */ /* 0x050fec000004181c */
[----:B------:R-:W-:Y:S01]  /*240e0*/  HMMA.16816.F32.BF16 R32, R172, R190, R32 ;  /* 0x000000beac20723c */ /* 0x000fe20000041820 */
[----:B------:R-:W-:Y:S04]  /*240f0*/  LDSM.16.M88.4 R172, [R224+0x4000] ;  /* 0x00400000e0ac783b */ /* 0x000fe80000000200 */
        /* <DEDUP_REMOVED lines=23> */
[C---:B------:R-:W-:Y:S06]  /*24270*/  HMMA.16816.F32.BF16 R28, R172.reuse, R192, R28 ;  /* 0x000000c0ac1c723c */ /* 0x040fec000004181c */
        /* <DEDUP_REMOVED lines=8> */
[----:B------:R-:W-:Y:S05]  /*24300*/  LDSM.16.M88.4 R180, [R226+0x6000] ;  /* 0x00600000e2b4783b */ /* 0x000fea0000000200 */
[C---:B---3--:R-:W-:Y:S06]  /*24310*/  HMMA.16816.F32.BF16 R20, R168.reuse, R184, R20 ;  /* 0x000000b8a814723c */ /* 0x048fec0000041814 */
[C---:B------:R-:W-:Y:S01]  /*24320*/  HMMA.16816.F32.BF16 R24, R168.reuse, R186, R24 ;  /* 0x000000baa818723c */ /* 0x040fe20000041818 */
[----:B------:R-:W-:Y:S05]  /*24330*/  LDSM.16.M88.4 R184, [R225+0xe000] ;  /* 0x00e00000e1b8783b */ /* 0x000fea0000000200 */
[C---:B------:R-:W-:Y:S06]  /*24340*/  HMMA.16816.F32.BF16 R28, R168.reuse, R188, R28 ;  /* 0x000000bca81c723c */ /* 0x040fec000004181c */
[----:B------:R-:W-:Y:S01]  /*24350*/  HMMA.16816.F32.BF16 R32, R168, R190, R32 ;  /* 0x000000bea820723c */ /* 0x000fe20000041820 */
[----:B------:R-:W2:Y:S04]  /*24360*/  LDSM.16.M88.4 R168, [R212+0x5800] ;  /* 0x00580000d4a8783b */ /* 0x000ea80000000200 */
[----:B------:R-:W3:Y:S01]  /*24370*/  LDSM.16.M88.4 R188, [R225+0xe800] ;  /* 0x00e80000e1bc783b */ /* 0x000ee20000000200 */
        /* <DEDUP_REMOVED lines=8> */
[----:B------:R-:W-:Y:S05]  /*24400*/  LDSM.16.M88.4 R176, [R202] ;  /* 0x00000000cab0783b */ /* 0x000fea0000000200 */
[C---:B--2---:R-:W-:Y:S06]  /*24410*/  HMMA.16816.F32.BF16 R28, R172.reuse, R168, R28 ;  /* 0x000000a8ac1c723c */ /* 0x044fec000004181c */
[----:B------:R-:W-:Y:S01]  /*24420*/  HMMA.16816.F32.BF16 R32, R172, R170, R32 ;  /* 0x000000aaac20723c */ /* 0x000fe20000041820 */
[----:B------:R-:W-:Y:S04]  /*24430*/  LDSM.16.M88.4 R168, [R224+0x6000] ;  /* 0x00600000e0a8783b */ /* 0x000fe80000000200 */
[----:B------:R-:W1:Y:S01]  /*24440*/  LDSM.16.M88.4 R172, [R203] ;  /* 0x00000000cbac783b */ /* 0x000e620000000200 */
[C---:B------:R-:W-:Y:S06]  /*24450*/  HMMA.16816.F32.BF16 R4, R180.reuse, R184, R4 ;  /* 0x000000b8b404723c */ /* 0x040fec0000041804 */
[C---:B------:R-:W-:Y:S01]  /*24460*/  HMMA.16816.F32.BF16 R8, R180.reuse, R186, R8 ;  /* 0x000000bab408723c */ /* 0x040fe20000041808 */
[----:B------:R-:W2:Y:S05]  /*24470*/  LDSM.16.M88.4 R184, [R201] ;  /* 0x00000000c9b8783b */ /* 0x000eaa0000000200 */
[C---:B---3--:R-:W-:Y:S06]  /*24480*/  HMMA.16816.F32.BF16 R12, R180.reuse, R188, R12 ;  /* 0x000000bcb40c723c */ /* 0x048fec000004180c */
[C---:B------:R-:W-:Y:S01]  /*24490*/  HMMA.16816.F32.BF16 R16, R180.reuse, R190, R16 ;  /* 0x000000beb410723c */ /* 0x040fe20000041810 */
[----:B------:R-:W3:Y:S05]  /*244a0*/  LDSM.16.M88.4 R188, [R200] ;  /* 0x00000000c8bc783b */ /* 0x000eea0000000200 */
[C---:B----4-:R-:W-:Y:S06]  /*244b0*/  HMMA.16816.F32.BF16 R20, R180.reuse, R192, R20 ;  /* 0x000000c0b414723c */ /* 0x050fec0000041814 */
[C---:B------:R-:W-:Y:S01]  /*244c0*/  HMMA.16816.F32.BF16 R24, R180.reuse, R194, R24 ;  /* 0x000000c2b418723c */ /* 0x040fe20000041818 */
[----:B------:R-:W-:Y:S05]  /*244d0*/  LDSM.16.M88.4 R192, [R219+0xe000] ;  /* 0x00e00000dbc0783b */ /* 0x000fea0000000200 */
[C---:B------:R-:W-:Y:S06]  /*244e0*/  HMMA.16816.F32.BF16 R28, R180.reuse, R196, R28 ;  /* 0x000000c4b41c723c */ /* 0x040fec000004181c */
[----:B------:R-:W-:Y:S01]  /*244f0*/  HMMA.16816.F32.BF16 R32, R180, R198, R32 ;  /* 0x000000c6b420723c */ /* 0x000fe20000041820 */
[----:B------:R-:W4:Y:S05]  /*24500*/  LDSM.16.M88.4 R180, [R222+0x6000] ;  /* 0x00600000deb4783b */ /* 0x000f2a0000000200 */
        /* <DEDUP_REMOVED lines=9> */
[C---:B---3--:R-:W-:Y:S06]  /*245a0*/  HMMA.16816.F32.BF16 R28, R168.reuse, R188, R28 ;  /* 0x000000bca81c723c */ /* 0x048fec000004181c */
[----:B------:R-:W-:Y:S01]  /*245b0*/  HMMA.16816.F32.BF16 R32, R168, R190, R32 ;  /* 0x000000bea820723c */ /* 0x000fe20000041820 */
[----:B------:R-:W-:Y:S04]  /*245c0*/  LDSM.16.M88.4 R168, [R221+0x6000] ;  /* 0x00600000dda8783b */ /* 0x000fe80000000200 */
[----:B------:R-:W3:Y:S01]  /*245d0*/  LDSM.16.M88.4 R188, [R212+0x6000] ;  /* 0x00600000d4bc783b */ /* 0x000ee20000000200 */
[C---:B----4-:R-:W-:Y:S06]  /*245e0*/  HMMA.16816.F32.BF16 R4, R180.reuse, R192, R4 ;  /* 0x000000c0b404723c */ /* 0x050fec0000041804 */
[C---:B------:R-:W-:Y:S06]  /*245f0*/  HMMA.16816.F32.BF16 R8, R180.reuse, R194, R8 ;  /* 0x000000c2b408723c */ /* 0x040fec0000041808 */
[C---:B-1----:R-:W-:Y:S06]  /*24600*/  HMMA.16816.F32.BF16 R12, R180.reuse, R172, R12 ;  /* 0x000000acb40c723c */ /* 0x042fec000004180c */
[C---:B------:R-:W-:Y:S01]  /*24610*/  HMMA.16816.F32.BF16 R16, R180.reuse, R174, R16 ;  /* 0x000000aeb410723c */ /* 0x040fe20000041810 */
[----:B------:R-:W1:Y:S05]  /*24620*/  LDSM.16.M88.4 R172, [R212+0x6800] ;  /* 0x00680000d4ac783b */ /* 0x000e6a0000000200 */
[C---:B------:R-:W-:Y:S06]  /*24630*/  HMMA.16816.F32.BF16 R20, R180.reuse, R176, R20 ;  /* 0x000000b0b414723c */ /* 0x040fec0000041814 */
[C---:B------:R-:W-:Y:S06]  /*24640*/  HMMA.16816.F32.BF16 R24, R180.reuse, R178, R24 ;  /* 0x000000b2b418723c */ /* 0x040fec0000041818 */
[C---:B--2---:R-:W-:Y:S06]  /*24650*/  HMMA.16816.F32.BF16 R28, R180.reuse, R184, R28 ;  /* 0x000000b8b41c723c */ /* 0x044fec000004181c */
[----:B------:R-:W-:Y:S06]  /*24660*/  HMMA.16816.F32.BF16 R32, R180, R186, R32 ;  /* 0x000000bab420723c */ /* 0x000fec0000041820 */
[C---:B---3--:R-:W-:Y:S05]  /*24670*/  HMMA.16816.F32.BF16 R4, R168.reuse, R188, R4 ;  /* 0x000000bca804723c */ /* 0x048fea0000041804 */
[----:B------:R-:W-:Y:S01]  /*24680*/  IMAD.MOV.U32 R181, RZ, RZ, R36 ;  /* 0x000000ffffb57224 */ /* 0x000fe200078e0024 */
[C---:B------:R-:W-:Y:S05]  /*24690*/  HMMA.16816.F32.BF16 R8, R168.reuse, R190, R8 ;  /* 0x000000bea808723c */ /* 0x040fea0000041808 */
[----:B------:R-:W-:Y:S01]  /*246a0*/  IMAD.MOV.U32 R180, RZ, RZ, R37 ;  /* 0x000000ffffb47224 */ /* 0x000fe200078e0025 */
[C---:B-1----:R-:W-:Y:S01]  /*246b0*/  HMMA.16816.F32.BF16 R12, R168.reuse, R172, R12 ;  /* 0x000000aca80c723c */ /* 0x042fe2000004180c */
[----:B------:R1:W5:Y:S05]  /*246c0*/  LDL.LU.64 R36, [R1+0x8] ;  /* 0x0000080001247983 */ /* 0x00036a0000300a00 */
[C---:B------:R-:W-:Y:S06]  /*246d0*/  HMMA.16816.F32.BF16 R16, R168.reuse, R174, R16 ;  /* 0x000000aea810723c */ /* 0x040fec0000041810 */
[-C--:B------:R-:W-:Y:S01]  /*246e0*/  FMUL.FTZ R4, R4, R3.reuse ;  /* 0x0000000304047220 */ /* 0x080fe20000410000 */
[-C--:B------:R-:W-:Y:S01]  /*246f0*/  FMUL.FTZ R5, R5, R3.reuse ;  /* 0x0000000305057220 */ /* 0x080fe20000410000 */
[-C--:B------:R-:W-:Y:S02]  /*24700*/  FMUL.FTZ R6, R6, R3.reuse ;  /* 0x0000000306067220 */ /* 0x080fe40000410000 */
[----:B------:R-:W2:Y:S01]  /*24710*/  MUFU.TANH R176, R4 ;  /* 0x0000000400b07308 */ /* 0x000ea20000002400 */
[-C--:B------:R-:W-:Y:S01]  /*24720*/  FMUL.FTZ R7, R7, R3.reuse ;  /* 0x0000000307077220 */ /* 0x080fe20000410000 */
[-C--:B------:R-:W-:Y:S01]  /*24730*/  FMUL.FTZ R8, R8, R3.reuse ;  /* 0x0000000308087220 */ /* 0x080fe20000410000 */
[-C--:B------:R-:W-:Y:S01]  /*24740*/  FMUL.FTZ R9, R9, R3.reuse ;  /* 0x0000000309097220 */ /* 0x080fe20000410000 */
[-C--:B------:R-:W-:Y:S01]  /*24750*/  FMUL.FTZ R10, R10, R3.reuse ;  /* 0x000000030a0a7220 */ /* 0x080fe20000410000 */
[-C--:B------:R-:W-:Y:S05]  /*24760*/  FMUL.FTZ R11, R11, R3.reuse ;  /* 0x000000030b0b7220 */ /* 0x080fea0000410000 */
[----:B------:R-:W3:Y:S01]  /*24770*/  MUFU.TANH R177, R5 ;  /* 0x0000000500b17308 */ /* 0x000ee20000002400 */
[-C--:B------:R-:W-:Y:S01]  /*24780*/  FMUL.FTZ R12, R12, R3.reuse ;  /* 0x000000030c0c7220 */ /* 0x080fe20000410000 */
[-C--:B------:R-:W-:Y:S01]  /*24790*/  FMUL.FTZ R13, R13, R3.reuse ;  /* 0x000000030d0d7220 */ /* 0x080fe20000410000 */
[-C--:B------:R-:W-:Y:S01]  /*247a0*/  FMUL.FTZ R14, R14, R3.reuse ;  /* 0x000000030e0e7220 */ /* 0x080fe20000410000 */
[-C--:B------:R-:W-:Y:S01]  /*247b0*/  FMUL.FTZ R15, R15, R3.reuse ;  /* 0x000000030f0f7220 */ /* 0x080fe20000410000 */
[-C--:B------:R-:W-:Y:S01]  /*247c0*/  FMUL.FTZ R17, R17, R3.reuse ;  /* 0x0000000311117220 */ /* 0x080fe20000410000 */
[-C--:B------:R-:W-:Y:S04]  /*247d0*/  FMUL.FTZ R18, R18, R3.reuse ;  /* 0x0000000312127220 */ /* 0x080fe80000410000 */
[----:B------:R-:W4:Y:S01]  /*247e0*/  MUFU.TANH R178, R6 ;  /* 0x0000000600b27308 */ /* 0x000f220000002400 */
[-C--:B------:R-:W-:Y:S01]  /*247f0*/  FMUL.FTZ R19, R19, R3.reuse ;  /* 0x0000000313137220 */ /* 0x080fe20000410000 */
[-C--:B------:R-:W-:Y:S08]  /*24800*/  FMUL.FTZ R16, R16, R3.reuse ;  /* 0x0000000310107220 */ /* 0x080ff00000410000 */
[----:B------:R1:W1:Y:S10]  /*24810*/  MUFU.TANH R172, R7 ;  /* 0x0000000700ac7308 */ /* 0x0002740000002400 */
[----:B------:R-:W2:Y:S10]  /*24820*/  MUFU.TANH R179, R8 ;  /* 0x0000000800b37308 */ /* 0x000eb40000002400 */
[----:B------:R-:W2:Y:S01]  /*24830*/  MUFU.TANH R182, R9 ;  /* 0x0000000900b67308 */ /* 0x000ea20000002400 */
[----:B-1----:R-:W1:Y:S09]  /*24840*/  LDSM.16.M88.4 R4, [R212+0x7000] ;  /* 0x00700000d404783b */ /* 0x002e720000000200 */
[----:B------:R-:W1:Y:S10]  /*24850*/  MUFU.TANH R173, R10 ;  /* 0x0000000a00ad7308 */ /* 0x000e740000002400 */
[----:B------:R3:W1:Y:S10]  /*24860*/  MUFU.TANH R174, R11 ;  /* 0x0000000b00ae7308 */ /* 0x0006740000002400 */
[----:B------:R-:W1:Y:S10]  /*24870*/  MUFU.TANH R192, R17 ;  /* 0x0000001100c07308 */ /* 0x000e740000002400 */
[----:B------:R4:W2:Y:S01]  /*24880*/  MUFU.TANH R196, R18 ;  /* 0x0000001200c47308 */ /* 0x0008a20000002400 */
[----:B---3--:R-:W3:Y:S01]  /*24890*/  LDSM.16.M88.4 R8, [R212+0x7800] ;  /* 0x00780000d408783b */ /* 0x008ee20000000200 */
[----:B------:R-:W-:Y:S08]  /*248a0*/  DEPBAR.LE SB0, 0x0 ;  /* 0x000080000000791a */ /* 0x000ff00000000000 */
[----:B------:R2:W2:Y:S01]  /*248b0*/  MUFU.TANH R197, R19 ;  /* 0x0000001300c57308 */ /* 0x0004a20000002400 */
[----:B------:R-:W-:Y:S01]  /*248c0*/  BAR.SYNC.DEFER_BLOCKING 0x0 ;  /* 0x0000000000007b1d */ /* 0x000fe20000010000 */
[C---:B-1----:R-:W-:Y:S08]  /*248d0*/  HMMA.16816.F32.BF16 R20, R168.reuse, R4, R20 ;  /* 0x00000004a814723c */ /* 0x042ff00000041814 */
[----:B------:R1:W1:Y:S01]  /*248e0*/  MUFU.TANH R191, R12 ;  /* 0x0000000c00bf7308 */ /* 0x0002620000002400 */
[C---:B------:R-:W-:Y:S09]  /*248f0*/  HMMA.16816.F32.BF16 R24, R168.reuse, R6, R24 ;  /* 0x00000006a818723c */ /* 0x040ff20000041818 */
[----:B------:R1:W1:Y:S10]  /*24900*/  MUFU.TANH R190, R13 ;  /* 0x0000000d00be7308 */ /* 0x0002740000002400 */
[----:B------:R1:W1:Y:S01]  /*24910*/  MUFU.TANH R195, R14 ;  /* 0x0000000e00c37308 */ /* 0x0002620000002400 */
[-C--:B------:R-:W-:Y:S01]  /*24920*/  FMUL.FTZ R5, R20, R3.reuse ;  /* 0x0000000314057220 */ /* 0x080fe20000410000 */
[-C--:B------:R-:W-:Y:S01]  /*24930*/  FMUL.FTZ R4, R21, R3.reuse ;  /* 0x0000000315047220 */ /* 0x080fe20000410000 */
[-C--:B------:R-:W-:Y:S01]  /*24940*/  FMUL.FTZ R22, R22, R3.reuse ;  /* 0x0000000316167220 */ /* 0x080fe20000410000 */
[-C--:B------:R-:W-:Y:S06]  /*24950*/  FMUL.FTZ R23, R23, R3.reuse ;  /* 0x0000000317177220 */ /* 0x080fec0000410000 */
[----:B------:R1:W1:Y:S01]  /*24960*/  MUFU.TANH R194, R15 ;  /* 0x0000000f00c27308 */ /* 0x0002620000002400 */
[C---:B---3--:R-:W-:Y:S03]  /*24970*/  HMMA.16816.F32.BF16 R28, R168.reuse, R8, R28 ;  /* 0x00000008a81c723c */ /* 0x048fe6000004181c */
[-C--:B------:R-:W-:Y:S01]  /*24980*/  FMUL.FTZ R7, R24, R3.reuse ;  /* 0x0000000318077220 */ /* 0x080fe20000410000 */
[-C--:B------:R-:W-:Y:S01]  /*24990*/  FMUL.FTZ R6, R25, R3.reuse ;  /* 0x0000000319067220 */ /* 0x080fe20000410000 */
[-C--:B------:R-:W-:Y:S01]  /*249a0*/  FMUL.FTZ R26, R26, R3.reuse ;  /* 0x000000031a1a7220 */ /* 0x080fe20000410000 */
[----:B------:R-:W-:Y:S03]  /*249b0*/  HMMA.16816.F32.BF16 R32, R168, R10, R32 ;  /* 0x0000000aa820723c */ /* 0x000fe60000041820 */
[----:B------:R3:W1:Y:S02]  /*249c0*/  MUFU.TANH R193, R16 ;  /* 0x0000001000c17308 */ /* 0x0006640000002400 */
[-C--:B------:R-:W-:Y:S08]  /*249d0*/  FMUL.FTZ R27, R27, R3.reuse ;  /* 0x000000031b1b7220 */ /* 0x080ff00000410000 */
[----:B------:R-:W1:Y:S10]  /*249e0*/  MUFU.TANH R5, R5 ;  /* 0x0000000500057308 */ /* 0x000e740000002400 */
[----:B------:R-:W1:Y:S01]  /*249f0*/  MUFU.TANH R4, R4 ;  /* 0x0000000400047308 */ /* 0x000e620000002400 */
[-C--:B------:R-:W-:Y:S01]  /*24a00*/  FMUL.FTZ R28, R28, R3.reuse ;  /* 0x000000031c1c7220 */ /* 0x080fe20000410000 */
[-C--:B----4-:R-:W-:Y:S01]  /*24a10*/  FMUL.FTZ R18, R29, R3.reuse ;  /* 0x000000031d127220 */ /* 0x090fe20000410000 */
[-C--:B------:R-:W-:Y:S01]  /*24a20*/  FMUL.FTZ R30, R30, R3.reuse ;  /* 0x000000031e1e7220 */ /* 0x080fe20000410000 */
[-C--:B------:R-:W-:Y:S01]  /*24a30*/  FMUL.FTZ R9, R31, R3.reuse ;  /* 0x000000031f097220 */ /* 0x080fe20000410000 */
[-C--:B--2---:R-:W-:Y:S05]  /*24a40*/  FMUL.FTZ R19, R32, R3.reuse ;  /* 0x0000000320137220 */ /* 0x084fea0000410000 */
[----:B------:R3:W2:Y:S01]  /*24a50*/  MUFU.TANH R252, R22 ;  /* 0x0000001600fc7308 */ /* 0x0006a20000002400 */
[-C--:B------:R-:W-:Y:S01]  /*24a60*/  FMUL.FTZ R17, R33, R3.reuse ;  /* 0x0000000321117220 */ /* 0x080fe20000410000 */
[-C--:B------:R-:W-:Y:S01]  /*24a70*/  FMUL.FTZ R10, R34, R3.reuse ;  /* 0x00000003220a7220 */ /* 0x080fe20000410000 */
[----:B------:R-:W-:Y:S07]  /*24a80*/  FMUL.FTZ R3, R35, R3 ;  /* 0x0000000323037220 */ /* 0x000fee0000410000 */
[----:B------:R3:W4:Y:S10]  /*24a90*/  MUFU.TANH R251, R23 ;  /* 0x0000001700fb7308 */ /* 0x0007340000002400 */
[----:B------:R-:W1:Y:S10]  /*24aa0*/  MUFU.TANH R7, R7 ;  /* 0x0000000700077308 */ /* 0x000e740000002400 */
[----:B------:R-:W1:Y:S10]  /*24ab0*/  MUFU.TANH R6, R6 ;  /* 0x0000000600067308 */ /* 0x000e740000002400 */
[----:B------:R3:W1:Y:S10]  /*24ac0*/  MUFU.TANH R199, R26 ;  /* 0x0000001a00c77308 */ /* 0x0006740000002400 */
[----:B------:R3:W1:Y:S10]  /*24ad0*/  MUFU.TANH R198, R27 ;  /* 0x0000001b00c67308 */ /* 0x0006740000002400 */
[----:B------:R3:W1:Y:S10]  /*24ae0*/  MUFU.TANH R189, R28 ;  /* 0x0000001c00bd7308 */ /* 0x0006740000002400 */
[----:B------:R-:W1:Y:S10]  /*24af0*/  MUFU.TANH R18, R18 ;  /* 0x0000001200127308 */ /* 0x000e740000002400 */
[----:B------:R3:W1:Y:S10]  /*24b00*/  MUFU.TANH R175, R30 ;  /* 0x0000001e00af7308 */ /* 0x0006740000002400 */
[----:B------:R-:W1:Y:S10]  /*24b10*/  MUFU.TANH R9, R9 ;  /* 0x0000000900097308 */ /* 0x000e740000002400 */
[----:B------:R-:W1:Y:S10]  /*24b20*/  MUFU.TANH R19, R19 ;  /* 0x0000001300137308 */ /* 0x000e740000002400 */
[----:B------:R-:W1:Y:S10]  /*24b30*/  MUFU.TANH R17, R17 ;  /* 0x0000001100117308 */ /* 0x000e740000002400 */
[----:B------:R-:W1:Y:S10]  /*24b40*/  MUFU.TANH R10, R10 ;  /* 0x0000000a000a7308 */ /* 0x000e740000002400 */
[----:B------:R-:W1:Y:S01]  /*24b50*/  MUFU.TANH R3, R3 ;  /* 0x0000000300037308 */ /* 0x000e620000002400 */
        /* <DEDUP_REMOVED lines=10> */
[----:B------:R-:W-:Y:S02]  /*24c00*/  IABS R8, R11 ;  /* 0x0000000b00087213 */ /* 0x000fe40000000000 */
[C---:B------:R-:W-:Y:S02]  /*24c10*/  R2UR UR10, R164.reuse ;  /* 0x00000000a40a72ca */ /* 0x040fe400000e0000 */
[----:B-1----:R-:W-:Y:S02]  /*24c20*/  IABS R12, R16 ;  /* 0x00000010000c7213 */ /* 0x002fe40000000000 */
[C---:B------:R-:W-:Y:S02]  /*24c30*/  R2UR UR11, R165.reuse ;  /* 0x00000000a50b72ca */ /* 0x040fe400000e0000 */
[C---:B------:R-:W-:Y:S02]  /*24c40*/  R2UR UR12, R164.reuse ;  /* 0x00000000a40c72ca */ /* 0x040fe400000e0000 */
[C---:B------:R-:W-:Y:S01]  /*24c50*/  R2UR UR13, R165.reuse ;  /* 0x00000000a50d72ca */ /* 0x040fe200000e0000 */
[----:B------:R-:W2:Y:S01]  /*24c60*/  LD.E R21, desc[UR4][R166.64+0x170] ;  /* 0x00017004a6157980 */ /* 0x000ea2000c101900 */
[----:B------:R-:W-:Y:S02]  /*24c70*/  R2UR UR8, R164 ;  /* 0x00000000a40872ca */ /* 0x000fe400000e0000 */
[----:B------:R-:W-:Y:S02]  /*24c80*/  R2UR UR9, R165 ;  /* 0x00000000a50972ca */ /* 0x000fe400000e0000 */
        /* <DEDUP_REMOVED lines=14> */
[C---:B------:R-:W-:Y:S04]  /*24d70*/  IMAD.HI.U32 R15, R20.reuse, R12, RZ ;  /* 0x0000000c140f7227 */ /* 0x040fe800078e00ff */
[CC--:B------:R-:W-:Y:S02]  /*24d80*/  IMAD R12, R15.reuse, R13.reuse, R12 ;  /* 0x0000000d0f0c7224 */ /* 0x0c0fe400078e020c */
        /* <DEDUP_REMOVED lines=20> */
[----:B------:R-:W-:Y:S02]  /*24ed0*/  LEA.HI.X.SX32 R25, R15, R241, 0x2, P1 ;  /* 0x000000f10f197211 */ /* 0x000fe400008f16ff */
[----:B------:R-:W-:Y:S03]  /*24ee0*/  SEL R20, R8, R20, !P2 ;  /* 0x0000001408147207 */ /* 0x000fe60005000000 */
[----:B------:R-:W3:Y:S01]  /*24ef0*/  LD.E R8, desc[UR10][R24.64] ;  /* 0x0000000a18087980 */ /* 0x000ee2000c101900 */
[C---:B------:R-:W-:Y:S02]  /*24f00*/  LEA R12, P0, R20.reuse, R240, 0x2 ;  /* 0x000000f0140c7211 */ /* 0x040fe400078010ff */
[C---:B------:R-:W-:Y:S02]  /*24f10*/  IADD3 R15, R20.reuse, -R15, RZ ;  /* 0x8000000f140f7210 */ /* 0x040fe40007ffe0ff */
[----:B------:R-:W-:Y:S03]  /*24f20*/  LEA.HI.X.SX32 R13, R20, R241, 0x2, P0 ;  /* 0x000000f1140d7211 */ /* 0x000fe600000f16ff */
[----:B------:R-:W-:Y:S02]  /*24f30*/  IMAD R21, R21, R15, -0x40 ;  /* 0xffffffc015157424 */ /* 0x000fe400078e020f */
[----:B------:R1:W3:Y:S04]  /*24f40*/  LD.E R11, desc[UR12][R12.64] ;  /* 0x0000000c0c0b7980 */ /* 0x0002e8000c101900 */
[----:B------:R-:W4:Y:S01]  /*24f50*/  LD.E.64 R24, desc[UR8][R166.64+0x20] ;  /* 0x00002008a6187980 */ /* 0x000f22000c101b00 */
[----:B-1----:R-:W-:Y:S01]  /*24f60*/  SHF.R.S32.HI R13, RZ, 0x1f, R21 ;  /* 0x0000001fff0d7819 */ /* 0x002fe20000011415 */
[-C--:B--2---:R-:W-:Y:S02]  /*24f70*/  IMAD R12, R23, R21.reuse, RZ ;  /* 0x00000015170c7224 */ /* 0x084fe400078e02ff */
[C---:B------:R-:W-:Y:S04]  /*24f80*/  IMAD.WIDE.U32 R14, R22.reuse, R21, RZ ;  /* 0x00000015160e7225 */ /* 0x040fe800078e00ff */
[----:B------:R-:W-:Y:S04]  /*24f90*/  IMAD R12, R22, R13, R12 ;  /* 0x0000000d160c7224 */ /* 0x000fe800078e020c */
[----:B------:R-:W-:Y:S02]  /*24fa0*/  IMAD.IADD R15, R15, 0x1, R12 ;  /* 0x000000010f0f7824 */ /* 0x000fe400078e020c */
[----:B---3--:R-:W-:Y:S05]  /*24fb0*/  IMAD.IADD R8, R8, 0x1, -R11 ;  /* 0x0000000108087824 */ /* 0x008fea00078e0a0b */
[----:B------:R-:W-:Y:S01]  /*24fc0*/  SHF.R.S32.HI R12, RZ, 0x1f, R8 ;  /* 0x0000001fff0c7819 */ /* 0x000fe20000011408 */
[----:B----4-:R-:W-:Y:S02]  /*24fd0*/  IMAD R11, R25, R8, RZ ;  /* 0x00000008190b7224 */ /* 0x010fe400078e02ff */
[----:B------:R-:W-:Y:S04]  /*24fe0*/  IMAD.WIDE.U32 R14, R8, R24, R14 ;  /* 0x00000018080e7225 */ /* 0x000fe800078e000e */
[----:B------:R-:W-:Y:S04]  /*24ff0*/  IMAD R11, R24, R12, R11 ;  /* 0x0000000c180b7224 */ /* 0x000fe800078e020b */
[----:B------:R-:W-:Y:S01]  /*25000*/  IMAD.IADD R11, R15, 0x1, R11 ;  /* 0x000000010f0b7824 */ /* 0x000fe200078e020b */
[----:B------:R-:W-:Y:S05]  /*25010*/  BRA `(.L_x_3100) ;  /* 0x0000000000187947 */ /* 0x000fea0003800000 */
.L_x_3099:
[----:B------:R-:W-:Y:S02]  /*25020*/  R2UR UR4, R164 ;  /* 0x00000000a40472ca */ /* 0x000fe400000e0000 */
[----:B------:R-:W-:Y:S11]  /*25030*/  R2UR UR5, R165 ;  /* 0x00000000a50572ca */ /* 0x000ff600000e0000 */
[----:B------:R-:W-:Y:S02]  /*25040*/  @!UPT UIADD3 URZ, URZ, URZ, URZ ;  /* 0x0000003f3f3ff290 */ /* 0x000fe4000fffe03f */
[----:B-1----:R-:W2:Y:S02]  /*25050*/  LD.E R14, desc[UR4][R166.64+0x38] ;  /* 0x00003804a60e7980 */ /* 0x002ea4000c101900 */
[----:B--2---:R-:W-:Y:S05]  /*25060*/  IMAD.U32 R14, R14, -0x40, RZ ;  /* 0xffffffc00e0e7824 */ /* 0x004fea00078e00ff */
[----:B------:R-:W-:Y:S02]  /*25070*/  SHF.R.S32.HI R11, RZ, 0x1f, R14 ;  /* 0x0000001fff0b7819 */ /* 0x000fe4000001140e */
.L_x_3100:
[----:B------:R-:W-:Y:S05]  /*25080*/  BSYNC B0 ;  /* 0x0000000000007941 */ /* 0x000fea0003800000 */
.L_x_3098:
        /* <DEDUP_REMOVED lines=135> */
.L_x_3097:
[----:B------:R-:W-:Y:S05]  /*25900*/  BSYNC B1 ;  /* 0x0000000000017941 */ /* 0x000fea0003800000 */
.L_x_3096:
[----:B------:R-:W-:Y:S01]  /*25910*/  R2UR UR4, R164 ;  /* 0x00000000a40472ca */ /* 0x000fe200000e0000 */
[----:B--2---:R-:W2:Y:S01]  /*25920*/  S2R R20, SR_TID.X ;  /* 0x0000000000147919 */ /* 0x004ea20000002100 */
[----:B------:R-:W-:Y:S01]  /*25930*/  R2UR UR5, R165 ;  /* 0x00000000a50572ca */ /* 0x000fe200000e0000 */
[----:B------:R-:W-:Y:S11]  /*25940*/  LDSM.16.MT88.4 R28, [R217+0x10000] ;  /* 0x01000000d91c783b */ /* 0x000ff60000004200 */
[----:B------:R-:W-:Y:S01]  /*25950*/  @!UPT UIADD3 URZ, URZ, URZ, URZ ;  /* 0x0000003f3f3ff290 */ /* 0x000fe2000fffe03f */
[----:B------:R3:W4:Y:S01]  /*25960*/  LD.E R165, desc[UR4][R166.64+0xdc] ;  /* 0x0000dc04a6a57980 */ /* 0x000722000c101900 */
[----:B--2---:R-:W-:Y:S04]  /*25970*/  SHF.L.U32 R20, R20, 0x1, RZ ;  /* 0x0000000114147819 */ /* 0x004fe800000006ff */
[----:B------:R-:W-:Y:S04]  /*25980*/  LOP3.LUT R20, R20, 0x6, RZ, 0xc0, !PT ;  /* 0x0000000614147812 */ /* 0x000fe800078ec0ff */
[----:B------:R-:W-:Y:S04]  /*25990*/  LEA R20, R243, R20, 0x6 ;  /* 0x00000014f3147211 */ /* 0x000fe800078e30ff */
[C---:B------:R-:W-:Y:S01]  /*259a0*/  IADD3 R11, R20.reuse, 0x1, RZ ;  /* 0x00000001140b7810 */ /* 0x040fe20007ffe0ff */
[C---:B------:R-:W-:Y:S01]  /*259b0*/  VIADD R8, R20.reuse, 0x8 ;  /* 0x0000000814087836 */ /* 0x040fe20000000000 */
[C---:B------:R-:W-:Y:S01]  /*259c0*/  ISETP.GE.AND P0, PT, R20.reuse, R246, PT ;  /* 0x000000f61400720c */ /* 0x040fe20003f06270 */
[C---:B-1----:R-:W-:Y:S01]  /*259d0*/  VIADD R15, R20.reuse, 0x18 ;  /* 0x00000018140f7836 */ /* 0x042fe20000000000 */
[CC--:B------:R-:W-:Y:S01]  /*259e0*/  ISETP.GE.AND P5, PT, R20.reuse, R248.reuse, PT ;  /* 0x000000f81400720c */ /* 0x0c0fe20003fa6270 */
[----:B------:R-:W-:Y:S01]  /*259f0*/  VIADD R23, R20, 0x28 ;  /* 0x0000002814177836 */ /* 0x000fe20000000000 */
[C---:B------:R-:W-:Y:S02]  /*25a00*/  ISETP.GE.AND P2, PT, R11.reuse, R248, PT ;  /* 0x000000f80b00720c */ /* 0x040fe40003f46270 */
[C---:B------:R-:W-:Y:S02]  /*25a10*/  ISETP.GE.AND P3, PT, R11.reuse, R246, PT ;  /* 0x000000f60b00720c */ /* 0x040fe40003f66270 */
[C---:B------:R-:W-:Y:S02]  /*25a20*/  ISETP.GE.AND P6, PT, R8.reuse, R248, PT ;  /* 0x000000f80800720c */ /* 0x040fe40003fc6270 */
[----:B------:R-:W-:Y:S02]  /*25a30*/  ISETP.GE.AND P4, PT, R8, R246, PT ;  /* 0x000000f60800720c */ /* 0x000fe40003f86270 */
[C---:B------:R-:W-:Y:S02]  /*25a40*/  ISETP.GE.OR P0, PT, R20.reuse, R245, !P0 ;  /* 0x000000f51400720c */ /* 0x040fe40004706670 */
[----:B------:R-:W-:Y:S02]  /*25a50*/  IADD3 R12, R20, 0x10, RZ ;  /* 0x00000010140c7810 */ /* 0x000fe40007ffe0ff */
[CC--:B------:R-:W-:Y:S02]  /*25a60*/  ISETP.GE.OR P2, PT, R11.reuse, R247.reuse, !P2 ;  /* 0x000000f70b00720c */ /* 0x0c0fe40005746670 */
[C---:B------:R-:W-:Y:S02]  /*25a70*/  ISETP.GE.OR P6, PT, R8.reuse, R247, !P6 ;  /* 0x000000f70800720c */ /* 0x040fe400077c6670 */
[----:B------:R-:W-:Y:S02]  /*25a80*/  ISETP.GE.OR P4, PT, R8, R245, !P4 ;  /* 0x000000f50800720c */ /* 0x000fe40006786670 */
[C---:B------:R-:W-:Y:S02]  /*25a90*/  ISETP.GE.OR P5, PT, R20.reuse, R247, !P5 ;  /* 0x000000f71400720c */ /* 0x040fe40006fa6670 */
[----:B------:R-:W-:Y:S02]  /*25aa0*/  ISETP.GE.OR P3, PT, R11, R245, !P3 ;  /* 0x000000f50b00720c */ /* 0x000fe40005f66670 */
[----:B------:R-:W-:Y:S02]  /*25ab0*/  IADD3 R11, R20, 0x9, RZ ;  /* 0x00000009140b7810 */ /* 0x000fe40007ffe0ff */
[----:B------:R-:W-:Y:S02]  /*25ac0*/  FSEL R8, R178, -INF , !P0 ;  /* 0xff800000b2087808 */ /* 0x000fe40004000000 */
[-C--:B------:R-:W-:Y:S02]  /*25ad0*/  ISETP.GE.AND P0, PT, R12, R248.reuse, PT ;  /* 0x000000f80c00720c */ /* 0x080fe40003f06270 */
[----:B------:R-:W-:Y:S02]  /*25ae0*/  FSEL R14, R176, -INF , !P5 ;  /* 0xff800000b00e7808 */ /* 0x000fe40006800000 */
[C---:B------:R-:W-:Y:S02]  /*25af0*/  ISETP.GE.AND P1, PT, R11.reuse, R248, PT ;  /* 0x000000f80b00720c */ /* 0x040fe40003f26270 */
[-C--:B------:R-:W-:Y:S02]  /*25b00*/  ISETP.GE.AND P5, PT, R11, R246.reuse, PT ;  /* 0x000000f60b00720c */ /* 0x080fe40003fa6270 */
[C---:B------:R-:W-:Y:S02]  /*25b10*/  ISETP.GE.OR P0, PT, R12.reuse, R247, !P0 ;  /* 0x000000f70c00720c */ /* 0x040fe40004706670 */
[----:B------:R-:W-:Y:S02]  /*25b20*/  FSEL R13, R177, -INF , !P2 ;  /* 0xff800000b10d7808 */ /* 0x000fe40005000000 */
[----:B------:R-:W-:Y:S02]  /*25b30*/  ISETP.GE.AND P2, PT, R12, R246, PT ;  /* 0x000000f60c00720c */ /* 0x000fe40003f46270 */
[C---:B------:R-:W-:Y:S02]  /*25b40*/  ISETP.GE.OR P5, PT, R11.reuse, R245, !P5 ;  /* 0x000000f50b00720c */ /* 0x040fe40006fa6670 */
[----:B------:R-:W-:Y:S02]  /*25b50*/  ISETP.GE.OR P1, PT, R11, R247, !P1 ;  /* 0x000000f70b00720c */ /* 0x000fe40004f26670 */
[----:B------:R-:W-:Y:S02]  /*25b60*/  IADD3 R11, R20, 0x11, RZ ;  /* 0x00000011140b7810 */ /* 0x000fe40007ffe0ff */
[----:B------:R-:W-:Y:S02]  /*25b70*/  FSEL R191, R191, -INF , !P0 ;  /* 0xff800000bfbf7808 */ /* 0x000fe40004000000 */
[-C--:B------:R-:W-:Y:S02]  /*25b80*/  ISETP.GE.AND P0, PT, R15, R248.reuse, PT ;  /* 0x000000f80f00720c */ /* 0x080fe40003f06270 */
[----:B------:R-:W-:Y:S02]  /*25b90*/  ISETP.GE.OR P2, PT, R12, R245, !P2 ;  /* 0x000000f50c00720c */ /* 0x000fe40005746670 */
[----:B------:R-:W-:Y:S02]  /*25ba0*/  FSEL R12, R179, -INF , !P6 ;  /* 0xff800000b30c7808 */ /* 0x000fe40007000000 */
[----:B------:R-:W-:Y:S02]  /*25bb0*/  FSEL R182, R182, -INF , !P1 ;  /* 0xff800000b6b67808 */ /* 0x000fe40004800000 */
[C---:B------:R-:W-:Y:S02]  /*25bc0*/  ISETP.GE.AND P6, PT, R11.reuse, R248, PT ;  /* 0x000000f80b00720c */ /* 0x040fe40003fc6270 */
[----:B------:R-:W-:Y:S02]  /*25bd0*/  ISETP.GE.AND P1, PT, R11, R246, PT ;  /* 0x000000f60b00720c */ /* 0x000fe40003f26270 */
[-C--:B------:R-:W-:Y:S02]  /*25be0*/  ISETP.GE.OR P0, PT, R15, R247.reuse, !P0 ;  /* 0x000000f70f00720c */ /* 0x080fe40004706670 */
[----:B------:R-:W-:Y:S02]  /*25bf0*/  IADD3 R16, R20, 0x19, RZ ;  /* 0x0000001914107810 */ /* 0x000fe40007ffe0ff */
[C---:B------:R-:W-:Y:S02]  /*25c00*/  ISETP.GE.OR P6, PT, R11.reuse, R247, !P6 ;  /* 0x000000f70b00720c */ /* 0x040fe400077c6670 */
[----:B------:R-:W-:Y:S02]  /*25c10*/  ISETP.GE.OR P1, PT, R11, R245, !P1 ;  /* 0x000000f50b00720c */ /* 0x000fe40004f26670 */
[----:B------:R-:W-:Y:S02]  /*25c20*/  FSEL R11, R172, -INF , !P3 ;  /* 0xff800000ac0b7808 */ /* 0x000fe40005800000 */
[----:B------:R-:W-:Y:S02]  /*25c30*/  FSEL R193, R193, -INF , !P0 ;  /* 0xff800000c1c17808 */ /* 0x000fe40004000000 */
[C---:B------:R-:W-:Y:S02]  /*25c40*/  ISETP.GE.AND P3, PT, R16.reuse, R248, PT ;  /* 0x000000f81000720c */ /* 0x040fe40003f66270 */
[----:B------:R-:W-:Y:S02]  /*25c50*/  ISETP.GE.AND P0, PT, R16, R246, PT ;  /* 0x000000f61000720c */ /* 0x000fe40003f06270 */
[----:B------:R-:W-:Y:S02]  /*25c60*/  IADD3 R22, R20, 0x20, RZ ;  /* 0x0000002014167810 */ /* 0x000fe40007ffe0ff */
[C---:B------:R-:W-:Y:S02]  /*25c70*/  ISETP.GE.OR P3, PT, R16.reuse, R247, !P3 ;  /* 0x000000f71000720c */ /* 0x040fe40005f66670 */
[----:B------:R-:W-:Y:S02]  /*25c80*/  ISETP.GE.OR P0, PT, R16, R245, !P0 ;  /* 0x000000f51000720c */ /* 0x000fe40004706670 */
[----:B------:R-:W-:Y:S02]  /*25c90*/  FSEL R16, R173, -INF , !P4 ;  /* 0xff800000ad107808 */ /* 0x000fe40006000000 */
[-C--:B------:R-:W-:Y:S02]  /*25ca0*/  ISETP.GE.AND P4, PT, R22, R248.reuse, PT ;  /* 0x000000f81600720c */ /* 0x080fe40003f86270 */
[----:B------:R-:W-:Y:S02]  /*25cb0*/  IADD3 R21, R20, 0x21, RZ ;  /* 0x0000002114157810 */ /* 0x000fe40007ffe0ff */
[-C--:B------:R-:W-:Y:S02]  /*25cc0*/  ISETP.GE.OR P4, PT, R22, R247.reuse, !P4 ;  /* 0x000000f71600720c */ /* 0x080fe40006786670 */
[----:B------:R-:W-:Y:S02]  /*25cd0*/  FSEL R192, R192, -INF , !P3 ;  /* 0xff800000c0c07808 */ /* 0x000fe40005800000 */
[----:B------:R-:W-:Y:S02]  /*25ce0*/  FSEL R24, R5, -INF , !P4 ;  /* 0xff80000005187808 */ /* 0x000fe40006000000 */
[C---:B------:R-:W-:Y:S02]  /*25cf0*/  ISETP.GE.AND P3, PT, R21.reuse, R248, PT ;  /* 0x000000f81500720c */ /* 0x040fe40003f66270 */
[----:B------:R-:W-:Y:S02]  /*25d00*/  ISETP.GE.AND P4, PT, R21, R246, PT ;  /* 0x000000f61500720c */ /* 0x000fe40003f86270 */
[----:B------:R-:W-:Y:S02]  /*25d10*/  FSEL R195, R195, -INF , !P2 ;  /* 0xff800000c3c37808 */ /* 0x000fe40005000000 */
[----:B------:R-:W-:Y:S02]  /*25d20*/  ISETP.GE.AND P2, PT, R23, R248, PT ;  /* 0x000000f81700720c */ /* 0x000fe40003f46270 */
[C---:B------:R-:W-:Y:S02]  /*25d30*/  ISETP.GE.OR P3, PT, R21.reuse, R247, !P3 ;  /* 0x000000f71500720c */ /* 0x040fe40005f66670 */
[----:B------:R-:W-:Y:S02]  /*25d40*/  ISETP.GE.OR P4, PT, R21, R245, !P4 ;  /* 0x000000f51500720c */ /* 0x000fe40006786670 */
[----:B------:R-:W-:Y:S02]  /*25d50*/  FMNMX.FTZ R21, R14, R0, !PT ;  /* 0x000000000e157209 */ /* 0x000fe40007810000 */
[----:B------:R-:W-:Y:S02]  /*25d60*/  ISETP.GE.OR P2, PT, R23, R247, !P2 ;  /* 0x000000f71700720c */ /* 0x000fe40005746670 */
[----:B------:R-:W-:Y:S02]  /*25d70*/  FMNMX.FTZ R21, R13, R21, !PT ;  /* 0x000000150d157209 */ /* 0x000fe40007810000 */
[----:B------:R-:W-:Y:S02]  /*25d80*/  IADD3 R5, R20, 0x29, RZ ;  /* 0x0000002914057810 */ /* 0x000fe40007ffe0ff */
[----:B------:R-:W-:Y:S02]  /*25d90*/  FSEL R26, R7, -INF , !P2 ;  /* 0xff800000071a7808 */ /* 0x000fe40005000000 */
[----:B------:R-:W-:Y:S02]  /*25da0*/  FSEL R194, R194, -INF , !P1 ;  /* 0xff800000c2c27808 */ /* 0x000fe40004800000 */
[----:B------:R-:W-:Y:S02]  /*25db0*/  FMNMX.FTZ R7, R12, R21, !PT ;  /* 0x000000150c077209 */ /* 0x000fe40007810000 */
[C---:B------:R-:W-:Y:S02]  /*25dc0*/  ISETP.GE.AND P1, PT, R5.reuse, R248, PT ;  /* 0x000000f80500720c */ /* 0x040fe40003f26270 */
[----:B------:R-:W-:Y:S02]  /*25dd0*/  FMNMX.FTZ R7, R182, R7, !PT ;  /* 0x00000007b6077209 */ /* 0x000fe40007810000 */
[----:B------:R-:W-:Y:S02]  /*25de0*/  ISETP.GE.OR P1, PT, R5, R247, !P1 ;  /* 0x000000f70500720c */ /* 0x000fe40004f26670 */
[----:B------:R-:W-:Y:S02]  /*25df0*/  FSEL R190, R190, -INF , !P6 ;  /* 0xff800000bebe7808 */ /* 0x000fe40007000000 */
[----:B------:R-:W-:Y:S02]  /*25e00*/  FSEL R25, R6, -INF , !P1 ;  /* 0xff80000006197808 */ /* 0x000fe40004800000 */
[----:B------:R-:W-:Y:S02]  /*25e10*/  FMNMX.FTZ R7, R191, R7, !PT ;  /* 0x00000007bf077209 */ /* 0x000fe40007810000 */
[----:B------:R-:W-:Y:S02]  /*25e20*/  FMNMX.FTZ R6, R8, R2, !PT ;  /* 0x0000000208067209 */ /* 0x000fe40007810000 */
[----:B------:R-:W-:Y:S02]  /*25e30*/  ISETP.GE.AND P6, PT, R15, R246, PT ;  /* 0x000000f60f00720c */ /* 0x000fe40003fc6270 */
[----:B------:R-:W-:Y:S02]  /*25e40*/  FMNMX.FTZ R7, R190, R7, !PT ;  /* 0x00000007be077209 */ /* 0x000fe40007810000 */
[----:B------:R-:W-:Y:S02]  /*25e50*/  FMNMX.FTZ R6, R11, R6, !PT ;  /* 0x000000060b067209 */ /* 0x000fe40007810000 */
[----:B------:R-:W-:Y:S02]  /*25e60*/  ISETP.GE.OR P6, PT, R15, R245, !P6 ;  /* 0x000000f50f00720c */ /* 0x000fe400077c6670 */
[----:B------:R-:W-:Y:S02]  /*25e70*/  FMNMX.FTZ R7, R193, R7, !PT ;  /* 0x00000007c1077209 */ /* 0x000fe40007810000 */
[----:B------:R-:W-:Y:S02]  /*25e80*/  FSEL R15, R174, -INF , !P5 ;  /* 0xff800000ae0f7808 */ /* 0x000fe40006800000 */
[----:B------:R-:W-:Y:S02]  /*25e90*/  FMNMX.FTZ R6, R16, R6, !PT ;  /* 0x0000000610067209 */ /* 0x000fe40007810000 */
[----:B------:R-:W-:Y:S02]  /*25ea0*/  FMNMX.FTZ R7, R192, R7, !PT ;  /* 0x00000007c0077209 */ /* 0x000fe40007810000 */
[----:B------:R-:W-:Y:S02]  /*25eb0*/  FMNMX.FTZ R6, R15, R6, !PT ;  /* 0x000000060f067209 */ /* 0x000fe40007810000 */
[----:B------:R-:W-:Y:S02]  /*25ec0*/  FSEL R27, R4, -INF , !P3 ;  /* 0xff800000041b7808 */ /* 0x000fe40005800000 */
[----:B------:R-:W-:Y:S02]  /*25ed0*/  IADD3 R4, R20, 0x30, RZ ;  /* 0x0000003014047810 */ /* 0x000fe40007ffe0ff */
[----:B------:R-:W-:Y:S02]  /*25ee0*/  ISETP.GE.AND P2, PT, R5, R246, PT ;  /* 0x000000f60500720c */ /* 0x000fe40003f46270 */
[----:B------:R-:W-:Y:S02]  /*25ef0*/  FMNMX.FTZ R7, R24, R7, !PT ;  /* 0x0000000718077209 */ /* 0x000fe40007810000 */
[----:B------:R-:W-:Y:S02]  /*25f00*/  FSEL R196, R196, -INF , !P6 ;  /* 0xff800000c4c47808 */ /* 0x000fe40007000000 */
[----:B------:R-:W-:Y:S02]  /*25f10*/  FMNMX.FTZ R6, R195, R6, !PT ;  /* 0x00000006c3067209 */ /* 0x000fe40007810000 */
[C---:B------:R-:W-:Y:S02]  /*25f20*/  ISETP.GE.AND P6, PT, R4.reuse, R248, PT ;  /* 0x000000f80400720c */ /* 0x040fe40003fc6270 */
[-C--:B------:R-:W-:Y:S02]  /*25f30*/  ISETP.GE.AND P1, PT, R4, R246.reuse, PT ;  /* 0x000000f60400720c */ /* 0x080fe40003f26270 */
[----:B------:R-:W-:Y:S02]  /*25f40*/  ISETP.GE.OR P2, PT, R5, R245, !P2 ;  /* 0x000000f50500720c */ /* 0x000fe40005746670 */
[----:B------:R-:W-:Y:S02]  /*25f50*/  IADD3 R5, R20, 0x31, RZ ;  /* 0x0000003114057810 */ /* 0x000fe40007ffe0ff */
[----:B------:R-:W-:Y:S02]  /*25f60*/  FMNMX.FTZ R7, R27, R7, !PT ;  /* 0x000000071b077209 */ /* 0x000fe40007810000 */
[----:B------:R-:W-:Y:S02]  /*25f70*/  ISETP.GE.AND P5, PT, R22, R246, PT ;  /* 0x000000f61600720c */ /* 0x000fe40003fa6270 */
[----:B------:R-:W-:Y:S02]  /*25f80*/  FMNMX.FTZ R6, R194, R6, !PT ;  /* 0x00000006c2067209 */ /* 0x000fe40007810000 */
[C---:B------:R-:W-:Y:S02]  /*25f90*/  ISETP.GE.OR P1, PT, R4.reuse, R245, !P1 ;  /* 0x000000f50400720c */ /* 0x040fe40004f26670 */
[----:B------:R-:W-:Y:S01]  /*25fa0*/  ISETP.GE.OR P6, PT, R4, R247, !P6 ;  /* 0x000000f70400720c */ /* 0x000fe200077c6670 */
[----:B------:R-:W-:Y:S01]  /*25fb0*/  VIADD R4, R20, 0x38 ;  /* 0x0000003814047836 */ /* 0x000fe20000000000 */
[----:B------:R-:W-:Y:S02]  /*25fc0*/  FSEL R197, R197, -INF , !P0 ;  /* 0xff800000c5c57808 */ /* 0x000fe40004000000 */
[----:B------:R-:W-:Y:S02]  /*25fd0*/  FMNMX.FTZ R7, R26, R7, !PT ;  /* 0x000000071a077209 */ /* 0x000fe40007810000 */
[----:B------:R-:W-:Y:S02]  /*25fe0*/  ISETP.GE.AND P0, PT, R5, R248, PT ;  /* 0x000000f80500720c */ /* 0x000fe40003f06270 */
[----:B------:R-:W-:Y:S02]  /*25ff0*/  ISETP.GE.OR P5, PT, R22, R245, !P5 ;  /* 0x000000f51600720c */ /* 0x000fe40006fa6670 */
[----:B------:R-:W-:Y:S02]  /*26000*/  FMNMX.FTZ R6, R196, R6, !PT ;  /* 0x00000006c4067209 */ /* 0x000fe40007810000 */
[----:B------:R-:W-:Y:S02]  /*26010*/  IADD3 R20, R20, 0x39, RZ ;  /* 0x0000003914147810 */ /* 0x000fe40007ffe0ff */
[----:B------:R-:W-:Y:S02]  /*26020*/  FSEL R189, R189, -INF , !P6 ;  /* 0xff800000bdbd7808 */ /* 0x000fe40007000000 */
[----:B------:R-:W-:Y:S02]  /*26030*/  FMNMX.FTZ R7, R25, R7, !PT ;  /* 0x0000000719077209 */ /* 0x000fe40007810000 */
[-C--:B------:R-:W-:Y:S02]  /*26040*/  ISETP.GE.OR P0, PT, R5, R247.reuse, !P0 ;  /* 0x000000f70500720c */ /* 0x080fe40004706670 */
[----:B------:R-:W-:Y:S02]  /*26050*/  ISETP.GE.AND P6, PT, R4, R248, PT ;  /* 0x000000f80400720c */ /* 0x000fe40003fc6270 */
[----:B------:R-:W-:Y:S02]  /*26060*/  ISETP.GE.AND P3, PT, R23, R246, PT ;  /* 0x000000f61700720c */ /* 0x000fe40003f66270 */
[----:B------:R-:W-:Y:S02]  /*26070*/  FSEL R252, R252, -INF , !P5 ;  /* 0xff800000fcfc7808 */ /* 0x000fe40006800000 */
[----:B------:R-:W-:Y:S02]  /*26080*/  FMNMX.FTZ R6, R197, R6, !PT ;  /* 0x00000006c5067209 */ /* 0x000fe40007810000 */
[----:B------:R-:W-:Y:S02]  /*26090*/  ISETP.GE.AND P5, PT, R20, R248, PT ;  /* 0x000000f81400720c */ /* 0x000fe40003fa6270 */
[----:B------:R-:W-:Y:S02]  /*260a0*/  FSEL R179, R18, -INF , !P0 ;  /* 0xff80000012b37808 */ /* 0x000fe40004000000 */
        /* <DEDUP_REMOVED lines=8> */
[----:B------:R-:W-:Y:S02]  /*26130*/  FMNMX.FTZ R6, R251, R6, !PT ;  /* 0x00000006fb067209 */ /* 0x000fe40007810000 */
[----:B------:R-:W-:Y:S02]  /*26140*/  FSEL R199, R199, -INF , !P3 ;  /* 0xff800000c7c77808 */ /* 0x000fe40005800000 */
[----:B------:R-:W-:Y:S02]  /*26150*/  FSEL R176, R17, -INF , !P5 ;  /* 0xff80000011b07808 */ /* 0x000fe40006800000 */
[----:B------:R-:W-:Y:S02]  /*26160*/  FMNMX.FTZ R17, R178, R7, !PT ;  /* 0x00000007b2117209 */ /* 0x000fe40007810000 */
[----:B------:R-:W-:Y:S02]  /*26170*/  ISETP.GE.AND P3, PT, R4, R246, PT ;  /* 0x000000f60400720c */ /* 0x000fe40003f66270 */
[----:B------:R-:W-:Y:S02]  /*26180*/  FMNMX.FTZ R7, R199, R6, !PT ;  /* 0x00000006c7077209 */ /* 0x000fe40007810000 */
[----:B------:R-:W-:Y:S02]  /*26190*/  FSEL R198, R198, -INF , !P2 ;  /* 0xff800000c6c67808 */ /* 0x000fe40005000000 */
[-C--:B------:R-:W-:Y:S02]  /*261a0*/  ISETP.GE.AND P0, PT, R5, R246.reuse, PT ;  /* 0x000000f60500720c */ /* 0x080fe40003f06270 */
[-C--:B------:R-:W-:Y:S02]  /*261b0*/  ISETP.GE.OR P3, PT, R4, R245.reuse, !P3 ;  /* 0x000000f50400720c */ /* 0x080fe40005f66670 */
[----:B------:R-:W-:Y:S02]  /*261c0*/  FSEL R175, R175, -INF , !P1 ;  /* 0xff800000afaf7808 */ /* 0x000fe40004800000 */
[----:B------:R-:W-:Y:S02]  /*261d0*/  ISETP.GE.OR P0, PT, R5, R245, !P0 ;  /* 0x000000f50500720c */ /* 0x000fe40004706670 */
[----:B------:R-:W-:Y:S02]  /*261e0*/  FMNMX.FTZ R4, R198, R7, !PT ;  /* 0x00000007c6047209 */ /* 0x000fe40007810000 */
[C---:B------:R-:W-:Y:S02]  /*261f0*/  ISETP.GE.AND P1, PT, R20.reuse, R246, PT ;  /* 0x000000f61400720c */ /* 0x040fe40003f26270 */
[----:B------:R-:W-:Y:S02]  /*26200*/  FSEL R174, R9, -INF , !P0 ;  /* 0xff80000009ae7808 */ /* 0x000fe40004000000 */
[----:B------:R-:W-:Y:S02]  /*26210*/  FMNMX.FTZ R4, R175, R4, !PT ;  /* 0x00000004af047209 */ /* 0x000fe40007810000 */
[----:B------:R-:W-:Y:S02]  /*26220*/  ISETP.GE.OR P1, PT, R20, R245, !P1 ;  /* 0x000000f51400720c */ /* 0x000fe40004f26670 */
[----:B------:R-:W-:Y:S01]  /*26230*/  FSEL R173, R10, -INF , !P3 ;  /* 0xff8000000aad7808 */ /* 0x000fe20005800000 */
[----:B------:R-:W-:Y:S01]  /*26240*/  LDSM.16.MT88.4 R20, [R218+0x10000] ;  /* 0x01000000da14783b */ /* 0x000fe20000004200 */
[----:B------:R-:W-:Y:S02]  /*26250*/  FMNMX.FTZ R4, R174, R4, !PT ;  /* 0x00000004ae047209 */ /* 0x000fe40007810000 */
[----:B---3--:R-:W-:Y:S02]  /*26260*/  FSEL R166, R3, -INF , !P1 ;  /* 0xff80000003a67808 */ /* 0x008fe40004800000 */
[----:B------:R-:W-:Y:S02]  /*26270*/  FMNMX.FTZ R3, R173, R4, !PT ;  /* 0x00000004ad037209 */ /* 0x000fe40007810000 */
[----:B------:R-:W-:Y:S02]  /*26280*/  FMNMX.FTZ R6, R176, R17, !PT ;  /* 0x00000011b0067209 */ /* 0x000fe40007810000 */
[----:B------:R-:W-:Y:S03]  /*26290*/  FMNMX.FTZ R3, R166, R3, !PT ;  /* 0x00000003a6037209 */ /* 0x000fe60007810000 */
[----:B------:R-:W1:Y:S08]  /*262a0*/  SHFL.BFLY PT, R5, R6, 0x2, 0x1f ;  /* 0x0c401f0006057f89 */ /* 0x000e7000000e0000 */
[----:B------:R-:W2:Y:S01]  /*262b0*/  SHFL.BFLY PT, R4, R3, 0x2, 0x1f ;  /* 0x0c401f0003047f89 */ /* 0x000ea200000e0000 */
[----:B-1----:R-:W-:Y:S02]  /*262c0*/  FMNMX.FTZ R5, R6, R5, !PT ;  /* 0x0000000506057209 */ /* 0x002fe40007810000 */
[----:B--2---:R-:W-:Y:S05]  /*262d0*/  FMNMX.FTZ R4, R3, R4, !PT ;  /* 0x0000000403047209 */ /* 0x004fea0007810000 */
[----:B------:R-:W1:Y:S08]  /*262e0*/  SHFL.BFLY PT, R164, R5, 0x1, 0x1f ;  /* 0x0c201f0005a47f89 */ /* 0x000e7000000e0000 */
[----:B------:R-:W2:Y:S01]  /*262f0*/  SHFL.BFLY PT, R3, R4, 0x1, 0x1f ;  /* 0x0c201f0004037f89 */ /* 0x000ea200000e0000 */
[----:B-1----:R-:W-:Y:S02]  /*26300*/  FMNMX.FTZ R164, R5, R164, !PT ;  /* 0x000000a405a47209 */ /* 0x002fe40007810000 */
[----:B--2---:R-:W-:Y:S03]  /*26310*/  FMNMX.FTZ R3, R4, R3, !PT ;  /* 0x0000000304037209 */ /* 0x004fe60007810000 */
[----:B----4-:R-:W-:Y:S01]  /*26320*/  FMUL.FTZ R177, R165, R164 ;  /* 0x000000a4a5b17220 */ /* 0x010fe20000410000 */
[C---:B------:R-:W-:Y:S02]  /*26330*/  FSETP.NEU.FTZ.AND P1, PT, R164.reuse, -INF , PT ;  /* 0xff800000a400780b */ /* 0x040fe40003f3d000 */
[----:B------:R-:W-:Y:S01]  /*26340*/  FSETP.NEU.FTZ.AND P0, PT, R3, -INF , PT ;  /* 0xff8000000300780b */ /* 0x000fe20003f1d000 */
[----:B------:R-:W-:Y:S01]  /*26350*/  FMUL.FTZ R172, R165, R3 ;  /* 0x00000003a5ac7220 */ /* 0x000fe20000410000 */
[----:B------:R-:W-:Y:S02]  /*26360*/  FSEL R177, R177, RZ, P1 ;  /* 0x000000ffb1b17208 */ /* 0x000fe40000800000 */
[----:B------:R-:W-:Y:S02]  /*26370*/  FSEL R4, R164, RZ, P1 ;  /* 0x000000ffa4047208 */ /* 0x000fe40000800000 */
[----:B------:R-:W-:Y:S01]  /*26380*/  FSEL R172, R172, RZ, P0 ;  /* 0x000000ffacac7208 */ /* 0x000fe20000000000 */
[-CC-:B------:R-:W-:Y:S01]  /*26390*/  FFMA.FTZ R187, R14, R165.reuse, -R177.reuse ;  /* 0x000000a50ebb7223 */ /* 0x180fe200000108b1 */
[-CC-:B------:R-:W-:Y:S01]  /*263a0*/  FFMA.FTZ R185, R13, R165.reuse, -R177.reuse ;  /* 0x000000a50db97223 */ /* 0x180fe200000108b1 */
[-CC-:B------:R-:W-:Y:S01]  /*263b0*/  FFMA.FTZ R184, R12, R165.reuse, -R177.reuse ;  /* 0x000000a50cb87223 */ /* 0x180fe200000108b1 */
[----:B------:R-:W-:Y:S01]  /*263c0*/  FADD.FTZ R4, -R4, R0 ;  /* 0x0000000004047221 */ /* 0x000fe20000010100 */
[-CC-:B------:R-:W-:Y:S01]  /*263d0*/  FFMA.FTZ R186, R15, R165.reuse, -R172.reuse ;  /* 0x000000a50fba7223 */ /* 0x180fe200000108ac */
[----:B------:R-:W-:Y:S01]  /*263e0*/  FSEL R0, R3, RZ, P0 ;  /* 0x000000ff03007208 */ /* 0x000fe20000000000 */
[----:B------:R-:W1:Y:S01]  /*263f0*/  LDSM.16.MT88.4 R12, [R220+0x10000] ;  /* 0x01000000dc0c783b */ /* 0x000e620000004200 */
[-CC-:B------:R-:W-:Y:S01]  /*26400*/  FFMA.FTZ R183, R182, R165.reuse, -R177.reuse ;  /* 0x000000a5b6b77223 */ /* 0x180fe200000108b1 */
[-CC-:B------:R-:W-:Y:S01]  /*26410*/  FFMA.FTZ R188, R8, R165.reuse, -R172.reuse ;  /* 0x000000a508bc7223 */ /* 0x180fe200000108ac */
[-C--:B------:R-:W-:Y:S01]  /*26420*/  FFMA.FTZ R182, R11, R165.reuse, -R172 ;  /* 0x000000a50bb67223 */ /* 0x080fe200000108ac */
[----:B------:R-:W-:Y:S01]  /*26430*/  FADD.FTZ R0, -R0, R2 ;  /* 0x0000000200007221 */ /* 0x000fe20000010100 */
[-CC-:B------:R-:W-:Y:S01]  /*26440*/  FFMA.FTZ R167, R16, R165.reuse, -R172.reuse ;  /* 0x000000a510a77223 */ /* 0x180fe200000108ac */
[C---:B------:R-:W-:Y:S01]  /*26450*/  FMUL.FTZ R4, R165.reuse, R4 ;  /* 0x00000004a5047220 */ /* 0x040fe20000410000 */
[----:B------:R-:W-:Y:S01]  /*26460*/  MUFU.EX2 R187, R187 ;  /* 0x000000bb00bb7308 */ /* 0x000fe20000000800 */
[----:B------:R-:W-:Y:S01]  /*26470*/  FMUL.FTZ R0, R165, R0 ;  /* 0x00000000a5007220 */ /* 0x000fe20000410000 */
        /* <DEDUP_REMOVED lines=16> */
[-CC-:B------:R-:W-:Y:S01]  /*26580*/  FFMA.FTZ R198, R198, R165.reuse, -R172.reuse ;  /* 0x000000a5c6c67223 */ /* 0x180fe200000108ac */
[-C--:B------:R-:W-:Y:S01]  /*26590*/  FFMA.FTZ R172, R166, R165.reuse, -R172 ;  /* 0x000000a5a6ac7223 */ /* 0x080fe200000108ac */
[----:B------:R-:W-:Y:S01]  /*265a0*/  FFMA.FTZ R189, R189, R165, -R177 ;  /* 0x000000a5bdbd7223 */ /* 0x000fe200000108b1 */
[----:B------:R-:W-:Y:S05]  /*265b0*/  ISETP.GT.AND P0, PT, R243, R231, PT ;  /* 0x000000e7f300720c */ /* 0x000fea0003f04270 */
[----:B------:R-:W4:Y:S01]  /*265c0*/  MUFU.EX2 R185, R185 ;  /* 0x000000b900b97308 */ /* 0x000f220000000800 */
[C---:B--2---:R-:W-:Y:S01]  /*265d0*/  FMUL.FTZ R4, R2.reuse, R160 ;  /* 0x000000a002047220 */ /* 0x044fe20000410000 */
[C---:B------:R-:W-:Y:S01]  /*265e0*/  FMUL.FTZ R5, R2.reuse, R161 ;  /* 0x000000a102057220 */ /* 0x040fe20000410000 */
[C---:B------:R-:W-:Y:S01]  /*265f0*/  FMUL.FTZ R8, R2.reuse, R156 ;  /* 0x0000009c02087220 */ /* 0x040fe20000410000 */
[C---:B------:R-:W-:Y:S01]  /*26600*/  FMUL.FTZ R9, R2.reuse, R157 ;  /* 0x0000009d02097220 */ /* 0x040fe20000410000 */
[C---:B------:R-:W-:Y:S01]  /*26610*/  FMUL.FTZ R16, R2.reuse, R148 ;  /* 0x0000009402107220 */ /* 0x040fe20000410000 */
[----:B------:R-:W-:Y:S01]  /*26620*/  FMUL.FTZ R17, R2, R149 ;  /* 0x0000009502117220 */ /* 0x000fe20000410000 */
[----:B------:R-:W-:Y:S03]  /*26630*/  MOV R160, R27 ;  /* 0x0000001b00a07202 */ /* 0x000fe60000000f00 */
[----:B------:R-:W-:Y:S01]  /*26640*/  MUFU.EX2 R184, R184 ;  /* 0x000000b800b87308 */ /* 0x000fe20000000800 */
[C---:B---3--:R-:W-:Y:S01]  /*26650*/  FMUL.FTZ R6, R0.reuse, R162 ;  /* 0x000000a200067220 */ /* 0x048fe20000410000 */
[C---:B------:R-:W-:Y:S01]  /*26660*/  FMUL.FTZ R7, R0.reuse, R163 ;  /* 0x000000a300077220 */ /* 0x040fe20000410000 */
[C---:B------:R-:W-:Y:S01]  /*26670*/  FMUL.FTZ R10, R0.reuse, R158 ;  /* 0x0000009e000a7220 */ /* 0x040fe20000410000 */
[C---:B------:R-:W-:Y:S01]  /*26680*/  FMUL.FTZ R11, R0.reuse, R159 ;  /* 0x0000009f000b7220 */ /* 0x040fe20000410000 */
[C---:B------:R-:W-:Y:S01]  /*26690*/  FMUL.FTZ R18, R0.reuse, R150 ;  /* 0x0000009600127220 */ /* 0x040fe20000410000 */
[----:B------:R-:W-:Y:S01]  /*266a0*/  FMUL.FTZ R19, R0, R151 ;  /* 0x0000009700137220 */ /* 0x000fe20000410000 */
[----:B------:R-:W2:Y:S03]  /*266b0*/  LDSM.16.MT88.4 R156, [R216+0x10000] ;  /* 0x01000000d89c783b */ /* 0x000ea60000004200 */
[----:B------:R-:W3:Y:S01]  /*266c0*/  MUFU.EX2 R183, R183 ;  /* 0x000000b700b77308 */ /* 0x000ee20000000800 */
[----:B----4-:R-:W-:Y:S01]  /*266d0*/  F2FP.BF16.F32.PACK_AB R168, R185, R187 ;  /* 0x000000bbb9a8723e */ /* 0x010fe200000010ff */
[----:B------:R-:W-:Y:S01]  /*266e0*/  IMAD.MOV.U32 R162, RZ, RZ, R25 ;  /* 0x000000ffffa27224 */ /* 0x000fe200078e0019 */
[----:B------:R-:W-:Y:S01]  /*266f0*/  MOV R161, R26 ;  /* 0x0000001a00a17202 */ /* 0x000fe20000000f00 */
[C---:B------:R-:W-:Y:S01]  /*26700*/  FMUL.FTZ R25, R2.reuse, R141 ;  /* 0x0000008d02197220 */ /* 0x040fe20000410000 */
[----:B------:R-:W-:Y:S01]  /*26710*/  MOV R163, R24 ;  /* 0x0000001800a37202 */ /* 0x000fe20000000f00 */
[----:B------:R-:W-:Y:S01]  /*26720*/  FMUL.FTZ R24, R2, R140 ;  /* 0x0000008c02187220 */ /* 0x000fe20000410000 */
[----:B------:R-:W4:Y:S03]  /*26730*/  LDSM.16.MT88.4 R148, [R220+0x12000] ;  /* 0x01200000dc94783b */ /* 0x000f260000004200 */
[----:B------:R-:W-:Y:S01]  /*26740*/  MUFU.EX2 R188, R188 ;  /* 0x000000bc00bc7308 */ /* 0x000fe20000000800 */
[C---:B------:R-:W-:Y:S01]  /*26750*/  FMUL.FTZ R26, R0.reuse, R142 ;  /* 0x0000008e001a7220 */ /* 0x040fe20000410000 */
[----:B------:R-:W-:Y:S01]  /*26760*/  FMUL.FTZ R27, R0, R143 ;  /* 0x0000008f001b7220 */ /* 0x000fe20000410000 */
[C---:B------:R-:W-:Y:S01]  /*26770*/  FMUL.FTZ R32, R2.reuse, R132 ;  /* 0x0000008402207220 */ /* 0x040fe20000410000 */
[----:B------:R-:W-:Y:S01]  /*26780*/  FMUL.FTZ R33, R2, R133 ;  /* 0x0000008502217220 */ /* 0x000fe20000410000 */
[C---:B------:R-:W-:Y:S01]  /*26790*/  FMUL.FTZ R34, R0.reuse, R134 ;  /* 0x0000008600227220 */ /* 0x040fe20000410000 */
[----:B------:R-:W-:Y:S01]  /*267a0*/  FMUL.FTZ R35, R0, R135 ;  /* 0x0000008700237220 */ /* 0x000fe20000410000 */
[----:B------:R-:W4:Y:S03]  /*267b0*/  LDSM.16.MT88.4 R140, [R218+0x12000] ;  /* 0x01200000da8c783b */ /* 0x000f260000004200 */
[----:B------:R-:W1:Y:S01]  /*267c0*/  MUFU.EX2 R182, R182 ;  /* 0x000000b600b67308 */ /* 0x000e620000000800 */
[----:B---3--:R-:W-:Y:S01]  /*267d0*/  F2FP.BF16.F32.PACK_AB R170, R183, R184 ;  /* 0x000000b8b7aa723e */ /* 0x008fe200000010ff */
[C---:B-----5:R-:W-:Y:S01]  /*267e0*/  FMUL.FTZ R36, R2.reuse, R36 ;  /* 0x0000002402247220 */ /* 0x060fe20000410000 */
[----:B------:R-:W-:Y:S01]  /*267f0*/  FMUL.FTZ R37, R2, R37 ;  /* 0x0000002502257220 */ /* 0x000fe20000410000 */
[C---:B------:R-:W-:Y:S01]  /*26800*/  FMUL.FTZ R38, R0.reuse, R38 ;  /* 0x0000002600267220 */ /* 0x040fe20000410000 */
[----:B------:R-:W-:Y:S01]  /*26810*/  FMUL.FTZ R39, R0, R39 ;  /* 0x0000002700277220 */ /* 0x000fe20000410000 */
[C---:B------:R-:W-:Y:S01]  /*26820*/  FMUL.FTZ R40, R2.reuse, R40 ;  /* 0x0000002802287220 */ /* 0x040fe20000410000 */
[----:B------:R-:W3:Y:S03]  /*26830*/  LDSM.16.MT88.4 R132, [R217+0x12000] ;  /* 0x01200000d984783b */ /* 0x000ee60000004200 */
        /* <DEDUP_REMOVED lines=25> */
[----:B--2---:R-:W-:Y:S01]  /*269d0*/  F2FP.BF16.F32.PACK_AB R171, R186, R167 ;  /* 0x000000a7baab723e */ /* 0x004fe200000010ff */
        /* <DEDUP_REMOVED lines=46> */
[----:B------:R-:W2:Y:S01]  /*26cc0*/  LDSM.16.MT88.4 R136, [R216+0x12000] ;  /* 0x01200000d888783b */ /* 0x000ea20000004200 */
        /* <DEDUP_REMOVED lines=19> */
[C---:B------:R-:W-:Y:S06]  /*26e00*/  HMMA.16816.F32.BF16 R44, R168.reuse, R140, R44 ;  /* 0x0000008ca82c723c */ /* 0x040fec000004182c */
[----:B------:R-:W-:Y:S01]  /*26e10*/  MUFU.EX2 R198, R198 ;  /* 0x000000c600c67308 */ /* 0x000fe20000000800 */
[----:B------:R-:W-:Y:S01]  /*26e20*/  FMUL.FTZ R93, R2, R93 ;  /* 0x0000005d025d7220 */ /* 0x000fe20000410000 */
[C---:B------:R-:W-:Y:S01]  /*26e30*/  HMMA.16816.F32.BF16 R48, R168.reuse, R142, R48 ;  /* 0x0000008ea830723c */ /* 0x040fe20000041830 */
[----:B------:R-:W4:Y:S02]  /*26e40*/  LDSM.16.MT88.4 R140, [R220+0x14000] ;  /* 0x01400000dc8c783b */ /* 0x000f240000004200 */
[C---:B------:R-:W-:Y:S03]  /*26e50*/  FMUL.FTZ R94, R0.reuse, R94 ;  /* 0x0000005e005e7220 */ /* 0x040fe60000410000 */
[C---:B---3--:R-:W-:Y:S02]  /*26e60*/  HMMA.16816.F32.BF16 R52, R168.reuse, R132, R52 ;  /* 0x00000084a834723c */ /* 0x048fe40000041834 */
[----:B------:R-:W-:Y:S03]  /*26e70*/  MUFU.EX2 R189, R189 ;  /* 0x000000bd00bd7308 */ /* 0x000fe60000000800 */
        /* <DEDUP_REMOVED lines=18> */
[C---:B----4-:R-:W-:Y:S03]  /*26fa0*/  HMMA.16816.F32.BF16 R68, R168.reuse, R140, R68 ;  /* 0x0000008ca844723c */ /* 0x050fe60000041844 */
[----:B------:R-:W-:Y:S01]  /*26fb0*/  FFMA.FTZ R193, R192, R165, -R177 ;  /* 0x000000a5c0c17223 */ /* 0x000fe200000108b1 */
[C---:B------:R-:W-:Y:S01]  /*26fc0*/  FMUL.FTZ R116, R2.reuse, R116 ;  /* 0x0000007402747220 */ /* 0x040fe20000410000 */
[----:B------:R4:W-:Y:S01]  /*26fd0*/  MUFU.EX2 R192, R144 ;  /* 0x0000009000c07308 */ /* 0x0009e20000000800 */
[C---:B------:R-:W-:Y:S01]  /*26fe0*/  HMMA.16816.F32.BF16 R72, R168.reuse, R142, R72 ;  /* 0x0000008ea848723c */ /* 0x040fe20000041848 */
[----:B------:R-:W1:Y:S04]  /*26ff0*/  LDSM.16.MT88.4 R140, [R216+0x14000] ;  /* 0x01400000d88c783b */ /* 0x000e680000004200 */
[----:B------:R-:W-:Y:S01]  /*27000*/  FMUL.FTZ R117, R2, R117 ;  /* 0x0000007502757220 */ /* 0x000fe20000410000 */
[C---:B---3--:R-:W-:Y:S03]  /*27010*/  HMMA.16816.F32.BF16 R76, R168.reuse, R132, R76 ;  /* 0x00000084a84c723c */ /* 0x048fe6000004184c */
[----:B------:R-:W3:Y:S02]  /*27020*/  MUFU.EX2 R193, R193 ;  /* 0x000000c100c17308 */ /* 0x000ee40000000800 */
[C---:B------:R-:W-:Y:S01]  /*27030*/  FMUL.FTZ R118, R0.reuse, R118 ;  /* 0x0000007600767220 */ /* 0x040fe20000410000 */
[C---:B------:R-:W-:Y:S01]  /*27040*/  HMMA.16816.F32.BF16 R80, R168.reuse, R134, R80 ;  /* 0x00000086a850723c */ /* 0x040fe20000041850 */
[----:B------:R-:W3:Y:S04]  /*27050*/  LDSM.16.MT88.4 R132, [R220+0x16000] ;  /* 0x01600000dc84783b */ /* 0x000ee80000004200 */
[----:B------:R-:W-:Y:S01]  /*27060*/  FMUL.FTZ R119, R0, R119 ;  /* 0x0000007700777220 */ /* 0x000fe20000410000 */
[C---:B--2---:R-:W-:Y:S03]  /*27070*/  HMMA.16816.F32.BF16 R84, R168.reuse, R136, R84 ;  /* 0x00000088a854723c */ /* 0x044fe60000041854 */
[----:B----4-:R-:W-:Y:S02]  /*27080*/  LDSM.16.MT88.4 R144, [R220+0x10800] ;  /* 0x01080000dc90783b */ /* 0x010fe40000004200 */
        /* <DEDUP_REMOVED lines=289> */
.L_x_3092:
        /* <DEDUP_REMOVED lines=14> */
.L_x_3118:
        /* <DEDUP_REMOVED lines=341> */
.L_x_3104:
        /* <DEDUP_REMOVED lines=8> */
.L_x_3105:
[----:B------:R-:W-:Y:S05]  /*29950*/  BSYNC B0 ;  /* 0x0000000000007941 */ /* 0x000fea0003800000 */
.L_x_3103:
        /* <DEDUP_REMOVED lines=58> */
.L_x_3107:
[----:B------:R-:W-:Y:S05]  /*29d00*/  BSYNC B0 ;  /* 0x0000000000007941 */ /* 0x000fea0003800000 */
.L_x_3106:
        /* <DEDUP_REMOVED lines=28> */
[----:B------:R-:W-:Y:S01]  /*29ed0*/  IMAD.IADD R3, R5, 0x1, -R3 ;  /* 0x0000000105037824 */ /* 0x000fe200078e0a03 */
[----:B------:R-:W-:Y:S01]  /*29ee0*/  SHF.R.S32.HI R0, RZ, 0x1f, R9 ;  /* 0x0000001fff007819 */ /* 0x000fe20000011409 */
        /* <DEDUP_REMOVED lines=8> */
[----:B------:R-:W-:Y:S09]  /*29f70*/  @P1 BRA `(.L_x_3109) ;  /* 0x00000000005c1947 */ /* 0x000ff20003800000 */
        /* <DEDUP_REMOVED lines=23> */
.L_x_3109:
[----:B------:R-:W-:Y:S05]  /*2a0f0*/  BSYNC B0 ;  /* 0x0000000000007941 */ /* 0x000fea0003800000 */
.L_x_3108:
        /* <DEDUP_REMOVED lines=28> */
.L_x_3111:
[----:B------:R-:W-:Y:S05]  /*2a2c0*/  BSYNC B0 ;  /* 0x0000000000007941 */ /* 0x000fea0003800000 */
.L_x_3110:
        /* <DEDUP_REMOVED lines=28> */
.L_x_3113:
[----:B------:R-:W-:Y:S05]  /*2a490*/  BSYNC B0 ;  /* 0x0000000000007941 */ /* 0x000fea0003800000 */
.L_x_3112:
[----:B---34-:R-:W-:Y:S02]  /*2a4a0*/  MOV R6, R234 ;  /* 0x000000ea00067202 */ /* 0x018fe40000000f00 */
[----:B------:R-:W-:-:S04]  /*2a4b0*/  MOV R7, 0x0 ;  /* 0x0000000000077802 */ /* 0x000fc80000000f00 */
[----:B-12--5:R-:W-:Y:S05]  /*2a4c0*/  @P5 RET.REL.NODEC R6 `(_ZN5flash24flash_fwd_splitkv_kernelI23Flash_fwd_kernel_traitsILi256ELi64ELi64ELi4ELb0ELb0EN7cutlass10bfloat16_tE19Flash_kernel_traitsILi256ELi64ELi64ELi4ES3_EELb0ELb1ELb0ELb0ELb0ELb1ELb0ELb1EEEvNS_16Flash_fwd_paramsE) ;  /* 0xfffffd5806cc5950 */ /* 0x026fea0003c3ffff */
[----:B------:R-:W-:Y:S01]  /*2a4d0*/  IADD3 R9, P0, R9, 0x30, RZ ;  /* 0x0000003009097810 */ /* 0x000fe20007f1e0ff */
[----:B------:R-:W-:Y:S01]  /*2a4e0*/  IMAD.MOV.U32 R4, RZ, RZ, R80 ;  /* 0x000000ffff047224 */ /* 0x000fe200078e0050 */
[-C--:B------:R-:W-:Y:S02]  /*2a4f0*/  ISETP.GE.AND P3, PT, R12, R8.reuse, PT ;  /* 0x000000080c00720c */ /* 0x080fe40003f66270 */
        /* <DEDUP_REMOVED lines=8> */
[C---:B------:R-:W-:Y:S01]  /*2a580*/  @!P3 R2UR UR10, R10.reuse ;  /* 0x000000000a0ab2ca */ /* 0x040fe200000e0000 */
[----:B------:R-:W-:Y:S01]  /*2a590*/  IMAD.MOV.U32 R2, RZ, RZ, R234 ;  /* 0x000000ffff027224 */ /* 0x000fe200078e00ea */
[----:B------:R-:W-:Y:S01]  /*2a5a0*/  @!P3 R2UR UR11, R11 ;  /* 0x000000000b0bb2ca */ /* 0x000fe200000e0000 */
[----:B------:R-:W-:Y:S01]  /*2a5b0*/  IMAD.IADD R0, R5, 0x1, R0 ;  /* 0x0000000105007824 */ /* 0x000fe200078e0200 */
[C---:B------:R-:W-:Y:S01]  /*2a5c0*/  @!P2 R2UR UR8, R10.reuse ;  /* 0x000000000a08a2ca */ /* 0x040fe200000e0000 */
[----:B------:R-:W-:Y:S01]  /*2a5d0*/  IMAD.MOV.U32 R3, RZ, RZ, 0x0 ;  /* 0x00000000ff037424 */ /* 0x000fe200078e00ff */
        /* <DEDUP_REMOVED lines=8> */
[----:B-1----:R-:W-:Y:S05]  /*2a660*/  @P0 RET.REL.NODEC R2 `(_ZN5flash24flash_fwd_splitkv_kernelI23Flash_fwd_kernel_traitsILi256ELi64ELi64ELi4ELb0ELb0EN7cutlass10bfloat16_tE19Flash_kernel_traitsILi256ELi64ELi64ELi4ES3_EELb0ELb1ELb0ELb0ELb0ELb1ELb0ELb1EEEvNS_16Flash_fwd_paramsE) ;  /* 0xfffffd5802640950 */ /* 0x002fea0003c3ffff */
[----:B------:R-:W-:Y:S01]  /*2a670*/  R2UR UR4, R10 ;  /* 0x000000000a0472ca */ /* 0x000fe200000e0000 */
[----:B------:R-:W-:Y:S01]  /*2a680*/  IMAD.MOV.U32 R235, RZ, RZ, 0x0 ;  /* 0x00000000ffeb7424 */ /* 0x000fe200078e00ff */
[----:B------:R-:W-:-:S13]  /*2a690*/  R2UR UR5, R11 ;  /* 0x000000000b0572ca */ /* 0x000fda00000e0000 */
[----:B------:R1:W-:Y:S02]  /*2a6a0*/  ST.E.128 desc[UR4][R6.64+0x180], R76 ;  /* 0x0001804c06007985 */ /* 0x0003e4000c101d04 */
[----:B-1----:R-:W-:Y:S05]  /*2a6b0*/  RET.REL.NODEC R234 `(_ZN5flash24flash_fwd_splitkv_kernelI23Flash_fwd_kernel_traitsILi256ELi64ELi64ELi4ELb0ELb0EN7cutlass10bfloat16_tE19Flash_kernel_traitsILi256ELi64ELi64ELi4ES3_EELb0ELb1ELb0ELb0ELb0ELb1ELb0ELb1EEEvNS_16Flash_fwd_paramsE) ;  /* 0xfffffd58ea507950 */ /* 0x002fea0003c3ffff */
.L_x_3102:
[----:B------:R-:W-:Y:S01]  /*2a6c0*/  MOV R0, 0x1f ;  /* 0x0000001f00007802 */ /* 0x000fe20000000f00 */
[----:B------:R-:W-:Y:S01]  /*2a6d0*/  IMAD.MOV.U32 R2, RZ, RZ, 0x2 ;  /* 0x00000002ff027424 */ /* 0x000fe200078e00ff */
[----:B------:R-:W-:Y:S01]  /*2a6e0*/  MOV R6, R250 ;  /* 0x000000fa00067202 */ /* 0x000fe20000000f00 */
[----:B------:R-:W-:-:S07]  /*2a6f0*/  IMAD.MOV.U32 R4, RZ, RZ, -0x1 ;  /* 0xffffffffff047424 */ /* 0x000fce00078e00ff */
[----:B-1---5:R-:W-:Y:S05]  /*2a700*/  WARPSYNC.COLLECTIVE R4, `(.L_x_3114) ;  /* 0x0000000004087348 */ /* 0x022fea0003c00000 */
[----:B------:R2:W3:Y:S02]  /*2a710*/  SHFL.BFLY P0, R0, R6, R2, R0 ;  /* 0x0c00000206007389 */ /* 0x0004e40000000000 */
[----:B-123-5:R-:W-:Y:S01]  /*2a720*/  ENDCOLLECTIVE ;  /* 0x000000000000791b */ /* 0x02efe20003800000 */
.L_x_3114:
        /* <DEDUP_REMOVED lines=8> */
.L_x_3115:
        /* <DEDUP_REMOVED lines=8> */
.L_x_3116:
[----:B------:R-:W-:Y:S01]  /*2a830*/  FADD.FTZ R249, R0, R249 ;  /* 0x000000f900f97221 */ /* 0x000fe20000010000 */
[----:B------:R-:W-:Y:S02]  /*2a840*/  MOV R0, 0x1f ;  /* 0x0000001f00007802 */ /* 0x000fe40000000f00 */
[----:B------:R-:W-:Y:S01]  /*2a850*/  MOV R2, 0x1 ;  /* 0x0000000100027802 */ /* 0x000fe20000000f00 */
[----:B------:R-:W-:-:S07]  /*2a860*/  IMAD.MOV.U32 R6, RZ, RZ, R249 ;  /* 0x000000ffff067224 */ /* 0x000fce00078e00f9 */
[----:B------:R-:W-:Y:S05]  /*2a870*/  WARPSYNC.COLLECTIVE R4, `(.L_x_3117) ;  /* 0x0000000004087348 */ /* 0x000fea0003c00000 */
[----:B------:R1:W2:Y:S02]  /*2a880*/  SHFL.BFLY P0, R0, R6, R2, R0 ;  /* 0x0c00000206007389 */ /* 0x0002a40000000000 */
[----:B-12---:R-:W-:Y:S01]  /*2a890*/  ENDCOLLECTIVE ;  /* 0x000000000000791b */ /* 0x006fe20003800000 */
.L_x_3117:
[----:B------:R-:W-:Y:S05]  /*2a8a0*/  BRA `(.L_x_3118) ;  /* 0xffffffd800b47947 */ /* 0x000fea000383ffff */
.L_x_3119:
        /* <DEDUP_REMOVED lines=13> */
.L_x_9005:


//--------------------- .text._ZN5flash24flash_fwd_splitkv_kernelI23Flash_fwd_kernel_traitsILi256ELi64ELi64ELi4ELb0ELb0EN7cutlass10bfloat16_tE19Flash_kernel_traitsILi256ELi64ELi64ELi4ES3_EELb0ELb1ELb0ELb0ELb0ELb0ELb1ELb0EEEvNS_16Flash_fwd_paramsE --------------------------
	.section	.text._ZN5flash24flash_fwd_splitkv_kernelI23Flash_fwd_kernel_traitsILi256ELi64ELi64ELi4ELb0ELb0EN7cutlass10bfloat16_tE19Flash_kernel_traitsILi256ELi64ELi64ELi4ES3_EELb0ELb1ELb0ELb0ELb0ELb0ELb1ELb0EEEvNS_16Flash_fwd_paramsE,"ax",@progbits
	.align	128
        .global         _ZN5flash24flash_fwd_splitkv_kernelI23Flash_fwd_kernel_traitsILi256ELi64ELi64ELi4ELb0ELb0EN7cutlass10bfloat16_tE19Flash_kernel_traitsILi256ELi64ELi64ELi4ES3_EELb0ELb1ELb0ELb0ELb0ELb0ELb1ELb0EEEvNS_16Flash_fwd_paramsE
        .type           _ZN5flash24flash_fwd_splitkv_kernelI23Flash_fwd_kernel_traitsILi256ELi64ELi64ELi4ELb0ELb0EN7cutlass10bfloat16_tE19Flash_kernel_traitsILi256ELi64ELi64ELi4ES3_EELb0ELb1ELb0ELb0ELb0ELb0ELb1ELb0EEEvNS_16Flash_fwd_paramsE,@function
        .size           _ZN5flash24flash_fwd_splitkv_kernelI23Flash_fwd_kernel_traitsILi256ELi64ELi64ELi4ELb0ELb0EN7cutlass10bfloat16_tE19Flash_kernel_traitsILi256ELi64ELi64ELi4ES3_EELb0ELb1ELb0ELb0ELb0ELb0ELb1ELb0EEEvNS_16Flash_fwd_paramsE,(.L_x_9050 - _ZN5flash24flash_fwd_splitkv_kernelI23Flash_fwd_kernel_traitsILi256ELi64ELi64ELi4ELb0ELb0EN7cutlass10bfloat16_tE19Flash_kernel_traitsILi256ELi64ELi64ELi4ES3_EELb0ELb1ELb0ELb0ELb0ELb0ELb1ELb0EEEvNS_16Flash_fwd_paramsE)
        .other          _ZN5flash24flash_fwd_splitkv_kernelI23Flash_fwd_kernel_traitsILi256ELi64ELi64ELi4ELb0ELb0EN7cutlass10bfloat16_tE19Flash_kernel_traitsILi256ELi64ELi64ELi4ES3_EELb0ELb1ELb0ELb0ELb0ELb0ELb1ELb0EEEvNS_16Flash_fwd_paramsE,@"STO_CUDA_ENTRY STV_DEFAULT"
_ZN5flash24flash_fwd_splitkv_kernelI23Flash_fwd_kernel_traitsILi256ELi64ELi64ELi4ELb0ELb0EN7cutlass10bfloat16_tE19Flash_kernel_traitsILi256ELi64ELi64ELi4ES3_EELb0ELb1ELb0ELb0ELb0ELb0ELb1ELb0EEEvNS_16Flash_fwd_paramsE:
.text._ZN5flash24flash_fwd_splitkv_kernelI23Flash_fwd_kernel_traitsILi256ELi64ELi64ELi4ELb0ELb0EN7cutlass10bfloat16_tE19Flash_kernel_traitsILi256ELi64ELi64ELi4ES3_EELb0ELb1ELb0ELb0ELb0ELb0ELb1ELb0EEEvNS_16Flash_fwd_paramsE:
        /* <DEDUP_REMOVED lines=15> */
[----:B-1----:R-:W-:-:S07]  /*00f0*/  UIMAD.WIDE.U32 UR4, UR5, UR14, URZ ;  /* 0x0000000e050472a5 */ /* 0x002fce000f8e003f */
[----:B------:R-:W-:Y:S01]  /*0100*/  UMOV UR15, UR5 ;  /* 0x00000005000f7c82 */ /* 0x000fe20008000000 */
        /* <DEDUP_REMOVED lines=15> */
[----:B------:R-:W-:Y:S01]  /*0200*/  @UP3 UIADD3 UR15, UR15, 0x1, URZ ;  /* 0x000000010f0f3890 */ /* 0x000fe2000fffe03f */
[----:B------:R-:W-:Y:S01]  /*0210*/  PLOP3.LUT P0, PT, PT, PT, UP0, 0x80, 0x0 ;  /* 0x000000000000781c */ /* 0x000fe20003f0f008 */
[----:B------:R-:W-:Y:S02]  /*0220*/  @!UP2 ULOP3.LUT UR15, URZ, UR6, URZ, 0x33, !UPT ;  /* 0x000000063f0fa292 */ /* 0x000fe4000f8e333f */
        /* <DEDUP_REMOVED lines=42> */
.L_x_3120:
[----:B------:R-:W-:-:S04]  /*04d0*/  ULDC UR8, c[0x0][0x2c8] ;  /* 0x0000b20000087ab9 */ /* 0x000fc80000000800 */
.L_x_3121:
        /* <DEDUP_REMOVED lines=17> */
[----:B------:R-:W-:Y:S01]  /*05f0*/  UIADD3 UR5, UR5, 0x3f, URZ ;  /* 0x0000003f05057890 */ /* 0x000fe2000fffe03f */
[----:B------:R-:W2:Y:S01]  /*0600*/  S2R R80, SR_TID.X ;  /* 0x0000000000507919 */ /* 0x000ea20000002100 */
[----:B------:R-:W-:Y:S01]  /*0610*/  ULDC UR19, c[0x0][0x394] ;  /* 0x0000e50000137ab9 */ /* 0x000fe20000000800 */
[----:B------:R-:W-:Y:S01]  /*0620*/  ULDC UR18, c[0x0][0x398] ;  /* 0x0000e60000127ab9 */ /* 0x000fe20000000800 */
        /* <DEDUP_REMOVED lines=24> */
[----:B------:R-:W-:-:S05]  /*07b0*/  UIMAD.WIDE.U32 UR16, UR5, UR11, URZ ;  /* 0x0000000b051072a5 */ /* 0x000fca000f8e003f */
        /* <DEDUP_REMOVED lines=16> */
[----:B------:R-:W-:Y:S02]  /*08c0*/  ULEA.HI UR4, UR5, UR4, URZ, 0x6 ;  /* 0x0000000405047291 */ /* 0x000fe4000f8f303f */
[----:B------:R-:W-:-:S02]  /*08d0*/  UIADD3 UR9, UR23, UR22, -UR24 ;  /* 0x0000001617097290 */ /* 0x000fc4000fffe818 */
[----:B------:R-:W-:Y:S02]  /*08e0*/  @!UP0 UIADD3 UR17, -UR17, URZ, URZ ;  /* 0x0000003f11118290 */ /* 0x000fe4000fffe13f */
[----:B------:R-:W-:Y:S02]  /*08f0*/  USHF.R.S32.HI UR4, URZ, 0x6, UR4 ;  /* 0x000000063f047899 */ /* 0x000fe40008011404 */
[----:B------:R-:W-:Y:S02]  /*0900*/  @!UP1 ULOP3.LUT UR17, URZ, UR10, URZ, 0x33, !UPT ;  /* 0x0000000a3f119292 */ /* 0x000fe4000f8e333f */
[----:B------:R-:W-:Y:S02]  /*0910*/  UIADD3 UR5, -UR24, 0x7f, UR22 ;  /* 0x0000007f18057890 */ /* 0x000fe4000fffe116 */
[----:B------:R-:W-:Y:S01]  /*0920*/  UIMAD UR12, UR17, UR7, URZ ;  /* 0x00000007110c72a4 */ /* 0x000fe2000f8e023f */
[----:B------:R-:W-:Y:S01]  /*0930*/  IMAD.U32 R3, RZ, RZ, UR4 ;  /* 0x00000004ff037e24 */ /* 0x000fe2000f8e00ff */
[----:B------:R-:W-:Y:S01]  /*0940*/  UIADD3 UR9, UR9, -UR19, URZ ;  /* 0x8000001309097290 */ /* 0x000fe2000fffe03f */
[----:B------:R-:W-:Y:S01]  /*0950*/  IMAD.U32 R0, RZ, RZ, UR17 ;  /* 0x00000011ff007e24 */ /* 0x000fe2000f8e00ff */
[----:B------:R-:W-:-:S02]  /*0960*/  UIADD3 UR5, UR5, UR18, UR23 ;  /* 0x0000001205057290 */ /* 0x000fc4000fffe017 */
[----:B------:R-:W-:Y:S02]  /*0970*/  USHF.R.S32.HI UR8, URZ, 0x1f, UR9 ;  /* 0x0000001f3f087899 */ /* 0x000fe40008011409 */
[----:B------:R-:W-:Y:S01]  /*0980*/  VIADDMNMX R0, R0, UR12, R3, PT ;  /* 0x0000000c00007c46 */ /* 0x000fe2000b800103 */
[----:B------:R-:W-:Y:S02]  /*0990*/  USHF.R.S32.HI UR4, URZ, 0x1f, UR5 ;  /* 0x0000001f3f047899 */ /* 0x000fe40008011405 */
[----:B------:R-:W-:Y:S01]  /*09a0*/  ULEA.HI UR8, UR8, UR9, URZ, 0x6 ;  /* 0x0000000908087291 */ /* 0x000fe2000f8f303f */
[----:B------:R-:W-:Y:S01]  /*09b0*/  R2UR UR17, R0 ;  /* 0x00000000001172ca */ /* 0x000fe200000e0000 */
[----:B------:R-:W-:Y:S02]  /*09c0*/  ULEA.HI UR4, UR4, UR5, URZ, 0x6 ;  /* 0x0000000504047291 */ /* 0x000fe4000f8f303f */
[----:B------:R-:W-:Y:S02]  /*09d0*/  USHF.R.S32.HI UR8, URZ, 0x6, UR8 ;  /* 0x000000063f087899 */ /* 0x000fe40008011408 */
[----:B------:R-:W-:-:S02]  /*09e0*/  USHF.R.S32.HI UR4, URZ, 0x6, UR4 ;  /* 0x000000063f047899 */ /* 0x000fc40008011404 */
[----:B------:R-:W-:-:S04]  /*09f0*/  UISETP.LT.AND UP1, UPT, UR12, UR8, UPT ;  /* 0x000000080c00728c */ /* 0x000fc8000bf21270 */
[----:B------:R-:W-:Y:S02]  /*0a00*/  USEL UR12, UR12, UR8, !UP1 ;  /* 0x000000080c0c7287 */ /* 0x000fe4000c800000 */
[----:B------:R-:W-:-:S04]  /*0a10*/  UISETP.LT.AND UP0, UPT, UR17, UR4, UPT ;  /* 0x000000041100728c */ /* 0x000fc8000bf01270 */
[----:B------:R-:W-:-:S04]  /*0a20*/  USEL UR17, UR17, UR4, UP0 ;  /* 0x0000000411117287 */ /* 0x000fc80008000000 */
[----:B------:R-:W-:-:S06]  /*0a30*/  UISETP.GE.AND UP0, UPT, UR12, UR17, UPT ;  /* 0x000000110c00728c */ /* 0x000fcc000bf06270 */
[----:B------:R-:W-:-:S13]  /*0a40*/  PLOP3.LUT P0, PT, PT, PT, UP0, 0x80, 0x0 ;  /* 0x000000000000781c */ /* 0x000fda0003f0f008 */
[----:B--2---:R-:W-:Y:S05]  /*0a50*/  @!P0 BRA `(.L_x_3122) ;  /* 0x0000000800a08947 */ /* 0x004fea0003800000 */
        /* <DEDUP_REMOVED lines=48> */
.L_x_3124:
[----:B------:R-:W-:Y:S05]  /*0d60*/  BSYNC B0 ;  /* 0x0000000000007941 */ /* 0x000fea0003800000 */
.L_x_3123:
        /* <DEDUP_REMOVED lines=13> */
.L_x_3126:
[----:B------:R-:W-:Y:S05]  /*0e40*/  BSYNC B0 ;  /* 0x0000000000007941 */ /* 0x000fea0003800000 */
.L_x_3125:
        /* <DEDUP_REMOVED lines=12> */
.L_x_3128:
[----:B------:R-:W-:Y:S05]  /*0f10*/  BSYNC B0 ;  /* 0x0000000000007941 */ /* 0x000fea0003800000 */
.L_x_3127:
        /* <DEDUP_REMOVED lines=12> */
.L_x_3130:
[----:B------:R-:W-:Y:S05]  /*0fe0*/  BSYNC B0 ;  /* 0x0000000000007941 */ /* 0x000fea0003800000 */
.L_x_3129:
        /* <DEDUP_REMOVED lines=11> */
.L_x_3132:
[----:B------:R-:W-:Y:S05]  /*10a0*/  BSYNC B0 ;  /* 0x0000000000007941 */ /* 0x000fea0003800000 */
.L_x_3131:
        /* <DEDUP_REMOVED lines=11> */
.L_x_3134:
[----:B------:R-:W-:Y:S05]  /*1160*/  BSYNC B0 ;  /* 0x0000000000007941 */ /* 0x000fea0003800000 */
.L_x_3133:
        /* <DEDUP_REMOVED lines=11> */
.L_x_3136:
[----:B------:R-:W-:Y:S05]  /*1220*/  BSYNC B0 ;  /* 0x0000000000007941 */ /* 0x000fea0003800000 */
.L_x_3135:
        /* <DEDUP_REMOVED lines=11> */
.L_x_3138:
[----:B------:R-:W-:Y:S05]  /*12e0*/  BSYNC B0 ;  /* 0x0000000000007941 */ /* 0x000fea0003800000 */
.L_x_3137:
        /* <DEDUP_REMOVED lines=31> */
.L_x_3122:
        /* <DEDUP_REMOVED lines=29> */
.L_x_3139:
        /* <DEDUP_REMOVED lines=39> */
[----:B------:R-:W-:Y:S01]  /*1920*/  IMAD.U32 R0, RZ, RZ, UR14 ;  /* 0x0000000eff007e24 */ /* 0x000fe2000f8e00ff */
[----:B------:R-:W-:Y:S02]  /*1930*/  UIADD3 UR8, -UR8, URZ, URZ ;  /* 0x0000003f08087290 */ /* 0x000fe4000fffe13f */
[----:B------:R1:W2:Y:S01]  /*1940*/  LDG.E R2, desc[UR26][R2.64] ;  /* 0x0000001a02027981 */ /* 0x0002a2000c1e1900 */
[----:B------:R-:W3:Y:S01]  /*1950*/  I2F.RP R8, R5 ;  /* 0x0000000500087306 */ /* 0x000ee20000209400 */
[----:B------:R-:W-:Y:S01]  /*1960*/  IABS R0, R0 ;  /* 0x0000000000007213 */ /* 0x000fe20000000000 */
[----:B------:R-:W-:Y:S01]  /*1970*/  ULDC.64 UR4, c[0x0][0x230] ;  /* 0x00008c0000047ab9 */ /* 0x000fe20000000a00 */
[----:B------:R-:W-:-:S04]  /*1980*/  UIMAD UR9, UR10, UR8, UR9 ;  /* 0x000000080a0972a4 */ /* 0x000fc8000f8e0209 */
[----:B------:R-:W-:Y:S01]  /*1990*/  USHF.R.S32.HI UR8, URZ, 0x1f, UR9 ;  /* 0x0000001f3f087899 */ /* 0x000fe20008011409 */
[----:B---3--:R-:W3:Y:S02]  /*19a0*/  MUFU.RCP R7, R8 ;  /* 0x0000000800077308 */ /* 0x008ee40000001000 */
[----:B---3--:R-:W-:-:S06]  /*19b0*/  IADD3 R7, R7, 0xffffffe, RZ ;  /* 0x0ffffffe07077810 */ /* 0x008fcc0007ffe0ff */
[----:B------:R-:W3:Y:S02]  /*19c0*/  F2I.FTZ.U32.TRUNC.NTZ R7, R7 ;  /* 0x0000000700077305 */ /* 0x000ee4000021f000 */
[----:B---3--:R-:W-:-:S04]  /*19d0*/  IMAD.MOV R6, RZ, RZ, -R7 ;  /* 0x000000ffff067224 */ /* 0x008fc800078e0a07 */
[----:B-1----:R-:W-:Y:S01]  /*19e0*/  IMAD R3, R6, R5, RZ ;  /* 0x0000000506037224 */ /* 0x002fe200078e02ff */
[----:B------:R-:W-:-:S05]  /*19f0*/  MOV R6, RZ ;  /* 0x000000ff00067202 */ /* 0x000fca0000000f00 */
[----:B------:R-:W-:-:S04]  /*1a00*/  IMAD.HI.U32 R6, R7, R3, R6 ;  /* 0x0000000307067227 */ /* 0x000fc800078e0006 */
[----:B------:R-:W-:-:S04]  /*1a10*/  IMAD.MOV.U32 R3, RZ, RZ, R0 ;  /* 0x000000ffff037224 */ /* 0x000fc800078e0000 */
        /* <DEDUP_REMOVED lines=9> */
[----:B------:R-:W-:-:S07]  /*1ab0*/  ISETP.GE.AND P0, PT, R0, RZ, PT ;  /* 0x000000ff0000720c */ /* 0x000fce0003f06270 */
[----:B------:R-:W-:-:S06]  /*1ac0*/  @P2 VIADD R6, R6, 0x1 ;  /* 0x0000000106062836 */ /* 0x000fcc0000000000 */
[----:B------:R-:W-:Y:S02]  /*1ad0*/  @!P0 IADD3 R6, -R6, RZ, RZ ;  /* 0x000000ff06068210 */ /* 0x000fe40007ffe1ff */
[----:B------:R-:W-:-:S04]  /*1ae0*/  @!P1 LOP3.LUT R6, RZ, R4, RZ, 0x33, !PT ;  /* 0x00000004ff069212 */ /* 0x000fc800078e33ff */
[----:B------:R-:W-:Y:S02]  /*1af0*/  SHF.R.S32.HI R3, RZ, 0x1f, R6 ;  /* 0x0000001fff037819 */ /* 0x000fe40000011406 */
[----:B------:R-:W-:Y:S02]  /*1b00*/  MOV R18, R6 ;  /* 0x0000000600127202 */ /* 0x000fe40000000f00 */
[----:B--2---:R-:W-:-:S13]  /*1b10*/  R2UR UR25, R2 ;  /* 0x00000000021972ca */ /* 0x004fda00000e0000 */
        /* <DEDUP_REMOVED lines=12> */
[----:B------:R-:W-:Y:S01]  /*1be0*/  IMAD.U32 R5, RZ, RZ, UR31 ;  /* 0x0000001fff057e24 */ /* 0x000fe2000f8e00ff */
[----:B------:R-:W-:Y:S01]  /*1bf0*/  UIMAD UR16, UR16, UR4, URZ ;  /* 0x00000004101072a4 */ /* 0x000fe2000f8e023f */
[----:B------:R-:W-:Y:S01]  /*1c00*/  IMAD.U32 R4, RZ, RZ, UR30 ;  /* 0x0000001eff047e24 */ /* 0x000fe2000f8e00ff */
[----:B------:R-:W-:Y:S01]  /*1c10*/  UIMAD.WIDE.U32 UR30, UR25, UR4, URZ ;  /* 0x00000004191e72a5 */ /* 0x000fe2000f8e003f */
[----:B------:R-:W-:Y:S01]  /*1c20*/  IMAD R17, R3, UR6, RZ ;  /* 0x0000000603117c24 */ /* 0x000fe2000f8e02ff */
[----:B------:R-:W-:Y:S01]  /*1c30*/  MOV R5, UR28 ;  /* 0x0000001c00057c02 */ /* 0x000fe20008000f00 */
[----:B------:R-:W-:-:S02]  /*1c40*/  UIMAD UR5, UR25, UR5, UR16 ;  /* 0x00000005190572a4 */ /* 0x000fc4000f8e0210 */
[C---:B------:R-:W-:Y:S02]  /*1c50*/  IMAD R17, R6.reuse, UR7, R17 ;  /* 0x0000000706117c24 */ /* 0x040fe4000f8e0211 */
[----:B------:R-:W-:Y:S01]  /*1c60*/  IMAD.WIDE.U32 R34, R6, UR6, R4 ;  /* 0x0000000606227c25 */ /* 0x000fe2000f8e0004 */
[----:B------:R-:W-:-:S03]  /*1c70*/  UIADD3 UR28, UR31, UR5, URZ ;  /* 0x000000051f1c7290 */ /* 0x000fc6000fffe03f */
[----:B------:R-:W-:Y:S01]  /*1c80*/  IMAD.IADD R17, R35, 0x1, R17 ;  /* 0x0000000123117824 */ /* 0x000fe200078e0211 */
[----:B------:R-:W-:Y:S08]  /*1c90*/  BRA `(.L_x_3141) ;  /* 0x00000004003c7947 */ /* 0x000ff00003800000 */
.L_x_3140:
        /* <DEDUP_REMOVED lines=46> */
.L_x_3142:
[----:B------:R-:W-:Y:S01]  /*1f80*/  UIMAD UR4, UR8, UR10, URZ ;  /* 0x0000000a080472a4 */ /* 0x000fe2000f8e023f */
[----:B------:R-:W-:Y:S01]  /*1f90*/  MOV R18, R3 ;  /* 0x0000000300127202 */ /* 0x000fe20000000f00 */
[----:B------:R-:W-:Y:S01]  /*1fa0*/  UMOV UR7, UR5 ;  /* 0x0000000500077c82 */ /* 0x000fe20008000000 */
[----:B------:R-:W-:Y:S02]  /*1fb0*/  @UP0 UIADD3 UR28, UR25, UR28, URZ ;  /* 0x0000001c191c0290 */ /* 0x000fe4000fffe03f */
[----:B------:R-:W-:Y:S01]  /*1fc0*/  UIMAD.WIDE.U32 UR6, UR10, UR9, UR6 ;  /* 0x000000090a0672a5 */ /* 0x000fe2000f8e0006 */
[----:B------:R-:W-:Y:S01]  /*1fd0*/  @!P2 IADD3 R18, -R18, RZ, RZ ;  /* 0x000000ff1212a210 */ /* 0x000fe20007ffe1ff */
[----:B------:R-:W-:Y:S01]  /*1fe0*/  UIMAD UR4, UR11, UR9, UR4 ;  /* 0x000000090b0472a4 */ /* 0x000fe2000f8e0204 */
[----:B------:R-:W-:-:S03]  /*1ff0*/  @!P1 LOP3.LUT R18, RZ, R6, RZ, 0x33, !PT ;  /* 0x00000006ff129212 */ /* 0x000fc600078e33ff */
[----:B------:R-:W-:Y:S01]  /*2000*/  UIADD3 UR4, UR7, UR4, URZ ;  /* 0x0000000407047290 */ /* 0x000fe2000fffe03f */
[----:B------:R-:W-:Y:S01]  /*2010*/  SHF.R.S32.HI R3, RZ, 0x1f, R18 ;  /* 0x0000001fff037819 */ /* 0x000fe20000011412 */
[----:B------:R-:W-:Y:S01]  /*2020*/  IMAD.U32 R7, RZ, RZ, UR7 ;  /* 0x00000007ff077e24 */ /* 0x000fe2000f8e00ff */
[----:B------:R-:W-:-:S03]  /*2030*/  MOV R6, UR6 ;  /* 0x0000000600067c02 */ /* 0x000fc60008000f00 */
[----:B------:R-:W-:Y:S01]  /*2040*/  MOV R7, UR4 ;  /* 0x0000000400077c02 */ /* 0x000fe20008000f00 */
[----:B------:R-:W-:Y:S01]  /*2050*/  @UP0 ULDC.64 UR4, c[0x0][0x250] ;  /* 0x0000940000040ab9 */ /* 0x000fe20000000a00 */
[-C--:B------:R-:W-:Y:S01]  /*2060*/  IMAD R0, R3, R4.reuse, RZ ;  /* 0x0000000403007224 */ /* 0x080fe200078e02ff */
[----:B------:R-:W-:Y:S01]  /*2070*/  @UP0 UIMAD.WIDE.U32 UR30, UR28, UR4, URZ ;  /* 0x000000041c1e02a5 */ /* 0x000fe2000f8e003f */
[----:B------:R-:W-:-:S03]  /*2080*/  IMAD.WIDE.U32 R34, R18, R4, R6 ;  /* 0x0000000412227225 */ /* 0x000fc600078e0006 */
[----:B------:R-:W-:Y:S01]  /*2090*/  @UP0 UIMAD UR28, UR28, UR5, UR31 ;  /* 0x000000051c1c02a4 */ /* 0x000fe2000f8e021f */
[----:B------:R-:W-:-:S04]  /*20a0*/  IMAD R5, R18, R5, R0 ;  /* 0x0000000512057224 */ /* 0x000fc800078e0200 */
[----:B------:R-:W-:Y:S01]  /*20b0*/  IMAD.IADD R17, R35, 0x1, R5 ;  /* 0x0000000123117824 */ /* 0x000fe200078e0205 */
        /* <DEDUP_REMOVED lines=13> */
.L_x_3141:
[----:B------:R-:W-:Y:S01]  /*2190*/  UISETP.NE.AND UP0, UPT, UR13, -0x1, UPT ;  /* 0xffffffff0d00788c */ /* 0x000fe2000bf05270 */
[----:B------:R-:W-:Y:S01]  /*21a0*/  SHF.R.S32.HI R15, RZ, 0x1f, R80 ;  /* 0x0000001fff0f7819 */ /* 0x000fe20000011450 */
[----:B------:R-:W1:Y:S01]  /*21b0*/  S2R R31, SR_CTAID.X ;  /* 0x00000000001f7919 */ /* 0x000e620000002500 */
[----:B------:R-:W-:Y:S01]  /*21c0*/  USHF.R.S32.HI UR29, URZ, 0x1f, UR14 ;  /* 0x0000001f3f1d7899 */ /* 0x000fe2000801140e */
[----:B------:R-:W2:Y:S01]  /*21d0*/  S2UR UR25, SR_CgaCtaId ;  /* 0x00000000001979c3 */ /* 0x000ea20000008800 */
[CC--:B------:R-:W-:Y:S01]  /*21e0*/  LEA.HI R5, R15.reuse, R80.reuse, RZ, 0x3 ;  /* 0x000000500f057211 */ /* 0x0c0fe200078f18ff */
[----:B------:R-:W-:Y:S01]  /*21f0*/  ULDC.64 UR6, c[0x0][0x268] ;  /* 0x00009a0000067ab9 */ /* 0x000fe20000000a00 */
[-C--:B------:R-:W-:Y:S01]  /*2200*/  LEA.HI R25, R15, R80.reuse, RZ, 0x4 ;  /* 0x000000500f197211 */ /* 0x080fe200078f20ff */
[----:B------:R-:W-:Y:S01]  /*2210*/  IMAD R3, R3, UR6, RZ ;  /* 0x0000000603037c24 */ /* 0x000fe2000f8e02ff */
[----:B------:R-:W-:Y:S01]  /*2220*/  SHF.R.S32.HI R22, RZ, 0x3, R5 ;  /* 0x00000003ff167819 */ /* 0x000fe20000011405 */
[----:B------:R-:W-:Y:S01]  /*2230*/  BSSY B0, `(.L_x_3143) ;  /* 0x000006d000007945 */ /* 0x000fe20003800000 */
        /* <DEDUP_REMOVED lines=17> */
[----:B------:R-:W-:Y:S01]  /*2350*/  VIADD R32, R22, 0x10 ;  /* 0x0000001016207836 */ /* 0x000fe20000000000 */
[----:B------:R-:W-:Y:S01]  /*2360*/  ULDC.64 UR4, c[0x0][0x258] ;  /* 0x0000960000047ab9 */ /* 0x000fe20000000a00 */
[--C-:B------:R-:W-:Y:S01]  /*2370*/  SHF.R.S32.HI R24, RZ, 0x1f, R232.reuse ;  /* 0x0000001fff187819 */ /* 0x100fe200000114e8 */
[----:B------:R-:W-:Y:S01]  /*2380*/  UIMAD UR29, UR29, UR4, URZ ;  /* 0x000000041d1d72a4 */ /* 0x000fe2000f8e023f */
[----:B------:R-:W-:Y:S01]  /*2390*/  IADD3 R6, P1, R232, UR30, RZ ;  /* 0x0000001ee8067c10 */ /* 0x000fe2000ff3e0ff */
[----:B------:R-:W-:Y:S01]  /*23a0*/  @!UP0 UIADD3 UR13, UR35, UR16, URZ ;  /* 0x00000010230d8290 */ /* 0x000fe2000fffe03f */
[----:B------:R-:W-:Y:S01]  /*23b0*/  LEA.HI R16, R16, R21, RZ, 0x3 ;  /* 0x0000001510107211 */ /* 0x000fe200078f18ff */
[----:B------:R-:W-:Y:S01]  /*23c0*/  @!UP0 UMOV UR32, UR34 ;  /* 0x0000002200208c82 */ /* 0x000fe20008000000 */
[----:B------:R-:W-:Y:S01]  /*23d0*/  LOP3.LUT R0, R231, 0x38, R232, 0xf8, !PT ;  /* 0x00000038e7007812 */ /* 0x000fe200078ef8e8 */
[----:B------:R-:W-:Y:S01]  /*23e0*/  IMAD.U32 R26, RZ, RZ, UR4 ;  /* 0x00000004ff1a7e24 */ /* 0x000fe2000f8e00ff */
[----:B------:R-:W-:Y:S01]  /*23f0*/  SHF.R.U32.HI R231, RZ, 0x3, R231 ;  /* 0x00000003ffe77819 */ /* 0x000fe200000116e7 */
[----:B------:R-:W-:Y:S01]  /*2400*/  UMOV UR4, 0x400 ;  /* 0x0000040000047882 */ /* 0x000fe20000000000 */
[----:B------:R-:W-:Y:S01]  /*2410*/  IADD3.X R7, R24, UR28, RZ, P1, !PT ;  /* 0x0000001c18077c10 */ /* 0x000fe20008ffe4ff */
[----:B------:R-:W-:Y:S01]  /*2420*/  UIMAD UR28, UR14, UR5, UR29 ;  /* 0x000000050e1c72a4 */ /* 0x000fe2000f8e021d */
[----:B------:R-:W-:Y:S01]  /*2430*/  LOP3.LUT R4, R16, 0xfffffff8, RZ, 0xc0, !PT ;  /* 0xfffffff810047812 */ /* 0x000fe200078ec0ff */
[----:B------:R-:W-:Y:S01]  /*2440*/  UIADD3 UR5, -UR22, UR24, URZ ;  /* 0x0000001816057290 */ /* 0x000fe2000fffe13f */
[----:B------:R-:W-:Y:S01]  /*2450*/  LOP3.LUT R231, R0, R231, RZ, 0x3c, !PT ;  /* 0x000000e700e77212 */ /* 0x000fe200078e3cff */
[----:B--2---:R-:W-:Y:S01]  /*2460*/  ULEA UR4, UR25, UR4, 0x18 ;  /* 0x0000000419047291 */ /* 0x004fe2000f8ec03f */
[----:B------:R-:W-:Y:S01]  /*2470*/  LEA.HI R0, R15, R80, RZ, 0x6 ;  /* 0x000000500f007211 */ /* 0x000fe200078f30ff */
[----:B------:R-:W-:Y:S01]  /*2480*/  IMAD.IADD R21, R21, 0x1, -R4 ;  /* 0x0000000115157824 */ /* 0x000fe200078e0a04 */
[----:B------:R-:W-:Y:S01]  /*2490*/  IADD3 R4, P0, R232, UR32, RZ ;  /* 0x00000020e8047c10 */ /* 0x000fe2000ff1e0ff */
[----:B-1----:R-:W-:Y:S01]  /*24a0*/  IMAD.WIDE R30, R31, 0x40, R22 ;  /* 0x000000401f1e7825 */ /* 0x002fe200078e0216 */
[----:B------:R-:W-:-:S02]  /*24b0*/  ISETP.GE.AND P4, PT, R22, UR5, PT ;  /* 0x0000000516007c0c */ /* 0x000fc4000bf86270 */
[----:B------:R-:W-:Y:S01]  /*24c0*/  IADD3.X R5, R24, UR13, RZ, P0, !PT ;  /* 0x0000000d18057c10 */ /* 0x000fe200087fe4ff */
[----:B------:R-:W-:Y:S01]  /*24d0*/  IMAD.SHL.U32 R0, R0, 0x8, RZ ;  /* 0x0000000800007824 */ /* 0x000fe200078e00ff */
[----:B------:R-:W-:Y:S01]  /*24e0*/  UIADD3 UR13, UR17, -0x1, URZ ;  /* 0xffffffff110d7890 */ /* 0x000fe2000fffe03f */
[----:B------:R-:W-:Y:S02]  /*24f0*/  IADD3 R168, P1, R22, UR9, RZ ;  /* 0x0000000916a87c10 */ /* 0x000fe4000ff3e0ff */
[----:B------:R-:W-:Y:S01]  /*2500*/  ISETP.GE.AND P0, PT, R32, UR5, PT ;  /* 0x0000000520007c0c */ /* 0x000fe2000bf06270 */
[----:B------:R-:W-:Y:S01]  /*2510*/  IMAD.WIDE.U32 R26, R26, UR14, R4 ;  /* 0x0000000e1a1a7c25 */ /* 0x000fe2000f8e0004 */
[----:B------:R-:W-:Y:S01]  /*2520*/  IADD3 R34, P3, R232, R34, RZ ;  /* 0x00000022e8227210 */ /* 0x000fe20007f7e0ff */
[----:B------:R-:W-:Y:S01]  /*2530*/  USHF.L.U32 UR16, UR13, 0x6, URZ ;  /* 0x000000060d107899 */ /* 0x000fe2000800063f */
[----:B------:R-:W-:Y:S01]  /*2540*/  LOP3.LUT R231, R231, 0xfffffe00, R0, 0xf8, !PT ;  /* 0xfffffe00e7e77812 */ /* 0x000fe200078ef800 */
[C---:B------:R-:W-:Y:S01]  /*2550*/  IMAD R0, R18.reuse, UR7, R3 ;  /* 0x0000000712007c24 */ /* 0x040fe2000f8e0203 */
[----:B------:R-:W-:Y:S01]  /*2560*/  IADD3.X R14, R23, UR8, RZ, P1, !PT ;  /* 0x00000008170e7c10 */ /* 0x000fe20008ffe4ff */
[----:B------:R-:W-:Y:S01]  /*2570*/  IMAD.WIDE.U32 R18, R18, UR6, R6 ;  /* 0x0000000612127c25 */ /* 0x000fe2000f8e0006 */
[----:B------:R-:W-:Y:S01]  /*2580*/  R2P PR, R21, 0x6 ;  /* 0x0000000615007804 */ /* 0x000fe20000000000 */
[----:B------:R-:W-:Y:S01]  /*2590*/  UIADD3 UR14, -UR16, UR23, URZ ;  /* 0x00000017100e7290 */ /* 0x000fe2000fffe13f */
[----:B------:R-:W-:Y:S01]  /*25a0*/  LEA R231, R231, UR4, 0x1 ;  /* 0x00000004e7e77c11 */ /* 0x000fe2000f8e08ff */
[----:B------:R-:W-:-:S02]  /*25b0*/  IMAD.MOV.U32 R7, RZ, RZ, 0x10 ;  /* 0x00000010ff077424 */ /* 0x000fc400078e00ff */
[----:B------:R-:W-:Y:S02]  /*25c0*/  IMAD.MOV.U32 R5, RZ, RZ, 0x20 ;  /* 0x00000020ff057424 */ /* 0x000fe400078e00ff */
[----:B------:R-:W-:Y:S01]  /*25d0*/  VIADD R29, R27, UR28 ;  /* 0x0000001c1b1d7c36 */ /* 0x000fe20008000000 */
[----:B------:R-:W-:Y:S01]  /*25e0*/  SEL R7, R7, 0xfffffff0, !P1 ;  /* 0xfffffff007077807 */ /* 0x000fe20004800000 */
[C---:B------:R-:W-:Y:S01]  /*25f0*/  VIADD R6, R232.reuse, 0x40 ;  /* 0x00000040e8067836 */ /* 0x040fe20000000000 */
[----:B------:R-:W-:Y:S01]  /*2600*/  SEL R5, R5, 0xffffffe0, !P2 ;  /* 0xffffffe005057807 */ /* 0x000fe20005000000 */
        /* <DEDUP_REMOVED lines=47> */
.L_x_3144:
[----:B------:R-:W-:Y:S05]  /*2900*/  BSYNC B0 ;  /* 0x0000000000007941 */ /* 0x000fea0003800000 */
.L_x_3143:
[----:B------:R-:W-:Y:S01]  /*2910*/  IMAD.X R35, R24, 0x1, R17, P3 ;  /* 0x0000000118237824 */ /* 0x000fe200018e0611 */
[C---:B------:R-:W-:Y:S01]  /*2920*/  IADD3 R17, R22.reuse, 0x30, RZ ;  /* 0x0000003016117810 */ /* 0x040fe20007ffe0ff */
[----:B-12---:R-:W-:Y:S01]  /*2930*/  IMAD R9, R23, UR10, RZ ;  /* 0x0000000a17097c24 */ /* 0x006fe2000f8e02ff */
[----:B------:R-:W-:Y:S01]  /*2940*/  SHF.R.S32.HI R24, RZ, 0x4, R25 ;  /* 0x00000004ff187819 */ /* 0x000fe20000011419 */
[C---:B------:R-:W-:Y:S01]  /*2950*/  VIADD R20, R22.reuse, 0x20 ;  /* 0x0000002016147836 */ /* 0x040fe20000000000 */
[----:B------:R-:W-:Y:S01]  /*2960*/  BSSY B0, `(.L_x_3145) ;  /* 0x000003b000007945 */ /* 0x000fe20003800000 */
[----:B------:R-:W-:Y:S01]  /*2970*/  IMAD.WIDE.U32 R34, R22, UR10, R34 ;  /* 0x0000000a16227c25 */ /* 0x000fe2000f8e0022 */
[C---:B------:R-:W-:Y:S02]  /*2980*/  ISETP.GE.AND P1, PT, R32.reuse, UR14, PT ;  /* 0x0000000e20007c0c */ /* 0x040fe4000bf26270 */
[----:B------:R-:W-:Y:S01]  /*2990*/  ISETP.GE.AND P4, PT, R32, UR14, PT ;  /* 0x0000000e20007c0c */ /* 0x000fe2000bf86270 */
[C---:B------:R-:W-:Y:S01]  /*29a0*/  IMAD R166, R22.reuse, UR11, R9 ;  /* 0x0000000b16a67c24 */ /* 0x040fe2000f8e0209 */
[----:B------:R-:W-:-:S02]  /*29b0*/  ISETP.GE.AND P6, PT, R22, UR14, PT ;  /* 0x0000000e16007c0c */ /* 0x000fc4000bfc6270 */
[----:B------:R-:W-:Y:S01]  /*29c0*/  ISETP.GE.AND P2, PT, R20, UR5, PT ;  /* 0x0000000514007c0c */ /* 0x000fe2000bf46270 */
[----:B------:R-:W-:Y:S01]  /*29d0*/  IMAD.IADD R166, R35, 0x1, R166 ;  /* 0x0000000123a67824 */ /* 0x000fe200078e02a6 */
[----:B------:R-:W-:Y:S02]  /*29e0*/  ISETP.GE.AND P5, PT, R17, UR5, PT ;  /* 0x0000000511007c0c */ /* 0x000fe4000bfa6270 */
        /* <DEDUP_REMOVED lines=50> */
.L_x_3146:
[----:B------:R-:W-:Y:S05]  /*2d10*/  BSYNC B0 ;  /* 0x0000000000007941 */ /* 0x000fea0003800000 */
.L_x_3145:
        /* <DEDUP_REMOVED lines=49> */
.L_x_3148:
[----:B------:R-:W-:Y:S05]  /*3030*/  BSYNC B0 ;  /* 0x0000000000007941 */ /* 0x000fea0003800000 */
.L_x_3147:
        /* <DEDUP_REMOVED lines=49> */
.L_x_3150:
[----:B------:R-:W-:Y:S05]  /*3350*/  BSYNC B0 ;  /* 0x0000000000007941 */ /* 0x000fea0003800000 */
.L_x_3149:
        /* <DEDUP_REMOVED lines=40> */
.L_x_3152:
[----:B------:R-:W-:Y:S05]  /*35e0*/  BSYNC B0 ;  /* 0x0000000000007941 */ /* 0x000fea0003800000 */
.L_x_3151:
        /* <DEDUP_REMOVED lines=16> */
[----:B--23--:R-:W-:Y:S02]  /*36f0*/  IADD3 R13, P2, R165, UR28, RZ ;  /* 0x0000001ca50d7c10 */ /* 0x00cfe4000ff5e0ff */
[----:B------:R-:W-:Y:S02]  /*3700*/  ISETP.GE.AND P1, PT, R232, UR6, PT ;  /* 0x00000006e8007c0c */ /* 0x000fe4000bf26270 */
[----:B------:R-:W-:Y:S02]  /*3710*/  IADD3.X R12, R166, UR25, RZ, P2, !PT ;  /* 0x00000019a60c7c10 */ /* 0x000fe400097fe4ff */
[----:B------:R-:W-:-:S09]  /*3720*/  ISETP.GE.AND P3, PT, R6, UR6, PT ;  /* 0x0000000606007c0c */ /* 0x000fd2000bf66270 */
[----:B-1--4-:R-:W1:Y:S01]  /*3730*/  @!P1 LDC.64 R8, c[0x0][0x218] ;  /* 0x00008600ff089b82 */ /* 0x012e620000000a00 */
        /* <DEDUP_REMOVED lines=34> */
.L_x_3154:
[----:B------:R-:W-:Y:S05]  /*3960*/  BSYNC B0 ;  /* 0x0000000000007941 */ /* 0x000fea0003800000 */
.L_x_3153:
[----:B------:R-:W-:Y:S04]  /*3970*/  BSSY B0, `(.L_x_3155) ;  /* 0x000002d000007945 */ /* 0x000fe80003800000 */
[----:B------:R-:W-:Y:S05]  /*3980*/  @P5 BRA `(.L_x_3156) ;  /* 0x0000000000ac5947 */ /* 0x000fea0003800000 */
[----:B------:R-:W-:Y:S01]  /*3990*/  ULDC UR6, c[0x0][0x2d0] ;  /* 0x0000b40000067ab9 */ /* 0x000fe20000000800 */
[----:B------:R-:W-:Y:S01]  /*39a0*/  IMAD.U32 R28, RZ, RZ, UR10 ;  /* 0x0000000aff1c7e24 */ /* 0x000fe2000f8e00ff */
[----:B------:R-:W-:Y:S01]  /*39b0*/  ISETP.GE.AND P2, PT, R232, UR6, PT ;  /* 0x00000006e8007c0c */ /* 0x000fe2000bf46270 */
[----:B--2---:R-:W-:Y:S01]  /*39c0*/  IMAD.U32 R26, RZ, RZ, UR10 ;  /* 0x0000000aff1a7e24 */ /* 0x004fe2000f8e00ff */
[----:B------:R-:W-:Y:S01]  /*39d0*/  ISETP.GE.AND P5, PT, R6, UR6, PT ;  /* 0x0000000606007c0c */ /* 0x000fe2000bfa6270 */
[----:B------:R-:W-:Y:S01]  /*39e0*/  IMAD.U32 R25, RZ, RZ, UR11 ;  /* 0x0000000bff197e24 */ /* 0x000fe2000f8e00ff */
[----:B------:R-:W-:Y:S02]  /*39f0*/  ISETP.GE.AND P3, PT, R4, UR6, PT ;  /* 0x0000000604007c0c */ /* 0x000fe4000bf66270 */
[----:B------:R-:W-:-:S04]  /*3a00*/  LEA R28, P1, R28, R165, 0x5 ;  /* 0x000000a51c1c7211 */ /* 0x000fc800078228ff */
[----:B------:R-:W-:-:S03]  /*3a10*/  LEA.HI.X R25, R26, R166, R25, 0x5, P1 ;  /* 0x000000a61a197211 */ /* 0x000fc600008f2c19 */
[----:B---3--:R-:W2:Y:S01]  /*3a20*/  @!P2 LDC.64 R12, c[0x0][0x218] ;  /* 0x00008600ff0cab82 */ /* 0x008ea20000000a00 */
[----:B------:R3:W-:Y:S07]  /*3a30*/  @P2 STS.128 [R231+0x9000], RZ ;  /* 0x009000ffe7002388 */ /* 0x0007ee0000000c00 */
[----:B------:R-:W5:Y:S08]  /*3a40*/  @!P5 LDC.64 R10, c[0x0][0x218] ;  /* 0x00008600ff0adb82 */ /* 0x000f700000000a00 */
[----:B-1--4-:R-:W1:Y:S01]  /*3a50*/  @!P3 LDC.64 R8, c[0x0][0x218] ;  /* 0x00008600ff08bb82 */ /* 0x012e620000000a00 */
        /* <DEDUP_REMOVED lines=30> */
.L_x_3156:
[----:B------:R-:W-:Y:S05]  /*3c40*/  BSYNC B0 ;  /* 0x0000000000007941 */ /* 0x000fea0003800000 */
.L_x_3155:
        /* <DEDUP_REMOVED lines=46> */
.L_x_3158:
[----:B------:R-:W-:Y:S05]  /*3f30*/  BSYNC B0 ;  /* 0x0000000000007941 */ /* 0x000fea0003800000 */
.L_x_3157:
[----:B------:R-:W0:Y:S01]  /*3f40*/  LDGDEPBAR ;  /* 0x00000000000079af */ /* 0x000e220000000000 */
[----:B-1234-:R-:W-:Y:S01]  /*3f50*/  IMAD.SHL.U32 R8, R24, 0x8, RZ ;  /* 0x0000000818087824 */ /* 0x01efe200078e00ff */
[----:B------:R-:W-:Y:S01]  /*3f60*/  LOP3.LUT R21, R21, 0x1c0, RZ, 0xc0, !PT ;  /* 0x000001c015157812 */ /* 0x000fe200078ec0ff */
[----:B------:R-:W-:Y:S01]  /*3f70*/  IMAD.IADD R19, R19, 0x1, R0 ;  /* 0x0000000113137824 */ /* 0x000fe200078e0200 */
[----:B------:R-:W-:Y:S01]  /*3f80*/  ULDC.64 UR6, c[0x0][0x250] ;  /* 0x0000940000067ab9 */ /* 0x000fe20000000a00 */
[----:B------:R-:W-:Y:S01]  /*3f90*/  IMAD.SHL.U32 R9, R16, 0x40, RZ ;  /* 0x0000004010097824 */ /* 0x000fe200078e00ff */
[----:B------:R-:W-:Y:S01]  /*3fa0*/  LOP3.LUT R0, R21, 0x8, R8, 0xf8, !PT ;  /* 0x0000000815007812 */ /* 0x000fe200078ef808 */
[----:B------:R-:W-:Y:S01]  /*3fb0*/  IMAD R167, R14, UR6, RZ ;  /* 0x000000060ea77c24 */ /* 0x000fe2000f8e02ff */
[----:B------:R-:W-:Y:S01]  /*3fc0*/  SHF.R.U32.HI R21, RZ, 0x3, R21 ;  /* 0x00000003ff157819 */ /* 0x000fe20000011615 */
[----:B------:R-:W-:Y:S01]  /*3fd0*/  ULDC.64 UR8, c[0x0][0x220] ;  /* 0x0000880000087ab9 */ /* 0x000fe20000000a00 */
[----:B------:R-:W-:Y:S01]  /*3fe0*/  LEA.HI R82, R15, R80, RZ, 0x5 ;  /* 0x000000500f527211 */ /* 0x000fe200078f28ff */
[----:B------:R-:W-:Y:S01]  /*3ff0*/  IMAD R167, R168, UR7, R167 ;  /* 0x00000007a8a77c24 */ /* 0x000fe2000f8e02a7 */
[----:B------:R-:W-:Y:S01]  /*4000*/  LOP3.LUT R0, R0, R21, RZ, 0x3c, !PT ;  /* 0x0000001500007212 */ /* 0x000fe200078e3cff */
[----:B------:R-:W-:Y:S01]  /*4010*/  IMAD.WIDE.U32 R168, R168, UR6, R18 ;  /* 0x00000006a8a87c25 */ /* 0x000fe2000f8e0012 */
[----:B------:R-:W-:Y:S01]  /*4020*/  LOP3.LUT R23, R23, R22, RZ, 0x3c, !PT ;  /* 0x0000001617177212 */ /* 0x000fe200078e3cff */
[----:B------:R-:W-:Y:S01]  /*4030*/  USHF.L.U64.HI UR29, UR6, 0x4, UR7 ;  /* 0x00000004061d7899 */ /* 0x000fe20008010207 */
[----:B------:R-:W-:Y:S01]  /*4040*/  LOP3.LUT R0, R0, 0xfffffe00, R9, 0xf8, !PT ;  /* 0xfffffe0000007812 */ /* 0x000fe200078ef809 */
[----:B------:R-:W-:Y:S01]  /*4050*/  IMAD.IADD R167, R169, 0x1, R167 ;  /* 0x00000001a9a77824 */ /* 0x000fe200078e02a7 */
[----:B------:R-:W-:Y:S01]  /*4060*/  SHF.R.S32.HI R81, RZ, 0x5, R82 ;  /* 0x00000005ff517819 */ /* 0x000fe20000011452 */
[----:B------:R-:W-:Y:S01]  /*4070*/  IMAD R229, R24, 0x200, R23 ;  /* 0x0000020018e57824 */ /* 0x000fe200078e0217 */
[----:B------:R-:W-:Y:S01]  /*4080*/  LEA R242, P1, R168, UR8, 0x1 ;  /* 0x00000008a8f27c11 */ /* 0x000fe2000f8208ff */
[----:B------:R-:W-:Y:S01]  /*4090*/  USHF.L.U32 UR30, UR6, 0x4, URZ ;  /* 0x00000004061e7899 */ /* 0x000fe2000800063f */
[----:B------:R-:W-:Y:S01]  /*40a0*/  BSSY B0, `(.L_x_3159) ;  /* 0x000002c000007945 */ /* 0x000fe20003800000 */
[----:B------:R-:W-:Y:S01]  /*40b0*/  IMAD R230, R81, 0x400, R0 ;  /* 0x0000040051e67824 */ /* 0x000fe200078e0200 */
[----:B------:R-:W-:-:S04]  /*40c0*/  DEPBAR.LE SB0, 0x0 ;  /* 0x000080000000791a */ /* 0x000fc80000000000 */
[----:B------:R-:W-:Y:S01]  /*40d0*/  BAR.SYNC.DEFER_BLOCKING 0x0 ;  /* 0x0000000000007b1d */ /* 0x000fe20000010000 */
[----:B------:R-:W-:Y:S02]  /*40e0*/  ISETP.GE.AND P5, PT, R20, UR14, PT ;  /* 0x0000000e14007c0c */ /* 0x000fe4000bfa6270 */
        /* <DEDUP_REMOVED lines=14> */
[----:B------:R-:W-:Y:S01]  /*41d0*/  @!P3 IMAD.MOV.U32 R243, RZ, RZ, R247 ;  /* 0x000000fffff3b224 */ /* 0x000fe200078e00f7 */
[----:B------:R2:W-:Y:S01]  /*41e0*/  @P3 STS.128 [R231+0x10000], RZ ;  /* 0x010000ffe7003388 */ /* 0x0005e20000000c00 */
        /* <DEDUP_REMOVED lines=11> */
[----:B---3--:R-:W-:-:S05]  /*42a0*/  @!P1 IMAD.MOV.U32 R243, RZ, RZ, R247 ;  /* 0x000000fffff39224 */ /* 0x008fca00078e00f7 */
[----:B------:R-:W-:Y:S01]  /*42b0*/  @!PT LDS RZ, [RZ] ;  /* 0x00000000fffff984 */ /* 0x000fe20000000800 */
[----:B------:R-:W-:Y:S01]  /*42c0*/  @!PT LDS RZ, [RZ] ;  /* 0x00000000fffff984 */ /* 0x000fe20000000800 */
[----:B------:R-:W-:Y:S01]  /*42d0*/  @!PT LDS RZ, [RZ] ;  /* 0x00000000fffff984 */ /* 0x000fe20000000800 */
[----:B------:R2:W-:Y:S04]  /*42e0*/  @!P1 LDGSTS.E.BYPASS.LTC128B.128 [R231+0x14000], desc[UR26][R242.64+0x100] ;  /* 0x14000100f2e79fae */ /* 0x0005e8000b901d5a */
[----:B------:R2:W-:Y:S01]  /*42f0*/  @P0 STS.128 [R231+0x16000], RZ ;  /* 0x016000ffe7000388 */ /* 0x0005e20000000c00 */
[----:B------:R-:W-:Y:S05]  /*4300*/  @P0 BRA `(.L_x_3160) ;  /* 0x0000000000140947 */ /* 0x000fea0003800000 */
[----:B--2---:R-:W-:-:S05]  /*4310*/  MOV R243, R247 ;  /* 0x000000f700f37202 */ /* 0x004fca0000000f00 */
[----:B------:R-:W-:Y:S01]  /*4320*/  @!PT LDS RZ, [RZ] ;  /* 0x00000000fffff984 */ /* 0x000fe20000000800 */
[----:B------:R-:W-:Y:S01]  /*4330*/  @!PT LDS RZ, [RZ] ;  /* 0x00000000fffff984 */ /* 0x000fe20000000800 */
[----:B------:R-:W-:Y:S01]  /*4340*/  @!PT LDS RZ, [RZ] ;  /* 0x00000000fffff984 */ /* 0x000fe20000000800 */
[----:B------:R3:W-:Y:S02]  /*4350*/  LDGSTS.E.BYPASS.LTC128B.128 [R231+0x16000], desc[UR26][R242.64+0x180] ;  /* 0x16000180f2e77fae */ /* 0x0007e4000b901d5a */
.L_x_3160:
[----:B------:R-:W-:Y:S05]  /*4360*/  BSYNC B0 ;  /* 0x0000000000007941 */ /* 0x000fea0003800000 */
.L_x_3159:
        /* <DEDUP_REMOVED lines=9> */
[----:B------:R-:W-:Y:S01]  /*4400*/  IMAD.U32 R15, RZ, RZ, UR30 ;  /* 0x0000001eff0f7e24 */ /* 0x000fe2000f8e00ff */
[----:B------:R-:W-:Y:S01]  /*4410*/  ISETP.GE.AND P4, PT, R232, UR31, PT ;  /* 0x0000001fe8007c0c */ /* 0x000fe2000bf86270 */
[----:B------:R-:W-:Y:S01]  /*4420*/  IMAD.U32 R9, RZ, RZ, UR30 ;  /* 0x0000001eff097e24 */ /* 0x000fe2000f8e00ff */
        /* <DEDUP_REMOVED lines=9> */
[C---:B------:R-:W-:Y:S02]  /*44c0*/  @!P4 LEA.HI.X R15, R11.reuse, R247, R10, 0x1, P1 ;  /* 0x000000f70b0fc211 */ /* 0x040fe400008f0c0a */
        /* <DEDUP_REMOVED lines=18> */
[----:B-1----:R-:W-:Y:S01]  /*45f0*/  IMAD.U32 R11, RZ, RZ, UR30 ;  /* 0x0000001eff0b7e24 */ /* 0x002fe2000f8e00ff */
        /* <DEDUP_REMOVED lines=8> */
.L_x_3162:
[----:B------:R-:W-:Y:S05]  /*4680*/  BSYNC B0 ;  /* 0x0000000000007941 */ /* 0x000fea0003800000 */
.L_x_3161:
        /* <DEDUP_REMOVED lines=9> */
[----:B-1----:R-:W-:Y:S01]  /*4720*/  IMAD.U32 R11, RZ, RZ, UR6 ;  /* 0x00000006ff0b7e24 */ /* 0x002fe2000f8e00ff */
        /* <DEDUP_REMOVED lines=35> */
.L_x_3164:
[----:B------:R-:W-:Y:S05]  /*4960*/  BSYNC B0 ;  /* 0x0000000000007941 */ /* 0x000fea0003800000 */
.L_x_3163:
[----:B------:R1:W-:Y:S01]  /*4970*/  @P6 STS.128 [R231+0x11800], RZ ;  /* 0x011800ffe7006388 */ /* 0x0003e20000000c00 */
[----:B------:R-:W-:Y:S03]  /*4980*/  BSSY B0, `(.L_x_3165) ;  /* 0x0000036000007945 */ /* 0x000fe60003800000 */
[----:B------:R1:W-:Y:S04]  /*4990*/  @P6 STS.128 [R231+0x13800], RZ ;  /* 0x013800ffe7006388 */ /* 0x0003e80000000c00 */
[----:B------:R1:W-:Y:S04]  /*49a0*/  @P6 STS.128 [R231+0x15800], RZ ;  /* 0x015800ffe7006388 */ /* 0x0003e80000000c00 */
[----:B------:R1:W-:Y:S01]  /*49b0*/  @P6 STS.128 [R231+0x17800], RZ ;  /* 0x017800ffe7006388 */ /* 0x0003e20000000c00 */
[----:B------:R-:W-:Y:S05]  /*49c0*/  @P6 BRA `(.L_x_3166) ;  /* 0x0000000000c46947 */ /* 0x000fea0003800000 */
[----:B------:R-:W-:Y:S01]  /*49d0*/  ULDC UR32, c[0x0][0x2d0] ;  /* 0x0000b40000207ab9 */ /* 0x000fe20000000800 */
[----:B-1----:R-:W-:Y:S01]  /*49e0*/  IMAD.U32 R10, RZ, RZ, UR6 ;  /* 0x00000006ff0a7e24 */ /* 0x002fe2000f8e00ff */
[----:B------:R-:W-:Y:S01]  /*49f0*/  ISETP.GE.AND P3, PT, R232, UR32, PT ;  /* 0x00000020e8007c0c */ /* 0x000fe2000bf66270 */
[----:B------:R-:W-:Y:S01]  /*4a00*/  IMAD.U32 R9, RZ, RZ, UR6 ;  /* 0x00000006ff097e24 */ /* 0x000fe2000f8e00ff */
[----:B------:R-:W-:Y:S02]  /*4a10*/  ISETP.GE.AND P2, PT, R6, UR32, PT ;  /* 0x0000002006007c0c */ /* 0x000fe4000bf46270 */
[----:B------:R-:W-:Y:S02]  /*4a20*/  ISETP.GE.AND P1, PT, R4, UR32, PT ;  /* 0x0000002004007c0c */ /* 0x000fe4000bf26270 */
[----:B------:R-:W-:Y:S02]  /*4a30*/  MOV R8, UR6 ;  /* 0x0000000600087c02 */ /* 0x000fe40008000f00 */
[----:B------:R-:W-:-:S05]  /*4a40*/  ISETP.GE.AND P0, PT, R3, UR32, PT ;  /* 0x0000002003007c0c */ /* 0x000fca000bf06270 */
[----:B--23--:R-:W-:Y:S01]  /*4a50*/  @!P3 MOV R243, R247 ;  /* 0x000000f700f3b202 */ /* 0x00cfe20000000f00 */
[----:B------:R-:W-:Y:S01]  /*4a60*/  VOTEU.ALL UP2, P3 ;  /* 0x00000000003f7886 */ /* 0x000fe20001840000 */
[----:B------:R-:W-:Y:S01]  /*4a70*/  VOTEU.ALL UP1, P2 ;  /* 0x00000000003f7886 */ /* 0x000fe20001020000 */
[----:B------:R1:W-:Y:S01]  /*4a80*/  @P3 STS.128 [R231+0x11800], RZ ;  /* 0x011800ffe7003388 */ /* 0x0003e20000000c00 */
[----:B------:R-:W-:Y:S01]  /*4a90*/  VOTEU.ALL UP0, P1 ;  /* 0x00000000003f7886 */ /* 0x000fe20000800000 */
[----:B------:R-:W-:Y:S01]  /*4aa0*/  @!P3 IMAD.WIDE.U32 R10, R10, 0x60, R242 ;  /* 0x000000600a0ab825 */ /* 0x000fe200078e00f2 */
[----:B------:R-:W-:Y:S02]  /*4ab0*/  @!UP2 UIMAD UR33, UR7, 0x60, URZ ;  /* 0x000000600721a8a4 */ /* 0x000fe4000f8e023f */
[----:B------:R-:W-:Y:S01]  /*4ac0*/  @!UP1 UIMAD UR31, UR7, 0x60, URZ ;  /* 0x00000060071f98a4 */ /* 0x000fe2000f8e023f */
[----:B------:R-:W-:Y:S01]  /*4ad0*/  @!P2 IMAD.MOV.U32 R243, RZ, RZ, R247 ;  /* 0x000000fffff3a224 */ /* 0x000fe200078e00f7 */
[----:B------:R-:W-:-:S02]  /*4ae0*/  @!UP0 UIMAD UR14, UR7, 0x60, URZ ;  /* 0x00000060070e88a4 */ /* 0x000fc4000f8e023f */
[----:B------:R-:W-:Y:S02]  /*4af0*/  @!P3 VIADD R11, R11, UR33 ;  /* 0x000000210b0bbc36 */ /* 0x000fe40008000000 */
[----:B------:R-:W-:Y:S01]  /*4b00*/  @!P2 IMAD.WIDE.U32 R12, R9, 0x60, R242 ;  /* 0x00000060090ca825 */ /* 0x000fe200078e00f2 */
[----:B------:R-:W-:Y:S02]  /*4b10*/  @!P1 MOV R243, R247 ;  /* 0x000000f700f39202 */ /* 0x000fe40000000f00 */
[----:B------:R-:W-:Y:S01]  /*4b20*/  @!PT LDS RZ, [RZ] ;  /* 0x00000000fffff984 */ /* 0x000fe20000000800 */
[----:B------:R-:W-:Y:S01]  /*4b30*/  @!PT LDS RZ, [RZ] ;  /* 0x00000000fffff984 */ /* 0x000fe20000000800 */
[----:B------:R-:W-:Y:S01]  /*4b40*/  @!PT LDS RZ, [RZ] ;  /* 0x00000000fffff984 */ /* 0x000fe20000000800 */
[----:B------:R1:W-:Y:S02]  /*4b50*/  @!P3 LDGSTS.E.BYPASS.LTC128B.128 [R231+0x11800], desc[UR26][R10.64] ;  /* 0x118000000ae7bfae */ /* 0x0003e4000b901d5a */
[----:B------:R-:W-:Y:S01]  /*4b60*/  @!P2 IADD3 R13, R13, UR31, RZ ;  /* 0x0000001f0d0dac10 */ /* 0x000fe2000fffe0ff */
[----:B------:R-:W-:Y:S01]  /*4b70*/  @!P1 IMAD.WIDE.U32 R8, R8, 0x60, R242 ;  /* 0x0000006008089825 */ /* 0x000fe200078e00f2 */
[----:B------:R1:W-:Y:S03]  /*4b80*/  @P2 STS.128 [R231+0x13800], RZ ;  /* 0x013800ffe7002388 */ /* 0x0003e60000000c00 */
[----:B------:R-:W-:Y:S01]  /*4b90*/  @!P1 VIADD R9, R9, UR14 ;  /* 0x0000000e09099c36 */ /* 0x000fe20008000000 */
        /* <DEDUP_REMOVED lines=11> */
[----:B-1----:R-:W-:Y:S01]  /*4c50*/  MOV R8, UR6 ;  /* 0x0000000600087c02 */ /* 0x002fe20008000f00 */
[----:B------:R-:W-:Y:S01]  /*4c60*/  UIMAD UR14, UR7, 0x60, URZ ;  /* 0x00000060070e78a4 */ /* 0x000fe2000f8e023f */
[----:B------:R-:W-:-:S03]  /*4c70*/  MOV R243, R247 ;  /* 0x000000f700f37202 */ /* 0x000fc60000000f00 */
[----:B------:R-:W-:-:S05]  /*4c80*/  IMAD.WIDE.U32 R8, R8, 0x60, R242 ;  /* 0x0000006008087825 */ /* 0x000fca00078e00f2 */
[----:B------:R-:W-:-:S05]  /*4c90*/  IADD3 R9, R9, UR14, RZ ;  /* 0x0000000e09097c10 */ /* 0x000fca000fffe0ff */
[----:B------:R-:W-:Y:S01]  /*4ca0*/  @!PT LDS RZ, [RZ] ;  /* 0x00000000fffff984 */ /* 0x000fe20000000800 */
[----:B------:R-:W-:Y:S01]  /*4cb0*/  @!PT LDS RZ, [RZ] ;  /* 0x00000000fffff984 */ /* 0x000fe20000000800 */
[----:B------:R-:W-:Y:S01]  /*4cc0*/  @!PT LDS RZ, [RZ] ;  /* 0x00000000fffff984 */ /* 0x000fe20000000800 */
[----:B------:R1:W-:Y:S02]  /*4cd0*/  LDGSTS.E.BYPASS.LTC128B.128 [R231+0x17800], desc[UR26][R8.64+0x180] ;  /* 0x1780018008e77fae */ /* 0x0003e4000b901d5a */
.L_x_3166:
[----:B------:R-:W-:Y:S05]  /*4ce0*/  BSYNC B0 ;  /* 0x0000000000007941 */ /* 0x000fea0003800000 */
.L_x_3165:
[----:B-1----:R-:W-:Y:S01]  /*4cf0*/  LDSM.16.M88.4 R12, [R230] ;  /* 0x00000000e60c783b */ /* 0x002fe20000000200 */
[----:B------:R-:W-:Y:S01]  /*4d00*/  R2P PR, R2, 0x6 ;  /* 0x0000000602007804 */ /* 0x000fe20000000000 */
[C---:B------:R-:W-:Y:S01]  /*4d10*/  VIADD R2, R229.reuse, 0x8000 ;  /* 0x00008000e5027836 */ /* 0x040fe20000000000 */
[----:B------:R-:W-:Y:S01]  /*4d20*/  UISETP.GT.AND UP0, UPT, UR13, UR12, UPT ;  /* 0x0000000c0d00728c */ /* 0x000fe2000bf04270 */
[----:B------:R-:W1:Y:S01]  /*4d30*/  LDSM.16.M88.4 R40, [R229+0x8000] ;  /* 0x00800000e528783b */ /* 0x000e620000000200 */
[----:B------:R-:W-:Y:S01]  /*4d40*/  VIADD R227, R229, 0x8020 ;  /* 0x00008020e5e37836 */ /* 0x000fe20000000000 */
[----:B------:R-:W-:Y:S01]  /*4d50*/  LEA R236, R81, UR22, 0x4 ;  /* 0x0000001651ec7c11 */ /* 0x000fe2000f8e20ff */
[--C-:B------:R-:W-:Y:S01]  /*4d60*/  IMAD R228, R7, 0x2, R230.reuse ;  /* 0x0000000207e47824 */ /* 0x100fe200078e02e6 */
[----:B------:R-:W5:Y:S01]  /*4d70*/  LDSM.16.M88.4 R24, [R229+0x9000] ;  /* 0x00900000e518783b */ /* 0x000f620000000200 */
[C---:B------:R-:W-:Y:S01]  /*4d80*/  IMAD R226, R5.reuse, 0x2, R230 ;  /* 0x0000000205e27824 */ /* 0x040fe200078e02e6 */
[----:B------:R-:W-:Y:S01]  /*4d90*/  UIADD3 UR22, UR23, 0x1, -UR24 ;  /* 0x0000000117167890 */ /* 0x000fe2000fffe818 */
[----:B------:R-:W-:Y:S01]  /*4da0*/  PLOP3.LUT P6, PT, PT, PT, UP0, 0x80, 0x0 ;  /* 0x000000000000781c */ /* 0x000fe20003fcf008 */
[----:B------:R-:W2:Y:S01]  /*4db0*/  LDSM.16.M88.4 R32, [R229+0x8800] ;  /* 0x00880000e520783b */ /* 0x000ea20000000200 */
[----:B------:R-:W-:Y:S01]  /*4dc0*/  LEA R225, R5, R228, 0x1 ;  /* 0x000000e405e17211 */ /* 0x000fe200078e08ff */
[----:B------:R-:W-:Y:S01]  /*4dd0*/  UIADD3 UR14, UR22, UR18, URZ ;  /* 0x00000012160e7290 */ /* 0x000fe2000fffe03f */
[----:B------:R-:W-:Y:S01]  /*4de0*/  @P1 IADD3 R227, R2, -0x20, RZ ;  /* 0xffffffe002e31810 */ /* 0x000fe20007ffe0ff */
[----:B------:R-:W3:Y:S01]  /*4df0*/  LDSM.16.M88.4 R52, [R229+0x9800] ;  /* 0x00980000e534783b */ /* 0x000ee20000000200 */
[----:B------:R-:W-:Y:S01]  /*4e00*/  IMAD.MOV.U32 R2, RZ, RZ, 0x40 ;  /* 0x00000040ff027424 */ /* 0x000fe200078e00ff */
[----:B------:R-:W-:Y:S01]  /*4e10*/  UIADD3 UR19, UR23, -UR19, -UR24 ;  /* 0x8000001317137290 */ /* 0x000fe2000fffe818 */
[----:B------:R-:W-:Y:S01]  /*4e20*/  IMAD.U32 R235, RZ, RZ, UR23 ;  /* 0x00000017ffeb7e24 */ /* 0x000fe2000f8e00ff */
[----:B------:R-:W-:Y:S01]  /*4e30*/  LDSM.16.M88.4 R48, [R228] ;  /* 0x00000000e430783b */ /* 0x000fe20000000200 */
[----:B------:R-:W-:Y:S01]  /*4e40*/  IMAD.U32 R233, RZ, RZ, UR22 ;  /* 0x00000016ffe97e24 */ /* 0x000fe2000f8e00ff */
[----:B------:R-:W-:Y:S01]  /*4e50*/  SEL R2, R2, 0xffffffc0, !P2 ;  /* 0xffffffc002027807 */ /* 0x000fe20005000000 */
[----:B------:R-:W-:Y:S01]  /*4e60*/  IMAD.SHL.U32 R237, R80, 0x2, RZ ;  /* 0x0000000250ed7824 */ /* 0x000fe200078e00ff */
[----:B------:R-:W4:Y:S01]  /*4e70*/  LDSM.16.M88.4 R16, [R227] ;  /* 0x00000000e310783b */ /* 0x000f220000000200 */
[C---:B------:R-:W-:Y:S01]  /*4e80*/  VIADD R219, R227.reuse, 0x800 ;  /* 0x00000800e3db7836 */ /* 0x040fe20000000000 */
[----:B------:R-:W-:Y:S01]  /*4e90*/  IADD3 R218, R227, 0x1000, RZ ;  /* 0x00001000e3da7810 */ /* 0x000fe20007ffe0ff */
[----:B------:R-:W-:Y:S01]  /*4ea0*/  IMAD.IADD R223, R229, 0x1, R2 ;  /* 0x00000001e5df7824 */ /* 0x000fe200078e0202 */
[----:B------:R-:W4:Y:S01]  /*4eb0*/  LDSM.16.M88.4 R60, [R227+0x1000] ;  /* 0x00100000e33c783b */ /* 0x000f220000000200 */
[----:B------:R-:W-:Y:S01]  /*4ec0*/  IMAD.IADD R216, R2, 0x1, R227 ;  /* 0x0000000102d87824 */ /* 0x000fe200078e02e3 */
[----:B------:R-:W-:Y:S01]  /*4ed0*/  LOP3.LUT R237, R237, 0x6, RZ, 0xc0, !PT ;  /* 0x00000006eded7812 */ /* 0x000fe200078ec0ff */
        /* <DEDUP_REMOVED lines=9> */
[----:B------:R-:W-:Y:S01]  /*4f70*/  LDSM.16.M88.4 R68, [R226] ;  /* 0x00000000e244783b */ /* 0x000fe20000000200 */
[C---:B------:R-:W-:Y:S01]  /*4f80*/  VIADD R209, R227.reuse, 0x5000 ;  /* 0x00005000e3d17836 */ /* 0x040fe20000000000 */
[C---:B------:R-:W-:Y:S01]  /*4f90*/  IADD3 R208, R227.reuse, 0x5800, RZ ;  /* 0x00005800e3d07810 */ /* 0x040fe20007ffe0ff */
[C---:B------:R-:W-:Y:S01]  /*4fa0*/  VIADD R207, R227.reuse, 0x6000 ;  /* 0x00006000e3cf7836 */ /* 0x040fe20000000000 */
[C---:B-1----:R-:W-:Y:S01]  /*4fb0*/  HMMA.16816.F32.BF16 R44, R12.reuse, R40, RZ ;  /* 0x000000280c2c723c */ /* 0x042fe200000418ff */
[----:B------:R-:W1:Y:S01]  /*4fc0*/  LDSM.16.M88.4 R8, [R223+0x8000] ;  /* 0x00800000df08783b */ /* 0x000e620000000200 */
[C---:B------:R-:W-:Y:S01]  /*4fd0*/  VIADD R206, R227.reuse, 0x6800 ;  /* 0x00006800e3ce7836 */ /* 0x040fe20000000000 */
[C---:B------:R-:W-:Y:S01]  /*4fe0*/  IADD3 R205, R227.reuse, 0x7000, RZ ;  /* 0x00007000e3cd7810 */ /* 0x040fe20007ffe0ff */
[----:B------:R-:W-:Y:S01]  /*4ff0*/  VIADD R204, R227, 0x7800 ;  /* 0x00007800e3cc7836 */ /* 0x000fe20000000000 */
[----:B------:R-:W-:Y:S01]  /*5000*/  LDSM.16.M88.4 R76, [R223+0x9800] ;  /* 0x00980000df4c783b */ /* 0x000fe20000000200 */
[C---:B------:R-:W-:Y:S03]  /*5010*/  HMMA.16816.F32.BF16 R40, R12.reuse, R42, RZ ;  /* 0x0000002a0c28723c */ /* 0x040fe600000418ff */
[----:B------:R-:W-:Y:S03]  /*5020*/  LDSM.16.M88.4 R72, [R216] ;  /* 0x00000000d848783b */ /* 0x000fe60000000200 */
[C---:B-----5:R-:W-:Y:S01]  /*5030*/  HMMA.16816.F32.BF16 R28, R12.reuse, R24, RZ ;  /* 0x000000180c1c723c */ /* 0x060fe200000418ff */
[----:B------:R-:W0:Y:S05]  /*5040*/  LDGDEPBAR ;  /* 0x00000000000079af */ /* 0x000e2a0000000000 */
[C---:B------:R-:W-:Y:S06]  /*5050*/  HMMA.16816.F32.BF16 R24, R12.reuse, R26, RZ ;  /* 0x0000001a0c18723c */ /* 0x040fec00000418ff */
[C---:B--2---:R-:W-:Y:S06]  /*5060*/  HMMA.16816.F32.BF16 R36, R12.reuse, R32, RZ ;  /* 0x000000200c24723c */ /* 0x044fec00000418ff */
        /* <DEDUP_REMOVED lines=36> */
[C---:B-1----:R-:W-:Y:S06]  /*52b0*/  HMMA.16816.F32.BF16 R28, R60.reuse, R8, R28 ;  /* 0x000000083c1c723c */ /* 0x042fec000004181c */
        /* <DEDUP_REMOVED lines=56> */
[----:B------:R-:W2:Y:S04]  /*5640*/  LDSM.16.M88.4 R16, [R228+0x4000] ;  /* 0x00400000e410783b */ /* 0x000ea80000000200 */
[----:B------:R-:W3:Y:S01]  /*5650*/  LDSM.16.M88.4 R8, [R227+0x5000] ;  /* 0x00500000e308783b */ /* 0x000ee20000000200 */
[C---:B------:R-:W-:Y:S06]  /*5660*/  HMMA.16816.F32.BF16 R44, R72.reuse, R56, R44 ;  /* 0x00000038482c723c */ /* 0x040fec000004182c */
[C---:B------:R-:W-:Y:S01]  /*5670*/  HMMA.16816.F32.BF16 R40, R72.reuse, R58, R40 ;  /* 0x0000003a4828723c */ /* 0x040fe20000041828 */
[----:B------:R-:W-:Y:S05]  /*5680*/  LDSM.16.M88.4 R56, [R226+0x4000] ;  /* 0x00400000e238783b */ /* 0x000fea0000000200 */
[C---:B-1----:R-:W-:Y:S06]  /*5690*/  HMMA.16816.F32.BF16 R36, R72.reuse, R48, R36 ;  /* 0x000000304824723c */ /* 0x042fec0000041824 */
[C---:B------:R-:W-:Y:S01]  /*56a0*/  HMMA.16816.F32.BF16 R32, R72.reuse, R50, R32 ;  /* 0x000000324820723c */ /* 0x040fe20000041820 */
[----:B------:R-:W-:Y:S05]  /*56b0*/  LDSM.16.M88.4 R48, [R223+0xc000] ;  /* 0x00c00000df30783b */ /* 0x000fea0000000200 */
[C---:B-----5:R-:W-:Y:S06]  /*56c0*/  HMMA.16816.F32.BF16 R28, R72.reuse, R12, R28 ;  /* 0x0000000c481c723c */ /* 0x060fec000004181c */
        /* <DEDUP_REMOVED lines=19> */
[C---:B-1----:R-:W-:Y:S06]  /*5800*/  HMMA.16816.F32.BF16 R36, R56.reuse, R12, R36 ;  /* 0x0000000c3824723c */ /* 0x042fec0000041824 */
[C---:B------:R-:W-:Y:S01]  /*5810*/  HMMA.16816.F32.BF16 R32, R56.reuse, R14, R32 ;  /* 0x0000000e3820723c */ /* 0x040fe20000041820 */
[----:B------:R-:W1:Y:S05]  /*5820*/  LDSM.16.M88.4 R12, [R216+0x5800] ;  /* 0x00580000d80c783b */ /* 0x000e6a0000000200 */
[C---:B------:R-:W-:Y:S06]  /*5830*/  HMMA.16816.F32.BF16 R44, R56.reuse, R48, R44 ;  /* 0x00000030382c723c */ /* 0x040fec000004182c */
[C---:B------:R-:W-:Y:S01]  /*5840*/  HMMA.16816.F32.BF16 R40, R56.reuse, R50, R40 ;  /* 0x000000323828723c */ /* 0x040fe20000041828 */
[----:B------:R-:W-:Y:S05]  /*5850*/  LDSM.16.M88.4 R48, [R230+0x6000] ;  /* 0x00600000e630783b */ /* 0x000fea0000000200 */
[C---:B----4-:R-:W-:Y:S06]  /*5860*/  HMMA.16816.F32.BF16 R28, R56.reuse, R76, R28 ;  /* 0x0000004c381c723c */ /* 0x050fec000004181c */
[C---:B------:R-:W-:Y:S01]  /*5870*/  HMMA.16816.F32.BF16 R24, R56.reuse, R78, R24 ;  /* 0x0000004e3818723c */ /* 0x040fe20000041818 */
[----:B------:R-:W-:Y:S05]  /*5880*/  LDSM.16.M88.4 R76, [R227+0x7800] ;  /* 0x00780000e34c783b */ /* 0x000fea0000000200 */
[C---:B--2---:R-:W-:Y:S06]  /*5890*/  HMMA.16816.F32.BF16 R20, R56.reuse, R60, R20 ;  /* 0x0000003c3814723c */ /* 0x044fec0000041814 */
[----:B------:R-:W-:Y:S01]  /*58a0*/  HMMA.16816.F32.BF16 R68, R56, R62, R68 ;  /* 0x0000003e3844723c */ /* 0x000fe20000041844 */
[----:B------:R-:W2:Y:S04]  /*58b0*/  LDSM.16.M88.4 R60, [R229+0xe800] ;  /* 0x00e80000e53c783b */ /* 0x000ea80000000200 */
[----:B------:R-:W4:Y:S01]  /*58c0*/  LDSM.16.M88.4 R56, [R229+0xf000] ;  /* 0x00f00000e538783b */ /* 0x000f220000000200 */
[C---:B---3--:R-:W-:Y:S06]  /*58d0*/  HMMA.16816.F32.BF16 R36, R8.reuse, R72, R36 ;  /* 0x000000480824723c */ /* 0x048fec0000041824 */
[C---:B------:R-:W-:Y:S06]  /*58e0*/  HMMA.16816.F32.BF16 R44, R8.reuse, R52, R44 ;  /* 0x00000034082c723c */ /* 0x040fec000004182c */
[C---:B------:R-:W-:Y:S01]  /*58f0*/  HMMA.16816.F32.BF16 R40, R8.reuse, R54, R40 ;  /* 0x000000360828723c */ /* 0x040fe20000041828 */
[----:B------:R-:W-:Y:S05]  /*5900*/  LDSM.16.M88.4 R52, [R229+0xf800] ;  /* 0x00f80000e534783b */ /* 0x000fea0000000200 */
[C---:B------:R-:W-:Y:S01]  /*5910*/  HMMA.16816.F32.BF16 R32, R8.reuse, R74, R32 ;  /* 0x0000004a0820723c */ /* 0x040fe20000041820 */
[----:B------:R-:W-:Y:S05]  /*5920*/  LDSM.16.M88.4 R72, [R228+0x6000] ;  /* 0x00600000e448783b */ /* 0x000fea0000000200 */
[C---:B-----5:R-:W-:Y:S06]  /*5930*/  HMMA.16816.F32.BF16 R28, R8.reuse, R16, R28 ;  /* 0x00000010081c723c */ /* 0x060fec000004181c */
[C---:B------:R-:W-:Y:S01]  /*5940*/  HMMA.16816.F32.BF16 R24, R8.reuse, R18, R24 ;  /* 0x000000120818723c */ /* 0x040fe20000041818 */
[----:B------:R-:W-:Y:S05]  /*5950*/  LDSM.16.M88.4 R16, [R227+0x6000] ;  /* 0x00600000e310783b */ /* 0x000fea0000000200 */
[C---:B-1----:R-:W-:Y:S06]  /*5960*/  HMMA.16816.F32.BF16 R20, R8.reuse, R12, R20 ;  /* 0x0000000c0814723c */ /* 0x042fec0000041814 */
[----:B------:R-:W-:Y:S01]  /*5970*/  HMMA.16816.F32.BF16 R68, R8, R14, R68 ;  /* 0x0000000e0844723c */ /* 0x000fe20000041844 */
[----:B------:R-:W1:Y:S04]  /*5980*/  LDSM.16.M88.4 R12, [R227+0x6800] ;  /* 0x00680000e30c783b */ /* 0x000e680000000200 */
[----:B------:R-:W3:Y:S01]  /*5990*/  LDSM.16.M88.4 R8, [R227+0x7000] ;  /* 0x00700000e308783b */ /* 0x000ee20000000200 */
[C---:B--2---:R-:W-:Y:S06]  /*59a0*/  HMMA.16816.F32.BF16 R36, R48.reuse, R60, R36 ;  /* 0x0000003c3024723c */ /* 0x044fec0000041824 */
[C---:B------:R-:W-:Y:S06]  /*59b0*/  HMMA.16816.F32.BF16 R44, R48.reuse, R64, R44 ;  /* 0x00000040302c723c */ /* 0x040fec000004182c */
[C---:B------:R-:W-:Y:S01]  /*59c0*/  HMMA.16816.F32.BF16 R40, R48.reuse, R66, R40 ;  /* 0x000000423028723c */ /* 0x040fe20000041828 */
[----:B------:R-:W-:Y:S05]  /*59d0*/  LDSM.16.M88.4 R64, [R226+0x6000] ;  /* 0x00600000e240783b */ /* 0x000fea0000000200 */
[C---:B----4-:R-:W-:Y:S06]  /*59e0*/  HMMA.16816.F32.BF16 R28, R48.reuse, R56, R28 ;  /* 0x00000038301c723c */ /* 0x050fec000004181c */
[C---:B------:R-:W-:Y:S01]  /*59f0*/  HMMA.16816.F32.BF16 R24, R48.reuse, R58, R24 ;  /* 0x0000003a3018723c */ /* 0x040fe20000041818 */
[----:B------:R-:W2:Y:S05]  /*5a00*/  LDSM.16.M88.4 R56, [R223+0xe800] ;  /* 0x00e80000df38783b */ /* 0x000eaa0000000200 */
[----:B------:R-:W-:Y:S01]  /*5a10*/  HMMA.16816.F32.BF16 R32, R48, R62, R32 ;  /* 0x0000003e3020723c */ /* 0x000fe20000041820 */
[----:B------:R-:W-:Y:S05]  /*5a20*/  LDSM.16.M88.4 R60, [R223+0xe000] ;  /* 0x00e00000df3c783b */ /* 0x000fea0000000200 */
[----:B-1----:R-:W-:Y:S06]  /*5a30*/  HMMA.16816.F32.BF16 R36, R72, R12, R36 ;  /* 0x0000000c4824723c */ /* 0x002fec0000041824 */
[----:B------:R-:W-:Y:S06]  /*5a40*/  HMMA.16816.F32.BF16 R20, R48, R52, R20 ;  /* 0x000000343014723c */ /* 0x000fec0000041814 */
[C---:B------:R-:W-:Y:S06]  /*5a50*/  HMMA.16816.F32.BF16 R44, R72.reuse, R16, R44 ;  /* 0x00000010482c723c */ /* 0x040fec000004182c */
[C---:B------:R-:W-:Y:S01]  /*5a60*/  HMMA.16816.F32.BF16 R40, R72.reuse, R18, R40 ;  /* 0x000000124828723c */ /* 0x040fe20000041828 */
[----:B------:R-:W-:Y:S05]  /*5a70*/  LDSM.16.M88.4 R16, [R225+0x6000] ;  /* 0x00600000e110783b */ /* 0x000fea0000000200 */
[C---:B---3--:R-:W-:Y:S06]  /*5a80*/  HMMA.16816.F32.BF16 R28, R72.reuse, R8, R28 ;  /* 0x00000008481c723c */ /* 0x048fec000004181c */
[----:B------:R-:W-:Y:S01]  /*5a90*/  HMMA.16816.F32.BF16 R24, R72, R10, R24 ;  /* 0x0000000a4818723c */ /* 0x000fe20000041818 */
[----:B------:R-:W1:Y:S05]  /*5aa0*/  LDSM.16.M88.4 R8, [R216+0x6800] ;  /* 0x00680000d808783b */ /* 0x000e6a0000000200 */
[----:B------:R-:W-:Y:S01]  /*5ab0*/  HMMA.16816.F32.BF16 R68, R48, R54, R68 ;  /* 0x000000363044723c */ /* 0x000fe20000041844 */
[----:B------:R-:W3:Y:S04]  /*5ac0*/  LDSM.16.M88.4 R52, [R223+0xf000] ;  /* 0x00f00000df34783b */ /* 0x000ee80000000200 */
[----:B------:R-:W4:Y:S01]  /*5ad0*/  LDSM.16.M88.4 R48, [R223+0xf800] ;  /* 0x00f80000df30783b */ /* 0x000f220000000200 */
[----:B------:R-:W-:Y:S03]  /*5ae0*/  HMMA.16816.F32.BF16 R32, R72, R14, R32 ;  /* 0x0000000e4820723c */ /* 0x000fe60000041820 */
[----:B------:R-:W5:Y:S03]  /*5af0*/  LDSM.16.M88.4 R12, [R216+0x6000] ;  /* 0x00600000d80c783b */ /* 0x000f660000000200 */
[----:B--2---:R-:W-:Y:S06]  /*5b00*/  HMMA.16816.F32.BF16 R36, R64, R56, R36 ;  /* 0x000000384024723c */ /* 0x004fec0000041824 */
[C---:B------:R-:W-:Y:S06]  /*5b10*/  HMMA.16816.F32.BF16 R20, R72.reuse, R76, R20 ;  /* 0x0000004c4814723c */ /* 0x040fec0000041814 */
[----:B------:R-:W-:Y:S01]  /*5b20*/  HMMA.16816.F32.BF16 R72, R72, R78, R68 ;  /* 0x0000004e4848723c */ /* 0x000fe20000041844 */
[----:B------:R-:W2:Y:S05]  /*5b30*/  LDSM.16.M88.4 R68, [R216+0x7000] ;  /* 0x00700000d844783b */ /* 0x000eaa0000000200 */
[----:B------:R-:W-:Y:S01]  /*5b40*/  HMMA.16816.F32.BF16 R32, R64, R58, R32 ;  /* 0x0000003a4020723c */ /* 0x000fe20000041820 */
[----:B------:R-:W2:Y:S01]  /*5b50*/  LDSM.16.M88.4 R56, [R216+0x7800] ;  /* 0x00780000d838783b */ /* 0x000ea20000000200 */
[----:B------:R-:W-:-:S04]  /*5b60*/  DEPBAR.LE SB0, 0x0 ;  /* 0x000080000000791a */ /* 0x000fc80000000000 */
[----:B-1----:R-:W-:Y:S06]  /*5b70*/  HMMA.16816.F32.BF16 R36, R16, R8, R36 ;  /* 0x000000081024723c */ /* 0x002fec0000041824 */
[----:B------:R-:W-:Y:S01]  /*5b80*/  HMMA.16816.F32.BF16 R44, R64, R60, R44 ;  /* 0x0000003c402c723c */ /* 0x000fe2000004182c */
[----:B------:R-:W-:-:S05]  /*5b90*/  LOP3.LUT R9, R82, 0xffffffe0, RZ, 0xc0, !PT ;  /* 0xffffffe052097812 */ /* 0x000fca00078ec0ff */
[----:B------:R-:W-:Y:S01]  /*5ba0*/  IMAD.IADD R9, R80, 0x1, -R9 ;  /* 0x0000000150097824 */ /* 0x000fe200078e0a09 */
[C---:B------:R-:W-:Y:S04]  /*5bb0*/  HMMA.16816.F32.BF16 R40, R64.reuse, R62, R40 ;  /* 0x0000003e4028723c */ /* 0x040fe80000041828 */
[----:B------:R-:W-:Y:S02]  /*5bc0*/  SHF.R.S32.HI R2, RZ, 0x1f, R9 ;  /* 0x0000001fff027819 */ /* 0x000fe40000011409 */
[----:B---3--:R-:W-:Y:S02]  /*5bd0*/  HMMA.16816.F32.BF16 R28, R64, R52, R28 ;  /* 0x00000034401c723c */ /* 0x008fe4000004181c */
[----:B------:R-:W-:-:S04]  /*5be0*/  LEA.HI R9, R2, R9, RZ, 0x2 ;  /* 0x0000000902097211 */ /* 0x000fc800078f10ff */
[----:B------:R-:W-:Y:S01]  /*5bf0*/  HMMA.16816.F32.BF16 R24, R64, R54, R24 ;  /* 0x000000364018723c */ /* 0x000fe20000041818 */
[----:B------:R-:W-:-:S04]  /*5c00*/  SHF.R.S32.HI R9, RZ, 0x2, R9 ;  /* 0x00000002ff097819 */ /* 0x000fc80000011409 */
[----:B------:R-:W-:Y:S01]  /*5c10*/  IADD3 R236, R9, R236, RZ ;  /* 0x000000ec09ec7210 */ /* 0x000fe20007ffe0ff */
[C---:B----4-:R-:W-:Y:S03]  /*5c20*/  HMMA.16816.F32.BF16 R20, R64.reuse, R48, R20 ;  /* 0x000000304014723c */ /* 0x050fe60000041814 */
[C---:B------:R-:W-:Y:S02]  /*5c30*/  IADD3 R234, R236.reuse, 0x8, RZ ;  /* 0x00000008ecea7810 */ /* 0x040fe40007ffe0ff */
[----:B------:R-:W-:Y:S01]  /*5c40*/  VIADDMNMX R235, R236, UR14, R235, PT ;  /* 0x0000000eeceb7c46 */ /* 0x000fe2000b8001eb */
[----:B------:R-:W-:Y:S01]  /*5c50*/  HMMA.16816.F32.BF16 R72, R64, R50, R72 ;  /* 0x000000324048723c */ /* 0x000fe20000041848 */
[----:B------:R-:W-:Y:S02]  /*5c60*/  IADD3 R233, R234, UR18, R233 ;  /* 0x00000012eae97c10 */ /* 0x000fe4000fffe0e9 */
[----:B------:R-:W-:-:S02]  /*5c70*/  VIADDMNMX R236, R236, UR19, RZ, !PT ;  /* 0x00000013ecec7c46 */ /* 0x000fc4000f8001ff */
[----:B------:R-:W-:Y:S01]  /*5c80*/  VIADDMNMX R234, R234, UR19, RZ, !PT ;  /* 0x00000013eaea7c46 */ /* 0x000fe2000f8001ff */
[----:B-----5:R-:W-:Y:S01]  /*5c90*/  HMMA.16816.F32.BF16 R44, R16, R12, R44 ;  /* 0x0000000c102c723c */ /* 0x020fe2000004182c */
[----:B------:R-:W-:-:S05]  /*5ca0*/  VIMNMX R233, R233, UR23, PT ;  /* 0x00000017e9e97c48 */ /* 0x000fca000bfe0100 */
[C---:B------:R-:W-:Y:S06]  /*5cb0*/  HMMA.16816.F32.BF16 R40, R16.reuse, R14, R40 ;  /* 0x0000000e1028723c */ /* 0x040fec0000041828 */
[C---:B------:R-:W-:Y:S06]  /*5cc0*/  HMMA.16816.F32.BF16 R32, R16.reuse, R10, R32 ;  /* 0x0000000a1020723c */ /* 0x040fec0000041820 */
[C---:B--2---:R-:W-:Y:S06]  /*5cd0*/  HMMA.16816.F32.BF16 R28, R16.reuse, R68, R28 ;  /* 0x00000044101c723c */ /* 0x044fec000004181c */
[C---:B------:R-:W-:Y:S06]  /*5ce0*/  HMMA.16816.F32.BF16 R24, R16.reuse, R70, R24 ;  /* 0x000000461018723c */ /* 0x040fec0000041818 */
[C---:B------:R-:W-:Y:S06]  /*5cf0*/  HMMA.16816.F32.BF16 R20, R16.reuse, R56, R20 ;  /* 0x000000381014723c */ /* 0x040fec0000041814 */
        /* <DEDUP_REMOVED lines=56> */
[----:B------:R-:W-:Y:S01]  /*6080*/  MOV R9, UR23 ;  /* 0x0000001700097c02 */ /* 0x000fe20008000f00 */
[----:B------:R-:W-:Y:S01]  /*6090*/  IMAD.U32 R8, RZ, RZ, UR22 ;  /* 0x00000016ff087e24 */ /* 0x000fe2000f8e00ff */
[----:B------:R-:W-:Y:S01]  /*60a0*/  MOV R11, UR35 ;  /* 0x00000023000b7c02 */ /* 0x000fe20008000f00 */
[----:B------:R-:W-:-:S03]  /*60b0*/  IMAD.U32 R10, RZ, RZ, UR34 ;  /* 0x00000022ff0a7e24 */ /* 0x000fc6000f8e00ff */
[----:B------:R1:W2:Y:S04]  /*60c0*/  LDG.E R9, desc[UR26][R8.64] ;  /* 0x0000001a08097981 */ /* 0x0002a8000c1e1900 */
[----:B------:R-:W2:Y:S01]  /*60d0*/  LDG.E R2, desc[UR26][R10.64] ;  /* 0x0000001a0a027981 */ /* 0x000ea2000c1e1900 */
        /* <DEDUP_REMOVED lines=9> */
[----:B--2---:R-:W-:Y:S02]  /*6170*/  IMAD.IADD R2, R2, 0x1, -R9 ;  /* 0x0000000102027824 */ /* 0x004fe400078e0a09 */
[----:B------:R-:W-:Y:S02]  /*6180*/  IMAD.U32 R9, RZ, RZ, UR23 ;  /* 0x00000017ff097e24 */ /* 0x000fe4000f8e00ff */
[----:B------:R-:W-:Y:S02]  /*6190*/  MOV R9, UR14 ;  /* 0x0000000e00097c02 */ /* 0x000fe40008000f00 */
[----:B------:R-:W-:Y:S01]  /*61a0*/  SHF.R.S32.HI R15, RZ, 0x1f, R2 ;  /* 0x0000001fff0f7819 */ /* 0x000fe20000011402 */
[----:B------:R-:W-:-:S04]  /*61b0*/  IMAD.WIDE.U32 R8, R2, UR18, R8 ;  /* 0x0000001202087c25 */ /* 0x000fc8000f8e0008 */
[----:B------:R-:W-:Y:S01]  /*61c0*/  IMAD R15, R15, UR18, RZ ;  /* 0x000000120f0f7c24 */ /* 0x000fe2000f8e02ff */
[----:B------:R-:W-:-:S03]  /*61d0*/  MOV R14, R8 ;  /* 0x00000008000e7202 */ /* 0x000fc60000000f00 */
[----:B------:R-:W-:-:S04]  /*61e0*/  IMAD R15, R2, UR19, R15 ;  /* 0x00000013020f7c24 */ /* 0x000fc8000f8e020f */
[----:B------:R-:W-:Y:S01]  /*61f0*/  IMAD.IADD R15, R9, 0x1, R15 ;  /* 0x00000001090f7824 */ /* 0x000fe200078e020f */
[----:B------:R-:W-:Y:S06]  /*6200*/  BRA `(.L_x_3169) ;  /* 0x0000000000107947 */ /* 0x000fec0003800000 */
.L_x_3168:
[----:B------:R-:W-:-:S04]  /*6210*/  ULEA UR14, -UR10, URZ, 0x6 ;  /* 0x0000003f0a0e7291 */ /* 0x000fc8000f8e313f */
[----:B------:R-:W-:Y:S02]  /*6220*/  USHF.R.S32.HI UR18, URZ, 0x1f, UR14 ;  /* 0x0000001f3f127899 */ /* 0x000fe4000801140e */
[----:B------:R-:W-:-:S04]  /*6230*/  MOV R14, UR14 ;  /* 0x0000000e000e7c02 */ /* 0x000fc80008000f00 */
[----:B------:R-:W-:-:S07]  /*6240*/  MOV R15, UR18 ;  /* 0x00000012000f7c02 */ /* 0x000fce0008000f00 */
.L_x_3169:
        /* <DEDUP_REMOVED lines=8> */
[----:B------:R2:W-:Y:S01]  /*62d0*/  @P5 STS.128 [R231+0x8000], RZ ;  /* 0x008000ffe7005388 */ /* 0x0005e20000000c00 */
[----:B------:R-:W-:-:S03]  /*62e0*/  @!P5 IADD3 R6, P1, R14, R165, RZ ;  /* 0x000000a50e06d210 */ /* 0x000fc60007f3e0ff */
[C-C-:B------:R-:W-:Y:S02]  /*62f0*/  @!P4 IMAD.X R4, R15.reuse, 0x1, R166.reuse, P0 ;  /* 0x000000010f04c824 */ /* 0x140fe400000e06a6 */
[----:B------:R-:W3:Y:S01]  /*6300*/  @!P5 LDC.64 R10, c[0x0][0x218] ;  /* 0x00008600ff0adb82 */ /* 0x000ee20000000a00 */
[----:B------:R-:W-:-:S07]  /*6310*/  @!P5 IMAD.X R18, R15, 0x1, R166, P1 ;  /* 0x000000010f12d824 */ /* 0x000fce00008e06a6 */
[----:B------:R-:W4:Y:S08]  /*6320*/  @!P3 LDC.64 R12, c[0x0][0x218] ;  /* 0x00008600ff0cbb82 */ /* 0x000f300000000a00 */
[----:B------:R-:W5:Y:S01]  /*6330*/  @!P2 LDC.64 R2, c[0x0][0x218] ;  /* 0x00008600ff02ab82 */ /* 0x000f620000000a00 */
[----:B-1----:R-:W-:-:S04]  /*6340*/  @!P4 LEA R16, P0, R17, R8, 0x1 ;  /* 0x000000081110c211 */ /* 0x002fc800078008ff */
[----:B------:R-:W-:Y:S02]  /*6350*/  @!P4 LEA.HI.X R17, R17, R9, R4, 0x1, P0 ;  /* 0x000000091111c211 */ /* 0x000fe400000f0c04 */
[----:B------:R-:W-:Y:S01]  /*6360*/  @!P3 IADD3 R4, P0, R14, R165, RZ ;  /* 0x000000a50e04b210 */ /* 0x000fe20007f1e0ff */
[----:B------:R-:W1:Y:S01]  /*6370*/  @!P5 LDC.64 R8, c[0x0][0x218] ;  /* 0x00008600ff08db82 */ /* 0x000e620000000a00 */
[----:B---3--:R-:W-:-:S04]  /*6380*/  @!P5 LEA R60, P1, R6, R10, 0x1 ;  /* 0x0000000a063cd211 */ /* 0x008fc800078208ff */
[----:B------:R-:W-:Y:S01]  /*6390*/  @!P5 LEA.HI.X R61, R6, R11, R18, 0x1, P1 ;  /* 0x0000000b063dd211 */ /* 0x000fe200008f0c12 */
[C---:B------:R-:W-:Y:S01]  /*63a0*/  @!P3 IMAD.X R18, R15.reuse, 0x1, R166, P0 ;  /* 0x000000010f12b824 */ /* 0x040fe200000e06a6 */
[----:B------:R-:W-:Y:S01]  /*63b0*/  @!P2 IADD3 R6, P0, R14, R165, RZ ;  /* 0x000000a50e06a210 */ /* 0x000fe20007f1e0ff */
[----:B------:R-:W3:Y:S01]  /*63c0*/  @!P4 LDC.64 R10, c[0x0][0x218] ;  /* 0x00008600ff0acb82 */ /* 0x000ee20000000a00 */
[C---:B----4-:R-:W-:Y:S01]  /*63d0*/  @!P3 LEA R52, P1, R4.reuse, R12, 0x1 ;  /* 0x0000000c0434b211 */ /* 0x050fe200078208ff */
[----:B------:R-:W-:Y:S01]  /*63e0*/  @!PT LDS RZ, [RZ] ;  /* 0x00000000fffff984 */ /* 0x000fe20000000800 */
[----:B------:R-:W-:Y:S01]  /*63f0*/  @!PT LDS RZ, [RZ] ;  /* 0x00000000fffff984 */ /* 0x000fe20000000800 */
[----:B------:R-:W-:Y:S01]  /*6400*/  @!PT LDS RZ, [RZ] ;  /* 0x00000000fffff984 */ /* 0x000fe20000000800 */
[----:B------:R4:W-:Y:S03]  /*6410*/  @!P5 LDGSTS.E.BYPASS.LTC128B.128 [R231+0x8000], desc[UR26][R60.64] ;  /* 0x080000003ce7dfae */ /* 0x0009e6000b901d5a */
[----:B------:R-:W-:Y:S01]  /*6420*/  @!P3 LEA.HI.X R53, R4, R13, R18, 0x1, P1 ;  /* 0x0000000d0435b211 */ /* 0x000fe200008f0c12 */
[C---:B------:R-:W-:Y:S01]  /*6430*/  @!P2 IMAD.X R18, R15.reuse, 0x1, R166, P0 ;  /* 0x000000010f12a824 */ /* 0x040fe200000e06a6 */
[----:B------:R-:W-:Y:S01]  /*6440*/  IADD3 R4, P1, R14, UR28, RZ ;  /* 0x0000001c0e047c10 */ /* 0x000fe2000ff3e0ff */
[----:B------:R-:W2:Y:S01]  /*6450*/  @!P3 LDC.64 R12, c[0x0][0x218] ;  /* 0x00008600ff0cbb82 */ /* 0x000ea20000000a00 */
[----:B-----5:R-:W-:Y:S01]  /*6460*/  @!P2 LEA R50, P0, R6, R2, 0x1 ;  /* 0x000000020632a211 */ /* 0x020fe200078008ff */
[----:B------:R1:W-:Y:S01]  /*6470*/  @P4 STS.128 [R231+0xa000], RZ ;  /* 0x00a000ffe7004388 */ /* 0x0003e20000000c00 */
[----:B------:R-:W-:-:S02]  /*6480*/  IADD3.X R49, R15, UR25, RZ, P1, !PT ;  /* 0x000000190f317c10 */ /* 0x000fc40008ffe4ff */
[----:B------:R-:W-:Y:S01]  /*6490*/  @!P2 LEA.HI.X R51, R6, R3, R18, 0x1, P0 ;  /* 0x000000030633a211 */ /* 0x000fe200000f0c12 */
[----:B------:R-:W-:Y:S01]  /*64a0*/  @!PT LDS RZ, [RZ] ;  /* 0x00000000fffff984 */ /* 0x000fe20000000800 */
[----:B------:R-:W-:Y:S01]  /*64b0*/  @!PT LDS RZ, [RZ] ;  /* 0x00000000fffff984 */ /* 0x000fe20000000800 */
[----:B------:R-:W-:Y:S01]  /*64c0*/  @!PT LDS RZ, [RZ] ;  /* 0x00000000fffff984 */ /* 0x000fe20000000800 */
[----:B------:R5:W-:Y:S01]  /*64d0*/  @!P4 LDGSTS.E.BYPASS.LTC128B.128 [R231+0xa000], desc[UR26][R16.64+0x80] ;  /* 0x0a00008010e7cfae */ /* 0x000be2000b901d5a */
[CC--:B------:R-:W-:Y:S01]  /*64e0*/  @!P5 IADD3 R19, P0, R4.reuse, R165.reuse, RZ ;  /* 0x000000a50413d210 */ /* 0x0c0fe20007f1e0ff */
[----:B------:R-:W4:Y:S02]  /*64f0*/  @!P2 LDC.64 R2, c[0x0][0x218] ;  /* 0x00008600ff02ab82 */ /* 0x000f240000000a00 */
[----:B------:R2:W-:Y:S01]  /*6500*/  @P3 STS.128 [R231+0xc000], RZ ;  /* 0x00c000ffe7003388 */ /* 0x0005e20000000c00 */
[----:B-1----:R-:W-:Y:S01]  /*6510*/  @!P5 LEA R56, P1, R19, R8, 0x1 ;  /* 0x000000081338d211 */ /* 0x002fe200078208ff */
[----:B------:R-:W-:Y:S01]  /*6520*/  @!P5 IMAD.X R18, R49, 0x1, R166, P0 ;  /* 0x000000013112d824 */ /* 0x000fe200000e06a6 */
[----:B------:R-:W-:Y:S01]  /*6530*/  @!P4 IADD3 R6, P0, R4, R165, RZ ;  /* 0x000000a50406c210 */ /* 0x000fe20007f1e0ff */
[----:B------:R-:W-:Y:S01]  /*6540*/  @!PT LDS RZ, [RZ] ;  /* 0x00000000fffff984 */ /* 0x000fe20000000800 */
[----:B------:R-:W-:Y:S01]  /*6550*/  @!PT LDS RZ, [RZ] ;  /* 0x00000000fffff984 */ /* 0x000fe20000000800 */
[----:B------:R-:W-:Y:S01]  /*6560*/  @!PT LDS RZ, [RZ] ;  /* 0x00000000fffff984 */ /* 0x000fe20000000800 */
[----:B------:R1:W-:Y:S03]  /*6570*/  @!P3 LDGSTS.E.BYPASS.LTC128B.128 [R231+0xc000], desc[UR26][R52.64+0x100] ;  /* 0x0c00010034e7bfae */ /* 0x0003e6000b901d5a */
[----:B------:R-:W-:Y:S01]  /*6580*/  @!P5 LEA.HI.X R57, R19, R9, R18, 0x1, P1 ;  /* 0x000000091339d211 */ /* 0x000fe200008f0c12 */
[----:B------:R-:W-:Y:S01]  /*6590*/  @!P4 IMAD.X R8, R49, 0x1, R166, P0 ;  /* 0x000000013108c824 */ /* 0x000fe200000e06a6 */
[----:B---3--:R-:W-:Y:S01]  /*65a0*/  @!P4 LEA R54, P1, R6, R10, 0x1 ;  /* 0x0000000a0636c211 */ /* 0x008fe200078208ff */
[----:B------:R3:W-:Y:S01]  /*65b0*/  @P2 STS.128 [R231+0xe000], RZ ;  /* 0x00e000ffe7002388 */ /* 0x0007e20000000c00 */
[----:B------:R-:W-:-:S02]  /*65c0*/  @!P3 IADD3 R10, P0, R4, R165, RZ ;  /* 0x000000a5040ab210 */ /* 0x000fc40007f1e0ff */
[----:B------:R-:W-:Y:S01]  /*65d0*/  @!P4 LEA.HI.X R55, R6, R11, R8, 0x1, P1 ;  /* 0x0000000b0637c211 */ /* 0x000fe200008f0c08 */
[----:B------:R-:W-:Y:S01]  /*65e0*/  @!PT LDS RZ, [RZ] ;  /* 0x00000000fffff984 */ /* 0x000fe20000000800 */
[----:B------:R-:W-:Y:S01]  /*65f0*/  @!PT LDS RZ, [RZ] ;  /* 0x00000000fffff984 */ /* 0x000fe20000000800 */
[----:B------:R-:W-:Y:S01]  /*6600*/  @!PT LDS RZ, [RZ] ;  /* 0x00000000fffff984 */ /* 0x000fe20000000800 */
[----:B------:R3:W-:Y:S01]  /*6610*/  @!P2 LDGSTS.E.BYPASS.LTC128B.128 [R231+0xe000], desc[UR26][R50.64+0x180] ;  /* 0x0e00018032e7afae */ /* 0x0007e2000b901d5a */
[----:B------:R-:W5:Y:S01]  /*6620*/  @!P5 LDC.64 R8, c[0x0][0x218] ;  /* 0x00008600ff08db82 */ /* 0x000f620000000a00 */
[C-C-:B------:R-:W-:Y:S01]  /*6630*/  @!P3 IMAD.X R11, R49.reuse, 0x1, R166.reuse, P0 ;  /* 0x00000001310bb824 */ /* 0x140fe200000e06a6 */
[----:B--2---:R-:W-:Y:S01]  /*6640*/  @!P3 LEA R18, P1, R10, R12, 0x1 ;  /* 0x0000000c0a12b211 */ /* 0x004fe200078208ff */
[----:B------:R3:W-:Y:S01]  /*6650*/  @P5 STS.128 [R231+0x8800], RZ ;  /* 0x008800ffe7005388 */ /* 0x0007e20000000c00 */
[----:B------:R-:W-:Y:S02]  /*6660*/  @!P2 IADD3 R6, P0, R4, R165, RZ ;  /* 0x000000a50406a210 */ /* 0x000fe40007f1e0ff */
[----:B------:R-:W-:Y:S01]  /*6670*/  @!P3 LEA.HI.X R19, R10, R13, R11, 0x1, P1 ;  /* 0x0000000d0a13b211 */ /* 0x000fe200008f0c0b */
[----:B------:R-:W-:Y:S01]  /*6680*/  @!PT LDS RZ, [RZ] ;  /* 0x00000000fffff984 */ /* 0x000fe20000000800 */
[----:B------:R-:W-:Y:S01]  /*6690*/  @!PT LDS RZ, [RZ] ;  /* 0x00000000fffff984 */ /* 0x000fe20000000800 */
[----:B------:R-:W-:Y:S01]  /*66a0*/  @!PT LDS RZ, [RZ] ;  /* 0x00000000fffff984 */ /* 0x000fe20000000800 */
[----:B------:R3:W-:Y:S01]  /*66b0*/  @!P5 LDGSTS.E.BYPASS.LTC128B.128 [R231+0x8800], desc[UR26][R56.64] ;  /* 0x0880000038e7dfae */ /* 0x0007e2000b901d5a */
[----:B------:R-:W2:Y:S01]  /*66c0*/  @!P4 LDC.64 R10, c[0x0][0x218] ;  /* 0x00008600ff0acb82 */ /* 0x000ea20000000a00 */
[----:B------:R-:W-:Y:S01]  /*66d0*/  @!P2 IMAD.X R48, R49, 0x1, R166, P0 ;  /* 0x000000013130a824 */ /* 0x000fe200000e06a6 */
[----:B----4-:R-:W-:Y:S01]  /*66e0*/  @!P2 LEA R58, P0, R6, R2, 0x1 ;  /* 0x00000002063aa211 */ /* 0x010fe200078008ff */
[----:B------:R3:W-:Y:S01]  /*66f0*/  @P4 STS.128 [R231+0xa800], RZ ;  /* 0x00a800ffe7004388 */ /* 0x0007e20000000c00 */
[----:B------:R-:W-:-:S02]  /*6700*/  IADD3 R4, P1, R4, UR28, RZ ;  /* 0x0000001c04047c10 */ /* 0x000fc4000ff3e0ff */
[----:B------:R-:W-:Y:S01]  /*6710*/  @!P2 LEA.HI.X R59, R6, R3, R48, 0x1, P0 ;  /* 0x00000003063ba211 */ /* 0x000fe200000f0c30 */
[----:B------:R-:W-:Y:S01]  /*6720*/  @!PT LDS RZ, [RZ] ;  /* 0x00000000fffff984 */ /* 0x000fe20000000800 */
[----:B------:R-:W-:Y:S01]  /*6730*/  @!PT LDS RZ, [RZ] ;  /* 0x00000000fffff984 */ /* 0x000fe20000000800 */
[----:B------:R-:W-:Y:S01]  /*6740*/  @!PT LDS RZ, [RZ] ;  /* 0x00000000fffff984 */ /* 0x000fe20000000800 */
[----:B------:R3:W-:Y:S01]  /*6750*/  @!P4 LDGSTS.E.BYPASS.LTC128B.128 [R231+0xa800], desc[UR26][R54.64+0x80] ;  /* 0x0a80008036e7cfae */ /* 0x0007e2000b901d5a */
[----:B------:R-:W1:Y:S01]  /*6760*/  @!P3 LDC.64 R12, c[0x0][0x218] ;  /* 0x00008600ff0cbb82 */ /* 0x000e620000000a00 */
[----:B------:R-:W-:Y:S02]  /*6770*/  IADD3.X R49, R49, UR25, RZ, P1, !PT ;  /* 0x0000001931317c10 */ /* 0x000fe40008ffe4ff */
[CC--:B------:R-:W-:Y:S01]  /*6780*/  @!P5 IADD3 R6, P0, R4.reuse, R165.reuse, RZ ;  /* 0x000000a50406d210 */ /* 0x0c0fe20007f1e0ff */
[----:B------:R3:W-:Y:S01]  /*6790*/  @P3 STS.128 [R231+0xc800], RZ ;  /* 0x00c800ffe7003388 */ /* 0x0007e20000000c00 */
[----:B------:R-:W-:-:S03]  /*67a0*/  @!P4 IADD3 R48, P1, R4, R165, RZ ;  /* 0x000000a50430c210 */ /* 0x000fc60007f3e0ff */
[----:B------:R-:W4:Y:S01]  /*67b0*/  @!P2 LDC.64 R2, c[0x0][0x218] ;  /* 0x00008600ff02ab82 */ /* 0x000f220000000a00 */
[C-C-:B------:R-:W-:Y:S01]  /*67c0*/  @!P5 IMAD.X R60, R49.reuse, 0x1, R166.reuse, P0 ;  /* 0x00000001313cd824 */ /* 0x140fe200000e06a6 */
[C---:B-----5:R-:W-:Y:S01]  /*67d0*/  @!P5 LEA R62, P0, R6.reuse, R8, 0x1 ;  /* 0x00000008063ed211 */ /* 0x060fe200078008ff */
[----:B------:R-:W-:Y:S01]  /*67e0*/  @!P4 IMAD.X R8, R49, 0x1, R166, P1 ;  /* 0x000000013108c824 */ /* 0x000fe200008e06a6 */
[----:B------:R-:W-:Y:S01]  /*67f0*/  @!PT LDS RZ, [RZ] ;  /* 0x00000000fffff984 */ /* 0x000fe20000000800 */
[----:B------:R-:W-:Y:S01]  /*6800*/  @!PT LDS RZ, [RZ] ;  /* 0x00000000fffff984 */ /* 0x000fe20000000800 */
[----:B------:R-:W-:Y:S01]  /*6810*/  @!PT LDS RZ, [RZ] ;  /* 0x00000000fffff984 */ /* 0x000fe20000000800 */
[----:B------:R3:W-:Y:S02]  /*6820*/  @!P3 LDGSTS.E.BYPASS.LTC128B.128 [R231+0xc800], desc[UR26][R18.64+0x100] ;  /* 0x0c80010012e7bfae */ /* 0x0007e4000b901d5a */
[----:B------:R-:W-:Y:S02]  /*6830*/  @!P5 LEA.HI.X R63, R6, R9, R60, 0x1, P0 ;  /* 0x00000009063fd211 */ /* 0x000fe400000f0c3c */
[----:B--2---:R-:W-:Y:S01]  /*6840*/  @!P4 LEA R60, P1, R48, R10, 0x1 ;  /* 0x0000000a303cc211 */ /* 0x004fe200078208ff */
[----:B------:R3:W-:Y:S01]  /*6850*/  @P2 STS.128 [R231+0xe800], RZ ;  /* 0x00e800ffe7002388 */ /* 0x0007e20000000c00 */
[----:B------:R-:W-:-:S02]  /*6860*/  @!P3 IADD3 R6, P0, R4, R165, RZ ;  /* 0x000000a50406b210 */ /* 0x000fc40007f1e0ff */
[----:B------:R-:W-:Y:S01]  /*6870*/  @!P4 LEA.HI.X R61, R48, R11, R8, 0x1, P1 ;  /* 0x0000000b303dc211 */ /* 0x000fe200008f0c08 */
[----:B------:R-:W-:Y:S01]  /*6880*/  @!PT LDS RZ, [RZ] ;  /* 0x00000000fffff984 */ /* 0x000fe20000000800 */
[----:B------:R-:W-:Y:S01]  /*6890*/  @!PT LDS RZ, [RZ] ;  /* 0x00000000fffff984 */ /* 0x000fe20000000800 */
[----:B------:R-:W-:Y:S01]  /*68a0*/  @!PT LDS RZ, [RZ] ;  /* 0x00000000fffff984 */ /* 0x000fe20000000800 */
[----:B------:R3:W-:Y:S01]  /*68b0*/  @!P2 LDGSTS.E.BYPASS.LTC128B.128 [R231+0xe800], desc[UR26][R58.64+0x180] ;  /* 0x0e8001803ae7afae */ /* 0x0007e2000b901d5a */
[----:B------:R-:W2:Y:S01]  /*68c0*/  @!P5 LDC.64 R8, c[0x0][0x218] ;  /* 0x00008600ff08db82 */ /* 0x000ea20000000a00 */
[C---:B------:R-:W-:Y:S01]  /*68d0*/  @!P3 IMAD.X R16, R49.reuse, 0x1, R166, P0 ;  /* 0x000000013110b824 */ /* 0x040fe200000e06a6 */
[----:B-1----:R-:W-:Y:S01]  /*68e0*/  @!P3 LEA R52, P1, R6, R12, 0x1 ;  /* 0x0000000c0634b211 */ /* 0x002fe200078208ff */
[----:B------:R3:W-:Y:S01]  /*68f0*/  @P5 STS.128 [R231+0x9000], RZ ;  /* 0x009000ffe7005388 */ /* 0x0007e20000000c00 */
[----:B------:R-:W-:Y:S02]  /*6900*/  @!P2 IADD3 R17, P0, R4, R165, RZ ;  /* 0x000000a50411a210 */ /* 0x000fe40007f1e0ff */
[----:B------:R-:W-:Y:S01]  /*6910*/  @!P3 LEA.HI.X R53, R6, R13, R16, 0x1, P1 ;  /* 0x0000000d0635b211 */ /* 0x000fe200008f0c10 */
[----:B------:R-:W-:Y:S01]  /*6920*/  @!PT LDS RZ, [RZ] ;  /* 0x00000000fffff984 */ /* 0x000fe20000000800 */
[----:B------:R-:W-:Y:S01]  /*6930*/  @!PT LDS RZ, [RZ] ;  /* 0x00000000fffff984 */ /* 0x000fe20000000800 */
[----:B------:R-:W-:Y:S01]  /*6940*/  @!PT LDS RZ, [RZ] ;  /* 0x00000000fffff984 */ /* 0x000fe20000000800 */
[----:B------:R3:W-:Y:S01]  /*6950*/  @!P5 LDGSTS.E.BYPASS.LTC128B.128 [R231+0x9000], desc[UR26][R62.64] ;  /* 0x090000003ee7dfae */ /* 0x0007e2000b901d5a */
[----:B------:R-:W1:Y:S01]  /*6960*/  @!P4 LDC.64 R10, c[0x0][0x218] ;  /* 0x00008600ff0acb82 */ /* 0x000e620000000a00 */
[----:B------:R-:W-:Y:S01]  /*6970*/  IADD3 R6, P1, R4, UR28, RZ ;  /* 0x0000001c04067c10 */ /* 0x000fe2000ff3e0ff */
[----:B------:R-:W-:Y:S01]  /*6980*/  @!P2 IMAD.X R4, R49, 0x1, R166, P0 ;  /* 0x000000013104a824 */ /* 0x000fe200000e06a6 */
[----:B----4-:R-:W-:Y:S01]  /*6990*/  @!P2 LEA R16, P0, R17, R2, 0x1 ;  /* 0x000000021110a211 */ /* 0x010fe200078008ff */
[----:B------:R3:W-:Y:S01]  /*69a0*/  @P4 STS.128 [R231+0xb000], RZ ;  /* 0x00b000ffe7004388 */ /* 0x0007e20000000c00 */
[----:B------:R-:W-:-:S02]  /*69b0*/  IADD3.X R49, R49, UR25, RZ, P1, !PT ;  /* 0x0000001931317c10 */ /* 0x000fc40008ffe4ff */
[----:B------:R-:W-:Y:S01]  /*69c0*/  @!P2 LEA.HI.X R17, R17, R3, R4, 0x1, P0 ;  /* 0x000000031111a211 */ /* 0x000fe200000f0c04 */
[----:B------:R-:W4:Y:S01]  /*69d0*/  @!P3 LDC.64 R12, c[0x0][0x218] ;  /* 0x00008600ff0cbb82 */ /* 0x000f220000000a00 */
[CC--:B------:R-:W-:Y:S01]  /*69e0*/  @!P5 IADD3 R2, P0, R6.reuse, R165.reuse, RZ ;  /* 0x000000a50602d210 */ /* 0x0c0fe20007f1e0ff */
[----:B------:R-:W-:Y:S01]  /*69f0*/  @!PT LDS RZ, [RZ] ;  /* 0x00000000fffff984 */ /* 0x000fe20000000800 */
[----:B------:R-:W-:Y:S01]  /*6a00*/  @!PT LDS RZ, [RZ] ;  /* 0x00000000fffff984 */ /* 0x000fe20000000800 */
[----:B------:R-:W-:Y:S01]  /*6a10*/  @!PT LDS RZ, [RZ] ;  /* 0x00000000fffff984 */ /* 0x000fe20000000800 */
[----:B------:R3:W-:Y:S01]  /*6a20*/  @!P4 LDGSTS.E.BYPASS.LTC128B.128 [R231+0xb000], desc[UR26][R60.64+0x80] ;  /* 0x0b0000803ce7cfae */ /* 0x0007e2000b901d5a */
[----:B------:R-:W-:-:S03]  /*6a30*/  @!P4 IADD3 R3, P1, R6, R165, RZ ;  /* 0x000000a50603c210 */ /* 0x000fc60007f3e0ff */
[----:B------:R-:W-:Y:S01]  /*6a40*/  @!P5 IMAD.X R4, R49, 0x1, R166, P0 ;  /* 0x000000013104d824 */ /* 0x000fe200000e06a6 */
[----:B------:R3:W-:Y:S01]  /*6a50*/  @P3 STS.128 [R231+0xd000], RZ ;  /* 0x00d000ffe7003388 */ /* 0x0007e20000000c00 */
[----:B--2---:R-:W-:-:S03]  /*6a60*/  @!P5 LEA R8, P0, R2, R8, 0x1 ;  /* 0x000000080208d211 */ /* 0x004fc600078008ff */
[----:B------:R-:W-:Y:S01]  /*6a70*/  @!PT LDS RZ, [RZ] ;  /* 0x00000000fffff984 */ /* 0x000fe20000000800 */
[----:B------:R-:W-:Y:S01]  /*6a80*/  @!PT LDS RZ, [RZ] ;  /* 0x00000000fffff984 */ /* 0x000fe20000000800 */
[----:B------:R-:W-:Y:S01]  /*6a90*/  @!PT LDS RZ, [RZ] ;  /* 0x00000000fffff984 */ /* 0x000fe20000000800 */
[----:B------:R3:W-:Y:S01]  /*6aa0*/  @!P3 LDGSTS.E.BYPASS.LTC128B.128 [R231+0xd000], desc[UR26][R52.64+0x100] ;  /* 0x0d00010034e7bfae */ /* 0x0007e2000b901d5a */
[----:B------:R-:W-:Y:S01]  /*6ab0*/  @!P5 LEA.HI.X R9, R2, R9, R4, 0x1, P0 ;  /* 0x000000090209d211 */ /* 0x000fe200000f0c04 */
[----:B------:R-:W-:Y:S01]  /*6ac0*/  @!P4 IMAD.X R4, R49, 0x1, R166, P1 ;  /* 0x000000013104c824 */ /* 0x000fe200008e06a6 */
[----:B------:R-:W-:Y:S01]  /*6ad0*/  @!P3 IADD3 R2, P0, R6, R165, RZ ;  /* 0x000000a50602b210 */ /* 0x000fe20007f1e0ff */
[----:B------:R3:W-:Y:S01]  /*6ae0*/  @P2 STS.128 [R231+0xf000], RZ ;  /* 0x00f000ffe7002388 */ /* 0x0007e20000000c00 */
[----:B-1----:R-:W-:-:S03]  /*6af0*/  @!P4 LEA R10, P1, R3, R10, 0x1 ;  /* 0x0000000a030ac211 */ /* 0x002fc600078208ff */
[----:B------:R-:W-:Y:S01]  /*6b00*/  @!PT LDS RZ, [RZ] ;  /* 0x00000000fffff984 */ /* 0x000fe20000000800 */
[----:B------:R-:W-:Y:S01]  /*6b10*/  @!PT LDS RZ, [RZ] ;  /* 0x00000000fffff984 */ /* 0x000fe20000000800 */
[----:B------:R-:W-:Y:S01]  /*6b20*/  @!PT LDS RZ, [RZ] ;  /* 0x00000000fffff984 */ /* 0x000fe20000000800 */
[----:B------:R3:W-:Y:S01]  /*6b30*/  @!P2 LDGSTS.E.BYPASS.LTC128B.128 [R231+0xf000], desc[UR26][R16.64+0x180] ;  /* 0x0f00018010e7afae */ /* 0x0007e2000b901d5a */
[----:B------:R-:W-:Y:S01]  /*6b40*/  @!P4 LEA.HI.X R11, R3, R11, R4, 0x1, P1 ;  /* 0x0000000b030bc211 */ /* 0x000fe200008f0c04 */
[----:B------:R-:W-:Y:S02]  /*6b50*/  @!P3 IMAD.X R3, R49, 0x1, R166, P0 ;  /* 0x000000013103b824 */ /* 0x000fe400000e06a6 */
        /* <DEDUP_REMOVED lines=28> */
.L_x_3171:
[----:B------:R-:W-:Y:S05]  /*6d20*/  BSYNC B0 ;  /* 0x0000000000007941 */ /* 0x000fea0003800000 */
.L_x_3170:
[----:B------:R-:W0:Y:S01]  /*6d30*/  LDGDEPBAR ;  /* 0x00000000000079af */ /* 0x000e220000000000 */
[----:B------:R-:W-:-:S04]  /*6d40*/  IADD3 R165, P0, R14, R165, RZ ;  /* 0x000000a50ea57210 */ /* 0x000fc80007f1e0ff */
[----:B------:R-:W-:-:S09]  /*6d50*/  IADD3.X R166, R15, R166, RZ, P0, !PT ;  /* 0x000000a60fa67210 */ /* 0x000fd200007fe4ff */
.L_x_3167:
[----:B-1----:R-:W-:Y:S01]  /*6d60*/  VIADD R2, R237, UR16 ;  /* 0x00000010ed027c36 */ /* 0x002fe20008000000 */
[----:B------:R-:W-:Y:S01]  /*6d70*/  ULDC UR14, c[0x0][0x2ec] ;  /* 0x0000bb00000e7ab9 */ /* 0x000fe20000000800 */
[----:B------:R-:W-:Y:S01]  /*6d80*/  LEA R224, R0, UR4, 0x1 ;  /* 0x0000000400e07c11 */ /* 0x000fe2000f8e08ff */
[----:B------:R-:W-:Y:S01]  /*6d90*/  ULDC.64 UR18, c[0x0][0x218] ;  /* 0x0000860000127ab9 */ /* 0x000fe20000000a00 */
[C---:B------:R-:W-:Y:S01]  /*6da0*/  VIADD R4, R2.reuse, 0x1 ;  /* 0x0000000102047836 */ /* 0x040fe20000000000 */
[C---:B------:R-:W-:Y:S01]  /*6db0*/  ISETP.GE.AND P4, PT, R2.reuse, R235, PT ;  /* 0x000000eb0200720c */ /* 0x040fe20003f86270 */
[C---:B------:R-:W-:Y:S01]  /*6dc0*/  VIADD R6, R2.reuse, 0x9 ;  /* 0x0000000902067836 */ /* 0x040fe20000000000 */
[C---:B------:R-:W-:Y:S01]  /*6dd0*/  ISETP.GE.AND P1, PT, R2.reuse, R233, PT ;  /* 0x000000e90200720c */ /* 0x040fe20003f26270 */
[----:B------:R-:W-:Y:S01]  /*6de0*/  VIADD R3, R2, 0x8 ;  /* 0x0000000802037836 */ /* 0x000fe20000000000 */
[----:B------:R-:W-:Y:S01]  /*6df0*/  ISETP.GE.AND P3, PT, R4, R235, PT ;  /* 0x000000eb0400720c */ /* 0x000fe20003f66270 */
[----:B---3--:R-:W-:Y:S01]  /*6e00*/  VIADD R8, R2, 0x30 ;  /* 0x0000003002087836 */ /* 0x008fe20000000000 */
[C---:B------:R-:W-:Y:S01]  /*6e10*/  ISETP.GE.AND P0, PT, R4.reuse, R233, PT ;  /* 0x000000e90400720c */ /* 0x040fe20003f06270 */
[--C-:B------:R-:W-:Y:S01]  /*6e20*/  IMAD R222, R7, 0x2, R224.reuse ;  /* 0x0000000207de7824 */ /* 0x100fe200078e02e0 */
[C---:B------:R-:W-:Y:S01]  /*6e30*/  ISETP.LT.OR P3, PT, R4.reuse, R236, P3 ;  /* 0x000000ec0400720c */ /* 0x040fe20001f61670 */
[----:B------:R-:W-:Y:S01]  /*6e40*/  IMAD R221, R5, 0x2, R224 ;  /* 0x0000000205dd7824 */ /* 0x000fe200078e02e0 */
[----:B------:R-:W-:Y:S01]  /*6e50*/  ISETP.LT.OR P0, PT, R4, R234, P0 ;  /* 0x000000ea0400720c */ /* 0x000fe20000701670 */
[----:B------:R-:W-:Y:S01]  /*6e60*/  VIADD R4, R2, 0x10 ;  /* 0x0000001002047836 */ /* 0x000fe20000000000 */
[----:B------:R-:W-:Y:S01]  /*6e70*/  FSEL R51, R45, -INF , !P3 ;  /* 0xff8000002d337808 */ /* 0x000fe20005800000 */
[----:B------:R-:W-:Y:S01]  /*6e80*/  IMAD R220, R5, 0x2, R222 ;  /* 0x0000000205dc7824 */ /* 0x000fe200078e02de */
[----:B------:R-:W-:Y:S01]  /*6e90*/  FSEL R47, R47, -INF , !P0 ;  /* 0xff8000002f2f7808 */ /* 0x000fe20004000000 */
[----:B------:R-:W-:Y:S01]  /*6ea0*/  LDSM.16.MT88.4 R148, [R222+0x10000] ;  /* 0x01000000de94783b */ /* 0x000fe20000004200 */
[----:B------:R-:W-:-:S02]  /*6eb0*/  ISETP.GE.AND P3, PT, R6, R235, PT ;  /* 0x000000eb0600720c */ /* 0x000fc40003f66270 */
[C---:B------:R-:W-:Y:S01]  /*6ec0*/  ISETP.GE.AND P0, PT, R6.reuse, R233, PT ;  /* 0x000000e90600720c */ /* 0x040fe20003f06270 */
[----:B------:R-:W-:Y:S01]  /*6ed0*/  LDSM.16.MT88.4 R140, [R221+0x10000] ;  /* 0x01000000dd8c783b */ /* 0x000fe20000004200 */
[C---:B------:R-:W-:Y:S02]  /*6ee0*/  ISETP.LT.OR P3, PT, R6.reuse, R236, P3 ;  /* 0x000000ec0600720c */ /* 0x040fe40001f61670 */
[----:B------:R-:W-:Y:S01]  /*6ef0*/  ISETP.LT.OR P0, PT, R6, R234, P0 ;  /* 0x000000ea0600720c */ /* 0x000fe20000701670 */
[----:B------:R-:W-:Y:S01]  /*6f00*/  VIADD R6, R2, 0x11 ;  /* 0x0000001102067836 */ /* 0x000fe20000000000 */
[----:B------:R-:W-:Y:S01]  /*6f10*/  FSEL R41, R41, -INF , !P3 ;  /* 0xff80000029297808 */ /* 0x000fe20005800000 */
[----:B------:R-:W-:Y:S01]  /*6f20*/  LDSM.16.MT88.4 R132, [R220+0x10000] ;  /* 0x01000000dc84783b */ /* 0x000fe20000004200 */
[----:B------:R-:W-:Y:S02]  /*6f30*/  FSEL R43, R43, -INF , !P0 ;  /* 0xff8000002b2b7808 */ /* 0x000fe40004000000 */
[C---:B------:R-:W-:Y:S01]  /*6f40*/  ISETP.GE.AND P3, PT, R6.reuse, R235, PT ;  /* 0x000000eb0600720c */ /* 0x040fe20003f66270 */
[----:B------:R-:W-:Y:S01]  /*6f50*/  LDSM.16.MT88.4 R156, [R224+0x10000] ;  /* 0x01000000e09c783b */ /* 0x000fe20000004200 */
[----:B------:R-:W-:-:S02]  /*6f60*/  ISETP.GE.AND P0, PT, R6, R233, PT ;  /* 0x000000e90600720c */ /* 0x000fc40003f06270 */
[C---:B------:R-:W-:Y:S01]  /*6f70*/  ISETP.LT.OR P3, PT, R6.reuse, R236, P3 ;  /* 0x000000ec0600720c */ /* 0x040fe20001f61670 */
[----:B------:R-:W-:Y:S01]  /*6f80*/  LDSM.16.MT88.4 R56, [R221+0x12000] ;  /* 0x01200000dd38783b */ /* 0x000fe20000004200 */
[----:B------:R-:W-:Y:S01]  /*6f90*/  ISETP.LT.OR P0, PT, R6, R234, P0 ;  /* 0x000000ea0600720c */ /* 0x000fe20000701670 */
[C---:B------:R-:W-:Y:S01]  /*6fa0*/  VIADD R6, R2.reuse, 0x19 ;  /* 0x0000001902067836 */ /* 0x040fe20000000000 */
[C---:B------:R-:W-:Y:S01]  /*6fb0*/  ISETP.GE.AND P5, PT, R3.reuse, R235, PT ;  /* 0x000000eb0300720c */ /* 0x040fe20003fa6270 */
[----:B------:R-:W-:Y:S01]  /*6fc0*/  LDSM.16.MT88.4 R80, [R222+0x14000] ;  /* 0x01400000de50783b */ /* 0x000fe20000004200 */
[----:B------:R-:W-:Y:S02]  /*6fd0*/  ISETP.GE.AND P2, PT, R3, R233, PT ;  /* 0x000000e90300720c */ /* 0x000fe40003f46270 */
[C---:B------:R-:W-:Y:S01]  /*6fe0*/  ISETP.LT.OR P4, PT, R2.reuse, R236, P4 ;  /* 0x000000ec0200720c */ /* 0x040fe20002781670 */
[----:B------:R-:W-:Y:S01]  /*6ff0*/  LDSM.16.MT88.4 R64, [R220+0x12000] ;  /* 0x01200000dc40783b */ /* 0x000fe20000004200 */
[----:B------:R-:W-:-:S02]  /*7000*/  ISETP.LT.OR P1, PT, R2, R234, P1 ;  /* 0x000000ea0200720c */ /* 0x000fc40000f21670 */
[----:B------:R-:W-:Y:S01]  /*7010*/  FSEL R17, R37, -INF , !P3 ;  /* 0xff80000025117808 */ /* 0x000fe20005800000 */
[----:B------:R-:W-:Y:S01]  /*7020*/  LDSM.16.MT88.4 R104, [R224+0x16000] ;  /* 0x01600000e068783b */ /* 0x000fe20000004200 */
[----:B------:R-:W-:Y:S02]  /*7030*/  FSEL R11, R39, -INF , !P0 ;  /* 0xff800000270b7808 */ /* 0x000fe40004000000 */
        /* <DEDUP_REMOVED lines=12> */
[C---:B------:R-:W-:Y:S02]  /*7100*/  ISETP.LT.OR P3, PT, R6.reuse, R236, P3 ;  /* 0x000000ec0600720c */ /* 0x040fe40001f61670 */
[----:B------:R-:W-:Y:S01]  /*7110*/  ISETP.LT.OR P0, PT, R6, R234, P0 ;  /* 0x000000ea0600720c */ /* 0x000fe20000701670 */
[----:B------:R-:W-:Y:S01]  /*7120*/  VIADD R6, R2, 0x21 ;  /* 0x0000002102067836 */ /* 0x000fe20000000000 */
[----:B------:R-:W-:-:S02]  /*7130*/  ISETP.LT.OR P4, PT, R4, R236, P4 ;  /* 0x000000ec0400720c */ /* 0x000fc40002781670 */
[----:B------:R-:W-:Y:S01]  /*7140*/  ISETP.LT.OR P1, PT, R4, R234, P1 ;  /* 0x000000ea0400720c */ /* 0x000fe20000f21670 */
[----:B------:R-:W-:Y:S01]  /*7150*/  VIADD R4, R2, 0x18 ;  /* 0x0000001802047836 */ /* 0x000fe20000000000 */
[----:B------:R-:W-:Y:S02]  /*7160*/  FSEL R33, R33, -INF , !P3 ;  /* 0xff80000021217808 */ /* 0x000fe40005800000 */
[----:B------:R-:W-:Y:S02]  /*7170*/  FSEL R35, R35, -INF , !P0 ;  /* 0xff80000023237808 */ /* 0x000fe40004000000 */
[C---:B------:R-:W-:Y:S02]  /*7180*/  ISETP.GE.AND P3, PT, R6.reuse, R235, PT ;  /* 0x000000eb0600720c */ /* 0x040fe40003f66270 */
[----:B------:R-:W-:Y:S02]  /*7190*/  ISETP.GE.AND P0, PT, R6, R233, PT ;  /* 0x000000e90600720c */ /* 0x000fe40003f06270 */
[----:B------:R-:W-:-:S02]  /*71a0*/  FSEL R53, R40, -INF , !P5 ;  /* 0xff80000028357808 */ /* 0x000fc40006800000 */
[----:B------:R-:W-:Y:S02]  /*71b0*/  FSEL R45, R42, -INF , !P2 ;  /* 0xff8000002a2d7808 */ /* 0x000fe40005000000 */
[C---:B------:R-:W-:Y:S02]  /*71c0*/  ISETP.GE.AND P5, PT, R4.reuse, R235, PT ;  /* 0x000000eb0400720c */ /* 0x040fe40003fa6270 */
[----:B------:R-:W-:Y:S02]  /*71d0*/  ISETP.GE.AND P2, PT, R4, R233, PT ;  /* 0x000000e90400720c */ /* 0x000fe40003f46270 */
[C---:B------:R-:W-:Y:S02]  /*71e0*/  ISETP.LT.OR P3, PT, R6.reuse, R236, P3 ;  /* 0x000000ec0600720c */ /* 0x040fe40001f61670 */
[----:B------:R-:W-:Y:S02]  /*71f0*/  ISETP.LT.OR P0, PT, R6, R234, P0 ;  /* 0x000000ea0600720c */ /* 0x000fe40000701670 */
[----:B------:R-:W-:-:S02]  /*7200*/  FMNMX.FTZ R6, R3, R51, !PT ;  /* 0x0000003303067209 */ /* 0x000fc40007810000 */
[C---:B------:R-:W-:Y:S02]  /*7210*/  ISETP.LT.OR P5, PT, R4.reuse, R236, P5 ;  /* 0x000000ec0400720c */ /* 0x040fe40002fa1670 */
[----:B------:R-:W-:Y:S01]  /*7220*/  ISETP.LT.OR P2, PT, R4, R234, P2 ;  /* 0x000000ea0400720c */ /* 0x000fe20001741670 */
[----:B------:R-:W-:Y:S01]  /*7230*/  VIADD R4, R2, 0x20 ;  /* 0x0000002002047836 */ /* 0x000fe20000000000 */
[----:B------:R-:W-:Y:S02]  /*7240*/  FMNMX.FTZ R6, R53, R6, !PT ;  /* 0x0000000635067209 */ /* 0x000fe40007810000 */
[----:B------:R-:W-:Y:S02]  /*7250*/  FSEL R19, R36, -INF , !P4 ;  /* 0xff80000024137808 */ /* 0x000fe40006000000 */
[----:B------:R-:W-:Y:S02]  /*7260*/  FSEL R13, R38, -INF , !P1 ;  /* 0xff800000260d7808 */ /* 0x000fe40004800000 */
[----:B------:R-:W-:-:S02]  /*7270*/  ISETP.GE.AND P4, PT, R4, R235, PT ;  /* 0x000000eb0400720c */ /* 0x000fc40003f86270 */
[C---:B------:R-:W-:Y:S02]  /*7280*/  ISETP.GE.AND P1, PT, R4.reuse, R233, PT ;  /* 0x000000e90400720c */ /* 0x040fe40003f26270 */
[----:B------:R-:W-:Y:S02]  /*7290*/  FMNMX.FTZ R6, R41, R6, !PT ;  /* 0x0000000629067209 */ /* 0x000fe40007810000 */
[----:B------:R-:W-:Y:S02]  /*72a0*/  FSEL R187, R29, -INF , !P3 ;  /* 0xff8000001dbb7808 */ /* 0x000fe40005800000 */
[----:B------:R-:W-:Y:S02]  /*72b0*/  FSEL R193, R31, -INF , !P0 ;  /* 0xff8000001fc17808 */ /* 0x000fe40004000000 */
[C---:B------:R-:W-:Y:S02]  /*72c0*/  ISETP.LT.OR P4, PT, R4.reuse, R236, P4 ;  /* 0x000000ec0400720c */ /* 0x040fe40002781670 */
[----:B------:R-:W-:Y:S01]  /*72d0*/  ISETP.LT.OR P1, PT, R4, R234, P1 ;  /* 0x000000ea0400720c */ /* 0x000fe20000f21670 */
[----:B------:R-:W-:Y:S01]  /*72e0*/  VIADD R4, R2, 0x28 ;  /* 0x0000002802047836 */ /* 0x000fe20000000000 */
[----:B------:R-:W-:-:S02]  /*72f0*/  ISETP.GE.AND P3, PT, R8, R235, PT ;  /* 0x000000eb0800720c */ /* 0x000fc40003f66270 */
[----:B------:R-:W-:Y:S02]  /*7300*/  ISETP.GE.AND P0, PT, R8, R233, PT ;  /* 0x000000e90800720c */ /* 0x000fe40003f06270 */
[----:B------:R-:W-:Y:S01]  /*7310*/  FMNMX.FTZ R10, R19, R6, !PT ;  /* 0x00000006130a7209 */ /* 0x000fe20007810000 */
[----:B------:R-:W-:Y:S01]  /*7320*/  VIADD R6, R2, 0x31 ;  /* 0x0000003102067836 */ /* 0x000fe20000000000 */
[----:B------:R-:W-:Y:S02]  /*7330*/  FSEL R15, R32, -INF , !P5 ;  /* 0xff800000200f7808 */ /* 0x000fe40006800000 */
[C---:B------:R-:W-:Y:S02]  /*7340*/  ISETP.LT.OR P3, PT, R8.reuse, R236, P3 ;  /* 0x000000ec0800720c */ /* 0x040fe40001f61670 */
[----:B------:R-:W-:Y:S02]  /*7350*/  FMNMX.FTZ R10, R17, R10, !PT ;  /* 0x0000000a110a7209 */ /* 0x000fe40007810000 */
[----:B------:R-:W-:-:S02]  /*7360*/  ISETP.LT.OR P0, PT, R8, R234, P0 ;  /* 0x000000ea0800720c */ /* 0x000fc40000701670 */
[----:B------:R-:W-:Y:S02]  /*7370*/  FSEL R9, R34, -INF , !P2 ;  /* 0xff80000022097808 */ /* 0x000fe40005000000 */
[----:B------:R-:W-:Y:S02]  /*7380*/  FMNMX.FTZ R8, R49, R47, !PT ;  /* 0x0000002f31087209 */ /* 0x000fe40007810000 */
[C---:B------:R-:W-:Y:S02]  /*7390*/  ISETP.GE.AND P5, PT, R4.reuse, R235, PT ;  /* 0x000000eb0400720c */ /* 0x040fe40003fa6270 */
[----:B------:R-:W-:Y:S02]  /*73a0*/  ISETP.GE.AND P2, PT, R4, R233, PT ;  /* 0x000000e90400720c */ /* 0x000fe40003f46270 */
[----:B------:R-:W-:Y:S02]  /*73b0*/  FMNMX.FTZ R10, R15, R10, !PT ;  /* 0x0000000a0f0a7209 */ /* 0x000fe40007810000 */
[----:B------:R-:W-:-:S02]  /*73c0*/  FMNMX.FTZ R8, R45, R8, !PT ;  /* 0x000000082d087209 */ /* 0x000fc40007810000 */
[C---:B------:R-:W-:Y:S02]  /*73d0*/  ISETP.LT.OR P5, PT, R4.reuse, R236, P5 ;  /* 0x000000ec0400720c */ /* 0x040fe40002fa1670 */
[----:B------:R-:W-:Y:S01]  /*73e0*/  ISETP.LT.OR P2, PT, R4, R234, P2 ;  /* 0x000000ea0400720c */ /* 0x000fe20001741670 */
[----:B------:R-:W-:Y:S01]  /*73f0*/  VIADD R4, R2, 0x29 ;  /* 0x0000002902047836 */ /* 0x000fe20000000000 */
[----:B------:R-:W-:Y:S02]  /*7400*/  FSEL R182, R28, -INF , !P4 ;  /* 0xff8000001cb67808 */ /* 0x000fe40006000000 */
[----:B------:R-:W-:Y:S02]  /*7410*/  FMNMX.FTZ R29, R33, R10, !PT ;  /* 0x0000000a211d7209 */ /* 0x000fe40007810000 */
[----:B------:R-:W-:Y:S02]  /*7420*/  FMNMX.FTZ R8, R43, R8, !PT ;  /* 0x000000082b087209 */ /* 0x000fe40007810000 */
[----:B------:R-:W-:-:S02]  /*7430*/  ISETP.GE.AND P4, PT, R4, R235, PT ;  /* 0x000000eb0400720c */ /* 0x000fc40003f86270 */
[----:B------:R-:W-:Y:S02]  /*7440*/  FMNMX.FTZ R10, R182, R29, !PT ;  /* 0x0000001db60a7209 */ /* 0x000fe40007810000 */
[----:B------:R-:W-:Y:S02]  /*7450*/  FSEL R249, R30, -INF , !P1 ;  /* 0xff8000001ef97808 */ /* 0x000fe40004800000 */
[----:B------:R-:W-:Y:S01]  /*7460*/  FMNMX.FTZ R8, R13, R8, !PT ;  /* 0x000000080d087209 */ /* 0x000fe20007810000 */
[----:B------:R-:W-:Y:S01]  /*7470*/  LDSM.16.MT88.4 R28, [R220+0x12800] ;  /* 0x01280000dc1c783b */ /* 0x000fe20000004200 */
[C---:B------:R-:W-:Y:S02]  /*7480*/  ISETP.GE.AND P1, PT, R4.reuse, R233, PT ;  /* 0x000000e90400720c */ /* 0x040fe40003f26270 */
[----:B------:R-:W-:Y:S02]  /*7490*/  ISETP.LT.OR P4, PT, R4, R236, P4 ;  /* 0x000000ec0400720c */ /* 0x000fe40002781670 */
[----:B------:R-:W-:-:S02]  /*74a0*/  FSEL R251, R24, -INF , !P5 ;  /* 0xff80000018fb7808 */ /* 0x000fc40006800000 */
[----:B------:R-:W-:Y:S02]  /*74b0*/  FMNMX.FTZ R10, R187, R10, !PT ;  /* 0x0000000abb0a7209 */ /* 0x000fe40007810000 */
[----:B------:R-:W-:Y:S02]  /*74c0*/  FMNMX.FTZ R8, R11, R8, !PT ;  /* 0x000000080b087209 */ /* 0x000fe40007810000 */
[----:B------:R-:W-:Y:S01]  /*74d0*/  ISETP.LT.OR P1, PT, R4, R234, P1 ;  /* 0x000000ea0400720c */ /* 0x000fe20000f21670 */
[----:B------:R-:W-:Y:S01]  /*74e0*/  VIADD R4, R2, 0x38 ;  /* 0x0000003802047836 */ /* 0x000fe20000000000 */
[----:B------:R-:W-:Y:S01]  /*74f0*/  ISETP.GE.AND P5, PT, R6, R235, PT ;  /* 0x000000eb0600720c */ /* 0x000fe20003fa6270 */
[----:B------:R-:W-:Y:S01]  /*7500*/  VIADD R2, R2, 0x39 ;  /* 0x0000003902027836 */ /* 0x000fe20000000000 */
[----:B------:R-:W-:Y:S02]  /*7510*/  FSEL R189, R25, -INF , !P4 ;  /* 0xff80000019bd7808 */ /* 0x000fe40006000000 */
[----:B------:R-:W-:-:S02]  /*7520*/  FMNMX.FTZ R10, R251, R10, !PT ;  /* 0x0000000afb0a7209 */ /* 0x000fc40007810000 */
[----:B------:R-:W-:Y:S02]  /*7530*/  FMNMX.FTZ R8, R9, R8, !PT ;  /* 0x0000000809087209 */ /* 0x000fe40007810000 */
[----:B------:R-:W-:Y:S02]  /*7540*/  ISETP.GE.AND P4, PT, R4, R235, PT ;  /* 0x000000eb0400720c */ /* 0x000fe40003f86270 */
[----:B------:R-:W-:Y:S02]  /*7550*/  FSEL R243, R20, -INF , !P3 ;  /* 0xff80000014f37808 */ /* 0x000fe40005800000 */
[----:B------:R-:W-:Y:S02]  /*7560*/  ISETP.LT.OR P5, PT, R6, R236, P5 ;  /* 0x000000ec0600720c */ /* 0x000fe40002fa1670 */
[----:B------:R-:W-:Y:S02]  /*7570*/  FMNMX.FTZ R10, R189, R10, !PT ;  /* 0x0000000abd0a7209 */ /* 0x000fe40007810000 */
[----:B------:R-:W-:-:S02]  /*7580*/  FMNMX.FTZ R8, R35, R8, !PT ;  /* 0x0000000823087209 */ /* 0x000fc40007810000 */
[----:B------:R-:W-:Y:S02]  /*7590*/  ISETP.LT.OR P4, PT, R4, R236, P4 ;  /* 0x000000ec0400720c */ /* 0x000fe40002781670 */
[----:B------:R-:W-:Y:S02]  /*75a0*/  FSEL R241, R21, -INF , !P5 ;  /* 0xff80000015f17808 */ /* 0x000fe40006800000 */
[----:B------:R-:W-:Y:S02]  /*75b0*/  FMNMX.FTZ R10, R243, R10, !PT ;  /* 0x0000000af30a7209 */ /* 0x000fe40007810000 */
[----:B------:R-:W-:Y:S02]  /*75c0*/  ISETP.GE.AND P3, PT, R2, R235, PT ;  /* 0x000000eb0200720c */ /* 0x000fe40003f66270 */
[----:B------:R-:W-:Y:S02]  /*75d0*/  FMNMX.FTZ R8, R249, R8, !PT ;  /* 0x00000008f9087209 */ /* 0x000fe40007810000 */
[----:B------:R-:W-:-:S02]  /*75e0*/  FSEL R239, R72, -INF , !P4 ;  /* 0xff80000048ef7808 */ /* 0x000fc40006000000 */
[----:B------:R-:W-:Y:S02]  /*75f0*/  FMNMX.FTZ R10, R241, R10, !PT ;  /* 0x0000000af10a7209 */ /* 0x000fe40007810000 */
[----:B------:R-:W-:Y:S02]  /*7600*/  ISETP.LT.OR P3, PT, R2, R236, P3 ;  /* 0x000000ec0200720c */ /* 0x000fe40001f61670 */
[----:B------:R-:W-:Y:S02]  /*7610*/  FSEL R245, R26, -INF , !P2 ;  /* 0xff8000001af57808 */ /* 0x000fe40005000000 */
[----:B------:R-:W-:Y:S02]  /*7620*/  FMNMX.FTZ R8, R193, R8, !PT ;  /* 0x00000008c1087209 */ /* 0x000fe40007810000 */
[----:B------:R-:W-:Y:S02]  /*7630*/  FSEL R197, R27, -INF , !P1 ;  /* 0xff8000001bc57808 */ /* 0x000fe40004800000 */
[----:B------:R-:W-:-:S02]  /*7640*/  FMNMX.FTZ R12, R239, R10, !PT ;  /* 0x0000000aef0c7209 */ /* 0x000fc40007810000 */
[-C--:B------:R-:W-:Y:S02]  /*7650*/  ISETP.GE.AND P1, PT, R4, R233.reuse, PT ;  /* 0x000000e90400720c */ /* 0x080fe40003f26270 */
[----:B------:R-:W-:Y:S02]  /*7660*/  FSEL R203, R73, -INF , !P3 ;  /* 0xff80000049cb7808 */ /* 0x000fe40005800000 */
[----:B------:R-:W-:Y:S02]  /*7670*/  ISETP.GE.AND P2, PT, R6, R233, PT ;  /* 0x000000e90600720c */ /* 0x000fe40003f46270 */
[----:B------:R-:W-:Y:S02]  /*7680*/  FMNMX.FTZ R10, R245, R8, !PT ;  /* 0x00000008f50a7209 */ /* 0x000fe40007810000 */
[----:B------:R-:W-:Y:S02]  /*7690*/  ISETP.LT.OR P1, PT, R4, R234, P1 ;  /* 0x000000ea0400720c */ /* 0x000fe40000f21670 */
[----:B------:R-:W-:-:S02]  /*76a0*/  FMNMX.FTZ R8, R203, R12, !PT ;  /* 0x0000000ccb087209 */ /* 0x000fc40007810000 */
[----:B------:R-:W-:Y:S02]  /*76b0*/  ISETP.LT.OR P2, PT, R6, R234, P2 ;  /* 0x000000ea0600720c */ /* 0x000fe40001741670 */
[----:B------:R-:W-:Y:S01]  /*76c0*/  FSEL R201, R22, -INF , !P0 ;  /* 0xff80000016c97808 */ /* 0x000fe20004000000 */
[----:B------:R-:W1:Y:S01]  /*76d0*/  SHFL.BFLY PT, R21, R8, 0x2, 0x1f ;  /* 0x0c401f0008157f89 */ /* 0x000e6200000e0000 */
[----:B------:R-:W-:Y:S02]  /*76e0*/  FMNMX.FTZ R4, R197, R10, !PT ;  /* 0x0000000ac5047209 */ /* 0x000fe40007810000 */
[----:B------:R-:W-:Y:S02]  /*76f0*/  ISETP.GE.AND P0, PT, R2, R233, PT ;  /* 0x000000e90200720c */ /* 0x000fe40003f06270 */
[----:B------:R-:W-:Y:S02]  /*7700*/  FSEL R199, R23, -INF , !P2 ;  /* 0xff80000017c77808 */ /* 0x000fe40005000000 */
[----:B------:R-:W-:-:S02]  /*7710*/  FMNMX.FTZ R4, R201, R4, !PT ;  /* 0x00000004c9047209 */ /* 0x000fc40007810000 */
[----:B------:R-:W-:Y:S02]  /*7720*/  ISETP.LT.OR P0, PT, R2, R234, P0 ;  /* 0x000000ea0200720c */ /* 0x000fe40000701670 */
[----:B------:R-:W-:Y:S02]  /*7730*/  FSEL R195, R74, -INF , !P1 ;  /* 0xff8000004ac37808 */ /* 0x000fe40004800000 */
[----:B------:R-:W-:Y:S02]  /*7740*/  FMNMX.FTZ R4, R199, R4, !PT ;  /* 0x00000004c7047209 */ /* 0x000fe40007810000 */
[----:B------:R-:W-:Y:S02]  /*7750*/  FSEL R191, R75, -INF , !P0 ;  /* 0xff8000004bbf7808 */ /* 0x000fe40004000000 */
[----:B------:R-:W-:Y:S01]  /*7760*/  FMNMX.FTZ R4, R195, R4, !PT ;  /* 0x00000004c3047209 */ /* 0x000fe20007810000 */
[----:B------:R-:W-:Y:S03]  /*7770*/  LDSM.16.MT88.4 R72, [R224+0x14000] ;  /* 0x01400000e048783b */ /* 0x000fe60000004200 */
[----:B------:R-:W-:-:S02]  /*7780*/  FMNMX.FTZ R25, R191, R4, !PT ;  /* 0x00000004bf197209 */ /* 0x000fc40007810000 */
[----:B-1----:R-:W-:-:S03]  /*7790*/  FMNMX.FTZ R23, R8, R21, !PT ;  /* 0x0000001508177209 */ /* 0x002fc60007810000 */
[----:B------:R-:W1:Y:S04]  /*77a0*/  SHFL.BFLY PT, R2, R25, 0x2, 0x1f ;  /* 0x0c401f0019027f89 */ /* 0x000e6800000e0000 */
[----:B------:R-:W2:Y:S01]  /*77b0*/  SHFL.BFLY PT, R164, R23, 0x1, 0x1f ;  /* 0x0c201f0017a47f89 */ /* 0x000ea200000e0000 */
[----:B-1----:R-:W-:-:S03]  /*77c0*/  FMNMX.FTZ R21, R25, R2, !PT ;  /* 0x0000000219157209 */ /* 0x002fc60007810000 */
[----:B------:R-:W-:Y:S01]  /*77d0*/  LDSM.16.MT88.4 R24, [R220+0x16000] ;  /* 0x01600000dc18783b */ /* 0x000fe20000004200 */
[----:B--2---:R-:W-:-:S03]  /*77e0*/  FMNMX.FTZ R164, R23, R164, !PT ;  /* 0x000000a417a47209 */ /* 0x004fc60007810000 */
[----:B------:R-:W1:Y:S01]  /*77f0*/  SHFL.BFLY PT, R2, R21, 0x1, 0x1f ;  /* 0x0c201f0015027f89 */ /* 0x000e6200000e0000 */
[C---:B------:R-:W-:Y:S01]  /*7800*/  FSETP.NEU.FTZ.AND P0, PT, R164.reuse, -INF , PT ;  /* 0xff800000a400780b */ /* 0x040fe20003f1d000 */
[----:B------:R-:W-:-:S05]  /*7810*/  FMUL.FTZ R192, R164, UR14 ;  /* 0x0000000ea4c07c20 */ /* 0x000fca0008410000 */
[----:B------:R-:W-:-:S05]  /*7820*/  FSEL R192, R192, RZ, P0 ;  /* 0x000000ffc0c07208 */ /* 0x000fca0000000000 */
        /* <DEDUP_REMOVED lines=8> */
[----:B------:R-:W2:Y:S01]  /*78b0*/  LDSM.16.MT88.4 R16, [R222+0x10800] ;  /* 0x01080000de10783b */ /* 0x000ea20000004200 */
[--C-:B------:R-:W-:Y:S01]  /*78c0*/  FFMA.FTZ R182, R182, UR14, -R192.reuse ;  /* 0x0000000eb6b67c23 */ /* 0x100fe200080108c0 */
[--C-:B------:R-:W-:Y:S01]  /*78d0*/  FFMA.FTZ R187, R187, UR14, -R192.reuse ;  /* 0x0000000ebbbb7c23 */ /* 0x100fe200080108c0 */
[----:B-1----:R-:W-:Y:S01]  /*78e0*/  FMNMX.FTZ R3, R21, R2, !PT ;  /* 0x0000000215037209 */ /* 0x002fe20007810000 */
[--C-:B------:R-:W-:Y:S01]  /*78f0*/  FFMA.FTZ R2, R33, UR14, -R192.reuse ;  /* 0x0000000e21027c23 */ /* 0x100fe200080108c0 */
[----:B------:R-:W-:Y:S01]  /*7900*/  LDSM.16.MT88.4 R20, [R224+0x10800] ;  /* 0x01080000e014783b */ /* 0x000fe20000004200 */
[----:B------:R-:W1:Y:S01]  /*7910*/  MUFU.EX2 R178, R178 ;  /* 0x000000b200b27308 */ /* 0x000e620000000800 */
[C---:B------:R-:W-:Y:S01]  /*7920*/  FSETP.NEU.FTZ.AND P0, PT, R3.reuse, -INF , PT ;  /* 0xff8000000300780b */ /* 0x040fe20003f1d000 */
[----:B------:R-:W-:Y:S01]  /*7930*/  FMUL.FTZ R188, R3, UR14 ;  /* 0x0000000e03bc7c20 */ /* 0x000fe20008410000 */
[--C-:B------:R-:W-:Y:S01]  /*7940*/  FFMA.FTZ R184, R251, UR14, -R192.reuse ;  /* 0x0000000efbb87c23 */ /* 0x100fe200080108c0 */
[--C-:B------:R-:W-:Y:S01]  /*7950*/  FFMA.FTZ R189, R189, UR14, -R192.reuse ;  /* 0x0000000ebdbd7c23 */ /* 0x100fe200080108c0 */
[--C-:B------:R-:W-:Y:S01]  /*7960*/  FFMA.FTZ R194, R243, UR14, -R192.reuse ;  /* 0x0000000ef3c27c23 */ /* 0x100fe200080108c0 */
[--C-:B------:R-:W-:Y:S01]  /*7970*/  FFMA.FTZ R241, R241, UR14, -R192.reuse ;  /* 0x0000000ef1f17c23 */ /* 0x100fe200080108c0 */
[----:B------:R-:W-:Y:S01]  /*7980*/  FSEL R188, R188, RZ, P0 ;  /* 0x000000ffbcbc7208 */ /* 0x000fe20000000000 */
[----:B------:R-:W-:Y:S01]  /*7990*/  MUFU.EX2 R181, R181 ;  /* 0x000000b500b57308 */ /* 0x000fe20000000800 */
[----:B------:R-:W-:Y:S01]  /*79a0*/  FFMA.FTZ R196, R239, UR14, -R192 ;  /* 0x0000000eefc47c23 */ /* 0x000fe200080108c0 */
[----:B------:R-:W-:-:S02]  /*79b0*/  LEA R240, P0, R165, UR18, 0x1 ;  /* 0x00000012a5f07c11 */ /* 0x000fc4000f8008ff */
        /* <DEDUP_REMOVED lines=8> */
[----:B------:R-:W4:Y:S01]  /*7a40*/  LDSM.16.MT88.4 R12, [R221+0x10800] ;  /* 0x01080000dd0c783b */ /* 0x000f220000004200 */
[----:B-1----:R-:W-:Y:S01]  /*7a50*/  F2FP.BF16.F32.PACK_AB R128, R178, R183 ;  /* 0x000000b7b280723e */ /* 0x002fe200000010ff */
[--C-:B------:R-:W-:Y:S01]  /*7a60*/  FFMA.FTZ R0, R35, UR14, -R188.reuse ;  /* 0x0000000e23007c23 */ /* 0x100fe200080108bc */
[--C-:B------:R-:W-:Y:S01]  /*7a70*/  FFMA.FTZ R186, R249, UR14, -R188.reuse ;  /* 0x0000000ef9ba7c23 */ /* 0x100fe200080108bc */
[----:B------:R-:W-:Y:S01]  /*7a80*/  MUFU.EX2 R180, R180 ;  /* 0x000000b400b47308 */ /* 0x000fe20000000800 */
[----:B------:R-:W1:Y:S01]  /*7a90*/  LDSM.16.MT88.4 R8, [R220+0x10800] ;  /* 0x01080000dc08783b */ /* 0x000e620000004200 */
[--C-:B------:R-:W-:Y:S01]  /*7aa0*/  FFMA.FTZ R193, R193, UR14, -R188.reuse ;  /* 0x0000000ec1c17c23 */ /* 0x100fe200080108bc */
[--C-:B------:R-:W-:Y:S01]  /*7ab0*/  FFMA.FTZ R190, R245, UR14, -R188.reuse ;  /* 0x0000000ef5be7c23 */ /* 0x100fe200080108bc */
[----:B------:R-:W-:Y:S01]  /*7ac0*/  FFMA.FTZ R197, R197, UR14, -R188 ;  /* 0x0000000ec5c57c23 */ /* 0x000fe200080108bc */
[----:B------:R-:W-:Y:S01]  /*7ad0*/  LDSM.16.MT88.4 R48, [R222+0x12000] ;  /* 0x01200000de30783b */ /* 0x000fe20000004200 */
[----:B------:R-:W-:Y:S01]  /*7ae0*/  FFMA.FTZ R245, R203, UR14, -R192 ;  /* 0x0000000ecbf57c23 */ /* 0x000fe200080108c0 */
[--C-:B------:R-:W-:Y:S01]  /*7af0*/  FFMA.FTZ R192, R201, UR14, -R188.reuse ;  /* 0x0000000ec9c07c23 */ /* 0x100fe200080108bc */
[----:B------:R-:W5:Y:S01]  /*7b00*/  MUFU.EX2 R185, R185 ;  /* 0x000000b900b97308 */ /* 0x000f620000000800 */
[----:B---3--:R-:W-:Y:S01]  /*7b10*/  F2FP.BF16.F32.PACK_AB R130, R174, R181 ;  /* 0x000000b5ae82723e */ /* 0x008fe200000010ff */
[----:B------:R-:W-:Y:S01]  /*7b20*/  LDSM.16.MT88.4 R40, [R224+0x12000] ;  /* 0x01200000e028783b */ /* 0x000fe20000004200 */
[--C-:B------:R-:W-:Y:S01]  /*7b30*/  FFMA.FTZ R199, R199, UR14, -R188.reuse ;  /* 0x0000000ec7c77c23 */ /* 0x100fe200080108bc */
[--C-:B------:R-:W-:Y:S01]  /*7b40*/  FFMA.FTZ R195, R195, UR14, -R188.reuse ;  /* 0x0000000ec3c37c23 */ /* 0x100fe200080108bc */
[----:B------:R-:W-:Y:S01]  /*7b50*/  FFMA.FTZ R188, R191, UR14, -R188 ;  /* 0x0000000ebfbc7c23 */ /* 0x000fe200080108bc */
[----:B------:R-:W-:Y:S01]  /*7b60*/  LDSM.16.MT88.4 R32, [R224+0x12800] ;  /* 0x01280000e020783b */ /* 0x000fe20000004200 */
[----:B------:R-:W-:Y:S01]  /*7b70*/  FADD.FTZ R178, R183, R178 ;  /* 0x000000b2b7b27221 */ /* 0x000fe20000010000 */
[----:B------:R-:W-:Y:S03]  /*7b80*/  MUFU.EX2 R179, R179 ;  /* 0x000000b300b37308 */ /* 0x000fe60000000800 */
[----:B------:R-:W-:-:S04]  /*7b90*/  FADD.FTZ R181, R181, R178 ;  /* 0x000000b2b5b57221 */ /* 0x000fc80000010000 */
[----:B------:R-:W-:Y:S01]  /*7ba0*/  FADD.FTZ R174, R174, R181 ;  /* 0x000000b5aeae7221 */ /* 0x000fe20000010000 */
[----:B------:R-:W3:Y:S01]  /*7bb0*/  MUFU.EX2 R176, R176 ;  /* 0x000000b000b07308 */ /* 0x000ee20000000800 */
[----:B-----5:R-:W-:Y:S01]  /*7bc0*/  F2FP.BF16.F32.PACK_AB R129, R185, R180 ;  /* 0x000000b4b981723e */ /* 0x020fe200000010ff */
[----:B------:R-:W-:-:S06]  /*7bd0*/  FADD.FTZ R180, R180, R185 ;  /* 0x000000b9b4b47221 */ /* 0x000fcc0000010000 */
[----:B------:R-:W-:Y:S08]  /*7be0*/  MUFU.EX2 R177, R177 ;  /* 0x000000b100b17308 */ /* 0x000ff00000000800 */
[----:B------:R-:W5:Y:S01]  /*7bf0*/  MUFU.EX2 R172, R172 ;  /* 0x000000ac00ac7308 */ /* 0x000f620000000800 */
[----:B---3--:R-:W-:Y:S01]  /*7c00*/  F2FP.BF16.F32.PACK_AB R131, R176, R179 ;  /* 0x000000b3b083723e */ /* 0x008fe200000010ff */
[----:B------:R-:W-:-:S04]  /*7c10*/  FADD.FTZ R179, R179, R180 ;  /* 0x000000b4b3b37221 */ /* 0x000fc80000010000 */
[----:B------:R-:W-:Y:S02]  /*7c20*/  FADD.FTZ R176, R176, R179 ;  /* 0x000000b3b0b07221 */ /* 0x000fe40000010000 */
[C---:B------:R-:W-:Y:S01]  /*7c30*/  HMMA.16816.F32.BF16 R152, R128.reuse, R148, RZ ;  /* 0x000000948098723c */ /* 0x040fe200000418ff */
[----:B------:R-:W-:Y:S05]  /*7c40*/  MUFU.EX2 R173, R173 ;  /* 0x000000ad00ad7308 */ /* 0x000fea0000000800 */
[C---:B------:R-:W-:Y:S03]  /*7c50*/  HMMA.16816.F32.BF16 R144, R128.reuse, R140, RZ ;  /* 0x0000008c8090723c */ /* 0x040fe600000418ff */
[----:B------:R-:W3:Y:S01]  /*7c60*/  MUFU.EX2 R2, R2 ;  /* 0x0000000200027308 */ /* 0x000ee20000000800 */
[C---:B-----5:R-:W-:Y:S01]  /*7c70*/  F2FP.BF16.F32.PACK_AB R4, R172.reuse, R177 ;  /* 0x000000b1ac04723e */ /* 0x060fe200000010ff */
[----:B------:R-:W-:Y:S01]  /*7c80*/  FADD.FTZ R177, R177, R174 ;  /* 0x000000aeb1b17221 */ /* 0x000fe20000010000 */
[----:B------:R-:W-:Y:S03]  /*7c90*/  HMMA.16816.F32.BF16 R136, R128, R132, RZ ;  /* 0x000000848088723c */ /* 0x000fe600000418ff */
[----:B------:R-:W-:-:S02]  /*7ca0*/  FADD.FTZ R172, R172, R177 ;  /* 0x000000b1acac7221 */ /* 0x000fc40000010000 */
[----:B------:R-:W-:Y:S01]  /*7cb0*/  MUFU.EX2 R175, R175 ;  /* 0x000000af00af7308 */ /* 0x000fe20000000800 */
[C---:B------:R-:W-:Y:S06]  /*7cc0*/  HMMA.16816.F32.BF16 R148, R128.reuse, R150, RZ ;  /* 0x000000968094723c */ /* 0x040fec00000418ff */
[----:B------:R-:W-:Y:S01]  /*7cd0*/  HMMA.16816.F32.BF16 R140, R128, R142, RZ ;  /* 0x0000008e808c723c */ /* 0x000fe200000418ff */
[----:B------:R-:W5:Y:S01]  /*7ce0*/  MUFU.EX2 R170, R170 ;  /* 0x000000aa00aa7308 */ /* 0x000f620000000800 */
[----:B---3--:R-:W-:Y:S01]  /*7cf0*/  F2FP.BF16.F32.PACK_AB R6, R2, R173 ;  /* 0x000000ad0206723e */ /* 0x008fe200000010ff */
[----:B------:R-:W-:-:S03]  /*7d00*/  FADD.FTZ R173, R173, R172 ;  /* 0x000000acadad7221 */ /* 0x000fc60000010000 */
[C---:B------:R-:W-:Y:S01]  /*7d10*/  HMMA.16816.F32.BF16 R132, R128.reuse, R134, RZ ;  /* 0x000000868084723c */ /* 0x040fe200000418ff */
[----:B------:R-:W-:Y:S02]  /*7d20*/  FADD.FTZ R173, R2, R173 ;  /* 0x000000ad02ad7221 */ /* 0x000fe40000010000 */
[----:B------:R-:W-:Y:S03]  /*7d30*/  MUFU.EX2 R171, R171 ;  /* 0x000000ab00ab7308 */ /* 0x000fe60000000800 */
[C---:B------:R-:W-:Y:S05]  /*7d40*/  HMMA.16816.F32.BF16 R160, R128.reuse, R156, RZ ;  /* 0x0000009c80a0723c */ /* 0x040fea00000418ff */
[----:B------:R-:W3:Y:S01]  /*7d50*/  MUFU.EX2 R0, R0 ;  /* 0x0000000000007308 */ /* 0x000ee20000000800 */
[----:B-----5:R-:W-:Y:S01]  /*7d60*/  F2FP.BF16.F32.PACK_AB R5, R170, R175 ;  /* 0x000000afaa05723e */ /* 0x020fe200000010ff */
[----:B------:R-:W-:Y:S01]  /*7d70*/  HMMA.16816.F32.BF16 R156, R128, R158, RZ ;  /* 0x0000009e809c723c */ /* 0x000fe200000418ff */
[----:B------:R-:W-:-:S04]  /*7d80*/  FADD.FTZ R175, R175, R176 ;  /* 0x000000b0afaf7221 */ /* 0x000fc80000010000 */
[----:B------:R-:W-:Y:S01]  /*7d90*/  FADD.FTZ R170, R170, R175 ;  /* 0x000000afaaaa7221 */ /* 0x000fe20000010000 */
[C---:B------:R-:W-:Y:S01]  /*7da0*/  HMMA.16816.F32.BF16 R52, R128.reuse, R56, RZ ;  /* 0x000000388034723c */ /* 0x040fe200000418ff */
[----:B------:R-:W-:Y:S05]  /*7db0*/  MUFU.EX2 R182, R182 ;  /* 0x000000b600b67308 */ /* 0x000fea0000000800 */
[----:B------:R-:W-:Y:S01]  /*7dc0*/  HMMA.16816.F32.BF16 R68, R128, R72, RZ ;  /* 0x000000488044723c */ /* 0x000fe200000418ff */
[----:B---3--:R-:W-:Y:S02]  /*7dd0*/  F2FP.BF16.F32.PACK_AB R7, R0, R171 ;  /* 0x000000ab0007723e */ /* 0x008fe400000010ff */
[----:B------:R-:W3:Y:S01]  /*7de0*/  MUFU.EX2 R187, R187 ;  /* 0x000000bb00bb7308 */ /* 0x000ee20000000800 */
[----:B------:R-:W-:-:S02]  /*7df0*/  FADD.FTZ R171, R171, R170 ;  /* 0x000000aaabab7221 */ /* 0x000fc40000010000 */
[----:B------:R-:W-:Y:S02]  /*7e00*/  HMMA.16816.F32.BF16 R76, R128, R80, RZ ;  /* 0x00000050804c723c */ /* 0x000fe400000418ff */
[----:B------:R-:W-:-:S04]  /*7e10*/  FADD.FTZ R171, R0, R171 ;  /* 0x000000ab00ab7221 */ /* 0x000fc80000010000 */
[C---:B--2---:R-:W-:Y:S01]  /*7e20*/  HMMA.16816.F32.BF16 R152, R4.reuse, R16, R152 ;  /* 0x000000100498723c */ /* 0x044fe20000041898 */
[----:B------:R-:W-:Y:S05]  /*7e30*/  MUFU.EX2 R184, R184 ;  /* 0x000000b800b87308 */ /* 0x000fea0000000800 */
[C---:B------:R-:W-:Y:S01]  /*7e40*/  HMMA.16816.F32.BF16 R148, R4.reuse, R18, R148 ;  /* 0x000000120494723c */ /* 0x040fe20000041894 */
[----:B------:R-:W2:Y:S02]  /*7e50*/  LDSM.16.MT88.4 R16, [R221+0x12800] ;  /* 0x01280000dd10783b */ /* 0x000ea40000004200 */
[----:B------:R-:W5:Y:S03]  /*7e60*/  MUFU.EX2 R189, R189 ;  /* 0x000000bd00bd7308 */ /* 0x000f660000000800 */
[C---:B----4-:R-:W-:Y:S05]  /*7e70*/  HMMA.16816.F32.BF16 R144, R4.reuse, R12, R144 ;  /* 0x0000000c0490723c */ /* 0x050fea0000041890 */
[----:B------:R-:W-:Y:S01]  /*7e80*/  MUFU.EX2 R186, R186 ;  /* 0x000000ba00ba7308 */ /* 0x000fe20000000800 */
[C---:B------:R-:W-:Y:S01]  /*7e90*/  HMMA.16816.F32.BF16 R140, R4.reuse, R14, R140 ;  /* 0x0000000e048c723c */ /* 0x040fe2000004188c */
[----:B------:R-:W4:Y:S05]  /*7ea0*/  LDSM.16.MT88.4 R12, [R224+0x14800] ;  /* 0x01480000e00c783b */ /* 0x000f2a0000004200 */
[C---:B-1----:R-:W-:Y:S01]  /*7eb0*/  HMMA.16816.F32.BF16 R136, R4.reuse, R8, R136 ;  /* 0x000000080488723c */ /* 0x042fe20000041888 */
[----:B------:R-:W1:Y:S05]  /*7ec0*/  MUFU.EX2 R193, R193 ;  /* 0x000000c100c17308 */ /* 0x000e6a0000000800 */
[----:B------:R-:W-:Y:S01]  /*7ed0*/  HMMA.16816.F32.BF16 R132, R4, R10, R132 ;  /* 0x0000000a0484723c */ /* 0x000fe20000041884 */
[----:B------:R-:W3:Y:S02]  /*7ee0*/  LDSM.16.MT88.4 R8, [R222+0x14800] ;  /* 0x01480000de08783b */ /* 0x000ee40000004200 */
[----:B------:R-:W-:Y:S03]  /*7ef0*/  MUFU.EX2 R190, R190 ;  /* 0x000000be00be7308 */ /* 0x000fe60000000800 */
[C---:B------:R-:W-:Y:S05]  /*7f00*/  HMMA.16816.F32.BF16 R56, R128.reuse, R58, RZ ;  /* 0x0000003a8038723c */ /* 0x040fea00000418ff */
[----:B------:R-:W1:Y:S01]  /*7f10*/  MUFU.EX2 R197, R197 ;  /* 0x000000c500c57308 */ /* 0x000e620000000800 */
[C---:B------:R-:W-:Y:S06]  /*7f20*/  HMMA.16816.F32.BF16 R72, R128.reuse, R74, RZ ;  /* 0x0000004a8048723c */ /* 0x040fec00000418ff */
[----:B------:R-:W-:Y:S01]  /*7f30*/  HMMA.16816.F32.BF16 R80, R128, R82, RZ ;  /* 0x000000528050723c */ /* 0x000fe200000418ff */
[----:B------:R-:W-:Y:S05]  /*7f40*/  MUFU.EX2 R194, R194 ;  /* 0x000000c200c27308 */ /* 0x000fea0000000800 */
[C---:B------:R-:W-:Y:S03]  /*7f50*/  HMMA.16816.F32.BF16 R160, R4.reuse, R20, R160 ;  /* 0x0000001404a0723c */ /* 0x040fe600000418a0 */
[----:B------:R-:W1:Y:S03]  /*7f60*/  MUFU.EX2 R241, R241 ;  /* 0x000000f100f17308 */ /* 0x000e660000000800 */
[C---:B------:R-:W-:Y:S01]  /*7f70*/  HMMA.16816.F32.BF16 R156, R4.reuse, R22, R156 ;  /* 0x00000016049c723c */ /* 0x040fe2000004189c */
[----:B------:R-:W5:Y:S04]  /*7f80*/  LDSM.16.MT88.4 R20, [R222+0x12800] ;  /* 0x01280000de14783b */ /* 0x000f680000004200 */
[----:B------:R-:W-:Y:S01]  /*7f90*/  MUFU.EX2 R196, R196 ;  /* 0x000000c400c47308 */ /* 0x000fe20000000800 */
[C---:B--2---:R-:W-:Y:S06]  /*7fa0*/  HMMA.16816.F32.BF16 R52, R4.reuse, R16, R52 ;  /* 0x000000100434723c */ /* 0x044fec0000041834 */
[C---:B------:R-:W-:Y:S01]  /*7fb0*/  HMMA.16816.F32.BF16 R56, R4.reuse, R18, R56 ;  /* 0x000000120438723c */ /* 0x040fe20000041838 */
[----:B------:R-:W2:Y:S01]  /*7fc0*/  LDSM.16.MT88.4 R16, [R224+0x16800] ;  /* 0x01680000e010783b */ /* 0x000ea20000004200 */
[----:B------:R-:W1:Y:S04]  /*7fd0*/  MUFU.EX2 R245, R245 ;  /* 0x000000f500f57308 */ /* 0x000e680000000800 */
[C---:B----4-:R-:W-:Y:S04]  /*7fe0*/  HMMA.16816.F32.BF16 R68, R4.reuse, R12, R68 ;  /* 0x0000000c0444723c */ /* 0x050fe80000041844 */
[----:B------:R-:W-:Y:S02]  /*7ff0*/  MUFU.EX2 R192, R192 ;  /* 0x000000c000c07308 */ /* 0x000fe40000000800 */
[C---:B------:R-:W-:Y:S01]  /*8000*/  HMMA.16816.F32.BF16 R72, R4.reuse, R14, R72 ;  /* 0x0000000e0448723c */ /* 0x040fe20000041848 */
[----:B------:R-:W4:Y:S05]  /*8010*/  LDSM.16.MT88.4 R12, [R222+0x16800] ;  /* 0x01680000de0c783b */ /* 0x000f2a0000004200 */
[C---:B---3--:R-:W-:Y:S01]  /*8020*/  HMMA.16816.F32.BF16 R76, R4.reuse, R8, R76 ;  /* 0x00000008044c723c */ /* 0x048fe2000004184c */
[----:B------:R-:W3:Y:S05]  /*8030*/  MUFU.EX2 R199, R199 ;  /* 0x000000c700c77308 */ /* 0x000eea0000000800 */
[----:B------:R-:W-:Y:S01]  /*8040*/  HMMA.16816.F32.BF16 R80, R4, R10, R80 ;  /* 0x0000000a0450723c */ /* 0x000fe20000041850 */
[----:B------:R-:W1:Y:S02]  /*8050*/  LDSM.16.MT88.4 R8, [R221+0x16800] ;  /* 0x01680000dd08783b */ /* 0x000e640000004200 */
[----:B------:R-:W-:Y:S03]  /*8060*/  MUFU.EX2 R195, R195 ;  /* 0x000000c300c37308 */ /* 0x000fe60000000800 */
[C---:B------:R-:W-:Y:S05]  /*8070*/  HMMA.16816.F32.BF16 R44, R128.reuse, R48, RZ ;  /* 0x00000030802c723c */ /* 0x040fea00000418ff */
[----:B------:R-:W3:Y:S01]  /*8080*/  MUFU.EX2 R188, R188 ;  /* 0x000000bc00bc7308 */ /* 0x000ee20000000800 */
        /* <DEDUP_REMOVED lines=17> */
[----:B------:R-:W3:Y:S05]  /*81a0*/  LDSM.16.MT88.4 R24, [R221+0x14800] ;  /* 0x01480000dd18783b */ /* 0x000eea0000004200 */
[C---:B-----5:R-:W-:Y:S06]  /*81b0*/  HMMA.16816.F32.BF16 R44, R4.reuse, R20, R44 ;  /* 0x00000014042c723c */ /* 0x060fec000004182c */
[C---:B------:R-:W-:Y:S01]  /*81c0*/  HMMA.16816.F32.BF16 R48, R4.reuse, R22, R48 ;  /* 0x000000160430723c */ /* 0x040fe20000041830 */
[----:B------:R-:W5:Y:S05]  /*81d0*/  LDSM.16.MT88.4 R20, [R220+0x14800] ;  /* 0x01480000dc14783b */ /* 0x000f6a0000004200 */
[C---:B------:R-:W-:Y:S06]  /*81e0*/  HMMA.16816.F32.BF16 R60, R4.reuse, R28, R60 ;  /* 0x0000001c043c723c */ /* 0x040fec000004183c */
        /* <DEDUP_REMOVED lines=16> */
[----:B------:R-:W3:Y:S05]  /*82f0*/  LDSM.16.MT88.4 R24, [R224+0x11000] ;  /* 0x01100000e018783b */ /* 0x000eea0000004200 */
[C---:B-----5:R-:W-:Y:S06]  /*8300*/  HMMA.16816.F32.BF16 R92, R4.reuse, R20, R92 ;  /* 0x00000014045c723c */ /* 0x060fec000004185c */
[C---:B------:R-:W-:Y:S01]  /*8310*/  HMMA.16816.F32.BF16 R96, R4.reuse, R22, R96 ;  /* 0x000000160460723c */ /* 0x040fe20000041860 */
[----:B------:R-:W-:Y:S05]  /*8320*/  LDSM.16.MT88.4 R20, [R221+0x11000] ;  /* 0x01100000dd14783b */ /* 0x000fea0000004200 */
[C---:B------:R-:W-:Y:S06]  /*8330*/  HMMA.16816.F32.BF16 R124, R4.reuse, R28, R124 ;  /* 0x0000001c047c723c */ /* 0x040fec000004187c */
        /* <DEDUP_REMOVED lines=25> */
[----:B------:R-:W-:Y:S05]  /*84d0*/  LDSM.16.MT88.4 R24, [R224+0x15000] ;  /* 0x01500000e018783b */ /* 0x000fea0000004200 */
[C---:B--2---:R-:W-:Y:S06]  /*84e0*/  HMMA.16816.F32.BF16 R52, R4.reuse, R16, R52 ;  /* 0x000000100434723c */ /* 0x044fec0000041834 */
[C---:B------:R-:W-:Y:S01]  /*84f0*/  HMMA.16816.F32.BF16 R56, R4.reuse, R18, R56 ;  /* 0x000000120438723c */ /* 0x040fe20000041838 */
[----:B------:R-:W2:Y:S05]  /*8500*/  LDSM.16.MT88.4 R16, [R224+0x17000] ;  /* 0x01700000e010783b */ /* 0x000eaa0000004200 */
[C---:B----4-:R-:W-:Y:S06]  /*8510*/  HMMA.16816.F32.BF16 R76, R4.reuse, R12, R76 ;  /* 0x0000000c044c723c */ /* 0x050fec000004184c */
        /* <DEDUP_REMOVED lines=10> */
[----:B------:R-:W5:Y:S05]  /*85c0*/  LDSM.16.MT88.4 R32, [R220+0x17000] ;  /* 0x01700000dc20783b */ /* 0x000f6a0000004200 */
        /* <DEDUP_REMOVED lines=15> */
[C---:B----4-:R-:W-:Y:S06]  /*86c0*/  HMMA.16816.F32.BF16 R92, R4.reuse, R20, R92 ;  /* 0x00000014045c723c */ /* 0x050fec000004185c */
[C---:B------:R-:W-:Y:S01]  /*86d0*/  HMMA.16816.F32.BF16 R96, R4.reuse, R22, R96 ;  /* 0x000000160460723c */ /* 0x040fe20000041860 */
[----:B------:R-:W4:Y:S05]  /*86e0*/  LDSM.16.MT88.4 R20, [R222+0x13800] ;  /* 0x01380000de14783b */ /* 0x000f2a0000004200 */
        /* <DEDUP_REMOVED lines=11> */
[----:B------:R-:W-:Y:S01]  /*87a0*/  FADD.FTZ R196, R196, R241 ;  /* 0x000000f1c4c47221 */ /* 0x000fe20000010000 */
[----:B------:R-:W-:Y:S01]  /*87b0*/  LEA.HI.X R241, R165, UR19, R166, 0x1, P0 ;  /* 0x00000013a5f17c11 */ /* 0x000fe200080f0ca6 */
[----:B--2---:R-:W-:Y:S01]  /*87c0*/  HMMA.16816.F32.BF16 R160, R4, R16, R160 ;  /* 0x0000001004a0723c */ /* 0x004fe200000418a0 */
[----:B------:R-:W-:Y:S01]  /*87d0*/  FADD.FTZ R195, R195, R192 ;  /* 0x000000c0c3c37221 */ /* 0x000fe20000010000 */
[----:B------:R-:W-:-:S03]  /*87e0*/  FADD.FTZ R245, R245, R196 ;  /* 0x000000c4f5f57221 */ /* 0x000fc60000010000 */
[----:B------:R-:W-:Y:S01]  /*87f0*/  FADD.FTZ R243, R188, R195 ;  /* 0x000000c3bcf37221 */ /* 0x000fe20000010000 */
        /* <DEDUP_REMOVED lines=28> */
[C---:B-----5:R-:W-:Y:S06]  /*89c0*/  HMMA.16816.F32.BF16 R76, R4.reuse, R28, R76 ;  /* 0x0000001c044c723c */ /* 0x060fec000004184c */
[C---:B------:R-:W-:Y:S06]  /*89d0*/  HMMA.16816.F32.BF16 R80, R4.reuse, R30, R80 ;  /* 0x0000001e0450723c */ /* 0x040fec0000041850 */
[C---:B------:R-:W-:Y:S06]  /*89e0*/  HMMA.16816.F32.BF16 R84, R4.reuse, R24, R84 ;  /* 0x000000180454723c */ /* 0x040fec0000041854 */
[C---:B------:R-:W-:Y:S06]  /*89f0*/  HMMA.16816.F32.BF16 R88, R4.reuse, R26, R88 ;  /* 0x0000001a0458723c */ /* 0x040fec0000041858 */
[C---:B----4-:R-:W-:Y:S06]  /*8a00*/  HMMA.16816.F32.BF16 R100, R4.reuse, R20, R100 ;  /* 0x000000140464723c */ /* 0x050fec0000041864 */
[C---:B------:R-:W-:Y:S06]  /*8a10*/  HMMA.16816.F32.BF16 R104, R4.reuse, R22, R104 ;  /* 0x000000160468723c */ /* 0x040fec0000041868 */
[C---:B--2---:R-:W-:Y:S06]  /*8a20*/  HMMA.16816.F32.BF16 R108, R4.reuse, R16, R108 ;  /* 0x00000010046c723c */ /* 0x044fec000004186c */
[C---:B------:R-:W-:Y:S06]  /*8a30*/  HMMA.16816.F32.BF16 R112, R4.reuse, R18, R112 ;  /* 0x000000120470723c */ /* 0x040fec0000041870 */
[C---:B---3--:R-:W-:Y:S06]  /*8a40*/  HMMA.16816.F32.BF16 R116, R4.reuse, R12, R116 ;  /* 0x0000000c0474723c */ /* 0x048fec0000041874 */
[C---:B------:R-:W-:Y:S06]  /*8a50*/  HMMA.16816.F32.BF16 R120, R4.reuse, R14, R120 ;  /* 0x0000000e0478723c */ /* 0x040fec0000041878 */
[C---:B-1----:R-:W-:Y:S06]  /*8a60*/  HMMA.16816.F32.BF16 R124, R4.reuse, R8, R124 ;  /* 0x00000008047c723c */ /* 0x042fec000004187c */
        /* <DEDUP_REMOVED lines=58> */
[----:B------:R-:W-:Y:S01]  /*8e10*/  MOV R5, UR23 ;  /* 0x0000001700057c02 */ /* 0x000fe20008000f00 */
[----:B------:R-:W-:Y:S02]  /*8e20*/  IMAD.U32 R4, RZ, RZ, UR22 ;  /* 0x00000016ff047e24 */ /* 0x000fe4000f8e00ff */
[----:B------:R-:W-:Y:S02]  /*8e30*/  IMAD.U32 R6, RZ, RZ, UR32 ;  /* 0x00000020ff067e24 */ /* 0x000fe4000f8e00ff */
[----:B------:R-:W-:Y:S01]  /*8e40*/  IMAD.U32 R7, RZ, RZ, UR33 ;  /* 0x00000021ff077e24 */ /* 0x000fe2000f8e00ff */
[----:B------:R1:W2:Y:S04]  /*8e50*/  LDG.E R5, desc[UR26][R4.64] ;  /* 0x0000001a04057981 */ /* 0x0002a8000c1e1900 */
        /* <DEDUP_REMOVED lines=10> */
[----:B---3--:R-:W-:Y:S01]  /*8f00*/  MOV R6, R4 ;  /* 0x0000000400067202 */ /* 0x008fe20000000f00 */
[----:B------:R-:W-:Y:S01]  /*8f10*/  IMAD.U32 R7, RZ, RZ, UR4 ;  /* 0x00000004ff077e24 */ /* 0x000fe2000f8e00ff */
[----:B--2---:R-:W-:Y:S02]  /*8f20*/  IADD3 R2, -R5, R2, RZ ;  /* 0x0000000205027210 */ /* 0x004fe40007ffe1ff */
[----:B------:R-:W-:Y:S02]  /*8f30*/  MOV R5, UR23 ;  /* 0x0000001700057c02 */ /* 0x000fe40008000f00 */
[----:B------:R-:W-:Y:S01]  /*8f40*/  SHF.R.S32.HI R0, RZ, 0x1f, R2 ;  /* 0x0000001fff007819 */ /* 0x000fe20000011402 */
[----:B------:R-:W-:-:S04]  /*8f50*/  IMAD.WIDE.U32 R6, R2, UR16, R6 ;  /* 0x0000001002067c25 */ /* 0x000fc8000f8e0006 */
[----:B------:R-:W-:-:S04]  /*8f60*/  IMAD R5, R0, UR16, RZ ;  /* 0x0000001000057c24 */ /* 0x000fc8000f8e02ff */
[----:B------:R-:W-:-:S04]  /*8f70*/  IMAD R0, R2, UR17, R5 ;  /* 0x0000001102007c24 */ /* 0x000fc8000f8e0205 */
[----:B------:R-:W-:Y:S01]  /*8f80*/  IMAD.IADD R0, R7, 0x1, R0 ;  /* 0x0000000107007824 */ /* 0x000fe200078e0200 */
[----:B------:R-:W-:Y:S01]  /*8f90*/  MOV R7, R6 ;  /* 0x0000000600077202 */ /* 0x000fe20000000f00 */
[----:B------:R-:W-:Y:S06]  /*8fa0*/  BRA `(.L_x_3174) ;  /* 0x0000000000107947 */ /* 0x000fec0003800000 */
.L_x_3173:
[----:B------:R-:W-:-:S04]  /*8fb0*/  ULEA UR4, -UR6, URZ, 0x6 ;  /* 0x0000003f06047291 */ /* 0x000fc8000f8e313f */
[----:B------:R-:W-:Y:S02]  /*8fc0*/  USHF.R.S32.HI UR7, URZ, 0x1f, UR4 ;  /* 0x0000001f3f077899 */ /* 0x000fe40008011404 */
[----:B------:R-:W-:-:S04]  /*8fd0*/  MOV R7, UR4 ;  /* 0x0000000400077c02 */ /* 0x000fc80008000f00 */
[----:B------:R-:W-:-:S07]  /*8fe0*/  MOV R0, UR7 ;  /* 0x0000000700007c02 */ /* 0x000fce0008000f00 */
.L_x_3174:
[C---:B------:R-:W-:Y:S01]  /*8ff0*/  VIADD R4, R232.reuse, 0x40 ;  /* 0x00000040e8047836 */ /* 0x040fe20000000000 */
[----:B------:R-:W-:Y:S01]  /*9000*/  ULDC UR4, c[0x0][0x2d0] ;  /* 0x0000b40000047ab9 */ /* 0x000fe20000000800 */
[----:B------:R-:W-:Y:S01]  /*9010*/  VIADD R2, R232, 0x80 ;  /* 0x00000080e8027836 */ /* 0x000fe20000000000 */
[C---:B------:R-:W-:Y:S01]  /*9020*/  LEA R238, P5, R7.reuse, R242, 0x1 ;  /* 0x000000f207ee7211 */ /* 0x040fe200078a08ff */
[----:B------:R-:W-:Y:S01]  /*9030*/  UISETP.GT.AND UP0, UPT, UR13, UR12, UPT ;  /* 0x0000000c0d00728c */ /* 0x000fe2000bf04270 */
[----:B------:R-:W-:Y:S02]  /*9040*/  ISETP.GE.AND P4, PT, R4, UR4, PT ;  /* 0x0000000404007c0c */ /* 0x000fe4000bf86270 */
[----:B------:R-:W-:Y:S01]  /*9050*/  ISETP.GE.AND P3, PT, R2, UR4, PT ;  /* 0x0000000402007c0c */ /* 0x000fe2000bf66270 */
[C---:B------:R-:W-:Y:S01]  /*9060*/  VIADD R2, R232.reuse, 0xc0 ;  /* 0x000000c0e8027836 */ /* 0x040fe20000000000 */
[----:B------:R-:W-:Y:S02]  /*9070*/  LEA.HI.X R239, R7, R247, R0, 0x1, P5 ;  /* 0x000000f707ef7211 */ /* 0x000fe400028f0c00 */
[----:B------:R-:W-:-:S02]  /*9080*/  ISETP.GE.AND P5, PT, R232, UR4, PT ;  /* 0x00000004e8007c0c */ /* 0x000fc4000bfa6270 */
[----:B------:R-:W-:-:S05]  /*9090*/  ISETP.GE.AND P2, PT, R2, UR4, PT ;  /* 0x0000000402007c0c */ /* 0x000fca000bf46270 */
[CC--:B------:R-:W-:Y:S02]  /*90a0*/  @!P4 IADD3 R5, P0, R7.reuse, R168.reuse, RZ ;  /* 0x000000a80705c210 */ /* 0x0c0fe40007f1e0ff */
[----:B------:R-:W-:-:S03]  /*90b0*/  @!P3 IADD3 R9, P1, R7, R168, RZ ;  /* 0x000000a80709b210 */ /* 0x000fc60007f3e0ff */
[C-C-:B------:R-:W-:Y:S01]  /*90c0*/  @!P4 IMAD.X R4, R0.reuse, 0x1, R167.reuse, P0 ;  /* 0x000000010004c824 */ /* 0x140fe200000e06a7 */
[----:B------:R-:W-:Y:S01]  /*90d0*/  @!P4 LEA R28, P0, R5, UR8, 0x1 ;  /* 0x00000008051ccc11 */ /* 0x000fe2000f8008ff */
[C-C-:B------:R-:W-:Y:S01]  /*90e0*/  @!P3 IMAD.X R2, R0.reuse, 0x1, R167.reuse, P1 ;  /* 0x000000010002b824 */ /* 0x140fe200008e06a7 */
        /* <DEDUP_REMOVED lines=35> */
[CC--:B------:R-:W-:Y:S01]  /*9320*/  @!P2 IADD3 R5, P0, R9.reuse, R168.reuse, RZ ;  /* 0x000000a80905a210 */ /* 0x0c0fe20007f1e0ff */
[----:B------:R-:W-:Y:S01]  /*9330*/  @!PT LDS RZ, [RZ] ;  /* 0x00000000fffff984 */ /* 0x000fe20000000800 */
[----:B------:R-:W-:Y:S01]  /*9340*/  @!PT LDS RZ, [RZ] ;  /* 0x00000000fffff984 */ /* 0x000fe20000000800 */
[----:B------:R-:W-:Y:S01]  /*9350*/  @!PT LDS RZ, [RZ] ;  /* 0x00000000fffff984 */ /* 0x000fe20000000800 */
[----:B------:R-:W-:Y:S01]  /*9360*/  @!P2 LDGSTS.E.BYPASS.LTC128B.128 [R231+0x16000], desc[UR26][R14.64+0x180] ;  /* 0x160001800ee7afae */ /* 0x000fe2000b901d5a */
[C---:B------:R-:W-:Y:S02]  /*9370*/  IADD3.X R4, R0.reuse, UR29, RZ, P1, !PT ;  /* 0x0000001d00047c10 */ /* 0x040fe40008ffe4ff */
        /* <DEDUP_REMOVED lines=11> */
[C-C-:B------:R-:W-:Y:S01]  /*9430*/  @!P4 IMAD.X R0, R4.reuse, 0x1, R167.reuse, P1 ;  /* 0x000000010400c824 */ /* 0x140fe200008e06a7 */
[----:B------:R-:W-:Y:S01]  /*9440*/  @!P4 LEA R18, P1, R9, UR8, 0x1 ;  /* 0x000000080912cc11 */ /* 0x000fe2000f8208ff */
[----:B------:R-:W-:Y:S01]  /*9450*/  @P4 STS.128 [R231+0x12800], RZ ;  /* 0x012800ffe7004388 */ /* 0x000fe20000000c00 */
[----:B------:R-:W-:Y:S01]  /*9460*/  @!P5 LEA R20, P6, R7, R242, 0x1 ;  /* 0x000000f20714d211 */ /* 0x000fe200078c08ff */
[----:B------:R-:W-:Y:S01]  /*9470*/  @!P3 IMAD.X R2, R4, 0x1, R167, P0 ;  /* 0x000000010402b824 */ /* 0x000fe200000e06a7 */
[----:B------:R-:W-:Y:S01]  /*9480*/  @!P3 LEA R8, P0, R5, UR8, 0x1 ;  /* 0x000000080508bc11 */ /* 0x000fe2000f8008ff */
[----:B------:R-:W-:Y:S01]  /*9490*/  @!PT LDS RZ, [RZ] ;  /* 0x00000000fffff984 */ /* 0x000fe20000000800 */
[----:B------:R-:W-:Y:S01]  /*94a0*/  @!PT LDS RZ, [RZ] ;  /* 0x00000000fffff984 */ /* 0x000fe20000000800 */
[----:B------:R-:W-:Y:S01]  /*94b0*/  @!PT LDS RZ, [RZ] ;  /* 0x00000000fffff984 */ /* 0x000fe20000000800 */
[----:B------:R-:W-:Y:S01]  /*94c0*/  @!P4 LDGSTS.E.BYPASS.LTC128B.128 [R231+0x12800], desc[UR26][R22.64+0x80] ;  /* 0x1280008016e7cfae */ /* 0x000fe2000b901d5a */
[----:B------:R-:W-:-:S02]  /*94d0*/  @!P4 LEA.HI.X R19, R9, UR9, R0, 0x1, P1 ;  /* 0x000000090913cc11 */ /* 0x000fc400088f0c00 */
[----:B------:R-:W-:Y:S01]  /*94e0*/  @!P2 IADD3 R0, P1, R7, R168, RZ ;  /* 0x000000a80700a210 */ /* 0x000fe20007f3e0ff */
[----:B------:R-:W-:Y:S01]  /*94f0*/  @P3 STS.128 [R231+0x14800], RZ ;  /* 0x014800ffe7003388 */ /* 0x000fe20000000c00 */
[----:B------:R-:W-:Y:S02]  /*9500*/  @!P3 LEA.HI.X R9, R5, UR9, R2, 0x1, P0 ;  /* 0x000000090509bc11 */ /* 0x000fe400080f0c02 */
[C---:B------:R-:W-:Y:S01]  /*9510*/  @!P5 LEA.HI.X R21, R7.reuse, R247, R4, 0x1, P6 ;  /* 0x000000f70715d211 */ /* 0x040fe200030f0c04 */
[----:B------:R-:W-:Y:S01]  /*9520*/  @!P2 IMAD.X R5, R4, 0x1, R167, P1 ;  /* 0x000000010405a824 */ /* 0x000fe200008e06a7 */
        /* <DEDUP_REMOVED lines=8> */
[C---:B------:R-:W-:Y:S01]  /*95b0*/  @!P5 LEA R170, P0, R7.reuse, R242, 0x1 ;  /* 0x000000f207aad211 */ /* 0x040fe200078008ff */
[----:B------:R-:W-:Y:S01]  /*95c0*/  IMAD.MOV.U32 R242, RZ, RZ, R238 ;  /* 0x000000fffff27224 */ /* 0x000fe200078e00ee */
[----:B------:R-:W-:Y:S01]  /*95d0*/  @!P4 IADD3 R2, P6, R7, R168, RZ ;  /* 0x000000a80702c210 */ /* 0x000fe20007fde0ff */
[----:B------:R-:W-:Y:S01]  /*95e0*/  @!PT LDS RZ, [RZ] ;  /* 0x00000000fffff984 */ /* 0x000fe20000000800 */
[----:B------:R-:W-:Y:S01]  /*95f0*/  @!PT LDS RZ, [RZ] ;  /* 0x00000000fffff984 */ /* 0x000fe20000000800 */
[----:B------:R-:W-:Y:S01]  /*9600*/  @!PT LDS RZ, [RZ] ;  /* 0x00000000fffff984 */ /* 0x000fe20000000800 */
[----:B------:R-:W-:Y:S01]  /*9610*/  @!P2 LDGSTS.E.BYPASS.LTC128B.128 [R231+0x16800], desc[UR26][R10.64+0x180] ;  /* 0x168001800ae7afae */ /* 0x000fe2000b901d5a */
[----:B------:R-:W-:-:S02]  /*9620*/  @!P2 LEA.HI.X R31, R0, UR9, R5, 0x1, P1 ;  /* 0x00000009001fac11 */ /* 0x000fc400088f0c05 */
[CC--:B------:R-:W-:Y:S01]  /*9630*/  @!P3 IADD3 R0, P1, R7.reuse, R168.reuse, RZ ;  /* 0x000000a80700b210 */ /* 0x0c0fe20007f3e0ff */
[----:B------:R-:W-:Y:S01]  /*9640*/  @P5 STS.128 [R231+0x11000], RZ ;  /* 0x011000ffe7005388 */ /* 0x000fe20000000c00 */
[C---:B------:R-:W-:Y:S01]  /*9650*/  @!P5 LEA.HI.X R171, R7.reuse, R247, R4, 0x1, P0 ;  /* 0x000000f707abd211 */ /* 0x040fe200000f0c04 */
[--C-:B------:R-:W-:Y:S01]  /*9660*/  @!P4 IMAD.X R27, R4, 0x1, R167.reuse, P6 ;  /* 0x00000001041bc824 */ /* 0x100fe200030e06a7 */
[----:B------:R-:W-:Y:S01]  /*9670*/  @!P2 IADD3 R7, P0, R7, R168, RZ ;  /* 0x000000a80707a210 */ /* 0x000fe20007f1e0ff */
[----:B------:R-:W-:Y:S01]  /*9680*/  @!PT LDS RZ, [RZ] ;  /* 0x00000000fffff984 */ /* 0x000fe20000000800 */
[----:B------:R-:W-:Y:S01]  /*9690*/  @!PT LDS RZ, [RZ] ;  /* 0x00000000fffff984 */ /* 0x000fe20000000800 */
[----:B------:R-:W-:Y:S01]  /*96a0*/  @!PT LDS RZ, [RZ] ;  /* 0x00000000fffff984 */ /* 0x000fe20000000800 */
[----:B------:R-:W-:Y:S01]  /*96b0*/  @!P5 LDGSTS.E.BYPASS.LTC128B.128 [R231+0x11000], desc[UR26][R20.64] ;  /* 0x1100000014e7dfae */ /* 0x000fe2000b901d5a */
[----:B------:R-:W-:Y:S01]  /*96c0*/  @!P4 LEA R168, P6, R2, UR8, 0x1 ;  /* 0x0000000802a8cc11 */ /* 0x000fe2000f8c08ff */
[--C-:B------:R-:W-:Y:S01]  /*96d0*/  @!P3 IMAD.X R5, R4, 0x1, R167.reuse, P1 ;  /* 0x000000010405b824 */ /* 0x100fe200008e06a7 */
[----:B------:R-:W-:Y:S01]  /*96e0*/  @!P3 LEA R174, P1, R0, UR8, 0x1 ;  /* 0x0000000800aebc11 */ /* 0x000fe2000f8208ff */
[----:B------:R-:W-:Y:S01]  /*96f0*/  @P4 STS.128 [R231+0x13000], RZ ;  /* 0x013000ffe7004388 */ /* 0x000fe20000000c00 */
[----:B------:R-:W-:Y:S01]  /*9700*/  @!P2 IMAD.X R4, R4, 0x1, R167, P0 ;  /* 0x000000010404a824 */ /* 0x000fe200000e06a7 */
[----:B------:R-:W-:Y:S01]  /*9710*/  @!P4 LEA.HI.X R169, R2, UR9, R27, 0x1, P6 ;  /* 0x0000000902a9cc11 */ /* 0x000fe2000b0f0c1b */
[----:B------:R-:W-:Y:S01]  /*9720*/  IMAD.MOV.U32 R247, RZ, RZ, R239 ;  /* 0x000000fffff77224 */ /* 0x000fe200078e00ef */
[----:B------:R-:W-:Y:S01]  /*9730*/  @!PT LDS RZ, [RZ] ;  /* 0x00000000fffff984 */ /* 0x000fe20000000800 */
[----:B------:R-:W-:Y:S01]  /*9740*/  @!PT LDS RZ, [RZ] ;  /* 0x00000000fffff984 */ /* 0x000fe20000000800 */
[----:B------:R-:W-:Y:S01]  /*9750*/  @!PT LDS RZ, [RZ] ;  /* 0x00000000fffff984 */ /* 0x000fe20000000800 */
[----:B------:R2:W-:Y:S01]  /*9760*/  @!P4 LDGSTS.E.BYPASS.LTC128B.128 [R231+0x13000], desc[UR26][R18.64+0x80] ;  /* 0x1300008012e7cfae */ /* 0x0005e2000b901d5a */
[----:B------:R-:W-:-:S02]  /*9770*/  @!P2 LEA R172, P0, R7, UR8, 0x1 ;  /* 0x0000000807acac11 */ /* 0x000fc4000f8008ff */
        /* <DEDUP_REMOVED lines=8> */
[----:B------:R-:W-:Y:S02]  /*9800*/  IMAD R0, R0, 0x40, R237 ;  /* 0x0000004000007824 */ /* 0x000fe400078e02ed */
[----:B------:R-:W-:Y:S02]  /*9810*/  @P2 STS.128 [R231+0x17000], RZ ;  /* 0x017000ffe7002388 */ /* 0x000fe40000000c00 */
[C---:B------:R-:W-:Y:S01]  /*9820*/  VIADD R2, R0.reuse, 0x1 ;  /* 0x0000000100027836 */ /* 0x040fe20000000000 */
[C---:B------:R-:W-:Y:S01]  /*9830*/  ISETP.GE.AND P6, PT, R0.reuse, R235, PT ;  /* 0x000000eb0000720c */ /* 0x040fe20003fc6270 */
[----:B------:R-:W-:Y:S01]  /*9840*/  @!PT LDS RZ, [RZ] ;  /* 0x00000000fffff984 */ /* 0x000fe20000000800 */
[----:B------:R-:W-:Y:S01]  /*9850*/  @!PT LDS RZ, [RZ] ;  /* 0x00000000fffff984 */ /* 0x000fe20000000800 */
[----:B------:R-:W-:Y:S01]  /*9860*/  @!PT LDS RZ, [RZ] ;  /* 0x00000000fffff984 */ /* 0x000fe20000000800 */
[----:B------:R-:W-:Y:S01]  /*9870*/  @!P2 LDGSTS.E.BYPASS.LTC128B.128 [R231+0x17000], desc[UR26][R30.64+0x180] ;  /* 0x170001801ee7afae */ /* 0x000fe2000b901d5a */
[----:B------:R-:W-:-:S02]  /*9880*/  VIADD R167, R0, 0x9 ;  /* 0x0000000900a77836 */ /* 0x000fc40000000000 */
[-C--:B------:R-:W-:Y:S01]  /*9890*/  ISETP.LT.OR P6, PT, R0, R236.reuse, P6 ;  /* 0x000000ec0000720c */ /* 0x080fe200037c1670 */
[----:B------:R-:W-:Y:S01]  /*98a0*/  @P5 STS.128 [R231+0x11800], RZ ;  /* 0x011800ffe7005388 */ /* 0x000fe20000000c00 */
[C---:B------:R-:W-:Y:S02]  /*98b0*/  ISETP.GE.AND P1, PT, R2.reuse, R235, PT ;  /* 0x000000eb0200720c */ /* 0x040fe40003f26270 */
[C---:B------:R-:W-:Y:S01]  /*98c0*/  ISETP.GE.AND P0, PT, R2.reuse, R233, PT ;  /* 0x000000e90200720c */ /* 0x040fe20003f06270 */
[----:B------:R-:W-:Y:S01]  /*98d0*/  @!PT LDS RZ, [RZ] ;  /* 0x00000000fffff984 */ /* 0x000fe20000000800 */
[----:B------:R-:W-:Y:S01]  /*98e0*/  @!PT LDS RZ, [RZ] ;  /* 0x00000000fffff984 */ /* 0x000fe20000000800 */
[----:B------:R-:W-:Y:S01]  /*98f0*/  @!PT LDS RZ, [RZ] ;  /* 0x00000000fffff984 */ /* 0x000fe20000000800 */
[----:B------:R-:W-:Y:S01]  /*9900*/  @!P5 LDGSTS.E.BYPASS.LTC128B.128 [R231+0x11800], desc[UR26][R170.64] ;  /* 0x11800000aae7dfae */ /* 0x000fe2000b901d5a */
[C---:B------:R-:W-:Y:S02]  /*9910*/  ISETP.LT.OR P1, PT, R2.reuse, R236, P1 ;  /* 0x000000ec0200720c */ /* 0x040fe40000f21670 */
[----:B------:R-:W-:Y:S01]  /*9920*/  ISETP.LT.OR P0, PT, R2, R234, P0 ;  /* 0x000000ea0200720c */ /* 0x000fe20000701670 */
        /* <DEDUP_REMOVED lines=16> */
[----:B------:R-:W4:Y:S04]  /*9a30*/  LDSM.16.M88.4 R32, [R229+0x8000] ;  /* 0x00800000e520783b */ /* 0x000f280000000200 */
[----:B-1----:R-:W1:Y:S04]  /*9a40*/  LDSM.16.M88.4 R24, [R229+0x8800] ;  /* 0x00880000e518783b */ /* 0x002e680000000200 */
[----:B--2---:R-:W2:Y:S04]  /*9a50*/  LDSM.16.M88.4 R16, [R229+0x9000] ;  /* 0x00900000e510783b */ /* 0x004ea80000000200 */
[----:B---3--:R-:W3:Y:S04]  /*9a60*/  LDSM.16.M88.4 R8, [R229+0x9800] ;  /* 0x00980000e508783b */ /* 0x008ee80000000200 */
[----:B------:R-:W-:Y:S04]  /*9a70*/  LDSM.16.M88.4 R4, [R228] ;  /* 0x00000000e404783b */ /* 0x000fe80000000200 */
[----:B------:R-:W3:Y:S04]  /*9a80*/  LDSM.16.M88.4 R196, [R227] ;  /* 0x00000000e3c4783b */ /* 0x000ee80000000200 */
[----:B------:R-:W3:Y:S04]  /*9a90*/  LDSM.16.M88.4 R188, [R219] ;  /* 0x00000000dbbc783b */ /* 0x000ee80000000200 */
[----:B------:R-:W3:Y:S04]  /*9aa0*/  LDSM.16.M88.4 R184, [R218] ;  /* 0x00000000dab8783b */ /* 0x000ee80000000200 */
[----:B------:R-:W3:Y:S04]  /*9ab0*/  LDSM.16.M88.4 R180, [R217] ;  /* 0x00000000d9b4783b */ /* 0x000ee80000000200 */
[----:B------:R-:W-:Y:S01]  /*9ac0*/  LDSM.16.M88.4 R176, [R226] ;  /* 0x00000000e2b0783b */ /* 0x000fe20000000200 */
[C---:B----4-:R-:W-:Y:S03]  /*9ad0*/  HMMA.16816.F32.BF16 R168, R192.reuse, R32, RZ ;  /* 0x00000020c0a8723c */ /* 0x050fe600000418ff */
[----:B-----5:R-:W4:Y:S04]  /*9ae0*/  LDSM.16.M88.4 R172, [R223+0x8000] ;  /* 0x00800000dfac783b */ /* 0x020f280000000200 */
[----:B------:R-:W-:Y:S01]  /*9af0*/  LDSM.16.M88.4 R200, [R229+0xf800] ;  /* 0x00f80000e5c8783b */ /* 0x000fe20000000200 */
[C---:B-1----:R-:W-:Y:S03]  /*9b00*/  HMMA.16816.F32.BF16 R28, R192.reuse, R24, RZ ;  /* 0x00000018c01c723c */ /* 0x042fe600000418ff */
[----:B------:R-:W0:Y:S03]  /*9b10*/  LDGDEPBAR ;  /* 0x00000000000079af */ /* 0x000e260000000000 */
[C---:B------:R-:W-:Y:S06]  /*9b20*/  HMMA.16816.F32.BF16 R32, R192.reuse, R34, RZ ;  /* 0x00000022c020723c */ /* 0x040fec00000418ff */
[C---:B------:R-:W-:Y:S06]  /*9b30*/  HMMA.16816.F32.BF16 R24, R192.reuse, R26, RZ ;  /* 0x0000001ac018723c */ /* 0x040fec00000418ff */
[C---:B--2---:R-:W-:Y:S06]  /*9b40*/  HMMA.16816.F32.BF16 R20, R192.reuse, R16, RZ ;  /* 0x00000010c014723c */ /* 0x044fec00000418ff */
[C---:B------:R-:W-:Y:S06]  /*9b50*/  HMMA.16816.F32.BF16 R16, R192.reuse, R18, RZ ;  /* 0x00000012c010723c */ /* 0x040fec00000418ff */
[C---:B---3--:R-:W-:Y:S06]  /*9b60*/  HMMA.16816.F32.BF16 R12, R192.reuse, R8, RZ ;  /* 0x00000008c00c723c */ /* 0x048fec00000418ff */
[----:B------:R-:W-:Y:S01]  /*9b70*/  HMMA.16816.F32.BF16 R192, R192, R10, RZ ;  /* 0x0000000ac0c0723c */ /* 0x000fe200000418ff */
[----:B------:R-:W1:Y:S05]  /*9b80*/  LDSM.16.M88.4 R8, [R223+0x8800] ;  /* 0x00880000df08783b */ /* 0x000e6a0000000200 */
[C---:B------:R-:W-:Y:S06]  /*9b90*/  HMMA.16816.F32.BF16 R168, R4.reuse, R196, R168 ;  /* 0x000000c404a8723c */ /* 0x040fec00000418a8 */
        /* <DEDUP_REMOVED lines=10> */
[----:B------:R-:W5:Y:S04]  /*9c40*/  LDSM.16.M88.4 R4, [R225] ;  /* 0x00000000e104783b */ /* 0x000f680000000200 */
[----:B------:R-:W5:Y:S01]  /*9c50*/  LDSM.16.M88.4 R180, [R216+0x800] ;  /* 0x00080000d8b4783b */ /* 0x000f620000000200 */
        /* <DEDUP_REMOVED lines=8> */
[----:B------:R-:W-:Y:S05]  /*9ce0*/  LDSM.16.M88.4 R196, [R229+0xa000] ;  /* 0x00a00000e5c4783b */ /* 0x000fea0000000200 */
[C---:B---3--:R-:W-:Y:S06]  /*9cf0*/  HMMA.16816.F32.BF16 R12, R176.reuse, R188, R12 ;  /* 0x000000bcb00c723c */ /* 0x048fec000004180c */
[----:B------:R-:W-:Y:S01]  /*9d00*/  HMMA.16816.F32.BF16 R192, R176, R190, R192 ;  /* 0x000000beb0c0723c */ /* 0x000fe200000418c0 */
[----:B------:R-:W2:Y:S04]  /*9d10*/  LDSM.16.M88.4 R176, [R230+0x2000] ;  /* 0x00200000e6b0783b */ /* 0x000ea80000000200 */
[----:B------:R-:W3:Y:S01]  /*9d20*/  LDSM.16.M88.4 R188, [R229+0xa800] ;  /* 0x00a80000e5bc783b */ /* 0x000ee20000000200 */
[C---:B-----5:R-:W-:Y:S06]  /*9d30*/  HMMA.16816.F32.BF16 R168, R4.reuse, R184, R168 ;  /* 0x000000b804a8723c */ /* 0x060fec00000418a8 */
[C---:B------:R-:W-:Y:S01]  /*9d40*/  HMMA.16816.F32.BF16 R32, R4.reuse, R186, R32 ;  /* 0x000000ba0420723c */ /* 0x040fe20000041820 */
[----:B------:R-:W5:Y:S05]  /*9d50*/  LDSM.16.M88.4 R184, [R229+0xb000] ;  /* 0x00b00000e5b8783b */ /* 0x000f6a0000000200 */
[C---:B------:R-:W-:Y:S06]  /*9d60*/  HMMA.16816.F32.BF16 R28, R4.reuse, R180, R28 ;  /* 0x000000b4041c723c */ /* 0x040fec000004181c */
[C---:B------:R-:W-:Y:S01]  /*9d70*/  HMMA.16816.F32.BF16 R24, R4.reuse, R182, R24 ;  /* 0x000000b60418723c */ /* 0x040fe20000041818 */
[----:B------:R-:W5:Y:S05]  /*9d80*/  LDSM.16.M88.4 R180, [R229+0xb800] ;  /* 0x00b80000e5b4783b */ /* 0x000f6a0000000200 */
[C---:B----4-:R-:W-:Y:S06]  /*9d90*/  HMMA.16816.F32.BF16 R20, R4.reuse, R172, R20 ;  /* 0x000000ac0414723c */ /* 0x050fec0000041814 */
[C---:B------:R-:W-:Y:S01]  /*9da0*/  HMMA.16816.F32.BF16 R16, R4.reuse, R174, R16 ;  /* 0x000000ae0410723c */ /* 0x040fe20000041810 */
[----:B------:R-:W-:Y:S05]  /*9db0*/  LDSM.16.M88.4 R172, [R215] ;  /* 0x00000000d7ac783b */ /* 0x000fea0000000200 */
[C---:B-1----:R-:W-:Y:S06]  /*9dc0*/  HMMA.16816.F32.BF16 R12, R4.reuse, R8, R12 ;  /* 0x00000008040c723c */ /* 0x042fec000004180c */
[----:B------:R-:W-:Y:S01]  /*9dd0*/  HMMA.16816.F32.BF16 R192, R4, R10, R192 ;  /* 0x0000000a04c0723c */ /* 0x000fe200000418c0 */
[----:B------:R-:W1:Y:S04]  /*9de0*/  LDSM.16.M88.4 R4, [R228+0x2000] ;  /* 0x00200000e404783b */ /* 0x000e680000000200 */
[----:B------:R-:W4:Y:S01]  /*9df0*/  LDSM.16.M88.4 R8, [R214] ;  /* 0x00000000d608783b */ /* 0x000f220000000200 */
[C---:B--2---:R-:W-:Y:S06]  /*9e00*/  HMMA.16816.F32.BF16 R168, R176.reuse, R196, R168 ;  /* 0x000000c4b0a8723c */ /* 0x044fec00000418a8 */
[C---:B------:R-:W-:Y:S01]  /*9e10*/  HMMA.16816.F32.BF16 R32, R176.reuse, R198, R32 ;  /* 0x000000c6b020723c */ /* 0x040fe20000041820 */
[----:B------:R-:W2:Y:S05]  /*9e20*/  LDSM.16.M88.4 R196, [R213] ;  /* 0x00000000d5c4783b */ /* 0x000eaa0000000200 */
[C---:B---3--:R-:W-:Y:S06]  /*9e30*/  HMMA.16816.F32.BF16 R28, R176.reuse, R188, R28 ;  /* 0x000000bcb01c723c */ /* 0x048fec000004181c */
[C---:B------:R-:W-:Y:S01]  /*9e40*/  HMMA.16816.F32.BF16 R24, R176.reuse, R190, R24 ;  /* 0x000000beb018723c */ /* 0x040fe20000041818 */
[----:B------:R-:W3:Y:S05]  /*9e50*/  LDSM.16.M88.4 R188, [R212] ;  /* 0x00000000d4bc783b */ /* 0x000eea0000000200 */
[C---:B-----5:R-:W-:Y:S06]  /*9e60*/  HMMA.16816.F32.BF16 R20, R176.reuse, R184, R20 ;  /* 0x000000b8b014723c */ /* 0x060fec0000041814 */
        /* <DEDUP_REMOVED lines=19> */
[C---:B-----5:R-:W-:Y:S06]  /*9fa0*/  HMMA.16816.F32.BF16 R168, R176.reuse, R184, R168 ;  /* 0x000000b8b0a8723c */ /* 0x060fec00000418a8 */
[C---:B------:R-:W-:Y:S01]  /*9fb0*/  HMMA.16816.F32.BF16 R32, R176.reuse, R186, R32 ;  /* 0x000000bab020723c */ /* 0x040fe20000041820 */
[----:B------:R-:W3:Y:S05]  /*9fc0*/  LDSM.16.M88.4 R184, [R216+0x2800] ;  /* 0x00280000d8b8783b */ /* 0x000eea0000000200 */
[C---:B-1----:R-:W-:Y:S06]  /*9fd0*/  HMMA.16816.F32.BF16 R28, R176.reuse, R172, R28 ;  /* 0x000000acb01c723c */ /* 0x042fec000004181c */
[C---:B------:R-:W-:Y:S01]  /*9fe0*/  HMMA.16816.F32.BF16 R24, R176.reuse, R174, R24 ;  /* 0x000000aeb018723c */ /* 0x040fe20000041818 */
[----:B------:R-:W1:Y:S05]  /*9ff0*/  LDSM.16.M88.4 R172, [R216+0x3000] ;  /* 0x00300000d8ac783b */ /* 0x000e6a0000000200 */
[C---:B----4-:R-:W-:Y:S06]  /*a000*/  HMMA.16816.F32.BF16 R20, R176.reuse, R8, R20 ;  /* 0x00000008b014723c */ /* 0x050fec0000041814 */
[C---:B------:R-:W-:Y:S01]  /*a010*/  HMMA.16816.F32.BF16 R16, R176.reuse, R10, R16 ;  /* 0x0000000ab010723c */ /* 0x040fe20000041810 */
[----:B------:R-:W4:Y:S05]  /*a020*/  LDSM.16.M88.4 R8, [R216+0x3800] ;  /* 0x00380000d808783b */ /* 0x000f2a0000000200 */
[C---:B------:R-:W-:Y:S06]  /*a030*/  HMMA.16816.F32.BF16 R12, R176.reuse, R180, R12 ;  /* 0x000000b4b00c723c */ /* 0x040fec000004180c */
[----:B------:R-:W-:Y:S01]  /*a040*/  HMMA.16816.F32.BF16 R192, R176, R182, R192 ;  /* 0x000000b6b0c0723c */ /* 0x000fe200000418c0 */
[----:B------:R-:W5:Y:S04]  /*a050*/  LDSM.16.M88.4 R180, [R230+0x4000] ;  /* 0x00400000e6b4783b */ /* 0x000f680000000200 */
[----:B------:R-:W5:Y:S01]  /*a060*/  LDSM.16.M88.4 R176, [R229+0xc800] ;  /* 0x00c80000e5b0783b */ /* 0x000f620000000200 */
        /* <DEDUP_REMOVED lines=8> */
[----:B------:R-:W-:Y:S05]  /*a0f0*/  LDSM.16.M88.4 R172, [R210] ;  /* 0x00000000d2ac783b */ /* 0x000fea0000000200 */
[C---:B----4-:R-:W-:Y:S06]  /*a100*/  HMMA.16816.F32.BF16 R12, R4.reuse, R8, R12 ;  /* 0x00000008040c723c */ /* 0x050fec000004180c */
[----:B------:R-:W-:Y:S01]  /*a110*/  HMMA.16816.F32.BF16 R192, R4, R10, R192 ;  /* 0x0000000a04c0723c */ /* 0x000fe200000418c0 */
[----:B------:R-:W-:Y:S04]  /*a120*/  LDSM.16.M88.4 R4, [R228+0x4000] ;  /* 0x00400000e404783b */ /* 0x000fe80000000200 */
[----:B------:R-:W1:Y:S01]  /*a130*/  LDSM.16.M88.4 R8, [R211] ;  /* 0x00000000d308783b */ /* 0x000e620000000200 */
[C---:B-----5:R-:W-:Y:S06]  /*a140*/  HMMA.16816.F32.BF16 R168, R180.reuse, R188, R168 ;  /* 0x000000bcb4a8723c */ /* 0x060fec00000418a8 */
[C---:B------:R-:W-:Y:S01]  /*a150*/  HMMA.16816.F32.BF16 R32, R180.reuse, R190, R32 ;  /* 0x000000beb420723c */ /* 0x040fe20000041820 */
[----:B------:R-:W4:Y:S05]  /*a160*/  LDSM.16.M88.4 R188, [R209] ;  /* 0x00000000d1bc783b */ /* 0x000f2a0000000200 */
[C---:B------:R-:W-:Y:S06]  /*a170*/  HMMA.16816.F32.BF16 R28, R180.reuse, R176, R28 ;  /* 0x000000b0b41c723c */ /* 0x040fec000004181c */
[C---:B------:R-:W-:Y:S01]  /*a180*/  HMMA.16816.F32.BF16 R24, R180.reuse, R178, R24 ;  /* 0x000000b2b418723c */ /* 0x040fe20000041818 */
[----:B------:R-:W5:Y:S05]  /*a190*/  LDSM.16.M88.4 R176, [R208] ;  /* 0x00000000d0b0783b */ /* 0x000f6a0000000200 */
[C---:B--2---:R-:W-:Y:S06]  /*a1a0*/  HMMA.16816.F32.BF16 R20, R180.reuse, R196, R20 ;  /* 0x000000c4b414723c */ /* 0x044fec0000041814 */
[C---:B------:R-:W-:Y:S01]  /*a1b0*/  HMMA.16816.F32.BF16 R16, R180.reuse, R198, R16 ;  /* 0x000000c6b410723c */ /* 0x040fe20000041810 */
[----:B------:R-:W-:Y:S05]  /*a1c0*/  LDSM.16.M88.4 R196, [R223+0xc000] ;  /* 0x00c00000dfc4783b */ /* 0x000fea0000000200 */
[C---:B---3--:R-:W-:Y:S06]  /*a1d0*/  HMMA.16816.F32.BF16 R12, R180.reuse, R184, R12 ;  /* 0x000000b8b40c723c */ /* 0x048fec000004180c */
[----:B------:R-:W-:Y:S01]  /*a1e0*/  HMMA.16816.F32.BF16 R192, R180, R186, R192 ;  /* 0x000000bab4c0723c */ /* 0x000fe200000418c0 */
[----:B------:R-:W-:Y:S04]  /*a1f0*/  LDSM.16.M88.4 R184, [R223+0xc800] ;  /* 0x00c80000dfb8783b */ /* 0x000fe80000000200 */
[----:B------:R-:W-:Y:S01]  /*a200*/  LDSM.16.M88.4 R180, [R223+0xd000] ;  /* 0x00d00000dfb4783b */ /* 0x000fe20000000200 */
[C---:B-1----:R-:W-:Y:S06]  /*a210*/  HMMA.16816.F32.BF16 R168, R4.reuse, R8, R168 ;  /* 0x0000000804a8723c */ /* 0x042fec00000418a8 */
[C---:B------:R-:W-:Y:S01]  /*a220*/  HMMA.16816.F32.BF16 R32, R4.reuse, R10, R32 ;  /* 0x0000000a0420723c */ /* 0x040fe20000041820 */
[----:B------:R-:W1:Y:S05]  /*a230*/  LDSM.16.M88.4 R8, [R226+0x4000] ;  /* 0x00400000e208783b */ /* 0x000e6a0000000200 */
[C---:B------:R-:W-:Y:S06]  /*a240*/  HMMA.16816.F32.BF16 R28, R4.reuse, R172, R28 ;  /* 0x000000ac041c723c */ /* 0x040fec000004181c */
[C---:B------:R-:W-:Y:S01]  /*a250*/  HMMA.16816.F32.BF16 R24, R4.reuse, R174, R24 ;  /* 0x000000ae0418723c */ /* 0x040fe20000041818 */
[----:B------:R-:W2:Y:S05]  /*a260*/  LDSM.16.M88.4 R172, [R223+0xd800] ;  /* 0x00d80000dfac783b */ /* 0x000eaa0000000200 */
[C---:B----4-:R-:W-:Y:S06]  /*a270*/  HMMA.16816.F32.BF16 R20, R4.reuse, R188, R20 ;  /* 0x000000bc0414723c */ /* 0x050fec0000041814 */
[C---:B------:R-:W-:Y:S01]  /*a280*/  HMMA.16816.F32.BF16 R16, R4.reuse, R190, R16 ;  /* 0x000000be0410723c */ /* 0x040fe20000041810 */
[----:B------:R-:W-:Y:S05]  /*a290*/  LDSM.16.M88.4 R188, [R216+0x4800] ;  /* 0x00480000d8bc783b */ /* 0x000fea0000000200 */
[C---:B-----5:R-:W-:Y:S06]  /*a2a0*/  HMMA.16816.F32.BF16 R12, R4.reuse, R176, R12 ;  /* 0x000000b0040c723c */ /* 0x060fec000004180c */
[----:B------:R-:W-:Y:S01]  /*a2b0*/  HMMA.16816.F32.BF16 R192, R4, R178, R192 ;  /* 0x000000b204c0723c */ /* 0x000fe200000418c0 */
[----:B------:R-:W-:Y:S04]  /*a2c0*/  LDSM.16.M88.4 R176, [R225+0x4000] ;  /* 0x00400000e1b0783b */ /* 0x000fe80000000200 */
[----:B------:R-:W3:Y:S01]  /*a2d0*/  LDSM.16.M88.4 R4, [R216+0x4000] ;  /* 0x00400000d804783b */ /* 0x000ee20000000200 */
        /* <DEDUP_REMOVED lines=16> */
[C---:B------:R-:W-:Y:S06]  /*a3e0*/  HMMA.16816.F32.BF16 R28, R176.reuse, R188, R28 ;  /* 0x000000bcb01c723c */ /* 0x040fec000004181c */
[C---:B------:R-:W-:Y:S01]  /*a3f0*/  HMMA.16816.F32.BF16 R24, R176.reuse, R190, R24 ;  /* 0x000000beb018723c */ /* 0x040fe20000041818 */
[----:B------:R-:W-:Y:S05]  /*a400*/  LDSM.16.M88.4 R188, [R228+0x6000] ;  /* 0x00600000e4bc783b */ /* 0x000fea0000000200 */
[C---:B-1----:R-:W-:Y:S06]  /*a410*/  HMMA.16816.F32.BF16 R20, R176.reuse, R184, R20 ;  /* 0x000000b8b014723c */ /* 0x042fec0000041814 */
[C---:B------:R-:W-:Y:S01]  /*a420*/  HMMA.16816.F32.BF16 R16, R176.reuse, R186, R16 ;  /* 0x000000bab010723c */ /* 0x040fe20000041810 */
[----:B------:R-:W1:Y:S05]  /*a430*/  LDSM.16.M88.4 R184, [R207] ;  /* 0x00000000cfb8783b */ /* 0x000e6a0000000200 */
[C---:B----4-:R-:W-:Y:S06]  /*a440*/  HMMA.16816.F32.BF16 R12, R176.reuse, R180, R12 ;  /* 0x000000b4b00c723c */ /* 0x050fec000004180c */
[----:B------:R-:W-:Y:S01]  /*a450*/  HMMA.16816.F32.BF16 R192, R176, R182, R192 ;  /* 0x000000b6b0c0723c */ /* 0x000fe200000418c0 */
[----:B------:R-:W4:Y:S04]  /*a460*/  LDSM.16.M88.4 R180, [R206] ;  /* 0x00000000ceb4783b */ /* 0x000f280000000200 */
[----:B------:R-:W4:Y:S01]  /*a470*/  LDSM.16.M88.4 R176, [R205] ;  /* 0x00000000cdb0783b */ /* 0x000f220000000200 */
[C---:B--2---:R-:W-:Y:S06]  /*a480*/  HMMA.16816.F32.BF16 R168, R196.reuse, R172, R168 ;  /* 0x000000acc4a8723c */ /* 0x044fec00000418a8 */
[C---:B-----5:R-:W-:Y:S06]  /*a490*/  HMMA.16816.F32.BF16 R28, R196.reuse, R8, R28 ;  /* 0x00000008c41c723c */ /* 0x060fec000004181c */
[C---:B------:R-:W-:Y:S01]  /*a4a0*/  HMMA.16816.F32.BF16 R24, R196.reuse, R10, R24 ;  /* 0x0000000ac418723c */ /* 0x040fe20000041818 */
[----:B------:R-:W-:Y:S05]  /*a4b0*/  LDSM.16.M88.4 R8, [R226+0x6000] ;  /* 0x00600000e208783b */ /* 0x000fea0000000200 */
[C---:B---3--:R-:W-:Y:S06]  /*a4c0*/  HMMA.16816.F32.BF16 R20, R196.reuse, R4, R20 ;  /* 0x00000004c414723c */ /* 0x048fec0000041814 */
[C---:B------:R-:W-:Y:S01]  /*a4d0*/  HMMA.16816.F32.BF16 R16, R196.reuse, R6, R16 ;  /* 0x00000006c410723c */ /* 0x040fe20000041810 */
[----:B------:R-:W2:Y:S05]  /*a4e0*/  LDSM.16.M88.4 R4, [R223+0xe000] ;  /* 0x00e00000df04783b */ /* 0x000eaa0000000200 */
[----:B------:R-:W-:Y:S01]  /*a4f0*/  HMMA.16816.F32.BF16 R32, R196, R174, R32 ;  /* 0x000000aec420723c */ /* 0x000fe20000041820 */
[----:B------:R-:W3:Y:S05]  /*a500*/  LDSM.16.M88.4 R172, [R204] ;  /* 0x00000000ccac783b */ /* 0x000eea0000000200 */
[----:B-1----:R-:W-:Y:S06]  /*a510*/  HMMA.16816.F32.BF16 R168, R188, R184, R168 ;  /* 0x000000b8bca8723c */ /* 0x002fec00000418a8 */
[C---:B------:R-:W-:Y:S06]  /*a520*/  HMMA.16816.F32.BF16 R12, R196.reuse, R200, R12 ;  /* 0x000000c8c40c723c */ /* 0x040fec000004180c */
[----:B------:R-:W-:Y:S01]  /*a530*/  HMMA.16816.F32.BF16 R192, R196, R202, R192 ;  /* 0x000000cac4c0723c */ /* 0x000fe200000418c0 */
[----:B------:R-:W1:Y:S05]  /*a540*/  LDSM.16.M88.4 R196, [R223+0xf000] ;  /* 0x00f00000dfc4783b */ /* 0x000e6a0000000200 */
[C---:B----4-:R-:W-:Y:S06]  /*a550*/  HMMA.16816.F32.BF16 R28, R188.reuse, R180, R28 ;  /* 0x000000b4bc1c723c */ /* 0x050fec000004181c */
[C---:B------:R-:W-:Y:S06]  /*a560*/  HMMA.16816.F32.BF16 R24, R188.reuse, R182, R24 ;  /* 0x000000b6bc18723c */ /* 0x040fec0000041818 */
[C---:B------:R-:W-:Y:S06]  /*a570*/  HMMA.16816.F32.BF16 R20, R188.reuse, R176, R20 ;  /* 0x000000b0bc14723c */ /* 0x040fec0000041814 */
[C---:B------:R-:W-:Y:S01]  /*a580*/  HMMA.16816.F32.BF16 R180, R188.reuse, R178, R16 ;  /* 0x000000b2bcb4723c */ /* 0x040fe20000041810 */
[----:B------:R-:W-:Y:S04]  /*a590*/  LDSM.16.M88.4 R176, [R225+0x6000] ;  /* 0x00600000e1b0783b */ /* 0x000fe80000000200 */
[----:B------:R-:W4:Y:S01]  /*a5a0*/  LDSM.16.M88.4 R16, [R216+0x6000] ;  /* 0x00600000d810783b */ /* 0x000f220000000200 */
[----:B------:R-:W-:Y:S03]  /*a5b0*/  HMMA.16816.F32.BF16 R32, R188, R186, R32 ;  /* 0x000000babc20723c */ /* 0x000fe60000041820 */
[----:B------:R-:W5:Y:S03]  /*a5c0*/  LDSM.16.M88.4 R184, [R223+0xe800] ;  /* 0x00e80000dfb8783b */ /* 0x000f660000000200 */
[----:B--2---:R-:W-:Y:S06]  /*a5d0*/  HMMA.16816.F32.BF16 R168, R8, R4, R168 ;  /* 0x0000000408a8723c */ /* 0x004fec00000418a8 */
[C---:B---3--:R-:W-:Y:S06]  /*a5e0*/  HMMA.16816.F32.BF16 R12, R188.reuse, R172, R12 ;  /* 0x000000acbc0c723c */ /* 0x048fec000004180c */
[----:B------:R-:W-:Y:S01]  /*a5f0*/  HMMA.16816.F32.BF16 R192, R188, R174, R192 ;  /* 0x000000aebcc0723c */ /* 0x000fe200000418c0 */
[----:B------:R-:W2:Y:S05]  /*a600*/  LDSM.16.M88.4 R172, [R223+0xf800] ;  /* 0x00f80000dfac783b */ /* 0x000eaa0000000200 */
[C---:B------:R-:W-:Y:S01]  /*a610*/  HMMA.16816.F32.BF16 R32, R8.reuse, R6, R32 ;  /* 0x000000060820723c */ /* 0x040fe20000041820 */
[----:B------:R-:W3:Y:S05]  /*a620*/  LDSM.16.M88.4 R4, [R216+0x6800] ;  /* 0x00680000d804783b */ /* 0x000eea0000000200 */
[C---:B-1----:R-:W-:Y:S06]  /*a630*/  HMMA.16816.F32.BF16 R20, R8.reuse, R196, R20 ;  /* 0x000000c40814723c */ /* 0x042fec0000041814 */
[----:B------:R-:W-:Y:S06]  /*a640*/  HMMA.16816.F32.BF16 R180, R8, R198, R180 ;  /* 0x000000c608b4723c */ /* 0x000fec00000418b4 */
[----:B----4-:R-:W-:Y:S06]  /*a650*/  HMMA.16816.F32.BF16 R168, R176, R16, R168 ;  /* 0x00000010b0a8723c */ /* 0x010fec00000418a8 */
[C---:B-----5:R-:W-:Y:S06]  /*a660*/  HMMA.16816.F32.BF16 R28, R8.reuse, R184, R28 ;  /* 0x000000b8081c723c */ /* 0x060fec000004181c */
[----:B------:R-:W-:Y:S06]  /*a670*/  HMMA.16816.F32.BF16 R24, R8, R186, R24 ;  /* 0x000000ba0818723c */ /* 0x000fec0000041818 */
[----:B------:R-:W-:Y:S01]  /*a680*/  HMMA.16816.F32.BF16 R32, R176, R18, R32 ;  /* 0x00000012b020723c */ /* 0x000fe20000041820 */
[----:B------:R-:W1:Y:S05]  /*a690*/  LDSM.16.M88.4 R16, [R216+0x7000] ;  /* 0x00700000d810783b */ /* 0x000e6a0000000200 */
[----:B--2---:R-:W-:Y:S01]  /*a6a0*/  HMMA.16816.F32.BF16 R12, R8, R172, R12 ;  /* 0x000000ac080c723c */ /* 0x004fe2000004180c */
[----:B------:R-:W-:-:S02]  /*a6b0*/  FSEL R169, R169, -INF , !P1 ;  /* 0xff800000a9a97808 */ /* 0x000fc40004800000 */
[----:B------:R-:W-:Y:S02]  /*a6c0*/  FSEL R184, R171, -INF , !P0 ;  /* 0xff800000abb87808 */ /* 0x000fe40004000000 */
[C---:B------:R-:W-:Y:S01]  /*a6d0*/  ISETP.GE.AND P0, PT, R167.reuse, R235, PT ;  /* 0x000000eba700720c */ /* 0x040fe20003f06270 */
[C---:B---3--:R-:W-:Y:S01]  /*a6e0*/  HMMA.16816.F32.BF16 R28, R176.reuse, R4, R28 ;  /* 0x00000004b01c723c */ /* 0x048fe2000004181c */
[----:B------:R-:W-:Y:S01]  /*a6f0*/  FSEL R173, R168, -INF , !P6 ;  /* 0xff800000a8ad7808 */ /* 0x000fe20007000000 */
[C---:B------:R-:W-:Y:S01]  /*a700*/  VIADD R168, R0.reuse, 0x8 ;  /* 0x0000000800a87836 */ /* 0x040fe20000000000 */
[CC--:B------:R-:W-:Y:S02]  /*a710*/  ISETP.GE.AND P6, PT, R0.reuse, R233.reuse, PT ;  /* 0x000000e90000720c */ /* 0x0c0fe40003fc6270 */
[----:B------:R-:W-:Y:S01]  /*a720*/  ISETP.LT.OR P0, PT, R167, R236, P0 ;  /* 0x000000eca700720c */ /* 0x000fe20000701670 */
[----:B------:R-:W-:Y:S01]  /*a730*/  HMMA.16816.F32.BF16 R24, R176, R6, R24 ;  /* 0x00000006b018723c */ /* 0x000fe20000041818 */
[----:B------:R-:W-:Y:S01]  /*a740*/  ISETP.LT.OR P6, PT, R0, R234, P6 ;  /* 0x000000ea0000720c */ /* 0x000fe200037c1670 */
[----:B------:R-:W2:Y:S01]  /*a750*/  LDSM.16.M88.4 R4, [R216+0x7800] ;  /* 0x00780000d804783b */ /* 0x000ea20000000200 */
[----:B------:R-:W-:Y:S01]  /*a760*/  ISETP.GE.AND P1, PT, R168, R233, PT ;  /* 0x000000e9a800720c */ /* 0x000fe20003f26270 */
[----:B------:R-:W-:-:S04]  /*a770*/  DEPBAR.LE SB0, 0x0 ;  /* 0x000080000000791a */ /* 0x000fc80000000000 */
[----:B------:R-:W-:Y:S01]  /*a780*/  FSEL R2, R170, -INF , !P6 ;  /* 0xff800000aa027808 */ /* 0x000fe20007000000 */
[----:B------:R-:W-:Y:S01]  /*a790*/  HMMA.16816.F32.BF16 R192, R8, R174, R192 ;  /* 0x000000ae08c0723c */ /* 0x000fe200000418c0 */
[C---:B------:R-:W-:Y:S02]  /*a7a0*/  ISETP.GE.AND P6, PT, R168.reuse, R235, PT ;  /* 0x000000eba800720c */ /* 0x040fe40003fc6270 */
[C---:B------:R-:W-:Y:S02]  /*a7b0*/  ISETP.LT.OR P1, PT, R168.reuse, R234, P1 ;  /* 0x000000eaa800720c */ /* 0x040fe40000f21670 */
[----:B------:R-:W-:Y:S01]  /*a7c0*/  ISETP.LT.OR P6, PT, R168, R236, P6 ;  /* 0x000000eca800720c */ /* 0x000fe200037c1670 */
[----:B------:R-:W-:Y:S01]  /*a7d0*/  VIADD R168, R0, 0x10 ;  /* 0x0000001000a87836 */ /* 0x000fe20000000000 */
[----:B------:R-:W-:Y:S01]  /*a7e0*/  FSEL R186, R34, -INF , !P1 ;  /* 0xff80000022ba7808 */ /* 0x000fe20004800000 */
[----:B------:R-:W-:Y:S01]  /*a7f0*/  VIADD R9, R0, 0x18 ;  /* 0x0000001800097836 */ /* 0x000fe20000000000 */
[----:B------:R-:W-:Y:S01]  /*a800*/  FSEL R189, R32, -INF , !P6 ;  /* 0xff80000020bd7808 */ /* 0x000fe20007000000 */
[C---:B------:R-:W-:Y:S01]  /*a810*/  VIADD R32, R0.reuse, 0x11 ;  /* 0x0000001100207836 */ /* 0x040fe20000000000 */
[----:B------:R-:W-:Y:S01]  /*a820*/  ISETP.GE.AND P6, PT, R167, R233, PT ;  /* 0x000000e9a700720c */ /* 0x000fe20003fc6270 */
[----:B------:R-:W-:Y:S01]  /*a830*/  VIADD R10, R0, 0x19 ;  /* 0x00000019000a7836 */ /* 0x000fe20000000000 */
[----:B------:R-:W-:Y:S01]  /*a840*/  FSEL R187, R33, -INF , !P0 ;  /* 0xff80000021bb7808 */ /* 0x000fe20004000000 */
[----:B-1----:R-:W-:Y:S01]  /*a850*/  HMMA.16816.F32.BF16 R20, R176, R16, R20 ;  /* 0x00000010b014723c */ /* 0x002fe20000041814 */
[----:B------:R-:W-:Y:S01]  /*a860*/  BAR.SYNC.DEFER_BLOCKING 0x0 ;  /* 0x0000000000007b1d */ /* 0x000fe20000010000 */
[----:B------:R-:W-:-:S02]  /*a870*/  ISETP.GE.AND P1, PT, R168, R235, PT ;  /* 0x000000eba800720c */ /* 0x000fc40003f26270 */
[C---:B------:R-:W-:Y:S02]  /*a880*/  ISETP.GE.AND P0, PT, R168.reuse, R233, PT ;  /* 0x000000e9a800720c */ /* 0x040fe40003f06270 */
[----:B------:R-:W-:Y:S01]  /*a890*/  ISETP.LT.OR P6, PT, R167, R234, P6 ;  /* 0x000000eaa700720c */ /* 0x000fe200037c1670 */
[----:B------:R-:W-:Y:S01]  /*a8a0*/  HMMA.16816.F32.BF16 R180, R176, R18, R180 ;  /* 0x00000012b0b4723c */ /* 0x000fe200000418b4 */
[C---:B------:R-:W-:Y:S02]  /*a8b0*/  ISETP.LT.OR P1, PT, R168.reuse, R236, P1 ;  /* 0x000000eca800720c */ /* 0x040fe40000f21670 */
[----:B------:R-:W-:Y:S02]  /*a8c0*/  ISETP.LT.OR P0, PT, R168, R234, P0 ;  /* 0x000000eaa800720c */ /* 0x000fe40000701670 */
[----:B------:R-:W-:Y:S02]  /*a8d0*/  FSEL R8, R35, -INF , !P6 ;  /* 0xff80000023087808 */ /* 0x000fe40007000000 */
[----:B------:R-:W-:-:S02]  /*a8e0*/  ISETP.GE.AND P6, PT, R32, R235, PT ;  /* 0x000000eb2000720c */ /* 0x000fc40003fc6270 */
[----:B------:R-:W-:Y:S02]  /*a8f0*/  FSEL R35, R28, -INF , !P1 ;  /* 0xff8000001c237808 */ /* 0x000fe40004800000 */
[----:B------:R-:W-:Y:S01]  /*a900*/  FSEL R30, R30, -INF , !P0 ;  /* 0xff8000001e1e7808 */ /* 0x000fe20004000000 */
[C---:B--2---:R-:W-:Y:S01]  /*a910*/  HMMA.16816.F32.BF16 R12, R176.reuse, R4, R12 ;  /* 0x00000004b00c723c */ /* 0x044fe2000004180c */
[C---:B------:R-:W-:Y:S02]  /*a920*/  ISETP.GE.AND P1, PT, R32.reuse, R233, PT ;  /* 0x000000e92000720c */ /* 0x040fe40003f26270 */
[C---:B------:R-:W-:Y:S02]  /*a930*/  ISETP.GE.AND P0, PT, R9.reuse, R235, PT ;  /* 0x000000eb0900720c */ /* 0x040fe40003f06270 */
[C---:B------:R-:W-:Y:S01]  /*a940*/  ISETP.LT.OR P6, PT, R32.reuse, R236, P6 ;  /* 0x000000ec2000720c */ /* 0x040fe200037c1670 */
[----:B------:R-:W-:Y:S01]  /*a950*/  HMMA.16816.F32.BF16 R192, R176, R6, R192 ;  /* 0x00000006b0c0723c */ /* 0x000fe200000418c0 */
[----:B------:R-:W-:Y:S01]  /*a960*/  ISETP.LT.OR P1, PT, R32, R234, P1 ;  /* 0x000000ea2000720c */ /* 0x000fe20000f21670 */
[C---:B------:R-:W-:Y:S01]  /*a970*/  VIADD R4, R0.reuse, 0x28 ;  /* 0x0000002800047836 */ /* 0x040fe20000000000 */
[----:B------:R-:W-:Y:S01]  /*a980*/  ISETP.LT.OR P0, PT, R9, R236, P0 ;  /* 0x000000ec0900720c */ /* 0x000fe20000701670 */
[----:B------:R-:W-:Y:S01]  /*a990*/  VIADD R5, R0, 0x29 ;  /* 0x0000002900057836 */ /* 0x000fe20000000000 */
[----:B------:R-:W-:-:S02]  /*a9a0*/  FSEL R33, R29, -INF , !P6 ;  /* 0xff8000001d217808 */ /* 0x000fc40007000000 */
[----:B------:R-:W-:Y:S02]  /*a9b0*/  FSEL R190, R31, -INF , !P1 ;  /* 0xff8000001fbe7808 */ /* 0x000fe40004800000 */
[----:B------:R-:W-:Y:S02]  /*a9c0*/  FSEL R29, R24, -INF , !P0 ;  /* 0xff800000181d7808 */ /* 0x000fe40004000000 */
[C---:B------:R-:W-:Y:S02]  /*a9d0*/  ISETP.GE.AND P1, PT, R10.reuse, R235, PT ;  /* 0x000000eb0a00720c */ /* 0x040fe40003f26270 */
[CC--:B------:R-:W-:Y:S02]  /*a9e0*/  ISETP.GE.AND P0, PT, R10.reuse, R233.reuse, PT ;  /* 0x000000e90a00720c */ /* 0x0c0fe40003f06270 */
[----:B------:R-:W-:Y:S02]  /*a9f0*/  ISETP.GE.AND P6, PT, R9, R233, PT ;  /* 0x000000e90900720c */ /* 0x000fe40003fc6270 */
[----:B------:R-:W-:-:S02]  /*aa00*/  ISETP.LT.OR P1, PT, R10, R236, P1 ;  /* 0x000000ec0a00720c */ /* 0x000fc40000f21670 */
[-C--:B------:R-:W-:Y:S01]  /*aa10*/  ISETP.LT.OR P0, PT, R10, R234.reuse, P0 ;  /* 0x000000ea0a00720c */ /* 0x080fe20000701670 */
[C---:B------:R-:W-:Y:S01]  /*aa20*/  VIADD R10, R0.reuse, 0x20 ;  /* 0x00000020000a7836 */ /* 0x040fe20000000000 */
[----:B------:R-:W-:Y:S01]  /*aa30*/  ISETP.LT.OR P6, PT, R9, R234, P6 ;  /* 0x000000ea0900720c */ /* 0x000fe200037c1670 */
[----:B------:R-:W-:Y:S01]  /*aa40*/  VIADD R9, R0, 0x21 ;  /* 0x0000002100097836 */ /* 0x000fe20000000000 */
[----:B------:R-:W-:Y:S02]  /*aa50*/  FSEL R25, R25, -INF , !P1 ;  /* 0xff80000019197808 */ /* 0x000fe40004800000 */
[----:B------:R-:W-:Y:S02]  /*aa60*/  FSEL R34, R26, -INF , !P6 ;  /* 0xff8000001a227808 */ /* 0x000fe40007000000 */
[C---:B------:R-:W-:Y:S02]  /*aa70*/  ISETP.GE.AND P6, PT, R10.reuse, R235, PT ;  /* 0x000000eb0a00720c */ /* 0x040fe40003fc6270 */
[----:B------:R-:W-:-:S02]  /*aa80*/  ISETP.GE.AND P1, PT, R10, R233, PT ;  /* 0x000000e90a00720c */ /* 0x000fc40003f26270 */
[C---:B------:R-:W-:Y:S02]  /*aa90*/  ISETP.LT.OR P6, PT, R10.reuse, R236, P6 ;  /* 0x000000ec0a00720c */ /* 0x040fe400037c1670 */
[----:B------:R-:W-:Y:S02]  /*aaa0*/  ISETP.LT.OR P1, PT, R10, R234, P1 ;  /* 0x000000ea0a00720c */ /* 0x000fe40000f21670 */
[----:B------:R-:W-:Y:S02]  /*aab0*/  FSEL R32, R27, -INF , !P0 ;  /* 0xff8000001b207808 */ /* 0x000fe40004000000 */
[----:B------:R-:W-:Y:S02]  /*aac0*/  ISETP.GE.AND P0, PT, R9, R235, PT ;  /* 0x000000eb0900720c */ /* 0x000fe40003f06270 */
[----:B------:R-:W-:Y:S02]  /*aad0*/  FSEL R203, R20, -INF , !P6 ;  /* 0xff80000014cb7808 */ /* 0x000fe40007000000 */
[----:B------:R-:W-:-:S02]  /*aae0*/  FSEL R202, R22, -INF , !P1 ;  /* 0xff80000016ca7808 */ /* 0x000fc40004800000 */
[C---:B------:R-:W-:Y:S02]  /*aaf0*/  ISETP.GE.AND P6, PT, R9.reuse, R233, PT ;  /* 0x000000e90900720c */ /* 0x040fe40003fc6270 */
[C---:B------:R-:W-:Y:S02]  /*ab00*/  ISETP.GE.AND P1, PT, R4.reuse, R235, PT ;  /* 0x000000eb0400720c */ /* 0x040fe40003f26270 */
[C---:B------:R-:W-:Y:S02]  /*ab10*/  ISETP.LT.OR P0, PT, R9.reuse, R236, P0 ;  /* 0x000000ec0900720c */ /* 0x040fe40000701670 */
[----:B------:R-:W-:Y:S02]  /*ab20*/  ISETP.LT.OR P6, PT, R9, R234, P6 ;  /* 0x000000ea0900720c */ /* 0x000fe400037c1670 */
[----:B------:R-:W-:Y:S02]  /*ab30*/  ISETP.LT.OR P1, PT, R4, R236, P1 ;  /* 0x000000ec0400720c */ /* 0x000fe40000f21670 */
[----:B------:R-:W-:-:S02]  /*ab40*/  FSEL R199, R21, -INF , !P0 ;  /* 0xff80000015c77808 */ /* 0x000fc40004000000 */
[----:B------:R-:W-:Y:S02]  /*ab50*/  ISETP.GE.AND P0, PT, R4, R233, PT ;  /* 0x000000e90400720c */ /* 0x000fe40003f06270 */
[----:B------:R-:W-:Y:S02]  /*ab60*/  FSEL R200, R23, -INF , !P6 ;  /* 0xff80000017c87808 */ /* 0x000fe40007000000 */
[----:B------:R-:W-:Y:S02]  /*ab70*/  FSEL R197, R180, -INF , !P1 ;  /* 0xff800000b4c57808 */ /* 0x000fe40004800000 */
[C---:B------:R-:W-:Y:S02]  /*ab80*/  ISETP.GE.AND P6, PT, R5.reuse, R235, PT ;  /* 0x000000eb0500720c */ /* 0x040fe40003fc6270 */
[C---:B------:R-:W-:Y:S02]  /*ab90*/  ISETP.GE.AND P1, PT, R5.reuse, R233, PT ;  /* 0x000000e90500720c */ /* 0x040fe40003f26270 */
        /* <DEDUP_REMOVED lines=8> */
[----:B------:R-:W-:Y:S02]  /*ac20*/  FSEL R201, R181, -INF , !P6 ;  /* 0xff800000b5c97808 */ /* 0x000fe40007000000 */
[----:B------:R-:W-:-:S02]  /*ac30*/  ISETP.GE.AND P1, PT, R4, R233, PT ;  /* 0x000000e90400720c */ /* 0x000fc40003f26270 */
[C---:B------:R-:W-:Y:S02]  /*ac40*/  ISETP.GE.AND P6, PT, R5.reuse, R235, PT ;  /* 0x000000eb0500720c */ /* 0x040fe40003fc6270 */
[C---:B------:R-:W-:Y:S02]  /*ac50*/  ISETP.LT.OR P0, PT, R4.reuse, R236, P0 ;  /* 0x000000ec0400720c */ /* 0x040fe40000701670 */
[----:B------:R-:W-:Y:S01]  /*ac60*/  ISETP.LT.OR P1, PT, R4, R234, P1 ;  /* 0x000000ea0400720c */ /* 0x000fe20000f21670 */
[C---:B------:R-:W-:Y:S01]  /*ac70*/  VIADD R4, R0.reuse, 0x38 ;  /* 0x0000003800047836 */ /* 0x040fe20000000000 */
[----:B------:R-:W-:Y:S01]  /*ac80*/  ISETP.LT.OR P6, PT, R5, R236, P6 ;  /* 0x000000ec0500720c */ /* 0x000fe200037c1670 */
[----:B------:R-:W-:Y:S01]  /*ac90*/  VIADD R0, R0, 0x39 ;  /* 0x0000003900007836 */ /* 0x000fe20000000000 */
[----:B------:R-:W-:Y:S02]  /*aca0*/  FSEL R185, R12, -INF , !P0 ;  /* 0xff8000000cb97808 */ /* 0x000fe40004000000 */
[----:B------:R-:W-:-:S02]  /*acb0*/  FSEL R183, R13, -INF , !P6 ;  /* 0xff8000000db77808 */ /* 0x000fc40007000000 */
[CC--:B------:R-:W-:Y:S02]  /*acc0*/  ISETP.GE.AND P6, PT, R4.reuse, R233.reuse, PT ;  /* 0x000000e90400720c */ /* 0x0c0fe40003fc6270 */
[C---:B------:R-:W-:Y:S02]  /*acd0*/  ISETP.GE.AND P0, PT, R5.reuse, R233, PT ;  /* 0x000000e90500720c */ /* 0x040fe40003f06270 */
[-C--:B------:R-:W-:Y:S02]  /*ace0*/  ISETP.LT.OR P6, PT, R4, R234.reuse, P6 ;  /* 0x000000ea0400720c */ /* 0x080fe400037c1670 */
[----:B------:R-:W-:Y:S02]  /*acf0*/  ISETP.LT.OR P0, PT, R5, R234, P0 ;  /* 0x000000ea0500720c */ /* 0x000fe40000701670 */
[----:B------:R-:W-:Y:S02]  /*ad00*/  FSEL R182, R14, -INF , !P1 ;  /* 0xff8000000eb67808 */ /* 0x000fe40004800000 */
[----:B------:R-:W-:-:S02]  /*ad10*/  ISETP.GE.AND P1, PT, R4, R235, PT ;  /* 0x000000eb0400720c */ /* 0x000fc40003f26270 */
[----:B------:R-:W-:Y:S02]  /*ad20*/  FSEL R178, R194, -INF , !P6 ;  /* 0xff800000c2b27808 */ /* 0x000fe40007000000 */
[----:B------:R-:W-:Y:S02]  /*ad30*/  PLOP3.LUT P6, PT, PT, PT, UP0, 0x80, 0x0 ;  /* 0x000000000000781c */ /* 0x000fe40003fcf008 */
[----:B------:R-:W-:Y:S02]  /*ad40*/  FSEL R180, R15, -INF , !P0 ;  /* 0xff8000000fb47808 */ /* 0x000fe40004000000 */
[----:B------:R-:W-:Y:S02]  /*ad50*/  ISETP.LT.OR P0, PT, R4, R236, P1 ;  /* 0x000000ec0400720c */ /* 0x000fe40000f01670 */
[----:B------:R-:W-:Y:S02]  /*ad60*/  ISETP.GE.AND P1, PT, R0, R235, PT ;  /* 0x000000eb0000720c */ /* 0x000fe40003f26270 */
[----:B------:R-:W-:-:S02]  /*ad70*/  FSEL R181, R192, -INF , !P0 ;  /* 0xff800000c0b57808 */ /* 0x000fc40004000000 */
        /* <DEDUP_REMOVED lines=59> */
[----:B------:R-:W-:Y:S02]  /*b130*/  IMAD.U32 R4, RZ, RZ, UR8 ;  /* 0x00000008ff047e24 */ /* 0x000fe4000f8e00ff */
[----:B------:R-:W-:Y:S02]  /*b140*/  IMAD.U32 R5, RZ, RZ, UR9 ;  /* 0x00000009ff057e24 */ /* 0x000fe4000f8e00ff */
        /* <DEDUP_REMOVED lines=21> */
.L_x_3176:
[----:B------:R-:W-:-:S04]  /*b2a0*/  ULEA UR16, -UR10, URZ, 0x6 ;  /* 0x0000003f0a107291 */ /* 0x000fc8000f8e313f */
[----:B------:R-:W-:-:S12]  /*b2b0*/  USHF.R.S32.HI UR8, URZ, 0x1f, UR16 ;  /* 0x0000001f3f087899 */ /* 0x000fd80008011410 */
.L_x_3177:
[C---:B------:R-:W-:Y:S01]  /*b2c0*/  @!P4 IADD3 R5, P1, R165.reuse, UR16, RZ ;  /* 0x00000010a505cc10 */ /* 0x040fe2000ff3e0ff */
[----:B------:R-:W-:Y:S01]  /*b2d0*/  IMAD.U32 R6, RZ, RZ, UR16 ;  /* 0x00000010ff067e24 */ /* 0x000fe2000f8e00ff */
[----:B------:R-:W-:Y:S01]  /*b2e0*/  @!P3 IADD3 R7, P0, R165, UR16, RZ ;  /* 0x00000010a507bc10 */ /* 0x000fe2000ff1e0ff */
[----:B------:R-:W-:Y:S01]  /*b2f0*/  VOTEU.ALL UP0, P5 ;  /* 0x00000000003f7886 */ /* 0x000fe20002800000 */
[C---:B------:R-:W-:Y:S01]  /*b300*/  @!P4 IADD3.X R4, R166.reuse, UR8, RZ, P1, !PT ;  /* 0x00000008a604cc10 */ /* 0x040fe20008ffe4ff */
[----:B------:R-:W-:Y:S01]  /*b310*/  UIADD3 UR7, UP2, UP1, UR28, UR16, UR28 ;  /* 0x000000101c077290 */ /* 0x000fe2000f95e01c */
[C---:B------:R-:W-:Y:S01]  /*b320*/  @!P4 LEA R22, P1, R5.reuse, UR18, 0x1 ;  /* 0x000000120516cc11 */ /* 0x040fe2000f8208ff */
[----:B------:R1:W-:Y:S01]  /*b330*/  @P5 STS.128 [R231+0x8000], RZ ;  /* 0x008000ffe7005388 */ /* 0x0003e20000000c00 */
[C---:B------:R-:W-:Y:S01]  /*b340*/  @!P3 IADD3.X R0, R166.reuse, UR8, RZ, P0, !PT ;  /* 0x00000008a600bc10 */ /* 0x040fe200087fe4ff */
[----:B------:R-:W-:Y:S01]  /*b350*/  @!UP0 UIADD3 UR11, UP3, UR28, UR16, URZ ;  /* 0x000000101c0b8290 */ /* 0x000fe2000ff7e03f */
[----:B------:R-:W-:Y:S01]  /*b360*/  @!P4 LEA.HI.X R23, R5, UR19, R4, 0x1, P1 ;  /* 0x000000130517cc11 */ /* 0x000fe200088f0c04 */
[----:B------:R-:W-:Y:S01]  /*b370*/  UIADD3.X UR4, UR25, UR8, UR25, UP2, UP1 ;  /* 0x0000000819047290 */ /* 0x000fe200097e2419 */
[----:B------:R-:W-:Y:S01]  /*b380*/  @!P3 LEA R14, P1, R7, UR18, 0x1 ;  /* 0x00000012070ebc11 */ /* 0x000fe2000f8208ff */
[----:B------:R-:W-:Y:S01]  /*b390*/  @!UP0 UIADD3.X UR9, UR25, UR8, URZ, UP3, !UPT ;  /* 0x0000000819098290 */ /* 0x000fe20009ffe43f */
[----:B------:R-:W-:Y:S01]  /*b3a0*/  @!P2 IADD3 R5, P0, R165, UR16, RZ ;  /* 0x00000010a505ac10 */ /* 0x000fe2000ff1e0ff */
[----:B------:R-:W-:Y:S01]  /*b3b0*/  BSSY B0, `(.L_x_3178) ;  /* 0x000008b000007945 */ /* 0x000fe20003800000 */
[----:B------:R-:W-:Y:S01]  /*b3c0*/  @!P3 LEA.HI.X R15, R7, UR19, R0, 0x1, P1 ;  /* 0x00000013070fbc11 */ /* 0x000fe200088f0c00 */
[----:B------:R-:W-:Y:S01]  /*b3d0*/  IMAD.U32 R7, RZ, RZ, UR8 ;  /* 0x00000008ff077e24 */ /* 0x000fe2000f8e00ff */
[----:B------:R-:W-:-:S02]  /*b3e0*/  @!P2 IADD3.X R0, R166, UR8, RZ, P0, !PT ;  /* 0x00000008a600ac10 */ /* 0x000fc400087fe4ff */
[----:B------:R-:W-:-:S04]  /*b3f0*/  @!P4 IADD3 R9, P1, P0, R165, UR28, R6 ;  /* 0x0000001ca509cc10 */ /* 0x000fc8000f83e006 */
[----:B------:R-:W-:Y:S02]  /*b400*/  @!P4 IADD3.X R4, R166, UR25, R7, P1, P0 ;  /* 0x00000019a604cc10 */ /* 0x000fe40008fe0407 */
[----:B------:R-:W-:Y:S02]  /*b410*/  @!P2 LEA R12, P0, R5, UR18, 0x1 ;  /* 0x00000012050cac11 */ /* 0x000fe4000f8008ff */
[----:B------:R-:W-:Y:S02]  /*b420*/  @!P4 LEA R18, P1, R9, UR18, 0x1 ;  /* 0x000000120912cc11 */ /* 0x000fe4000f8208ff */
[----:B------:R-:W-:Y:S01]  /*b430*/  @!P2 LEA.HI.X R13, R5, UR19, R0, 0x1, P0 ;  /* 0x00000013050dac11 */ /* 0x000fe200080f0c00 */
[----:B------:R-:W-:Y:S01]  /*b440*/  IMAD.U32 R0, RZ, RZ, UR9 ;  /* 0x00000009ff007e24 */ /* 0x000fe2000f8e00ff */
[----:B------:R-:W-:Y:S01]  /*b450*/  @!P4 LEA.HI.X R19, R9, UR19, R4, 0x1, P1 ;  /* 0x000000130913cc11 */ /* 0x000fe200088f0c04 */
[----:B------:R-:W-:Y:S01]  /*b460*/  IMAD.U32 R9, RZ, RZ, UR11 ;  /* 0x0000000bff097e24 */ /* 0x000fe2000f8e00ff */
[----:B------:R-:W-:Y:S01]  /*b470*/  @!P3 IADD3 R5, P1, P0, R165, UR28, R6 ;  /* 0x0000001ca505bc10 */ /* 0x000fe2000f83e006 */
[----:B------:R-:W-:-:S03]  /*b480*/  UIADD3 UR9, UP0, UR28, UR7, URZ ;  /* 0x000000071c097290 */ /* 0x000fc6000ff1e03f */
[----:B------:R-:W-:Y:S02]  /*b490*/  @!P3 IADD3.X R4, R166, UR25, R7, P1, P0 ;  /* 0x00000019a604bc10 */ /* 0x000fe40008fe0407 */
[----:B------:R-:W-:Y:S02]  /*b4a0*/  @!P3 LEA R10, P0, R5, UR18, 0x1 ;  /* 0x00000012050abc11 */ /* 0x000fe4000f8008ff */
[-C--:B------:R-:W-:Y:S02]  /*b4b0*/  @!P5 LEA R20, P1, R9, R240.reuse, 0x1 ;  /* 0x000000f00914d211 */ /* 0x080fe400078208ff */
[----:B------:R-:W-:Y:S01]  /*b4c0*/  @!P3 LEA.HI.X R11, R5, UR19, R4, 0x1, P0 ;  /* 0x00000013050bbc11 */ /* 0x000fe200080f0c04 */
[----:B------:R-:W-:Y:S01]  /*b4d0*/  IMAD.U32 R5, RZ, RZ, UR7 ;  /* 0x00000007ff057e24 */ /* 0x000fe2000f8e00ff */
[----:B------:R-:W-:Y:S01]  /*b4e0*/  @!P5 LEA.HI.X R21, R9, R241, R0, 0x1, P1 ;  /* 0x000000f10915d211 */ /* 0x000fe200008f0c00 */
[----:B------:R-:W-:Y:S01]  /*b4f0*/  IMAD.U32 R4, RZ, RZ, UR8 ;  /* 0x00000008ff047e24 */ /* 0x000fe2000f8e00ff */
[-C--:B------:R-:W-:Y:S01]  /*b500*/  @!P5 LEA R26, P1, R6, R240.reuse, 0x1 ;  /* 0x000000f0061ad211 */ /* 0x080fe200078208ff */
[----:B------:R-:W-:Y:S01]  /*b510*/  IMAD.U32 R0, RZ, RZ, UR4 ;  /* 0x00000004ff007e24 */ /* 0x000fe2000f8e00ff */
[----:B------:R-:W-:-:S02]  /*b520*/  @!P5 LEA R16, P0, R5, R240, 0x1 ;  /* 0x000000f00510d211 */ /* 0x000fc400078008ff */
[-C--:B------:R-:W-:Y:S02]  /*b530*/  @!P5 LEA.HI.X R27, R6, R241.reuse, R4, 0x1, P1 ;  /* 0x000000f1061bd211 */ /* 0x080fe400008f0c04 */
[----:B------:R-:W-:Y:S02]  /*b540*/  @!P5 LEA.HI.X R17, R5, R241, R0, 0x1, P0 ;  /* 0x000000f10511d211 */ /* 0x000fe400000f0c00 */
[C---:B------:R-:W-:Y:S01]  /*b550*/  @!P2 IADD3 R6, P1, P0, R165.reuse, UR28, R6 ;  /* 0x0000001ca506ac10 */ /* 0x040fe2000f83e006 */
[----:B------:R-:W-:Y:S01]  /*b560*/  @!PT LDS RZ, [RZ] ;  /* 0x00000000fffff984 */ /* 0x000fe20000000800 */
[----:B------:R-:W-:Y:S01]  /*b570*/  @!PT LDS RZ, [RZ] ;  /* 0x00000000fffff984 */ /* 0x000fe20000000800 */
[----:B------:R-:W-:Y:S01]  /*b580*/  @!PT LDS RZ, [RZ] ;  /* 0x00000000fffff984 */ /* 0x000fe20000000800 */
[----:B------:R1:W-:Y:S03]  /*b590*/  @!P5 LDGSTS.E.BYPASS.LTC128B.128 [R231+0x8000], desc[UR26][R26.64] ;  /* 0x080000001ae7dfae */ /* 0x0003e6000b901d5a */
[----:B------:R-:W-:Y:S01]  /*b5a0*/  @!P2 IADD3.X R5, R166, UR25, R7, P1, P0 ;  /* 0x00000019a605ac10 */ /* 0x000fe20008fe0407 */
[----:B------:R1:W-:Y:S01]  /*b5b0*/  @P4 STS.128 [R231+0xa000], RZ ;  /* 0x00a000ffe7004388 */ /* 0x0003e20000000c00 */
[----:B------:R-:W-:-:S02]  /*b5c0*/  @!P4 IADD3 R7, P1, R165, UR7, RZ ;  /* 0x00000007a507cc10 */ /* 0x000fc4000ff3e0ff */
[----:B------:R-:W-:Y:S01]  /*b5d0*/  @!P2 LEA R170, P0, R6, UR18, 0x1 ;  /* 0x0000001206aaac11 */ /* 0x000fe2000f8008ff */
[----:B------:R-:W-:Y:S01]  /*b5e0*/  @!PT LDS RZ, [RZ] ;  /* 0x00000000fffff984 */ /* 0x000fe20000000800 */
[----:B------:R-:W-:Y:S01]  /*b5f0*/  @!PT LDS RZ, [RZ] ;  /* 0x00000000fffff984 */ /* 0x000fe20000000800 */
[----:B------:R-:W-:Y:S01]  /*b600*/  @!PT LDS RZ, [RZ] ;  /* 0x00000000fffff984 */ /* 0x000fe20000000800 */
[----:B------:R1:W-:Y:S01]  /*b610*/  @!P4 LDGSTS.E.BYPASS.LTC128B.128 [R231+0xa000], desc[UR26][R22.64+0x80] ;  /* 0x0a00008016e7cfae */ /* 0x0003e2000b901d5a */
[----:B------:R-:W-:Y:S02]  /*b620*/  @!P4 IADD3.X R0, R166, UR4, RZ, P1, !PT ;  /* 0x00000004a600cc10 */ /* 0x000fe40008ffe4ff */
[----:B------:R-:W-:Y:S01]  /*b630*/  @!P2 LEA.HI.X R171, R6, UR19, R5, 0x1, P0 ;  /* 0x0000001306abac11 */ /* 0x000fe200080f0c05 */
[----:B------:R1:W-:Y:S01]  /*b640*/  @P3 STS.128 [R231+0xc000], RZ ;  /* 0x00c000ffe7003388 */ /* 0x0003e20000000c00 */
[----:B------:R-:W-:Y:S02]  /*b650*/  @!P4 LEA R174, P1, R7, UR18, 0x1 ;  /* 0x0000001207aecc11 */ /* 0x000fe4000f8208ff */
[----:B------:R-:W-:Y:S01]  /*b660*/  @!P3 IADD3 R5, P0, R165, UR7, RZ ;  /* 0x00000007a505bc10 */ /* 0x000fe2000ff1e0ff */
[----:B------:R-:W-:Y:S01]  /*b670*/  @!PT LDS RZ, [RZ] ;  /* 0x00000000fffff984 */ /* 0x000fe20000000800 */
[----:B------:R-:W-:Y:S01]  /*b680*/  @!PT LDS RZ, [RZ] ;  /* 0x00000000fffff984 */ /* 0x000fe20000000800 */
[----:B------:R-:W-:Y:S01]  /*b690*/  @!PT LDS RZ, [RZ] ;  /* 0x00000000fffff984 */ /* 0x000fe20000000800 */
[----:B------:R1:W-:Y:S01]  /*b6a0*/  @!P3 LDGSTS.E.BYPASS.LTC128B.128 [R231+0xc000], desc[UR26][R14.64+0x100] ;  /* 0x0c0001000ee7bfae */ /* 0x0003e2000b901d5a */
[----:B------:R-:W-:-:S02]  /*b6b0*/  @!P4 LEA.HI.X R175, R7, UR19, R0, 0x1, P1 ;  /* 0x0000001307afcc11 */ /* 0x000fc400088f0c00 */
[C---:B------:R-:W-:Y:S01]  /*b6c0*/  @!P3 IADD3.X R0, R166.reuse, UR4, RZ, P0, !PT ;  /* 0x00000004a600bc10 */ /* 0x040fe200087fe4ff */
[----:B------:R1:W-:Y:S01]  /*b6d0*/  @P2 STS.128 [R231+0xe000], RZ ;  /* 0x00e000ffe7002388 */ /* 0x0003e20000000c00 */
[----:B------:R-:W-:Y:S02]  /*b6e0*/  @!P3 LEA R192, P1, R5, UR18, 0x1 ;  /* 0x0000001205c0bc11 */ /* 0x000fe4000f8208ff */
[----:B------:R-:W-:Y:S01]  /*b6f0*/  @!P2 IADD3 R7, P0, R165, UR7, RZ ;  /* 0x00000007a507ac10 */ /* 0x000fe2000ff1e0ff */
[----:B------:R-:W-:Y:S01]  /*b700*/  UIADD3.X UR7, UR25, UR4, URZ, UP0, !UPT ;  /* 0x0000000419077290 */ /* 0x000fe200087fe43f */
[----:B------:R-:W-:Y:S01]  /*b710*/  @!P3 LEA.HI.X R193, R5, UR19, R0, 0x1, P1 ;  /* 0x0000001305c1bc11 */ /* 0x000fe200088f0c00 */
[----:B------:R-:W-:Y:S01]  /*b720*/  IMAD.U32 R5, RZ, RZ, UR9 ;  /* 0x00000009ff057e24 */ /* 0x000fe2000f8e00ff */
[----:B------:R-:W-:Y:S01]  /*b730*/  @!P2 IADD3.X R4, R166, UR4, RZ, P0, !PT ;  /* 0x00000004a604ac10 */ /* 0x000fe200087fe4ff */
[----:B------:R-:W-:Y:S01]  /*b740*/  @!PT LDS RZ, [RZ] ;  /* 0x00000000fffff984 */ /* 0x000fe20000000800 */
[----:B------:R-:W-:Y:S01]  /*b750*/  @!PT LDS RZ, [RZ] ;  /* 0x00000000fffff984 */ /* 0x000fe20000000800 */
[----:B------:R-:W-:Y:S01]  /*b760*/  @!PT LDS RZ, [RZ] ;  /* 0x00000000fffff984 */ /* 0x000fe20000000800 */
[----:B------:R1:W-:Y:S01]  /*b770*/  @!P2 LDGSTS.E.BYPASS.LTC128B.128 [R231+0xe000], desc[UR26][R12.64+0x180] ;  /* 0x0e0001800ce7afae */ /* 0x0003e2000b901d5a */
[----:B------:R-:W-:Y:S01]  /*b780*/  @!P2 LEA R6, P0, R7, UR18, 0x1 ;  /* 0x000000120706ac11 */ /* 0x000fe2000f8008ff */
[----:B------:R-:W-:Y:S01]  /*b790*/  IMAD.U32 R0, RZ, RZ, UR7 ;  /* 0x00000007ff007e24 */ /* 0x000fe2000f8e00ff */
[----:B------:R-:W-:Y:S01]  /*b7a0*/  @!P5 LEA R194, P1, R5, R240, 0x1 ;  /* 0x000000f005c2d211 */ /* 0x000fe200078208ff */
[----:B------:R1:W-:Y:S01]  /*b7b0*/  @P5 STS.128 [R231+0x8800], RZ ;  /* 0x008800ffe7005388 */ /* 0x0003e20000000c00 */
[----:B------:R-:W-:-:S02]  /*b7c0*/  @!P2 LEA.HI.X R7, R7, UR19, R4, 0x1, P0 ;  /* 0x000000130707ac11 */ /* 0x000fc400080f0c04 */
[----:B------:R-:W-:Y:S01]  /*b7d0*/  @!P4 IADD3 R4, P0, R165, UR9, RZ ;  /* 0x00000009a504cc10 */ /* 0x000fe2000ff1e0ff */
[----:B------:R-:W-:Y:S01]  /*b7e0*/  @!PT LDS RZ, [RZ] ;  /* 0x00000000fffff984 */ /* 0x000fe20000000800 */
[----:B------:R-:W-:Y:S01]  /*b7f0*/  @!PT LDS RZ, [RZ] ;  /* 0x00000000fffff984 */ /* 0x000fe20000000800 */
[----:B------:R-:W-:Y:S01]  /*b800*/  @!PT LDS RZ, [RZ] ;  /* 0x00000000fffff984 */ /* 0x000fe20000000800 */
[----:B------:R1:W-:Y:S01]  /*b810*/  @!P5 LDGSTS.E.BYPASS.LTC128B.128 [R231+0x8800], desc[UR26][R20.64] ;  /* 0x0880000014e7dfae */ /* 0x0003e2000b901d5a */
[----:B------:R-:W-:Y:S02]  /*b820*/  @!P5 LEA.HI.X R195, R5, R241, R0, 0x1, P1 ;  /* 0x000000f105c3d211 */ /* 0x000fe400008f0c00 */
[----:B------:R-:W-:Y:S01]  /*b830*/  @!P4 IADD3.X R5, R166, UR7, RZ, P0, !PT ;  /* 0x00000007a605cc10 */ /* 0x000fe200087fe4ff */
[----:B------:R1:W-:Y:S01]  /*b840*/  @P4 STS.128 [R231+0xa800], RZ ;  /* 0x00a800ffe7004388 */ /* 0x0003e20000000c00 */
[C---:B------:R-:W-:Y:S02]  /*b850*/  @!P4 LEA R238, P1, R4.reuse, UR18, 0x1 ;  /* 0x0000001204eecc11 */ /* 0x040fe4000f8208ff */
[----:B------:R-:W-:Y:S01]  /*b860*/  @!P3 IADD3 R0, P0, R165, UR9, RZ ;  /* 0x00000009a500bc10 */ /* 0x000fe2000ff1e0ff */
[----:B------:R-:W-:Y:S01]  /*b870*/  @!PT LDS RZ, [RZ] ;  /* 0x00000000fffff984 */ /* 0x000fe20000000800 */
[----:B------:R-:W-:Y:S01]  /*b880*/  @!PT LDS RZ, [RZ] ;  /* 0x00000000fffff984 */ /* 0x000fe20000000800 */
[----:B------:R-:W-:Y:S01]  /*b890*/  @!PT LDS RZ, [RZ] ;  /* 0x00000000fffff984 */ /* 0x000fe20000000800 */
[----:B------:R1:W-:Y:S01]  /*b8a0*/  @!P4 LDGSTS.E.BYPASS.LTC128B.128 [R231+0xa800], desc[UR26][R18.64+0x80] ;  /* 0x0a80008012e7cfae */ /* 0x0003e2000b901d5a */
[----:B------:R-:W-:-:S02]  /*b8b0*/  @!P4 LEA.HI.X R239, R4, UR19, R5, 0x1, P1 ;  /* 0x0000001304efcc11 */ /* 0x000fc400088f0c05 */
[----:B------:R-:W-:Y:S01]  /*b8c0*/  @!P3 IADD3.X R5, R166, UR7, RZ, P0, !PT ;  /* 0x00000007a605bc10 */ /* 0x000fe200087fe4ff */
[----:B------:R1:W-:Y:S01]  /*b8d0*/  @P3 STS.128 [R231+0xc800], RZ ;  /* 0x00c800ffe7003388 */ /* 0x0003e20000000c00 */
[----:B------:R-:W-:-:S03]  /*b8e0*/  @!P3 LEA R4, P0, R0, UR18, 0x1 ;  /* 0x000000120004bc11 */ /* 0x000fc6000f8008ff */
[----:B------:R-:W-:Y:S01]  /*b8f0*/  @!PT LDS RZ, [RZ] ;  /* 0x00000000fffff984 */ /* 0x000fe20000000800 */
[----:B------:R-:W-:Y:S01]  /*b900*/  @!PT LDS RZ, [RZ] ;  /* 0x00000000fffff984 */ /* 0x000fe20000000800 */
[----:B------:R-:W-:Y:S01]  /*b910*/  @!PT LDS RZ, [RZ] ;  /* 0x00000000fffff984 */ /* 0x000fe20000000800 */
[----:B------:R1:W-:Y:S01]  /*b920*/  @!P3 LDGSTS.E.BYPASS.LTC128B.128 [R231+0xc800], desc[UR26][R10.64+0x100] ;  /* 0x0c8001000ae7bfae */ /* 0x0003e2000b901d5a */
[----:B------:R-:W-:-:S03]  /*b930*/  @!P3 LEA.HI.X R5, R0, UR19, R5, 0x1, P0 ;  /* 0x000000130005bc11 */ /* 0x000fc600080f0c05 */
        /* <DEDUP_REMOVED lines=50> */
.L_x_3179:
[----:B------:R-:W-:Y:S05]  /*bc60*/  BSYNC B0 ;  /* 0x0000000000007941 */ /* 0x000fea0003800000 */
.L_x_3178:
[----:B------:R-:W0:Y:S01]  /*bc70*/  LDGDEPBAR ;  /* 0x00000000000079af */ /* 0x000e220000000000 */
[----:B-12---:R-:W-:Y:S02]  /*bc80*/  IMAD.U32 R5, RZ, RZ, UR16 ;  /* 0x00000010ff057e24 */ /* 0x006fe4000f8e00ff */
[----:B------:R-:W-:-:S03]  /*bc90*/  IMAD.U32 R0, RZ, RZ, UR8 ;  /* 0x00000008ff007e24 */ /* 0x000fc6000f8e00ff */
[----:B------:R-:W-:-:S04]  /*bca0*/  LEA R240, P0, R5, R240, 0x1 ;  /* 0x000000f005f07211 */ /* 0x000fc800078008ff */
[----:B------:R-:W-:-:S09]  /*bcb0*/  LEA.HI.X R241, R5, R241, R0, 0x1, P0 ;  /* 0x000000f105f17211 */ /* 0x000fd200000f0c00 */
.L_x_3175:
[----:B------:R-:W-:Y:S01]  /*bcc0*/  FMNMX.FTZ R6, R164, R173, !PT ;  /* 0x000000ada4067209 */ /* 0x000fe20007810000 */
        /* <DEDUP_REMOVED lines=42> */
[----:B------:R-:W-:-:S05]  /*bf70*/  FMUL.FTZ R166, R174, UR14 ;  /* 0x0000000eaea67c20 */ /* 0x000fca0008410000 */
[----:B------:R-:W-:-:S05]  /*bf80*/  FSEL R166, R166, RZ, P1 ;  /* 0x000000ffa6a67208 */ /* 0x000fca0000800000 */
[--C-:B------:R-:W-:Y:S01]  /*bf90*/  FFMA.FTZ R172, R173, UR14, -R166.reuse ;  /* 0x0000000eadac7c23 */ /* 0x100fe200080108a6 */
[----:B--2---:R-:W-:Y:S01]  /*bfa0*/  FMNMX.FTZ R173, R5, R0, !PT ;  /* 0x0000000005ad7209 */ /* 0x004fe20007810000 */
[--C-:B------:R-:W-:Y:S01]  /*bfb0*/  FFMA.FTZ R171, R169, UR14, -R166.reuse ;  /* 0x0000000ea9ab7c23 */ /* 0x100fe200080108a6 */
[----:B------:R-:W-:Y:S01]  /*bfc0*/  FSEL R5, R174, RZ, P1 ;  /* 0x000000ffae057208 */ /* 0x000fe20000800000 */
[--C-:B------:R-:W-:Y:S01]  /*bfd0*/  FFMA.FTZ R170, R189, UR14, -R166.reuse ;  /* 0x0000000ebdaa7c23 */ /* 0x100fe200080108a6 */
[C---:B------:R-:W-:Y:S01]  /*bfe0*/  FSETP.NEU.FTZ.AND P0, PT, R173.reuse, -INF , PT ;  /* 0xff800000ad00780b */ /* 0x040fe20003f1d000 */
[----:B------:R-:W-:Y:S01]  /*bff0*/  FMUL.FTZ R179, R173, UR14 ;  /* 0x0000000eadb37c20 */ /* 0x000fe20008410000 */
[--C-:B------:R-:W-:Y:S01]  /*c000*/  FFMA.FTZ R169, R187, UR14, -R166.reuse ;  /* 0x0000000ebba97c23 */ /* 0x100fe200080108a6 */
[----:B------:R-:W-:Y:S01]  /*c010*/  FADD.FTZ R4, R164, -R5 ;  /* 0x80000005a4047221 */ /* 0x000fe20000010000 */
[----:B------:R-:W-:Y:S01]  /*c020*/  FSEL R6, R173, RZ, P0 ;  /* 0x000000ffad067208 */ /* 0x000fe20000000000 */
[----:B------:R-:W-:Y:S01]  /*c030*/  MUFU.EX2 R172, R172 ;  /* 0x000000ac00ac7308 */ /* 0x000fe20000000800 */
[----:B------:R-:W-:Y:S01]  /*c040*/  FSEL R179, R179, RZ, P0 ;  /* 0x000000ffb3b37208 */ /* 0x000fe20000000000 */
[----:B------:R-:W-:Y:S01]  /*c050*/  FMUL.FTZ R176, R4, UR14 ;  /* 0x0000000e04b07c20 */ /* 0x000fe20008410000 */
[----:B------:R-:W-:Y:S01]  /*c060*/  FFMA.FTZ R187, R33, UR14, -R166 ;  /* 0x0000000e21bb7c23 */ /* 0x000fe200080108a6 */
[----:B------:R-:W-:Y:S01]  /*c070*/  FADD.FTZ R6, R3, -R6 ;  /* 0x8000000603067221 */ /* 0x000fe20000010000 */
[--C-:B------:R-:W-:Y:S01]  /*c080*/  FFMA.FTZ R189, R25, UR14, -R166.reuse ;  /* 0x0000000e19bd7c23 */ /* 0x100fe200080108a6 */
[--C-:B------:R-:W-:Y:S01]  /*c090*/  FFMA.FTZ R175, R8, UR14, -R179.reuse ;  /* 0x0000000e08af7c23 */ /* 0x100fe200080108b3 */
[--C-:B------:R-:W-:Y:S01]  /*c0a0*/  FFMA.FTZ R168, R2, UR14, -R179.reuse ;  /* 0x0000000e02a87c23 */ /* 0x100fe200080108b3 */
[----:B------:R-:W1:Y:S01]  /*c0b0*/  LDSM.16.MT88.4 R8, [R221+0x10000] ;  /* 0x01000000dd08783b */ /* 0x000e620000004200 */
[--C-:B------:R-:W-:Y:S01]  /*c0c0*/  FFMA.FTZ R2, R184, UR14, -R179.reuse ;  /* 0x0000000eb8027c23 */ /* 0x100fe200080108b3 */
[--C-:B------:R-:W-:Y:S01]  /*c0d0*/  FFMA.FTZ R0, R186, UR14, -R179.reuse ;  /* 0x0000000eba007c23 */ /* 0x100fe200080108b3 */
[----:B------:R-:W-:Y:S01]  /*c0e0*/  FMUL.FTZ R3, R6, UR14 ;  /* 0x0000000e06037c20 */ /* 0x000fe20008410000 */
[----:B------:R-:W2:Y:S01]  /*c0f0*/  MUFU.EX2 R171, R171 ;  /* 0x000000ab00ab7308 */ /* 0x000ea20000000800 */
        /* <DEDUP_REMOVED lines=15> */
[----:B------:R-:W3:Y:S01]  /*c1f0*/  MUFU.EX2 R169, R169 ;  /* 0x000000a900a97308 */ /* 0x000ee20000000800 */
[----:B--2---:R-:W-:Y:S01]  /*c200*/  F2FP.BF16.F32.PACK_AB R4, R171, R172 ;  /* 0x000000acab04723e */ /* 0x004fe200000010ff */
[--C-:B------:R-:W-:Y:S01]  /*c210*/  FFMA.FTZ R200, R200, UR14, -R179.reuse ;  /* 0x0000000ec8c87c23 */ /* 0x100fe200080108b3 */
[--C-:B------:R-:W-:Y:S01]  /*c220*/  FFMA.FTZ R196, R196, UR14, -R179.reuse ;  /* 0x0000000ec4c47c23 */ /* 0x100fe200080108b3 */
[--C-:B------:R-:W-:Y:S01]  /*c230*/  FFMA.FTZ R201, R198, UR14, -R179.reuse ;  /* 0x0000000ec6c97c23 */ /* 0x100fe200080108b3 */
[--C-:B------:R-:W-:Y:S01]  /*c240*/  FFMA.FTZ R198, R183, UR14, -R166.reuse ;  /* 0x0000000eb7c67c23 */ /* 0x100fe200080108a6 */
[--C-:B------:R-:W-:Y:S01]  /*c250*/  FFMA.FTZ R185, R185, UR14, -R166.reuse ;  /* 0x0000000eb9b97c23 */ /* 0x100fe200080108a6 */
[--C-:B------:R-:W-:Y:S01]  /*c260*/  FFMA.FTZ R181, R181, UR14, -R166.reuse ;  /* 0x0000000eb5b57c23 */ /* 0x100fe200080108a6 */
[----:B------:R-:W-:Y:S01]  /*c270*/  MUFU.EX2 R168, R168 ;  /* 0x000000a800a87308 */ /* 0x000fe20000000800 */
[----:B------:R-:W-:Y:S01]  /*c280*/  FFMA.FTZ R202, R167, UR14, -R166 ;  /* 0x0000000ea7ca7c23 */ /* 0x000fe200080108a6 */
[--C-:B------:R-:W-:Y:S01]  /*c290*/  FFMA.FTZ R182, R182, UR14, -R179.reuse ;  /* 0x0000000eb6b67c23 */ /* 0x100fe200080108b3 */
[--C-:B------:R-:W-:Y:S01]  /*c2a0*/  FFMA.FTZ R183, R180, UR14, -R179.reuse ;  /* 0x0000000eb4b77c23 */ /* 0x100fe200080108b3 */
[--C-:B------:R-:W-:Y:S01]  /*c2b0*/  FFMA.FTZ R178, R178, UR14, -R179.reuse ;  /* 0x0000000eb2b27c23 */ /* 0x100fe200080108b3 */
[----:B------:R-:W-:Y:S01]  /*c2c0*/  FFMA.FTZ R177, R177, UR14, -R179 ;  /* 0x0000000eb1b17c23 */ /* 0x000fe200080108b3 */
[----:B------:R-:W-:Y:S02]  /*c2d0*/  LDSM.16.MT88.4 R164, [R224+0x11800] ;  /* 0x01180000e0a4783b */ /* 0x000fe40000004200 */
[----:B------:R-:W2:Y:S01]  /*c2e0*/  MUFU.EX2 R2, R2 ;  /* 0x0000000200027308 */ /* 0x000ea20000000800 */
[----:B---3--:R-:W-:-:S07]  /*c2f0*/  F2FP.BF16.F32.PACK_AB R6, R169, R170 ;  /* 0x000000aaa906723e */ /* 0x008fce00000010ff */
[----:B------:R-:W-:Y:S08]  /*c300*/  MUFU.EX2 R0, R0 ;  /* 0x0000000000007308 */ /* 0x000ff00000000800 */
[----:B------:R-:W3:Y:S01]  /*c310*/  MUFU.EX2 R175, R175 ;  /* 0x000000af00af7308 */ /* 0x000ee20000000800 */
[----:B--2---:R-:W-:-:S07]  /*c320*/  F2FP.BF16.F32.PACK_AB R5, R2, R168 ;  /* 0x000000a80205723e */ /* 0x004fce00000010ff */
[----:B------:R-:W2:Y:S08]  /*c330*/  MUFU.EX2 R176, R176 ;  /* 0x000000b000b07308 */ /* 0x000eb00000000800 */
[----:B------:R-:W4:Y:S01]  /*c340*/  MUFU.EX2 R3, R3 ;  /* 0x0000000300037308 */ /* 0x000f220000000800 */
[----:B---3--:R-:W-:-:S07]  /*c350*/  F2FP.BF16.F32.PACK_AB R7, R175, R0 ;  /* 0x00000000af07723e */ /* 0x008fce00000010ff */
[----:B------:R-:W-:Y:S01]  /*c360*/  MUFU.EX2 R184, R184 ;  /* 0x000000b800b87308 */ /* 0x000fe20000000800 */
[-C--:B--2---:R-:W-:Y:S01]  /*c370*/  FMUL.FTZ R152, R152, R176.reuse ;  /* 0x000000b098987220 */ /* 0x084fe20000410000 */
[-C--:B------:R-:W-:Y:S01]  /*c380*/  FMUL.FTZ R153, R153, R176.reuse ;  /* 0x000000b099997220 */ /* 0x080fe20000410000 */
        /* <DEDUP_REMOVED lines=149> */
[----:B------:R-:W4:Y:S01]  /*cce0*/  MUFU.EX2 R187, R187 ;  /* 0x000000bb00bb7308 */ /* 0x000f220000000800 */
[-C--:B------:R-:W-:Y:S01]  /*ccf0*/  FMUL.FTZ R124, R124, R176.reuse ;  /* 0x000000b07c7c7220 */ /* 0x080fe20000410000 */
[C---:B------:R-:W-:Y:S01]  /*cd00*/  HMMA.16816.F32.BF16 R64, R4.reuse, R22, R64 ;  /* 0x000000160440723c */ /* 0x040fe20000041840 */
[----:B------:R-:W5:Y:S01]  /*cd10*/  LDSM.16.MT88.4 R20, [R220+0x14000] ;  /* 0x01400000dc14783b */ /* 0x000f620000004200 */
[-C--:B------:R-:W-:Y:S01]  /*cd20*/  FMUL.FTZ R125, R125, R176.reuse ;  /* 0x000000b07d7d7220 */ /* 0x080fe20000410000 */
[-C--:B------:R-:W-:Y:S01]  /*cd30*/  FMUL.FTZ R128, R128, R176.reuse ;  /* 0x000000b080807220 */ /* 0x080fe20000410000 */
[-C--:B------:R-:W-:Y:S01]  /*cd40*/  FMUL.FTZ R129, R129, R176.reuse ;  /* 0x000000b081817220 */ /* 0x080fe20000410000 */
[-C--:B------:R-:W-:Y:S01]  /*cd50*/  FMUL.FTZ R126, R126, R3.reuse ;  /* 0x000000037e7e7220 */ /* 0x080fe20000410000 */
[C---:B--2---:R-:W-:Y:S01]  /*cd60*/  HMMA.16816.F32.BF16 R100, R4.reuse, R12, R100 ;  /* 0x0000000c0464723c */ /* 0x044fe20000041864 */
[----:B------:R-:W-:Y:S01]  /*cd70*/  MUFU.EX2 R186, R186 ;  /* 0x000000ba00ba7308 */ /* 0x000fe20000000800 */
[-C--:B------:R-:W-:Y:S01]  /*cd80*/  FMUL.FTZ R127, R127, R3.reuse ;  /* 0x000000037f7f7220 */ /* 0x080fe20000410000 */
[-C--:B------:R-:W-:Y:S01]  /*cd90*/  FMUL.FTZ R130, R130, R3.reuse ;  /* 0x0000000382827220 */ /* 0x080fe20000410000 */
[-C--:B------:R-:W-:Y:S01]  /*cda0*/  FMUL.FTZ R131, R131, R3.reuse ;  /* 0x0000000383837220 */ /* 0x080fe20000410000 */
[----:B------:R-:W-:Y:S01]  /*cdb0*/  FFMA.FTZ R172, R245, R176, R172 ;  /* 0x000000b0f5ac7223 */ /* 0x000fe200000100ac */
[----:B------:R-:W-:Y:S01]  /*cdc0*/  HMMA.16816.F32.BF16 R104, R4, R14, R104 ;  /* 0x0000000e0468723c */ /* 0x000fe20000041868 */
[----:B------:R-:W2:Y:S01]  /*cdd0*/  LDSM.16.MT88.4 R12, [R220+0x16000] ;  /* 0x01600000dc0c783b */ /* 0x000ea20000004200 */
[----:B------:R-:W-:Y:S01]  /*cde0*/  FFMA.FTZ R3, R243, R3, R168 ;  /* 0x00000003f3037223 */ /* 0x000fe200000100a8 */
[----:B------:R-:W-:Y:S01]  /*cdf0*/  MUFU.EX2 R189, R189 ;  /* 0x000000bd00bd7308 */ /* 0x000fe20000000800 */
[----:B------:R-:W-:-:S02]  /*ce00*/  FADD.FTZ R171, R171, R172 ;  /* 0x000000acabab7221 */ /* 0x000fc40000010000 */
[----:B---3--:R-:W-:Y:S01]  /*ce10*/  HMMA.16816.F32.BF16 R108, R4, R16, R108 ;  /* 0x00000010046c723c */ /* 0x008fe2000004186c */
[----:B------:R-:W-:Y:S01]  /*ce20*/  FADD.FTZ R3, R2, R3 ;  /* 0x0000000302037221 */ /* 0x000fe20000010000 */
[----:B------:R-:W-:-:S03]  /*ce30*/  FADD.FTZ R170, R170, R171 ;  /* 0x000000abaaaa7221 */ /* 0x000fc60000010000 */
[----:B------:R-:W-:Y:S01]  /*ce40*/  MUFU.EX2 R188, R188 ;  /* 0x000000bc00bc7308 */ /* 0x000fe20000000800 */
[----:B------:R-:W-:Y:S01]  /*ce50*/  HMMA.16816.F32.BF16 R112, R4, R18, R112 ;  /* 0x000000120470723c */ /* 0x000fe20000041870 */
[----:B------:R-:W3:Y:S01]  /*ce60*/  LDSM.16.MT88.4 R16, [R220+0x10800] ;  /* 0x01080000dc10783b */ /* 0x000ee20000004200 */
[----:B------:R-:W-:Y:S01]  /*ce70*/  FADD.FTZ R0, R0, R3 ;  /* 0x0000000300007221 */ /* 0x000fe20000010000 */
[----:B------:R-:W-:-:S03]  /*ce80*/  FADD.FTZ R169, R169, R170 ;  /* 0x000000aaa9a97221 */ /* 0x000fc60000010000 */
[----:B-1----:R-:W-:Y:S01]  /*ce90*/  HMMA.16816.F32.BF16 R116, R4, R8, R116 ;  /* 0x000000080474723c */ /* 0x002fe20000041874 */
[----:B------:R-:W1:Y:S01]  /*cea0*/  MUFU.EX2 R191, R191 ;  /* 0x000000bf00bf7308 */ /* 0x000e620000000800 */
[----:B------:R-:W-:-:S04]  /*ceb0*/  FADD.FTZ R175, R175, R0 ;  /* 0x00000000afaf7221 */ /* 0x000fc80000010000 */
[C---:B------:R-:W-:Y:S01]  /*cec0*/  HMMA.16816.F32.BF16 R120, R4.reuse, R10, R120 ;  /* 0x0000000a0478723c */ /* 0x040fe20000041878 */
[----:B------:R-:W3:Y:S02]  /*ced0*/  LDSM.16.MT88.4 R8, [R224+0x12800] ;  /* 0x01280000e008783b */ /* 0x000ee40000004200 */
[----:B------:R-:W-:Y:S03]  /*cee0*/  MUFU.EX2 R190, R190 ;  /* 0x000000be00be7308 */ /* 0x000fe60000000800 */
[C---:B-----5:R-:W-:Y:S05]  /*cef0*/  HMMA.16816.F32.BF16 R92, R4.reuse, R20, R92 ;  /* 0x00000014045c723c */ /* 0x060fea000004185c */
[----:B------:R-:W5:Y:S01]  /*cf00*/  MUFU.EX2 R193, R193 ;  /* 0x000000c100c17308 */ /* 0x000f620000000800 */
[C---:B------:R-:W-:Y:S01]  /*cf10*/  HMMA.16816.F32.BF16 R96, R4.reuse, R22, R96 ;  /* 0x000000160460723c */ /* 0x040fe20000041860 */
[----:B------:R-:W3:Y:S05]  /*cf20*/  LDSM.16.MT88.4 R20, [R221+0x10800] ;  /* 0x01080000dd14783b */ /* 0x000eea0000004200 */
[C---:B--2---:R-:W-:Y:S01]  /*cf30*/  HMMA.16816.F32.BF16 R124, R4.reuse, R12, R124 ;  /* 0x0000000c047c723c */ /* 0x044fe2000004187c */
[----:B------:R-:W-:Y:S05]  /*cf40*/  MUFU.EX2 R192, R192 ;  /* 0x000000c000c07308 */ /* 0x000fea0000000800 */
[----:B------:R-:W-:Y:S01]  /*cf50*/  HMMA.16816.F32.BF16 R128, R4, R14, R128 ;  /* 0x0000000e0480723c */ /* 0x000fe20000041880 */
[----:B------:R-:W2:Y:S02]  /*cf60*/  LDSM.16.MT88.4 R12, [R222+0x12800] ;  /* 0x01280000de0c783b */ /* 0x000ea40000004200 */
[----:B------:R-:W-:Y:S04]  /*cf70*/  MUFU.EX2 R195, R195 ;  /* 0x000000c300c37308 */ /* 0x000fe80000000800 */
[----:B----4-:R-:W-:Y:S01]  /*cf80*/  F2FP.BF16.F32.PACK_AB R4, R187, R184 ;  /* 0x000000b8bb04723e */ /* 0x010fe200000010ff */
[----:B------:R-:W-:Y:S01]  /*cf90*/  FADD.FTZ R184, R184, R169 ;  /* 0x000000a9b8b87221 */ /* 0x000fe20000010000 */
[----:B-1----:R-:W-:Y:S01]  /*cfa0*/  F2FP.BF16.F32.PACK_AB R5, R191, R188 ;  /* 0x000000bcbf05723e */ /* 0x002fe200000010ff */
[----:B------:R-:W-:Y:S01]  /*cfb0*/  FADD.FTZ R188, R188, R175 ;  /* 0x000000afbcbc7221 */ /* 0x000fe20000010000 */
[----:B------:R-:W-:Y:S01]  /*cfc0*/  F2FP.BF16.F32.PACK_AB R6, R189, R186 ;  /* 0x000000babd06723e */ /* 0x000fe200000010ff */
[----:B------:R-:W-:Y:S01]  /*cfd0*/  MUFU.EX2 R194, R194 ;  /* 0x000000c200c27308 */ /* 0x000fe20000000800 */
[----:B-----5:R-:W-:Y:S01]  /*cfe0*/  F2FP.BF16.F32.PACK_AB R7, R193, R190 ;  /* 0x000000bec107723e */ /* 0x020fe200000010ff */
[----:B------:R-:W-:Y:S01]  /*cff0*/  FADD.FTZ R187, R187, R184 ;  /* 0x000000b8bbbb7221 */ /* 0x000fe20000010000 */
[----:B------:R-:W-:-:S03]  /*d000*/  FADD.FTZ R191, R191, R188 ;  /* 0x000000bcbfbf7221 */ /* 0x000fc60000010000 */
[----:B------:R-:W-:Y:S01]  /*d010*/  FADD.FTZ R186, R186, R187 ;  /* 0x000000bbbaba7221 */ /* 0x000fe20000010000 */
[----:B------:R-:W-:Y:S01]  /*d020*/  FADD.FTZ R0, R190, R191 ;  /* 0x000000bfbe007221 */ /* 0x000fe20000010000 */
[----:B---3--:R-:W-:Y:S01]  /*d030*/  HMMA.16816.F32.BF16 R136, R4, R16, R136 ;  /* 0x000000100488723c */ /* 0x008fe20000041888 */
[----:B------:R-:W-:Y:S01]  /*d040*/  MUFU.EX2 R197, R197 ;  /* 0x000000c500c57308 */ /* 0x000fe20000000800 */
[----:B------:R-:W-:Y:S01]  /*d050*/  FADD.FTZ R189, R189, R186 ;  /* 0x000000babdbd7221 */ /* 0x000fe20000010000 */
[----:B------:R-:W-:-:S03]  /*d060*/  FADD.FTZ R0, R193, R0 ;  /* 0x00000000c1007221 */ /* 0x000fc60000010000 */
[C---:B------:R-:W-:Y:S01]  /*d070*/  HMMA.16816.F32.BF16 R132, R4.reuse, R18, R132 ;  /* 0x000000120484723c */ /* 0x040fe20000041884 */
[----:B------:R-:W-:Y:S02]  /*d080*/  LDSM.16.MT88.4 R16, [R220+0x14800] ;  /* 0x01480000dc10783b */ /* 0x000fe40000004200 */
[----:B------:R-:W1:Y:S03]  /*d090*/  MUFU.EX2 R199, R199 ;  /* 0x000000c700c77308 */ /* 0x000e660000000800 */
[C---:B------:R-:W-:Y:S05]  /*d0a0*/  HMMA.16816.F32.BF16 R36, R4.reuse, R8, R36 ;  /* 0x000000080424723c */ /* 0x040fea0000041824 */
[----:B------:R-:W3:Y:S01]  /*d0b0*/  MUFU.EX2 R200, R200 ;  /* 0x000000c800c87308 */ /* 0x000ee20000000800 */
[C---:B------:R-:W-:Y:S01]  /*d0c0*/  HMMA.16816.F32.BF16 R40, R4.reuse, R10, R40 ;  /* 0x0000000a0428723c */ /* 0x040fe20000041828 */
[----:B------:R-:W4:Y:S05]  /*d0d0*/  LDSM.16.MT88.4 R8, [R221+0x14800] ;  /* 0x01480000dd08783b */ /* 0x000f2a0000004200 */
[----:B------:R-:W-:Y:S01]  /*d0e0*/  HMMA.16816.F32.BF16 R144, R4, R20, R144 ;  /* 0x000000140490723c */ /* 0x000fe20000041890 */
[----:B------:R-:W-:Y:S01]  /*d0f0*/  MUFU.EX2 R196, R196 ;  /* 0x000000c400c47308 */ /* 0x000fe20000000800 */
[----:B-1----:R-:W-:-:S04]  /*d100*/  FADD.FTZ R3, R199, R0 ;  /* 0x00000000c7037221 */ /* 0x002fc80000010000 */
[C---:B------:R-:W-:Y:S01]  /*d110*/  HMMA.16816.F32.BF16 R140, R4.reuse, R22, R140 ;  /* 0x00000016048c723c */ /* 0x040fe2000004188c */
[----:B------:R-:W1:Y:S02]  /*d120*/  LDSM.16.MT88.4 R20, [R222+0x14800] ;  /* 0x01480000de14783b */ /* 0x000e640000004200 */
[----:B------:R-:W5:Y:S01]  /*d130*/  MUFU.EX2 R201, R201 ;  /* 0x000000c900c97308 */ /* 0x000f620000000800 */
[----:B---3--:R-:W-:Y:S02]  /*d140*/  FADD.FTZ R3, R200, R3 ;  /* 0x00000003c8037221 */ /* 0x008fe40000010000 */
[C---:B------:R-:W-:Y:S05]  /*d150*/  HMMA.16816.F32.BF16 R160, R4.reuse, R28, R160 ;  /* 0x0000001c04a0723c */ /* 0x040fea00000418a0 */
[----:B------:R-:W-:Y:S01]  /*d160*/  MUFU.EX2 R185, R185 ;  /* 0x000000b900b97308 */ /* 0x000fe20000000800 */
[C---:B------:R-:W-:Y:S01]  /*d170*/  HMMA.16816.F32.BF16 R156, R4.reuse, R30, R156 ;  /* 0x0000001e049c723c */ /* 0x040fe2000004189c */
[----:B------:R-:W3:Y:S05]  /*d180*/  LDSM.16.MT88.4 R28, [R220+0x12800] ;  /* 0x01280000dc1c783b */ /* 0x000eea0000004200 */
[C---:B------:R-:W-:Y:S01]  /*d190*/  HMMA.16816.F32.BF16 R152, R4.reuse, R24, R152 ;  /* 0x000000180498723c */ /* 0x040fe20000041898 */
[----:B------:R-:W5:Y:S05]  /*d1a0*/  MUFU.EX2 R198, R198 ;  /* 0x000000c600c67308 */ /* 0x000f6a0000000800 */
[C---:B------:R-:W-:Y:S01]  /*d1b0*/  HMMA.16816.F32.BF16 R148, R4.reuse, R26, R148 ;  /* 0x0000001a0494723c */ /* 0x040fe20000041894 */
[----:B------:R-:W5:Y:S02]  /*d1c0*/  LDSM.16.MT88.4 R24, [R224+0x14800] ;  /* 0x01480000e018783b */ /* 0x000f640000004200 */
[----:B------:R-:W-:Y:S03]  /*d1d0*/  MUFU.EX2 R181, R181 ;  /* 0x000000b500b57308 */ /* 0x000fe60000000800 */
[C---:B--2---:R-:W-:Y:S05]  /*d1e0*/  HMMA.16816.F32.BF16 R44, R4.reuse, R12, R44 ;  /* 0x0000000c042c723c */ /* 0x044fea000004182c */
[----:B------:R-:W-:Y:S01]  /*d1f0*/  MUFU.EX2 R202, R202 ;  /* 0x000000ca00ca7308 */ /* 0x000fe20000000800 */
[C---:B------:R-:W-:Y:S01]  /*d200*/  HMMA.16816.F32.BF16 R48, R4.reuse, R14, R48 ;  /* 0x0000000e0430723c */ /* 0x040fe20000041830 */
[----:B------:R-:W2:Y:S05]  /*d210*/  LDSM.16.MT88.4 R12, [R224+0x16800] ;  /* 0x01680000e00c783b */ /* 0x000eaa0000004200 */
[C---:B------:R-:W-:Y:S01]  /*d220*/  HMMA.16816.F32.BF16 R52, R4.reuse, R32, R52 ;  /* 0x000000200434723c */ /* 0x040fe20000041834 */
[----:B------:R-:W-:Y:S05]  /*d230*/  MUFU.EX2 R182, R182 ;  /* 0x000000b600b67308 */ /* 0x000fea0000000800 */
[C---:B------:R-:W-:Y:S01]  /*d240*/  HMMA.16816.F32.BF16 R56, R4.reuse, R34, R56 ;  /* 0x000000220438723c */ /* 0x040fe20000041838 */
[----:B------:R-:W2:Y:S02]  /*d250*/  LDSM.16.MT88.4 R32, [R222+0x16800] ;  /* 0x01680000de20783b */ /* 0x000ea40000004200 */
[----:B------:R-:W2:Y:S03]  /*d260*/  MUFU.EX2 R183, R183 ;  /* 0x000000b700b77308 */ /* 0x000ea60000000800 */
[C---:B----4-:R-:W-:Y:S05]  /*d270*/  HMMA.16816.F32.BF16 R84, R4.reuse, R8, R84 ;  /* 0x000000080454723c */ /* 0x050fea0000041854 */
[----:B------:R-:W-:Y:S01]  /*d280*/  MUFU.EX2 R178, R178 ;  /* 0x000000b200b27308 */ /* 0x000fe20000000800 */
[C---:B------:R-:W-:Y:S01]  /*d290*/  HMMA.16816.F32.BF16 R88, R4.reuse, R10, R88 ;  /* 0x0000000a0458723c */ /* 0x040fe20000041858 */
[----:B------:R-:W4:Y:S05]  /*d2a0*/  LDSM.16.MT88.4 R8, [R221+0x16800] ;  /* 0x01680000dd08783b */ /* 0x000f2a0000004200 */
[C---:B------:R-:W-:Y:S01]  /*d2b0*/  HMMA.16816.F32.BF16 R92, R4.reuse, R16, R92 ;  /* 0x00000010045c723c */ /* 0x040fe2000004185c */
[----:B------:R-:W4:Y:S05]  /*d2c0*/  MUFU.EX2 R177, R177 ;  /* 0x000000b100b17308 */ /* 0x000f2a0000000800 */
        /* <DEDUP_REMOVED lines=8> */
[C---:B-----5:R-:W-:Y:S06]  /*d350*/  HMMA.16816.F32.BF16 R68, R4.reuse, R24, R68 ;  /* 0x000000180444723c */ /* 0x060fec0000041844 */
[C---:B------:R-:W-:Y:S01]  /*d360*/  HMMA.16816.F32.BF16 R72, R4.reuse, R26, R72 ;  /* 0x0000001a0448723c */ /* 0x040fe20000041848 */
[----:B------:R-:W3:Y:S05]  /*d370*/  LDSM.16.MT88.4 R24, [R221+0x11000] ;  /* 0x01100000dd18783b */ /* 0x000eea0000004200 */
[C---:B--2---:R-:W-:Y:S06]  /*d380*/  HMMA.16816.F32.BF16 R100, R4.reuse, R12, R100 ;  /* 0x0000000c0464723c */ /* 0x044fec0000041864 */
        /* <DEDUP_REMOVED lines=16> */
[C---:B------:R-:W-:Y:S01]  /*d490*/  F2FP.BF16.F32.PACK_AB R7, R201.reuse, R196 ;  /* 0x000000c4c907723e */ /* 0x040fe200000010ff */
[----:B------:R-:W-:Y:S01]  /*d4a0*/  FADD.FTZ R196, R196, R3 ;  /* 0x00000003c4c47221 */ /* 0x000fe20000010000 */
[----:B------:R-:W-:Y:S01]  /*d4b0*/  MOV R3, R173 ;  /* 0x000000ad00037202 */ /* 0x000fe20000000f00 */
[----:B------:R-:W-:Y:S02]  /*d4c0*/  FADD.FTZ R0, R194, R195 ;  /* 0x000000c3c2007221 */ /* 0x000fe40000010000 */
[----:B------:R-:W-:Y:S02]  /*d4d0*/  FADD.FTZ R201, R201, R196 ;  /* 0x000000c4c9c97221 */ /* 0x000fe40000010000 */
[----:B-1----:R-:W-:Y:S01]  /*d4e0*/  HMMA.16816.F32.BF16 R152, R4, R20, R152 ;  /* 0x000000140498723c */ /* 0x002fe20000041898 */
[----:B------:R-:W-:-:S05]  /*d4f0*/  FADD.FTZ R0, R197, R0 ;  /* 0x00000000c5007221 */ /* 0x000fca0000010000 */
[C---:B------:R-:W-:Y:S01]  /*d500*/  HMMA.16816.F32.BF16 R148, R4.reuse, R22, R148 ;  /* 0x000000160494723c */ /* 0x040fe20000041894 */
[----:B------:R-:W1:Y:S05]  /*d510*/  LDSM.16.MT88.4 R20, [R220+0x13000] ;  /* 0x01300000dc14783b */ /* 0x000e6a0000004200 */
        /* <DEDUP_REMOVED lines=42> */
[C---:B----4-:R-:W-:Y:S06]  /*d7c0*/  HMMA.16816.F32.BF16 R124, R4.reuse, R8, R124 ;  /* 0x00000008047c723c */ /* 0x050fec000004187c */
[----:B------:R-:W-:Y:S01]  /*d7d0*/  HMMA.16816.F32.BF16 R128, R4, R10, R128 ;  /* 0x0000000a0480723c */ /* 0x000fe20000041880 */
[----:B------:R-:W4:Y:S06]  /*d7e0*/  LDSM.16.MT88.4 R8, [R220+0x13800] ;  /* 0x01380000dc08783b */ /* 0x000f2c0000004200 */
        /* <DEDUP_REMOVED lines=21> */
[C---:B------:R-:W-:Y:S06]  /*d940*/  HMMA.16816.F32.BF16 R136, R4.reuse, R28, R136 ;  /* 0x0000001c0488723c */ /* 0x040fec0000041888 */
        /* <DEDUP_REMOVED lines=15> */
[C---:B---3--:R-:W-:Y:S06]  /*da40*/  HMMA.16816.F32.BF16 R68, R4.reuse, R24, R68 ;  /* 0x000000180444723c */ /* 0x048fec0000041844 */
[C---:B------:R-:W-:Y:S06]  /*da50*/  HMMA.16816.F32.BF16 R72, R4.reuse, R26, R72 ;  /* 0x0000001a0448723c */ /* 0x040fec0000041848 */
[C---:B------:R-:W-:Y:S06]  /*da60*/  HMMA.16816.F32.BF16 R76, R4.reuse, R32, R76 ;  /* 0x00000020044c723c */ /* 0x040fec000004184c */
[C---:B------:R-:W-:Y:S06]  /*da70*/  HMMA.16816.F32.BF16 R80, R4.reuse, R34, R80 ;  /* 0x000000220450723c */ /* 0x040fec0000041850 */
[C---:B-----5:R-:W-:Y:S06]  /*da80*/  HMMA.16816.F32.BF16 R84, R4.reuse, R28, R84 ;  /* 0x0000001c0454723c */ /* 0x060fec0000041854 */
[C---:B------:R-:W-:Y:S06]  /*da90*/  HMMA.16816.F32.BF16 R88, R4.reuse, R30, R88 ;  /* 0x0000001e0458723c */ /* 0x040fec0000041858 */
        /* <DEDUP_REMOVED lines=8> */
[----:B------:R-:W-:Y:S07]  /*db20*/  HMMA.16816.F32.BF16 R160, R4, R164, R160 ;  /* 0x000000a404a0723c */ /* 0x000fee00000418a0 */
[----:B------:R-:W-:-:S15]  /*db30*/  MOV R164, R174 ;  /* 0x000000ae00a47202 */ /* 0x000fde0000000f00 */
[----:B------:R-:W-:-:S02]  /*db40*/  NOP ;  /* 0x0000000000007918 */ /* 0x000fc40000000000 */
.L_x_3172:
[----:B------:R-:W-:Y:S05]  /*db50*/  @!P6 BRA `(.L_x_3180) ;  /* 0x0000004c00fce947 */ /* 0x000fea0003800000 */
[----:B------:R-:W-:Y:S01]  /*db60*/  ULDC UR17, c[0x0][0x380] ;  /* 0x0000e00000117ab9 */ /* 0x000fe20000000800 */
[----:B------:R-:W-:Y:S01]  /*db70*/  ULEA UR6, -UR6, URZ, 0x6 ;  /* 0x0000003f06067291 */ /* 0x000fe2000f8e313f */
[----:B------:R-:W-:Y:S01]  /*db80*/  IMAD.U32 R2, RZ, RZ, UR17 ;  /* 0x00000011ff027e24 */ /* 0x000fe2000f8e00ff */
[----:B------:R-:W-:Y:S01]  /*db90*/  ULEA UR32, -UR10, URZ, 0x6 ;  /* 0x0000003f0a207291 */ /* 0x000fe2000f8e313f */
[----:B------:R-:W-:Y:S01]  /*dba0*/  IMAD.U32 R0, RZ, RZ, UR17 ;  /* 0x00000011ff007e24 */ /* 0x000fe2000f8e00ff */
[----:B------:R-:W-:Y:S01]  /*dbb0*/  UMOV UR8, URZ ;  /* 0x0000003f00087c82 */ /* 0x000fe20008000000 */
[----:B------:R-:W-:Y:S01]  /*dbc0*/  UMOV UR10, URZ ;  /* 0x0000003f000a7c82 */ /* 0x000fe20008000000 */
        /* <DEDUP_REMOVED lines=9> */
[----:B------:R-:W-:-:S02]  /*dc60*/  UISETP.NE.AND UP1, UPT, UR17, URZ, UPT ;  /* 0x0000003f1100728c */ /* 0x000fc4000bf25270 */
[----:B------:R-:W-:Y:S02]  /*dc70*/  ULOP3.LUT UR31, URZ, UR17, URZ, 0x33, !UPT ;  /* 0x000000113f1f7292 */ /* 0x000fe4000f8e333f */
[----:B------:R-:W-:Y:S02]  /*dc80*/  USHF.R.S32.HI UR18, URZ, 0x1f, UR32 ;  /* 0x0000001f3f127899 */ /* 0x000fe40008011420 */
[----:B------:R-:W-:Y:S02]  /*dc90*/  ULOP3.LUT UR22, URZ, UR17, URZ, 0x33, !UPT ;  /* 0x000000113f167292 */ /* 0x000fe4000f8e333f */
[----:B------:R-:W1:Y:S01]  /*dca0*/  I2F.RP R5, UR16 ;  /* 0x0000001000057d06 */ /* 0x000e620008209400 */
[----:B------:R-:W-:Y:S01]  /*dcb0*/  UISETP.NE.AND UP0, UPT, UR17, URZ, UPT ;  /* 0x0000003f1100728c */ /* 0x000fe2000bf05270 */
[----:B------:R-:W-:Y:S01]  /*dcc0*/  ULDC UR19, c[0x0][0x250] ;  /* 0x0000940000137ab9 */ /* 0x000fe20000000800 */
[----:B------:R-:W-:-:S05]  /*dcd0*/  ULDC.64 UR6, c[0x0][0x248] ;  /* 0x0000920000067ab9 */ /* 0x000fca0000000a00 */
        /* <DEDUP_REMOVED lines=15> */
[----:B------:R-:W-:-:S04]  /*ddd0*/  UIMAD UR34, UR34, UR14, URZ ;  /* 0x0000000e222272a4 */ /* 0x000fc8000f8e023f */
[----:B------:R-:W-:Y:S01]  /*dde0*/  UIMAD.WIDE.U32 UR34, UR9, UR34, UR8 ;  /* 0x00000022092272a5 */ /* 0x000fe2000f8e0008 */
[----:B------:R-:W-:Y:S02]  /*ddf0*/  UMOV UR33, UR37 ;  /* 0x0000002500217c82 */ /* 0x000fe40008000000 */
[----:B------:R-:W-:Y:S02]  /*de00*/  ULDC.64 UR8, c[0x0][0x250] ;  /* 0x0000940000087ab9 */ /* 0x000fe40000000a00 */
[----:B------:R-:W-:Y:S02]  /*de10*/  UMOV UR10, UR9 ;  /* 0x00000009000a7c82 */ /* 0x000fe40008000000 */
[----:B------:R-:W-:-:S05]  /*de20*/  UMOV UR23, UR35 ;  /* 0x0000002300177c82 */ /* 0x000fca0008000000 */
.L_x_3184:
[----:B------:R-:W-:Y:S01]  /*de30*/  PLOP3.LUT P0, PT, PT, PT, UP6, 0x40, 0x0 ;  /* 0x000000000000781c */ /* 0x000fe20003f0e868 */
[----:B------:R-:W-:Y:S01]  /*de40*/  VIADD R4, R232, 0x40 ;  /* 0x00000040e8047836 */ /* 0x000fe20000000000 */
[----:B------:R-:W-:Y:S04]  /*de50*/  DEPBAR.LE SB0, 0x0 ;  /* 0x000080000000791a */ /* 0x000fe80000000000 */
[----:B------:R-:W-:Y:S01]  /*de60*/  BAR.SYNC.DEFER_BLOCKING 0x0 ;  /* 0x0000000000007b1d */ /* 0x000fe20000010000 */
[----:B------:R-:W-:Y:S01]  /*de70*/  ISETP.GE.AND P5, PT, R4, UR24, PT ;  /* 0x0000001804007c0c */ /* 0x000fe2000bfa6270 */
[C---:B------:R-:W-:Y:S01]  /*de80*/  VIADD R5, R232.reuse, 0x80 ;  /* 0x00000080e8057836 */ /* 0x040fe20000000000 */
[C---:B------:R-:W-:Y:S01]  /*de90*/  ISETP.GE.AND P6, PT, R232.reuse, UR24, PT ;  /* 0x00000018e8007c0c */ /* 0x040fe2000bfc6270 */
[----:B------:R-:W-:Y:S01]  /*dea0*/  VIADD R3, R232, 0xc0 ;  /* 0x000000c0e8037836 */ /* 0x000fe20000000000 */
[----:B------:R-:W-:Y:S01]  /*deb0*/  UIADD3 UR13, UR13, -0x1, URZ ;  /* 0xffffffff0d0d7890 */ /* 0x000fe2000fffe03f */
[----:B------:R-:W-:Y:S01]  /*dec0*/  IMAD.MOV.U32 R249, RZ, RZ, R239 ;  /* 0x000000fffff97224 */ /* 0x000fe200078e00ef */
[----:B------:R-:W-:Y:S01]  /*ded0*/  ISETP.GE.AND P4, PT, R5, UR24, PT ;  /* 0x0000001805007c0c */ /* 0x000fe2000bf86270 */
[----:B------:R-:W-:Y:S01]  /*dee0*/  IMAD.MOV.U32 R244, RZ, RZ, R238 ;  /* 0x000000fffff47224 */ /* 0x000fe200078e00ee */
[----:B------:R-:W-:Y:S01]  /*def0*/  ISETP.GE.AND P3, PT, R3, UR24, PT ;  /* 0x0000001803007c0c */ /* 0x000fe2000bf66270 */
[----:B------:R-:W-:Y:S01]  /*df00*/  UMOV UR35, UR19 ;  /* 0x0000001300237c82 */ /* 0x000fe20008000000 */
[----:B------:R-:W-:Y:S01]  /*df10*/  UMOV UR34, UR9 ;  /* 0x0000000900227c82 */ /* 0x000fe20008000000 */
[----:B------:R-:W-:Y:S10]  /*df20*/  @P0 BRA `(.L_x_3181) ;  /* 0x00000004001c0947 */ /* 0x000ff40003800000 */
        /* <DEDUP_REMOVED lines=28> */
[----:B------:R-:W-:Y:S04]  /*e0f0*/  @UP4 UIADD3 UR39, UR39, 0x1, URZ ;  /* 0x0000000127274890 */ /* 0x000fe8000fffe03f */
[----:B------:R-:W-:Y:S03]  /*e100*/  @!UP2 UIADD3 UR39, -UR39, URZ, URZ ;  /* 0x0000003f2727a290 */ /* 0x000fe6000fffe13f */
        /* <DEDUP_REMOVED lines=14> */
[----:B------:R-:W-:Y:S01]  /*e1f0*/  R2UR UR37, R7 ;  /* 0x00000000072572ca */ /* 0x000fe200000e0000 */
[----:B------:R-:W1:Y:S06]  /*e200*/  LDC.64 R4, c[0x0][0x238] ;  /* 0x00008e00ff047b82 */ /* 0x000e6c0000000a00 */
[----:B------:R-:W-:Y:S01]  /*e210*/  IMAD.U32 R10, RZ, RZ, UR36 ;  /* 0x00000024ff0a7e24 */ /* 0x000fe2000f8e00ff */
[----:B------:R-:W-:Y:S01]  /*e220*/  UIADD3 UR36, UR41, -UR39, URZ ;  /* 0x8000002729247290 */ /* 0x000fe2000fffe03f */
[----:B------:R-:W-:Y:S02]  /*e230*/  MOV R8, UR34 ;  /* 0x0000002200087c02 */ /* 0x000fe40008000f00 */
[----:B------:R-:W-:Y:S01]  /*e240*/  IMAD.U32 R9, RZ, RZ, UR35 ;  /* 0x00000023ff097e24 */ /* 0x000fe2000f8e00ff */
[----:B------:R-:W-:Y:S01]  /*e250*/  UIMAD UR36, UR36, UR17, -0x40 ;  /* 0xffffffc0242474a4 */ /* 0x000fe2000f8e0211 */
[----:B------:R-:W-:Y:S01]  /*e260*/  IMAD.U32 R11, RZ, RZ, UR37 ;  /* 0x00000025ff0b7e24 */ /* 0x000fe2000f8e00ff */
[----:B------:R-:W-:Y:S02]  /*e270*/  UMOV UR35, UR8 ;  /* 0x0000000800237c82 */ /* 0x000fe40008000000 */
[----:B------:R2:W3:Y:S01]  /*e280*/  LDG.E R6, desc[UR26][R8.64] ;  /* 0x0000001a08067981 */ /* 0x0004e2000c1e1900 */
[----:B------:R-:W-:Y:S02]  /*e290*/  USHF.R.S32.HI UR34, URZ, 0x1f, UR36 ;  /* 0x0000001f3f227899 */ /* 0x000fe40008011424 */
[----:B------:R-:W-:Y:S01]  /*e2a0*/  UIMAD UR11, UR10, UR36, URZ ;  /* 0x000000240a0b72a4 */ /* 0x000fe2000f8e023f */
[----:B------:R-:W3:Y:S01]  /*e2b0*/  LDG.E R3, desc[UR26][R10.64] ;  /* 0x0000001a0a037981 */ /* 0x000ee2000c1e1900 */
[----:B------:R-:W-:Y:S02]  /*e2c0*/  UIMAD.WIDE.U32 UR36, UR8, UR36, URZ ;  /* 0x00000024082472a5 */ /* 0x000fe4000f8e003f */
[----:B------:R-:W-:Y:S03]  /*e2d0*/  UIMAD UR11, UR34, UR8, UR11 ;  /* 0x00000008220b72a4 */ /* 0x000fe6000f8e020b */
[----:B------:R-:W-:Y:S01]  /*e2e0*/  UMOV UR34, UR10 ;  /* 0x0000000a00227c82 */ /* 0x000fe20008000000 */
[----:B------:R-:W-:Y:S01]  /*e2f0*/  UIADD3 UR11, UR37, UR11, URZ ;  /* 0x0000000b250b7290 */ /* 0x000fe2000fffe03f */
[----:B--2---:R-:W-:Y:S01]  /*e300*/  IMAD.U32 R9, RZ, RZ, UR37 ;  /* 0x00000025ff097e24 */ /* 0x004fe2000f8e00ff */
[----:B------:R-:W-:Y:S04]  /*e310*/  MOV R8, UR36 ;  /* 0x0000002400087c02 */ /* 0x000fe80008000f00 */
[----:B------:R-:W-:Y:S02]  /*e320*/  IMAD.U32 R9, RZ, RZ, UR11 ;  /* 0x0000000bff097e24 */ /* 0x000fe4000f8e00ff */
[----:B---3--:R-:W-:Y:S04]  /*e330*/  IMAD.IADD R3, R3, 0x1, -R6 ;  /* 0x0000000103037824 */ /* 0x008fe800078e0a06 */
[----:B-1----:R-:W-:Y:S01]  /*e340*/  IMAD.WIDE.U32 R8, R3, R4, R8 ;  /* 0x0000000403087225 */ /* 0x002fe200078e0008 */
[----:B------:R-:W-:Y:S02]  /*e350*/  SHF.R.S32.HI R7, RZ, 0x1f, R3 ;  /* 0x0000001fff077819 */ /* 0x000fe40000011403 */
[----:B------:R-:W-:Y:S03]  /*e360*/  MOV R249, R8 ;  /* 0x0000000800f97202 */ /* 0x000fe60000000f00 */
[----:B------:R-:W-:Y:S04]  /*e370*/  IMAD R6, R7, R4, RZ ;  /* 0x0000000407067224 */ /* 0x000fe800078e02ff */
[----:B------:R-:W-:Y:S04]  /*e380*/  IMAD R6, R3, R5, R6 ;  /* 0x0000000503067224 */ /* 0x000fe800078e0206 */
[----:B------:R-:W-:Y:S07]  /*e390*/  IMAD.IADD R244, R9, 0x1, R6 ;  /* 0x0000000109f47824 */ /* 0x000fee00078e0206 */
.L_x_3181:
        /* <DEDUP_REMOVED lines=67> */
[CC--:B------:R-:W-:Y:S01]  /*e7d0*/  @!P4 LEA.HI.X R199, R246.reuse, R247.reuse, R244, 0x1, P1 ;  /* 0x000000f7f6c7c211 */ /* 0x0c0fe200008f0cf4 */
[----:B------:R-:W-:Y:S01]  /*e7e0*/  IMAD.MOV.U32 R242, RZ, RZ, R248 ;  /* 0x000000fffff27224 */ /* 0x000fe200078e00f8 */
[----:B------:R-:W-:Y:S01]  /*e7f0*/  @!P3 LEA.HI.X R13, R246, R247, R244, 0x1, P0 ;  /* 0x000000f7f60db211 */ /* 0x000fe200000f0cf4 */
[----:B------:R-:W-:Y:S01]  /*e800*/  @!PT LDS RZ, [RZ] ;  /* 0x00000000fffff984 */ /* 0x000fe20000000800 */
[----:B------:R-:W-:Y:S01]  /*e810*/  @!PT LDS RZ, [RZ] ;  /* 0x00000000fffff984 */ /* 0x000fe20000000800 */
[----:B------:R-:W-:Y:S01]  /*e820*/  @!PT LDS RZ, [RZ] ;  /* 0x00000000fffff984 */ /* 0x000fe20000000800 */
[----:B------:R-:W-:Y:S01]  /*e830*/  @!P3 LDGSTS.E.BYPASS.LTC128B.128 [R231+0x16800], desc[UR26][R250.64+0x180] ;  /* 0x16800180fae7bfae */ /* 0x000fe2000b901d5a */
[----:B------:R-:W-:Y:S01]  /*e840*/  PLOP3.LUT P0, PT, PT, PT, UP2, 0x80, 0x0 ;  /* 0x000000000000781c */ /* 0x000fe20003f0f028 */
[----:B------:R-:W-:Y:S02]  /*e850*/  IMAD.MOV.U32 R247, RZ, RZ, R249 ;  /* 0x000000fffff77224 */ /* 0x000fe400078e00f9 */
        /* <DEDUP_REMOVED lines=42> */
[----:B------:R-:W3:Y:S04]  /*eb00*/  LDSM.16.M88.4 R172, [R229+0x8800] ;  /* 0x00880000e5ac783b */ /* 0x000ee80000000200 */
[----:B------:R-:W5:Y:S04]  /*eb10*/  LDSM.16.M88.4 R176, [R229+0x9000] ;  /* 0x00900000e5b0783b */ /* 0x000f680000000200 */
[----:B------:R-:W5:Y:S04]  /*eb20*/  LDSM.16.M88.4 R180, [R229+0x9800] ;  /* 0x00980000e5b4783b */ /* 0x000f680000000200 */
[----:B------:R-:W0:Y:S04]  /*eb30*/  LDGDEPBAR ;  /* 0x00000000000079af */ /* 0x000e280000000000 */
[----:B------:R-:W-:Y:S04]  /*eb40*/  LDSM.16.M88.4 R184, [R228] ;  /* 0x00000000e4b8783b */ /* 0x000fe80000000200 */
[----:B-1----:R-:W1:Y:S04]  /*eb50*/  LDSM.16.M88.4 R188, [R227] ;  /* 0x00000000e3bc783b */ /* 0x002e680000000200 */
[----:B------:R-:W1:Y:S04]  /*eb60*/  LDSM.16.M88.4 R192, [R219] ;  /* 0x00000000dbc0783b */ /* 0x000e680000000200 */
[----:B--2---:R-:W2:Y:S04]  /*eb70*/  LDSM.16.M88.4 R196, [R218] ;  /* 0x00000000dac4783b */ /* 0x004ea80000000200 */
[----:B------:R-:W2:Y:S01]  /*eb80*/  LDSM.16.M88.4 R200, [R217] ;  /* 0x00000000d9c8783b */ /* 0x000ea20000000200 */
[C---:B----4-:R-:W-:Y:S06]  /*eb90*/  HMMA.16816.F32.BF16 R4, R164.reuse, R168, RZ ;  /* 0x000000a8a404723c */ /* 0x050fec00000418ff */
[C---:B------:R-:W-:Y:S01]  /*eba0*/  HMMA.16816.F32.BF16 R8, R164.reuse, R170, RZ ;  /* 0x000000aaa408723c */ /* 0x040fe200000418ff */
[----:B------:R-:W-:Y:S05]  /*ebb0*/  LDSM.16.M88.4 R168, [R226] ;  /* 0x00000000e2a8783b */ /* 0x000fea0000000200 */
[C---:B---3--:R-:W-:Y:S06]  /*ebc0*/  HMMA.16816.F32.BF16 R12, R164.reuse, R172, RZ ;  /* 0x000000aca40c723c */ /* 0x048fec00000418ff */
[C---:B------:R-:W-:Y:S01]  /*ebd0*/  HMMA.16816.F32.BF16 R16, R164.reuse, R174, RZ ;  /* 0x000000aea410723c */ /* 0x040fe200000418ff */
[----:B------:R-:W3:Y:S05]  /*ebe0*/  LDSM.16.M88.4 R172, [R223+0x8000] ;  /* 0x00800000dfac783b */ /* 0x000eea0000000200 */
[C---:B-----5:R-:W-:Y:S06]  /*ebf0*/  HMMA.16816.F32.BF16 R20, R164.reuse, R176, RZ ;  /* 0x000000b0a414723c */ /* 0x060fec00000418ff */
[C---:B------:R-:W-:Y:S01]  /*ec00*/  HMMA.16816.F32.BF16 R24, R164.reuse, R178, RZ ;  /* 0x000000b2a418723c */ /* 0x040fe200000418ff */
[----:B------:R-:W4:Y:S05]  /*ec10*/  LDSM.16.M88.4 R176, [R223+0x8800] ;  /* 0x00880000dfb0783b */ /* 0x000f2a0000000200 */
[C---:B------:R-:W-:Y:S06]  /*ec20*/  HMMA.16816.F32.BF16 R28, R164.reuse, R180, RZ ;  /* 0x000000b4a41c723c */ /* 0x040fec00000418ff */
[----:B------:R-:W-:Y:S01]  /*ec30*/  HMMA.16816.F32.BF16 R32, R164, R182, RZ ;  /* 0x000000b6a420723c */ /* 0x000fe200000418ff */
[----:B------:R-:W5:Y:S04]  /*ec40*/  LDSM.16.M88.4 R164, [R223+0x9000] ;  /* 0x00900000dfa4783b */ /* 0x000f680000000200 */
[----:B------:R-:W5:Y:S01]  /*ec50*/  LDSM.16.M88.4 R180, [R223+0x9800] ;  /* 0x00980000dfb4783b */ /* 0x000f620000000200 */
[C---:B-1----:R-:W-:Y:S06]  /*ec60*/  HMMA.16816.F32.BF16 R4, R184.reuse, R188, R4 ;  /* 0x000000bcb804723c */ /* 0x042fec0000041804 */
[C---:B------:R-:W-:Y:S01]  /*ec70*/  HMMA.16816.F32.BF16 R8, R184.reuse, R190, R8 ;  /* 0x000000beb808723c */ /* 0x040fe20000041808 */
[----:B------:R-:W-:Y:S05]  /*ec80*/  LDSM.16.M88.4 R188, [R225] ;  /* 0x00000000e1bc783b */ /* 0x000fea0000000200 */
[C---:B------:R-:W-:Y:S06]  /*ec90*/  HMMA.16816.F32.BF16 R12, R184.reuse, R192, R12 ;  /* 0x000000c0b80c723c */ /* 0x040fec000004180c */
[C---:B------:R-:W-:Y:S01]  /*eca0*/  HMMA.16816.F32.BF16 R16, R184.reuse, R194, R16 ;  /* 0x000000c2b810723c */ /* 0x040fe20000041810 */
[----:B------:R-:W1:Y:S05]  /*ecb0*/  LDSM.16.M88.4 R192, [R216] ;  /* 0x00000000d8c0783b */ /* 0x000e6a0000000200 */
[C---:B--2---:R-:W-:Y:S06]  /*ecc0*/  HMMA.16816.F32.BF16 R20, R184.reuse, R196, R20 ;  /* 0x000000c4b814723c */ /* 0x044fec0000041814 */
[C---:B------:R-:W-:Y:S01]  /*ecd0*/  HMMA.16816.F32.BF16 R24, R184.reuse, R198, R24 ;  /* 0x000000c6b818723c */ /* 0x040fe20000041818 */
[----:B------:R-:W2:Y:S05]  /*ece0*/  LDSM.16.M88.4 R196, [R216+0x800] ;  /* 0x00080000d8c4783b */ /* 0x000eaa0000000200 */
        /* <DEDUP_REMOVED lines=9> */
[----:B------:R-:W-:Y:S05]  /*ed80*/  LDSM.16.M88.4 R176, [R229+0xa800] ;  /* 0x00a80000e5b0783b */ /* 0x000fea0000000200 */
[C---:B-----5:R-:W-:Y:S06]  /*ed90*/  HMMA.16816.F32.BF16 R20, R168.reuse, R164, R20 ;  /* 0x000000a4a814723c */ /* 0x060fec0000041814 */
[C---:B------:R-:W-:Y:S01]  /*eda0*/  HMMA.16816.F32.BF16 R24, R168.reuse, R166, R24 ;  /* 0x000000a6a818723c */ /* 0x040fe20000041818 */
[----:B------:R-:W3:Y:S05]  /*edb0*/  LDSM.16.M88.4 R164, [R230+0x2000] ;  /* 0x00200000e6a4783b */ /* 0x000eea0000000200 */
[C---:B------:R-:W-:Y:S06]  /*edc0*/  HMMA.16816.F32.BF16 R28, R168.reuse, R180, R28 ;  /* 0x000000b4a81c723c */ /* 0x040fec000004181c */
[----:B------:R-:W-:Y:S01]  /*edd0*/  HMMA.16816.F32.BF16 R32, R168, R182, R32 ;  /* 0x000000b6a820723c */ /* 0x000fe20000041820 */
[----:B------:R-:W4:Y:S04]  /*ede0*/  LDSM.16.M88.4 R168, [R229+0xb000] ;  /* 0x00b00000e5a8783b */ /* 0x000f280000000200 */
[----:B------:R-:W5:Y:S01]  /*edf0*/  LDSM.16.M88.4 R180, [R229+0xb800] ;  /* 0x00b80000e5b4783b */ /* 0x000f620000000200 */
[C---:B-1----:R-:W-:Y:S06]  /*ee00*/  HMMA.16816.F32.BF16 R4, R188.reuse, R192, R4 ;  /* 0x000000c0bc04723c */ /* 0x042fec0000041804 */
[C---:B------:R-:W-:Y:S01]  /*ee10*/  HMMA.16816.F32.BF16 R8, R188.reuse, R194, R8 ;  /* 0x000000c2bc08723c */ /* 0x040fe20000041808 */
[----:B------:R-:W-:Y:S05]  /*ee20*/  LDSM.16.M88.4 R192, [R215] ;  /* 0x00000000d7c0783b */ /* 0x000fea0000000200 */
[C---:B--2---:R-:W-:Y:S06]  /*ee30*/  HMMA.16816.F32.BF16 R12, R188.reuse, R196, R12 ;  /* 0x000000c4bc0c723c */ /* 0x044fec000004180c */
[C---:B------:R-:W-:Y:S01]  /*ee40*/  HMMA.16816.F32.BF16 R16, R188.reuse, R198, R16 ;  /* 0x000000c6bc10723c */ /* 0x040fe20000041810 */
[----:B------:R-:W-:Y:S05]  /*ee50*/  LDSM.16.M88.4 R196, [R214] ;  /* 0x00000000d6c4783b */ /* 0x000fea0000000200 */
[C---:B------:R-:W-:Y:S06]  /*ee60*/  HMMA.16816.F32.BF16 R20, R188.reuse, R184, R20 ;  /* 0x000000b8bc14723c */ /* 0x040fec0000041814 */
[C---:B------:R-:W-:Y:S01]  /*ee70*/  HMMA.16816.F32.BF16 R24, R188.reuse, R186, R24 ;  /* 0x000000babc18723c */ /* 0x040fe20000041818 */
[----:B------:R-:W1:Y:S05]  /*ee80*/  LDSM.16.M88.4 R184, [R228+0x2000] ;  /* 0x00200000e4b8783b */ /* 0x000e6a0000000200 */
[C---:B------:R-:W-:Y:S06]  /*ee90*/  HMMA.16816.F32.BF16 R28, R188.reuse, R200, R28 ;  /* 0x000000c8bc1c723c */ /* 0x040fec000004181c */
[----:B------:R-:W-:Y:S01]  /*eea0*/  HMMA.16816.F32.BF16 R32, R188, R202, R32 ;  /* 0x000000cabc20723c */ /* 0x000fe20000041820 */
[----:B------:R-:W2:Y:S04]  /*eeb0*/  LDSM.16.M88.4 R188, [R213] ;  /* 0x00000000d5bc783b */ /* 0x000ea80000000200 */
[----:B------:R-:W2:Y:S01]  /*eec0*/  LDSM.16.M88.4 R200, [R212] ;  /* 0x00000000d4c8783b */ /* 0x000ea20000000200 */
[C---:B---3--:R-:W-:Y:S06]  /*eed0*/  HMMA.16816.F32.BF16 R4, R164.reuse, R172, R4 ;  /* 0x000000aca404723c */ /* 0x048fec0000041804 */
[C---:B------:R-:W-:Y:S01]  /*eee0*/  HMMA.16816.F32.BF16 R8, R164.reuse, R174, R8 ;  /* 0x000000aea408723c */ /* 0x040fe20000041808 */
[----:B------:R-:W-:Y:S05]  /*eef0*/  LDSM.16.M88.4 R172, [R223+0xa000] ;  /* 0x00a00000dfac783b */ /* 0x000fea0000000200 */
[C---:B------:R-:W-:Y:S06]  /*ef00*/  HMMA.16816.F32.BF16 R12, R164.reuse, R176, R12 ;  /* 0x000000b0a40c723c */ /* 0x040fec000004180c */
[C---:B------:R-:W-:Y:S01]  /*ef10*/  HMMA.16816.F32.BF16 R16, R164.reuse, R178, R16 ;  /* 0x000000b2a410723c */ /* 0x040fe20000041810 */
[----:B------:R-:W-:Y:S05]  /*ef20*/  LDSM.16.M88.4 R176, [R223+0xa800] ;  /* 0x00a80000dfb0783b */ /* 0x000fea0000000200 */
[C---:B----4-:R-:W-:Y:S06]  /*ef30*/  HMMA.16816.F32.BF16 R20, R164.reuse, R168, R20 ;  /* 0x000000a8a414723c */ /* 0x050fec0000041814 */
[C---:B------:R-:W-:Y:S01]  /*ef40*/  HMMA.16816.F32.BF16 R24, R164.reuse, R170, R24 ;  /* 0x000000aaa418723c */ /* 0x040fe20000041818 */
[----:B------:R-:W3:Y:S05]  /*ef50*/  LDSM.16.M88.4 R168, [R226+0x2000] ;  /* 0x00200000e2a8783b */ /* 0x000eea0000000200 */
[C---:B-----5:R-:W-:Y:S06]  /*ef60*/  HMMA.16816.F32.BF16 R28, R164.reuse, R180, R28 ;  /* 0x000000b4a41c723c */ /* 0x060fec000004181c */
[----:B------:R-:W-:Y:S01]  /*ef70*/  HMMA.16816.F32.BF16 R32, R164, R182, R32 ;  /* 0x000000b6a420723c */ /* 0x000fe20000041820 */
[----:B------:R-:W4:Y:S04]  /*ef80*/  LDSM.16.M88.4 R164, [R223+0xb000] ;  /* 0x00b00000dfa4783b */ /* 0x000f280000000200 */
        /* <DEDUP_REMOVED lines=118> */
[C---:B---3--:R-:W-:Y:S01]  /*f6f0*/  HMMA.16816.F32.BF16 R4, R168.reuse, R172, R4 ;  /* 0x000000aca804723c */ /* 0x048fe20000041804 */
[----:B------:R-:W-:Y:S04]  /*f700*/  DEPBAR.LE SB0, 0x0 ;  /* 0x000080000000791a */ /* 0x000fe80000000000 */
[----:B------:R-:W-:Y:S01]  /*f710*/  BAR.SYNC.DEFER_BLOCKING 0x0 ;  /* 0x0000000000007b1d */ /* 0x000fe20000010000 */
[C---:B------:R-:W-:Y:S06]  /*f720*/  HMMA.16816.F32.BF16 R8, R168.reuse, R174, R8 ;  /* 0x000000aea808723c */ /* 0x040fec0000041808 */
[C---:B------:R-:W-:Y:S06]  /*f730*/  HMMA.16816.F32.BF16 R12, R168.reuse, R176, R12 ;  /* 0x000000b0a80c723c */ /* 0x040fec000004180c */
[C---:B------:R-:W-:Y:S06]  /*f740*/  HMMA.16816.F32.BF16 R16, R168.reuse, R178, R16 ;  /* 0x000000b2a810723c */ /* 0x040fec0000041810 */
[C---:B----4-:R-:W-:Y:S06]  /*f750*/  HMMA.16816.F32.BF16 R20, R168.reuse, R164, R20 ;  /* 0x000000a4a814723c */ /* 0x050fec0000041814 */
[C---:B------:R-:W-:Y:S06]  /*f760*/  HMMA.16816.F32.BF16 R24, R168.reuse, R166, R24 ;  /* 0x000000a6a818723c */ /* 0x040fec0000041818 */
[C---:B-----5:R-:W-:Y:S06]  /*f770*/  HMMA.16816.F32.BF16 R28, R168.reuse, R180, R28 ;  /* 0x000000b4a81c723c */ /* 0x060fec000004181c */
[----:B------:R-:W-:Y:S06]  /*f780*/  HMMA.16816.F32.BF16 R32, R168, R182, R32 ;  /* 0x000000b6a820723c */ /* 0x000fec0000041820 */
[C---:B-1----:R-:W-:Y:S06]  /*f790*/  HMMA.16816.F32.BF16 R4, R188.reuse, R192, R4 ;  /* 0x000000c0bc04723c */ /* 0x042fec0000041804 */
[C---:B------:R-:W-:Y:S06]  /*f7a0*/  HMMA.16816.F32.BF16 R8, R188.reuse, R194, R8 ;  /* 0x000000c2bc08723c */ /* 0x040fec0000041808 */
[C---:B------:R-:W-:Y:S06]  /*f7b0*/  HMMA.16816.F32.BF16 R12, R188.reuse, R196, R12 ;  /* 0x000000c4bc0c723c */ /* 0x040fec000004180c */
[C---:B------:R-:W-:Y:S06]  /*f7c0*/  HMMA.16816.F32.BF16 R16, R188.reuse, R198, R16 ;  /* 0x000000c6bc10723c */ /* 0x040fec0000041810 */
[C---:B--2---:R-:W-:Y:S06]  /*f7d0*/  HMMA.16816.F32.BF16 R20, R188.reuse, R184, R20 ;  /* 0x000000b8bc14723c */ /* 0x044fec0000041814 */
[C---:B------:R-:W-:Y:S06]  /*f7e0*/  HMMA.16816.F32.BF16 R24, R188.reuse, R186, R24 ;  /* 0x000000babc18723c */ /* 0x040fec0000041818 */
[C---:B------:R-:W-:Y:S06]  /*f7f0*/  HMMA.16816.F32.BF16 R28, R188.reuse, R200, R28 ;  /* 0x000000c8bc1c723c */ /* 0x040fec000004181c */
        /* <DEDUP_REMOVED lines=50> */
[----:B------:R-:W-:Y:S01]  /*fb20*/  R2UR UR10, R166 ;  /* 0x00000000a60a72ca */ /* 0x000fe200000e0000 */
[----:B------:R-:W1:Y:S01]  /*fb30*/  LDC.64 R164, c[0x0][0x230] ;  /* 0x00008c00ffa47b82 */ /* 0x000e620000000a00 */
[----:B------:R-:W-:Y:S02]  /*fb40*/  R2UR UR11, R167 ;  /* 0x00000000a70b72ca */ /* 0x000fe400000e0000 */
[----:B------:R-:W-:Y:S02]  /*fb50*/  R2UR UR36, R168 ;  /* 0x00000000a82472ca */ /* 0x000fe400000e0000 */
[----:B------:R-:W-:Y:S07]  /*fb60*/  R2UR UR37, R169 ;  /* 0x00000000a92572ca */ /* 0x000fee00000e0000 */
[----:B------:R-:W-:Y:S02]  /*fb70*/  IMAD.U32 R172, RZ, RZ, UR10 ;  /* 0x0000000affac7e24 */ /* 0x000fe4000f8e00ff */
[----:B------:R-:W-:Y:S01]  /*fb80*/  IMAD.U32 R173, RZ, RZ, UR11 ;  /* 0x0000000bffad7e24 */ /* 0x000fe2000f8e00ff */
[----:B------:R-:W-:Y:S01]  /*fb90*/  UMOV UR11, UR7 ;  /* 0x00000007000b7c82 */ /* 0x000fe20008000000 */
[----:B------:R-:W-:Y:S01]  /*fba0*/  MOV R170, UR36 ;  /* 0x0000002400aa7c02 */ /* 0x000fe20008000f00 */
[----:B------:R-:W-:Y:S01]  /*fbb0*/  UIADD3 UR36, UR41, -UR39, URZ ;  /* 0x8000002729247290 */ /* 0x000fe2000fffe03f */
[----:B------:R-:W-:Y:S01]  /*fbc0*/  IMAD.U32 R171, RZ, RZ, UR37 ;  /* 0x00000025ffab7e24 */ /* 0x000fe2000f8e00ff */
[----:B------:R-:W2:Y:S02]  /*fbd0*/  LDG.E R166, desc[UR26][R172.64] ;  /* 0x0000001aaca67981 */ /* 0x000ea4000c1e1900 */
[----:B------:R-:W-:Y:S02]  /*fbe0*/  UIMAD UR36, UR36, UR17, -0x40 ;  /* 0xffffffc0242474a4 */ /* 0x000fe4000f8e0211 */
[----:B------:R-:W2:Y:S02]  /*fbf0*/  LDG.E R3, desc[UR26][R170.64] ;  /* 0x0000001aaa037981 */ /* 0x000ea4000c1e1900 */
[----:B------:R-:W-:Y:S02]  /*fc00*/  USHF.R.S32.HI UR10, URZ, 0x1f, UR36 ;  /* 0x0000001f3f0a7899 */ /* 0x000fe40008011424 */
[----:B------:R-:W-:Y:S02]  /*fc10*/  UIMAD UR8, UR7, UR36, URZ ;  /* 0x00000024070872a4 */ /* 0x000fe4000f8e023f */
[----:B------:R-:W-:Y:S02]  /*fc20*/  UIMAD.WIDE.U32 UR36, UR6, UR36, URZ ;  /* 0x00000024062472a5 */ /* 0x000fe4000f8e003f */
[----:B------:R-:W-:Y:S03]  /*fc30*/  UIMAD UR8, UR10, UR6, UR8 ;  /* 0x000000060a0872a4 */ /* 0x000fe6000f8e0208 */
[----:B------:R-:W-:Y:S01]  /*fc40*/  UMOV UR10, UR6 ;  /* 0x00000006000a7c82 */ /* 0x000fe20008000000 */
[----:B------:R-:W-:Y:S01]  /*fc50*/  IMAD.U32 R169, RZ, RZ, UR37 ;  /* 0x00000025ffa97e24 */ /* 0x000fe2000f8e00ff */
[----:B------:R-:W-:Y:S01]  /*fc60*/  UIADD3 UR8, UR37, UR8, URZ ;  /* 0x0000000825087290 */ /* 0x000fe2000fffe03f */
[----:B------:R-:W-:Y:S05]  /*fc70*/  MOV R168, UR36 ;  /* 0x0000002400a87c02 */ /* 0x000fea0008000f00 */
[----:B------:R-:W-:Y:S02]  /*fc80*/  IMAD.U32 R169, RZ, RZ, UR8 ;  /* 0x00000008ffa97e24 */ /* 0x000fe4000f8e00ff */
[----:B--2---:R-:W-:Y:S04]  /*fc90*/  IMAD.IADD R3, R3, 0x1, -R166 ;  /* 0x0000000103037824 */ /* 0x004fe800078e0aa6 */
[-C--:B-1----:R-:W-:Y:S01]  /*fca0*/  IMAD.WIDE.U32 R168, R3, R164.reuse, R168 ;  /* 0x000000a403a87225 */ /* 0x082fe200078e00a8 */
[----:B------:R-:W-:Y:S05]  /*fcb0*/  SHF.R.S32.HI R167, RZ, 0x1f, R3 ;  /* 0x0000001fffa77819 */ /* 0x000fea0000011403 */
[----:B------:R-:W-:Y:S01]  /*fcc0*/  IMAD R166, R167, R164, RZ ;  /* 0x000000a4a7a67224 */ /* 0x000fe200078e02ff */
[----:B------:R-:W-:Y:S03]  /*fcd0*/  MOV R167, R168 ;  /* 0x000000a800a77202 */ /* 0x000fe60000000f00 */
[----:B------:R-:W-:Y:S04]  /*fce0*/  IMAD R166, R3, R165, R166 ;  /* 0x000000a503a67224 */ /* 0x000fe800078e02a6 */
[----:B------:R-:W-:Y:S07]  /*fcf0*/  IMAD.IADD R164, R169, 0x1, R166 ;  /* 0x00000001a9a47824 */ /* 0x000fee00078e02a6 */
.L_x_3183:
        /* <DEDUP_REMOVED lines=52> */
[CC--:B------:R-:W-:Y:S01]  /*10040*/  @!P4 LEA R184, P1, R165.reuse, R240.reuse, 0x1 ;  /* 0x000000f0a5b8c211 */ /* 0x0c0fe200078208ff */
        /* <DEDUP_REMOVED lines=64> */
.L_x_3182:
[----:B------:R-:W-:Y:S01]  /*10450*/  MOV R164, UR13 ;  /* 0x0000000d00a47c02 */ /* 0x000fe20008000f00 */
[----:B------:R-:W-:Y:S01]  /*10460*/  UISETP.GT.AND UP2, UPT, UR13, UR12, UPT ;  /* 0x0000000c0d00728c */ /* 0x000fe2000bf44270 */
[----:B------:R-:W-:Y:S02]  /*10470*/  UMOV UR10, UR34 ;  /* 0x00000022000a7c82 */ /* 0x000fe40008000000 */
[----:B------:R-:W-:Y:S01]  /*10480*/  LEA R3, R164, R237, 0x6 ;  /* 0x000000eda4037211 */ /* 0x000fe200078e30ff */
[----:B------:R-:W-:Y:S03]  /*10490*/  UMOV UR8, UR35 ;  /* 0x0000002300087c82 */ /* 0x000fe60008000000 */
[C---:B------:R-:W-:Y:S02]  /*104a0*/  IADD3 R165, R3.reuse, 0x1, RZ ;  /* 0x0000000103a57810 */ /* 0x040fe40007ffe0ff */
[----:B------:R-:W-:Y:S02]  /*104b0*/  IADD3 R164, R3, 0x8, RZ ;  /* 0x0000000803a47810 */ /* 0x000fe40007ffe0ff */
[C---:B------:R-:W-:Y:S02]  /*104c0*/  ISETP.GE.AND P0, PT, R165.reuse, R236, PT ;  /* 0x000000eca500720c */ /* 0x040fe40003f06270 */
[----:B------:R-:W-:Y:S02]  /*104d0*/  ISETP.GE.AND P1, PT, R165, R234, PT ;  /* 0x000000eaa500720c */ /* 0x000fe40003f26270 */
[-C--:B------:R-:W-:Y:S02]  /*104e0*/  ISETP.GE.AND P6, PT, R3, R236.reuse, PT ;  /* 0x000000ec0300720c */ /* 0x080fe40003fc6270 */
[C---:B------:R-:W-:Y:S02]  /*104f0*/  ISETP.GE.OR P0, PT, R165.reuse, R235, !P0 ;  /* 0x000000eba500720c */ /* 0x040fe40004706670 */
[----:B------:R-:W-:Y:S02]  /*10500*/  ISETP.GE.OR P1, PT, R165, R233, !P1 ;  /* 0x000000e9a500720c */ /* 0x000fe40004f26670 */
[C---:B------:R-:W-:Y:S02]  /*10510*/  IADD3 R165, R3.reuse, 0x9, RZ ;  /* 0x0000000903a57810 */ /* 0x040fe40007ffe0ff */
[C---:B------:R-:W-:Y:S02]  /*10520*/  ISETP.GE.AND P2, PT, R164.reuse, R236, PT ;  /* 0x000000eca400720c */ /* 0x040fe40003f46270 */
[C---:B------:R-:W-:Y:S02]  /*10530*/  ISETP.GE.AND P3, PT, R3.reuse, R234, PT ;  /* 0x000000ea0300720c */ /* 0x040fe40003f66270 */
[-C--:B------:R-:W-:Y:S02]  /*10540*/  ISETP.GE.OR P6, PT, R3, R235.reuse, !P6 ;  /* 0x000000eb0300720c */ /* 0x080fe400077c6670 */
[----:B------:R-:W-:Y:S02]  /*10550*/  ISETP.GE.AND P5, PT, R165, R236, PT ;  /* 0x000000eca500720c */ /* 0x000fe40003fa6270 */
[C---:B------:R-:W-:Y:S02]  /*10560*/  ISETP.GE.OR P2, PT, R164.reuse, R235, !P2 ;  /* 0x000000eba400720c */ /* 0x040fe40005746670 */
[----:B------:R-:W-:Y:S02]  /*10570*/  ISETP.GE.AND P4, PT, R164, R234, PT ;  /* 0x000000eaa400720c */ /* 0x000fe40003f86270 */
[----:B------:R-:W-:Y:S02]  /*10580*/  ISETP.GE.OR P3, PT, R3, R233, !P3 ;  /* 0x000000e90300720c */ /* 0x000fe40005f66670 */
[----:B-1----:R-:W-:Y:S02]  /*10590*/  FSEL R167, R4, -INF , !P6 ;  /* 0xff80000004a77808 */ /* 0x002fe40007000000 */
[----:B------:R-:W-:Y:S02]  /*105a0*/  FSEL R168, R7, -INF , !P1 ;  /* 0xff80000007a87808 */ /* 0x000fe40004800000 */
[----:B------:R-:W-:Y:S02]  /*105b0*/  ISETP.GE.OR P5, PT, R165, R235, !P5 ;  /* 0x000000eba500720c */ /* 0x000fe40006fa6670 */
[----:B------:R-:W-:Y:S02]  /*105c0*/  FSEL R7, R8, -INF , !P2 ;  /* 0xff80000008077808 */ /* 0x000fe40005000000 */
[-C--:B------:R-:W-:Y:S02]  /*105d0*/  ISETP.GE.OR P4, PT, R164, R233.reuse, !P4 ;  /* 0x000000e9a400720c */ /* 0x080fe40006786670 */
[----:B------:R-:W-:Y:S02]  /*105e0*/  FSEL R166, R6, -INF , !P3 ;  /* 0xff80000006a67808 */ /* 0x000fe40005800000 */
[----:B------:R-:W-:Y:S02]  /*105f0*/  IADD3 R164, R3, 0x10, RZ ;  /* 0x0000001003a47810 */ /* 0x000fe40007ffe0ff */
[----:B------:R-:W-:Y:S02]  /*10600*/  FSEL R5, R5, -INF , !P0 ;  /* 0xff80000005057808 */ /* 0x000fe40004000000 */
[----:B------:R-:W-:Y:S02]  /*10610*/  IADD3 R6, R3, 0x18, RZ ;  /* 0x0000001803067810 */ /* 0x000fe40007ffe0ff */
[----:B------:R-:W-:Y:S02]  /*10620*/  FMNMX.FTZ R8, R167, R0, !PT ;  /* 0x00000000a7087209 */ /* 0x000fe40007810000 */
[----:B------:R-:W-:Y:S02]  /*10630*/  IADD3 R4, R3, 0x11, RZ ;  /* 0x0000001103047810 */ /* 0x000fe40007ffe0ff */
[----:B------:R-:W-:Y:S02]  /*10640*/  FSEL R9, R9, -INF , !P5 ;  /* 0xff80000009097808 */ /* 0x000fe40006800000 */
[----:B------:R-:W-:Y:S02]  /*10650*/  FSEL R170, R10, -INF , !P4 ;  /* 0xff8000000aaa7808 */ /* 0x000fe40006000000 */
[----:B------:R-:W-:Y:S02]  /*10660*/  ISETP.GE.AND P6, PT, R165, R234, PT ;  /* 0x000000eaa500720c */ /* 0x000fe40003fc6270 */
[C---:B------:R-:W-:Y:S02]  /*10670*/  ISETP.GE.AND P3, PT, R164.reuse, R236, PT ;  /* 0x000000eca400720c */ /* 0x040fe40003f66270 */
[----:B------:R-:W-:Y:S02]  /*10680*/  ISETP.GE.AND P0, PT, R164, R234, PT ;  /* 0x000000eaa400720c */ /* 0x000fe40003f06270 */
[C---:B------:R-:W-:Y:S02]  /*10690*/  ISETP.GE.AND P5, PT, R6.reuse, R236, PT ;  /* 0x000000ec0600720c */ /* 0x040fe40003fa6270 */
[----:B------:R-:W-:Y:S02]  /*106a0*/  ISETP.GE.AND P4, PT, R6, R234, PT ;  /* 0x000000ea0600720c */ /* 0x000fe40003f86270 */
[----:B------:R-:W-:Y:S02]  /*106b0*/  FMNMX.FTZ R8, R5, R8, !PT ;  /* 0x0000000805087209 */ /* 0x000fe40007810000 */
[C---:B------:R-:W-:Y:S02]  /*106c0*/  ISETP.GE.AND P1, PT, R4.reuse, R236, PT ;  /* 0x000000ec0400720c */ /* 0x040fe40003f26270 */
[----:B------:R-:W-:Y:S02]  /*106d0*/  ISETP.GE.AND P2, PT, R4, R234, PT ;  /* 0x000000ea0400720c */ /* 0x000fe40003f46270 */
[----:B------:R-:W-:Y:S02]  /*106e0*/  ISETP.GE.OR P6, PT, R165, R233, !P6 ;  /* 0x000000e9a500720c */ /* 0x000fe400077c6670 */
[C---:B------:R-:W-:Y:S02]  /*106f0*/  ISETP.GE.OR P5, PT, R6.reuse, R235, !P5 ;  /* 0x000000eb0600720c */ /* 0x040fe40006fa6670 */
[----:B------:R-:W-:Y:S02]  /*10700*/  ISETP.GE.OR P4, PT, R6, R233, !P4 ;  /* 0x000000e90600720c */ /* 0x000fe40006786670 */
[----:B------:R-:W-:Y:S02]  /*10710*/  FMNMX.FTZ R8, R7, R8, !PT ;  /* 0x0000000807087209 */ /* 0x000fe40007810000 */
[C---:B------:R-:W-:Y:S02]  /*10720*/  ISETP.GE.OR P3, PT, R164.reuse, R235, !P3 ;  /* 0x000000eba400720c */ /* 0x040fe40005f66670 */
[----:B------:R-:W-:Y:S02]  /*10730*/  ISETP.GE.OR P0, PT, R164, R233, !P0 ;  /* 0x000000e9a400720c */ /* 0x000fe40004706670 */
        /* <DEDUP_REMOVED lines=8> */
[----:B------:R-:W-:Y:S02]  /*107c0*/  FMNMX.FTZ R8, R9, R8, !PT ;  /* 0x0000000809087209 */ /* 0x000fe40007810000 */
[C---:B------:R-:W-:Y:S02]  /*107d0*/  ISETP.GE.AND P6, PT, R4.reuse, R236, PT ;  /* 0x000000ec0400720c */ /* 0x040fe40003fc6270 */
[----:B------:R-:W-:Y:S02]  /*107e0*/  ISETP.GE.AND P3, PT, R4, R234, PT ;  /* 0x000000ea0400720c */ /* 0x000fe40003f66270 */
[----:B------:R-:W-:Y:S02]  /*107f0*/  FMNMX.FTZ R11, R166, R2, !PT ;  /* 0x00000002a60b7209 */ /* 0x000fe40007810000 */
[C---:B------:R-:W-:Y:S02]  /*10800*/  ISETP.GE.AND P1, PT, R6.reuse, R236, PT ;  /* 0x000000ec0600720c */ /* 0x040fe40003f26270 */
[----:B------:R-:W-:Y:S02]  /*10810*/  ISETP.GE.AND P0, PT, R6, R234, PT ;  /* 0x000000ea0600720c */ /* 0x000fe40003f06270 */
[----:B------:R-:W-:Y:S02]  /*10820*/  FMNMX.FTZ R8, R199, R8, !PT ;  /* 0x00000008c7087209 */ /* 0x000fe40007810000 */
[C---:B------:R-:W-:Y:S02]  /*10830*/  ISETP.GE.OR P6, PT, R4.reuse, R235, !P6 ;  /* 0x000000eb0400720c */ /* 0x040fe400077c6670 */
[----:B------:R-:W-:Y:S02]  /*10840*/  ISETP.GE.OR P3, PT, R4, R233, !P3 ;  /* 0x000000e90400720c */ /* 0x000fe40005f66670 */
[----:B------:R-:W-:Y:S02]  /*10850*/  FMNMX.FTZ R11, R168, R11, !PT ;  /* 0x0000000ba80b7209 */ /* 0x000fe40007810000 */
[C---:B------:R-:W-:Y:S02]  /*10860*/  ISETP.GE.OR P1, PT, R6.reuse, R235, !P1 ;  /* 0x000000eb0600720c */ /* 0x040fe40004f26670 */
[----:B------:R-:W-:Y:S02]  /*10870*/  ISETP.GE.OR P0, PT, R6, R233, !P0 ;  /* 0x000000e90600720c */ /* 0x000fe40004706670 */
[C---:B------:R-:W-:Y:S02]  /*10880*/  IADD3 R6, R3.reuse, 0x28, RZ ;  /* 0x0000002803067810 */ /* 0x040fe40007ffe0ff */
[----:B------:R-:W-:Y:S02]  /*10890*/  IADD3 R4, R3, 0x21, RZ ;  /* 0x0000002103047810 */ /* 0x000fe40007ffe0ff */
[----:B------:R-:W-:Y:S02]  /*108a0*/  FSEL R175, R16, -INF , !P5 ;  /* 0xff80000010af7808 */ /* 0x000fe40006800000 */
[----:B------:R-:W-:Y:S02]  /*108b0*/  FMNMX.FTZ R8, R197, R8, !PT ;  /* 0x00000008c5087209 */ /* 0x000fe40007810000 */
[----:B------:R-:W-:Y:S02]  /*108c0*/  FSEL R173, R17, -INF , !P6 ;  /* 0xff80000011ad7808 */ /* 0x000fe40007000000 */
[----:B------:R-:W-:Y:S02]  /*108d0*/  FSEL R174, R18, -INF , !P4 ;  /* 0xff80000012ae7808 */ /* 0x000fe40006000000 */
[----:B------:R-:W-:Y:S02]  /*108e0*/  FSEL R198, R15, -INF , !P2 ;  /* 0xff8000000fc67808 */ /* 0x000fe40005000000 */
[----:B------:R-:W-:Y:S02]  /*108f0*/  FMNMX.FTZ R11, R170, R11, !PT ;  /* 0x0000000baa0b7209 */ /* 0x000fe40007810000 */
[C---:B------:R-:W-:Y:S02]  /*10900*/  ISETP.GE.AND P6, PT, R6.reuse, R236, PT ;  /* 0x000000ec0600720c */ /* 0x040fe40003fc6270 */
[----:B------:R-:W-:Y:S02]  /*10910*/  ISETP.GE.AND P4, PT, R6, R234, PT ;  /* 0x000000ea0600720c */ /* 0x000fe40003f86270 */
[C---:B------:R-:W-:Y:S02]  /*10920*/  ISETP.GE.AND P2, PT, R4.reuse, R236, PT ;  /* 0x000000ec0400720c */ /* 0x040fe40003f46270 */
[----:B------:R-:W-:Y:S02]  /*10930*/  ISETP.GE.AND P5, PT, R4, R234, PT ;  /* 0x000000ea0400720c */ /* 0x000fe40003fa6270 */
[----:B------:R-:W-:Y:S02]  /*10940*/  FMNMX.FTZ R8, R175, R8, !PT ;  /* 0x00000008af087209 */ /* 0x000fe40007810000 */
[----:B------:R-:W-:Y:S02]  /*10950*/  FMNMX.FTZ R11, R10, R11, !PT ;  /* 0x0000000b0a0b7209 */ /* 0x000fe40007810000 */
[C---:B------:R-:W-:Y:S02]  /*10960*/  ISETP.GE.OR P6, PT, R6.reuse, R235, !P6 ;  /* 0x000000eb0600720c */ /* 0x040fe400077c6670 */
[----:B------:R-:W-:Y:S02]  /*10970*/  ISETP.GE.OR P4, PT, R6, R233, !P4 ;  /* 0x000000e90600720c */ /* 0x000fe40006786670 */
[C---:B------:R-:W-:Y:S02]  /*10980*/  ISETP.GE.OR P2, PT, R4.reuse, R235, !P2 ;  /* 0x000000eb0400720c */ /* 0x040fe40005746670 */
[----:B------:R-:W-:Y:S02]  /*10990*/  ISETP.GE.OR P5, PT, R4, R233, !P5 ;  /* 0x000000e90400720c */ /* 0x000fe40006fa6670 */
[----:B------:R-:W-:Y:S02]  /*109a0*/  IADD3 R6, R3, 0x30, RZ ;  /* 0x0000003003067810 */ /* 0x000fe40007ffe0ff */
[----:B------:R-:W-:Y:S02]  /*109b0*/  FMNMX.FTZ R13, R173, R8, !PT ;  /* 0x00000008ad0d7209 */ /* 0x000fe40007810000 */
[----:B------:R-:W-:Y:S02]  /*109c0*/  FSEL R244, R20, -INF , !P1 ;  /* 0xff80000014f47808 */ /* 0x000fe40004800000 */
[----:B------:R-:W-:Y:S02]  /*109d0*/  IADD3 R4, R3, 0x29, RZ ;  /* 0x0000002903047810 */ /* 0x000fe40007ffe0ff */
        /* <DEDUP_REMOVED lines=10> */
[----:B------:R-:W-:Y:S02]  /*10a80*/  ISETP.GE.OR P2, PT, R6, R235, !P2 ;  /* 0x000000eb0600720c */ /* 0x000fe40005746670 */
[----:B------:R-:W-:Y:S02]  /*10a90*/  ISETP.GE.AND P1, PT, R4, R234, PT ;  /* 0x000000ea0400720c */ /* 0x000fe40003f26270 */
[----:B------:R-:W-:Y:S02]  /*10aa0*/  ISETP.GE.OR P0, PT, R6, R233, !P0 ;  /* 0x000000e90600720c */ /* 0x000fe40004706670 */
[----:B------:R-:W-:Y:S02]  /*10ab0*/  FSEL R249, R24, -INF , !P6 ;  /* 0xff80000018f97808 */ /* 0x000fe40007000000 */
[----:B------:R-:W-:Y:S02]  /*10ac0*/  ISETP.GE.OR P3, PT, R4, R235, !P3 ;  /* 0x000000eb0400720c */ /* 0x000fe40005f66670 */
[----:B------:R-:W-:Y:S02]  /*10ad0*/  IADD3 R6, R3, 0x31, RZ ;  /* 0x0000003103067810 */ /* 0x000fe40007ffe0ff */
[----:B------:R-:W-:Y:S02]  /*10ae0*/  FMNMX.FTZ R8, R251, R8, !PT ;  /* 0x00000008fb087209 */ /* 0x000fe40007810000 */
[----:B------:R-:W-:Y:S02]  /*10af0*/  FMNMX.FTZ R11, R174, R11, !PT ;  /* 0x0000000bae0b7209 */ /* 0x000fe40007810000 */
[----:B------:R-:W-:Y:S02]  /*10b00*/  ISETP.GE.OR P1, PT, R4, R233, !P1 ;  /* 0x000000e90400720c */ /* 0x000fe40004f26670 */
[----:B------:R-:W-:Y:S02]  /*10b10*/  FSEL R200, R23, -INF , !P5 ;  /* 0xff80000017c87808 */ /* 0x000fe40006800000 */
[----:B------:R-:W-:Y:S02]  /*10b20*/  FSEL R187, R25, -INF , !P3 ;  /* 0xff80000019bb7808 */ /* 0x000fe40005800000 */
[----:B------:R-:W-:Y:S02]  /*10b30*/  IADD3 R4, R3, 0x38, RZ ;  /* 0x0000003803047810 */ /* 0x000fe40007ffe0ff */
[----:B------:R-:W-:Y:S02]  /*10b40*/  ISETP.GE.AND P5, PT, R6, R236, PT ;  /* 0x000000ec0600720c */ /* 0x000fe40003fa6270 */
[----:B------:R-:W-:Y:S02]  /*10b50*/  FMNMX.FTZ R8, R249, R8, !PT ;  /* 0x00000008f9087209 */ /* 0x000fe40007810000 */
[----:B------:R-:W-:Y:S02]  /*10b60*/  FMNMX.FTZ R11, R172, R11, !PT ;  /* 0x0000000bac0b7209 */ /* 0x000fe40007810000 */
[----:B------:R-:W-:Y:S02]  /*10b70*/  FSEL R185, R28, -INF , !P2 ;  /* 0xff8000001cb97808 */ /* 0x000fe40005000000 */
[----:B------:R-:W-:Y:S02]  /*10b80*/  FMNMX.FTZ R8, R187, R8, !PT ;  /* 0x00000008bb087209 */ /* 0x000fe40007810000 */
[----:B------:R-:W-:Y:S02]  /*10b90*/  IADD3 R3, R3, 0x39, RZ ;  /* 0x0000003903037810 */ /* 0x000fe40007ffe0ff */
[----:B------:R-:W-:Y:S02]  /*10ba0*/  ISETP.GE.AND P6, PT, R4, R236, PT ;  /* 0x000000ec0400720c */ /* 0x000fe40003fc6270 */
[----:B------:R-:W-:Y:S02]  /*10bb0*/  ISETP.GE.OR P5, PT, R6, R235, !P5 ;  /* 0x000000eb0600720c */ /* 0x000fe40006fa6670 */
[----:B------:R-:W-:Y:S02]  /*10bc0*/  FMNMX.FTZ R11, R202, R11, !PT ;  /* 0x0000000bca0b7209 */ /* 0x000fe40007810000 */
[----:B------:R-:W-:Y:S02]  /*10bd0*/  FMNMX.FTZ R8, R185, R8, !PT ;  /* 0x00000008b9087209 */ /* 0x000fe40007810000 */
[----:B------:R-:W-:Y:S02]  /*10be0*/  ISETP.GE.OR P6, PT, R4, R235, !P6 ;  /* 0x000000eb0400720c */ /* 0x000fe400077c6670 */
[----:B------:R-:W-:Y:S02]  /*10bf0*/  FSEL R183, R29, -INF , !P5 ;  /* 0xff8000001db77808 */ /* 0x000fe40006800000 */
[C---:B------:R-:W-:Y:S02]  /*10c00*/  ISETP.GE.AND P3, PT, R3.reuse, R236, PT ;  /* 0x000000ec0300720c */ /* 0x040fe40003f66270 */
[----:B------:R-:W-:Y:S02]  /*10c10*/  FSEL R186, R26, -INF , !P4 ;  /* 0xff8000001aba7808 */ /* 0x000fe40006000000 */
[----:B------:R-:W-:Y:S02]  /*10c20*/  FMNMX.FTZ R13, R200, R11, !PT ;  /* 0x0000000bc80d7209 */ /* 0x000fe40007810000 */
[----:B------:R-:W-:Y:S02]  /*10c30*/  FSEL R181, R32, -INF , !P6 ;  /* 0xff80000020b57808 */ /* 0x000fe40007000000 */
[----:B------:R-:W-:Y:S02]  /*10c40*/  ISETP.GE.OR P3, PT, R3, R235, !P3 ;  /* 0x000000eb0300720c */ /* 0x000fe40005f66670 */
[----:B------:R-:W-:Y:S02]  /*10c50*/  FMNMX.FTZ R8, R183, R8, !PT ;  /* 0x00000008b7087209 */ /* 0x000fe40007810000 */
[----:B------:R-:W-:Y:S02]  /*10c60*/  FSEL R184, R27, -INF , !P1 ;  /* 0xff8000001bb87808 */ /* 0x000fe40004800000 */
[----:B------:R-:W-:Y:S01]  /*10c70*/  FMNMX.FTZ R13, R186, R13, !PT ;  /* 0x0000000dba0d7209 */ /* 0x000fe20007810000 */
[----:B------:R-:W-:Y:S01]  /*10c80*/  LDSM.16.MT88.4 R24, [R222+0x10000] ;  /* 0x01000000de18783b */ /* 0x000fe20000004200 */
[----:B------:R-:W-:Y:S02]  /*10c90*/  ISETP.GE.AND P2, PT, R6, R234, PT ;  /* 0x000000ea0600720c */ /* 0x000fe40003f46270 */
[----:B------:R-:W-:Y:S02]  /*10ca0*/  FSEL R179, R33, -INF , !P3 ;  /* 0xff80000021b37808 */ /* 0x000fe40005800000 */
[----:B------:R-:W-:Y:S02]  /*10cb0*/  FMNMX.FTZ R8, R181, R8, !PT ;  /* 0x00000008b5087209 */ /* 0x000fe40007810000 */
[----:B------:R-:W-:Y:S02]  /*10cc0*/  FSEL R180, R30, -INF , !P0 ;  /* 0xff8000001eb47808 */ /* 0x000fe40004000000 */
[----:B------:R-:W-:Y:S02]  /*10cd0*/  FMNMX.FTZ R13, R184, R13, !PT ;  /* 0x0000000db80d7209 */ /* 0x000fe40007810000 */
[----:B------:R-:W-:Y:S02]  /*10ce0*/  ISETP.GE.AND P1, PT, R4, R234, PT ;  /* 0x000000ea0400720c */ /* 0x000fe40003f26270 */
[-C--:B------:R-:W-:Y:S02]  /*10cf0*/  ISETP.GE.OR P2, PT, R6, R233.reuse, !P2 ;  /* 0x000000e90600720c */ /* 0x080fe40005746670 */
[----:B------:R-:W-:Y:S02]  /*10d00*/  FMNMX.FTZ R11, R179, R8, !PT ;  /* 0x00000008b30b7209 */ /* 0x000fe40007810000 */
[----:B------:R-:W-:Y:S02]  /*10d10*/  ISETP.GE.OR P1, PT, R4, R233, !P1 ;  /* 0x000000e90400720c */ /* 0x000fe40004f26670 */
[----:B------:R-:W-:Y:S01]  /*10d20*/  FSEL R178, R31, -INF , !P2 ;  /* 0xff8000001fb27808 */ /* 0x000fe20005000000 */
[----:B------:R-:W1:Y:S01]  /*10d30*/  SHFL.BFLY PT, R4, R11, 0x2, 0x1f ;  /* 0x0c401f000b047f89 */ /* 0x000e6200000e0000 */
[----:B------:R-:W-:Y:S02]  /*10d40*/  FMNMX.FTZ R13, R180, R13, !PT ;  /* 0x0000000db40d7209 */ /* 0x000fe40007810000 */
[C---:B------:R-:W-:Y:S02]  /*10d50*/  ISETP.GE.AND P0, PT, R3.reuse, R234, PT ;  /* 0x000000ea0300720c */ /* 0x040fe40003f06270 */
[----:B------:R-:W-:Y:S02]  /*10d60*/  FSEL R176, R34, -INF , !P1 ;  /* 0xff80000022b07808 */ /* 0x000fe40004800000 */
[----:B------:R-:W-:Y:S02]  /*10d70*/  ISETP.GE.OR P0, PT, R3, R233, !P0 ;  /* 0x000000e90300720c */ /* 0x000fe40004706670 */
[----:B------:R-:W-:Y:S02]  /*10d80*/  FMNMX.FTZ R13, R178, R13, !PT ;  /* 0x0000000db20d7209 */ /* 0x000fe40007810000 */
[----:B------:R-:W-:Y:S02]  /*10d90*/  FSEL R165, R35, -INF , !P0 ;  /* 0xff80000023a57808 */ /* 0x000fe40004000000 */
[----:B------:R-:W-:Y:S01]  /*10da0*/  FMNMX.FTZ R8, R176, R13, !PT ;  /* 0x0000000db0087209 */ /* 0x000fe20007810000 */
[----:B------:R-:W-:Y:S03]  /*10db0*/  LDSM.16.MT88.4 R32, [R221+0x10000] ;  /* 0x01000000dd20783b */ /* 0x000fe60000004200 */
[----:B------:R-:W-:Y:S05]  /*10dc0*/  FMNMX.FTZ R6, R165, R8, !PT ;  /* 0x00000008a5067209 */ /* 0x000fea0007810000 */
        /* <DEDUP_REMOVED lines=8> */
[----:B------:R-:W-:Y:S05]  /*10e50*/  FSEL R182, R182, RZ, P1 ;  /* 0x000000ffb6b67208 */ /* 0x000fea0000800000 */
[--C-:B------:R-:W-:Y:S01]  /*10e60*/  FFMA.FTZ R190, R5, UR4, -R182.reuse ;  /* 0x0000000405be7c23 */ /* 0x100fe200080108b6 */
[----:B------:R-:W-:Y:S01]  /*10e70*/  FSEL R5, R164, RZ, P1 ;  /* 0x000000ffa4057208 */ /* 0x000fe20000800000 */
[--C-:B------:R-:W-:Y:S01]  /*10e80*/  FFMA.FTZ R193, R167, UR4, -R182.reuse ;  /* 0x00000004a7c17c23 */ /* 0x100fe200080108b6 */
[--C-:B------:R-:W-:Y:S01]  /*10e90*/  FFMA.FTZ R189, R7, UR4, -R182.reuse ;  /* 0x0000000407bd7c23 */ /* 0x100fe200080108b6 */
[--C-:B------:R-:W-:Y:S01]  /*10ea0*/  FFMA.FTZ R188, R9, UR4, -R182.reuse ;  /* 0x0000000409bc7c23 */ /* 0x100fe200080108b6 */
[----:B------:R-:W-:Y:S01]  /*10eb0*/  FFMA.FTZ R194, R175, UR4, -R182 ;  /* 0x00000004afc27c23 */ /* 0x000fe200080108b6 */
[----:B------:R-:W-:Y:S01]  /*10ec0*/  FADD.FTZ R0, -R5, R0 ;  /* 0x0000000005007221 */ /* 0x000fe20000010100 */
[----:B--2---:R-:W-:Y:S01]  /*10ed0*/  FMNMX.FTZ R3, R4, R3, !PT ;  /* 0x0000000304037209 */ /* 0x004fe20007810000 */
[----:B------:R-:W-:Y:S01]  /*10ee0*/  MUFU.EX2 R193, R193 ;  /* 0x000000c100c17308 */ /* 0x000fe20000000800 */
[--C-:B------:R-:W-:Y:S01]  /*10ef0*/  FFMA.FTZ R252, R185, UR4, -R182.reuse ;  /* 0x00000004b9fc7c23 */ /* 0x100fe200080108b6 */
[----:B------:R-:W-:Y:S01]  /*10f00*/  FMUL.FTZ R6, R0, UR4 ;  /* 0x0000000400067c20 */ /* 0x000fe20008410000 */
[C---:B------:R-:W-:Y:S01]  /*10f10*/  FSETP.NEU.FTZ.AND P0, PT, R3.reuse, -INF , PT ;  /* 0xff8000000300780b */ /* 0x040fe20003f1d000 */
[----:B------:R-:W-:Y:S01]  /*10f20*/  FMUL.FTZ R177, R3, UR4 ;  /* 0x0000000403b17c20 */ /* 0x000fe20008410000 */
[--C-:B------:R-:W-:Y:S01]  /*10f30*/  FFMA.FTZ R183, R183, UR4, -R182.reuse ;  /* 0x00000004b7b77c23 */ /* 0x100fe200080108b6 */
[--C-:B------:R-:W-:Y:S01]  /*10f40*/  FFMA.FTZ R181, R181, UR4, -R182.reuse ;  /* 0x00000004b5b57c23 */ /* 0x100fe200080108b6 */
[----:B------:R-:W-:Y:S03]  /*10f50*/  FSEL R5, R3, RZ, P0 ;  /* 0x000000ff03057208 */ /* 0x000fe60000000000 */
[----:B------:R-:W1:Y:S01]  /*10f60*/  MUFU.EX2 R190, R190 ;  /* 0x000000be00be7308 */ /* 0x000e620000000800 */
[----:B------:R-:W-:Y:S01]  /*10f70*/  FSEL R177, R177, RZ, P0 ;  /* 0x000000ffb1b17208 */ /* 0x000fe20000000000 */
[--C-:B------:R-:W-:Y:S01]  /*10f80*/  FFMA.FTZ R192, R199, UR4, -R182.reuse ;  /* 0x00000004c7c07c23 */ /* 0x100fe200080108b6 */
[----:B------:R-:W-:Y:S01]  /*10f90*/  FFMA.FTZ R199, R173, UR4, -R182 ;  /* 0x00000004adc77c23 */ /* 0x000fe200080108b6 */
[----:B------:R-:W-:Y:S01]  /*10fa0*/  FADD.FTZ R0, -R5, R2 ;  /* 0x0000000205007221 */ /* 0x000fe20000010100 */
[--C-:B------:R-:W-:Y:S01]  /*10fb0*/  FFMA.FTZ R197, R197, UR4, -R182.reuse ;  /* 0x00000004c5c57c23 */ /* 0x100fe200080108b6 */
[--C-:B------:R-:W-:Y:S01]  /*10fc0*/  FFMA.FTZ R195, R166, UR4, -R177.reuse ;  /* 0x00000004a6c37c23 */ /* 0x100fe200080108b1 */
[--C-:B------:R-:W-:Y:S01]  /*10fd0*/  FFMA.FTZ R167, R168, UR4, -R177.reuse ;  /* 0x00000004a8a77c23 */ /* 0x100fe200080108b1 */
[--C-:B------:R-:W-:Y:S01]  /*10fe0*/  FFMA.FTZ R166, R170, UR4, -R177.reuse ;  /* 0x00000004aaa67c23 */ /* 0x100fe200080108b1 */
[--C-:B------:R-:W-:Y:S01]  /*10ff0*/  FFMA.FTZ R191, R10, UR4, -R177.reuse ;  /* 0x000000040abf7c23 */ /* 0x100fe200080108b1 */
[----:B------:R-:W-:Y:S01]  /*11000*/  FMUL.FTZ R8, R0, UR4 ;  /* 0x0000000400087c20 */ /* 0x000fe20008410000 */
[----:B------:R-:W-:Y:S01]  /*11010*/  MUFU.EX2 R189, R189 ;  /* 0x000000bd00bd7308 */ /* 0x000fe20000000800 */
[--C-:B------:R-:W-:Y:S01]  /*11020*/  FFMA.FTZ R203, R172, UR4, -R177.reuse ;  /* 0x00000004accb7c23 */ /* 0x100fe200080108b1 */
[--C-:B------:R-:W-:Y:S01]  /*11030*/  FFMA.FTZ R180, R180, UR4, -R177.reuse ;  /* 0x00000004b4b47c23 */ /* 0x100fe200080108b1 */
[--C-:B------:R-:W-:Y:S01]  /*11040*/  FFMA.FTZ R178, R178, UR4, -R177.reuse ;  /* 0x00000004b2b27c23 */ /* 0x100fe200080108b1 */
[--C-:B------:R-:W-:Y:S01]  /*11050*/  FFMA.FTZ R201, R198, UR4, -R177.reuse ;  /* 0x00000004c6c97c23 */ /* 0x100fe200080108b1 */
[--C-:B------:R-:W-:Y:S01]  /*11060*/  FFMA.FTZ R198, R174, UR4, -R177.reuse ;  /* 0x00000004aec67c23 */ /* 0x100fe200080108b1 */
[----:B-1----:R-:W-:Y:S01]  /*11070*/  F2FP.BF16.F32.PACK_AB R168, R190, R193 ;  /* 0x000000c1bea8723e */ /* 0x002fe200000010ff */
[----:B------:R-:W-:Y:S03]  /*11080*/  LDSM.16.MT88.4 R172, [R221+0x14800] ;  /* 0x01480000ddac783b */ /* 0x000fe60000004200 */
[----:B------:R-:W1:Y:S01]  /*11090*/  MUFU.EX2 R188, R188 ;  /* 0x000000bc00bc7308 */ /* 0x000e620000000800 */
[--C-:B------:R-:W-:Y:S01]  /*110a0*/  FFMA.FTZ R196, R196, UR4, -R177.reuse ;  /* 0x00000004c4c47c23 */ /* 0x100fe200080108b1 */
[--C-:B------:R-:W-:Y:S01]  /*110b0*/  FFMA.FTZ R246, R249, UR4, -R182.reuse ;  /* 0x00000004f9f67c23 */ /* 0x100fe200080108b6 */
[--C-:B------:R-:W-:Y:S01]  /*110c0*/  FFMA.FTZ R244, R244, UR4, -R182.reuse ;  /* 0x00000004f4f47c23 */ /* 0x100fe200080108b6 */
[--C-:B------:R-:W-:Y:S01]  /*110d0*/  FFMA.FTZ R251, R251, UR4, -R182.reuse ;  /* 0x00000004fbfb7c23 */ /* 0x100fe200080108b6 */
[--C-:B------:R-:W-:Y:S01]  /*110e0*/  FFMA.FTZ R249, R187, UR4, -R182.reuse ;  /* 0x00000004bbf97c23 */ /* 0x100fe200080108b6 */
[----:B------:R-:W-:Y:S01]  /*110f0*/  FFMA.FTZ R182, R179, UR4, -R182 ;  /* 0x00000004b3b67c23 */ /* 0x000fe200080108b6 */
[--C-:B------:R-:W-:Y:S03]  /*11100*/  FFMA.FTZ R202, R202, UR4, -R177.reuse ;  /* 0x00000004caca7c23 */ /* 0x100fe600080108b1 */
[----:B------:R-:W-:Y:S01]  /*11110*/  MUFU.EX2 R195, R195 ;  /* 0x000000c300c37308 */ /* 0x000fe20000000800 */
[--C-:B------:R-:W-:Y:S01]  /*11120*/  FFMA.FTZ R200, R200, UR4, -R177.reuse ;  /* 0x00000004c8c87c23 */ /* 0x100fe200080108b1 */
[--C-:B------:R-:W-:Y:S01]  /*11130*/  FFMA.FTZ R248, R186, UR4, -R177.reuse ;  /* 0x00000004baf87c23 */ /* 0x100fe200080108b1 */
[----:B------:R-:W-:Y:S01]  /*11140*/  FFMA.FTZ R250, R184, UR4, -R177 ;  /* 0x00000004b8fa7c23 */ /* 0x000fe200080108b1 */
[----:B------:R-:W-:Y:S06]  /*11150*/  PLOP3.LUT P0, PT, PT, PT, UP2, 0x80, 0x0 ;  /* 0x000000000000781c */ /* 0x000fec0003f0f028 */
        /* <DEDUP_REMOVED lines=8> */
[----:B------:R-:W-:Y:S01]  /*111e0*/  MUFU.EX2 R186, R183 ;  /* 0x000000b700ba7308 */ /* 0x000fe20000000800 */
        /* <DEDUP_REMOVED lines=9> */
[----:B------:R-:W-:Y:S01]  /*11280*/  FMUL.FTZ R7, R0, R163 ;  /* 0x000000a300077220 */ /* 0x000fe20000410000 */
[----:B------:R-:W-:Y:S01]  /*11290*/  FMUL.FTZ R8, R2, R156 ;  /* 0x0000009c02087220 */ /* 0x000fe20000410000 */
[C---:B------:R-:W-:Y:S01]  /*112a0*/  FMUL.FTZ R10, R0.reuse, R158 ;  /* 0x0000009e000a7220 */ /* 0x040fe20000410000 */
[C---:B------:R-:W-:Y:S01]  /*112b0*/  FMUL.FTZ R11, R0.reuse, R159 ;  /* 0x0000009f000b7220 */ /* 0x040fe20000410000 */
[----:B------:R-:W1:Y:S01]  /*112c0*/  LDSM.16.MT88.4 R160, [R220+0x10000] ;  /* 0x01000000dca0783b */ /* 0x000e620000004200 */
[C---:B------:R-:W-:Y:S01]  /*112d0*/  FMUL.FTZ R14, R0.reuse, R154 ;  /* 0x0000009a000e7220 */ /* 0x040fe20000410000 */
[----:B------:R-:W-:Y:S01]  /*112e0*/  FMUL.FTZ R15, R0, R155 ;  /* 0x0000009b000f7220 */ /* 0x000fe20000410000 */
[C---:B------:R-:W-:Y:S01]  /*112f0*/  HMMA.16816.F32.BF16 R4, R168.reuse, R16, R4 ;  /* 0x00000010a804723c */ /* 0x040fe20000041804 */
[----:B------:R-:W-:Y:S04]  /*11300*/  MUFU.EX2 R187, R180 ;  /* 0x000000b400bb7308 */ /* 0x000fe80000000800 */
[----:B------:R-:W2:Y:S01]  /*11310*/  LDSM.16.MT88.4 R152, [R224+0x12000] ;  /* 0x01200000e098783b */ /* 0x000ea20000004200 */
[C---:B------:R-:W-:Y:S05]  /*11320*/  HMMA.16816.F32.BF16 R8, R168.reuse, R18, R8 ;  /* 0x00000012a808723c */ /* 0x040fea0000041808 */
[----:B------:R-:W-:Y:S01]  /*11330*/  MUFU.EX2 R184, R178 ;  /* 0x000000b200b87308 */ /* 0x000fe20000000800 */
[C---:B------:R-:W-:Y:S01]  /*11340*/  FMUL.FTZ R16, R2.reuse, R148 ;  /* 0x0000009402107220 */ /* 0x040fe20000410000 */
[C---:B------:R-:W-:Y:S01]  /*11350*/  HMMA.16816.F32.BF16 R12, R168.reuse, R24, R12 ;  /* 0x00000018a80c723c */ /* 0x040fe2000004180c */
[----:B------:R-:W-:Y:S03]  /*11360*/  LDSM.16.MT88.4 R156, [R224+0x12800] ;  /* 0x01280000e09c783b */ /* 0x000fe60000004200 */
[----:B------:R-:W-:Y:S01]  /*11370*/  FMUL.FTZ R17, R2, R149 ;  /* 0x0000009502117220 */ /* 0x000fe20000410000 */
[C---:B------:R-:W-:Y:S01]  /*11380*/  FMUL.FTZ R18, R0.reuse, R150 ;  /* 0x0000009600127220 */ /* 0x040fe20000410000 */
[C---:B------:R-:W-:Y:S01]  /*11390*/  FMUL.FTZ R19, R0.reuse, R151 ;  /* 0x0000009700137220 */ /* 0x040fe20000410000 */
[C---:B------:R-:W-:Y:S02]  /*113a0*/  FMUL.FTZ R22, R0.reuse, R146 ;  /* 0x0000009200167220 */ /* 0x040fe40000410000 */
[----:B------:R-:W-:Y:S01]  /*113b0*/  LDSM.16.MT88.4 R148, [R221+0x10800] ;  /* 0x01080000dd94783b */ /* 0x000fe20000004200 */
[----:B------:R-:W-:Y:S01]  /*113c0*/  MUFU.EX2 R192, R192 ;  /* 0x000000c000c07308 */ /* 0x000fe20000000800 */
[----:B------:R-:W-:Y:S01]  /*113d0*/  FMUL.FTZ R23, R0, R147 ;  /* 0x0000009300177220 */ /* 0x000fe20000410000 */
[C---:B------:R-:W-:Y:S01]  /*113e0*/  FMUL.FTZ R24, R2.reuse, R140 ;  /* 0x0000008c02187220 */ /* 0x040fe20000410000 */
[C---:B------:R-:W-:Y:S01]  /*113f0*/  FMUL.FTZ R25, R2.reuse, R141 ;  /* 0x0000008d02197220 */ /* 0x040fe20000410000 */
[C---:B------:R-:W-:Y:S03]  /*11400*/  HMMA.16816.F32.BF16 R16, R168.reuse, R26, R16 ;  /* 0x0000001aa810723c */ /* 0x040fe60000041810 */
[----:B------:R-:W3:Y:S01]  /*11410*/  LDSM.16.MT88.4 R144, [R222+0x12000] ;  /* 0x01200000de90783b */ /* 0x000ee20000004200 */
[----:B------:R-:W-:Y:S01]  /*11420*/  FMUL.FTZ R29, R2, R137 ;  /* 0x00000089021d7220 */ /* 0x000fe20000410000 */
[C---:B------:R-:W-:Y:S01]  /*11430*/  FMUL.FTZ R30, R0.reuse, R138 ;  /* 0x0000008a001e7220 */ /* 0x040fe20000410000 */
[C---:B------:R-:W-:Y:S01]  /*11440*/  HMMA.16816.F32.BF16 R20, R168.reuse, R32, R20 ;  /* 0x00000020a814723c */ /* 0x040fe20000041814 */
[----:B------:R-:W4:Y:S04]  /*11450*/  MUFU.EX2 R197, R197 ;  /* 0x000000c500c57308 */ /* 0x000f280000000800 */
[C---:B------:R-:W-:Y:S01]  /*11460*/  FMUL.FTZ R26, R0.reuse, R142 ;  /* 0x0000008e001a7220 */ /* 0x040fe20000410000 */
[C---:B------:R-:W-:Y:S01]  /*11470*/  FMUL.FTZ R27, R0.reuse, R143 ;  /* 0x0000008f001b7220 */ /* 0x040fe20000410000 */
[----:B------:R-:W-:Y:S01]  /*11480*/  FMUL.FTZ R31, R0, R139 ;  /* 0x0000008b001f7220 */ /* 0x000fe20000410000 */
[----:B------:R-:W-:Y:S03]  /*11490*/  LDSM.16.MT88.4 R140, [R224+0x14000] ;  /* 0x01400000e08c783b */ /* 0x000fe60000004200 */
[----:B------:R-:W-:Y:S01]  /*114a0*/  MUFU.EX2 R194, R194 ;  /* 0x000000c200c27308 */ /* 0x000fe20000000800 */
[C---:B------:R-:W-:Y:S01]  /*114b0*/  FMUL.FTZ R32, R2.reuse, R132 ;  /* 0x0000008402207220 */ /* 0x040fe20000410000 */
[C---:B------:R-:W-:Y:S01]  /*114c0*/  FMUL.FTZ R33, R2.reuse, R133 ;  /* 0x0000008502217220 */ /* 0x040fe20000410000 */
[C---:B------:R-:W-:Y:S02]  /*114d0*/  HMMA.16816.F32.BF16 R24, R168.reuse, R34, R24 ;  /* 0x00000022a818723c */ /* 0x040fe40000041818 */
[----:B------:R-:W5:Y:S01]  /*114e0*/  LDSM.16.MT88.4 R136, [R221+0x12000] ;  /* 0x01200000dd88783b */ /* 0x000f620000004200 */
[C---:B------:R-:W-:Y:S01]  /*114f0*/  FMUL.FTZ R36, R2.reuse, R36 ;  /* 0x0000002402247220 */ /* 0x040fe20000410000 */
[----:B------:R-:W-:Y:S02]  /*11500*/  FMUL.FTZ R37, R2, R37 ;  /* 0x0000002502257220 */ /* 0x000fe40000410000 */
[C---:B-1----:R-:W-:Y:S01]  /*11510*/  HMMA.16816.F32.BF16 R28, R168.reuse, R160, R28 ;  /* 0x000000a0a81c723c */ /* 0x042fe2000004181c */
[----:B------:R-:W1:Y:S04]  /*11520*/  MUFU.EX2 R199, R199 ;  /* 0x000000c700c77308 */ /* 0x000e680000000800 */
[C---:B------:R-:W-:Y:S01]  /*11530*/  FMUL.FTZ R34, R0.reuse, R134 ;  /* 0x0000008600227220 */ /* 0x040fe20000410000 */
[C---:B------:R-:W-:Y:S01]  /*11540*/  FMUL.FTZ R35, R0.reuse, R135 ;  /* 0x0000008700237220 */ /* 0x040fe20000410000 */
[C---:B------:R-:W-:Y:S01]  /*11550*/  FMUL.FTZ R38, R0.reuse, R38 ;  /* 0x0000002600267220 */ /* 0x040fe20000410000 */
[----:B------:R-:W-:Y:S01]  /*11560*/  FMUL.FTZ R39, R0, R39 ;  /* 0x0000002700277220 */ /* 0x000fe20000410000 */
[----:B------:R-:W4:Y:S02]  /*11570*/  LDSM.16.MT88.4 R132, [R220+0x12000] ;  /* 0x01200000dc84783b */ /* 0x000f240000004200 */
[----:B------:R-:W-:Y:S01]  /*11580*/  MUFU.EX2 R196, R196 ;  /* 0x000000c400c47308 */ /* 0x000fe20000000800 */
[C---:B------:R-:W-:Y:S01]  /*11590*/  FMUL.FTZ R40, R2.reuse, R40 ;  /* 0x0000002802287220 */ /* 0x040fe20000410000 */
[----:B------:R-:W-:Y:S01]  /*115a0*/  FMUL.FTZ R41, R2, R41 ;  /* 0x0000002902297220 */ /* 0x000fe20000410000 */
[C---:B------:R-:W-:Y:S03]  /*115b0*/  HMMA.16816.F32.BF16 R32, R168.reuse, R162, R32 ;  /* 0x000000a2a820723c */ /* 0x040fe60000041820 */
[C---:B------:R-:W-:Y:S01]  /*115c0*/  FMUL.FTZ R42, R0.reuse, R42 ;  /* 0x0000002a002a7220 */ /* 0x040fe20000410000 */
[----:B------:R-:W-:Y:S01]  /*115d0*/  FMUL.FTZ R43, R0, R43 ;  /* 0x0000002b002b7220 */ /* 0x000fe20000410000 */
[----:B------:R-:W-:Y:S01]  /*115e0*/  LDSM.16.MT88.4 R160, [R222+0x12800] ;  /* 0x01280000dea0783b */ /* 0x000fe20000004200 */
[C---:B--2---:R-:W-:Y:S01]  /*115f0*/  HMMA.16816.F32.BF16 R36, R168.reuse, R152, R36 ;  /* 0x00000098a824723c */ /* 0x044fe20000041824 */
[----:B------:R-:W2:Y:S04]  /*11600*/  MUFU.EX2 R201, R201 ;  /* 0x000000c900c97308 */ /* 0x000ea80000000800 */
        /* <DEDUP_REMOVED lines=12> */
[----:B------:R-:W3:Y:S02]  /*116d0*/  MUFU.EX2 R203, R203 ;  /* 0x000000cb00cb7308 */ /* 0x000ee40000000800 */
[C---:B------:R-:W-:Y:S01]  /*116e0*/  FMUL.FTZ R52, R2.reuse, R52 ;  /* 0x0000003402347220 */ /* 0x040fe20000410000 */
[----:B------:R-:W-:Y:S01]  /*116f0*/  FMUL.FTZ R53, R2, R53 ;  /* 0x0000003502357220 */ /* 0x000fe20000410000 */
[C---:B------:R-:W-:Y:S01]  /*11700*/  FMUL.FTZ R54, R0.reuse, R54 ;  /* 0x0000003600367220 */ /* 0x040fe20000410000 */
[C---:B------:R-:W-:Y:S01]  /*11710*/  HMMA.16816.F32.BF16 R48, R168.reuse, R146, R48 ;  /* 0x00000092a830723c */ /* 0x040fe20000041830 */
[----:B------:R-:W1:Y:S04]  /*11720*/  LDSM.16.MT88.4 R144, [R222+0x14000] ;  /* 0x01400000de90783b */ /* 0x000e680000004200 */
[----:B------:R-:W-:Y:S01]  /*11730*/  MUFU.EX2 R244, R244 ;  /* 0x000000f400f47308 */ /* 0x000fe20000000800 */
[----:B------:R-:W-:Y:S01]  /*11740*/  FMUL.FTZ R55, R0, R55 ;  /* 0x0000003700377220 */ /* 0x000fe20000410000 */
[C---:B------:R-:W-:Y:S01]  /*11750*/  FMUL.FTZ R56, R2.reuse, R56 ;  /* 0x0000003802387220 */ /* 0x040fe20000410000 */
[----:B------:R-:W-:Y:S03]  /*11760*/  FMUL.FTZ R57, R2, R57 ;  /* 0x0000003902397220 */ /* 0x000fe60000410000 */
[C---:B------:R-:W-:Y:S01]  /*11770*/  FMUL.FTZ R58, R0.reuse, R58 ;  /* 0x0000003a003a7220 */ /* 0x040fe20000410000 */
[----:B------:R-:W-:Y:S01]  /*11780*/  FMUL.FTZ R59, R0, R59 ;  /* 0x0000003b003b7220 */ /* 0x000fe20000410000 */
[C---:B-----5:R-:W-:Y:S02]  /*11790*/  HMMA.16816.F32.BF16 R52, R168.reuse, R136, R52 ;  /* 0x00000088a834723c */ /* 0x060fe40000041834 */
[----:B------:R-:W-:Y:S01]  /*117a0*/  MUFU.EX2 R251, R251 ;  /* 0x000000fb00fb7308 */ /* 0x000fe20000000800 */
[C---:B------:R-:W-:Y:S01]  /*117b0*/  FMUL.FTZ R60, R2.reuse, R60 ;  /* 0x0000003c023c7220 */ /* 0x040fe20000410000 */
[----:B------:R-:W-:Y:S01]  /*117c0*/  FMUL.FTZ R61, R2, R61 ;  /* 0x0000003d023d7220 */ /* 0x000fe20000410000 */
[C---:B------:R-:W-:Y:S01]  /*117d0*/  FMUL.FTZ R62, R0.reuse, R62 ;  /* 0x0000003e003e7220 */ /* 0x040fe20000410000 */
[C---:B------:R-:W-:Y:S01]  /*117e0*/  HMMA.16816.F32.BF16 R56, R168.reuse, R138, R56 ;  /* 0x0000008aa838723c */ /* 0x040fe20000041838 */
[----:B------:R-:W5:Y:S05]  /*117f0*/  LDSM.16.MT88.4 R136, [R221+0x14000] ;  /* 0x01400000dd88783b */ /* 0x000f6a0000004200 */
[----:B------:R-:W-:Y:S01]  /*11800*/  MUFU.EX2 R246, R246 ;  /* 0x000000f600f67308 */ /* 0x000fe20000000800 */
[----:B------:R-:W-:Y:S01]  /*11810*/  FMUL.FTZ R63, R0, R63 ;  /* 0x0000003f003f7220 */ /* 0x000fe20000410000 */
[C---:B------:R-:W-:Y:S03]  /*11820*/  FMUL.FTZ R64, R2.reuse, R64 ;  /* 0x0000004002407220 */ /* 0x040fe60000410000 */
[----:B------:R-:W-:Y:S01]  /*11830*/  FMUL.FTZ R65, R2, R65 ;  /* 0x0000004102417220 */ /* 0x000fe20000410000 */
        /* <DEDUP_REMOVED lines=8> */
[----:B------:R-:W4:Y:S05]  /*118c0*/  LDSM.16.MT88.4 R132, [R220+0x14000] ;  /* 0x01400000dc84783b */ /* 0x000f2a0000004200 */
[----:B------:R-:W3:Y:S01]  /*118d0*/  MUFU.EX2 R202, R202 ;  /* 0x000000ca00ca7308 */ /* 0x000ee20000000800 */
[----:B------:R-:W-:Y:S01]  /*118e0*/  FMUL.FTZ R71, R0, R71 ;  /* 0x0000004700477220 */ /* 0x000fe20000410000 */
[C---:B------:R-:W-:Y:S03]  /*118f0*/  FMUL.FTZ R72, R2.reuse, R72 ;  /* 0x0000004802487220 */ /* 0x040fe60000410000 */
[----:B------:R-:W-:Y:S01]  /*11900*/  FMUL.FTZ R73, R2, R73 ;  /* 0x0000004902497220 */ /* 0x000fe20000410000 */
[C---:B------:R-:W-:Y:S01]  /*11910*/  FMUL.FTZ R74, R0.reuse, R74 ;  /* 0x0000004a004a7220 */ /* 0x040fe20000410000 */
[----:B------:R-:W-:Y:S01]  /*11920*/  FMUL.FTZ R75, R0, R75 ;  /* 0x0000004b004b7220 */ /* 0x000fe20000410000 */
[C---:B------:R-:W-:Y:S02]  /*11930*/  HMMA.16816.F32.BF16 R68, R168.reuse, R140, R68 ;  /* 0x0000008ca844723c */ /* 0x040fe40000041844 */
[----:B------:R-:W3:Y:S01]  /*11940*/  MUFU.EX2 R200, R200 ;  /* 0x000000c800c87308 */ /* 0x000ee20000000800 */
[C---:B------:R-:W-:Y:S01]  /*11950*/  FMUL.FTZ R76, R2.reuse, R76 ;  /* 0x0000004c024c7220 */ /* 0x040fe20000410000 */
[----:B------:R-:W-:Y:S01]  /*11960*/  FMUL.FTZ R77, R2, R77 ;  /* 0x0000004d024d7220 */ /* 0x000fe20000410000 */
[C---:B------:R-:W-:Y:S01]  /*11970*/  FMUL.FTZ R78, R0.reuse, R78 ;  /* 0x0000004e004e7220 */ /* 0x040fe20000410000 */
[C---:B------:R-:W-:Y:S01]  /*11980*/  HMMA.16816.F32.BF16 R72, R168.reuse, R142, R72 ;  /* 0x0000008ea848723c */ /* 0x040fe20000041848 */
[----:B------:R-:W2:Y:S05]  /*11990*/  LDSM.16.MT88.4 R140, [R224+0x16000] ;  /* 0x01600000e08c783b */ /* 0x000eaa0000004200 */
[----:B------:R-:W-:Y:S01]  /*119a0*/  MUFU.EX2 R248, R248 ;  /* 0x000000f800f87308 */ /* 0x000fe20000000800 */
[----:B------:R-:W-:Y:S01]  /*119b0*/  FMUL.FTZ R79, R0, R79 ;  /* 0x0000004f004f7220 */ /* 0x000fe20000410000 */
[C---:B------:R-:W-:Y:S03]  /*119c0*/  FMUL.FTZ R80, R2.reuse, R80 ;  /* 0x0000005002507220 */ /* 0x040fe60000410000 */
[----:B------:R-:W-:Y:S01]  /*119d0*/  FMUL.FTZ R81, R2, R81 ;  /* 0x0000005102517220 */ /* 0x000fe20000410000 */
[C---:B------:R-:W-:Y:S01]  /*119e0*/  FMUL.FTZ R82, R0.reuse, R82 ;  /* 0x0000005200527220 */ /* 0x040fe20000410000 */
[----:B------:R-:W-:Y:S01]  /*119f0*/  FMUL.FTZ R83, R0, R83 ;  /* 0x0000005300537220 */ /* 0x000fe20000410000 */
[C---:B-1----:R-:W-:Y:S02]  /*11a00*/  HMMA.16816.F32.BF16 R76, R168.reuse, R144, R76 ;  /* 0x00000090a84c723c */ /* 0x042fe4000004184c */
[----:B------:R-:W1:Y:S01]  /*11a10*/  MUFU.EX2 R250, R250 ;  /* 0x000000fa00fa7308 */ /* 0x000e620000000800 */
[C---:B------:R-:W-:Y:S01]  /*11a20*/  FMUL.FTZ R84, R2.reuse, R84 ;  /* 0x0000005402547220 */ /* 0x040fe20000410000 */
[----:B------:R-:W-:Y:S01]  /*11a30*/  FMUL.FTZ R85, R2, R85 ;  /* 0x0000005502557220 */ /* 0x000fe20000410000 */
[C---:B------:R-:W-:Y:S01]  /*11a40*/  FMUL.FTZ R86, R0.reuse, R86 ;  /* 0x0000005600567220 */ /* 0x040fe20000410000 */
[C---:B------:R-:W-:Y:S01]  /*11a50*/  HMMA.16816.F32.BF16 R80, R168.reuse, R146, R80 ;  /* 0x00000092a850723c */ /* 0x040fe20000041850 */
[----:B------:R-:W-:Y:S05]  /*11a60*/  LDSM.16.MT88.4 R144, [R222+0x10800] ;  /* 0x01080000de90783b */ /* 0x000fea0000004200 */
[----:B------:R-:W-:Y:S01]  /*11a70*/  MUFU.EX2 R252, R252 ;  /* 0x000000fc00fc7308 */ /* 0x000fe20000000800 */
[----:B------:R-:W-:Y:S01]  /*11a80*/  FMUL.FTZ R87, R0, R87 ;  /* 0x0000005700577220 */ /* 0x000fe20000410000 */
[C---:B------:R-:W-:Y:S03]  /*11a90*/  FMUL.FTZ R88, R2.reuse, R88 ;  /* 0x0000005802587220 */ /* 0x040fe60000410000 */
[----:B------:R-:W-:Y:S01]  /*11aa0*/  FMUL.FTZ R89, R2, R89 ;  /* 0x0000005902597220 */ /* 0x000fe20000410000 */
[C---:B------:R-:W-:Y:S01]  /*11ab0*/  FMUL.FTZ R90, R0.reuse, R90 ;  /* 0x0000005a005a7220 */ /* 0x040fe20000410000 */
[----:B------:R-:W-:Y:S01]  /*11ac0*/  FMUL.FTZ R91, R0, R91 ;  /* 0x0000005b005b7220 */ /* 0x000fe20000410000 */
[C---:B-----5:R-:W-:Y:S03]  /*11ad0*/  HMMA.16816.F32.BF16 R84, R168.reuse, R136, R84 ;  /* 0x00000088a854723c */ /* 0x060fe60000041854 */
[C---:B------:R-:W-:Y:S01]  /*11ae0*/  FMUL.FTZ R92, R2.reuse, R92 ;  /* 0x0000005c025c7220 */ /* 0x040fe20000410000 */
[----:B------:R-:W-:Y:S01]  /*11af0*/  FMUL.FTZ R93, R2, R93 ;  /* 0x0000005d025d7220 */ /* 0x000fe20000410000 */
[C---:B------:R-:W-:Y:S01]  /*11b00*/  FMUL.FTZ R94, R0.reuse, R94 ;  /* 0x0000005e005e7220 */ /* 0x040fe20000410000 */
[C---:B------:R-:W-:Y:S01]  /*11b10*/  HMMA.16816.F32.BF16 R88, R168.reuse, R138, R88 ;  /* 0x0000008aa858723c */ /* 0x040fe20000041858 */
[----:B------:R-:W5:Y:S04]  /*11b20*/  LDSM.16.MT88.4 R136, [R222+0x16000] ;  /* 0x01600000de88783b */ /* 0x000f680000004200 */
        /* <DEDUP_REMOVED lines=47> */
[C---:B------:R-:W-:Y:S01]  /*11e20*/  FMUL.FTZ R131, R0.reuse, R131 ;  /* 0x0000008300837220 */ /* 0x040fe20000410000 */
[C---:B--2---:R-:W-:Y:S03]  /*11e30*/  HMMA.16816.F32.BF16 R124, R168.reuse, R140, R124 ;  /* 0x0000008ca87c723c */ /* 0x044fe6000004187c */
[----:B------:R-:W-:Y:S01]  /*11e40*/  F2FP.BF16.F32.PACK_AB R132, R197, R192 ;  /* 0x000000c0c584723e */ /* 0x000fe200000010ff */
[----:B------:R-:W-:Y:S01]  /*11e50*/  FFMA.FTZ R195, R0, R243, R195 ;  /* 0x000000f300c37223 */ /* 0x000fe200000100c3 */
[----:B------:R-:W-:Y:S01]  /*11e60*/  F2FP.BF16.F32.PACK_AB R134, R199, R194 ;  /* 0x000000c2c786723e */ /* 0x000fe200000010ff */
[----:B------:R-:W-:Y:S01]  /*11e70*/  HMMA.16816.F32.BF16 R128, R168, R142, R128 ;  /* 0x0000008ea880723c */ /* 0x000fe20000041880 */
[----:B------:R-:W2:Y:S04]  /*11e80*/  LDSM.16.MT88.4 R140, [R221+0x12800] ;  /* 0x01280000dd8c783b */ /* 0x000ea80000004200 */
[----:B------:R-:W-:Y:S01]  /*11e90*/  F2FP.BF16.F32.PACK_AB R133, R201, R196 ;  /* 0x000000c4c985723e */ /* 0x000fe200000010ff */
[----:B------:R-:W-:Y:S01]  /*11ea0*/  FFMA.FTZ R193, R2, R245, R193 ;  /* 0x000000f502c17223 */ /* 0x000fe200000100c1 */
[----:B---3--:R-:W-:Y:S01]  /*11eb0*/  F2FP.BF16.F32.PACK_AB R135, R203, R198 ;  /* 0x000000c6cb87723e */ /* 0x008fe200000010ff */
[----:B------:R-:W-:Y:S01]  /*11ec0*/  FADD.FTZ R195, R167, R195 ;  /* 0x000000c3a7c37221 */ /* 0x000fe20000010000 */
[----:B------:R-:W3:Y:S02]  /*11ed0*/  LDSM.16.MT88.4 R168, [R220+0x12800] ;  /* 0x01280000dca8783b */ /* 0x000ee40000004200 */
[----:B------:R-:W-:Y:S01]  /*11ee0*/  MOV R2, R3 ;  /* 0x0000000300027202 */ /* 0x000fe20000000f00 */
[----:B------:R-:W-:Y:S01]  /*11ef0*/  FADD.FTZ R190, R190, R193 ;  /* 0x000000c1bebe7221 */ /* 0x000fe20000010000 */
[----:B------:R-:W-:Y:S01]  /*11f00*/  FADD.FTZ R166, R166, R195 ;  /* 0x000000c3a6a67221 */ /* 0x000fe20000010000 */
[C---:B-----5:R-:W-:Y:S05]  /*11f10*/  HMMA.16816.F32.BF16 R4, R132.reuse, R136, R4 ;  /* 0x000000888404723c */ /* 0x060fea0000041804 */
        /* <DEDUP_REMOVED lines=12> */
[----:B------:R-:W1:Y:S04]  /*11fe0*/  LDSM.16.MT88.4 R148, [R220+0x14800] ;  /* 0x01480000dc94783b */ /* 0x000e680000004200 */
[----:B------:R-:W-:Y:S01]  /*11ff0*/  FADD.FTZ R203, R202, R203 ;  /* 0x000000cbcacb7221 */ /* 0x000fe20000010000 */
[C---:B------:R-:W-:Y:S06]  /*12000*/  HMMA.16816.F32.BF16 R28, R132.reuse, R152, R28 ;  /* 0x00000098841c723c */ /* 0x040fec000004181c */
        /* <DEDUP_REMOVED lines=8> */
[C---:B--2---:R-:W-:Y:S06]  /*12090*/  HMMA.16816.F32.BF16 R52, R132.reuse, R140, R52 ;  /* 0x0000008c8434723c */ /* 0x044fec0000041834 */
[C---:B------:R-:W-:Y:S01]  /*120a0*/  HMMA.16816.F32.BF16 R56, R132.reuse, R142, R56 ;  /* 0x0000008e8438723c */ /* 0x040fe20000041838 */
[----:B------:R-:W-:Y:S05]  /*120b0*/  LDSM.16.MT88.4 R140, [R221+0x16800] ;  /* 0x01680000dd8c783b */ /* 0x000fea0000004200 */
[C---:B---3--:R-:W-:Y:S06]  /*120c0*/  HMMA.16816.F32.BF16 R60, R132.reuse, R168, R60 ;  /* 0x000000a8843c723c */ /* 0x048fec000004183c */
[C---:B------:R-:W-:Y:S01]  /*120d0*/  HMMA.16816.F32.BF16 R64, R132.reuse, R170, R64 ;  /* 0x000000aa8440723c */ /* 0x040fe20000041840 */
[----:B------:R-:W-:Y:S05]  /*120e0*/  LDSM.16.MT88.4 R168, [R222+0x13000] ;  /* 0x01300000dea8783b */ /* 0x000fea0000004200 */
[C---:B----4-:R-:W-:Y:S06]  /*120f0*/  HMMA.16816.F32.BF16 R68, R132.reuse, R136, R68 ;  /* 0x000000888444723c */ /* 0x050fec0000041844 */
[C---:B------:R-:W-:Y:S01]  /*12100*/  HMMA.16816.F32.BF16 R72, R132.reuse, R138, R72 ;  /* 0x0000008a8448723c */ /* 0x040fe20000041848 */
[----:B------:R-:W2:Y:S05]  /*12110*/  LDSM.16.MT88.4 R136, [R222+0x16800] ;  /* 0x01680000de88783b */ /* 0x000eaa0000004200 */
[C---:B-----5:R-:W-:Y:S06]  /*12120*/  HMMA.16816.F32.BF16 R76, R132.reuse, R144, R76 ;  /* 0x00000090844c723c */ /* 0x060fec000004184c */
        /* <DEDUP_REMOVED lines=11> */
[C---:B--2---:R-:W-:Y:S06]  /*121e0*/  HMMA.16816.F32.BF16 R108, R132.reuse, R136, R108 ;  /* 0x00000088846c723c */ /* 0x044fec000004186c */
[C---:B------:R-:W-:Y:S05]  /*121f0*/  HMMA.16816.F32.BF16 R112, R132.reuse, R138, R112 ;  /* 0x0000008a8470723c */ /* 0x040fea0000041870 */
[----:B------:R-:W-:Y:S01]  /*12200*/  F2FP.BF16.F32.PACK_AB R136, R251, R244 ;  /* 0x000000f4fb88723e */ /* 0x000fe200000010ff */
[C---:B------:R-:W-:Y:S05]  /*12210*/  HMMA.16816.F32.BF16 R116, R132.reuse, R140, R116 ;  /* 0x0000008c8474723c */ /* 0x040fea0000041874 */
[----:B------:R-:W-:Y:S01]  /*12220*/  F2FP.BF16.F32.PACK_AB R138, R249, R246 ;  /* 0x000000f6f98a723e */ /* 0x000fe200000010ff */
[C---:B------:R-:W-:Y:S01]  /*12230*/  HMMA.16816.F32.BF16 R120, R132.reuse, R142, R120 ;  /* 0x0000008e8478723c */ /* 0x040fe20000041878 */
[----:B------:R-:W2:Y:S04]  /*12240*/  LDSM.16.MT88.4 R140, [R221+0x11000] ;  /* 0x01100000dd8c783b */ /* 0x000ea80000004200 */
[----:B------:R-:W-:Y:S01]  /*12250*/  F2FP.BF16.F32.PACK_AB R137, R200, R202 ;  /* 0x000000cac889723e */ /* 0x000fe200000010ff */
[C---:B---3--:R-:W-:Y:S05]  /*12260*/  HMMA.16816.F32.BF16 R124, R132.reuse, R144, R124 ;  /* 0x00000090847c723c */ /* 0x048fea000004187c */
[----:B------:R-:W-:Y:S01]  /*12270*/  F2FP.BF16.F32.PACK_AB R139, R250, R248 ;  /* 0x000000f8fa8b723e */ /* 0x000fe200000010ff */
[----:B------:R-:W-:Y:S01]  /*12280*/  HMMA.16816.F32.BF16 R128, R132, R146, R128 ;  /* 0x000000928480723c */ /* 0x000fe20000041880 */
[----:B------:R-:W3:Y:S05]  /*12290*/  LDSM.16.MT88.4 R132, [R220+0x13000] ;  /* 0x01300000dc84783b */ /* 0x000eea0000004200 */
[C---:B-1----:R-:W-:Y:S03]  /*122a0*/  HMMA.16816.F32.BF16 R4, R136.reuse, R148, R4 ;  /* 0x000000948804723c */ /* 0x042fe60000041804 */
[----:B------:R-:W1:Y:S03]  /*122b0*/  LDSM.16.MT88.4 R144, [R224+0x15000] ;  /* 0x01500000e090783b */ /* 0x000e660000004200 */
[C---:B------:R-:W-:Y:S05]  /*122c0*/  HMMA.16816.F32.BF16 R8, R136.reuse, R150, R8 ;  /* 0x000000968808723c */ /* 0x040fea0000041808 */
[----:B------:R-:W5:Y:S01]  /*122d0*/  LDSM.16.MT88.4 R148, [R222+0x15000] ;  /* 0x01500000de94783b */ /* 0x000f620000004200 */
[C---:B----4-:R-:W-:Y:S06]  /*122e0*/  HMMA.16816.F32.BF16 R12, R136.reuse, R152, R12 ;  /* 0x00000098880c723c */ /* 0x050fec000004180c */
[C---:B------:R-:W-:Y:S01]  /*122f0*/  HMMA.16816.F32.BF16 R16, R136.reuse, R154, R16 ;  /* 0x0000009a8810723c */ /* 0x040fe20000041810 */
[----:B------:R-:W4:Y:S05]  /*12300*/  LDSM.16.MT88.4 R152, [R221+0x15000] ;  /* 0x01500000dd98783b */ /* 0x000f2a0000004200 */
[C---:B--2---:R-:W-:Y:S06]  /*12310*/  HMMA.16816.F32.BF16 R20, R136.reuse, R140, R20 ;  /* 0x0000008c8814723c */ /* 0x044fec0000041814 */
[C---:B------:R-:W-:Y:S01]  /*12320*/  HMMA.16816.F32.BF16 R24, R136.reuse, R142, R24 ;  /* 0x0000008e8818723c */ /* 0x040fe20000041818 */
[----:B------:R-:W2:Y:S05]  /*12330*/  LDSM.16.MT88.4 R140, [R220+0x15000] ;  /* 0x01500000dc8c783b */ /* 0x000eaa0000004200 */
[C---:B------:R-:W-:Y:S06]  /*12340*/  HMMA.16816.F32.BF16 R28, R136.reuse, R156, R28 ;  /* 0x0000009c881c723c */ /* 0x040fec000004181c */
[C---:B------:R-:W-:Y:S01]  /*12350*/  HMMA.16816.F32.BF16 R32, R136.reuse, R158, R32 ;  /* 0x0000009e8820723c */ /* 0x040fe20000041820 */
[----:B------:R-:W2:Y:S05]  /*12360*/  LDSM.16.MT88.4 R156, [R224+0x17000] ;  /* 0x01700000e09c783b */ /* 0x000eaa0000004200 */
[C---:B------:R-:W-:Y:S01]  /*12370*/  HMMA.16816.F32.BF16 R36, R136.reuse, R160, R36 ;  /* 0x000000a08824723c */ /* 0x040fe20000041824 */
[----:B------:R-:W-:Y:S05]  /*12380*/  MUFU.EX2 R161, R181 ;  /* 0x000000b500a17308 */ /* 0x000fea0000000800 */
[C---:B------:R-:W-:Y:S05]  /*12390*/  HMMA.16816.F32.BF16 R40, R136.reuse, R162, R40 ;  /* 0x000000a28828723c */ /* 0x040fea0000041828 */
[----:B------:R3:W2:Y:S01]  /*123a0*/  MUFU.EX2 R163, R182 ;  /* 0x000000b600a37308 */ /* 0x0006a20000000800 */
[C---:B------:R-:W-:Y:S06]  /*123b0*/  HMMA.16816.F32.BF16 R44, R136.reuse, R168, R44 ;  /* 0x000000a8882c723c */ /* 0x040fec000004182c */
[C---:B------:R-:W-:Y:S06]  /*123c0*/  HMMA.16816.F32.BF16 R48, R136.reuse, R170, R48 ;  /* 0x000000aa8830723c */ /* 0x040fec0000041830 */
[C---:B------:R-:W-:Y:S01]  /*123d0*/  HMMA.16816.F32.BF16 R52, R136.reuse, R172, R52 ;  /* 0x000000ac8834723c */ /* 0x040fe20000041834 */
[----:B---3--:R-:W-:Y:S05]  /*123e0*/  LDSM.16.MT88.4 R180, [R222+0x13800] ;  /* 0x01380000deb4783b */ /* 0x008fea0000004200 */
[C---:B------:R-:W-:Y:S03]  /*123f0*/  HMMA.16816.F32.BF16 R56, R136.reuse, R174, R56 ;  /* 0x000000ae8838723c */ /* 0x040fe60000041838 */
[----:B------:R-:W-:Y:S03]  /*12400*/  LDSM.16.MT88.4 R172, [R220+0x11800] ;  /* 0x01180000dcac783b */ /* 0x000fe60000004200 */
[C---:B------:R-:W-:Y:S06]  /*12410*/  HMMA.16816.F32.BF16 R60, R136.reuse, R132, R60 ;  /* 0x00000084883c723c */ /* 0x040fec000004183c */
[C---:B------:R-:W-:Y:S01]  /*12420*/  HMMA.16816.F32.BF16 R64, R136.reuse, R134, R64 ;  /* 0x000000868840723c */ /* 0x040fe20000041840 */
[----:B------:R-:W3:Y:S05]  /*12430*/  LDSM.16.MT88.4 R132, [R222+0x17000] ;  /* 0x01700000de84783b */ /* 0x000eea0000004200 */
[C---:B-1----:R-:W-:Y:S06]  /*12440*/  HMMA.16816.F32.BF16 R68, R136.reuse, R144, R68 ;  /* 0x000000908844723c */ /* 0x042fec0000041844 */
[C---:B------:R-:W-:Y:S01]  /*12450*/  HMMA.16816.F32.BF16 R72, R136.reuse, R146, R72 ;  /* 0x000000928848723c */ /* 0x040fe20000041848 */
[----:B------:R-:W1:Y:S05]  /*12460*/  LDSM.16.MT88.4 R144, [R221+0x17000] ;  /* 0x01700000dd90783b */ /* 0x000e6a0000004200 */
[C---:B-----5:R-:W-:Y:S06]  /*12470*/  HMMA.16816.F32.BF16 R76, R136.reuse, R148, R76 ;  /* 0x00000094884c723c */ /* 0x060fec000004184c */
[C---:B------:R-:W-:Y:S01]  /*12480*/  HMMA.16816.F32.BF16 R80, R136.reuse, R150, R80 ;  /* 0x000000968850723c */ /* 0x040fe20000041850 */
[----:B------:R-:W-:Y:S05]  /*12490*/  LDSM.16.MT88.4 R148, [R222+0x11800] ;  /* 0x01180000de94783b */ /* 0x000fea0000004200 */
[C---:B----4-:R-:W-:Y:S06]  /*124a0*/  HMMA.16816.F32.BF16 R84, R136.reuse, R152, R84 ;  /* 0x000000988854723c */ /* 0x050fec0000041854 */
[C---:B------:R-:W-:Y:S05]  /*124b0*/  HMMA.16816.F32.BF16 R88, R136.reuse, R154, R88 ;  /* 0x0000009a8858723c */ /* 0x040fea0000041858 */
[--C-:B------:R-:W-:Y:S01]  /*124c0*/  FFMA.FTZ R152, R176, UR4, -R177.reuse ;  /* 0x00000004b0987c23 */ /* 0x100fe200080108b1 */
[C---:B--2---:R-:W-:Y:S03]  /*124d0*/  HMMA.16816.F32.BF16 R92, R136.reuse, R140, R92 ;  /* 0x0000008c885c723c */ /* 0x044fe6000004185c */
[----:B------:R-:W2:Y:S02]  /*124e0*/  MUFU.EX2 R160, R152 ;  /* 0x0000009800a07308 */ /* 0x000ea40000000800 */
[----:B------:R-:W-:Y:S01]  /*124f0*/  FFMA.FTZ R177, R165, UR4, -R177 ;  /* 0x00000004a5b17c23 */ /* 0x000fe200080108b1 */
[C---:B------:R-:W-:Y:S01]  /*12500*/  HMMA.16816.F32.BF16 R96, R136.reuse, R142, R96 ;  /* 0x0000008e8860723c */ /* 0x040fe20000041860 */
[----:B------:R-:W4:Y:S06]  /*12510*/  LDSM.16.MT88.4 R140, [R220+0x17000] ;  /* 0x01700000dc8c783b */ /* 0x000f2c0000004200 */
[----:B------:R5:W2:Y:S01]  /*12520*/  MUFU.EX2 R165, R177 ;  /* 0x000000b100a57308 */ /* 0x000aa20000000800 */
[C---:B------:R-:W-:Y:S06]  /*12530*/  HMMA.16816.F32.BF16 R100, R136.reuse, R156, R100 ;  /* 0x0000009c8864723c */ /* 0x040fec0000041864 */
[C---:B------:R-:W-:Y:S01]  /*12540*/  HMMA.16816.F32.BF16 R104, R136.reuse, R158, R104 ;  /* 0x0000009e8868723c */ /* 0x040fe20000041868 */
[----:B------:R-:W2:Y:S05]  /*12550*/  LDSM.16.MT88.4 R156, [R224+0x11800] ;  /* 0x01180000e09c783b */ /* 0x000eaa0000004200 */
[C---:B---3--:R-:W-:Y:S03]  /*12560*/  HMMA.16816.F32.BF16 R108, R136.reuse, R132, R108 ;  /* 0x00000084886c723c */ /* 0x048fe6000004186c */
[----:B-----5:R-:W-:Y:S03]  /*12570*/  LDSM.16.MT88.4 R176, [R224+0x13800] ;  /* 0x01380000e0b0783b */ /* 0x020fe60000004200 */
[C---:B------:R-:W-:Y:S06]  /*12580*/  HMMA.16816.F32.BF16 R112, R136.reuse, R134, R112 ;  /* 0x000000868870723c */ /* 0x040fec0000041870 */
[C---:B-1----:R-:W-:Y:S01]  /*12590*/  HMMA.16816.F32.BF16 R116, R136.reuse, R144, R116 ;  /* 0x000000908874723c */ /* 0x042fe20000041874 */
[----:B------:R-:W1:Y:S05]  /*125a0*/  LDSM.16.MT88.4 R132, [R221+0x11800] ;  /* 0x01180000dd84783b */ /* 0x000e6a0000004200 */
[C---:B------:R-:W-:Y:S06]  /*125b0*/  HMMA.16816.F32.BF16 R120, R136.reuse, R146, R120 ;  /* 0x000000928878723c */ /* 0x040fec0000041878 */
[C---:B----4-:R-:W-:Y:S06]  /*125c0*/  HMMA.16816.F32.BF16 R124, R136.reuse, R140, R124 ;  /* 0x0000008c887c723c */ /* 0x050fec000004187c */
[----:B------:R-:W-:Y:S05]  /*125d0*/  HMMA.16816.F32.BF16 R128, R136, R142, R128 ;  /* 0x0000008e8880723c */ /* 0x000fea0000041880 */
[----:B------:R-:W-:Y:S02]  /*125e0*/  MOV R140, R163 ;  /* 0x000000a3008c7202 */ /* 0x000fe40000000f00 */
[----:B------:R-:W-:Y:S04]  /*125f0*/  MOV R137, R184 ;  /* 0x000000b800897202 */ /* 0x000fe80000000f00 */
[----:B------:R-:W-:Y:S02]  /*12600*/  MOV R138, R186 ;  /* 0x000000ba008a7202 */ /* 0x000fe40000000f00 */
[----:B------:R-:W-:Y:S02]  /*12610*/  MOV R139, R187 ;  /* 0x000000bb008b7202 */ /* 0x000fe40000000f00 */
[----:B--2---:R-:W-:Y:S01]  /*12620*/  MOV R141, R160 ;  /* 0x000000a0008d7202 */ /* 0x004fe20000000f00 */
[----:B------:R-:W2:Y:S01]  /*12630*/  LDSM.16.MT88.4 R184, [R221+0x13800] ;  /* 0x01380000ddb8783b */ /* 0x000ea20000004200 */
[----:B------:R-:W-:Y:S02]  /*12640*/  MOV R136, R161 ;  /* 0x000000a100887202 */ /* 0x000fe40000000f00 */
[----:B------:R-:W-:Y:S02]  /*12650*/  F2FP.BF16.F32.PACK_AB R168, R138, R252 ;  /* 0x000000fc8aa8723e */ /* 0x000fe400000010ff */
[----:B------:R-:W-:Y:S02]  /*12660*/  F2FP.BF16.F32.PACK_AB R170, R140, R136 ;  /* 0x000000888caa723e */ /* 0x000fe400000010ff */
[----:B------:R-:W-:Y:S02]  /*12670*/  F2FP.BF16.F32.PACK_AB R169, R137, R139 ;  /* 0x0000008b89a9723e */ /* 0x000fe400000010ff */
[-C--:B------:R-:W-:Y:S07]  /*12680*/  F2FP.BF16.F32.PACK_AB R171, R165, R141.reuse ;  /* 0x0000008da5ab723e */ /* 0x080fee00000010ff */
[C---:B------:R-:W-:Y:S01]  /*12690*/  HMMA.16816.F32.BF16 R160, R168.reuse, R156, R4 ;  /* 0x0000009ca8a0723c */ /* 0x040fe20000041804 */
[----:B------:R-:W3:Y:S05]  /*126a0*/  LDSM.16.MT88.4 R4, [R220+0x13800] ;  /* 0x01380000dc04783b */ /* 0x000eea0000004200 */
[C---:B------:R-:W-:Y:S03]  /*126b0*/  HMMA.16816.F32.BF16 R156, R168.reuse, R158, R8 ;  /* 0x0000009ea89c723c */ /* 0x040fe60000041808 */
[----:B------:R-:W4:Y:S03]  /*126c0*/  LDSM.16.MT88.4 R8, [R224+0x15800] ;  /* 0x01580000e008783b */ /* 0x000f260000004200 */
[C---:B------:R-:W-:Y:S05]  /*126d0*/  HMMA.16816.F32.BF16 R152, R168.reuse, R148, R12 ;  /* 0x00000094a898723c */ /* 0x040fea000004180c */
[----:B------:R-:W5:Y:S01]  /*126e0*/  LDSM.16.MT88.4 R12, [R222+0x15800] ;  /* 0x01580000de0c783b */ /* 0x000f620000004200 */
[C---:B------:R-:W-:Y:S06]  /*126f0*/  HMMA.16816.F32.BF16 R148, R168.reuse, R150, R16 ;  /* 0x00000096a894723c */ /* 0x040fec0000041810 */
[C---:B-1----:R-:W-:Y:S01]  /*12700*/  HMMA.16816.F32.BF16 R144, R168.reuse, R132, R20 ;  /* 0x00000084a890723c */ /* 0x042fe20000041814 */
[----:B------:R-:W1:Y:S06]  /*12710*/  LDSM.16.MT88.4 R16, [R221+0x15800] ;  /* 0x01580000dd10783b */ /* 0x000e6c0000004200 */
[----:B------:R-:W-:Y:S02]  /*12720*/  MOV R132, R140 ;  /* 0x0000008c00847202 */ /* 0x000fe40000000f00 */
[----:B------:R-:W1:Y:S02]  /*12730*/  LDSM.16.MT88.4 R20, [R220+0x15800] ;  /* 0x01580000dc14783b */ /* 0x000e640000004200 */
[----:B------:R-:W-:Y:S02]  /*12740*/  MOV R133, R141 ;  /* 0x0000008d00857202 */ /* 0x000fe40000000f00 */
[C---:B------:R-:W-:Y:S07]  /*12750*/  HMMA.16816.F32.BF16 R140, R168.reuse, R134, R24 ;  /* 0x00000086a88c723c */ /* 0x040fee0000041818 */
[----:B------:R-:W-:Y:S04]  /*12760*/  MOV R24, R136 ;  /* 0x0000008800187202 */ /* 0x000fe80000000f00 */
[----:B------:R-:W-:Y:S02]  /*12770*/  MOV R25, R137 ;  /* 0x0000008900197202 */ /* 0x000fe40000000f00 */
[----:B------:R-:W-:Y:S02]  /*12780*/  MOV R26, R138 ;  /* 0x0000008a001a7202 */ /* 0x000fe40000000f00 */
[----:B------:R-:W-:Y:S02]  /*12790*/  MOV R27, R139 ;  /* 0x0000008b001b7202 */ /* 0x000fe40000000f00 */
[C---:B------:R-:W-:Y:S01]  /*127a0*/  HMMA.16816.F32.BF16 R136, R168.reuse, R172, R28 ;  /* 0x000000aca888723c */ /* 0x040fe2000004181c */
[----:B------:R-:W-:Y:S06]  /*127b0*/  LDSM.16.MT88.4 R28, [R222+0x17800] ;  /* 0x01780000de1c783b */ /* 0x000fec0000004200 */
[----:B------:R-:W-:Y:S04]  /*127c0*/  MOV R173, R132 ;  /* 0x0000008400ad7202 */ /* 0x000fe80000000f00 */
[----:B------:R-:W-:Y:S02]  /*127d0*/  MOV R172, R133 ;  /* 0x0000008500ac7202 */ /* 0x000fe40000000f00 */
[C---:B------:R-:W-:Y:S06]  /*127e0*/  HMMA.16816.F32.BF16 R132, R168.reuse, R174, R32 ;  /* 0x000000aea884723c */ /* 0x040fec0000041820 */
[C---:B------:R-:W-:Y:S05]  /*127f0*/  HMMA.16816.F32.BF16 R36, R168.reuse, R176, R36 ;  /* 0x000000b0a824723c */ /* 0x040fea0000041824 */
[----:B------:R-:W-:Y:S01]  /*12800*/  MOV R35, R24 ;  /* 0x0000001800237202 */ /* 0x000fe20000000f00 */
[C---:B------:R-:W-:Y:S05]  /*12810*/  HMMA.16816.F32.BF16 R40, R168.reuse, R178, R40 ;  /* 0x000000b2a828723c */ /* 0x040fea0000041828 */
[----:B------:R-:W-:Y:S01]  /*12820*/  MOV R34, R25 ;  /* 0x0000001900227202 */ /* 0x000fe20000000f00 */
[C---:B------:R-:W-:Y:S05]  /*12830*/  HMMA.16816.F32.BF16 R44, R168.reuse, R180, R44 ;  /* 0x000000b4a82c723c */ /* 0x040fea000004182c */
[----:B------:R-:W-:Y:S01]  /*12840*/  MOV R33, R26 ;  /* 0x0000001a00217202 */ /* 0x000fe20000000f00 */
[C---:B------:R-:W-:Y:S05]  /*12850*/  HMMA.16816.F32.BF16 R48, R168.reuse, R182, R48 ;  /* 0x000000b6a830723c */ /* 0x040fea0000041830 */
[----:B------:R-:W-:Y:S01]  /*12860*/  MOV R32, R27 ;  /* 0x0000001b00207202 */ /* 0x000fe20000000f00 */
[C---:B--2---:R-:W-:Y:S01]  /*12870*/  HMMA.16816.F32.BF16 R52, R168.reuse, R184, R52 ;  /* 0x000000b8a834723c */ /* 0x044fe20000041834 */
[----:B------:R-:W2:Y:S05]  /*12880*/  LDSM.16.MT88.4 R24, [R224+0x17800] ;  /* 0x01780000e018783b */ /* 0x000eaa0000004200 */
[C---:B------:R-:W-:Y:S06]  /*12890*/  HMMA.16816.F32.BF16 R56, R168.reuse, R186, R56 ;  /* 0x000000baa838723c */ /* 0x040fec0000041838 */
[C---:B---3--:R-:W-:Y:S06]  /*128a0*/  HMMA.16816.F32.BF16 R60, R168.reuse, R4, R60 ;  /* 0x00000004a83c723c */ /* 0x048fec000004183c */
[C---:B------:R-:W-:Y:S01]  /*128b0*/  HMMA.16816.F32.BF16 R64, R168.reuse, R6, R64 ;  /* 0x00000006a840723c */ /* 0x040fe20000041840 */
[----:B------:R-:W3:Y:S05]  /*128c0*/  LDSM.16.MT88.4 R4, [R221+0x17800] ;  /* 0x01780000dd04783b */ /* 0x000eea0000004200 */
[C---:B----4-:R-:W-:Y:S06]  /*128d0*/  HMMA.16816.F32.BF16 R68, R168.reuse, R8, R68 ;  /* 0x00000008a844723c */ /* 0x050fec0000041844 */
[C---:B------:R-:W-:Y:S01]  /*128e0*/  HMMA.16816.F32.BF16 R72, R168.reuse, R10, R72 ;  /* 0x0000000aa848723c */ /* 0x040fe20000041848 */
[----:B------:R-:W4:Y:S05]  /*128f0*/  LDSM.16.MT88.4 R8, [R220+0x17800] ;  /* 0x01780000dc08783b */ /* 0x000f2a0000004200 */
[C---:B-----5:R-:W-:Y:S06]  /*12900*/  HMMA.16816.F32.BF16 R76, R168.reuse, R12, R76 ;  /* 0x0000000ca84c723c */ /* 0x060fec000004184c */
[C---:B------:R-:W-:Y:S05]  /*12910*/  HMMA.16816.F32.BF16 R80, R168.reuse, R14, R80 ;  /* 0x0000000ea850723c */ /* 0x040fea0000041850 */
[----:B------:R-:W-:Y:S01]  /*12920*/  FADD.FTZ R13, R189, R190 ;  /* 0x000000bebd0d7221 */ /* 0x000fe20000010000 */
[C---:B-1----:R-:W-:Y:S05]  /*12930*/  HMMA.16816.F32.BF16 R84, R168.reuse, R16, R84 ;  /* 0x00000010a854723c */ /* 0x042fea0000041854 */
        /* <DEDUP_REMOVED lines=31> */
[----:B------:R-:W-:Y:S01]  /*12b30*/  MOV R0, R164 ;  /* 0x000000a400007202 */ /* 0x000fe20000000f00 */
[----:B------:R-:W-:Y:S06]  /*12b40*/  @P0 BRA `(.L_x_3184) ;  /* 0xffffffb000b80947 */ /* 0x000fec000383ffff */
.L_x_3180:
[----:B------:R-:W1:Y:S01]  /*12b50*/  SHFL.BFLY PT, R0, R243, 0x2, 0x1f ;  /* 0x0c401f00f3007f89 */ /* 0x000e6200000e0000 */
[----:B------:R-:W2:Y:S01]  /*12b60*/  S2UR UR6, SR_CgaCtaId ;  /* 0x00000000000679c3 */ /* 0x000ea20000008800 */
[----:B------:R-:W-:Y:S01]  /*12b70*/  MOV R7, 0x3f800000 ;  /* 0x3f80000000077802 */ /* 0x000fe20000000f00 */
[----:B------:R-:W-:Y:S01]  /*12b80*/  UMOV UR4, 0x400 ;  /* 0x0000040000047882 */ /* 0x000fe20000000000 */
[----:B------:R-:W3:Y:S01]  /*12b90*/  SHFL.BFLY PT, R2, R245, 0x2, 0x1f ;  /* 0x0c401f00f5027f89 */ /* 0x000ee200000e0000 */
[----:B------:R-:W-:Y:S01]  /*12ba0*/  MOV R6, 0x3f800000 ;  /* 0x3f80000000067802 */ /* 0x000fe20000000f00 */
[----:B------:R-:W-:Y:S03]  /*12bb0*/  BSSY B0, `(.L_x_3185) ;  /* 0x0000136000007945 */ /* 0x000fe60003800000 */
[----:B------:R-:W-:Y:S06]  /*12bc0*/  BAR.SYNC.DEFER_BLOCKING 0x0 ;  /* 0x0000000000007b1d */ /* 0x000fec0000010000 */
[----:B------:R-:W4:Y:S01]  /*12bd0*/  S2R R33, SR_CTAID.Y ;  /* 0x0000000000217919 */ /* 0x000f220000002600 */
[----:B-1----:R-:W-:Y:S01]  /*12be0*/  FADD.FTZ R5, R0, R243 ;  /* 0x000000f300057221 */ /* 0x002fe20000010000 */
[----:B--2---:R-:W-:Y:S01]  /*12bf0*/  ULEA UR6, UR6, UR4, 0x18 ;  /* 0x0000000406067291 */ /* 0x004fe2000f8ec03f */
[----:B------:R-:W1:Y:S01]  /*12c00*/  S2R R0, SR_TID.X ;  /* 0x0000000000007919 */ /* 0x000e620000002100 */
[----:B------:R-:W2:Y:S01]  /*12c10*/  S2UR UR4, SR_CTAID.Z ;  /* 0x00000000000479c3 */ /* 0x000ea20000002700 */
[----:B---3--:R-:W-:-:S02]  /*12c20*/  FADD.FTZ R11, R2, R245 ;  /* 0x000000f5020b7221 */ /* 0x008fc40000010000 */
[----:B------:R-:W3:Y:S04]  /*12c30*/  SHFL.BFLY PT, R2, R5, 0x1, 0x1f ;  /* 0x0c201f0005027f89 */ /* 0x000ee800000e0000 */
[----:B------:R-:W5:Y:S01]  /*12c40*/  SHFL.BFLY PT, R4, R11, 0x1, 0x1f ;  /* 0x0c201f000b047f89 */ /* 0x000f6200000e0000 */
[----:B---3--:R-:W-:Y:S01]  /*12c50*/  FADD.FTZ R2, R5, R2 ;  /* 0x0000000205027221 */ /* 0x008fe20000010000 */
[----:B-1----:R-:W-:Y:S01]  /*12c60*/  SHF.R.S32.HI R9, RZ, 0x1f, R0 ;  /* 0x0000001fff097819 */ /* 0x002fe20000011400 */
[----:B-----5:R-:W-:-:S03]  /*12c70*/  FADD.FTZ R4, R11, R4 ;  /* 0x000000040b047221 */ /* 0x020fc60000010000 */
        /* <DEDUP_REMOVED lines=12> */
[----:B------:R-:W3:Y:S01]  /*12d40*/  @P4 MUFU.RCP R7, R4 ;  /* 0x0000000400074308 */ /* 0x000ee20000001000 */
[----:B------:R-:W5:Y:S01]  /*12d50*/  S2R R10, SR_TID.X ;  /* 0x00000000000a7919 */ /* 0x000f620000002100 */
[----:B------:R-:W-:-:S02]  /*12d60*/  LOP3.LUT R13, R12, 0xfffffff0, RZ, 0xc0, !PT ;  /* 0xfffffff00c0d7812 */ /* 0x000fc400078ec0ff */
[----:B------:R-:W-:Y:S02]  /*12d70*/  SHF.L.U32 R19, R5, 0x6, RZ ;  /* 0x0000000605137819 */ /* 0x000fe400000006ff */
[----:B------:R-:W-:Y:S02]  /*12d80*/  SHF.R.S32.HI R12, RZ, 0x5, R9 ;  /* 0x00000005ff0c7819 */ /* 0x000fe40000011409 */
[----:B------:R-:W-:Y:S01]  /*12d90*/  IADD3 R17, -R17, R0, RZ ;  /* 0x0000000011117210 */ /* 0x000fe20007ffe1ff */
[C---:B-1----:R-:W-:Y:S01]  /*12da0*/  FMUL.FTZ R163, R6.reuse, R163 ;  /* 0x000000a306a37220 */ /* 0x042fe20000410000 */
[----:B------:R-:W-:Y:S01]  /*12db0*/  LOP3.LUT R15, R5, 0x1, RZ, 0xc0, !PT ;  /* 0x00000001050f7812 */ /* 0x000fe200078ec0ff */
[C---:B------:R-:W-:Y:S01]  /*12dc0*/  FMUL.FTZ R162, R6.reuse, R162 ;  /* 0x000000a206a27220 */ /* 0x040fe20000410000 */
[----:B------:R-:W-:Y:S01]  /*12dd0*/  IADD3 R13, -R13, R0, RZ ;  /* 0x000000000d0d7210 */ /* 0x000fe20007ffe1ff */
[C---:B------:R-:W-:Y:S01]  /*12de0*/  FMUL.FTZ R159, R6.reuse, R159 ;  /* 0x0000009f069f7220 */ /* 0x040fe20000410000 */
[----:B------:R-:W-:Y:S01]  /*12df0*/  LOP3.LUT R19, R19, 0x1c0, RZ, 0xc0, !PT ;  /* 0x000001c013137812 */ /* 0x000fe200078ec0ff */
[----:B------:R-:W-:Y:S01]  /*12e00*/  FMUL.FTZ R158, R6, R158 ;  /* 0x0000009e069e7220 */ /* 0x000fe20000410000 */
[----:B------:R-:W-:Y:S01]  /*12e10*/  ISETP.NE.U32.AND P0, PT, R15, 0x1, PT ;  /* 0x000000010f00780c */ /* 0x000fe20003f05070 */
[----:B---3--:R-:W-:Y:S01]  /*12e20*/  FMUL.FTZ R160, R7, R160 ;  /* 0x000000a007a07220 */ /* 0x008fe20000410000 */
[----:B------:R-:W-:Y:S01]  /*12e30*/  LEA.HI R19, R19, R19, RZ, 0x1d ;  /* 0x0000001313137211 */ /* 0x000fe200078fe8ff */
[----:B------:R-:W-:Y:S01]  /*12e40*/  FMUL.FTZ R161, R7, R161 ;  /* 0x000000a107a17220 */ /* 0x000fe20000410000 */
[----:B------:R-:W-:Y:S01]  /*12e50*/  R2P PR, R5, 0x6 ;  /* 0x0000000605007804 */ /* 0x000fe20000000000 */
        /* <DEDUP_REMOVED lines=12> */
[----:B-----5:R-:W-:Y:S01]  /*12f20*/  SHF.R.S32.HI R11, RZ, 0x1f, R10 ;  /* 0x0000001fff0b7819 */ /* 0x020fe2000001140a */
[C---:B------:R-:W-:Y:S01]  /*12f30*/  FMUL.FTZ R137, R7.reuse, R137 ;  /* 0x0000008907897220 */ /* 0x040fe20000410000 */
[C---:B------:R-:W-:Y:S01]  /*12f40*/  FMUL.FTZ R132, R7.reuse, R132 ;  /* 0x0000008407847220 */ /* 0x040fe20000410000 */
[----:B------:R-:W-:Y:S01]  /*12f50*/  FMUL.FTZ R133, R7, R133 ;  /* 0x0000008507857220 */ /* 0x000fe20000410000 */
[----:B------:R-:W-:Y:S01]  /*12f60*/  LEA.HI R14, R11, R10, RZ, 0x4 ;  /* 0x0000000a0b0e7211 */ /* 0x000fe200078f20ff */
[C---:B------:R-:W-:Y:S01]  /*12f70*/  FMUL.FTZ R36, R7.reuse, R36 ;  /* 0x0000002407247220 */ /* 0x040fe20000410000 */
[C---:B------:R-:W-:Y:S01]  /*12f80*/  FMUL.FTZ R37, R7.reuse, R37 ;  /* 0x0000002507257220 */ /* 0x040fe20000410000 */
[C---:B------:R-:W-:Y:S01]  /*12f90*/  FMUL.FTZ R40, R7.reuse, R40 ;  /* 0x0000002807287220 */ /* 0x040fe20000410000 */
[----:B------:R-:W-:Y:S01]  /*12fa0*/  SHF.R.S32.HI R8, RZ, 0x4, R14 ;  /* 0x00000004ff087819 */ /* 0x000fe2000001140e */
[C---:B------:R-:W-:Y:S01]  /*12fb0*/  FMUL.FTZ R41, R7.reuse, R41 ;  /* 0x0000002907297220 */ /* 0x040fe20000410000 */
[----:B------:R-:W-:Y:S01]  /*12fc0*/  LEA R14, R12, R17, 0x9 ;  /* 0x000000110c0e7211 */ /* 0x000fe200078e48ff */
[C---:B------:R-:W-:Y:S01]  /*12fd0*/  FMUL.FTZ R44, R7.reuse, R44 ;  /* 0x0000002c072c7220 */ /* 0x040fe20000410000 */
[----:B------:R-:W-:Y:S01]  /*12fe0*/  SHF.L.U32 R15, R8, 0x6, RZ ;  /* 0x00000006080f7819 */ /* 0x000fe200000006ff */
        /* <DEDUP_REMOVED lines=10> */
[C---:B------:R-:W-:Y:S01]  /*13090*/  FMUL.FTZ R56, R7.reuse, R56 ;  /* 0x0000003807387220 */ /* 0x040fe20000410000 */
[----:B------:R-:W-:Y:S01]  /*130a0*/  SHF.R.U32.HI R15, RZ, 0x3, R15 ;  /* 0x00000003ff0f7819 */ /* 0x000fe2000001160f */
[----:B------:R-:W-:Y:S01]  /*130b0*/  FMUL.FTZ R57, R7, R57 ;  /* 0x0000003907397220 */ /* 0x000fe20000410000 */
[----:B------:R-:W-:Y:S01]  /*130c0*/  LOP3.LUT R18, R17, 0xffffffe, RZ, 0xc0, !PT ;  /* 0x0ffffffe11127812 */ /* 0x000fe200078ec0ff */
[C---:B------:R-:W-:Y:S01]  /*130d0*/  FMUL.FTZ R60, R7.reuse, R60 ;  /* 0x0000003c073c7220 */ /* 0x040fe20000410000 */
[----:B------:R-:W-:Y:S01]  /*130e0*/  LEA R14, R14, UR6, 0x2 ;  /* 0x000000060e0e7c11 */ /* 0x000fe2000f8e10ff */
        /* <DEDUP_REMOVED lines=99> */
[----:B------:R-:W-:Y:S01]  /*13720*/  @P4 MUFU.LG2 R4, R4 ;  /* 0x0000000400044308 */ /* 0x000fe20000000c00 */
[----:B------:R-:W-:Y:S01]  /*13730*/  IADD3 R6, R14, -0x20, RZ ;  /* 0xffffffe00e067810 */ /* 0x000fe20007ffe0ff */
[----:B------:R-:W-:Y:S01]  /*13740*/  STS.64 [R14+0x800], R162 ;  /* 0x000800a20e007388 */ /* 0x000fe20000000a00 */
[----:B------:R-:W-:-:S02]  /*13750*/  SEL R5, R5, 0xffffffc0, !P1 ;  /* 0xffffffc005057807 */ /* 0x000fc40004800000 */
[----:B------:R-:W-:Y:S02]  /*13760*/  @P0 IADD3 R6, R14, 0x20, RZ ;  /* 0x000000200e060810 */ /* 0x000fe40007ffe0ff */
[----:B------:R-:W-:Y:S01]  /*13770*/  SEL R7, R7, 0xffffff80, !P2 ;  /* 0xffffff8007077807 */ /* 0x000fe20005000000 */
[----:B------:R-:W1:Y:S01]  /*13780*/  @P3 MUFU.LG2 R2, R2 ;  /* 0x0000000200023308 */ /* 0x000e620000000c00 */
        /* <DEDUP_REMOVED lines=8> */
[-C--:B------:R-:W-:Y:S02]  /*13810*/  IADD3 R19, R16, R7.reuse, RZ ;  /* 0x0000000710137210 */ /* 0x080fe40007ffe0ff */
[----:B------:R-:W-:Y:S01]  /*13820*/  IADD3 R7, R18, R7, RZ ;  /* 0x0000000712077210 */ /* 0x000fe20007ffe0ff */
[----:B------:R-:W-:Y:S01]  /*13830*/  STS.64 [R16+0x800], R154 ;  /* 0x0008009a10007388 */ /* 0x000fe20000000a00 */
[----:B------:R-:W-:Y:S02]  /*13840*/  LEA.HI R35, R11, R10, RZ, 0x5 ;  /* 0x0000000a0b237211 */ /* 0x000fe400078f28ff */
[----:B------:R-:W-:Y:S01]  /*13850*/  LOP3.LUT R9, R9, 0xffffffe0, RZ, 0xc0, !PT ;  /* 0xffffffe009097812 */ /* 0x000fe200078ec0ff */
[----:B------:R-:W-:Y:S01]  /*13860*/  STS.64 [R18], R148 ;  /* 0x0000009412007388 */ /* 0x000fe20000000a00 */
[----:B------:R-:W-:Y:S01]  /*13870*/  LOP3.LUT R35, R35, 0xffffffe0, RZ, 0xc0, !PT ;  /* 0xffffffe023237812 */ /* 0x000fe200078ec0ff */
[----:B-1----:R-:W-:Y:S01]  /*13880*/  @P3 FMUL.FTZ R2, R2, 0.69314718246459960938 ;  /* 0x3f31721802023820 */ /* 0x002fe20000410000 */
[----:B------:R-:W-:Y:S01]  /*13890*/  IADD3 R9, -R9, R0, RZ ;  /* 0x0000000009097210 */ /* 0x000fe20007ffe1ff */
[----:B------:R-:W-:Y:S01]  /*138a0*/  STS.64 [R18+0x800], R150 ;  /* 0x0008009612007388 */ /* 0x000fe20000000a00 */
[----:B------:R-:W-:-:S02]  /*138b0*/  IADD3 R35, -R35, R10, RZ ;  /* 0x0000000a23237210 */ /* 0x000fc40007ffe1ff */
[----:B------:R-:W1:Y:S01]  /*138c0*/  @P3 LDC R10, c[0x0][0x2e8] ;  /* 0x0000ba00ff0a3b82 */ /* 0x000e620000000800 */
[----:B------:R-:W-:Y:S01]  /*138d0*/  STS.64 [R5], R144 ;  /* 0x0000009005007388 */ /* 0x000fe20000000a00 */
[----:B------:R-:W-:Y:S02]  /*138e0*/  LOP3.LUT P0, RZ, R9, 0x3, RZ, 0xc0, !PT ;  /* 0x0000000309ff7812 */ /* 0x000fe4000780c0ff */
[----:B------:R-:W-:Y:S01]  /*138f0*/  SHF.R.S32.HI R32, RZ, 0x1f, R35 ;  /* 0x0000001fff207819 */ /* 0x000fe20000011423 */
[----:B------:R-:W-:Y:S01]  /*13900*/  STS.64 [R5+0x800], R146 ;  /* 0x0008009205007388 */ /* 0x000fe20000000a00 */
[----:B------:R-:W-:Y:S02]  /*13910*/  MOV R9, 0xff800000 ;  /* 0xff80000000097802 */ /* 0x000fe40000000f00 */
[----:B------:R-:W-:Y:S01]  /*13920*/  LEA.HI R32, R32, R35, RZ, 0x2 ;  /* 0x0000002320207211 */ /* 0x000fe200078f10ff */
[----:B------:R-:W-:Y:S03]  /*13930*/  STS.64 [R17], R140 ;  /* 0x0000008c11007388 */ /* 0x000fe60000000a00 */
[----:B------:R-:W-:Y:S01]  /*13940*/  SHF.R.S32.HI R35, RZ, 0x2, R32 ;  /* 0x00000002ff237819 */ /* 0x000fe20000011420 */
[----:B------:R-:W-:Y:S01]  /*13950*/  STS.64 [R17+0x800], R142 ;  /* 0x0008008e11007388 */ /* 0x000fe20000000a00 */
[----:B------:R-:W-:-:S03]  /*13960*/  MOV R32, 0xff800000 ;  /* 0xff80000000207802 */ /* 0x000fc60000000f00 */
[----:B------:R-:W-:Y:S04]  /*13970*/  STS.64 [R19], R136 ;  /* 0x0000008813007388 */ /* 0x000fe80000000a00 */
[----:B------:R-:W-:Y:S01]  /*13980*/  STS.64 [R19+0x800], R138 ;  /* 0x0008008a13007388 */ /* 0x000fe20000000a00 */
[----:B-1----:R-:W-:-:S03]  /*13990*/  @P3 FFMA.FTZ R32, R3, R10, R2 ;  /* 0x0000000a03203223 */ /* 0x002fc60000010002 */
        /* <DEDUP_REMOVED lines=44> */
[----:B-1----:R-:W-:-:S03]  /*13c60*/  LEA R6, R15, UR6, 0x2 ;  /* 0x000000060f067c11 */ /* 0x002fc6000f8e10ff */
[----:B------:R-:W-:Y:S01]  /*13c70*/  STS.64 [R17+0xc000], R120 ;  /* 0x00c0007811007388 */ /* 0x000fe20000000a00 */
[----:B------:R-:W4:Y:S03]  /*13c80*/  LDC.64 R14, c[0x0][0x2c0] ;  /* 0x0000b000ff0e7b82 */ /* 0x000f260000000a00 */
[----:B------:R-:W-:Y:S04]  /*13c90*/  STS.64 [R17+0xc800], R122 ;  /* 0x00c8007a11007388 */ /* 0x000fe80000000a00 */
[----:B------:R-:W-:Y:S04]  /*13ca0*/  STS.64 [R19+0xc000], R124 ;  /* 0x00c0007c13007388 */ /* 0x000fe80000000a00 */
[----:B------:R-:W-:Y:S04]  /*13cb0*/  STS.64 [R19+0xc800], R126 ;  /* 0x00c8007e13007388 */ /* 0x000fe80000000a00 */
[----:B------:R-:W-:Y:S04]  /*13cc0*/  STS.64 [R7+0xc000], R128 ;  /* 0x00c0008007007388 */ /* 0x000fe80000000a00 */
[----:B------:R1:W-:Y:S01]  /*13cd0*/  STS.64 [R7+0xc800], R130 ;  /* 0x00c8008207007388 */ /* 0x0003e20000000a00 */
[----:B---3--:R-:W2:Y:S08]  /*13ce0*/  LDC R5, c[0x0][0x270] ;  /* 0x00009c00ff057b82 */ /* 0x008eb00000000800 */
[----:B------:R-:W-:Y:S01]  /*13cf0*/  BAR.SYNC.DEFER_BLOCKING 0x0 ;  /* 0x0000000000007b1d */ /* 0x000fe20000010000 */
[----:B----4-:R-:W-:-:S05]  /*13d00*/  IMAD R14, R33, R14, UR15 ;  /* 0x0000000f210e7e24 */ /* 0x010fca000f8e020e */
[----:B------:R-:W3:Y:S01]  /*13d10*/  S2R R11, SR_CTAID.X ;  /* 0x00000000000b7919 */ /* 0x000ee20000002500 */
[----:B-1----:R-:W-:Y:S01]  /*13d20*/  SHF.R.S32.HI R7, RZ, 0x1f, R12 ;  /* 0x0000001fff077819 */ /* 0x002fe2000001140c */
[----:B------:R1:W4:Y:S03]  /*13d30*/  LDS.128 R28, [R6+0x3800] ;  /* 0x00380000061c7984 */ /* 0x0003260000000c00 */
[----:B------:R-:W-:Y:S01]  /*13d40*/  LEA.HI R34, R7, R12, RZ, 0x2 ;  /* 0x0000000c07227211 */ /* 0x000fe200078f10ff */
[----:B------:R1:W1:Y:S01]  /*13d50*/  LDS.128 R24, [R6+0x7800] ;  /* 0x0078000006187984 */ /* 0x0002620000000c00 */
[----:B------:R-:W5:Y:S02]  /*13d60*/  @P4 LDC R7, c[0x0][0x2e8] ;  /* 0x0000ba00ff074b82 */ /* 0x000f640000000800 */
[----:B------:R-:W-:Y:S01]  /*13d70*/  LOP3.LUT R37, R34, 0xffffffc, RZ, 0xc0, !PT ;  /* 0x0ffffffc22257812 */ /* 0x000fe200078ec0ff */
[----:B------:R1:W1:Y:S03]  /*13d80*/  LDS.128 R20, [R6+0xb800] ;  /* 0x00b8000006147984 */ /* 0x0002660000000c00 */
[----:B------:R-:W-:Y:S01]  /*13d90*/  IADD3 R0, R12, -R37, RZ ;  /* 0x800000250c007210 */ /* 0x000fe20007ffe0ff */
[----:B------:R1:W1:Y:S01]  /*13da0*/  LDS.128 R16, [R6+0xf800] ;  /* 0x00f8000006107984 */ /* 0x0002620000000c00 */
[----:B------:R-:W-:-:S02]  /*13db0*/  IADD3 R12, RZ, -UR15, RZ ;  /* 0x8000000fff0c7c10 */ /* 0x000fc4000fffe0ff */
[----:B------:R-:W-:Y:S02]  /*13dc0*/  LEA R0, R0, R35, 0x4 ;  /* 0x0000002300007211 */ /* 0x000fe400078e20ff */
[----:B---3--:R-:W-:Y:S01]  /*13dd0*/  SHF.L.U32 R34, R11, 0x6, RZ ;  /* 0x000000060b227819 */ /* 0x008fe200000006ff */
[----:B--2---:R-:W-:Y:S02]  /*13de0*/  IMAD R12, R5, R12, UR4 ;  /* 0x00000004050c7e24 */ /* 0x004fe4000f8e020c */
[----:B------:R-:W-:Y:S01]  /*13df0*/  @P4 FMUL.FTZ R11, R4, 0.69314718246459960938 ;  /* 0x3f317218040b4820 */ /* 0x000fe20000410000 */
[----:B------:R-:W-:Y:S01]  /*13e00*/  SHF.L.U32 R4, R13, 0x2, RZ ;  /* 0x000000020d047819 */ /* 0x000fe200000006ff */
[----:B------:R-:W-:-:S03]  /*13e10*/  IMAD R12, R14, R5, R12 ;  /* 0x000000050e0c7224 */ /* 0x000fc600078e020c */
[----:B------:R-:W-:Y:S01]  /*13e20*/  SHF.R.S32.HI R5, RZ, 0x1f, R4 ;  /* 0x0000001fff057819 */ /* 0x000fe20000011404 */
[----:B------:R-:W-:Y:S02]  /*13e30*/  IMAD R15, R12, R15, R34 ;  /* 0x0000000f0c0f7224 */ /* 0x000fe400078e0222 */
[----:B-----5:R-:W-:Y:S01]  /*13e40*/  @P4 FFMA.FTZ R9, R164, R7, R11 ;  /* 0x00000007a4094223 */ /* 0x020fe2000001000b */
[----:B-1--4-:R-:W-:Y:S06]  /*13e50*/  @P0 BRA `(.L_x_3186) ;  /* 0x00000000002c0947 */ /* 0x012fec0003800000 */
        /* <DEDUP_REMOVED lines=11> */
.L_x_3186:
[----:B------:R-:W-:Y:S05]  /*13f10*/  BSYNC B0 ;  /* 0x0000000000007941 */ /* 0x000fea0003800000 */
.L_x_3185:
[----:B------:R-:W-:Y:S01]  /*13f20*/  ULDC UR4, c[0x0][0x2dc] ;  /* 0x0000b70000047ab9 */ /* 0x000fe20000000800 */
[C---:B------:R-:W-:Y:S01]  /*13f30*/  VIADD R0, R8.reuse, 0x18 ;  /* 0x0000001808007836 */ /* 0x040fe20000000000 */
[----:B------:R-:W-:Y:S01]  /*13f40*/  ULDC.64 UR6, c[0x0][0x288] ;  /* 0x0000a20000067ab9 */ /* 0x000fe20000000a00 */
[----:B-1----:R-:W-:Y:S01]  /*13f50*/  IMAD.WIDE R10, R8, 0x100, R4 ;  /* 0x00000100080a7825 */ /* 0x002fe200078e0204 */
[----:B------:R1:W2:Y:S01]  /*13f60*/  LDS.128 R36, [R6] ;  /* 0x0000000006247984 */ /* 0x0002a20000000c00 */
[----:B------:R-:W-:Y:S01]  /*13f70*/  BSSY B0, `(.L_x_3187) ;  /* 0x0000024000007945 */ /* 0x000fe20003800000 */
[----:B------:R-:W-:Y:S01]  /*13f80*/  ISETP.GE.AND P2, PT, R0, UR5, PT ;  /* 0x0000000500007c0c */ /* 0x000fe2000bf46270 */
[----:B------:R-:W-:Y:S01]  /*13f90*/  IMAD R15, R15, UR4, RZ ;  /* 0x000000040f0f7c24 */ /* 0x000fe2000f8e02ff */
[----:B------:R1:W3:Y:S01]  /*13fa0*/  LDS.128 R32, [R6+0x4000] ;  /* 0x0040000006207984 */ /* 0x0002e20000000c00 */
[C---:B------:R-:W-:Y:S02]  /*13fb0*/  VIADD R3, R8.reuse, 0x8 ;  /* 0x0000000808037836 */ /* 0x040fe40000000000 */
        /* <DEDUP_REMOVED lines=8> */
[----:B------:R1:W4:Y:S01]  /*14040*/  LDS.128 R12, [R6+0x8000] ;  /* 0x00800000060c7984 */ /* 0x0003220000000c00 */
        /* <DEDUP_REMOVED lines=13> */
[----:B--2---:R2:W-:Y:S04]  /*14120*/  @!P4 STG.E.64 desc[UR26][R40.64], R36 ;  /* 0x000000242800c986 */ /* 0x0045e8000c101b1a */
[----:B------:R2:W-:Y:S01]  /*14130*/  @!P4 STG.E.64 desc[UR26][R40.64+0x8], R38 ;  /* 0x000008262800c986 */ /* 0x0005e2000c101b1a */
[----:B------:R-:W-:-:S13]  /*14140*/  ISETP.GE.AND P4, PT, R3, UR4, PT ;  /* 0x0000000403007c0c */ /* 0x000fda000bf86270 */
[----:B---3--:R2:W-:Y:S01]  /*14150*/  @!P4 STG.E.128 desc[UR26][R40.64+0x100], R32 ;  /* 0x000100202800c986 */ /* 0x0085e2000c101d1a */
[----:B------:R-:W-:Y:S01]  /*14160*/  ISETP.GE.AND P4, PT, R2, UR4, PT ;  /* 0x0000000402007c0c */ /* 0x000fe2000bf86270 */
[----:B------:R-:W-:-:S12]  /*14170*/  VIADD R2, R3, 0x80 ;  /* 0x0000008003027836 */ /* 0x000fd80000000000 */
[----:B----4-:R2:W-:Y:S01]  /*14180*/  @!P4 STG.E.128 desc[UR26][R40.64+0x200], R12 ;  /* 0x0002000c2800c986 */ /* 0x0105e2000c101d1a */
[----:B------:R-:W-:-:S13]  /*14190*/  ISETP.GE.AND P4, PT, R2, UR4, PT ;  /* 0x0000000402007c0c */ /* 0x000fda000bf86270 */
[----:B-1----:R2:W-:Y:S02]  /*141a0*/  @!P4 STG.E.128 desc[UR26][R40.64+0x300], R8 ;  /* 0x000300082800c986 */ /* 0x0025e4000c101d1a */
.L_x_3188:
[----:B------:R-:W-:Y:S05]  /*141b0*/  BSYNC B0 ;  /* 0x0000000000007941 */ /* 0x000fea0003800000 */
.L_x_3187:
[----:B--2---:R2:W2:Y:S01]  /*141c0*/  LDS.128 R36, [R6+0x800] ;  /* 0x0008000006247984 */ /* 0x0044a20000000c00 */
[----:B------:R-:W-:Y:S01]  /*141d0*/  BSSY B0, `(.L_x_3189) ;  /* 0x0000011000007945 */ /* 0x000fe20003800000 */
[----:B------:R-:W-:Y:S02]  /*141e0*/  ISETP.GE.AND P4, PT, R0, UR5, PT ;  /* 0x0000000500007c0c */ /* 0x000fe4000bf86270 */
[----:B---3--:R3:W2:Y:S04]  /*141f0*/  LDS.128 R32, [R6+0x4800] ;  /* 0x0048000006207984 */ /* 0x0086a80000000c00 */
[----:B----4-:R3:W4:Y:S04]  /*14200*/  LDS.128 R12, [R6+0x8800] ;  /* 0x00880000060c7984 */ /* 0x0107280000000c00 */
[----:B-1----:R3:W1:Y:S01]  /*14210*/  LDS.128 R8, [R6+0xc800] ;  /* 0x00c8000006087984 */ /* 0x0026620000000c00 */
[----:B------:R-:W-:Y:S05]  /*14220*/  @P0 BRA `(.L_x_3190) ;  /* 0x00000000002c0947 */ /* 0x000fea0003800000 */
[----:B------:R-:W-:Y:S01]  /*14230*/  ULDC UR4, c[0x0][0x2d0] ;  /* 0x0000b40000047ab9 */ /* 0x000fe20000000800 */
[----:B------:R-:W-:Y:S01]  /*14240*/  VIADD R0, R3, 0x40 ;  /* 0x0000004003007836 */ /* 0x000fe20000000000 */
[----:B------:R-:W-:-:S13]  /*14250*/  ISETP.GE.AND P0, PT, R4, UR4, PT ;  /* 0x0000000404007c0c */ /* 0x000fda000bf06270 */
[----:B--2---:R2:W-:Y:S01]  /*14260*/  @!P0 STG.E.128 desc[UR26][R40.64+0x2000], R36 ;  /* 0x0020002428008986 */ /* 0x0045e2000c101d1a */
[----:B------:R-:W-:-:S13]  /*14270*/  ISETP.GE.AND P0, PT, R3, UR4, PT ;  /* 0x0000000403007c0c */ /* 0x000fda000bf06270 */
[----:B------:R2:W-:Y:S01]  /*14280*/  @!P0 STG.E.128 desc[UR26][R40.64+0x2100], R32 ;  /* 0x0021002028008986 */ /* 0x0005e2000c101d1a */
[----:B------:R-:W-:Y:S01]  /*14290*/  ISETP.GE.AND P0, PT, R0, UR4, PT ;  /* 0x0000000400007c0c */ /* 0x000fe2000bf06270 */
[----:B------:R-:W-:-:S12]  /*142a0*/  VIADD R0, R3, 0x80 ;  /* 0x0000008003007836 */ /* 0x000fd80000000000 */
[----:B----4-:R2:W-:Y:S01]  /*142b0*/  @!P0 STG.E.128 desc[UR26][R40.64+0x2200], R12 ;  /* 0x0022000c28008986 */ /* 0x0105e2000c101d1a */
[----:B------:R-:W-:-:S13]  /*142c0*/  ISETP.GE.AND P0, PT, R0, UR4, PT ;  /* 0x0000000400007c0c */ /* 0x000fda000bf06270 */
[----:B-1----:R2:W-:Y:S02]  /*142d0*/  @!P0 STG.E.128 desc[UR26][R40.64+0x2300], R8 ;  /* 0x0023000828008986 */ /* 0x0025e4000c101d1a */
.L_x_3190:
[----:B------:R-:W-:Y:S05]  /*142e0*/  BSYNC B0 ;  /* 0x0000000000007941 */ /* 0x000fea0003800000 */
.L_x_3189:
[----:B--2---:R2:W2:Y:S01]  /*142f0*/  LDS.128 R36, [R6+0x1000] ;  /* 0x0010000006247984 */ /* 0x0044a20000000c00 */
[----:B------:R-:W-:Y:S03]  /*14300*/  BSSY B0, `(.L_x_3191) ;  /* 0x0000010000007945 */ /* 0x000fe60003800000 */
[----:B------:R2:W2:Y:S04]  /*14310*/  LDS.128 R32, [R6+0x5000] ;  /* 0x0050000006207984 */ /* 0x0004a80000000c00 */
[----:B----4-:R4:W2:Y:S04]  /*14320*/  LDS.128 R12, [R6+0x9000] ;  /* 0x00900000060c7984 */ /* 0x0108a80000000c00 */
[----:B-1----:R4:W1:Y:S01]  /*14330*/  LDS.128 R8, [R6+0xd000] ;  /* 0x00d0000006087984 */ /* 0x0028620000000c00 */
        /* <DEDUP_REMOVED lines=10> */
[----:B------:R2:W-:Y:S04]  /*143e0*/  @!P1 STG.E.128 desc[UR26][R40.64+0x4200], R12 ;  /* 0x0042000c28009986 */ /* 0x0005e8000c101d1a */
[----:B-1----:R2:W-:Y:S02]  /*143f0*/  @!P0 STG.E.128 desc[UR26][R40.64+0x4300], R8 ;  /* 0x0043000828008986 */ /* 0x0025e4000c101d1a */
.L_x_3192:
[----:B------:R-:W-:Y:S05]  /*14400*/  BSYNC B0 ;  /* 0x0000000000007941 */ /* 0x000fea0003800000 */
.L_x_3191:
[----:B--2---:R2:W2:Y:S01]  /*14410*/  LDS.128 R36, [R6+0x1800] ;  /* 0x0018000006247984 */ /* 0x0044a20000000c00 */
[----:B------:R-:W-:Y:S03]  /*14420*/  BSSY B0, `(.L_x_3193) ;  /* 0x0000010000007945 */ /* 0x000fe60003800000 */
[----:B------:R2:W2:Y:S04]  /*14430*/  LDS.128 R32, [R6+0x5800] ;  /* 0x0058000006207984 */ /* 0x0004a80000000c00 */
[----:B------:R2:W2:Y:S04]  /*14440*/  LDS.128 R12, [R6+0x9800] ;  /* 0x00980000060c7984 */ /* 0x0004a80000000c00 */
[----:B-1----:R1:W1:Y:S01]  /*14450*/  LDS.128 R8, [R6+0xd800] ;  /* 0x00d8000006087984 */ /* 0x0022620000000c00 */
        /* <DEDUP_REMOVED lines=10> */
[----:B------:R2:W-:Y:S06]  /*14500*/  @!P1 STG.E.128 desc[UR26][R40.64+0x6200], R12 ;  /* 0x0062000c28009986 */ /* 0x0005ec000c101d1a */
[----:B-1----:R2:W-:Y:S02]  /*14510*/  @!P0 STG.E.128 desc[UR26][R40.64+0x6300], R8 ;  /* 0x0063000828008986 */ /* 0x0025e4000c101d1a */
.L_x_3194:
[----:B------:R-:W-:Y:S05]  /*14520*/  BSYNC B0 ;  /* 0x0000000000007941 */ /* 0x000fea0003800000 */
.L_x_3193:
[----:B--2---:R2:W2:Y:S01]  /*14530*/  LDS.128 R36, [R6+0x2000] ;  /* 0x0020000006247984 */ /* 0x0044a20000000c00 */
[----:B------:R-:W-:Y:S03]  /*14540*/  BSSY B0, `(.L_x_3195) ;  /* 0x0000010000007945 */ /* 0x000fe60003800000 */
[----:B------:R2:W2:Y:S04]  /*14550*/  LDS.128 R32, [R6+0x6000] ;  /* 0x0060000006207984 */ /* 0x0004a80000000c00 */
[----:B------:R2:W2:Y:S04]  /*14560*/  LDS.128 R12, [R6+0xa000] ;  /* 0x00a00000060c7984 */ /* 0x0004a80000000c00 */
[----:B-1----:R1:W1:Y:S01]  /*14570*/  LDS.128 R8, [R6+0xe000] ;  /* 0x00e0000006087984 */ /* 0x0022620000000c00 */
        /* <DEDUP_REMOVED lines=10> */
[----:B------:R2:W-:Y:S04]  /*14620*/  @!P1 STG.E.128 desc[UR26][R40.64+0x8200], R12 ;  /* 0x0082000c28009986 */ /* 0x0005e8000c101d1a */
[----:B-1----:R2:W-:Y:S02]  /*14630*/  @!P0 STG.E.128 desc[UR26][R40.64+0x8300], R8 ;  /* 0x0083000828008986 */ /* 0x0025e4000c101d1a */
.L_x_3196:
[----:B------:R-:W-:Y:S05]  /*14640*/  BSYNC B0 ;  /* 0x0000000000007941 */ /* 0x000fea0003800000 */
.L_x_3195:
        /* <DEDUP_REMOVED lines=17> */
.L_x_3198:
[----:B------:R-:W-:Y:S05]  /*14760*/  BSYNC B0 ;  /* 0x0000000000007941 */ /* 0x000fea0003800000 */
.L_x_3197:
        /* <DEDUP_REMOVED lines=17> */
.L_x_3200:
[----:B------:R-:W-:Y:S05]  /*14880*/  BSYNC B0 ;  /* 0x0000000000007941 */ /* 0x000fea0003800000 */
.L_x_3199:
        /* <DEDUP_REMOVED lines=14> */
.L_x_3201:
        /* <DEDUP_REMOVED lines=9> */
.L_x_9050:


//--------------------- .text._ZN5flash24flash_fwd_splitkv_kernelI23Flash_fwd_kernel_traitsILi256ELi64ELi64ELi4ELb0ELb0EN7cutlass10bfloat16_tE19Flash_kernel_traitsILi256ELi64ELi64ELi4ES3_EELb0ELb1ELb0ELb0ELb0ELb1ELb1ELb0EEEvNS_16Flash_fwd_paramsE --------------------------
	.section	.text._ZN5flash24flash_fwd_splitkv_kernelI23Flash_fwd_kernel_traitsILi256ELi64ELi64ELi4ELb0ELb0EN7cutlass10bfloat16_tE19Flash_kernel_traitsILi256ELi64ELi64ELi4ES3_EELb0ELb1ELb0ELb0ELb0ELb1ELb1ELb0EEEvNS_16Flash_fwd_paramsE,"ax",@progbits
	.align	128
        .global         _ZN5flash24flash_fwd_splitkv_kernelI23Flash_fwd_kernel_traitsILi256ELi64ELi64ELi4ELb0ELb0EN7cutlass10bfloat16_tE19Flash_kernel_traitsILi256ELi64ELi64ELi4ES3_EELb0ELb1ELb0ELb0ELb0ELb1ELb1ELb0EEEvNS_16Flash_fwd_paramsE
        .type           _ZN5flash24flash_fwd_splitkv_kernelI23Flash_fwd_kernel_traitsILi256ELi64ELi64ELi4ELb0ELb0EN7cutlass10bfloat16_tE19Flash_kernel_traitsILi256ELi64ELi64ELi4ES3_EELb0ELb1ELb0ELb0ELb0ELb1ELb1ELb0EEEvNS_16Flash_fwd_paramsE,@function
        .size           _ZN5flash24flash_fwd_splitkv_kernelI23Flash_fwd_kernel_traitsILi256ELi64ELi64ELi4ELb0ELb0EN7cutlass10bfloat16_tE19Flash_kernel_traitsILi256ELi64ELi64ELi4ES3_EELb0ELb1ELb0ELb0ELb0ELb1ELb1ELb0EEEvNS_16Flash_fwd_paramsE,(.L_x_9051 - _ZN5flash24flash_fwd_splitkv_kernelI23Flash_fwd_kernel_traitsILi256ELi64ELi64ELi4ELb0ELb0EN7cutlass10bfloat16_tE19Flash_kernel_traitsILi256ELi64ELi64ELi4ES3_EELb0ELb1ELb0ELb0ELb0ELb1ELb1ELb0EEEvNS_16Flash_fwd_paramsE)
        .other          _ZN5flash24flash_fwd_splitkv_kernelI23Flash_fwd_kernel_traitsILi256ELi64ELi64ELi4ELb0ELb0EN7cutlass10bfloat16_tE19Flash_kernel_traitsILi256ELi64ELi64ELi4ES3_EELb0ELb1ELb0ELb0ELb0ELb1ELb1ELb0EEEvNS_16Flash_fwd_paramsE,@"STO_CUDA_ENTRY STV_DEFAULT"
_ZN5flash24flash_fwd_splitkv_kernelI23Flash_fwd_kernel_traitsILi256ELi64ELi64ELi4ELb0ELb0EN7cutlass10bfloat16_tE19Flash_kernel_traitsILi256ELi64ELi64ELi4ES3_EELb0ELb1ELb0ELb0ELb0ELb1ELb1ELb0EEEvNS_16Flash_fwd_paramsE:
.text._ZN5flash24flash_fwd_splitkv_kernelI23Flash_fwd_kernel_traitsILi256ELi64ELi64ELi4ELb0ELb0EN7cutlass10bfloat16_tE19Flash_kernel_traitsILi256ELi64ELi64ELi4ES3_EELb0ELb1ELb0ELb0ELb0ELb1ELb1ELb0EEEvNS_16Flash_fwd_paramsE:
        /* <DEDUP_REMOVED lines=43> */
[----:B------:R-:W-:-:S04]  /*02b0*/  ULDC.64 UR8, c[0x0][0x2f8] ;  /* 0x0000be0000087ab9 */ /* 0x000fc80000000a00 */
        /* <DEDUP_REMOVED lines=14> */
[----:B------:R-:W1:Y:S01]  /*03a0*/  S2UR UR7, SR_CTAID.Y ;  /* 0x00000000000779c3 */ /* 0x000e620000002600 */
[----:B--2---:R-:W-:-:S02]  /*03b0*/  @P2 R2UR UR13, R4 ;  /* 0x00000000040d22ca */ /* 0x004fc400000e0000 */
[----:B---3--:R-:W-:-:S13]  /*03c0*/  @P2 R2UR UR24, R0 ;  /* 0x00000000001822ca */ /* 0x008fda00000e0000 */
[----:B------:R-:W-:-:S07]  /*03d0*/  @UP1 UIADD3 UR24, UR24, -UR13, URZ ;  /* 0x8000000d18181290 */ /* 0x000fce000fffe03f */
[----:B------:R-:W-:Y:S01]  /*03e0*/  @!UP1 ULDC UR24, c[0x0][0x2c4] ;  /* 0x0000b10000189ab9 */ /* 0x000fe20000000800 */
[----:B----4-:R-:W-:Y:S02]  /*03f0*/  @P0 R2UR UR25, R2 ;  /* 0x00000000021902ca */ /* 0x010fe400000e0000 */
[----:B------:R-:W-:Y:S01]  /*0400*/  ISETP.NE.U32.AND P0, PT, RZ, UR4, PT ;  /* 0x00000004ff007c0c */ /* 0x000fe2000bf05070 */
[----:B------:R-:W-:-:S03]  /*0410*/  UIADD3 UR4, -UR15, URZ, URZ ;  /* 0x0000003f0f047290 */ /* 0x000fc6000fffe13f */
[----:B------:R-:W-:Y:S01]  /*0420*/  ISETP.NE.AND.EX P0, PT, RZ, UR5, PT, P0 ;  /* 0x00000005ff007c0c */ /* 0x000fe2000bf05300 */
[----:B------:R-:W-:Y:S01]  /*0430*/  UIMAD UR14, UR6, UR4, UR14 ;  /* 0x00000004060e72a4 */ /* 0x000fe2000f8e020e */
        /* <DEDUP_REMOVED lines=9> */
.L_x_3202:
[----:B------:R-:W-:Y:S01]  /*04d0*/  ULDC UR8, c[0x0][0x2c8] ;  /* 0x0000b20000087ab9 */ /* 0x000fe20000000800 */
.L_x_3203:
        /* <DEDUP_REMOVED lines=110> */
[C---:B------:R-:W-:Y:S01]  /*0bc0*/  VIADD R4, R11.reuse, 0x20 ;  /* 0x000000200b047836 */ /* 0x040fe20000000000 */
[----:B------:R-:W-:Y:S01]  /*0bd0*/  ISETP.GE.AND P5, PT, R6, UR22, PT ;  /* 0x0000001606007c0c */ /* 0x000fe2000bfa6270 */
[----:B------:R-:W-:-:S03]  /*0be0*/  IMAD.WIDE R2, R11, 0x100, R14 ;  /* 0x000001000b027825 */ /* 0x000fc600078e020e */
[----:B------:R-:W-:Y:S01]  /*0bf0*/  ISETP.GE.AND P1, PT, R4, UR22, PT ;  /* 0x0000001604007c0c */ /* 0x000fe2000bf26270 */
[----:B------:R-:W-:Y:S01]  /*0c00*/  VIADD R10, R14, 0x40 ;  /* 0x000000400e0a7836 */ /* 0x000fe20000000000 */
[----:B------:R-:W-:Y:S01]  /*0c10*/  IADD3 R2, P0, R2, UR4, RZ ;  /* 0x0000000402027c10 */ /* 0x000fe2000ff1e0ff */
[----:B------:R-:W-:Y:S01]  /*0c20*/  ULDC.64 UR4, c[0x0][0x288] ;  /* 0x0000a20000047ab9 */ /* 0x000fe20000000a00 */
[----:B------:R-:W-:Y:S02]  /*0c30*/  VIADD R9, R14, 0x80 ;  /* 0x000000800e097836 */ /* 0x000fe40000000000 */
[----:B------:R-:W-:Y:S01]  /*0c40*/  LEA.HI.X.SX32 R0, R0, R3, 0x1, P0 ;  /* 0x0000000300007211 */ /* 0x000fe200000f0eff */
[----:B------:R-:W-:Y:S01]  /*0c50*/  VIADD R3, R11, 0x28 ;  /* 0x000000280b037836 */ /* 0x000fe20000000000 */
[----:B------:R-:W-:Y:S01]  /*0c60*/  LEA R12, P0, R2, UR4, 0x2 ;  /* 0x00000004020c7c11 */ /* 0x000fe2000f8010ff */
[----:B------:R-:W-:-:S03]  /*0c70*/  VIADD R8, R14, 0xc0 ;  /* 0x000000c00e087836 */ /* 0x000fc60000000000 */
[----:B------:R-:W-:Y:S01]  /*0c80*/  LEA.HI.X R13, R2, UR5, R0, 0x2, P0 ;  /* 0x00000005020d7c11 */ /* 0x000fe200080f1400 */
[----:B------:R-:W-:Y:S01]  /*0c90*/  VIADD R2, R11, 0x30 ;  /* 0x000000300b027836 */ /* 0x000fe20000000000 */
[----:B------:R-:W-:Y:S02]  /*0ca0*/  ISETP.GE.AND P0, PT, R5, UR22, PT ;  /* 0x0000001605007c0c */ /* 0x000fe4000bf06270 */
        /* <DEDUP_REMOVED lines=11> */
.L_x_3206:
[----:B------:R-:W-:Y:S05]  /*0d60*/  BSYNC B0 ;  /* 0x0000000000007941 */ /* 0x000fea0003800000 */
.L_x_3205:
        /* <DEDUP_REMOVED lines=13> */
.L_x_3208:
[----:B------:R-:W-:Y:S05]  /*0e40*/  BSYNC B0 ;  /* 0x0000000000007941 */ /* 0x000fea0003800000 */
.L_x_3207:
        /* <DEDUP_REMOVED lines=12> */
.L_x_3210:
[----:B------:R-:W-:Y:S05]  /*0f10*/  BSYNC B0 ;  /* 0x0000000000007941 */ /* 0x000fea0003800000 */
.L_x_3209:
        /* <DEDUP_REMOVED lines=12> */
.L_x_3212:
[----:B------:R-:W-:Y:S05]  /*0fe0*/  BSYNC B0 ;  /* 0x0000000000007941 */ /* 0x000fea0003800000 */
.L_x_3211:
        /* <DEDUP_REMOVED lines=11> */
.L_x_3214:
[----:B------:R-:W-:Y:S05]  /*10a0*/  BSYNC B0 ;  /* 0x0000000000007941 */ /* 0x000fea0003800000 */
.L_x_3213:
        /* <DEDUP_REMOVED lines=11> */
.L_x_3216:
[----:B------:R-:W-:Y:S05]  /*1160*/  BSYNC B0 ;  /* 0x0000000000007941 */ /* 0x000fea0003800000 */
.L_x_3215:
        /* <DEDUP_REMOVED lines=11> */
.L_x_3218:
[----:B------:R-:W-:Y:S05]  /*1220*/  BSYNC B0 ;  /* 0x0000000000007941 */ /* 0x000fea0003800000 */
.L_x_3217:
        /* <DEDUP_REMOVED lines=11> */
.L_x_3220:
[----:B------:R-:W-:Y:S05]  /*12e0*/  BSYNC B0 ;  /* 0x0000000000007941 */ /* 0x000fea0003800000 */
.L_x_3219:
        /* <DEDUP_REMOVED lines=13> */
[----:B------:R-:W-:Y:S01]  /*13c0*/  @!P5 STG.E desc[UR26][R10.64], R6 ;  /* 0x000000060a00d986 */ /* 0x000fe2000c10191a */
[----:B------:R-:W-:Y:S01]  /*13d0*/  ISETP.GE.OR P5, PT, R2, UR22, P6 ;  /* 0x0000001602007c0c */ /* 0x000fe2000b7a6670 */
[----:B------:R-:W-:Y:S01]  /*13e0*/  @!P4 IMAD.MOV.U32 R2, RZ, RZ, -0x800000 ;  /* 0xff800000ff02c424 */ /* 0x000fe200078e00ff */
[----:B------:R-:W-:Y:S01]  /*13f0*/  ISETP.GE.OR P6, PT, R0, UR22, P6 ;  /* 0x0000001600007c0c */ /* 0x000fe2000b7c6670 */
[----:B------:R-:W-:Y:S02]  /*1400*/  @!P3 STG.E desc[UR26][R10.64+0x40], R5 ;  /* 0x000040050a00b986 */ /* 0x000fe4000c10191a */
[----:B------:R-:W-:-:S02]  /*1410*/  @!P2 IMAD.MOV.U32 R4, RZ, RZ, -0x800000 ;  /* 0xff800000ff04a424 */ /* 0x000fc400078e00ff */
[----:B------:R5:W-:Y:S02]  /*1420*/  @!P4 STG.E desc[UR26][R10.64+0x20], R2 ;  /* 0x000020020a00c986 */ /* 0x000be4000c10191a */
[----:B------:R-:W-:Y:S02]  /*1430*/  @!P1 IMAD.MOV.U32 R3, RZ, RZ, -0x800000 ;  /* 0xff800000ff039424 */ /* 0x000fe400078e00ff */
[----:B------:R1:W-:Y:S02]  /*1440*/  @!P2 STG.E desc[UR26][R10.64+0x60], R4 ;  /* 0x000060040a00a986 */ /* 0x0003e4000c10191a */
[----:B------:R-:W-:Y:S02]  /*1450*/  @!P5 IMAD.MOV.U32 R0, RZ, RZ, -0x800000 ;  /* 0xff800000ff00d424 */ /* 0x000fe400078e00ff */
[----:B------:R1:W-:Y:S04]  /*1460*/  @!P1 STG.E desc[UR26][R10.64+0x80], R3 ;  /* 0x000080030a009986 */ /* 0x0003e8000c10191a */
[----:B------:R1:W-:Y:S01]  /*1470*/  @!P5 STG.E desc[UR26][R10.64+0xc0], R0 ;  /* 0x0000c0000a00d986 */ /* 0x0003e2000c10191a */
[----:B-----5:R-:W-:-:S05]  /*1480*/  @!P0 IMAD.MOV.U32 R2, RZ, RZ, -0x800000 ;  /* 0xff800000ff028424 */ /* 0x020fca00078e00ff */
[----:B------:R1:W-:Y:S01]  /*1490*/  @!P0 STG.E desc[UR26][R10.64+0xa0], R2 ;  /* 0x0000a0020a008986 */ /* 0x0003e2000c10191a */
[----:B------:R-:W-:Y:S05]  /*14a0*/  @P6 EXIT ;  /* 0x000000000000694d */ /* 0x000fea0003800000 */
[----:B-1----:R-:W-:-:S05]  /*14b0*/  MOV R0, 0xff800000 ;  /* 0xff80000000007802 */ /* 0x002fca0000000f00 */
[----:B------:R-:W-:Y:S01]  /*14c0*/  STG.E desc[UR26][R10.64+0xe0], R0 ;  /* 0x0000e0000a007986 */ /* 0x000fe2000c10191a */
[----:B------:R-:W-:Y:S05]  /*14d0*/  EXIT ;  /* 0x000000000000794d */ /* 0x000fea0003800000 */
.L_x_3204:
        /* <DEDUP_REMOVED lines=29> */
.L_x_3221:
        /* <DEDUP_REMOVED lines=49> */
[----:B------:R-:W1:Y:S02]  /*19c0*/  F2I.FTZ.U32.TRUNC.NTZ R7, R6 ;  /* 0x0000000600077305 */ /* 0x000e64000021f000 */
[----:B-1----:R-:W-:Y:S01]  /*19d0*/  IMAD.MOV R3, RZ, RZ, -R7 ;  /* 0x000000ffff037224 */ /* 0x002fe200078e0a07 */
[----:B------:R-:W-:-:S03]  /*19e0*/  MOV R6, RZ ;  /* 0x000000ff00067202 */ /* 0x000fc60000000f00 */
[----:B------:R-:W-:-:S04]  /*19f0*/  IMAD R3, R3, R5, RZ ;  /* 0x0000000503037224 */ /* 0x000fc800078e02ff */
        /* <DEDUP_REMOVED lines=43> */
.L_x_3222:
        /* <DEDUP_REMOVED lines=46> */
.L_x_3224:
        /* <DEDUP_REMOVED lines=34> */
.L_x_3223:
[----:B------:R-:W-:Y:S01]  /*21b0*/  UISETP.NE.AND UP0, UPT, UR13, -0x1, UPT ;  /* 0xffffffff0d00788c */ /* 0x000fe2000bf05270 */
[----:B------:R-:W-:Y:S01]  /*21c0*/  SHF.R.S32.HI R106, RZ, 0x1f, R104 ;  /* 0x0000001fff6a7819 */ /* 0x000fe20000011468 */
[----:B------:R-:W1:Y:S01]  /*21d0*/  S2R R30, SR_CTAID.X ;  /* 0x00000000001e7919 */ /* 0x000e620000002500 */
[----:B------:R-:W-:Y:S01]  /*21e0*/  USHF.R.S32.HI UR29, URZ, 0x1f, UR14 ;  /* 0x0000001f3f1d7899 */ /* 0x000fe2000801140e */
[----:B------:R-:W2:Y:S01]  /*21f0*/  S2UR UR25, SR_CgaCtaId ;  /* 0x00000000001979c3 */ /* 0x000ea20000008800 */
[CC--:B------:R-:W-:Y:S01]  /*2200*/  LEA.HI R3, R106.reuse, R104.reuse, RZ, 0x3 ;  /* 0x000000686a037211 */ /* 0x0c0fe200078f18ff */
[----:B------:R-:W-:Y:S01]  /*2210*/  ULDC.64 UR6, c[0x0][0x268] ;  /* 0x00009a0000067ab9 */ /* 0x000fe20000000a00 */
[----:B------:R-:W-:Y:S01]  /*2220*/  LEA.HI R24, R106, R104, RZ, 0x4 ;  /* 0x000000686a187211 */ /* 0x000fe200078f20ff */
        /* <DEDUP_REMOVED lines=26> */
[----:B------:R-:W-:Y:S01]  /*23d0*/  LOP3.LUT R0, R235, 0x38, R236, 0xf8, !PT ;  /* 0x00000038eb007812 */ /* 0x000fe200078ef8ec */
[----:B------:R-:W-:Y:S01]  /*23e0*/  @!UP0 UMOV UR32, UR34 ;  /* 0x0000002200208c82 */ /* 0x000fe20008000000 */
[----:B------:R-:W-:Y:S01]  /*23f0*/  IADD3.X R9, R21, UR28, RZ, P1, !PT ;  /* 0x0000001c15097c10 */ /* 0x000fe20008ffe4ff */
[----:B------:R-:W-:Y:S01]  /*2400*/  UIMAD UR28, UR14, UR5, UR29 ;  /* 0x000000050e1c72a4 */ /* 0x000fe2000f8e021d */
[----:B------:R-:W-:Y:S01]  /*2410*/  SHF.R.U32.HI R235, RZ, 0x3, R235 ;  /* 0x00000003ffeb7819 */ /* 0x000fe200000116eb */
[----:B------:R-:W-:Y:S01]  /*2420*/  UIADD3 UR5, -UR22, UR24, URZ ;  /* 0x0000001816057290 */ /* 0x000fe2000fffe13f */
[----:B------:R-:W-:Y:S01]  /*2430*/  LEA.HI R15, R15, R20, RZ, 0x3 ;  /* 0x000000140f0f7211 */ /* 0x000fe200078f18ff */
[----:B------:R-:W-:Y:S01]  /*2440*/  IMAD.U32 R26, RZ, RZ, UR4 ;  /* 0x00000004ff1a7e24 */ /* 0x000fe2000f8e00ff */
[----:B------:R-:W-:Y:S01]  /*2450*/  LOP3.LUT R235, R0, R235, RZ, 0x3c, !PT ;  /* 0x000000eb00eb7212 */ /* 0x000fe200078e3cff */
[----:B------:R-:W-:Y:S01]  /*2460*/  UMOV UR4, 0x400 ;  /* 0x0000040000047882 */ /* 0x000fe20000000000 */
[----:B------:R-:W-:Y:S01]  /*2470*/  LEA.HI R0, R106, R104, RZ, 0x6 ;  /* 0x000000686a007211 */ /* 0x000fe200078f30ff */
[----:B--2---:R-:W-:Y:S01]  /*2480*/  ULEA UR4, UR25, UR4, 0x18 ;  /* 0x0000000419047291 */ /* 0x004fe2000f8ec03f */
[----:B------:R-:W-:Y:S01]  /*2490*/  IADD3 R6, P0, R236, UR32, RZ ;  /* 0x00000020ec067c10 */ /* 0x000fe2000ff1e0ff */
[----:B------:R-:W-:Y:S01]  /*24a0*/  IMAD R4, R16, UR7, R4 ;  /* 0x0000000710047c24 */ /* 0x000fe2000f8e0204 */
[----:B------:R-:W-:Y:S01]  /*24b0*/  LOP3.LUT R2, R15, 0xfffffff8, RZ, 0xc0, !PT ;  /* 0xfffffff80f027812 */ /* 0x000fe200078ec0ff */
[----:B------:R-:W-:Y:S01]  /*24c0*/  IMAD.SHL.U32 R0, R0, 0x8, RZ ;  /* 0x0000000800007824 */ /* 0x000fe200078e00ff */
[----:B------:R-:W-:Y:S01]  /*24d0*/  ISETP.GE.AND P4, PT, R22, UR5, PT ;  /* 0x0000000516007c0c */ /* 0x000fe2000bf86270 */
[----:B------:R-:W-:Y:S01]  /*24e0*/  IMAD.WIDE.U32 R16, R16, UR6, R8 ;  /* 0x0000000610107c25 */ /* 0x000fe2000f8e0008 */
[----:B------:R-:W-:Y:S01]  /*24f0*/  IADD3.X R7, R21, UR13, RZ, P0, !PT ;  /* 0x0000000d15077c10 */ /* 0x000fe200087fe4ff */
[----:B------:R-:W-:Y:S01]  /*2500*/  UIADD3 UR13, UR17, -0x1, URZ ;  /* 0xffffffff110d7890 */ /* 0x000fe2000fffe03f */
[----:B------:R-:W-:Y:S01]  /*2510*/  IADD3 R170, P1, R22, UR9, RZ ;  /* 0x0000000916aa7c10 */ /* 0x000fe2000ff3e0ff */
[----:B------:R-:W-:Y:S01]  /*2520*/  IMAD.IADD R20, R20, 0x1, -R2 ;  /* 0x0000000114147824 */ /* 0x000fe200078e0a02 */
[----:B------:R-:W-:Y:S01]  /*2530*/  ISETP.GE.AND P0, PT, R25, UR5, PT ;  /* 0x0000000519007c0c */ /* 0x000fe2000bf06270 */
[----:B------:R-:W-:Y:S01]  /*2540*/  IMAD.WIDE.U32 R26, R26, UR14, R6 ;  /* 0x0000000e1a1a7c25 */ /* 0x000fe2000f8e0006 */
[----:B------:R-:W-:Y:S01]  /*2550*/  IADD3 R32, P3, R236, R32, RZ ;  /* 0x00000020ec207210 */ /* 0x000fe20007f7e0ff */
[----:B------:R-:W-:Y:S01]  /*2560*/  USHF.L.U32 UR16, UR13, 0x6, URZ ;  /* 0x000000060d107899 */ /* 0x000fe2000800063f */
[----:B------:R-:W-:Y:S01]  /*2570*/  LOP3.LUT R235, R235, 0xfffffe00, R0, 0xf8, !PT ;  /* 0xfffffe00ebeb7812 */ /* 0x000fe200078ef800 */
[----:B------:R-:W-:Y:S01]  /*2580*/  IMAD.MOV.U32 R2, RZ, RZ, 0x10 ;  /* 0x00000010ff027424 */ /* 0x000fe200078e00ff */
[----:B------:R-:W-:Y:S01]  /*2590*/  IADD3.X R14, R23, UR8, RZ, P1, !PT ;  /* 0x00000008170e7c10 */ /* 0x000fe20008ffe4ff */
[----:B------:R-:W-:Y:S01]  /*25a0*/  IMAD.MOV.U32 R0, RZ, RZ, 0x20 ;  /* 0x00000020ff007424 */ /* 0x000fe200078e00ff */
[----:B------:R-:W-:Y:S01]  /*25b0*/  R2P PR, R20, 0x6 ;  /* 0x0000000614007804 */ /* 0x000fe20000000000 */
[----:B------:R-:W-:Y:S01]  /*25c0*/  UIADD3 UR14, -UR16, UR23, URZ ;  /* 0x00000017100e7290 */ /* 0x000fe2000fffe13f */
        /* <DEDUP_REMOVED lines=53> */
.L_x_3226:
[----:B------:R-:W-:Y:S05]  /*2920*/  BSYNC B0 ;  /* 0x0000000000007941 */ /* 0x000fea0003800000 */
.L_x_3225:
[----:B------:R-:W-:Y:S01]  /*2930*/  IMAD.X R33, R21, 0x1, R19, P3 ;  /* 0x0000000115217824 */ /* 0x000fe200018e0613 */
[C---:B------:R-:W-:Y:S01]  /*2940*/  IADD3 R18, R22.reuse, 0x30, RZ ;  /* 0x0000003016127810 */ /* 0x040fe20007ffe0ff */
[----:B------:R-:W-:Y:S01]  /*2950*/  IMAD R165, R23, UR10, RZ ;  /* 0x0000000a17a57c24 */ /* 0x000fe2000f8e02ff */
[----:B------:R-:W-:Y:S01]  /*2960*/  SHF.R.S32.HI R21, RZ, 0x4, R24 ;  /* 0x00000004ff157819 */ /* 0x000fe20000011418 */
[C---:B------:R-:W-:Y:S01]  /*2970*/  VIADD R19, R22.reuse, 0x20 ;  /* 0x0000002016137836 */ /* 0x040fe20000000000 */
[----:B------:R-:W-:Y:S01]  /*2980*/  BSSY B0, `(.L_x_3227) ;  /* 0x000003b000007945 */ /* 0x000fe20003800000 */
[C---:B------:R-:W-:Y:S01]  /*2990*/  IMAD.WIDE.U32 R32, R22.reuse, UR10, R32 ;  /* 0x0000000a16207c25 */ /* 0x040fe2000f8e0020 */
        /* <DEDUP_REMOVED lines=57> */
.L_x_3228:
[----:B------:R-:W-:Y:S05]  /*2d30*/  BSYNC B0 ;  /* 0x0000000000007941 */ /* 0x000fea0003800000 */
.L_x_3227:
        /* <DEDUP_REMOVED lines=49> */
.L_x_3230:
[----:B------:R-:W-:Y:S05]  /*3050*/  BSYNC B0 ;  /* 0x0000000000007941 */ /* 0x000fea0003800000 */
.L_x_3229:
        /* <DEDUP_REMOVED lines=10> */
[----:B------:R-:W-:-:S04]  /*3100*/  IMAD.WIDE.U32 R28, R25, UR6, R28 ;  /* 0x00000006191c7c25 */ /* 0x000fc8000f8e001c */
[----:B------:R-:W-:-:S04]  /*3110*/  IMAD R27, R27, UR6, RZ ;  /* 0x000000061b1b7c24 */ /* 0x000fc8000f8e02ff */
        /* <DEDUP_REMOVED lines=36> */
.L_x_3232:
[----:B------:R-:W-:Y:S05]  /*3360*/  BSYNC B0 ;  /* 0x0000000000007941 */ /* 0x000fea0003800000 */
.L_x_3231:
        /* <DEDUP_REMOVED lines=40> */
.L_x_3234:
[----:B------:R-:W-:Y:S05]  /*35f0*/  BSYNC B0 ;  /* 0x0000000000007941 */ /* 0x000fea0003800000 */
.L_x_3233:
[----:B-1234-:R-:W-:Y:S01]  /*3600*/  IMAD.SHL.U32 R8, R3, 0x40, RZ ;  /* 0x0000004003087824 */ /* 0x01efe200078e00ff */
[C---:B------:R-:W-:Y:S01]  /*3610*/  ISETP.GE.AND P0, PT, R22.reuse, UR14, PT ;  /* 0x0000000e16007c0c */ /* 0x040fe2000bf06270 */
[----:B------:R-:W-:Y:S01]  /*3620*/  IMAD.SHL.U32 R22, R22, 0x8, RZ ;  /* 0x0000000816167824 */ /* 0x000fe200078e00ff */
[----:B------:R-:W-:Y:S01]  /*3630*/  LOP3.LUT R24, R24, 0xfffffffe, RZ, 0xc0, !PT ;  /* 0xfffffffe18187812 */ /* 0x000fe200078ec0ff */
[----:B------:R-:W-:Y:S01]  /*3640*/  USHF.L.U64.HI UR25, UR10, 0x4, UR11 ;  /* 0x000000040a197899 */ /* 0x000fe2000801020b */
[----:B------:R-:W-:Y:S01]  /*3650*/  LOP3.LUT R8, R8, 0x1c0, RZ, 0xc0, !PT ;  /* 0x000001c008087812 */ /* 0x000fe200078ec0ff */
[----:B------:R-:W-:Y:S01]  /*3660*/  USHF.L.U32 UR28, UR10, 0x4, URZ ;  /* 0x000000040a1c7899 */ /* 0x000fe2000800063f */
[----:B------:R-:W-:Y:S01]  /*3670*/  BSSY B0, `(.L_x_3235) ;  /* 0x0000030000007945 */ /* 0x000fe20003800000 */
[----:B------:R-:W-:Y:S01]  /*3680*/  IMAD.IADD R233, R21, 0x1, -R24 ;  /* 0x0000000115e97824 */ /* 0x000fe200078e0a18 */
[----:B------:R-:W-:Y:S01]  /*3690*/  ISETP.GE.AND P5, PT, R19, UR14, PT ;  /* 0x0000000e13007c0c */ /* 0x000fe2000bfa6270 */
        /* <DEDUP_REMOVED lines=45> */
.L_x_3236:
[----:B------:R-:W-:Y:S05]  /*3970*/  BSYNC B0 ;  /* 0x0000000000007941 */ /* 0x000fea0003800000 */
.L_x_3235:
        /* <DEDUP_REMOVED lines=45> */
.L_x_3238:
[----:B------:R-:W-:Y:S05]  /*3c50*/  BSYNC B0 ;  /* 0x0000000000007941 */ /* 0x000fea0003800000 */
.L_x_3237:
        /* <DEDUP_REMOVED lines=46> */
.L_x_3240:
[----:B------:R-:W-:Y:S05]  /*3f40*/  BSYNC B0 ;  /* 0x0000000000007941 */ /* 0x000fea0003800000 */
.L_x_3239:
        /* <DEDUP_REMOVED lines=70> */
.L_x_3242:
[----:B------:R-:W-:Y:S05]  /*43b0*/  BSYNC B0 ;  /* 0x0000000000007941 */ /* 0x000fea0003800000 */
.L_x_3241:
        /* <DEDUP_REMOVED lines=11> */
[----:B--2---:R-:W-:Y:S01]  /*4470*/  IMAD.U32 R11, RZ, RZ, UR30 ;  /* 0x0000001eff0b7e24 */ /* 0x004fe2000f8e00ff */
[----:B------:R-:W-:Y:S01]  /*4480*/  ISETP.GE.AND P2, PT, R6, UR31, PT ;  /* 0x0000001f06007c0c */ /* 0x000fe2000bf46270 */
[----:B------:R-:W-:Y:S02]  /*4490*/  IMAD.U32 R10, RZ, RZ, UR29 ;  /* 0x0000001dff0a7e24 */ /* 0x000fe4000f8e00ff */
[----:B---3--:R-:W-:Y:S02]  /*44a0*/  IMAD.U32 R9, RZ, RZ, UR30 ;  /* 0x0000001eff097e24 */ /* 0x008fe4000f8e00ff */
        /* <DEDUP_REMOVED lines=35> */
.L_x_3244:
[----:B------:R-:W-:Y:S05]  /*46e0*/  BSYNC B0 ;  /* 0x0000000000007941 */ /* 0x000fea0003800000 */
.L_x_3243:
        /* <DEDUP_REMOVED lines=45> */
.L_x_3246:
[----:B------:R-:W-:Y:S05]  /*49c0*/  BSYNC B0 ;  /* 0x0000000000007941 */ /* 0x000fea0003800000 */
.L_x_3245:
        /* <DEDUP_REMOVED lines=59> */
.L_x_3248:
[----:B------:R-:W-:Y:S05]  /*4d80*/  BSYNC B0 ;  /* 0x0000000000007941 */ /* 0x000fea0003800000 */
.L_x_3247:
[----:B------:R-:W-:Y:S01]  /*4d90*/  LDSM.16.M88.4 R24, [R234] ;  /* 0x00000000ea18783b */ /* 0x000fe20000000200 */
[----:B------:R-:W-:Y:S01]  /*4da0*/  R2P PR, R3, 0x6 ;  /* 0x0000000603007804 */ /* 0x000fe20000000000 */
[----:B------:R-:W-:Y:S01]  /*4db0*/  ULDC UR14, c[0x0][0x39c] ;  /* 0x0000e700000e7ab9 */ /* 0x000fe20000000800 */
[C---:B------:R-:W-:Y:S01]  /*4dc0*/  IADD3 R3, R233.reuse, 0x8000, RZ ;  /* 0x00008000e9037810 */ /* 0x040fe20007ffe0ff */
[----:B------:R-:W5:Y:S01]  /*4dd0*/  LDSM.16.M88.4 R28, [R233+0x8000] ;  /* 0x00800000e91c783b */ /* 0x000f620000000200 */
[----:B------:R-:W-:Y:S01]  /*4de0*/  IADD3 R231, R233, 0x8020, RZ ;  /* 0x00008020e9e77810 */ /* 0x000fe20007ffe0ff */
[----:B------:R-:W-:Y:S01]  /*4df0*/  UISETP.GT.AND UP0, UPT, UR13, UR12, UPT ;  /* 0x0000000c0d00728c */ /* 0x000fe2000bf04270 */
[-C--:B------:R-:W-:Y:S01]  /*4e00*/  LEA R232, R2, R234.reuse, 0x1 ;  /* 0x000000ea02e87211 */ /* 0x080fe200078e08ff */
[----:B------:R-:W3:Y:S01]  /*4e10*/  LDSM.16.M88.4 R52, [R233+0x9000] ;  /* 0x00900000e934783b */ /* 0x000ee20000000200 */
[C---:B------:R-:W-:Y:S01]  /*4e20*/  LEA R230, R0.reuse, R234, 0x1 ;  /* 0x000000ea00e67211 */ /* 0x040fe200078e08ff */
[----:B------:R-:W-:Y:S01]  /*4e30*/  UIADD3 UR31, UR23, 0x1, -UR24 ;  /* 0x00000001171f7890 */ /* 0x000fe2000fffe818 */
[----:B------:R-:W-:Y:S01]  /*4e40*/  LEA R229, R0, R232, 0x1 ;  /* 0x000000e800e57211 */ /* 0x000fe200078e08ff */
[----:B------:R-:W-:Y:S01]  /*4e50*/  LDSM.16.M88.4 R36, [R232] ;  /* 0x00000000e824783b */ /* 0x000fe20000000200 */
[----:B------:R-:W-:Y:S01]  /*4e60*/  LEA R240, R105, UR22, 0x4 ;  /* 0x0000001669f07c11 */ /* 0x000fe2000f8e20ff */
[----:B------:R-:W-:Y:S01]  /*4e70*/  UIADD3 UR22, UR31, UR18, URZ ;  /* 0x000000121f167290 */ /* 0x000fe2000fffe03f */
[----:B------:R-:W-:Y:S01]  /*4e80*/  @P1 IADD3 R231, R3, -0x20, RZ ;  /* 0xffffffe003e71810 */ /* 0x000fe20007ffe0ff */
[----:B------:R-:W-:Y:S01]  /*4e90*/  IMAD.MOV.U32 R3, RZ, RZ, 0x40 ;  /* 0x00000040ff037424 */ /* 0x000fe200078e00ff */
[----:B------:R-:W-:Y:S01]  /*4ea0*/  LDSM.16.M88.4 R60, [R233+0x8800] ;  /* 0x00880000e93c783b */ /* 0x000fe20000000200 */
[----:B------:R-:W-:Y:S01]  /*4eb0*/  PLOP3.LUT P6, PT, PT, PT, UP0, 0x80, 0x0 ;  /* 0x000000000000781c */ /* 0x000fe20003fcf008 */
[----:B------:R-:W-:Y:S01]  /*4ec0*/  IMAD.U32 R239, RZ, RZ, UR23 ;  /* 0x00000017ffef7e24 */ /* 0x000fe2000f8e00ff */
[----:B------:R-:W-:Y:S01]  /*4ed0*/  UIADD3 UR19, UR23, -UR19, -UR24 ;  /* 0x8000001317137290 */ /* 0x000fe2000fffe818 */
[----:B------:R-:W4:Y:S01]  /*4ee0*/  LDSM.16.M88.4 R68, [R231] ;  /* 0x00000000e744783b */ /* 0x000f220000000200 */
[----:B------:R-:W-:Y:S01]  /*4ef0*/  SEL R3, R3, 0xffffffc0, !P2 ;  /* 0xffffffc003037807 */ /* 0x000fe20005000000 */
[----:B------:R-:W-:Y:S01]  /*4f00*/  VIADD R222, R231, 0x1000 ;  /* 0x00001000e7de7836 */ /* 0x000fe20000000000 */
[----:B------:R-:W-:Y:S01]  /*4f10*/  MOV R237, UR31 ;  /* 0x0000001f00ed7c02 */ /* 0x000fe20008000f00 */
[----:B------:R-:W-:Y:S01]  /*4f20*/  LDSM.16.M88.4 R76, [R230] ;  /* 0x00000000e64c783b */ /* 0x000fe20000000200 */
[----:B------:R-:W-:Y:S01]  /*4f30*/  IADD3 R227, R233, R3, RZ ;  /* 0x00000003e9e37210 */ /* 0x000fe20007ffe0ff */
[----:B------:R-:W-:Y:S01]  /*4f40*/  IMAD.IADD R220, R3, 0x1, R231 ;  /* 0x0000000103dc7824 */ /* 0x000fe200078e02e7 */
[----:B------:R-:W-:Y:S01]  /*4f50*/  SHF.L.U32 R241, R104, 0x1, RZ ;  /* 0x0000000168f17819 */ /* 0x000fe200000006ff */
[----:B------:R-:W1:Y:S01]  /*4f60*/  LDSM.16.M88.4 R64, [R233+0x9800] ;  /* 0x00980000e940783b */ /* 0x000e620000000200 */
[C---:B------:R-:W-:Y:S01]  /*4f70*/  IADD3 R223, R231.reuse, 0x800, RZ ;  /* 0x00000800e7df7810 */ /* 0x040fe20007ffe0ff */
[----:B------:R-:W-:Y:S01]  /*4f80*/  VIADD R217, R231, 0x3000 ;  /* 0x00003000e7d97836 */ /* 0x000fe20000000000 */
[----:B------:R-:W-:Y:S01]  /*4f90*/  LOP3.LUT R241, R241, 0x6, RZ, 0xc0, !PT ;  /* 0x00000006f1f17812 */ /* 0x000fe200078ec0ff */
[----:B------:R-:W1:Y:S01]  /*4fa0*/  LDSM.16.M88.4 R84, [R227+0x8000] ;  /* 0x00800000e354783b */ /* 0x000e620000000200 */
[C---:B------:R-:W-:Y:S01]  /*4fb0*/  IADD3 R221, R231.reuse, 0x1800, RZ ;  /* 0x00001800e7dd7810 */ /* 0x040fe20007ffe0ff */
[C---:B------:R-:W-:Y:S01]  /*4fc0*/  VIADD R212, R231.reuse, 0x5800 ;  /* 0x00005800e7d47836 */ /* 0x040fe20000000000 */
[C---:B------:R-:W-:Y:S01]  /*4fd0*/  IADD3 R219, R231.reuse, 0x2000, RZ ;  /* 0x00002000e7db7810 */ /* 0x040fe20007ffe0ff */
[----:B------:R-:W1:Y:S01]  /*4fe0*/  LDSM.16.M88.4 R44, [R231+0x1000] ;  /* 0x00100000e72c783b */ /* 0x000e620000000200 */
[----:B------:R-:W-:-:S02]  /*4ff0*/  IADD3 R218, R231, 0x2800, RZ ;  /* 0x00002800e7da7810 */ /* 0x000fc40007ffe0ff */
[C---:B------:R-:W-:Y:S01]  /*5000*/  IADD3 R216, R231.reuse, 0x3800, RZ ;  /* 0x00003800e7d87810 */ /* 0x040fe20007ffe0ff */
[----:B------:R-:W1:Y:S01]  /*5010*/  LDSM.16.M88.4 R32, [R231+0x800] ;  /* 0x00080000e720783b */ /* 0x000e620000000200 */
[C---:B------:R-:W-:Y:S01]  /*5020*/  IADD3 R215, R231.reuse, 0x4000, RZ ;  /* 0x00004000e7d77810 */ /* 0x040fe20007ffe0ff */
[C---:B-----5:R-:W-:Y:S02]  /*5030*/  HMMA.16816.F32.BF16 R16, R24.reuse, R28, RZ ;  /* 0x0000001c1810723c */ /* 0x060fe400000418ff */
[----:B--2---:R-:W-:Y:S01]  /*5040*/  LDSM.16.M88.4 R12, [R229] ;  /* 0x00000000e50c783b */ /* 0x004fe20000000200 */
[C---:B------:R-:W-:Y:S02]  /*5050*/  IADD3 R214, R231.reuse, 0x4800, RZ ;  /* 0x00004800e7d67810 */ /* 0x040fe40007ffe0ff */
[C---:B------:R-:W-:Y:S01]  /*5060*/  IADD3 R213, R231.reuse, 0x5000, RZ ;  /* 0x00005000e7d57810 */ /* 0x040fe20007ffe0ff */
[----:B------:R-:W2:Y:S01]  /*5070*/  LDSM.16.M88.4 R72, [R220] ;  /* 0x00000000dc48783b */ /* 0x000ea20000000200 */
[----:B---3--:R-:W-:Y:S01]  /*5080*/  HMMA.16816.F32.BF16 R56, R24, R52, RZ ;  /* 0x000000341838723c */ /* 0x008fe200000418ff */
[----:B------:R-:W-:-:S02]  /*5090*/  IADD3 R211, R231, 0x6000, RZ ;  /* 0x00006000e7d37810 */ /* 0x000fc40007ffe0ff */
[----:B------:R-:W3:Y:S01]  /*50a0*/  LDSM.16.M88.4 R48, [R231+0x1800] ;  /* 0x00180000e730783b */ /* 0x000ee20000000200 */
[C---:B------:R-:W-:Y:S02]  /*50b0*/  IADD3 R210, R231.reuse, 0x6800, RZ ;  /* 0x00006800e7d27810 */ /* 0x040fe40007ffe0ff */
[C---:B------:R-:W-:Y:S01]  /*50c0*/  HMMA.16816.F32.BF16 R28, R24.reuse, R30, RZ ;  /* 0x0000001e181c723c */ /* 0x040fe200000418ff */
[----:B------:R-:W5:Y:S01]  /*50d0*/  LDSM.16.M88.4 R20, [R227+0x9000] ;  /* 0x00900000e314783b */ /* 0x000f620000000200 */
[C---:B------:R-:W-:Y:S02]  /*50e0*/  IADD3 R209, R231.reuse, 0x7000, RZ ;  /* 0x00007000e7d17810 */ /* 0x040fe40007ffe0ff */
[----:B------:R-:W-:Y:S01]  /*50f0*/  IADD3 R208, R231, 0x7800, RZ ;  /* 0x00007800e7d07810 */ /* 0x000fe20007ffe0ff */
[----:B------:R-:W5:Y:S01]  /*5100*/  LDSM.16.M88.4 R8, [R227+0x8800] ;  /* 0x00880000e308783b */ /* 0x000f620000000200 */
[----:B------:R-:W-:Y:S03]  /*5110*/  HMMA.16816.F32.BF16 R52, R24, R54, RZ ;  /* 0x000000361834723c */ /* 0x000fe600000418ff */
[----:B------:R-:W-:Y:S03]  /*5120*/  LDSM.16.M88.4 R88, [R233+0xa000] ;  /* 0x00a00000e958783b */ /* 0x000fe60000000200 */
[----:B----4-:R-:W-:Y:S01]  /*5130*/  HMMA.16816.F32.BF16 R16, R36, R68, R16 ;  /* 0x000000442410723c */ /* 0x010fe20000041810 */
[----:B------:R-:W-:Y:S04]  /*5140*/  LDSM.16.M88.4 R96, [R231+0x6000] ;  /* 0x00600000e760783b */ /* 0x000fe80000000200 */
[----:B------:R-:W-:Y:S01]  /*5150*/  LDSM.16.M88.4 R92, [R227+0xd000] ;  /* 0x00d00000e35c783b */ /* 0x000fe20000000200 */
[C---:B------:R-:W-:Y:S03]  /*5160*/  HMMA.16816.F32.BF16 R40, R24.reuse, R60, RZ ;  /* 0x0000003c1828723c */ /* 0x040fe600000418ff */
[----:B------:R-:W-:Y:S03]  /*5170*/  LDSM.16.M88.4 R100, [R220+0x4800] ;  /* 0x00480000dc64783b */ /* 0x000fe60000000200 */
[C---:B------:R-:W-:Y:S01]  /*5180*/  HMMA.16816.F32.BF16 R60, R24.reuse, R62, RZ ;  /* 0x0000003e183c723c */ /* 0x040fe200000418ff */
[----:B------:R-:W0:Y:S05]  /*5190*/  LDGDEPBAR ;  /* 0x00000000000079af */ /* 0x000e2a0000000000 */
[----:B-1----:R-:W-:Y:S06]  /*51a0*/  HMMA.16816.F32.BF16 R80, R24, R64, RZ ;  /* 0x000000401850723c */ /* 0x002fec00000418ff */
[----:B------:R-:W-:Y:S06]  /*51b0*/  HMMA.16816.F32.BF16 R16, R76, R84, R16 ;  /* 0x000000544c10723c */ /* 0x000fec0000041810 */
[----:B------:R-:W-:Y:S01]  /*51c0*/  HMMA.16816.F32.BF16 R24, R24, R66, RZ ;  /* 0x000000421818723c */ /* 0x000fe200000418ff */
[----:B------:R-:W-:Y:S05]  /*51d0*/  LDSM.16.M88.4 R64, [R220+0x1000] ;  /* 0x00100000dc40783b */ /* 0x000fea0000000200 */
[C---:B------:R-:W-:Y:S01]  /*51e0*/  HMMA.16816.F32.BF16 R28, R36.reuse, R70, R28 ;  /* 0x00000046241c723c */ /* 0x040fe2000004181c */
[----:B------:R-:W-:Y:S05]  /*51f0*/  LDSM.16.M88.4 R68, [R227+0x9800] ;  /* 0x00980000e344783b */ /* 0x000fea0000000200 */
[C---:B------:R-:W-:Y:S06]  /*5200*/  HMMA.16816.F32.BF16 R56, R36.reuse, R44, R56 ;  /* 0x0000002c2438723c */ /* 0x040fec0000041838 */
[C---:B------:R-:W-:Y:S01]  /*5210*/  HMMA.16816.F32.BF16 R52, R36.reuse, R46, R52 ;  /* 0x0000002e2434723c */ /* 0x040fe20000041834 */
[----:B------:R-:W1:Y:S05]  /*5220*/  LDSM.16.M88.4 R44, [R234+0x2000] ;  /* 0x00200000ea2c783b */ /* 0x000e6a0000000200 */
[C---:B------:R-:W-:Y:S06]  /*5230*/  HMMA.16816.F32.BF16 R40, R36.reuse, R32, R40 ;  /* 0x000000202428723c */ /* 0x040fec0000041828 */
[----:B------:R-:W-:Y:S01]  /*5240*/  HMMA.16816.F32.BF16 R60, R36, R34, R60 ;  /* 0x00000022243c723c */ /* 0x000fe2000004183c */
[----:B------:R-:W4:Y:S05]  /*5250*/  LDSM.16.M88.4 R32, [R220+0x800] ;  /* 0x00080000dc20783b */ /* 0x000f2a0000000200 */
[----:B--2---:R-:W-:Y:S06]  /*5260*/  HMMA.16816.F32.BF16 R16, R12, R72, R16 ;  /* 0x000000480c10723c */ /* 0x004fec0000041810 */
[C---:B---3--:R-:W-:Y:S06]  /*5270*/  HMMA.16816.F32.BF16 R80, R36.reuse, R48, R80 ;  /* 0x000000302450723c */ /* 0x048fec0000041850 */
[----:B------:R-:W-:Y:S01]  /*5280*/  HMMA.16816.F32.BF16 R36, R36, R50, R24 ;  /* 0x000000322424723c */ /* 0x000fe20000041818 */
[----:B------:R-:W-:Y:S04]  /*5290*/  LDSM.16.M88.4 R48, [R220+0x1800] ;  /* 0x00180000dc30783b */ /* 0x000fe80000000200 */
[----:B------:R-:W-:Y:S01]  /*52a0*/  LDSM.16.M88.4 R24, [R233+0xb000] ;  /* 0x00b00000e918783b */ /* 0x000fe20000000200 */
[C---:B------:R-:W-:Y:S03]  /*52b0*/  HMMA.16816.F32.BF16 R28, R76.reuse, R86, R28 ;  /* 0x000000564c1c723c */ /* 0x040fe6000004181c */
[----:B------:R-:W-:Y:S03]  /*52c0*/  LDSM.16.M88.4 R84, [R231+0x2000] ;  /* 0x00200000e754783b */ /* 0x000fe60000000200 */
[C---:B-----5:R-:W-:Y:S06]  /*52d0*/  HMMA.16816.F32.BF16 R56, R76.reuse, R20, R56 ;  /* 0x000000144c38723c */ /* 0x060fec0000041838 */
        /* <DEDUP_REMOVED lines=15> */
[C---:B----4-:R-:W-:Y:S06]  /*53d0*/  HMMA.16816.F32.BF16 R40, R12.reuse, R32, R40 ;  /* 0x000000200c28723c */ /* 0x050fec0000041828 */
        /* <DEDUP_REMOVED lines=11> */
[----:B------:R-:W2:Y:S05]  /*5490*/  LDSM.16.M88.4 R24, [R229+0x2000] ;  /* 0x00200000e518783b */ /* 0x000eaa0000000200 */
[C---:B---3--:R-:W-:Y:S06]  /*54a0*/  HMMA.16816.F32.BF16 R40, R44.reuse, R8, R40 ;  /* 0x000000082c28723c */ /* 0x048fec0000041828 */
        /* <DEDUP_REMOVED lines=9> */
[C---:B----4-:R-:W-:Y:S06]  /*5540*/  HMMA.16816.F32.BF16 R56, R20.reuse, R32, R56 ;  /* 0x000000201438723c */ /* 0x050fec0000041838 */
        /* <DEDUP_REMOVED lines=34> */
[----:B------:R-:W2:Y:S04]  /*5770*/  LDSM.16.M88.4 R24, [R220+0x4000] ;  /* 0x00400000dc18783b */ /* 0x000ea80000000200 */
[----:B------:R-:W-:Y:S01]  /*5780*/  LDSM.16.M88.4 R64, [R227+0xc800] ;  /* 0x00c80000e340783b */ /* 0x000fe20000000200 */
[C---:B------:R-:W-:Y:S03]  /*5790*/  HMMA.16816.F32.BF16 R28, R32.reuse, R70, R28 ;  /* 0x00000046201c723c */ /* 0x040fe6000004181c */
[----:B------:R-:W-:Y:S03]  /*57a0*/  LDSM.16.M88.4 R68, [R220+0x5000] ;  /* 0x00500000dc44783b */ /* 0x000fe60000000200 */
[C---:B---3--:R-:W-:Y:S06]  /*57b0*/  HMMA.16816.F32.BF16 R40, R32.reuse, R12, R40 ;  /* 0x0000000c2028723c */ /* 0x048fec0000041828 */
[----:B------:R-:W-:Y:S01]  /*57c0*/  HMMA.16816.F32.BF16 R60, R32, R14, R60 ;  /* 0x0000000e203c723c */ /* 0x000fe2000004183c */
[----:B------:R-:W3:Y:S05]  /*57d0*/  LDSM.16.M88.4 R12, [R231+0x4800] ;  /* 0x00480000e70c783b */ /* 0x000eea0000000200 */
[----:B-1----:R-:W-:Y:S06]  /*57e0*/  HMMA.16816.F32.BF16 R16, R88, R36, R16 ;  /* 0x000000245810723c */ /* 0x002fec0000041810 */
[C---:B------:R-:W-:Y:S06]  /*57f0*/  HMMA.16816.F32.BF16 R56, R32.reuse, R20, R56 ;  /* 0x000000142038723c */ /* 0x040fec0000041838 */
[C---:B------:R-:W-:Y:S01]  /*5800*/  HMMA.16816.F32.BF16 R52, R32.reuse, R22, R52 ;  /* 0x000000162034723c */ /* 0x040fe20000041834 */
[----:B------:R-:W1:Y:S05]  /*5810*/  LDSM.16.M88.4 R20, [R231+0x5000] ;  /* 0x00500000e714783b */ /* 0x000e6a0000000200 */
[----:B----4-:R-:W-:Y:S06]  /*5820*/  HMMA.16816.F32.BF16 R80, R32, R44, R80 ;  /* 0x0000002c2050723c */ /* 0x010fec0000041850 */
[----:B------:R-:W-:Y:S01]  /*5830*/  HMMA.16816.F32.BF16 R28, R8, R50, R28 ;  /* 0x00000032081c723c */ /* 0x000fe2000004181c */
[----:B------:R-:W-:Y:S05]  /*5840*/  LDSM.16.M88.4 R48, [R234+0x6000] ;  /* 0x00600000ea30783b */ /* 0x000fea0000000200 */
[----:B------:R-:W-:Y:S01]  /*5850*/  HMMA.16816.F32.BF16 R76, R32, R46, R76 ;  /* 0x0000002e204c723c */ /* 0x000fe2000004184c */
[----:B------:R-:W4:Y:S04]  /*5860*/  LDSM.16.M88.4 R32, [R233+0xe000] ;  /* 0x00e00000e920783b */ /* 0x000f280000000200 */
[----:B------:R-:W-:Y:S01]  /*5870*/  LDSM.16.M88.4 R44, [R233+0xe800] ;  /* 0x00e80000e92c783b */ /* 0x000fe20000000200 */
[----:B--2---:R-:W-:Y:S06]  /*5880*/  HMMA.16816.F32.BF16 R16, R72, R24, R16 ;  /* 0x000000184810723c */ /* 0x004fec0000041810 */
[----:B---3--:R-:W-:Y:S06]  /*5890*/  HMMA.16816.F32.BF16 R40, R8, R12, R40 ;  /* 0x0000000c0828723c */ /* 0x008fec0000041828 */
[----:B------:R-:W-:Y:S01]  /*58a0*/  HMMA.16816.F32.BF16 R28, R88, R38, R28 ;  /* 0x00000026581c723c */ /* 0x000fe2000004181c */
[----:B------:R-:W2:Y:S05]  /*58b0*/  LDSM.16.M88.4 R36, [R232+0x6000] ;  /* 0x00600000e824783b */ /* 0x000eaa0000000200 */
[C---:B------:R-:W-:Y:S01]  /*58c0*/  HMMA.16816.F32.BF16 R60, R8.reuse, R14, R60 ;  /* 0x0000000e083c723c */ /* 0x040fe2000004183c */
[----:B------:R-:W3:Y:S05]  /*58d0*/  LDSM.16.M88.4 R12, [R231+0x5800] ;  /* 0x00580000e70c783b */ /* 0x000eea0000000200 */
[C---:B-1----:R-:W-:Y:S06]  /*58e0*/  HMMA.16816.F32.BF16 R56, R8.reuse, R20, R56 ;  /* 0x000000140838723c */ /* 0x042fec0000041838 */
[----:B------:R-:W-:Y:S01]  /*58f0*/  HMMA.16816.F32.BF16 R52, R8, R22, R52 ;  /* 0x000000160834723c */ /* 0x000fe20000041834 */
[----:B------:R-:W-:Y:S05]  /*5900*/  LDSM.16.M88.4 R20, [R227+0xe000] ;  /* 0x00e00000e314783b */ /* 0x000fea0000000200 */
[----:B----4-:R-:W-:Y:S06]  /*5910*/  HMMA.16816.F32.BF16 R16, R48, R32, R16 ;  /* 0x000000203010723c */ /* 0x010fec0000041810 */
[----:B------:R-:W-:Y:S01]  /*5920*/  HMMA.16816.F32.BF16 R28, R72, R26, R28 ;  /* 0x0000001a481c723c */ /* 0x000fe2000004181c */
[----:B------:R-:W1:Y:S05]  /*5930*/  LDSM.16.M88.4 R24, [R230+0x6000] ;  /* 0x00600000e618783b */ /* 0x000e6a0000000200 */
[C---:B------:R-:W-:Y:S06]  /*5940*/  HMMA.16816.F32.BF16 R40, R88.reuse, R64, R40 ;  /* 0x000000405828723c */ /* 0x040fec0000041828 */
[----:B------:R-:W-:Y:S01]  /*5950*/  HMMA.16816.F32.BF16 R60, R88, R66, R60 ;  /* 0x00000042583c723c */ /* 0x000fe2000004183c */
[----:B------:R-:W-:Y:S05]  /*5960*/  LDSM.16.M88.4 R64, [R220+0x5800] ;  /* 0x00580000dc40783b */ /* 0x000fea0000000200 */
[----:B--2---:R-:W-:Y:S06]  /*5970*/  HMMA.16816.F32.BF16 R16, R36, R96, R16 ;  /* 0x000000602410723c */ /* 0x004fec0000041810 */
[C---:B---3--:R-:W-:Y:S06]  /*5980*/  HMMA.16816.F32.BF16 R80, R8.reuse, R12, R80 ;  /* 0x0000000c0850723c */ /* 0x048fec0000041850 */
[----:B------:R-:W-:Y:S01]  /*5990*/  HMMA.16816.F32.BF16 R76, R8, R14, R76 ;  /* 0x0000000e084c723c */ /* 0x000fe2000004184c */
[----:B------:R-:W-:Y:S04]  /*59a0*/  LDSM.16.M88.4 R12, [R229+0x6000] ;  /* 0x00600000e50c783b */ /* 0x000fe80000000200 */
[----:B------:R-:W2:Y:S01]  /*59b0*/  LDSM.16.M88.4 R8, [R220+0x6000] ;  /* 0x00600000dc08783b */ /* 0x000ea20000000200 */
[----:B------:R-:W-:Y:S03]  /*59c0*/  HMMA.16816.F32.BF16 R28, R48, R34, R28 ;  /* 0x00000022301c723c */ /* 0x000fe6000004181c */
[----:B------:R-:W-:Y:S03]  /*59d0*/  LDSM.16.M88.4 R32, [R231+0x6800] ;  /* 0x00680000e720783b */ /* 0x000fe60000000200 */
[----:B-1----:R-:W-:Y:S06]  /*59e0*/  HMMA.16816.F32.BF16 R16, R24, R20, R16 ;  /* 0x000000141810723c */ /* 0x002fec0000041810 */
[C---:B------:R-:W-:Y:S06]  /*59f0*/  HMMA.16816.F32.BF16 R80, R88.reuse, R84, R80 ;  /* 0x000000545850723c */ /* 0x040fec0000041850 */
[C---:B------:R-:W-:Y:S06]  /*5a00*/  HMMA.16816.F32.BF16 R56, R88.reuse, R92, R56 ;  /* 0x0000005c5838723c */ /* 0x040fec0000041838 */
[C---:B------:R-:W-:Y:S01]  /*5a10*/  HMMA.16816.F32.BF16 R52, R88.reuse, R94, R52 ;  /* 0x0000005e5834723c */ /* 0x040fe20000041834 */
[----:B------:R-:W1:Y:S05]  /*5a20*/  LDSM.16.M88.4 R92, [R233+0xf000] ;  /* 0x00f00000e95c783b */ /* 0x000e6a0000000200 */
[----:B------:R-:W-:Y:S01]  /*5a30*/  HMMA.16816.F32.BF16 R84, R88, R86, R76 ;  /* 0x000000565854723c */ /* 0x000fe2000004184c */
[----:B------:R-:W-:Y:S05]  /*5a40*/  LDSM.16.M88.4 R76, [R227+0xe800] ;  /* 0x00e80000e34c783b */ /* 0x000fea0000000200 */
[----:B------:R-:W-:Y:S06]  /*5a50*/  HMMA.16816.F32.BF16 R28, R36, R98, R28 ;  /* 0x00000062241c723c */ /* 0x000fec000004181c */
[----:B--2---:R-:W-:Y:S06]  /*5a60*/  HMMA.16816.F32.BF16 R16, R12, R8, R16 ;  /* 0x000000080c10723c */ /* 0x004fec0000041810 */
[C---:B------:R-:W-:Y:S06]  /*5a70*/  HMMA.16816.F32.BF16 R56, R72.reuse, R68, R56 ;  /* 0x000000444838723c */ /* 0x040fec0000041838 */
[C---:B------:R-:W-:Y:S06]  /*5a80*/  HMMA.16816.F32.BF16 R52, R72.reuse, R70, R52 ;  /* 0x000000464834723c */ /* 0x040fec0000041834 */
[C---:B------:R-:W-:Y:S06]  /*5a90*/  HMMA.16816.F32.BF16 R80, R72.reuse, R64, R80 ;  /* 0x000000404850723c */ /* 0x040fec0000041850 */
[----:B------:R-:W-:Y:S01]  /*5aa0*/  HMMA.16816.F32.BF16 R84, R72, R66, R84 ;  /* 0x000000424854723c */ /* 0x000fe20000041854 */
[----:B------:R-:W2:Y:S01]  /*5ab0*/  LDSM.16.M88.4 R64, [R233+0xf800] ;  /* 0x00f80000e940783b */ /* 0x000ea20000000200 */
[----:B------:R-:W-:Y:S01]  /*5ac0*/  FMUL.FTZ R17, R17, UR14 ;  /* 0x0000000e11117c20 */ /* 0x000fe20008410000 */
[----:B------:R-:W-:Y:S01]  /*5ad0*/  FMUL.FTZ R18, R18, UR14 ;  /* 0x0000000e12127c20 */ /* 0x000fe20008410000 */
[----:B------:R-:W-:Y:S01]  /*5ae0*/  FMUL.FTZ R3, R16, UR14 ;  /* 0x0000000e10037c20 */ /* 0x000fe20008410000 */
[----:B------:R-:W-:Y:S01]  /*5af0*/  FMUL.FTZ R70, R19, UR14 ;  /* 0x0000000e13467c20 */ /* 0x000fe20008410000 */
[----:B------:R-:W-:Y:S01]  /*5b00*/  HMMA.16816.F32.BF16 R28, R24, R22, R28 ;  /* 0x00000016181c723c */ /* 0x000fe2000004181c */
[----:B------:R-:W3:Y:S01]  /*5b10*/  LDSM.16.M88.4 R20, [R231+0x7000] ;  /* 0x00700000e714783b */ /* 0x000ee20000000200 */
[----:B------:R-:W4:Y:S04]  /*5b20*/  MUFU.TANH R68, R17 ;  /* 0x0000001100447308 */ /* 0x000f280000002400 */
[C---:B------:R-:W-:Y:S04]  /*5b30*/  HMMA.16816.F32.BF16 R40, R72.reuse, R100, R40 ;  /* 0x000000644828723c */ /* 0x040fe80000041828 */
[----:B------:R5:W2:Y:S02]  /*5b40*/  MUFU.TANH R69, R18 ;  /* 0x0000001200457308 */ /* 0x000aa40000002400 */
[----:B------:R-:W-:Y:S06]  /*5b50*/  HMMA.16816.F32.BF16 R60, R72, R102, R60 ;  /* 0x00000066483c723c */ /* 0x000fec000004183c */
[C---:B-1----:R-:W-:Y:S01]  /*5b60*/  HMMA.16816.F32.BF16 R56, R48.reuse, R92, R56 ;  /* 0x0000005c3038723c */ /* 0x042fe20000041838 */
[----:B------:R-:W1:Y:S05]  /*5b70*/  MUFU.TANH R3, R3 ;  /* 0x0000000300037308 */ /* 0x000e6a0000002400 */
[----:B------:R-:W-:Y:S01]  /*5b80*/  HMMA.16816.F32.BF16 R52, R48, R94, R52 ;  /* 0x0000005e3034723c */ /* 0x000fe20000041834 */
[----:B-----5:R-:W5:Y:S02]  /*5b90*/  LDSM.16.M88.4 R16, [R231+0x7800] ;  /* 0x00780000e710783b */ /* 0x020f640000000200 */
[----:B------:R-:W1:Y:S03]  /*5ba0*/  MUFU.TANH R70, R70 ;  /* 0x0000004600467308 */ /* 0x000e660000002400 */
[----:B------:R-:W-:Y:S01]  /*5bb0*/  HMMA.16816.F32.BF16 R28, R12, R10, R28 ;  /* 0x0000000a0c1c723c */ /* 0x000fe2000004181c */
[----:B------:R-:W4:Y:S05]  /*5bc0*/  LDSM.16.M88.4 R8, [R227+0xf000] ;  /* 0x00f00000e308783b */ /* 0x000f2a0000000200 */
[C---:B------:R-:W-:Y:S06]  /*5bd0*/  HMMA.16816.F32.BF16 R40, R48.reuse, R44, R40 ;  /* 0x0000002c3028723c */ /* 0x040fec0000041828 */
[C---:B------:R-:W-:Y:S01]  /*5be0*/  HMMA.16816.F32.BF16 R60, R48.reuse, R46, R60 ;  /* 0x0000002e303c723c */ /* 0x040fe2000004183c */
[----:B------:R-:W-:Y:S05]  /*5bf0*/  LDSM.16.M88.4 R44, [R220+0x6800] ;  /* 0x00680000dc2c783b */ /* 0x000fea0000000200 */
[C---:B--2---:R-:W-:Y:S06]  /*5c00*/  HMMA.16816.F32.BF16 R80, R48.reuse, R64, R80 ;  /* 0x000000403050723c */ /* 0x044fec0000041850 */
[----:B------:R-:W-:Y:S01]  /*5c10*/  HMMA.16816.F32.BF16 R84, R48, R66, R84 ;  /* 0x000000423054723c */ /* 0x000fe20000041854 */
[----:B------:R-:W-:Y:S01]  /*5c20*/  FMUL.FTZ R28, R28, UR14 ;  /* 0x0000000e1c1c7c20 */ /* 0x000fe20008410000 */
[----:B------:R-:W-:Y:S01]  /*5c30*/  FMUL.FTZ R29, R29, UR14 ;  /* 0x0000000e1d1d7c20 */ /* 0x000fe20008410000 */
[----:B------:R-:W-:Y:S01]  /*5c40*/  FMUL.FTZ R30, R30, UR14 ;  /* 0x0000000e1e1e7c20 */ /* 0x000fe20008410000 */
[----:B------:R-:W-:-:S02]  /*5c50*/  FMUL.FTZ R31, R31, UR14 ;  /* 0x0000000e1f1f7c20 */ /* 0x000fc40008410000 */
[C---:B---3--:R-:W-:Y:S01]  /*5c60*/  HMMA.16816.F32.BF16 R56, R36.reuse, R20, R56 ;  /* 0x000000142438723c */ /* 0x048fe20000041838 */
[----:B------:R-:W2:Y:S05]  /*5c70*/  MUFU.TANH R28, R28 ;  /* 0x0000001c001c7308 */ /* 0x000eaa0000002400 */
[C---:B------:R-:W-:Y:S01]  /*5c80*/  HMMA.16816.F32.BF16 R52, R36.reuse, R22, R52 ;  /* 0x000000162434723c */ /* 0x040fe20000041834 */
[----:B------:R-:W3:Y:S02]  /*5c90*/  LDSM.16.M88.4 R20, [R227+0xf800] ;  /* 0x00f80000e314783b */ /* 0x000ee40000000200 */
[----:B------:R-:W1:Y:S03]  /*5ca0*/  MUFU.TANH R29, R29 ;  /* 0x0000001d001d7308 */ /* 0x000e660000002400 */
[C---:B------:R-:W-:Y:S05]  /*5cb0*/  HMMA.16816.F32.BF16 R40, R36.reuse, R32, R40 ;  /* 0x000000202428723c */ /* 0x040fea0000041828 */
[----:B------:R-:W1:Y:S01]  /*5cc0*/  MUFU.TANH R30, R30 ;  /* 0x0000001e001e7308 */ /* 0x000e620000002400 */
[C---:B------:R-:W-:Y:S01]  /*5cd0*/  HMMA.16816.F32.BF16 R60, R36.reuse, R34, R60 ;  /* 0x00000022243c723c */ /* 0x040fe2000004183c */
[----:B------:R-:W2:Y:S05]  /*5ce0*/  LDSM.16.M88.4 R32, [R220+0x7000] ;  /* 0x00700000dc20783b */ /* 0x000eaa0000000200 */
[C---:B-----5:R-:W-:Y:S01]  /*5cf0*/  HMMA.16816.F32.BF16 R80, R36.reuse, R16, R80 ;  /* 0x000000102450723c */ /* 0x060fe20000041850 */
[----:B------:R-:W1:Y:S05]  /*5d00*/  MUFU.TANH R31, R31 ;  /* 0x0000001f001f7308 */ /* 0x000e6a0000002400 */
[----:B------:R-:W-:Y:S06]  /*5d10*/  HMMA.16816.F32.BF16 R84, R36, R18, R84 ;  /* 0x000000122454723c */ /* 0x000fec0000041854 */
[C---:B----4-:R-:W-:Y:S06]  /*5d20*/  HMMA.16816.F32.BF16 R56, R24.reuse, R8, R56 ;  /* 0x000000081838723c */ /* 0x050fec0000041838 */
[----:B------:R-:W-:Y:S01]  /*5d30*/  HMMA.16816.F32.BF16 R52, R24, R10, R52 ;  /* 0x0000000a1834723c */ /* 0x000fe20000041834 */
[----:B------:R-:W4:Y:S01]  /*5d40*/  LDSM.16.M88.4 R8, [R220+0x7800] ;  /* 0x00780000dc08783b */ /* 0x000f220000000200 */
[----:B------:R-:W-:-:S04]  /*5d50*/  DEPBAR.LE SB0, 0x0 ;  /* 0x000080000000791a */ /* 0x000fc80000000000 */
[C---:B------:R-:W-:Y:S06]  /*5d60*/  HMMA.16816.F32.BF16 R40, R24.reuse, R76, R40 ;  /* 0x0000004c1828723c */ /* 0x040fec0000041828 */
[C---:B------:R-:W-:Y:S06]  /*5d70*/  HMMA.16816.F32.BF16 R60, R24.reuse, R78, R60 ;  /* 0x0000004e183c723c */ /* 0x040fec000004183c */
[C---:B---3--:R-:W-:Y:S06]  /*5d80*/  HMMA.16816.F32.BF16 R80, R24.reuse, R20, R80 ;  /* 0x000000141850723c */ /* 0x048fec0000041850 */
[----:B------:R-:W-:Y:S06]  /*5d90*/  HMMA.16816.F32.BF16 R84, R24, R22, R84 ;  /* 0x000000161854723c */ /* 0x000fec0000041854 */
[C---:B------:R-:W-:Y:S06]  /*5da0*/  HMMA.16816.F32.BF16 R40, R12.reuse, R44, R40 ;  /* 0x0000002c0c28723c */ /* 0x040fec0000041828 */
[C---:B------:R-:W-:Y:S06]  /*5db0*/  HMMA.16816.F32.BF16 R60, R12.reuse, R46, R60 ;  /* 0x0000002e0c3c723c */ /* 0x040fec000004183c */
[C---:B--2---:R-:W-:Y:S06]  /*5dc0*/  HMMA.16816.F32.BF16 R56, R12.reuse, R32, R56 ;  /* 0x000000200c38723c */ /* 0x044fec0000041838 */
[C---:B------:R-:W-:Y:S06]  /*5dd0*/  HMMA.16816.F32.BF16 R52, R12.reuse, R34, R52 ;  /* 0x000000220c34723c */ /* 0x040fec0000041834 */
[----:B----4-:R-:W-:Y:S01]  /*5de0*/  HMMA.16816.F32.BF16 R80, R12, R8, R80 ;  /* 0x000000080c50723c */ /* 0x010fe20000041850 */
[----:B------:R-:W-:Y:S01]  /*5df0*/  FMUL.FTZ R40, R40, UR14 ;  /* 0x0000000e28287c20 */ /* 0x000fe20008410000 */
[----:B------:R-:W-:Y:S01]  /*5e00*/  FMUL.FTZ R41, R41, UR14 ;  /* 0x0000000e29297c20 */ /* 0x000fe20008410000 */
[----:B------:R-:W-:Y:S01]  /*5e10*/  FMUL.FTZ R16, R42, UR14 ;  /* 0x0000000e2a107c20 */ /* 0x000fe20008410000 */
[----:B------:R-:W-:-:S02]  /*5e20*/  FMUL.FTZ R17, R43, UR14 ;  /* 0x0000000e2b117c20 */ /* 0x000fc40008410000 */
[----:B------:R-:W-:Y:S01]  /*5e30*/  HMMA.16816.F32.BF16 R84, R12, R10, R84 ;  /* 0x0000000a0c54723c */ /* 0x000fe20000041854 */
[----:B------:R-:W-:Y:S01]  /*5e40*/  LOP3.LUT R9, R106, 0xffffffe0, RZ, 0xc0, !PT ;  /* 0xffffffe06a097812 */ /* 0x000fe200078ec0ff */
[----:B------:R-:W-:Y:S01]  /*5e50*/  FMUL.FTZ R33, R60, UR14 ;  /* 0x0000000e3c217c20 */ /* 0x000fe20008410000 */
[----:B------:R-:W-:Y:S01]  /*5e60*/  FMUL.FTZ R32, R61, UR14 ;  /* 0x0000000e3d207c20 */ /* 0x000fe20008410000 */
[----:B------:R-:W-:Y:S01]  /*5e70*/  FMUL.FTZ R20, R62, UR14 ;  /* 0x0000000e3e147c20 */ /* 0x000fe20008410000 */
[----:B------:R-:W-:Y:S01]  /*5e80*/  IADD3 R9, -R9, R104, RZ ;  /* 0x0000006809097210 */ /* 0x000fe20007ffe1ff */
[----:B------:R-:W-:Y:S01]  /*5e90*/  FMUL.FTZ R18, R63, UR14 ;  /* 0x0000000e3f127c20 */ /* 0x000fe20008410000 */
[----:B------:R-:W-:Y:S01]  /*5ea0*/  FMUL.FTZ R56, R56, UR14 ;  /* 0x0000000e38387c20 */ /* 0x000fe20008410000 */
[----:B------:R-:W-:Y:S01]  /*5eb0*/  FMUL.FTZ R57, R57, UR14 ;  /* 0x0000000e39397c20 */ /* 0x000fe20008410000 */
[----:B------:R-:W-:Y:S01]  /*5ec0*/  SHF.R.S32.HI R8, RZ, 0x1f, R9 ;  /* 0x0000001fff087819 */ /* 0x000fe20000011409 */
[----:B------:R-:W-:Y:S01]  /*5ed0*/  FMUL.FTZ R58, R58, UR14 ;  /* 0x0000000e3a3a7c20 */ /* 0x000fe20008410000 */
[----:B------:R-:W-:Y:S01]  /*5ee0*/  FMUL.FTZ R59, R59, UR14 ;  /* 0x0000000e3b3b7c20 */ /* 0x000fe20008410000 */
[----:B------:R-:W-:Y:S01]  /*5ef0*/  FMUL.FTZ R52, R52, UR14 ;  /* 0x0000000e34347c20 */ /* 0x000fe20008410000 */
[----:B------:R-:W-:Y:S01]  /*5f00*/  LEA.HI R8, R8, R9, RZ, 0x2 ;  /* 0x0000000908087211 */ /* 0x000fe200078f10ff */
[----:B------:R-:W-:Y:S01]  /*5f10*/  FMUL.FTZ R53, R53, UR14 ;  /* 0x0000000e35357c20 */ /* 0x000fe20008410000 */
[----:B------:R-:W-:Y:S01]  /*5f20*/  FMUL.FTZ R54, R54, UR14 ;  /* 0x0000000e36367c20 */ /* 0x000fe20008410000 */
[----:B------:R-:W-:Y:S01]  /*5f30*/  FMUL.FTZ R55, R55, UR14 ;  /* 0x0000000e37377c20 */ /* 0x000fe20008410000 */
[----:B------:R-:W-:Y:S01]  /*5f40*/  SHF.R.S32.HI R8, RZ, 0x2, R8 ;  /* 0x00000002ff087819 */ /* 0x000fe20000011408 */
[----:B------:R-:W-:Y:S01]  /*5f50*/  FMUL.FTZ R80, R80, UR14 ;  /* 0x0000000e50507c20 */ /* 0x000fe20008410000 */
[----:B------:R-:W-:Y:S01]  /*5f60*/  FMUL.FTZ R81, R81, UR14 ;  /* 0x0000000e51517c20 */ /* 0x000fe20008410000 */
[----:B------:R-:W-:Y:S01]  /*5f70*/  FMUL.FTZ R82, R82, UR14 ;  /* 0x0000000e52527c20 */ /* 0x000fe20008410000 */
[----:B------:R-:W-:Y:S01]  /*5f80*/  FMUL.FTZ R83, R83, UR14 ;  /* 0x0000000e53537c20 */ /* 0x000fe20008410000 */
[----:B------:R-:W2:Y:S01]  /*5f90*/  MUFU.TANH R40, R40 ;  /* 0x0000002800287308 */ /* 0x000ea20000002400 */
[----:B------:R-:W-:Y:S01]  /*5fa0*/  IADD3 R240, R8, R240, RZ ;  /* 0x000000f008f07210 */ /* 0x000fe20007ffe0ff */
[----:B------:R-:W-:Y:S01]  /*5fb0*/  FMUL.FTZ R84, R84, UR14 ;  /* 0x0000000e54547c20 */ /* 0x000fe20008410000 */
[----:B------:R-:W-:Y:S01]  /*5fc0*/  FMUL.FTZ R85, R85, UR14 ;  /* 0x0000000e55557c20 */ /* 0x000fe20008410000 */
[----:B------:R-:W-:Y:S01]  /*5fd0*/  FMUL.FTZ R86, R86, UR14 ;  /* 0x0000000e56567c20 */ /* 0x000fe20008410000 */
[----:B------:R-:W-:Y:S01]  /*5fe0*/  FMUL.FTZ R87, R87, UR14 ;  /* 0x0000000e57577c20 */ /* 0x000fe20008410000 */
[----:B------:R-:W-:-:S02]  /*5ff0*/  IADD3 R238, R240, 0x8, RZ ;  /* 0x00000008f0ee7810 */ /* 0x000fc40007ffe0ff */
[----:B------:R-:W3:Y:S01]  /*6000*/  MUFU.TANH R41, R41 ;  /* 0x0000002900297308 */ /* 0x000ee20000002400 */
[----:B------:R-:W-:Y:S02]  /*6010*/  VIADDMNMX R239, R240, UR22, R239, PT ;  /* 0x00000016f0ef7c46 */ /* 0x000fe4000b8001ef */
[----:B------:R-:W-:Y:S02]  /*6020*/  IADD3 R237, R238, UR18, R237 ;  /* 0x00000012eeed7c10 */ /* 0x000fe4000fffe0ed */
[----:B------:R-:W-:Y:S02]  /*6030*/  VIADDMNMX R240, R240, UR19, RZ, !PT ;  /* 0x00000013f0f07c46 */ /* 0x000fe4000f8001ff */
[----:B------:R-:W-:Y:S01]  /*6040*/  VIADDMNMX R238, R238, UR19, RZ, !PT ;  /* 0x00000013eeee7c46 */ /* 0x000fe2000f8001ff */
[----:B------:R-:W4:Y:S01]  /*6050*/  MUFU.TANH R16, R16 ;  /* 0x0000001000107308 */ /* 0x000f220000002400 */
[----:B------:R-:W-:-:S07]  /*6060*/  VIMNMX R237, R237, UR23, PT ;  /* 0x00000017eded7c48 */ /* 0x000fce000bfe0100 */
[----:B------:R-:W1:Y:S08]  /*6070*/  MUFU.TANH R17, R17 ;  /* 0x0000001100117308 */ /* 0x000e700000002400 */
[----:B------:R-:W1:Y:S08]  /*6080*/  MUFU.TANH R33, R33 ;  /* 0x0000002100217308 */ /* 0x000e700000002400 */
[----:B------:R-:W1:Y:S08]  /*6090*/  MUFU.TANH R32, R32 ;  /* 0x0000002000207308 */ /* 0x000e700000002400 */
[----:B------:R-:W1:Y:S08]  /*60a0*/  MUFU.TANH R20, R20 ;  /* 0x0000001400147308 */ /* 0x000e700000002400 */
        /* <DEDUP_REMOVED lines=17> */
[----:B------:R-:W-:Y:S06]  /*61c0*/  BAR.SYNC.DEFER_BLOCKING 0x0 ;  /* 0x0000000000007b1d */ /* 0x000fec0000010000 */
[----:B--234-:R-:W-:Y:S05]  /*61d0*/  @!P6 BRA `(.L_x_3249) ;  /* 0x000000100004e947 */ /* 0x01cfea0003800000 */
        /* <DEDUP_REMOVED lines=11> */
[----:B------:R-:W2:Y:S08]  /*6290*/  I2F.RP R8, UR18 ;  /* 0x0000001200087d06 */ /* 0x000eb00008209400 */
[----:B--2---:R-:W2:Y:S02]  /*62a0*/  MUFU.RCP R8, R8 ;  /* 0x0000000800087308 */ /* 0x004ea40000001000 */
[----:B--2---:R-:W-:-:S06]  /*62b0*/  VIADD R8, R8, 0xffffffe ;  /* 0x0ffffffe08087836 */ /* 0x004fcc0000000000 */
[----:B------:R-:W2:Y:S02]  /*62c0*/  F2I.FTZ.U32.TRUNC.NTZ R8, R8 ;  /* 0x0000000800087305 */ /* 0x000ea4000021f000 */
[----:B--2---:R-:W-:Y:S01]  /*62d0*/  R2UR UR35, R8 ;  /* 0x00000000082372ca */ /* 0x004fe200000e0000 */
        /* <DEDUP_REMOVED lines=35> */
[----:B------:R-:W-:Y:S01]  /*6510*/  MOV R9, UR23 ;  /* 0x0000001700097c02 */ /* 0x000fe20008000f00 */
[----:B------:R-:W-:Y:S01]  /*6520*/  IMAD.U32 R8, RZ, RZ, UR22 ;  /* 0x00000016ff087e24 */ /* 0x000fe2000f8e00ff */
[----:B------:R-:W-:Y:S01]  /*6530*/  MOV R11, UR33 ;  /* 0x00000021000b7c02 */ /* 0x000fe20008000f00 */
[----:B------:R-:W-:-:S03]  /*6540*/  IMAD.U32 R10, RZ, RZ, UR32 ;  /* 0x00000020ff0a7e24 */ /* 0x000fc6000f8e00ff */
[----:B------:R-:W2:Y:S04]  /*6550*/  LDG.E R9, desc[UR26][R8.64] ;  /* 0x0000001a08097981 */ /* 0x000ea8000c1e1900 */
[----:B------:R3:W2:Y:S01]  /*6560*/  LDG.E R8, desc[UR26][R10.64] ;  /* 0x0000001a0a087981 */ /* 0x0006a2000c1e1900 */
[----:B------:R-:W-:-:S04]  /*6570*/  UIADD3 UR18, UR35, -UR18, URZ ;  /* 0x8000001223127290 */ /* 0x000fc8000fffe03f */
[----:B------:R-:W-:-:S04]  /*6580*/  UIMAD UR19, UR18, UR19, -0x40 ;  /* 0xffffffc0121374a4 */ /* 0x000fc8000f8e0213 */
[----:B------:R-:W-:Y:S02]  /*6590*/  USHF.R.S32.HI UR18, URZ, 0x1f, UR19 ;  /* 0x0000001f3f127899 */ /* 0x000fe40008011413 */
[----:B------:R-:W-:Y:S02]  /*65a0*/  UIMAD.WIDE.U32 UR32, UR19, UR10, URZ ;  /* 0x0000000a132072a5 */ /* 0x000fe4000f8e003f */
[----:B------:R-:W-:-:S04]  /*65b0*/  UIMAD UR18, UR18, UR10, URZ ;  /* 0x0000000a121272a4 */ /* 0x000fc8000f8e023f */
[----:B------:R-:W-:-:S04]  /*65c0*/  UIMAD UR18, UR19, UR11, UR18 ;  /* 0x0000000b131272a4 */ /* 0x000fc8000f8e0212 */
[----:B------:R-:W-:-:S03]  /*65d0*/  UIADD3 UR22, UR33, UR18, URZ ;  /* 0x0000001221167290 */ /* 0x000fc6000fffe03f */
[----:B------:R-:W-:Y:S01]  /*65e0*/  ULDC.64 UR18, c[0x0][0x230] ;  /* 0x00008c0000127ab9 */ /* 0x000fe20000000a00 */
[----:B---3--:R-:W-:Y:S01]  /*65f0*/  IMAD.U32 R11, RZ, RZ, UR33 ;  /* 0x00000021ff0b7e24 */ /* 0x008fe2000f8e00ff */
[----:B------:R-:W-:Y:S02]  /*6600*/  MOV R10, UR32 ;  /* 0x00000020000a7c02 */ /* 0x000fe40008000f00 */
[----:B------:R-:W-:Y:S01]  /*6610*/  MOV R11, UR22 ;  /* 0x00000016000b7c02 */ /* 0x000fe20008000f00 */
[----:B--2---:R-:W-:-:S05]  /*6620*/  IMAD.IADD R8, R8, 0x1, -R9 ;  /* 0x0000000108087824 */ /* 0x004fca00078e0a09 */
[----:B------:R-:W-:-:S05]  /*6630*/  SHF.R.S32.HI R14, RZ, 0x1f, R8 ;  /* 0x0000001fff0e7819 */ /* 0x000fca0000011408 */
[----:B------:R-:W-:-:S04]  /*6640*/  IMAD R14, R14, UR18, RZ ;  /* 0x000000120e0e7c24 */ /* 0x000fc8000f8e02ff */
[C---:B------:R-:W-:Y:S02]  /*6650*/  IMAD R14, R8.reuse, UR19, R14 ;  /* 0x00000013080e7c24 */ /* 0x040fe4000f8e020e */
[----:B------:R-:W-:-:S04]  /*6660*/  IMAD.WIDE.U32 R8, R8, UR18, R10 ;  /* 0x0000001208087c25 */ /* 0x000fc8000f8e000a */
[----:B------:R-:W-:Y:S01]  /*6670*/  IMAD.IADD R14, R9, 0x1, R14 ;  /* 0x00000001090e7824 */ /* 0x000fe200078e020e */
[----:B------:R-:W-:Y:S01]  /*6680*/  MOV R15, R8 ;  /* 0x00000008000f7202 */ /* 0x000fe20000000f00 */
[----:B------:R-:W-:Y:S06]  /*6690*/  BRA `(.L_x_3251) ;  /* 0x0000000000107947 */ /* 0x000fec0003800000 */
.L_x_3250:
[----:B------:R-:W-:-:S04]  /*66a0*/  ULEA UR18, -UR10, URZ, 0x6 ;  /* 0x0000003f0a127291 */ /* 0x000fc8000f8e313f */
[----:B------:R-:W-:Y:S02]  /*66b0*/  USHF.R.S32.HI UR19, URZ, 0x1f, UR18 ;  /* 0x0000001f3f137899 */ /* 0x000fe40008011412 */
[----:B------:R-:W-:-:S04]  /*66c0*/  MOV R15, UR18 ;  /* 0x00000012000f7c02 */ /* 0x000fc80008000f00 */
[----:B------:R-:W-:-:S07]  /*66d0*/  MOV R14, UR19 ;  /* 0x00000013000e7c02 */ /* 0x000fce0008000f00 */
.L_x_3251:
[----:B------:R-:W-:Y:S01]  /*66e0*/  ULDC UR18, c[0x0][0x2d0] ;  /* 0x0000b40000127ab9 */ /* 0x000fe20000000800 */
[----:B------:R-:W-:Y:S01]  /*66f0*/  BSSY B0, `(.L_x_3252) ;  /* 0x00000ac000007945 */ /* 0x000fe20003800000 */
[----:B------:R-:W-:Y:S02]  /*6700*/  ISETP.GE.AND P4, PT, R7, UR18, PT ;  /* 0x0000001207007c0c */ /* 0x000fe4000bf86270 */
[----:B------:R-:W-:Y:S02]  /*6710*/  ISETP.GE.AND P5, PT, R236, UR18, PT ;  /* 0x00000012ec007c0c */ /* 0x000fe4000bfa6270 */
[----:B------:R-:W-:Y:S02]  /*6720*/  ISETP.GE.AND P3, PT, R6, UR18, PT ;  /* 0x0000001206007c0c */ /* 0x000fe4000bf66270 */
[----:B------:R-:W-:-:S07]  /*6730*/  ISETP.GE.AND P2, PT, R5, UR18, PT ;  /* 0x0000001205007c0c */ /* 0x000fce000bf46270 */
[----:B------:R-:W2:Y:S01]  /*6740*/  @!P4 LDC.64 R6, c[0x0][0x218] ;  /* 0x00008600ff06cb82 */ /* 0x000ea20000000a00 */
[CC--:B------:R-:W-:Y:S01]  /*6750*/  @!P4 IADD3 R21, P0, R15.reuse, R204.reuse, RZ ;  /* 0x000000cc0f15c210 */ /* 0x0c0fe20007f1e0ff */
[----:B------:R3:W-:Y:S01]  /*6760*/  @P5 STS.128 [R235+0x8000], RZ ;  /* 0x008000ffeb005388 */ /* 0x0007e20000000c00 */
[----:B------:R-:W-:-:S03]  /*6770*/  @!P5 IADD3 R19, P1, R15, R204, RZ ;  /* 0x000000cc0f13d210 */ /* 0x000fc60007f3e0ff */
[----:B------:R-:W-:Y:S02]  /*6780*/  @!P4 IMAD.X R5, R14, 0x1, R165, P0 ;  /* 0x000000010e05c824 */ /* 0x000fe400000e06a5 */
[----:B------:R-:W4:Y:S08]  /*6790*/  @!P5 LDC.64 R8, c[0x0][0x218] ;  /* 0x00008600ff08db82 */ /* 0x000f300000000a00 */
[----:B------:R-:W5:Y:S08]  /*67a0*/  @!P3 LDC.64 R12, c[0x0][0x218] ;  /* 0x00008600ff0cbb82 */ /* 0x000f700000000a00 */
[----:B------:R-:W1:Y:S01]  /*67b0*/  @!P2 LDC.64 R10, c[0x0][0x218] ;  /* 0x00008600ff0aab82 */ /* 0x000e620000000a00 */
[----:B--2---:R-:W-:-:S04]  /*67c0*/  @!P4 LEA R22, P0, R21, R6, 0x1 ;  /* 0x000000061516c211 */ /* 0x004fc800078008ff */
[----:B------:R-:W-:Y:S01]  /*67d0*/  @!P4 LEA.HI.X R23, R21, R7, R5, 0x1, P0 ;  /* 0x000000071517c211 */ /* 0x000fe200000f0c05 */
[----:B------:R-:W-:Y:S01]  /*67e0*/  @!P5 IMAD.X R21, R14, 0x1, R165, P1 ;  /* 0x000000010e15d824 */ /* 0x000fe200008e06a5 */
[----:B------:R-:W-:Y:S01]  /*67f0*/  @!P3 IADD3 R5, P0, R15, R204, RZ ;  /* 0x000000cc0f05b210 */ /* 0x000fe20007f1e0ff */
[----:B------:R-:W2:Y:S01]  /*6800*/  @!P5 LDC.64 R6, c[0x0][0x218] ;  /* 0x00008600ff06db82 */ /* 0x000ea20000000a00 */
[----:B----4-:R-:W-:-:S04]  /*6810*/  @!P5 LEA R42, P1, R19, R8, 0x1 ;  /* 0x00000008132ad211 */ /* 0x010fc800078208ff */
[----:B------:R-:W-:Y:S01]  /*6820*/  @!P5 LEA.HI.X R43, R19, R9, R21, 0x1, P1 ;  /* 0x00000009132bd211 */ /* 0x000fe200008f0c15 */
[C---:B------:R-:W-:Y:S01]  /*6830*/  @!P3 IMAD.X R21, R14.reuse, 0x1, R165, P0 ;  /* 0x000000010e15b824 */ /* 0x040fe200000e06a5 */
[----:B------:R-:W-:Y:S01]  /*6840*/  @!P2 IADD3 R19, P0, R15, R204, RZ ;  /* 0x000000cc0f13a210 */ /* 0x000fe20007f1e0ff */
[----:B------:R-:W4:Y:S01]  /*6850*/  @!P4 LDC.64 R8, c[0x0][0x218] ;  /* 0x00008600ff08cb82 */ /* 0x000f220000000a00 */
[C---:B-----5:R-:W-:Y:S01]  /*6860*/  @!P3 LEA R34, P1, R5.reuse, R12, 0x1 ;  /* 0x0000000c0522b211 */ /* 0x060fe200078208ff */
[----:B------:R-:W-:Y:S01]  /*6870*/  @!PT LDS RZ, [RZ] ;  /* 0x00000000fffff984 */ /* 0x000fe20000000800 */
[----:B------:R-:W-:Y:S01]  /*6880*/  @!PT LDS RZ, [RZ] ;  /* 0x00000000fffff984 */ /* 0x000fe20000000800 */
[----:B------:R-:W-:Y:S01]  /*6890*/  @!PT LDS RZ, [RZ] ;  /* 0x00000000fffff984 */ /* 0x000fe20000000800 */
[----:B------:R5:W-:Y:S03]  /*68a0*/  @!P5 LDGSTS.E.BYPASS.LTC128B.128 [R235+0x8000], desc[UR26][R42.64] ;  /* 0x080000002aebdfae */ /* 0x000be6000b901d5a */
[----:B------:R-:W-:Y:S01]  /*68b0*/  @!P3 LEA.HI.X R35, R5, R13, R21, 0x1, P1 ;  /* 0x0000000d0523b211 */ /* 0x000fe200008f0c15 */
[C---:B------:R-:W-:Y:S01]  /*68c0*/  @!P2 IMAD.X R21, R14.reuse, 0x1, R165, P0 ;  /* 0x000000010e15a824 */ /* 0x040fe200000e06a5 */
[----:B------:R-:W-:Y:S01]  /*68d0*/  IADD3 R5, P1, R15, UR28, RZ ;  /* 0x0000001c0f057c10 */ /* 0x000fe2000ff3e0ff */
[----:B------:R-:W3:Y:S01]  /*68e0*/  @!P3 LDC.64 R12, c[0x0][0x218] ;  /* 0x00008600ff0cbb82 */ /* 0x000ee20000000a00 */
[C---:B-1----:R-:W-:Y:S01]  /*68f0*/  @!P2 LEA R26, P0, R19.reuse, R10, 0x1 ;  /* 0x0000000a131aa211 */ /* 0x042fe200078008ff */
[----:B------:R1:W-:Y:S03]  /*6900*/  @P4 STS.128 [R235+0xa000], RZ ;  /* 0x00a000ffeb004388 */ /* 0x0003e60000000c00 */
[----:B------:R-:W-:Y:S01]  /*6910*/  @!P2 LEA.HI.X R27, R19, R11, R21, 0x1, P0 ;  /* 0x0000000b131ba211 */ /* 0x000fe200000f0c15 */
[----:B------:R-:W-:Y:S01]  /*6920*/  @!PT LDS RZ, [RZ] ;  /* 0x00000000fffff984 */ /* 0x000fe20000000800 */
[----:B------:R-:W-:Y:S01]  /*6930*/  @!PT LDS RZ, [RZ] ;  /* 0x00000000fffff984 */ /* 0x000fe20000000800 */
[----:B------:R-:W-:Y:S01]  /*6940*/  @!PT LDS RZ, [RZ] ;  /* 0x00000000fffff984 */ /* 0x000fe20000000800 */
[----:B------:R1:W-:Y:S01]  /*6950*/  @!P4 LDGSTS.E.BYPASS.LTC128B.128 [R235+0xa000], desc[UR26][R22.64+0x80] ;  /* 0x0a00008016ebcfae */ /* 0x0003e2000b901d5a */
[----:B------:R-:W-:Y:S01]  /*6960*/  IADD3.X R19, R14, UR25, RZ, P1, !PT ;  /* 0x000000190e137c10 */ /* 0x000fe20008ffe4ff */
[----:B------:R-:W1:Y:S01]  /*6970*/  @!P2 LDC.64 R10, c[0x0][0x218] ;  /* 0x00008600ff0aab82 */ /* 0x000e620000000a00 */
[----:B------:R-:W-:Y:S01]  /*6980*/  @!P5 IADD3 R24, P0, R5, R204, RZ ;  /* 0x000000cc0518d210 */ /* 0x000fe20007f1e0ff */
[----:B------:R1:W-:Y:S03]  /*6990*/  @P3 STS.128 [R235+0xc000], RZ ;  /* 0x00c000ffeb003388 */ /* 0x0003e60000000c00 */
[C---:B--2---:R-:W-:Y:S01]  /*69a0*/  @!P5 LEA R38, P1, R24.reuse, R6, 0x1 ;  /* 0x000000061826d211 */ /* 0x044fe200078208ff */
        /* <DEDUP_REMOVED lines=8> */
[----:B----4-:R-:W-:Y:S01]  /*6a30*/  @!P4 LEA R36, P1, R6, R8, 0x1 ;  /* 0x000000080624c211 */ /* 0x010fe200078208ff */
[----:B------:R4:W-:Y:S01]  /*6a40*/  @P2 STS.128 [R235+0xe000], RZ ;  /* 0x00e000ffeb002388 */ /* 0x0009e20000000c00 */
[----:B------:R-:W-:-:S02]  /*6a50*/  @!P3 IADD3 R8, P0, R5, R204, RZ ;  /* 0x000000cc0508b210 */ /* 0x000fc40007f1e0ff */
[----:B------:R-:W-:Y:S01]  /*6a60*/  @!P4 LEA.HI.X R37, R6, R9, R7, 0x1, P1 ;  /* 0x000000090625c211 */ /* 0x000fe200008f0c07 */
[----:B------:R-:W-:Y:S01]  /*6a70*/  @!PT LDS RZ, [RZ] ;  /* 0x00000000fffff984 */ /* 0x000fe20000000800 */
[----:B------:R-:W-:Y:S01]  /*6a80*/  @!PT LDS RZ, [RZ] ;  /* 0x00000000fffff984 */ /* 0x000fe20000000800 */
[----:B------:R-:W-:Y:S01]  /*6a90*/  @!PT LDS RZ, [RZ] ;  /* 0x00000000fffff984 */ /* 0x000fe20000000800 */
[----:B------:R4:W-:Y:S01]  /*6aa0*/  @!P2 LDGSTS.E.BYPASS.LTC128B.128 [R235+0xe000], desc[UR26][R26.64+0x180] ;  /* 0x0e0001801aebafae */ /* 0x0009e2000b901d5a */
[C---:B---3--:R-:W-:Y:S01]  /*6ab0*/  @!P3 LEA R24, P1, R8.reuse, R12, 0x1 ;  /* 0x0000000c0818b211 */ /* 0x048fe200078208ff */
[----:B------:R-:W-:Y:S01]  /*6ac0*/  @!P3 IMAD.X R9, R19, 0x1, R165, P0 ;  /* 0x000000011309b824 */ /* 0x000fe200000e06a5 */
[----:B------:R-:W2:Y:S01]  /*6ad0*/  @!P5 LDC.64 R6, c[0x0][0x218] ;  /* 0x00008600ff06db82 */ /* 0x000ea20000000a00 */
[----:B------:R-:W-:Y:S01]  /*6ae0*/  @!P2 IADD3 R21, P0, R5, R204, RZ ;  /* 0x000000cc0515a210 */ /* 0x000fe20007f1e0ff */
[----:B------:R3:W-:Y:S02]  /*6af0*/  @P5 STS.128 [R235+0x8800], RZ ;  /* 0x008800ffeb005388 */ /* 0x0007e40000000c00 */
[----:B------:R-:W-:Y:S02]  /*6b00*/  @!P3 LEA.HI.X R25, R8, R13, R9, 0x1, P1 ;  /* 0x0000000d0819b211 */ /* 0x000fe400008f0c09 */
[----:B-----5:R-:W-:Y:S01]  /*6b10*/  @!P2 IMAD.X R43, R19, 0x1, R165, P0 ;  /* 0x00000001132ba824 */ /* 0x020fe200000e06a5 */
[----:B-1----:R-:W-:Y:S01]  /*6b20*/  @!P2 LEA R42, P0, R21, R10, 0x1 ;  /* 0x0000000a152aa211 */ /* 0x002fe200078008ff */
[----:B------:R-:W4:Y:S01]  /*6b30*/  @!P4 LDC.64 R8, c[0x0][0x218] ;  /* 0x00008600ff08cb82 */ /* 0x000f220000000a00 */
[----:B------:R-:W-:Y:S01]  /*6b40*/  IADD3 R5, P1, R5, UR28, RZ ;  /* 0x0000001c05057c10 */ /* 0x000fe2000ff3e0ff */
[----:B------:R-:W-:Y:S01]  /*6b50*/  @!PT LDS RZ, [RZ] ;  /* 0x00000000fffff984 */ /* 0x000fe20000000800 */
[----:B------:R-:W-:Y:S01]  /*6b60*/  @!PT LDS RZ, [RZ] ;  /* 0x00000000fffff984 */ /* 0x000fe20000000800 */
[----:B------:R-:W-:Y:S01]  /*6b70*/  @!PT LDS RZ, [RZ] ;  /* 0x00000000fffff984 */ /* 0x000fe20000000800 */
[----:B------:R1:W-:Y:S01]  /*6b80*/  @!P5 LDGSTS.E.BYPASS.LTC128B.128 [R235+0x8800], desc[UR26][R38.64] ;  /* 0x0880000026ebdfae */ /* 0x0003e2000b901d5a */
[----:B------:R-:W-:-:S02]  /*6b90*/  @!P2 LEA.HI.X R43, R21, R11, R43, 0x1, P0 ;  /* 0x0000000b152ba211 */ /* 0x000fc400000f0c2b */
[----:B------:R-:W-:Y:S01]  /*6ba0*/  IADD3.X R19, R19, UR25, RZ, P1, !PT ;  /* 0x0000001913137c10 */ /* 0x000fe20008ffe4ff */
[----:B------:R3:W-:Y:S01]  /*6bb0*/  @P4 STS.128 [R235+0xa800], RZ ;  /* 0x00a800ffeb004388 */ /* 0x0007e20000000c00 */
[CC--:B------:R-:W-:Y:S01]  /*6bc0*/  @!P5 IADD3 R21, P0, R5.reuse, R204.reuse, RZ ;  /* 0x000000cc0515d210 */ /* 0x0c0fe20007f1e0ff */
[----:B------:R-:W1:Y:S01]  /*6bd0*/  @!P3 LDC.64 R12, c[0x0][0x218] ;  /* 0x00008600ff0cbb82 */ /* 0x000e620000000a00 */
[----:B------:R-:W-:Y:S01]  /*6be0*/  @!P4 IADD3 R22, P1, R5, R204, RZ ;  /* 0x000000cc0516c210 */ /* 0x000fe20007f3e0ff */
[----:B------:R-:W-:Y:S01]  /*6bf0*/  @!PT LDS RZ, [RZ] ;  /* 0x00000000fffff984 */ /* 0x000fe20000000800 */
[----:B------:R-:W-:Y:S01]  /*6c00*/  @!PT LDS RZ, [RZ] ;  /* 0x00000000fffff984 */ /* 0x000fe20000000800 */
[----:B------:R-:W-:Y:S01]  /*6c10*/  @!PT LDS RZ, [RZ] ;  /* 0x00000000fffff984 */ /* 0x000fe20000000800 */
[----:B------:R-:W-:Y:S02]  /*6c20*/  @!P4 LDGSTS.E.BYPASS.LTC128B.128 [R235+0xa800], desc[UR26][R36.64+0x80] ;  /* 0x0a80008024ebcfae */ /* 0x000fe4000b901d5a */
[--C-:B------:R-:W-:Y:S02]  /*6c30*/  @!P5 IMAD.X R23, R19, 0x1, R165.reuse, P0 ;  /* 0x000000011317d824 */ /* 0x100fe400000e06a5 */
[----:B------:R3:W-:Y:S02]  /*6c40*/  @P3 STS.128 [R235+0xc800], RZ ;  /* 0x00c800ffeb003388 */ /* 0x0007e40000000c00 */
[----:B------:R-:W5:Y:S01]  /*6c50*/  @!P2 LDC.64 R10, c[0x0][0x218] ;  /* 0x00008600ff0aab82 */ /* 0x000f620000000a00 */
[----:B--2---:R-:W-:Y:S01]  /*6c60*/  @!P5 LEA R34, P0, R21, R6, 0x1 ;  /* 0x000000061522d211 */ /* 0x004fe200078008ff */
[----:B------:R-:W-:Y:S01]  /*6c70*/  @!P4 IMAD.X R6, R19, 0x1, R165, P1 ;  /* 0x000000011306c824 */ /* 0x000fe200008e06a5 */
[----:B------:R-:W-:Y:S01]  /*6c80*/  @!PT LDS RZ, [RZ] ;  /* 0x00000000fffff984 */ /* 0x000fe20000000800 */
[----:B------:R-:W-:Y:S01]  /*6c90*/  @!PT LDS RZ, [RZ] ;  /* 0x00000000fffff984 */ /* 0x000fe20000000800 */
[----:B------:R-:W-:Y:S01]  /*6ca0*/  @!PT LDS RZ, [RZ] ;  /* 0x00000000fffff984 */ /* 0x000fe20000000800 */
[----:B------:R2:W-:Y:S02]  /*6cb0*/  @!P3 LDGSTS.E.BYPASS.LTC128B.128 [R235+0xc800], desc[UR26][R24.64+0x100] ;  /* 0x0c80010018ebbfae */ /* 0x0005e4000b901d5a */
[----:B------:R-:W-:-:S02]  /*6cc0*/  @!P5 LEA.HI.X R35, R21, R7, R23, 0x1, P0 ;  /* 0x000000071523d211 */ /* 0x000fc400000f0c17 */
[----:B------:R-:W-:Y:S01]  /*6cd0*/  @!P3 IADD3 R21, P0, R5, R204, RZ ;  /* 0x000000cc0515b210 */ /* 0x000fe20007f1e0ff */
[----:B------:R3:W-:Y:S01]  /*6ce0*/  @P2 STS.128 [R235+0xe800], RZ ;  /* 0x00e800ffeb002388 */ /* 0x0007e20000000c00 */
[----:B----4-:R-:W-:-:S03]  /*6cf0*/  @!P4 LEA R26, P1, R22, R8, 0x1 ;  /* 0x00000008161ac211 */ /* 0x010fc600078208ff */
[----:B------:R-:W-:Y:S01]  /*6d00*/  @!PT LDS RZ, [RZ] ;  /* 0x00000000fffff984 */ /* 0x000fe20000000800 */
[----:B------:R-:W-:Y:S01]  /*6d10*/  @!PT LDS RZ, [RZ] ;  /* 0x00000000fffff984 */ /* 0x000fe20000000800 */
[----:B------:R-:W-:Y:S01]  /*6d20*/  @!PT LDS RZ, [RZ] ;  /* 0x00000000fffff984 */ /* 0x000fe20000000800 */
[----:B------:R3:W-:Y:S01]  /*6d30*/  @!P2 LDGSTS.E.BYPASS.LTC128B.128 [R235+0xe800], desc[UR26][R42.64+0x180] ;  /* 0x0e8001802aebafae */ /* 0x0007e2000b901d5a */
[----:B------:R-:W-:Y:S01]  /*6d40*/  @!P4 LEA.HI.X R27, R22, R9, R6, 0x1, P1 ;  /* 0x00000009161bc211 */ /* 0x000fe200008f0c06 */
[--C-:B------:R-:W-:Y:S01]  /*6d50*/  @!P3 IMAD.X R22, R19, 0x1, R165.reuse, P0 ;  /* 0x000000011316b824 */ /* 0x100fe200000e06a5 */
[----:B------:R-:W2:Y:S01]  /*6d60*/  @!P5 LDC.64 R6, c[0x0][0x218] ;  /* 0x00008600ff06db82 */ /* 0x000ea20000000a00 */
        /* <DEDUP_REMOVED lines=8> */
[----:B------:R-:W-:Y:S01]  /*6df0*/  IADD3 R21, P1, R5, UR28, RZ ;  /* 0x0000001c05157c10 */ /* 0x000fe2000ff3e0ff */
[----:B------:R-:W1:Y:S01]  /*6e00*/  @!P4 LDC.64 R8, c[0x0][0x218] ;  /* 0x00008600ff08cb82 */ /* 0x000e620000000a00 */
[----:B------:R-:W-:Y:S01]  /*6e10*/  @!P2 IMAD.X R5, R19, 0x1, R165, P0 ;  /* 0x000000011305a824 */ /* 0x000fe200000e06a5 */
        /* <DEDUP_REMOVED lines=8> */
[----:B------:R-:W4:Y:S01]  /*6ea0*/  @!P3 LDC.64 R12, c[0x0][0x218] ;  /* 0x00008600ff0cbb82 */ /* 0x000f220000000a00 */
[CC--:B------:R-:W-:Y:S02]  /*6eb0*/  @!P5 IADD3 R5, P0, R21.reuse, R204.reuse, RZ ;  /* 0x000000cc1505d210 */ /* 0x0c0fe40007f1e0ff */
[----:B------:R-:W-:Y:S01]  /*6ec0*/  @!P4 IADD3 R22, P1, R21, R204, RZ ;  /* 0x000000cc1516c210 */ /* 0x000fe20007f3e0ff */
[----:B------:R3:W-:Y:S02]  /*6ed0*/  @P3 STS.128 [R235+0xd000], RZ ;  /* 0x00d000ffeb003388 */ /* 0x0007e40000000c00 */
[--C-:B------:R-:W-:Y:S01]  /*6ee0*/  @!P5 IMAD.X R23, R19, 0x1, R165.reuse, P0 ;  /* 0x000000011317d824 */ /* 0x100fe200000e06a5 */
        /* <DEDUP_REMOVED lines=44> */
.L_x_3253:
[----:B------:R-:W-:Y:S05]  /*71b0*/  BSYNC B0 ;  /* 0x0000000000007941 */ /* 0x000fea0003800000 */
.L_x_3252:
[----:B------:R-:W0:Y:S01]  /*71c0*/  LDGDEPBAR ;  /* 0x00000000000079af */ /* 0x000e220000000000 */
[----:B------:R-:W-:-:S04]  /*71d0*/  IADD3 R204, P0, R15, R204, RZ ;  /* 0x000000cc0fcc7210 */ /* 0x000fc80007f1e0ff */
[----:B------:R-:W-:-:S09]  /*71e0*/  IADD3.X R165, R14, R165, RZ, P0, !PT ;  /* 0x000000a50ea57210 */ /* 0x000fd200007fe4ff */
.L_x_3249:
[----:B---3--:R-:W-:Y:S01]  /*71f0*/  VIADD R13, R241, UR16 ;  /* 0x00000010f10d7c36 */ /* 0x008fe20008000000 */
[----:B------:R-:W-:Y:S01]  /*7200*/  ULDC UR22, c[0x0][0x2ec] ;  /* 0x0000bb0000167ab9 */ /* 0x000fe20000000800 */
[----:B------:R-:W-:Y:S01]  /*7210*/  LEA R228, R4, UR4, 0x1 ;  /* 0x0000000404e47c11 */ /* 0x000fe2000f8e08ff */
[----:B------:R-:W-:Y:S01]  /*7220*/  ULDC.64 UR18, c[0x0][0x218] ;  /* 0x0000860000127ab9 */ /* 0x000fe20000000a00 */
[C---:B-1----:R-:W-:Y:S01]  /*7230*/  VIADD R6, R13.reuse, 0x1 ;  /* 0x000000010d067836 */ /* 0x042fe20000000000 */
[C---:B------:R-:W-:Y:S01]  /*7240*/  ISETP.GE.AND P5, PT, R13.reuse, R239, PT ;  /* 0x000000ef0d00720c */ /* 0x040fe20003fa6270 */
[C---:B------:R-:W-:Y:S01]  /*7250*/  VIADD R5, R13.reuse, 0x8 ;  /* 0x000000080d057836 */ /* 0x040fe20000000000 */
[C---:B------:R-:W-:Y:S01]  /*7260*/  ISETP.GE.AND P1, PT, R13.reuse, R237, PT ;  /* 0x000000ed0d00720c */ /* 0x040fe20003f26270 */
[C---:B------:R-:W-:Y:S01]  /*7270*/  VIADD R15, R13.reuse, 0x21 ;  /* 0x000000210d0f7836 */ /* 0x040fe20000000000 */
[C---:B------:R-:W-:Y:S01]  /*7280*/  ISETP.GE.AND P4, PT, R6.reuse, R239, PT ;  /* 0x000000ef0600720c */ /* 0x040fe20003f86270 */
[----:B------:R-:W-:Y:S01]  /*7290*/  VIADD R14, R13, 0x28 ;  /* 0x000000280d0e7836 */ /* 0x000fe20000000000 */
[----:B------:R-:W-:Y:S01]  /*72a0*/  ISETP.GE.AND P3, PT, R6, R237, PT ;  /* 0x000000ed0600720c */ /* 0x000fe20003f66270 */
[--C-:B------:R-:W-:Y:S01]  /*72b0*/  IMAD R226, R2, 0x2, R228.reuse ;  /* 0x0000000202e27824 */ /* 0x100fe200078e02e4 */
[C---:B------:R-:W-:Y:S01]  /*72c0*/  ISETP.GE.AND P0, PT, R5.reuse, R239, PT ;  /* 0x000000ef0500720c */ /* 0x040fe20003f06270 */
[C---:B------:R-:W-:Y:S01]  /*72d0*/  IMAD R225, R0.reuse, 0x2, R228 ;  /* 0x0000000200e17824 */ /* 0x040fe200078e02e4 */
[----:B------:R-:W-:Y:S01]  /*72e0*/  ISETP.GE.AND P2, PT, R5, R237, PT ;  /* 0x000000ed0500720c */ /* 0x000fe20003f46270 */
[----:B------:R-:W-:Y:S01]  /*72f0*/  IMAD R224, R0, 0x2, R226 ;  /* 0x0000000200e07824 */ /* 0x000fe200078e02e2 */
[C---:B------:R-:W-:Y:S01]  /*7300*/  ISETP.LT.OR P4, PT, R6.reuse, R240, P4 ;  /* 0x000000f00600720c */ /* 0x040fe20002781670 */
[----:B------:R-:W-:Y:S01]  /*7310*/  LDSM.16.MT88.4 R148, [R226+0x10000] ;  /* 0x01000000e294783b */ /* 0x000fe20000004200 */
[----:B------:R-:W-:Y:S01]  /*7320*/  ISETP.LT.OR P3, PT, R6, R238, P3 ;  /* 0x000000ee0600720c */ /* 0x000fe20001f61670 */
[----:B------:R-:W-:Y:S01]  /*7330*/  VIADD R6, R13, 0x9 ;  /* 0x000000090d067836 */ /* 0x000fe20000000000 */
[C---:B------:R-:W-:Y:S01]  /*7340*/  ISETP.LT.OR P0, PT, R5.reuse, R240, P0 ;  /* 0x000000f00500720c */ /* 0x040fe20000701670 */
[----:B------:R-:W-:Y:S01]  /*7350*/  LDSM.16.MT88.4 R140, [R225+0x10000] ;  /* 0x01000000e18c783b */ /* 0x000fe20000004200 */
[----:B------:R-:W-:Y:S01]  /*7360*/  ISETP.LT.OR P2, PT, R5, R238, P2 ;  /* 0x000000ee0500720c */ /* 0x000fe20001741670 */
[C---:B------:R-:W-:Y:S01]  /*7370*/  VIADD R5, R13.reuse, 0x10 ;  /* 0x000000100d057836 */ /* 0x040fe20000000000 */
        /* <DEDUP_REMOVED lines=8> */
[-C--:B------:R-:W-:Y:S02]  /*7400*/  ISETP.GE.AND P1, PT, R6, R237.reuse, PT ;  /* 0x000000ed0600720c */ /* 0x080fe40003f26270 */
[----:B------:R-:W-:Y:S01]  /*7410*/  FSEL R70, R70, -INF , !P3 ;  /* 0xff80000046467808 */ /* 0x000fe20005800000 */
[----:B------:R-:W-:Y:S01]  /*7420*/  LDSM.16.MT88.4 R72, [R228+0x14000] ;  /* 0x01400000e448783b */ /* 0x000fe20000004200 */
[----:B------:R-:W-:-:S02]  /*7430*/  ISETP.GE.AND P3, PT, R5, R237, PT ;  /* 0x000000ed0500720c */ /* 0x000fc40003f66270 */
[----:B------:R-:W-:Y:S01]  /*7440*/  FSEL R68, R68, -INF , !P4 ;  /* 0xff80000044447808 */ /* 0x000fe20006000000 */
[----:B------:R-:W-:Y:S01]  /*7450*/  LDSM.16.MT88.4 R80, [R226+0x14000] ;  /* 0x01400000e250783b */ /* 0x000fe20000004200 */
[----:B------:R-:W-:Y:S02]  /*7460*/  ISETP.GE.AND P4, PT, R5, R239, PT ;  /* 0x000000ef0500720c */ /* 0x000fe40003f86270 */
[C---:B------:R-:W-:Y:S01]  /*7470*/  ISETP.LT.OR P5, PT, R6.reuse, R240, P5 ;  /* 0x000000f00600720c */ /* 0x040fe20002fa1670 */
[----:B------:R-:W-:Y:S01]  /*7480*/  LDSM.16.MT88.4 R48, [R226+0x12000] ;  /* 0x01200000e230783b */ /* 0x000fe20000004200 */
[-C--:B------:R-:W-:Y:S01]  /*7490*/  ISETP.LT.OR P1, PT, R6, R238.reuse, P1 ;  /* 0x000000ee0600720c */ /* 0x080fe20000f21670 */
[----:B------:R-:W-:Y:S01]  /*74a0*/  VIADD R6, R13, 0x11 ;  /* 0x000000110d067836 */ /* 0x000fe20000000000 */
[C---:B------:R-:W-:Y:S01]  /*74b0*/  ISETP.LT.OR P3, PT, R5.reuse, R238, P3 ;  /* 0x000000ee0500720c */ /* 0x040fe20001f61670 */
[----:B------:R-:W-:Y:S01]  /*74c0*/  LDSM.16.MT88.4 R64, [R224+0x12000] ;  /* 0x01200000e040783b */ /* 0x000fe20000004200 */
[----:B------:R-:W-:Y:S01]  /*74d0*/  ISETP.LT.OR P4, PT, R5, R240, P4 ;  /* 0x000000f00500720c */ /* 0x000fe20002781670 */
[----:B------:R-:W-:Y:S01]  /*74e0*/  VIADD R5, R13, 0x18 ;  /* 0x000000180d057836 */ /* 0x000fe20000000000 */
[----:B------:R-:W-:Y:S01]  /*74f0*/  FSEL R28, R28, -INF , !P0 ;  /* 0xff8000001c1c7808 */ /* 0x000fe20004000000 */
[----:B------:R-:W-:Y:S01]  /*7500*/  LDSM.16.MT88.4 R104, [R228+0x16000] ;  /* 0x01600000e468783b */ /* 0x000fe20000004200 */
[----:B------:R-:W-:-:S02]  /*7510*/  FSEL R30, R30, -INF , !P2 ;  /* 0xff8000001e1e7808 */ /* 0x000fc40005000000 */
[----:B------:R-:W-:Y:S01]  /*7520*/  FSEL R8, R16, -INF , !P3 ;  /* 0xff80000010087808 */ /* 0x000fe20005800000 */
[----:B------:R-:W-:Y:S01]  /*7530*/  LDSM.16.MT88.4 R112, [R226+0x16000] ;  /* 0x01600000e270783b */ /* 0x000fe20000004200 */
[C---:B------:R-:W-:Y:S02]  /*7540*/  ISETP.GE.AND P0, PT, R6.reuse, R239, PT ;  /* 0x000000ef0600720c */ /* 0x040fe40003f06270 */
[----:B------:R-:W-:Y:S01]  /*7550*/  ISETP.GE.AND P2, PT, R6, R237, PT ;  /* 0x000000ed0600720c */ /* 0x000fe20003f46270 */
[----:B------:R-:W-:Y:S01]  /*7560*/  LDSM.16.MT88.4 R120, [R225+0x16000] ;  /* 0x01600000e178783b */ /* 0x000fe20000004200 */
[----:B------:R-:W-:Y:S02]  /*7570*/  FMNMX.FTZ R16, R3, R68, !PT ;  /* 0x0000004403107209 */ /* 0x000fe40007810000 */
[----:B------:R-:W-:Y:S01]  /*7580*/  FSEL R29, R29, -INF , !P5 ;  /* 0xff8000001d1d7808 */ /* 0x000fe20006800000 */
[----:B------:R-:W-:Y:S01]  /*7590*/  LDSM.16.MT88.4 R88, [R225+0x14000] ;  /* 0x01400000e158783b */ /* 0x000fe20000004200 */
[----:B------:R-:W-:-:S02]  /*75a0*/  FSEL R31, R31, -INF , !P1 ;  /* 0xff8000001f1f7808 */ /* 0x000fc40004800000 */
[C---:B------:R-:W-:Y:S01]  /*75b0*/  ISETP.GE.AND P5, PT, R5.reuse, R239, PT ;  /* 0x000000ef0500720c */ /* 0x040fe20003fa6270 */
[----:B------:R-:W-:Y:S01]  /*75c0*/  LDSM.16.MT88.4 R96, [R224+0x14000] ;  /* 0x01400000e060783b */ /* 0x000fe20000004200 */
[----:B------:R-:W-:Y:S02]  /*75d0*/  ISETP.GE.AND P1, PT, R5, R237, PT ;  /* 0x000000ed0500720c */ /* 0x000fe40003f26270 */
[C---:B------:R-:W-:Y:S01]  /*75e0*/  ISETP.LT.OR P0, PT, R6.reuse, R240, P0 ;  /* 0x000000f00600720c */ /* 0x040fe20000701670 */
[----:B------:R-:W-:Y:S01]  /*75f0*/  LDSM.16.MT88.4 R24, [R224+0x16000] ;  /* 0x01600000e018783b */ /* 0x000fe20000004200 */
[----:B------:R-:W-:Y:S01]  /*7600*/  ISETP.LT.OR P2, PT, R6, R238, P2 ;  /* 0x000000ee0600720c */ /* 0x000fe20001741670 */
[----:B------:R-:W-:Y:S01]  /*7610*/  VIADD R6, R13, 0x19 ;  /* 0x000000190d067836 */ /* 0x000fe20000000000 */
[----:B------:R-:W-:Y:S02]  /*7620*/  FMNMX.FTZ R16, R28, R16, !PT ;  /* 0x000000101c107209 */ /* 0x000fe40007810000 */
[----:B------:R-:W-:-:S02]  /*7630*/  ISETP.LT.OR P5, PT, R5, R240, P5 ;  /* 0x000000f00500720c */ /* 0x000fc40002fa1670 */
[----:B------:R-:W-:Y:S01]  /*7640*/  ISETP.LT.OR P1, PT, R5, R238, P1 ;  /* 0x000000ee0500720c */ /* 0x000fe20000f21670 */
[----:B------:R-:W-:Y:S01]  /*7650*/  VIADD R5, R13, 0x20 ;  /* 0x000000200d057836 */ /* 0x000fe20000000000 */
[----:B------:R-:W-:Y:S02]  /*7660*/  FSEL R12, R40, -INF , !P4 ;  /* 0xff800000280c7808 */ /* 0x000fe40006000000 */
[----:B------:R-:W-:Y:S02]  /*7670*/  FMNMX.FTZ R16, R29, R16, !PT ;  /* 0x000000101d107209 */ /* 0x000fe40007810000 */
[C---:B------:R-:W-:Y:S02]  /*7680*/  ISETP.GE.AND P4, PT, R6.reuse, R239, PT ;  /* 0x000000ef0600720c */ /* 0x040fe40003f86270 */
[----:B------:R-:W-:Y:S02]  /*7690*/  ISETP.GE.AND P3, PT, R6, R237, PT ;  /* 0x000000ed0600720c */ /* 0x000fe40003f66270 */
[----:B------:R-:W-:-:S02]  /*76a0*/  FSEL R11, R41, -INF , !P0 ;  /* 0xff800000290b7808 */ /* 0x000fc40004000000 */
[----:B------:R-:W-:Y:S01]  /*76b0*/  FMNMX.FTZ R16, R12, R16, !PT ;  /* 0x000000100c107209 */ /* 0x000fe20007810000 */
[----:B------:R-:W-:Y:S01]  /*76c0*/  LDSM.16.MT88.4 R40, [R228+0x12000] ;  /* 0x01200000e428783b */ /* 0x000fe20000004200 */
[----:B------:R-:W-:Y:S02]  /*76d0*/  FSEL R7, R17, -INF , !P2 ;  /* 0xff80000011077808 */ /* 0x000fe40005000000 */
[C---:B------:R-:W-:Y:S02]  /*76e0*/  ISETP.GE.AND P0, PT, R5.reuse, R239, PT ;  /* 0x000000ef0500720c */ /* 0x040fe40003f06270 */
[----:B------:R-:W-:Y:S02]  /*76f0*/  ISETP.GE.AND P2, PT, R5, R237, PT ;  /* 0x000000ed0500720c */ /* 0x000fe40003f46270 */
[C---:B------:R-:W-:Y:S02]  /*7700*/  ISETP.LT.OR P4, PT, R6.reuse, R240, P4 ;  /* 0x000000f00600720c */ /* 0x040fe40002781670 */
[----:B------:R-:W-:-:S02]  /*7710*/  ISETP.LT.OR P3, PT, R6, R238, P3 ;  /* 0x000000ee0600720c */ /* 0x000fc40001f61670 */
[----:B------:R-:W-:Y:S02]  /*7720*/  FSEL R10, R33, -INF , !P5 ;  /* 0xff800000210a7808 */ /* 0x000fe40006800000 */
[----:B------:R-:W-:Y:S02]  /*7730*/  FSEL R6, R20, -INF , !P1 ;  /* 0xff80000014067808 */ /* 0x000fe40004800000 */
[C---:B------:R-:W-:Y:S01]  /*7740*/  ISETP.GE.AND P5, PT, R15.reuse, R239, PT ;  /* 0x000000ef0f00720c */ /* 0x040fe20003fa6270 */
[----:B------:R-:W-:Y:S01]  /*7750*/  LDSM.16.MT88.4 R20, [R228+0x10800] ;  /* 0x01080000e414783b */ /* 0x000fe20000004200 */
[----:B------:R-:W-:Y:S02]  /*7760*/  ISETP.GE.AND P1, PT, R15, R237, PT ;  /* 0x000000ed0f00720c */ /* 0x000fe40003f26270 */
[----:B------:R-:W-:Y:S02]  /*7770*/  FMNMX.FTZ R17, R11, R16, !PT ;  /* 0x000000100b117209 */ /* 0x000fe40007810000 */
[----:B------:R-:W-:-:S02]  /*7780*/  FMNMX.FTZ R16, R69, R70, !PT ;  /* 0x0000004645107209 */ /* 0x000fc40007810000 */
[C---:B------:R-:W-:Y:S02]  /*7790*/  ISETP.LT.OR P0, PT, R5.reuse, R240, P0 ;  /* 0x000000f00500720c */ /* 0x040fe40000701670 */
[----:B------:R-:W-:Y:S02]  /*77a0*/  ISETP.LT.OR P2, PT, R5, R238, P2 ;  /* 0x000000ee0500720c */ /* 0x000fe40001741670 */
[----:B------:R-:W-:Y:S02]  /*77b0*/  FSEL R9, R32, -INF , !P4 ;  /* 0xff80000020097808 */ /* 0x000fe40006000000 */
[----:B------:R-:W-:Y:S01]  /*77c0*/  FSEL R5, R18, -INF , !P3 ;  /* 0xff80000012057808 */ /* 0x000fe20005800000 */
[----:B------:R-:W-:Y:S01]  /*77d0*/  LDSM.16.MT88.4 R32, [R228+0x12800] ;  /* 0x01280000e420783b */ /* 0x000fe20000004200 */
[C---:B------:R-:W-:Y:S02]  /*77e0*/  ISETP.GE.AND P4, PT, R14.reuse, R239, PT ;  /* 0x000000ef0e00720c */ /* 0x040fe40003f86270 */
[----:B------:R-:W-:-:S02]  /*77f0*/  ISETP.GE.AND P3, PT, R14, R237, PT ;  /* 0x000000ed0e00720c */ /* 0x000fc40003f66270 */
[C---:B------:R-:W-:Y:S02]  /*7800*/  ISETP.LT.OR P5, PT, R15.reuse, R240, P5 ;  /* 0x000000f00f00720c */ /* 0x040fe40002fa1670 */
[----:B------:R-:W-:Y:S01]  /*7810*/  ISETP.LT.OR P1, PT, R15, R238, P1 ;  /* 0x000000ee0f00720c */ /* 0x000fe20000f21670 */
[C---:B------:R-:W-:Y:S01]  /*7820*/  VIADD R15, R13.reuse, 0x29 ;  /* 0x000000290d0f7836 */ /* 0x040fe20000000000 */
[----:B------:R-:W-:Y:S02]  /*7830*/  FMNMX.FTZ R17, R10, R17, !PT ;  /* 0x000000110a117209 */ /* 0x000fe40007810000 */
[----:B------:R-:W-:Y:S02]  /*7840*/  FMNMX.FTZ R16, R30, R16, !PT ;  /* 0x000000101e107209 */ /* 0x000fe40007810000 */
[C---:B------:R-:W-:Y:S02]  /*7850*/  ISETP.LT.OR P4, PT, R14.reuse, R240, P4 ;  /* 0x000000f00e00720c */ /* 0x040fe40002781670 */
[----:B------:R-:W-:Y:S01]  /*7860*/  ISETP.LT.OR P3, PT, R14, R238, P3 ;  /* 0x000000ee0e00720c */ /* 0x000fe20001f61670 */
[----:B------:R-:W-:Y:S01]  /*7870*/  VIADD R14, R13, 0x30 ;  /* 0x000000300d0e7836 */ /* 0x000fe20000000000 */
[----:B------:R-:W-:-:S02]  /*7880*/  FSEL R185, R185, -INF , !P0 ;  /* 0xff800000b9b97808 */ /* 0x000fc40004000000 */
[----:B------:R-:W-:Y:S02]  /*7890*/  FMNMX.FTZ R17, R9, R17, !PT ;  /* 0x0000001109117209 */ /* 0x000fe40007810000 */
[----:B------:R-:W-:Y:S02]  /*78a0*/  FSEL R189, R189, -INF , !P2 ;  /* 0xff800000bdbd7808 */ /* 0x000fe40005000000 */
[----:B------:R-:W-:Y:S02]  /*78b0*/  FMNMX.FTZ R16, R31, R16, !PT ;  /* 0x000000101f107209 */ /* 0x000fe40007810000 */
[C---:B------:R-:W-:Y:S02]  /*78c0*/  ISETP.GE.AND P0, PT, R15.reuse, R239, PT ;  /* 0x000000ef0f00720c */ /* 0x040fe40003f06270 */
[----:B------:R-:W-:Y:S02]  /*78d0*/  ISETP.GE.AND P2, PT, R15, R237, PT ;  /* 0x000000ed0f00720c */ /* 0x000fe40003f46270 */
[----:B------:R-:W-:-:S02]  /*78e0*/  FSEL R186, R186, -INF , !P5 ;  /* 0xff800000baba7808 */ /* 0x000fc40006800000 */
[----:B------:R-:W-:Y:S02]  /*78f0*/  FMNMX.FTZ R17, R185, R17, !PT ;  /* 0x00000011b9117209 */ /* 0x000fe40007810000 */
[----:B------:R-:W-:Y:S02]  /*7900*/  FSEL R192, R192, -INF , !P1 ;  /* 0xff800000c0c07808 */ /* 0x000fe40004800000 */
[----:B------:R-:W-:Y:S02]  /*7910*/  FMNMX.FTZ R16, R8, R16, !PT ;  /* 0x0000001008107209 */ /* 0x000fe40007810000 */
[C---:B------:R-:W-:Y:S02]  /*7920*/  ISETP.GE.AND P5, PT, R14.reuse, R239, PT ;  /* 0x000000ef0e00720c */ /* 0x040fe40003fa6270 */
[----:B------:R-:W-:Y:S02]  /*7930*/  ISETP.GE.AND P1, PT, R14, R237, PT ;  /* 0x000000ed0e00720c */ /* 0x000fe40003f26270 */
[----:B------:R-:W-:-:S02]  /*7940*/  ISETP.LT.OR P0, PT, R15, R240, P0 ;  /* 0x000000f00f00720c */ /* 0x000fc40000701670 */
[----:B------:R-:W-:Y:S01]  /*7950*/  ISETP.LT.OR P2, PT, R15, R238, P2 ;  /* 0x000000ee0f00720c */ /* 0x000fe20001741670 */
[----:B------:R-:W-:Y:S01]  /*7960*/  VIADD R15, R13, 0x31 ;  /* 0x000000310d0f7836 */ /* 0x000fe20000000000 */
[----:B------:R-:W-:Y:S02]  /*7970*/  FSEL R187, R187, -INF , !P4 ;  /* 0xff800000bbbb7808 */ /* 0x000fe40006000000 */
[----:B------:R-:W-:Y:S02]  /*7980*/  FMNMX.FTZ R17, R186, R17, !PT ;  /* 0x00000011ba117209 */ /* 0x000fe40007810000 */
[----:B------:R-:W-:Y:S02]  /*7990*/  FMNMX.FTZ R16, R7, R16, !PT ;  /* 0x0000001007107209 */ /* 0x000fe40007810000 */
[C---:B------:R-:W-:Y:S02]  /*79a0*/  ISETP.LT.OR P5, PT, R14.reuse, R240, P5 ;  /* 0x000000f00e00720c */ /* 0x040fe40002fa1670 */
[----:B------:R-:W-:Y:S01]  /*79b0*/  ISETP.LT.OR P1, PT, R14, R238, P1 ;  /* 0x000000ee0e00720c */ /* 0x000fe20000f21670 */
[----:B------:R-:W-:Y:S01]  /*79c0*/  VIADD R14, R13, 0x38 ;  /* 0x000000380d0e7836 */ /* 0x000fe20000000000 */
[----:B------:R-:W-:Y:S01]  /*79d0*/  ISETP.GE.AND P4, PT, R15, R239, PT ;  /* 0x000000ef0f00720c */ /* 0x000fe20003f86270 */
[----:B------:R-:W-:Y:S01]  /*79e0*/  VIADD R13, R13, 0x39 ;  /* 0x000000390d0d7836 */ /* 0x000fe20000000000 */
[----:B------:R-:W-:-:S02]  /*79f0*/  FSEL R188, R188, -INF , !P0 ;  /* 0xff800000bcbc7808 */ /* 0x000fc40004000000 */
[----:B------:R-:W-:Y:S02]  /*7a00*/  FMNMX.FTZ R17, R187, R17, !PT ;  /* 0x00000011bb117209 */ /* 0x000fe40007810000 */
[----:B------:R-:W-:Y:S02]  /*7a10*/  FMNMX.FTZ R16, R6, R16, !PT ;  /* 0x0000001006107209 */ /* 0x000fe40007810000 */
[----:B------:R-:W-:Y:S02]  /*7a20*/  FSEL R202, R202, -INF , !P5 ;  /* 0xff800000caca7808 */ /* 0x000fe40006800000 */
[----:B------:R-:W-:Y:S02]  /*7a30*/  ISETP.LT.OR P4, PT, R15, R240, P4 ;  /* 0x000000f00f00720c */ /* 0x000fe40002781670 */
[----:B------:R-:W-:Y:S02]  /*7a40*/  ISETP.GE.AND P5, PT, R14, R239, PT ;  /* 0x000000ef0e00720c */ /* 0x000fe40003fa6270 */
[----:B------:R-:W-:-:S02]  /*7a50*/  FMNMX.FTZ R17, R188, R17, !PT ;  /* 0x00000011bc117209 */ /* 0x000fc40007810000 */
[----:B------:R-:W-:Y:S02]  /*7a60*/  FMNMX.FTZ R16, R5, R16, !PT ;  /* 0x0000001005107209 */ /* 0x000fe40007810000 */
[----:B------:R-:W-:Y:S02]  /*7a70*/  FSEL R201, R201, -INF , !P4 ;  /* 0xff800000c9c97808 */ /* 0x000fe40006000000 */
[----:B------:R-:W-:Y:S02]  /*7a80*/  ISETP.LT.OR P5, PT, R14, R240, P5 ;  /* 0x000000f00e00720c */ /* 0x000fe40002fa1670 */
[----:B------:R-:W-:Y:S02]  /*7a90*/  FMNMX.FTZ R17, R202, R17, !PT ;  /* 0x00000011ca117209 */ /* 0x000fe40007810000 */
[----:B------:R-:W-:Y:S02]  /*7aa0*/  ISETP.GE.AND P4, PT, R13, R239, PT ;  /* 0x000000ef0d00720c */ /* 0x000fe40003f86270 */
[----:B------:R-:W-:-:S02]  /*7ab0*/  FMNMX.FTZ R16, R189, R16, !PT ;  /* 0x00000010bd107209 */ /* 0x000fc40007810000 */
[----:B------:R-:W-:Y:S02]  /*7ac0*/  FSEL R200, R200, -INF , !P5 ;  /* 0xff800000c8c87808 */ /* 0x000fe40006800000 */
[----:B------:R-:W-:Y:S02]  /*7ad0*/  FMNMX.FTZ R17, R201, R17, !PT ;  /* 0x00000011c9117209 */ /* 0x000fe40007810000 */
[----:B------:R-:W-:Y:S02]  /*7ae0*/  ISETP.LT.OR P4, PT, R13, R240, P4 ;  /* 0x000000f00d00720c */ /* 0x000fe40002781670 */
[----:B------:R-:W-:Y:S02]  /*7af0*/  FSEL R193, R193, -INF , !P3 ;  /* 0xff800000c1c17808 */ /* 0x000fe40005800000 */
[----:B------:R-:W-:Y:S02]  /*7b00*/  FMNMX.FTZ R16, R192, R16, !PT ;  /* 0x00000010c0107209 */ /* 0x000fe40007810000 */
[----:B------:R-:W-:-:S02]  /*7b10*/  ISETP.GE.AND P0, PT, R15, R237, PT ;  /* 0x000000ed0f00720c */ /* 0x000fc40003f06270 */
[----:B------:R-:W-:Y:S02]  /*7b20*/  FMNMX.FTZ R18, R200, R17, !PT ;  /* 0x00000011c8127209 */ /* 0x000fe40007810000 */
[----:B------:R-:W-:Y:S02]  /*7b30*/  FSEL R199, R199, -INF , !P4 ;  /* 0xff800000c7c77808 */ /* 0x000fe40006000000 */
[----:B------:R-:W-:Y:S02]  /*7b40*/  FSEL R195, R195, -INF , !P2 ;  /* 0xff800000c3c37808 */ /* 0x000fe40005000000 */
[----:B------:R-:W-:Y:S02]  /*7b50*/  FMNMX.FTZ R17, R193, R16, !PT ;  /* 0x00000010c1117209 */ /* 0x000fe40007810000 */
[----:B------:R-:W-:Y:S02]  /*7b60*/  ISETP.LT.OR P0, PT, R15, R238, P0 ;  /* 0x000000ee0f00720c */ /* 0x000fe40000701670 */
[----:B------:R-:W-:-:S02]  /*7b70*/  ISETP.GE.AND P3, PT, R14, R237, PT ;  /* 0x000000ed0e00720c */ /* 0x000fc40003f66270 */
[----:B------:R-:W-:Y:S02]  /*7b80*/  FMNMX.FTZ R16, R199, R18, !PT ;  /* 0x00000012c7107209 */ /* 0x000fe40007810000 */
[----:B------:R-:W-:Y:S02]  /*7b90*/  FSEL R197, R197, -INF , !P1 ;  /* 0xff800000c5c57808 */ /* 0x000fe40004800000 */
[----:B------:R-:W-:Y:S02]  /*7ba0*/  FMNMX.FTZ R15, R195, R17, !PT ;  /* 0x00000011c30f7209 */ /* 0x000fe40007810000 */
[----:B------:R-:W-:Y:S02]  /*7bb0*/  ISETP.LT.OR P3, PT, R14, R238, P3 ;  /* 0x000000ee0e00720c */ /* 0x000fe40001f61670 */
[----:B------:R-:W-:Y:S01]  /*7bc0*/  ISETP.GE.AND P1, PT, R13, R237, PT ;  /* 0x000000ed0d00720c */ /* 0x000fe20003f26270 */
[----:B------:R-:W1:Y:S01]  /*7bd0*/  SHFL.BFLY PT, R14, R16, 0x2, 0x1f ;  /* 0x0c401f00100e7f89 */ /* 0x000e6200000e0000 */
[----:B------:R-:W-:-:S02]  /*7be0*/  FSEL R196, R196, -INF , !P0 ;  /* 0xff800000c4c47808 */ /* 0x000fc40004000000 */
[----:B------:R-:W-:Y:S02]  /*7bf0*/  FMNMX.FTZ R15, R197, R15, !PT ;  /* 0x0000000fc50f7209 */ /* 0x000fe40007810000 */
[----:B------:R-:W-:Y:S02]  /*7c00*/  ISETP.LT.OR P1, PT, R13, R238, P1 ;  /* 0x000000ee0d00720c */ /* 0x000fe40000f21670 */
[----:B------:R-:W-:Y:S02]  /*7c10*/  FSEL R194, R194, -INF , !P3 ;  /* 0xff800000c2c27808 */ /* 0x000fe40005800000 */
[----:B------:R-:W-:Y:S02]  /*7c20*/  FMNMX.FTZ R15, R196, R15, !PT ;  /* 0x0000000fc40f7209 */ /* 0x000fe40007810000 */
[----:B------:R-:W-:Y:S02]  /*7c30*/  FSEL R191, R191, -INF , !P1 ;  /* 0xff800000bfbf7808 */ /* 0x000fe40004800000 */
[----:B------:R-:W-:-:S04]  /*7c40*/  FMNMX.FTZ R15, R194, R15, !PT ;  /* 0x0000000fc20f7209 */ /* 0x000fc80007810000 */
[----:B------:R-:W-:-:S05]  /*7c50*/  FMNMX.FTZ R15, R191, R15, !PT ;  /* 0x0000000fbf0f7209 */ /* 0x000fca0007810000 */
[----:B------:R-:W2:Y:S01]  /*7c60*/  SHFL.BFLY PT, R13, R15, 0x2, 0x1f ;  /* 0x0c401f000f0d7f89 */ /* 0x000ea200000e0000 */
[----:B-1----:R-:W-:-:S05]  /*7c70*/  FMNMX.FTZ R16, R16, R14, !PT ;  /* 0x0000000e10107209 */ /* 0x002fca0007810000 */
[----:B------:R-:W1:Y:S01]  /*7c80*/  SHFL.BFLY PT, R164, R16, 0x1, 0x1f ;  /* 0x0c201f0010a47f89 */ /* 0x000e6200000e0000 */
[----:B--2---:R-:W-:-:S05]  /*7c90*/  FMNMX.FTZ R14, R15, R13, !PT ;  /* 0x0000000d0f0e7209 */ /* 0x004fca0007810000 */
[----:B------:R-:W2:Y:S01]  /*7ca0*/  SHFL.BFLY PT, R13, R14, 0x1, 0x1f ;  /* 0x0c201f000e0d7f89 */ /* 0x000ea200000e0000 */
[----:B-1----:R-:W-:-:S03]  /*7cb0*/  FMNMX.FTZ R164, R16, R164, !PT ;  /* 0x000000a410a47209 */ /* 0x002fc60007810000 */
[----:B------:R-:W1:Y:S01]  /*7cc0*/  LDSM.16.MT88.4 R16, [R226+0x10800] ;  /* 0x01080000e210783b */ /* 0x000e620000004200 */
        /* <DEDUP_REMOVED lines=10> */
[----:B--2---:R-:W-:Y:S01]  /*7d70*/  FMNMX.FTZ R3, R14, R13, !PT ;  /* 0x0000000d0e037209 */ /* 0x004fe20007810000 */
[--C-:B------:R-:W-:Y:S01]  /*7d80*/  FFMA.FTZ R173, R10, UR22, -R198.reuse ;  /* 0x000000160aad7c23 */ /* 0x100fe200080108c6 */
[--C-:B------:R-:W-:Y:S01]  /*7d90*/  FFMA.FTZ R2, R9, UR22, -R198.reuse ;  /* 0x0000001609027c23 */ /* 0x100fe200080108c6 */
[----:B------:R-:W2:Y:S01]  /*7da0*/  LDSM.16.MT88.4 R12, [R225+0x10800] ;  /* 0x01080000e10c783b */ /* 0x000ea20000004200 */
[C---:B------:R-:W-:Y:S01]  /*7db0*/  FSETP.NEU.FTZ.AND P0, PT, R3.reuse, -INF , PT ;  /* 0xff8000000300780b */ /* 0x040fe20003f1d000 */
[----:B------:R-:W-:Y:S01]  /*7dc0*/  FMUL.FTZ R190, R3, UR22 ;  /* 0x0000001603be7c20 */ /* 0x000fe20008410000 */
[--C-:B------:R-:W-:Y:S01]  /*7dd0*/  FFMA.FTZ R185, R185, UR22, -R198.reuse ;  /* 0x00000016b9b97c23 */ /* 0x100fe200080108c6 */
[----:B------:R-:W3:Y:S01]  /*7de0*/  MUFU.EX2 R181, R181 ;  /* 0x000000b500b57308 */ /* 0x000ee20000000800 */
[--C-:B------:R-:W-:Y:S01]  /*7df0*/  FFMA.FTZ R186, R186, UR22, -R198.reuse ;  /* 0x00000016baba7c23 */ /* 0x100fe200080108c6 */
[--C-:B------:R-:W-:Y:S01]  /*7e00*/  FFMA.FTZ R187, R187, UR22, -R198.reuse ;  /* 0x00000016bbbb7c23 */ /* 0x100fe200080108c6 */
[----:B------:R-:W-:Y:S01]  /*7e10*/  FSEL R190, R190, RZ, P0 ;  /* 0x000000ffbebe7208 */ /* 0x000fe20000000000 */
[--C-:B------:R-:W-:Y:S01]  /*7e20*/  FFMA.FTZ R188, R188, UR22, -R198.reuse ;  /* 0x00000016bcbc7c23 */ /* 0x100fe200080108c6 */
[--C-:B------:R-:W-:Y:S01]  /*7e30*/  FFMA.FTZ R202, R202, UR22, -R198.reuse ;  /* 0x00000016caca7c23 */ /* 0x100fe200080108c6 */
[--C-:B------:R-:W-:Y:S01]  /*7e40*/  FFMA.FTZ R201, R201, UR22, -R198.reuse ;  /* 0x00000016c9c97c23 */ /* 0x100fe200080108c6 */
[----:B------:R-:W-:Y:S01]  /*7e50*/  FFMA.FTZ R200, R200, UR22, -R198 ;  /* 0x00000016c8c87c23 */ /* 0x000fe200080108c6 */
[--C-:B------:R-:W-:Y:S01]  /*7e60*/  FFMA.FTZ R183, R69, UR22, -R190.reuse ;  /* 0x0000001645b77c23 */ /* 0x100fe200080108be */
[--C-:B------:R-:W-:Y:S01]  /*7e70*/  FFMA.FTZ R184, R70, UR22, -R190.reuse ;  /* 0x0000001646b87c23 */ /* 0x100fe200080108be */
[--C-:B------:R-:W-:Y:S01]  /*7e80*/  FFMA.FTZ R179, R30, UR22, -R190.reuse ;  /* 0x000000161eb37c23 */ /* 0x100fe200080108be */
[--C-:B------:R-:W-:Y:S01]  /*7e90*/  FFMA.FTZ R178, R31, UR22, -R190.reuse ;  /* 0x000000161fb27c23 */ /* 0x100fe200080108be */
[----:B------:R-:W-:Y:S01]  /*7ea0*/  MUFU.EX2 R180, R180 ;  /* 0x000000b400b47308 */ /* 0x000fe20000000800 */
[--C-:B------:R-:W-:Y:S01]  /*7eb0*/  FFMA.FTZ R174, R8, UR22, -R190.reuse ;  /* 0x0000001608ae7c23 */ /* 0x100fe200080108be */
[--C-:B------:R-:W-:Y:S01]  /*7ec0*/  FFMA.FTZ R172, R7, UR22, -R190.reuse ;  /* 0x0000001607ac7c23 */ /* 0x100fe200080108be */
[----:B------:R-:W4:Y:S01]  /*7ed0*/  LDSM.16.MT88.4 R8, [R224+0x10800] ;  /* 0x01080000e008783b */ /* 0x000f220000004200 */
[--C-:B------:R-:W-:Y:S01]  /*7ee0*/  FFMA.FTZ R169, R6, UR22, -R190.reuse ;  /* 0x0000001606a97c23 */ /* 0x100fe200080108be */
[----:B---3--:R-:W-:Y:S01]  /*7ef0*/  F2FP.BF16.F32.PACK_AB R128, R181, R182 ;  /* 0x000000b6b580723e */ /* 0x008fe200000010ff */
[--C-:B------:R-:W-:Y:S01]  /*7f00*/  FFMA.FTZ R0, R5, UR22, -R190.reuse ;  /* 0x0000001605007c23 */ /* 0x100fe200080108be */
[----:B------:R-:W-:Y:S01]  /*7f10*/  LDSM.16.MT88.4 R28, [R224+0x12800] ;  /* 0x01280000e01c783b */ /* 0x000fe20000004200 */
[----:B------:R-:W3:Y:S01]  /*7f20*/  MUFU.EX2 R177, R177 ;  /* 0x000000b100b17308 */ /* 0x000ee20000000800 */
[--C-:B------:R-:W-:Y:S01]  /*7f30*/  FFMA.FTZ R189, R189, UR22, -R190.reuse ;  /* 0x00000016bdbd7c23 */ /* 0x100fe200080108be */
[--C-:B------:R-:W-:Y:S01]  /*7f40*/  FFMA.FTZ R192, R192, UR22, -R190.reuse ;  /* 0x00000016c0c07c23 */ /* 0x100fe200080108be */
[--C-:B------:R-:W-:Y:S01]  /*7f50*/  FFMA.FTZ R193, R193, UR22, -R190.reuse ;  /* 0x00000016c1c17c23 */ /* 0x100fe200080108be */
[----:B------:R-:W-:Y:S01]  /*7f60*/  FFMA.FTZ R195, R195, UR22, -R190 ;  /* 0x00000016c3c37c23 */ /* 0x000fe200080108be */
[----:B------:R-:W-:Y:S01]  /*7f70*/  FFMA.FTZ R247, R199, UR22, -R198 ;  /* 0x00000016c7f77c23 */ /* 0x000fe200080108c6 */
[--C-:B------:R-:W-:Y:S01]  /*7f80*/  FFMA.FTZ R197, R197, UR22, -R190.reuse ;  /* 0x00000016c5c57c23 */ /* 0x100fe200080108be */
[--C-:B------:R-:W-:Y:S01]  /*7f90*/  FFMA.FTZ R196, R196, UR22, -R190.reuse ;  /* 0x00000016c4c47c23 */ /* 0x100fe200080108be */
[----:B------:R-:W-:Y:S01]  /*7fa0*/  MUFU.EX2 R183, R183 ;  /* 0x000000b700b77308 */ /* 0x000fe20000000800 */
[--C-:B------:R-:W-:Y:S01]  /*7fb0*/  FFMA.FTZ R194, R194, UR22, -R190.reuse ;  /* 0x00000016c2c27c23 */ /* 0x100fe200080108be */
[----:B------:R-:W-:Y:S01]  /*7fc0*/  FFMA.FTZ R246, R191, UR22, -R190 ;  /* 0x00000016bff67c23 */ /* 0x000fe200080108be */
[----:B------:R-:W-:Y:S01]  /*7fd0*/  FADD.FTZ R181, R182, R181 ;  /* 0x000000b5b6b57221 */ /* 0x000fe20000010000 */
[----:B------:R-:W-:-:S04]  /*7fe0*/  LEA R245, P0, R204, UR18, 0x1 ;  /* 0x00000012ccf57c11 */ /* 0x000fc8000f8008ff */
[----:B------:R-:W5:Y:S01]  /*7ff0*/  MUFU.EX2 R184, R184 ;  /* 0x000000b800b87308 */ /* 0x000f620000000800 */
[----:B---3--:R-:W-:Y:S01]  /*8000*/  F2FP.BF16.F32.PACK_AB R130, R177, R180 ;  /* 0x000000b4b182723e */ /* 0x008fe200000010ff */
[----:B------:R-:W-:Y:S01]  /*8010*/  FADD.FTZ R180, R180, R181 ;  /* 0x000000b5b4b47221 */ /* 0x000fe20000010000 */
[----:B------:R-:W-:-:S03]  /*8020*/  LEA.HI.X R244, R204, UR19, R165, 0x1, P0 ;  /* 0x00000013ccf47c11 */ /* 0x000fc600080f0ca5 */
[----:B------:R-:W-:Y:S02]  /*8030*/  FADD.FTZ R180, R177, R180 ;  /* 0x000000b4b1b47221 */ /* 0x000fe40000010000 */
[----:B------:R-:W3:Y:S08]  /*8040*/  MUFU.EX2 R179, R179 ;  /* 0x000000b300b37308 */ /* 0x000ef00000000800 */
[----:B------:R-:W1:Y:S01]  /*8050*/  MUFU.EX2 R178, R178 ;  /* 0x000000b200b27308 */ /* 0x000e620000000800 */
[----:B-----5:R-:W-:Y:S01]  /*8060*/  F2FP.BF16.F32.PACK_AB R129, R184, R183 ;  /* 0x000000b7b881723e */ /* 0x020fe200000010ff */
[----:B------:R-:W-:-:S06]  /*8070*/  FADD.FTZ R183, R183, R184 ;  /* 0x000000b8b7b77221 */ /* 0x000fcc0000010000 */
[----:B------:R-:W5:Y:S01]  /*8080*/  MUFU.EX2 R176, R176 ;  /* 0x000000b000b07308 */ /* 0x000f620000000800 */
[----:B---3--:R-:W-:-:S07]  /*8090*/  FADD.FTZ R183, R179, R183 ;  /* 0x000000b7b3b77221 */ /* 0x008fce0000010000 */
[----:B------:R-:W3:Y:S01]  /*80a0*/  MUFU.EX2 R175, R175 ;  /* 0x000000af00af7308 */ /* 0x000ee20000000800 */
[C---:B-1----:R-:W-:Y:S01]  /*80b0*/  F2FP.BF16.F32.PACK_AB R131, R178.reuse, R179 ;  /* 0x000000b3b283723e */ /* 0x042fe200000010ff */
[----:B------:R-:W-:-:S06]  /*80c0*/  FADD.FTZ R178, R178, R183 ;  /* 0x000000b7b2b27221 */ /* 0x000fcc0000010000 */
[----:B------:R-:W-:Y:S01]  /*80d0*/  HMMA.16816.F32.BF16 R152, R128, R148, RZ ;  /* 0x000000948098723c */ /* 0x000fe200000418ff */
[----:B------:R-:W1:Y:S01]  /*80e0*/  MUFU.EX2 R173, R173 ;  /* 0x000000ad00ad7308 */ /* 0x000e620000000800 */
[----:B-----5:R-:W-:-:S04]  /*80f0*/  FADD.FTZ R180, R176, R180 ;  /* 0x000000b4b0b47221 */ /* 0x020fc80000010000 */
[C---:B------:R-:W-:Y:S03]  /*8100*/  HMMA.16816.F32.BF16 R144, R128.reuse, R140, RZ ;  /* 0x0000008c8090723c */ /* 0x040fe600000418ff */
[----:B------:R-:W5:Y:S01]  /*8110*/  MUFU.EX2 R2, R2 ;  /* 0x0000000200027308 */ /* 0x000f620000000800 */
[C---:B---3--:R-:W-:Y:S01]  /*8120*/  F2FP.BF16.F32.PACK_AB R4, R175.reuse, R176 ;  /* 0x000000b0af04723e */ /* 0x048fe200000010ff */
[----:B------:R-:W-:Y:S01]  /*8130*/  FADD.FTZ R175, R175, R180 ;  /* 0x000000b4afaf7221 */ /* 0x000fe20000010000 */
[C---:B------:R-:W-:Y:S05]  /*8140*/  HMMA.16816.F32.BF16 R136, R128.reuse, R132, RZ ;  /* 0x000000848088723c */ /* 0x040fea00000418ff */
[----:B------:R-:W3:Y:S01]  /*8150*/  MUFU.EX2 R174, R174 ;  /* 0x000000ae00ae7308 */ /* 0x000ee20000000800 */
[----:B------:R-:W-:Y:S01]  /*8160*/  HMMA.16816.F32.BF16 R148, R128, R150, RZ ;  /* 0x000000968094723c */ /* 0x000fe200000418ff */
[----:B-1----:R-:W-:-:S05]  /*8170*/  FADD.FTZ R175, R173, R175 ;  /* 0x000000afadaf7221 */ /* 0x002fca0000010000 */
[----:B------:R-:W-:Y:S01]  /*8180*/  HMMA.16816.F32.BF16 R140, R128, R142, RZ ;  /* 0x0000008e808c723c */ /* 0x000fe200000418ff */
[----:B------:R-:W1:Y:S01]  /*8190*/  MUFU.EX2 R172, R172 ;  /* 0x000000ac00ac7308 */ /* 0x000e620000000800 */
[C---:B-----5:R-:W-:Y:S01]  /*81a0*/  F2FP.BF16.F32.PACK_AB R6, R2.reuse, R173 ;  /* 0x000000ad0206723e */ /* 0x060fe200000010ff */
[----:B------:R-:W-:-:S03]  /*81b0*/  FADD.FTZ R175, R2, R175 ;  /* 0x000000af02af7221 */ /* 0x000fc60000010000 */
[C---:B------:R-:W-:Y:S03]  /*81c0*/  HMMA.16816.F32.BF16 R132, R128.reuse, R134, RZ ;  /* 0x000000868084723c */ /* 0x040fe600000418ff */
[----:B------:R-:W-:Y:S01]  /*81d0*/  MUFU.EX2 R169, R169 ;  /* 0x000000a900a97308 */ /* 0x000fe20000000800 */
[----:B---3--:R-:W-:Y:S02]  /*81e0*/  FADD.FTZ R178, R174, R178 ;  /* 0x000000b2aeb27221 */ /* 0x008fe40000010000 */
[C---:B------:R-:W-:Y:S05]  /*81f0*/  HMMA.16816.F32.BF16 R160, R128.reuse, R156, RZ ;  /* 0x0000009c80a0723c */ /* 0x040fea00000418ff */
[----:B------:R-:W3:Y:S01]  /*8200*/  MUFU.EX2 R0, R0 ;  /* 0x0000000000007308 */ /* 0x000ee20000000800 */
[C---:B-1----:R-:W-:Y:S01]  /*8210*/  F2FP.BF16.F32.PACK_AB R5, R172.reuse, R174 ;  /* 0x000000aeac05723e */ /* 0x042fe200000010ff */
[----:B------:R-:W-:Y:S01]  /*8220*/  HMMA.16816.F32.BF16 R156, R128, R158, RZ ;  /* 0x0000009e809c723c */ /* 0x000fe200000418ff */
[----:B------:R-:W-:-:S05]  /*8230*/  FADD.FTZ R178, R172, R178 ;  /* 0x000000b2acb27221 */ /* 0x000fca0000010000 */
[C---:B------:R-:W-:Y:S01]  /*8240*/  HMMA.16816.F32.BF16 R52, R128.reuse, R56, RZ ;  /* 0x000000388034723c */ /* 0x040fe200000418ff */
[----:B------:R-:W-:Y:S05]  /*8250*/  MUFU.EX2 R185, R185 ;  /* 0x000000b900b97308 */ /* 0x000fea0000000800 */
[----:B------:R-:W-:Y:S01]  /*8260*/  HMMA.16816.F32.BF16 R68, R128, R72, RZ ;  /* 0x000000488044723c */ /* 0x000fe200000418ff */
[----:B---3--:R-:W-:Y:S02]  /*8270*/  F2FP.BF16.F32.PACK_AB R7, R0, R169 ;  /* 0x000000a90007723e */ /* 0x008fe400000010ff */
[----:B------:R-:W-:Y:S01]  /*8280*/  MUFU.EX2 R186, R186 ;  /* 0x000000ba00ba7308 */ /* 0x000fe20000000800 */
[----:B------:R-:W-:-:S02]  /*8290*/  FADD.FTZ R169, R169, R178 ;  /* 0x000000b2a9a97221 */ /* 0x000fc40000010000 */
[----:B------:R-:W-:Y:S02]  /*82a0*/  HMMA.16816.F32.BF16 R76, R128, R80, RZ ;  /* 0x00000050804c723c */ /* 0x000fe400000418ff */
[----:B------:R-:W-:-:S04]  /*82b0*/  FADD.FTZ R169, R0, R169 ;  /* 0x000000a900a97221 */ /* 0x000fc80000010000 */
[C---:B------:R-:W-:Y:S01]  /*82c0*/  HMMA.16816.F32.BF16 R152, R4.reuse, R16, R152 ;  /* 0x000000100498723c */ /* 0x040fe20000041898 */
[----:B------:R-:W-:Y:S05]  /*82d0*/  MUFU.EX2 R187, R187 ;  /* 0x000000bb00bb7308 */ /* 0x000fea0000000800 */
[C---:B------:R-:W-:Y:S01]  /*82e0*/  HMMA.16816.F32.BF16 R148, R4.reuse, R18, R148 ;  /* 0x000000120494723c */ /* 0x040fe20000041894 */
[----:B------:R-:W1:Y:S02]  /*82f0*/  LDSM.16.MT88.4 R16, [R225+0x12800] ;  /* 0x01280000e110783b */ /* 0x000e640000004200 */
[----:B------:R-:W-:Y:S03]  /*8300*/  MUFU.EX2 R188, R188 ;  /* 0x000000bc00bc7308 */ /* 0x000fe60000000800 */
[C---:B--2---:R-:W-:Y:S05]  /*8310*/  HMMA.16816.F32.BF16 R144, R4.reuse, R12, R144 ;  /* 0x0000000c0490723c */ /* 0x044fea0000041890 */
[----:B------:R-:W2:Y:S01]  /*8320*/  MUFU.EX2 R189, R189 ;  /* 0x000000bd00bd7308 */ /* 0x000ea20000000800 */
[C---:B------:R-:W-:Y:S01]  /*8330*/  HMMA.16816.F32.BF16 R140, R4.reuse, R14, R140 ;  /* 0x0000000e048c723c */ /* 0x040fe2000004188c */
[----:B------:R-:W3:Y:S05]  /*8340*/  LDSM.16.MT88.4 R12, [R228+0x14800] ;  /* 0x01480000e40c783b */ /* 0x000eea0000004200 */
[C---:B----4-:R-:W-:Y:S01]  /*8350*/  HMMA.16816.F32.BF16 R136, R4.reuse, R8, R136 ;  /* 0x000000080488723c */ /* 0x050fe20000041888 */
[----:B------:R-:W4:Y:S05]  /*8360*/  MUFU.EX2 R192, R192 ;  /* 0x000000c000c07308 */ /* 0x000f2a0000000800 */
[----:B------:R-:W-:Y:S01]  /*8370*/  HMMA.16816.F32.BF16 R132, R4, R10, R132 ;  /* 0x0000000a0484723c */ /* 0x000fe20000041884 */
[----:B------:R-:W5:Y:S02]  /*8380*/  LDSM.16.MT88.4 R8, [R226+0x14800] ;  /* 0x01480000e208783b */ /* 0x000f640000004200 */
[----:B------:R-:W-:Y:S01]  /*8390*/  MUFU.EX2 R193, R193 ;  /* 0x000000c100c17308 */ /* 0x000fe20000000800 */
[----:B--2---:R-:W-:-:S02]  /*83a0*/  FADD.FTZ R169, R189, R169 ;  /* 0x000000a9bda97221 */ /* 0x004fc40000010000 */
[C---:B------:R-:W-:Y:S05]  /*83b0*/  HMMA.16816.F32.BF16 R56, R128.reuse, R58, RZ ;  /* 0x0000003a8038723c */ /* 0x040fea00000418ff */
[----:B------:R-:W2:Y:S01]  /*83c0*/  MUFU.EX2 R195, R195 ;  /* 0x000000c300c37308 */ /* 0x000ea20000000800 */
[C---:B------:R-:W-:Y:S06]  /*83d0*/  HMMA.16816.F32.BF16 R72, R128.reuse, R74, RZ ;  /* 0x0000004a8048723c */ /* 0x040fec00000418ff */
[----:B------:R-:W-:Y:S01]  /*83e0*/  HMMA.16816.F32.BF16 R80, R128, R82, RZ ;  /* 0x000000528050723c */ /* 0x000fe200000418ff */
[----:B------:R-:W2:Y:S05]  /*83f0*/  MUFU.EX2 R202, R202 ;  /* 0x000000ca00ca7308 */ /* 0x000eaa0000000800 */
[C---:B------:R-:W-:Y:S03]  /*8400*/  HMMA.16816.F32.BF16 R160, R4.reuse, R20, R160 ;  /* 0x0000001404a0723c */ /* 0x040fe600000418a0 */
[----:B------:R-:W-:Y:S03]  /*8410*/  MUFU.EX2 R201, R201 ;  /* 0x000000c900c97308 */ /* 0x000fe60000000800 */
[C---:B------:R-:W-:Y:S01]  /*8420*/  HMMA.16816.F32.BF16 R156, R4.reuse, R22, R156 ;  /* 0x00000016049c723c */ /* 0x040fe2000004189c */
[----:B------:R-:W4:Y:S04]  /*8430*/  LDSM.16.MT88.4 R20, [R226+0x12800] ;  /* 0x01280000e214783b */ /* 0x000f280000004200 */
[----:B------:R-:W-:Y:S01]  /*8440*/  MUFU.EX2 R200, R200 ;  /* 0x000000c800c87308 */ /* 0x000fe20000000800 */
[C---:B-1----:R-:W-:Y:S06]  /*8450*/  HMMA.16816.F32.BF16 R52, R4.reuse, R16, R52 ;  /* 0x000000100434723c */ /* 0x042fec0000041834 */
[C---:B------:R-:W-:Y:S01]  /*8460*/  HMMA.16816.F32.BF16 R56, R4.reuse, R18, R56 ;  /* 0x000000120438723c */ /* 0x040fe20000041838 */
[----:B------:R-:W1:Y:S01]  /*8470*/  LDSM.16.MT88.4 R16, [R228+0x16800] ;  /* 0x01680000e410783b */ /* 0x000e620000004200 */
[----:B------:R-:W-:Y:S04]  /*8480*/  MUFU.EX2 R247, R247 ;  /* 0x000000f700f77308 */ /* 0x000fe80000000800 */
[C---:B---3--:R-:W-:Y:S04]  /*8490*/  HMMA.16816.F32.BF16 R68, R4.reuse, R12, R68 ;  /* 0x0000000c0444723c */ /* 0x048fe80000041844 */
[----:B------:R-:W3:Y:S02]  /*84a0*/  MUFU.EX2 R197, R197 ;  /* 0x000000c500c57308 */ /* 0x000ee40000000800 */
[C---:B------:R-:W-:Y:S01]  /*84b0*/  HMMA.16816.F32.BF16 R72, R4.reuse, R14, R72 ;  /* 0x0000000e0448723c */ /* 0x040fe20000041848 */
[----:B------:R-:W2:Y:S05]  /*84c0*/  LDSM.16.MT88.4 R12, [R226+0x16800] ;  /* 0x01680000e20c783b */ /* 0x000eaa0000004200 */
[C---:B-----5:R-:W-:Y:S01]  /*84d0*/  HMMA.16816.F32.BF16 R76, R4.reuse, R8, R76 ;  /* 0x00000008044c723c */ /* 0x060fe2000004184c */
[----:B------:R-:W5:Y:S05]  /*84e0*/  MUFU.EX2 R196, R196 ;  /* 0x000000c400c47308 */ /* 0x000f6a0000000800 */
[----:B------:R-:W-:Y:S01]  /*84f0*/  HMMA.16816.F32.BF16 R80, R4, R10, R80 ;  /* 0x0000000a0450723c */ /* 0x000fe20000041850 */
[----:B------:R-:W3:Y:S02]  /*8500*/  LDSM.16.MT88.4 R8, [R225+0x16800] ;  /* 0x01680000e108783b */ /* 0x000ee40000004200 */
[----:B------:R-:W5:Y:S03]  /*8510*/  MUFU.EX2 R194, R194 ;  /* 0x000000c200c27308 */ /* 0x000f660000000800 */
[C---:B------:R-:W-:Y:S05]  /*8520*/  HMMA.16816.F32.BF16 R44, R128.reuse, R48, RZ ;  /* 0x00000030802c723c */ /* 0x040fea00000418ff */
[----:B------:R-:W5:Y:S01]  /*8530*/  MUFU.EX2 R246, R246 ;  /* 0x000000f600f67308 */ /* 0x000f620000000800 */
        /* <DEDUP_REMOVED lines=17> */
[----:B------:R-:W5:Y:S05]  /*8650*/  LDSM.16.MT88.4 R24, [R225+0x14800] ;  /* 0x01480000e118783b */ /* 0x000f6a0000004200 */
[C---:B----4-:R-:W-:Y:S06]  /*8660*/  HMMA.16816.F32.BF16 R44, R4.reuse, R20, R44 ;  /* 0x00000014042c723c */ /* 0x050fec000004182c */
[C---:B------:R-:W-:Y:S01]  /*8670*/  HMMA.16816.F32.BF16 R48, R4.reuse, R22, R48 ;  /* 0x000000160430723c */ /* 0x040fe20000041830 */
[----:B------:R-:W4:Y:S05]  /*8680*/  LDSM.16.MT88.4 R20, [R224+0x14800] ;  /* 0x01480000e014783b */ /* 0x000f2a0000004200 */
        /* <DEDUP_REMOVED lines=15> */
[C---:B-----5:R-:W-:Y:S06]  /*8780*/  HMMA.16816.F32.BF16 R84, R4.reuse, R24, R84 ;  /* 0x000000180454723c */ /* 0x060fec0000041854 */
[C---:B------:R-:W-:Y:S01]  /*8790*/  HMMA.16816.F32.BF16 R88, R4.reuse, R26, R88 ;  /* 0x0000001a0458723c */ /* 0x040fe20000041858 */
[----:B------:R-:W5:Y:S05]  /*87a0*/  LDSM.16.MT88.4 R24, [R228+0x11000] ;  /* 0x01100000e418783b */ /* 0x000f6a0000004200 */
[C---:B----4-:R-:W-:Y:S06]  /*87b0*/  HMMA.16816.F32.BF16 R92, R4.reuse, R20, R92 ;  /* 0x00000014045c723c */ /* 0x050fec000004185c */
        /* <DEDUP_REMOVED lines=31> */
[C---:B-----5:R-:W-:Y:S06]  /*89b0*/  HMMA.16816.F32.BF16 R160, R4.reuse, R24, R160 ;  /* 0x0000001804a0723c */ /* 0x060fec00000418a0 */
        /* <DEDUP_REMOVED lines=29> */
[C---:B------:R-:W-:Y:S06]  /*8b90*/  HMMA.16816.F32.BF16 R68, R4.reuse, R24, R68 ;  /* 0x000000180444723c */ /* 0x040fec0000041844 */
[C---:B------:R-:W-:Y:S01]  /*8ba0*/  HMMA.16816.F32.BF16 R72, R4.reuse, R26, R72 ;  /* 0x0000001a0448723c */ /* 0x040fe20000041848 */
[----:B------:R-:W3:Y:S05]  /*8bb0*/  LDSM.16.MT88.4 R24, [R225+0x11800] ;  /* 0x01180000e118783b */ /* 0x000eea0000004200 */
[C---:B----4-:R-:W-:Y:S06]  /*8bc0*/  HMMA.16816.F32.BF16 R92, R4.reuse, R20, R92 ;  /* 0x00000014045c723c */ /* 0x050fec000004185c */
[C---:B------:R-:W-:Y:S01]  /*8bd0*/  HMMA.16816.F32.BF16 R96, R4.reuse, R22, R96 ;  /* 0x000000160460723c */ /* 0x040fe20000041860 */
[----:B------:R-:W4:Y:S05]  /*8be0*/  LDSM.16.MT88.4 R20, [R226+0x13800] ;  /* 0x01380000e214783b */ /* 0x000f2a0000004200 */
[C---:B-----5:R-:W-:Y:S06]  /*8bf0*/  HMMA.16816.F32.BF16 R124, R4.reuse, R32, R124 ;  /* 0x00000020047c723c */ /* 0x060fec000004187c */
[----:B------:R-:W-:Y:S01]  /*8c00*/  HMMA.16816.F32.BF16 R128, R4, R34, R128 ;  /* 0x000000220480723c */ /* 0x000fe20000041880 */
[----:B------:R-:W-:Y:S06]  /*8c10*/  LDSM.16.MT88.4 R32, [R224+0x13800] ;  /* 0x01380000e020783b */ /* 0x000fec0000004200 */
        /* <DEDUP_REMOVED lines=41> */
[C---:B-1----:R-:W-:Y:S06]  /*8eb0*/  HMMA.16816.F32.BF16 R108, R4.reuse, R16, R108 ;  /* 0x00000010046c723c */ /* 0x042fec000004186c */
[C---:B------:R-:W-:Y:S06]  /*8ec0*/  HMMA.16816.F32.BF16 R112, R4.reuse, R18, R112 ;  /* 0x000000120470723c */ /* 0x040fec0000041870 */
[C---:B--2---:R-:W-:Y:S06]  /*8ed0*/  HMMA.16816.F32.BF16 R116, R4.reuse, R12, R116 ;  /* 0x0000000c0474723c */ /* 0x044fec0000041874 */
[C---:B------:R-:W-:Y:S06]  /*8ee0*/  HMMA.16816.F32.BF16 R120, R4.reuse, R14, R120 ;  /* 0x0000000e0478723c */ /* 0x040fec0000041878 */
[C---:B---3--:R-:W-:Y:S06]  /*8ef0*/  HMMA.16816.F32.BF16 R124, R4.reuse, R8, R124 ;  /* 0x00000008047c723c */ /* 0x048fec000004187c */
        /* <DEDUP_REMOVED lines=83> */
.L_x_3255:
[----:B------:R-:W-:-:S04]  /*9430*/  ULEA UR4, -UR6, URZ, 0x6 ;  /* 0x0000003f06047291 */ /* 0x000fc8000f8e313f */
[----:B------:R-:W-:Y:S02]  /*9440*/  USHF.R.S32.HI UR7, URZ, 0x1f, UR4 ;  /* 0x0000001f3f077899 */ /* 0x000fe40008011404 */
[----:B------:R-:W-:-:S04]  /*9450*/  MOV R4, UR4 ;  /* 0x0000000400047c02 */ /* 0x000fc80008000f00 */
[----:B------:R-:W-:-:S07]  /*9460*/  MOV R0, UR7 ;  /* 0x0000000700007c02 */ /* 0x000fce0008000f00 */
.L_x_3256:
[C---:B------:R-:W-:Y:S01]  /*9470*/  VIADD R5, R236.reuse, 0x40 ;  /* 0x00000040ec057836 */ /* 0x040fe20000000000 */
[----:B------:R-:W-:Y:S01]  /*9480*/  ULDC UR4, c[0x0][0x2d0] ;  /* 0x0000b40000047ab9 */ /* 0x000fe20000000800 */
[----:B------:R-:W-:Y:S01]  /*9490*/  VIADD R2, R236, 0x80 ;  /* 0x00000080ec027836 */ /* 0x000fe20000000000 */
[----:B------:R-:W-:Y:S01]  /*94a0*/  LEA R206, P5, R4, R166, 0x1 ;  /* 0x000000a604ce7211 */ /* 0x000fe200078a08ff */
[----:B------:R-:W-:Y:S01]  /*94b0*/  UISETP.GT.AND UP0, UPT, UR13, UR12, UPT ;  /* 0x0000000c0d00728c */ /* 0x000fe2000bf04270 */
[----:B------:R-:W-:Y:S02]  /*94c0*/  ISETP.GE.AND P4, PT, R5, UR4, PT ;  /* 0x0000000405007c0c */ /* 0x000fe4000bf86270 */
[----:B------:R-:W-:Y:S01]  /*94d0*/  ISETP.GE.AND P3, PT, R2, UR4, PT ;  /* 0x0000000402007c0c */ /* 0x000fe2000bf66270 */
[----:B------:R-:W-:Y:S01]  /*94e0*/  VIADD R2, R236, 0xc0 ;  /* 0x000000c0ec027836 */ /* 0x000fe20000000000 */
[----:B------:R-:W-:Y:S02]  /*94f0*/  LEA.HI.X R207, R4, R167, R0, 0x1, P5 ;  /* 0x000000a704cf7211 */ /* 0x000fe400028f0c00 */
[----:B------:R-:W-:-:S02]  /*9500*/  ISETP.GE.AND P5, PT, R236, UR4, PT ;  /* 0x00000004ec007c0c */ /* 0x000fc4000bfa6270 */
        /* <DEDUP_REMOVED lines=56> */
[----:B------:R-:W-:Y:S01]  /*9890*/  @!P5 LDGSTS.E.BYPASS.LTC128B.128 [R235+0x10800], desc[UR26][R24.64] ;  /* 0x1080000018ebdfae */ /* 0x000fe2000b901d5a */
        /* <DEDUP_REMOVED lines=50> */
[----:B------:R-:W-:Y:S01]  /*9bc0*/  @!P4 LDGSTS.E.BYPASS.LTC128B.128 [R235+0x13000], desc[UR26][R18.64+0x80] ;  /* 0x1300008012ebcfae */ /* 0x000fe2000b901d5a */
[----:B------:R-:W-:Y:S02]  /*9bd0*/  @!P2 LEA R34, P0, R6, UR8, 0x1 ;  /* 0x000000080622ac11 */ /* 0x000fe4000f8008ff */
[----:B------:R-:W-:Y:S01]  /*9be0*/  @!P3 LEA.HI.X R167, R0, UR9, R4, 0x1, P1 ;  /* 0x0000000900a7bc11 */ /* 0x000fe200088f0c04 */
[----:B------:R-:W-:Y:S01]  /*9bf0*/  @P3 STS.128 [R235+0x15000], RZ ;  /* 0x015000ffeb003388 */ /* 0x000fe20000000c00 */
[----:B------:R-:W-:-:S03]  /*9c00*/  @!P2 LEA.HI.X R35, R6, UR9, R5, 0x1, P0 ;  /* 0x000000090623ac11 */ /* 0x000fc600080f0c05 */
        /* <DEDUP_REMOVED lines=30> */
[----:B-1----:R-:W1:Y:S04]  /*9df0*/  LDSM.16.M88.4 R8, [R233+0x8000] ;  /* 0x00800000e908783b */ /* 0x002e680000000200 */
[----:B------:R-:W4:Y:S04]  /*9e00*/  LDSM.16.M88.4 R20, [R233+0x8800] ;  /* 0x00880000e914783b */ /* 0x000f280000000200 */
[----:B------:R-:W5:Y:S04]  /*9e10*/  LDSM.16.M88.4 R168, [R233+0x9000] ;  /* 0x00900000e9a8783b */ /* 0x000f680000000200 */
[----:B--2---:R-:W2:Y:S04]  /*9e20*/  LDSM.16.M88.4 R28, [R233+0x9800] ;  /* 0x00980000e91c783b */ /* 0x004ea80000000200 */
[----:B------:R-:W-:Y:S04]  /*9e30*/  LDSM.16.M88.4 R12, [R232] ;  /* 0x00000000e80c783b */ /* 0x000fe80000000200 */
[----:B------:R-:W2:Y:S04]  /*9e40*/  LDSM.16.M88.4 R196, [R231] ;  /* 0x00000000e7c4783b */ /* 0x000ea80000000200 */
[----:B------:R-:W2:Y:S04]  /*9e50*/  LDSM.16.M88.4 R192, [R223] ;  /* 0x00000000dfc0783b */ /* 0x000ea80000000200 */
[----:B---3--:R-:W3:Y:S04]  /*9e60*/  LDSM.16.M88.4 R32, [R222] ;  /* 0x00000000de20783b */ /* 0x008ee80000000200 */
[----:B------:R-:W3:Y:S04]  /*9e70*/  LDSM.16.M88.4 R16, [R221] ;  /* 0x00000000dd10783b */ /* 0x000ee80000000200 */
[----:B------:R-:W-:Y:S01]  /*9e80*/  LDSM.16.M88.4 R180, [R227+0x8000] ;  /* 0x00800000e3b4783b */ /* 0x000fe20000000200 */
[C---:B-1----:R-:W-:Y:S03]  /*9e90*/  HMMA.16816.F32.BF16 R4, R184.reuse, R8, RZ ;  /* 0x00000008b804723c */ /* 0x042fe600000418ff */
[----:B------:R-:W-:Y:S04]  /*9ea0*/  LDSM.16.M88.4 R176, [R227+0x8800] ;  /* 0x00880000e3b0783b */ /* 0x000fe80000000200 */
[----:B------:R-:W-:Y:S01]  /*9eb0*/  LDSM.16.M88.4 R200, [R220+0x6000] ;  /* 0x00600000dcc8783b */ /* 0x000fe20000000200 */
[C---:B------:R-:W-:Y:S03]  /*9ec0*/  HMMA.16816.F32.BF16 R8, R184.reuse, R10, RZ ;  /* 0x0000000ab808723c */ /* 0x040fe600000418ff */
[----:B------:R-:W0:Y:S03]  /*9ed0*/  LDGDEPBAR ;  /* 0x00000000000079af */ /* 0x000e260000000000 */
[C---:B----4-:R-:W-:Y:S06]  /*9ee0*/  HMMA.16816.F32.BF16 R24, R184.reuse, R20, RZ ;  /* 0x00000014b818723c */ /* 0x050fec00000418ff */
[C---:B-----5:R-:W-:Y:S06]  /*9ef0*/  HMMA.16816.F32.BF16 R172, R184.reuse, R168, RZ ;  /* 0x000000a8b8ac723c */ /* 0x060fec00000418ff */
[C---:B------:R-:W-:Y:S06]  /*9f00*/  HMMA.16816.F32.BF16 R20, R184.reuse, R22, RZ ;  /* 0x00000016b814723c */ /* 0x040fec00000418ff */
[C---:B------:R-:W-:Y:S06]  /*9f10*/  HMMA.16816.F32.BF16 R168, R184.reuse, R170, RZ ;  /* 0x000000aab8a8723c */ /* 0x040fec00000418ff */
[C---:B--2---:R-:W-:Y:S06]  /*9f20*/  HMMA.16816.F32.BF16 R188, R184.reuse, R28, RZ ;  /* 0x0000001cb8bc723c */ /* 0x044fec00000418ff */
[----:B------:R-:W-:Y:S01]  /*9f30*/  HMMA.16816.F32.BF16 R184, R184, R30, RZ ;  /* 0x0000001eb8b8723c */ /* 0x000fe200000418ff */
[----:B------:R-:W1:Y:S05]  /*9f40*/  LDSM.16.M88.4 R28, [R230] ;  /* 0x00000000e61c783b */ /* 0x000e6a0000000200 */
[C---:B------:R-:W-:Y:S06]  /*9f50*/  HMMA.16816.F32.BF16 R4, R12.reuse, R196, R4 ;  /* 0x000000c40c04723c */ /* 0x040fec0000041804 */
[C---:B------:R-:W-:Y:S01]  /*9f60*/  HMMA.16816.F32.BF16 R8, R12.reuse, R198, R8 ;  /* 0x000000c60c08723c */ /* 0x040fe20000041808 */
[----:B------:R-:W2:Y:S05]  /*9f70*/  LDSM.16.M88.4 R196, [R227+0x9000] ;  /* 0x00900000e3c4783b */ /* 0x000eaa0000000200 */
[C---:B------:R-:W-:Y:S06]  /*9f80*/  HMMA.16816.F32.BF16 R24, R12.reuse, R192, R24 ;  /* 0x000000c00c18723c */ /* 0x040fec0000041818 */
[C---:B------:R-:W-:Y:S01]  /*9f90*/  HMMA.16816.F32.BF16 R20, R12.reuse, R194, R20 ;  /* 0x000000c20c14723c */ /* 0x040fe20000041814 */
[----:B------:R-:W4:Y:S05]  /*9fa0*/  LDSM.16.M88.4 R192, [R227+0x9800] ;  /* 0x00980000e3c0783b */ /* 0x000f2a0000000200 */
[C---:B---3--:R-:W-:Y:S06]  /*9fb0*/  HMMA.16816.F32.BF16 R172, R12.reuse, R32, R172 ;  /* 0x000000200cac723c */ /* 0x048fec00000418ac */
[C---:B------:R-:W-:Y:S01]  /*9fc0*/  HMMA.16816.F32.BF16 R168, R12.reuse, R34, R168 ;  /* 0x000000220ca8723c */ /* 0x040fe200000418a8 */
[----:B------:R-:W-:Y:S05]  /*9fd0*/  LDSM.16.M88.4 R32, [R229] ;  /* 0x00000000e520783b */ /* 0x000fea0000000200 */
[C---:B------:R-:W-:Y:S06]  /*9fe0*/  HMMA.16816.F32.BF16 R188, R12.reuse, R16, R188 ;  /* 0x000000100cbc723c */ /* 0x040fec00000418bc */
[----:B------:R-:W-:Y:S01]  /*9ff0*/  HMMA.16816.F32.BF16 R184, R12, R18, R184 ;  /* 0x000000120cb8723c */ /* 0x000fe200000418b8 */
[----:B------:R-:W3:Y:S04]  /*a000*/  LDSM.16.M88.4 R12, [R220] ;  /* 0x00000000dc0c783b */ /* 0x000ee80000000200 */
[----:B------:R-:W5:Y:S01]  /*a010*/  LDSM.16.M88.4 R16, [R220+0x800] ;  /* 0x00080000dc10783b */ /* 0x000f620000000200 */
        /* <DEDUP_REMOVED lines=8> */
[----:B------:R-:W-:Y:S05]  /*a0a0*/  LDSM.16.M88.4 R196, [R233+0xa000] ;  /* 0x00a00000e9c4783b */ /* 0x000fea0000000200 */
[C---:B----4-:R-:W-:Y:S06]  /*a0b0*/  HMMA.16816.F32.BF16 R188, R28.reuse, R192, R188 ;  /* 0x000000c01cbc723c */ /* 0x050fec00000418bc */
[----:B------:R-:W-:Y:S01]  /*a0c0*/  HMMA.16816.F32.BF16 R184, R28, R194, R184 ;  /* 0x000000c21cb8723c */ /* 0x000fe200000418b8 */
[----:B------:R-:W-:Y:S04]  /*a0d0*/  LDSM.16.M88.4 R192, [R233+0xa800] ;  /* 0x00a80000e9c0783b */ /* 0x000fe80000000200 */
[----:B------:R-:W-:Y:S01]  /*a0e0*/  LDSM.16.M88.4 R28, [R233+0xb000] ;  /* 0x00b00000e91c783b */ /* 0x000fe20000000200 */
[C---:B---3--:R-:W-:Y:S06]  /*a0f0*/  HMMA.16816.F32.BF16 R4, R32.reuse, R12, R4 ;  /* 0x0000000c2004723c */ /* 0x048fec0000041804 */
[C---:B------:R-:W-:Y:S01]  /*a100*/  HMMA.16816.F32.BF16 R8, R32.reuse, R14, R8 ;  /* 0x0000000e2008723c */ /* 0x040fe20000041808 */
[----:B------:R-:W2:Y:S05]  /*a110*/  LDSM.16.M88.4 R12, [R234+0x2000] ;  /* 0x00200000ea0c783b */ /* 0x000eaa0000000200 */
[C---:B-----5:R-:W-:Y:S06]  /*a120*/  HMMA.16816.F32.BF16 R24, R32.reuse, R16, R24 ;  /* 0x000000102018723c */ /* 0x060fec0000041818 */
[C---:B------:R-:W-:Y:S01]  /*a130*/  HMMA.16816.F32.BF16 R20, R32.reuse, R18, R20 ;  /* 0x000000122014723c */ /* 0x040fe20000041814 */
[----:B------:R-:W3:Y:S05]  /*a140*/  LDSM.16.M88.4 R16, [R233+0xb800] ;  /* 0x00b80000e910783b */ /* 0x000eea0000000200 */
[C---:B-1----:R-:W-:Y:S06]  /*a150*/  HMMA.16816.F32.BF16 R172, R32.reuse, R180, R172 ;  /* 0x000000b420ac723c */ /* 0x042fec00000418ac */
[C---:B------:R-:W-:Y:S01]  /*a160*/  HMMA.16816.F32.BF16 R168, R32.reuse, R182, R168 ;  /* 0x000000b620a8723c */ /* 0x040fe200000418a8 */
[----:B------:R-:W-:Y:S05]  /*a170*/  LDSM.16.M88.4 R180, [R219] ;  /* 0x00000000dbb4783b */ /* 0x000fea0000000200 */
[C---:B------:R-:W-:Y:S06]  /*a180*/  HMMA.16816.F32.BF16 R188, R32.reuse, R176, R188 ;  /* 0x000000b020bc723c */ /* 0x040fec00000418bc */
[----:B------:R-:W-:Y:S01]  /*a190*/  HMMA.16816.F32.BF16 R184, R32, R178, R184 ;  /* 0x000000b220b8723c */ /* 0x000fe200000418b8 */
[----:B------:R-:W1:Y:S04]  /*a1a0*/  LDSM.16.M88.4 R32, [R232+0x2000] ;  /* 0x00200000e820783b */ /* 0x000e680000000200 */
[----:B------:R-:W4:Y:S01]  /*a1b0*/  LDSM.16.M88.4 R176, [R218] ;  /* 0x00000000dab0783b */ /* 0x000f220000000200 */
[C---:B--2---:R-:W-:Y:S06]  /*a1c0*/  HMMA.16816.F32.BF16 R4, R12.reuse, R196, R4 ;  /* 0x000000c40c04723c */ /* 0x044fec0000041804 */
[C---:B------:R-:W-:Y:S01]  /*a1d0*/  HMMA.16816.F32.BF16 R8, R12.reuse, R198, R8 ;  /* 0x000000c60c08723c */ /* 0x040fe20000041808 */
[----:B------:R-:W2:Y:S05]  /*a1e0*/  LDSM.16.M88.4 R196, [R217] ;  /* 0x00000000d9c4783b */ /* 0x000eaa0000000200 */
[C---:B------:R-:W-:Y:S06]  /*a1f0*/  HMMA.16816.F32.BF16 R24, R12.reuse, R192, R24 ;  /* 0x000000c00c18723c */ /* 0x040fec0000041818 */
[C---:B------:R-:W-:Y:S01]  /*a200*/  HMMA.16816.F32.BF16 R20, R12.reuse, R194, R20 ;  /* 0x000000c20c14723c */ /* 0x040fe20000041814 */
[----:B------:R-:W5:Y:S05]  /*a210*/  LDSM.16.M88.4 R192, [R216] ;  /* 0x00000000d8c0783b */ /* 0x000f6a0000000200 */
[C---:B------:R-:W-:Y:S06]  /*a220*/  HMMA.16816.F32.BF16 R172, R12.reuse, R28, R172 ;  /* 0x0000001c0cac723c */ /* 0x040fec00000418ac */
        /* <DEDUP_REMOVED lines=15> */
[C---:B-----5:R-:W-:Y:S06]  /*a320*/  HMMA.16816.F32.BF16 R188, R32.reuse, R192, R188 ;  /* 0x000000c020bc723c */ /* 0x060fec00000418bc */
[----:B------:R-:W-:Y:S01]  /*a330*/  HMMA.16816.F32.BF16 R184, R32, R194, R184 ;  /* 0x000000c220b8723c */ /* 0x000fe200000418b8 */
[----:B------:R-:W-:Y:S04]  /*a340*/  LDSM.16.M88.4 R192, [R220+0x2800] ;  /* 0x00280000dcc0783b */ /* 0x000fe80000000200 */
[----:B------:R-:W-:Y:S01]  /*a350*/  LDSM.16.M88.4 R32, [R220+0x3000] ;  /* 0x00300000dc20783b */ /* 0x000fe20000000200 */
[C---:B---3--:R-:W-:Y:S06]  /*a360*/  HMMA.16816.F32.BF16 R4, R16.reuse, R12, R4 ;  /* 0x0000000c1004723c */ /* 0x048fec0000041804 */
[C---:B------:R-:W-:Y:S01]  /*a370*/  HMMA.16816.F32.BF16 R8, R16.reuse, R14, R8 ;  /* 0x0000000e1008723c */ /* 0x040fe20000041808 */
[----:B------:R-:W2:Y:S05]  /*a380*/  LDSM.16.M88.4 R12, [R229+0x2000] ;  /* 0x00200000e50c783b */ /* 0x000eaa0000000200 */
[C---:B------:R-:W-:Y:S06]  /*a390*/  HMMA.16816.F32.BF16 R24, R16.reuse, R28, R24 ;  /* 0x0000001c1018723c */ /* 0x040fec0000041818 */
[C---:B------:R-:W-:Y:S01]  /*a3a0*/  HMMA.16816.F32.BF16 R20, R16.reuse, R30, R20 ;  /* 0x0000001e1014723c */ /* 0x040fe20000041814 */
[----:B------:R-:W3:Y:S05]  /*a3b0*/  LDSM.16.M88.4 R28, [R220+0x3800] ;  /* 0x00380000dc1c783b */ /* 0x000eea0000000200 */
[C---:B-1----:R-:W-:Y:S06]  /*a3c0*/  HMMA.16816.F32.BF16 R172, R16.reuse, R180, R172 ;  /* 0x000000b410ac723c */ /* 0x042fec00000418ac */
[C---:B------:R-:W-:Y:S01]  /*a3d0*/  HMMA.16816.F32.BF16 R168, R16.reuse, R182, R168 ;  /* 0x000000b610a8723c */ /* 0x040fe200000418a8 */
[----:B------:R-:W-:Y:S05]  /*a3e0*/  LDSM.16.M88.4 R180, [R233+0xc000] ;  /* 0x00c00000e9b4783b */ /* 0x000fea0000000200 */
[C---:B----4-:R-:W-:Y:S06]  /*a3f0*/  HMMA.16816.F32.BF16 R188, R16.reuse, R176, R188 ;  /* 0x000000b010bc723c */ /* 0x050fec00000418bc */
        /* <DEDUP_REMOVED lines=8> */
[----:B------:R-:W5:Y:S05]  /*a480*/  LDSM.16.M88.4 R192, [R233+0xd800] ;  /* 0x00d80000e9c0783b */ /* 0x000f6a0000000200 */
[C---:B------:R-:W-:Y:S06]  /*a490*/  HMMA.16816.F32.BF16 R172, R12.reuse, R32, R172 ;  /* 0x000000200cac723c */ /* 0x040fec00000418ac */
[C---:B------:R-:W-:Y:S01]  /*a4a0*/  HMMA.16816.F32.BF16 R168, R12.reuse, R34, R168 ;  /* 0x000000220ca8723c */ /* 0x040fe200000418a8 */
[----:B------:R-:W-:Y:S05]  /*a4b0*/  LDSM.16.M88.4 R32, [R214] ;  /* 0x00000000d620783b */ /* 0x000fea0000000200 */
[C---:B---3--:R-:W-:Y:S06]  /*a4c0*/  HMMA.16816.F32.BF16 R188, R12.reuse, R28, R188 ;  /* 0x0000001c0cbc723c */ /* 0x048fec00000418bc */
[----:B------:R-:W-:Y:S01]  /*a4d0*/  HMMA.16816.F32.BF16 R184, R12, R30, R184 ;  /* 0x0000001e0cb8723c */ /* 0x000fe200000418b8 */
[----:B------:R-:W-:Y:S04]  /*a4e0*/  LDSM.16.M88.4 R12, [R232+0x4000] ;  /* 0x00400000e80c783b */ /* 0x000fe80000000200 */
[----:B------:R-:W3:Y:S01]  /*a4f0*/  LDSM.16.M88.4 R28, [R215] ;  /* 0x00000000d71c783b */ /* 0x000ee20000000200 */
[C---:B-1----:R-:W-:Y:S06]  /*a500*/  HMMA.16816.F32.BF16 R4, R176.reuse, R180, R4 ;  /* 0x000000b4b004723c */ /* 0x042fec0000041804 */
[C---:B------:R-:W-:Y:S01]  /*a510*/  HMMA.16816.F32.BF16 R8, R176.reuse, R182, R8 ;  /* 0x000000b6b008723c */ /* 0x040fe20000041808 */
[----:B------:R-:W1:Y:S05]  /*a520*/  LDSM.16.M88.4 R180, [R213] ;  /* 0x00000000d5b4783b */ /* 0x000e6a0000000200 */
[C---:B----4-:R-:W-:Y:S06]  /*a530*/  HMMA.16816.F32.BF16 R24, R176.reuse, R16, R24 ;  /* 0x00000010b018723c */ /* 0x050fec0000041818 */
[C---:B------:R-:W-:Y:S01]  /*a540*/  HMMA.16816.F32.BF16 R20, R176.reuse, R18, R20 ;  /* 0x00000012b014723c */ /* 0x040fe20000041814 */
[----:B------:R-:W4:Y:S05]  /*a550*/  LDSM.16.M88.4 R16, [R212] ;  /* 0x00000000d410783b */ /* 0x000f2a0000000200 */
        /* <DEDUP_REMOVED lines=22> */
[----:B------:R-:W-:Y:S05]  /*a6c0*/  LDSM.16.M88.4 R196, [R234+0x6000] ;  /* 0x00600000eac4783b */ /* 0x000fea0000000200 */
        /* <DEDUP_REMOVED lines=12> */
[----:B------:R-:W-:Y:S05]  /*a790*/  LDSM.16.M88.4 R180, [R232+0x6000] ;  /* 0x00600000e8b4783b */ /* 0x000fea0000000200 */
[C---:B----4-:R-:W-:Y:S06]  /*a7a0*/  HMMA.16816.F32.BF16 R24, R12.reuse, R16, R24 ;  /* 0x000000100c18723c */ /* 0x050fec0000041818 */
[C---:B------:R-:W-:Y:S01]  /*a7b0*/  HMMA.16816.F32.BF16 R20, R12.reuse, R18, R20 ;  /* 0x000000120c14723c */ /* 0x040fe20000041814 */
[----:B------:R-:W1:Y:S05]  /*a7c0*/  LDSM.16.M88.4 R16, [R211] ;  /* 0x00000000d310783b */ /* 0x000e6a0000000200 */
[C---:B--2---:R-:W-:Y:S06]  /*a7d0*/  HMMA.16816.F32.BF16 R172, R12.reuse, R176, R172 ;  /* 0x000000b00cac723c */ /* 0x044fec00000418ac */
[C---:B------:R-:W-:Y:S01]  /*a7e0*/  HMMA.16816.F32.BF16 R168, R12.reuse, R178, R168 ;  /* 0x000000b20ca8723c */ /* 0x040fe200000418a8 */
[----:B------:R-:W-:Y:S05]  /*a7f0*/  LDSM.16.M88.4 R176, [R227+0xe000] ;  /* 0x00e00000e3b0783b */ /* 0x000fea0000000200 */
[C---:B---3--:R-:W-:Y:S06]  /*a800*/  HMMA.16816.F32.BF16 R188, R12.reuse, R28, R188 ;  /* 0x0000001c0cbc723c */ /* 0x048fec00000418bc */
[----:B------:R-:W-:Y:S01]  /*a810*/  HMMA.16816.F32.BF16 R184, R12, R30, R184 ;  /* 0x0000001e0cb8723c */ /* 0x000fe200000418b8 */
[----:B------:R-:W2:Y:S04]  /*a820*/  LDSM.16.M88.4 R28, [R233+0xf000] ;  /* 0x00f00000e91c783b */ /* 0x000ea80000000200 */
[----:B------:R-:W-:Y:S01]  /*a830*/  LDSM.16.M88.4 R12, [R210] ;  /* 0x00000000d20c783b */ /* 0x000fe20000000200 */
[C---:B-----5:R-:W-:Y:S06]  /*a840*/  HMMA.16816.F32.BF16 R4, R196.reuse, R32, R4 ;  /* 0x00000020c404723c */ /* 0x060fec0000041804 */
[C---:B------:R-:W-:Y:S01]  /*a850*/  HMMA.16816.F32.BF16 R8, R196.reuse, R34, R8 ;  /* 0x00000022c408723c */ /* 0x040fe20000041808 */
[----:B------:R-:W3:Y:S05]  /*a860*/  LDSM.16.M88.4 R32, [R230+0x6000] ;  /* 0x00600000e620783b */ /* 0x000eea0000000200 */
[C---:B------:R-:W-:Y:S06]  /*a870*/  HMMA.16816.F32.BF16 R24, R196.reuse, R192, R24 ;  /* 0x000000c0c418723c */ /* 0x040fec0000041818 */
[----:B------:R-:W-:Y:S01]  /*a880*/  HMMA.16816.F32.BF16 R20, R196, R194, R20 ;  /* 0x000000c2c414723c */ /* 0x000fe20000041814 */
[----:B------:R-:W-:Y:S05]  /*a890*/  LDSM.16.M88.4 R192, [R233+0xf800] ;  /* 0x00f80000e9c0783b */ /* 0x000fea0000000200 */
[C---:B-1----:R-:W-:Y:S06]  /*a8a0*/  HMMA.16816.F32.BF16 R4, R180.reuse, R16, R4 ;  /* 0x00000010b404723c */ /* 0x042fec0000041804 */
[----:B------:R-:W-:Y:S01]  /*a8b0*/  HMMA.16816.F32.BF16 R8, R180, R18, R8 ;  /* 0x00000012b408723c */ /* 0x000fe20000041808 */
[----:B------:R-:W1:Y:S05]  /*a8c0*/  LDSM.16.M88.4 R16, [R229+0x6000] ;  /* 0x00600000e510783b */ /* 0x000e6a0000000200 */
[C---:B--2---:R-:W-:Y:S06]  /*a8d0*/  HMMA.16816.F32.BF16 R172, R196.reuse, R28, R172 ;  /* 0x0000001cc4ac723c */ /* 0x044fec00000418ac */
[----:B------:R-:W-:Y:S01]  /*a8e0*/  HMMA.16816.F32.BF16 R168, R196, R30, R168 ;  /* 0x0000001ec4a8723c */ /* 0x000fe200000418a8 */
[----:B------:R-:W2:Y:S05]  /*a8f0*/  LDSM.16.M88.4 R28, [R227+0xe800] ;  /* 0x00e80000e31c783b */ /* 0x000eaa0000000200 */
[----:B---3--:R-:W-:Y:S06]  /*a900*/  HMMA.16816.F32.BF16 R4, R32, R176, R4 ;  /* 0x000000b02004723c */ /* 0x008fec0000041804 */
[C---:B------:R-:W-:Y:S06]  /*a910*/  HMMA.16816.F32.BF16 R24, R180.reuse, R12, R24 ;  /* 0x0000000cb418723c */ /* 0x040fec0000041818 */
[----:B------:R-:W-:Y:S01]  /*a920*/  HMMA.16816.F32.BF16 R20, R180, R14, R20 ;  /* 0x0000000eb414723c */ /* 0x000fe20000041814 */
[----:B------:R-:W3:Y:S05]  /*a930*/  LDSM.16.M88.4 R12, [R220+0x6800] ;  /* 0x00680000dc0c783b */ /* 0x000eea0000000200 */
[----:B------:R-:W-:Y:S01]  /*a940*/  HMMA.16816.F32.BF16 R8, R32, R178, R8 ;  /* 0x000000b22008723c */ /* 0x000fe20000041808 */
[----:B------:R-:W4:Y:S05]  /*a950*/  LDSM.16.M88.4 R176, [R209] ;  /* 0x00000000d1b0783b */ /* 0x000f2a0000000200 */
[----:B-1----:R-:W-:Y:S06]  /*a960*/  HMMA.16816.F32.BF16 R4, R16, R200, R4 ;  /* 0x000000c81004723c */ /* 0x002fec0000041804 */
[----:B------:R-:W-:Y:S06]  /*a970*/  HMMA.16816.F32.BF16 R188, R196, R192, R188 ;  /* 0x000000c0c4bc723c */ /* 0x000fec00000418bc */
[C---:B--2---:R-:W-:Y:S06]  /*a980*/  HMMA.16816.F32.BF16 R24, R32.reuse, R28, R24 ;  /* 0x0000001c2018723c */ /* 0x044fec0000041818 */
[----:B------:R-:W-:Y:S01]  /*a990*/  HMMA.16816.F32.BF16 R20, R32, R30, R20 ;  /* 0x0000001e2014723c */ /* 0x000fe20000041814 */
[----:B------:R-:W1:Y:S05]  /*a9a0*/  LDSM.16.M88.4 R28, [R227+0xf000] ;  /* 0x00f00000e31c783b */ /* 0x000e6a0000000200 */
[----:B------:R-:W-:Y:S01]  /*a9b0*/  FMUL.FTZ R6, R6, UR14 ;  /* 0x0000000e06067c20 */ /* 0x000fe20008410000 */
[----:B------:R-:W-:Y:S01]  /*a9c0*/  FMUL.FTZ R7, R7, UR14 ;  /* 0x0000000e07077c20 */ /* 0x000fe20008410000 */
[----:B------:R-:W-:Y:S01]  /*a9d0*/  HMMA.16816.F32.BF16 R8, R16, R202, R8 ;  /* 0x000000ca1008723c */ /* 0x000fe20000041808 */
[----:B------:R-:W-:Y:S01]  /*a9e0*/  FMUL.FTZ R2, R4, UR14 ;  /* 0x0000000e04027c20 */ /* 0x000fe20008410000 */
[----:B------:R-:W-:Y:S01]  /*a9f0*/  FMUL.FTZ R0, R5, UR14 ;  /* 0x0000000e05007c20 */ /* 0x000fe20008410000 */
[----:B------:R-:W-:Y:S03]  /*aa00*/  MUFU.TANH R166, R6 ;  /* 0x0000000600a67308 */ /* 0x000fe60000002400 */
[----:B------:R-:W-:Y:S01]  /*aa10*/  HMMA.16816.F32.BF16 R192, R196, R194, R184 ;  /* 0x000000c2c4c0723c */ /* 0x000fe200000418b8 */
[----:B------:R-:W-:Y:S04]  /*aa20*/  LDSM.16.M88.4 R184, [R220+0x7000] ;  /* 0x00700000dcb8783b */ /* 0x000fe80000000200 */
[----:B------:R-:W2:Y:S01]  /*aa30*/  MUFU.TANH R2, R2 ;  /* 0x0000000200027308 */ /* 0x000ea20000002400 */
[C---:B---3--:R-:W-:Y:S06]  /*aa40*/  HMMA.16816.F32.BF16 R24, R16.reuse, R12, R24 ;  /* 0x0000000c1018723c */ /* 0x048fec0000041818 */
[----:B------:R-:W-:Y:S01]  /*aa50*/  HMMA.16816.F32.BF16 R20, R16, R14, R20 ;  /* 0x0000000e1014723c */ /* 0x000fe20000041814 */
[----:B------:R3:W-:Y:S05]  /*aa60*/  MUFU.TANH R13, R7 ;  /* 0x00000007000d7308 */ /* 0x0007ea0000002400 */
[----:B------:R-:W-:Y:S01]  /*aa70*/  FMUL.FTZ R8, R8, UR14 ;  /* 0x0000000e08087c20 */ /* 0x000fe20008410000 */
[----:B------:R-:W-:Y:S01]  /*aa80*/  FMUL.FTZ R9, R9, UR14 ;  /* 0x0000000e09097c20 */ /* 0x000fe20008410000 */
[----:B------:R-:W-:Y:S01]  /*aa90*/  FMUL.FTZ R10, R10, UR14 ;  /* 0x0000000e0a0a7c20 */ /* 0x000fe20008410000 */
[----:B------:R-:W-:Y:S01]  /*aaa0*/  FMUL.FTZ R11, R11, UR14 ;  /* 0x0000000e0b0b7c20 */ /* 0x000fe20008410000 */
[C---:B----4-:R-:W-:Y:S01]  /*aab0*/  HMMA.16816.F32.BF16 R172, R180.reuse, R176, R172 ;  /* 0x000000b0b4ac723c */ /* 0x050fe200000418ac */
[----:B------:R-:W-:Y:S05]  /*aac0*/  MUFU.TANH R167, R8 ;  /* 0x0000000800a77308 */ /* 0x000fea0000002400 */
[----:B------:R-:W-:Y:S01]  /*aad0*/  HMMA.16816.F32.BF16 R168, R180, R178, R168 ;  /* 0x000000b2b4a8723c */ /* 0x000fe200000418a8 */
[----:B---3--:R-:W3:Y:S02]  /*aae0*/  LDSM.16.M88.4 R4, [R208] ;  /* 0x00000000d004783b */ /* 0x008ee40000000200 */
[----:B------:R-:W-:Y:S01]  /*aaf0*/  MUFU.TANH R12, R9 ;  /* 0x00000009000c7308 */ /* 0x000fe20000002400 */
[----:B------:R-:W-:Y:S01]  /*ab00*/  FMUL.FTZ R15, R24, UR14 ;  /* 0x0000000e180f7c20 */ /* 0x000fe20008410000 */
[----:B------:R-:W-:Y:S01]  /*ab10*/  FMUL.FTZ R24, R27, UR14 ;  /* 0x0000000e1b187c20 */ /* 0x000fe20008410000 */
[----:B------:R-:W-:-:S02]  /*ab20*/  FMUL.FTZ R25, R25, UR14 ;  /* 0x0000000e19197c20 */ /* 0x000fc40008410000 */
[----:B------:R-:W-:Y:S01]  /*ab30*/  FMUL.FTZ R20, R20, UR14 ;  /* 0x0000000e14147c20 */ /* 0x000fe20008410000 */
[----:B------:R-:W-:Y:S02]  /*ab40*/  FMUL.FTZ R21, R21, UR14 ;  /* 0x0000000e15157c20 */ /* 0x000fe40008410000 */
[----:B------:R-:W-:Y:S07]  /*ab50*/  MUFU.TANH R176, R10 ;  /* 0x0000000a00b07308 */ /* 0x000fee0000002400 */
[C---:B-1----:R-:W-:Y:S01]  /*ab60*/  HMMA.16816.F32.BF16 R172, R32.reuse, R28, R172 ;  /* 0x0000001c20ac723c */ /* 0x042fe200000418ac */
[----:B------:R1:W-:Y:S05]  /*ab70*/  MUFU.TANH R14, R11 ;  /* 0x0000000b000e7308 */ /* 0x0003ea0000002400 */
[----:B------:R-:W-:Y:S03]  /*ab80*/  HMMA.16816.F32.BF16 R168, R32, R30, R168 ;  /* 0x0000001e20a8723c */ /* 0x000fe600000418a8 */
[----:B------:R4:W-:Y:S08]  /*ab90*/  MUFU.TANH R27, R20 ;  /* 0x00000014001b7308 */ /* 0x0009f00000002400 */
[----:B------:R-:W5:Y:S01]  /*aba0*/  MUFU.TANH R0, R0 ;  /* 0x0000000000007308 */ /* 0x000f620000002400 */
[----:B-1----:R-:W1:Y:S01]  /*abb0*/  LDSM.16.M88.4 R8, [R227+0xf800] ;  /* 0x00f80000e308783b */ /* 0x002e620000000200 */
[----:B---3--:R-:W-:Y:S06]  /*abc0*/  HMMA.16816.F32.BF16 R188, R180, R4, R188 ;  /* 0x00000004b4bc723c */ /* 0x008fec00000418bc */
[----:B------:R3:W-:Y:S01]  /*abd0*/  MUFU.TANH R28, R25 ;  /* 0x00000019001c7308 */ /* 0x0007e20000002400 */
[----:B----4-:R-:W-:-:S04]  /*abe0*/  IMAD.U32 R20, RZ, RZ, UR13 ;  /* 0x0000000dff147e24 */ /* 0x010fc8000f8e00ff */
[----:B------:R-:W-:Y:S01]  /*abf0*/  IMAD R20, R20, 0x40, R241 ;  /* 0x0000004014147824 */ /* 0x000fe200078e02f1 */
[----:B------:R-:W-:Y:S02]  /*ac00*/  HMMA.16816.F32.BF16 R192, R180, R6, R192 ;  /* 0x00000006b4c0723c */ /* 0x000fe400000418c0 */
[----:B------:R-:W4:Y:S01]  /*ac10*/  MUFU.TANH R15, R15 ;  /* 0x0000000f000f7308 */ /* 0x000f220000002400 */
[C---:B------:R-:W-:Y:S01]  /*ac20*/  VIADD R4, R20.reuse, 0x1 ;  /* 0x0000000114047836 */ /* 0x040fe20000000000 */
[CC--:B------:R-:W-:Y:S01]  /*ac30*/  ISETP.GE.AND P0, PT, R20.reuse, R239.reuse, PT ;  /* 0x000000ef1400720c */ /* 0x0c0fe20003f06270 */
[C---:B------:R-:W-:Y:S01]  /*ac40*/  VIADD R29, R20.reuse, 0x9 ;  /* 0x00000009141d7836 */ /* 0x040fe20000000000 */
[C---:B------:R-:W-:Y:S01]  /*ac50*/  HMMA.16816.F32.BF16 R172, R16.reuse, R184, R172 ;  /* 0x000000b810ac723c */ /* 0x040fe200000418ac */
[----:B------:R-:W-:Y:S01]  /*ac60*/  VIADD R30, R20, 0x11 ;  /* 0x00000011141e7836 */ /* 0x000fe20000000000 */
[C---:B------:R-:W-:Y:S02]  /*ac70*/  ISETP.GE.AND P6, PT, R4.reuse, R239, PT ;  /* 0x000000ef0400720c */ /* 0x040fe40003fc6270 */
[----:B------:R-:W-:Y:S01]  /*ac80*/  ISETP.GE.AND P1, PT, R4, R237, PT ;  /* 0x000000ed0400720c */ /* 0x000fe20003f26270 */
[----:B---3--:R-:W-:Y:S01]  /*ac90*/  FMUL.FTZ R25, R26, UR14 ;  /* 0x0000000e1a197c20 */ /* 0x008fe20008410000 */
[C---:B------:R-:W-:Y:S01]  /*aca0*/  ISETP.LT.OR P6, PT, R4.reuse, R240, P6 ;  /* 0x000000f00400720c */ /* 0x040fe200037c1670 */
[----:B------:R3:W-:Y:S01]  /*acb0*/  MUFU.TANH R26, R21 ;  /* 0x00000015001a7308 */ /* 0x0007e20000002400 */
[----:B------:R-:W-:Y:S01]  /*acc0*/  ISETP.LT.OR P1, PT, R4, R238, P1 ;  /* 0x000000ee0400720c */ /* 0x000fe20000f21670 */
[----:B------:R-:W-:Y:S01]  /*acd0*/  HMMA.16816.F32.BF16 R168, R16, R186, R168 ;  /* 0x000000ba10a8723c */ /* 0x000fe200000418a8 */
[----:B------:R-:W4:Y:S01]  /*ace0*/  LDSM.16.M88.4 R4, [R220+0x7800] ;  /* 0x00780000dc04783b */ /* 0x000f220000000200 */
[----:B------:R-:W-:Y:S01]  /*acf0*/  ISETP.LT.OR P0, PT, R20, R240, P0 ;  /* 0x000000f01400720c */ /* 0x000fe20000701670 */
[----:B------:R-:W-:-:S04]  /*ad00*/  DEPBAR.LE SB0, 0x0 ;  /* 0x000080000000791a */ /* 0x000fc80000000000 */
[----:B--2---:R-:W-:Y:S01]  /*ad10*/  FSEL R2, R2, -INF , !P0 ;  /* 0xff80000002027808 */ /* 0x004fe20004000000 */
[----:B------:R-:W2:Y:S01]  /*ad20*/  MUFU.TANH R25, R25 ;  /* 0x0000001900197308 */ /* 0x000ea20000002400 */
[----:B------:R-:W-:Y:S02]  /*ad30*/  ISETP.GE.AND P0, PT, R20, R237, PT ;  /* 0x000000ed1400720c */ /* 0x000fe40003f06270 */
[----:B-----5:R-:W-:Y:S01]  /*ad40*/  FSEL R0, R0, -INF , !P6 ;  /* 0xff80000000007808 */ /* 0x020fe20007000000 */
[C---:B-1----:R-:W-:Y:S01]  /*ad50*/  HMMA.16816.F32.BF16 R188, R32.reuse, R8, R188 ;  /* 0x0000000820bc723c */ /* 0x042fe200000418bc */
[----:B------:R-:W-:Y:S01]  /*ad60*/  ISETP.LT.OR P0, PT, R20, R238, P0 ;  /* 0x000000ee1400720c */ /* 0x000fe20000701670 */
[----:B---3--:R-:W-:Y:S01]  /*ad70*/  FMUL.FTZ R21, R22, UR14 ;  /* 0x0000000e16157c20 */ /* 0x008fe20008410000 */
[----:B------:R-:W-:Y:S01]  /*ad80*/  FMUL.FTZ R22, R23, UR14 ;  /* 0x0000000e17167c20 */ /* 0x000fe20008410000 */
[----:B------:R-:W-:Y:S01]  /*ad90*/  VIADD R23, R20, 0x8 ;  /* 0x0000000814177836 */ /* 0x000fe20000000000 */
[----:B------:R-:W-:Y:S01]  /*ada0*/  FSEL R13, R13, -INF , !P1 ;  /* 0xff8000000d0d7808 */ /* 0x000fe20004800000 */
[----:B------:R-:W-:Y:S01]  /*adb0*/  HMMA.16816.F32.BF16 R192, R32, R10, R192 ;  /* 0x0000000a20c0723c */ /* 0x000fe200000418c0 */
[----:B------:R-:W-:Y:S01]  /*adc0*/  FSEL R8, R166, -INF , !P0 ;  /* 0xff800000a6087808 */ /* 0x000fe20004000000 */
[----:B------:R-:W1:Y:S01]  /*add0*/  MUFU.TANH R24, R24 ;  /* 0x0000001800187308 */ /* 0x000e620000002400 */
[C---:B------:R-:W-:Y:S01]  /*ade0*/  ISETP.GE.AND P0, PT, R23.reuse, R239, PT ;  /* 0x000000ef1700720c */ /* 0x040fe20003f06270 */
[----:B------:R-:W-:Y:S01]  /*adf0*/  FMUL.FTZ R172, R172, UR14 ;  /* 0x0000000eacac7c20 */ /* 0x000fe20008410000 */
[----:B------:R-:W-:Y:S01]  /*ae00*/  ISETP.GE.AND P6, PT, R23, R237, PT ;  /* 0x000000ed1700720c */ /* 0x000fe20003fc6270 */
[----:B------:R-:W-:Y:S01]  /*ae10*/  FMUL.FTZ R174, R174, UR14 ;  /* 0x0000000eaeae7c20 */ /* 0x000fe20008410000 */
[-C--:B------:R-:W-:Y:S01]  /*ae20*/  ISETP.GE.AND P1, PT, R29, R239.reuse, PT ;  /* 0x000000ef1d00720c */ /* 0x080fe20003f26270 */
[----:B------:R-:W-:Y:S01]  /*ae30*/  FMUL.FTZ R168, R168, UR14 ;  /* 0x0000000ea8a87c20 */ /* 0x000fe20008410000 */
[C---:B------:R-:W-:Y:S01]  /*ae40*/  ISETP.LT.OR P0, PT, R23.reuse, R240, P0 ;  /* 0x000000f01700720c */ /* 0x040fe20000701670 */
[----:B------:R-:W3:Y:S01]  /*ae50*/  MUFU.TANH R21, R21 ;  /* 0x0000001500157308 */ /* 0x000ee20000002400 */
[----:B------:R-:W-:Y:S01]  /*ae60*/  ISETP.LT.OR P6, PT, R23, R238, P6 ;  /* 0x000000ee1700720c */ /* 0x000fe200037c1670 */
[----:B------:R-:W-:Y:S01]  /*ae70*/  VIADD R23, R20, 0x10 ;  /* 0x0000001014177836 */ /* 0x000fe20000000000 */
[-C--:B------:R-:W-:Y:S01]  /*ae80*/  ISETP.LT.OR P1, PT, R29, R240.reuse, P1 ;  /* 0x000000f01d00720c */ /* 0x080fe20000f21670 */
[----:B------:R-:W-:Y:S01]  /*ae90*/  FMUL.FTZ R11, R175, UR14 ;  /* 0x0000000eaf0b7c20 */ /* 0x000fe20008410000 */
[----:B------:R-:W-:Y:S01]  /*aea0*/  FSEL R10, R176, -INF , !P6 ;  /* 0xff800000b00a7808 */ /* 0x000fe20007000000 */
[----:B------:R-:W-:Y:S01]  /*aeb0*/  FMUL.FTZ R173, R173, UR14 ;  /* 0x0000000eadad7c20 */ /* 0x000fe20008410000 */
[----:B------:R-:W-:Y:S01]  /*aec0*/  FSEL R12, R12, -INF , !P1 ;  /* 0xff8000000c0c7808 */ /* 0x000fe20004800000 */
[----:B------:R-:W5:Y:S01]  /*aed0*/  MUFU.TANH R22, R22 ;  /* 0x0000001600167308 */ /* 0x000f620000002400 */
[----:B------:R-:W-:Y:S01]  /*aee0*/  FSEL R9, R167, -INF , !P0 ;  /* 0xff800000a7097808 */ /* 0x000fe20004000000 */
[----:B------:R-:W-:Y:S01]  /*aef0*/  FMUL.FTZ R169, R169, UR14 ;  /* 0x0000000ea9a97c20 */ /* 0x000fe20008410000 */
[C---:B------:R-:W-:Y:S01]  /*af00*/  ISETP.GE.AND P6, PT, R23.reuse, R239, PT ;  /* 0x000000ef1700720c */ /* 0x040fe20003fc6270 */
[----:B----4-:R-:W-:Y:S01]  /*af10*/  HMMA.16816.F32.BF16 R188, R16, R4, R188 ;  /* 0x0000000410bc723c */ /* 0x010fe200000418bc */
[-C--:B------:R-:W-:Y:S01]  /*af20*/  ISETP.GE.AND P1, PT, R23, R237.reuse, PT ;  /* 0x000000ed1700720c */ /* 0x080fe20003f26270 */
[----:B------:R-:W-:Y:S01]  /*af30*/  IMAD.MOV.U32 R166, RZ, RZ, R206 ;  /* 0x000000ffffa67224 */ /* 0x000fe200078e00ce */
[-C--:B------:R-:W-:Y:S01]  /*af40*/  ISETP.GE.AND P0, PT, R29, R237.reuse, PT ;  /* 0x000000ed1d00720c */ /* 0x080fe20003f06270 */
[----:B------:R-:W4:Y:S01]  /*af50*/  MUFU.TANH R199, R172 ;  /* 0x000000ac00c77308 */ /* 0x000f220000002400 */
[C---:B------:R-:W-:Y:S01]  /*af60*/  ISETP.LT.OR P6, PT, R23.reuse, R240, P6 ;  /* 0x000000f01700720c */ /* 0x040fe200037c1670 */
[----:B------:R-:W-:Y:S01]  /*af70*/  IMAD.MOV.U32 R167, RZ, RZ, R207 ;  /* 0x000000ffffa77224 */ /* 0x000fe200078e00cf */
[-C--:B------:R-:W-:Y:S01]  /*af80*/  ISETP.LT.OR P1, PT, R23, R238.reuse, P1 ;  /* 0x000000ee1700720c */ /* 0x080fe20000f21670 */
[C---:B------:R-:W-:Y:S01]  /*af90*/  VIADD R5, R20.reuse, 0x18 ;  /* 0x0000001814057836 */ /* 0x040fe20000000000 */
[----:B------:R-:W-:Y:S01]  /*afa0*/  ISETP.LT.OR P0, PT, R29, R238, P0 ;  /* 0x000000ee1d00720c */ /* 0x000fe20000701670 */
[----:B------:R-:W-:Y:S01]  /*afb0*/  VIADD R4, R20, 0x19 ;  /* 0x0000001914047836 */ /* 0x000fe20000000000 */
[----:B------:R-:W-:Y:S01]  /*afc0*/  FSEL R29, R15, -INF , !P6 ;  /* 0xff8000000f1d7808 */ /* 0x000fe20007000000 */
[----:B------:R-:W4:Y:S01]  /*afd0*/  MUFU.TANH R196, R174 ;  /* 0x000000ae00c47308 */ /* 0x000f220000002400 */
[----:B--2---:R-:W-:Y:S01]  /*afe0*/  FSEL R25, R25, -INF , !P1 ;  /* 0xff80000019197808 */ /* 0x004fe20004800000 */
[----:B------:R-:W-:Y:S01]  /*aff0*/  FMUL.FTZ R15, R171, UR14 ;  /* 0x0000000eab0f7c20 */ /* 0x000fe20008410000 */
[----:B------:R-:W-:Y:S01]  /*b000*/  FSEL R14, R14, -INF , !P0 ;  /* 0xff8000000e0e7808 */ /* 0x000fe20004000000 */
[----:B------:R-:W-:Y:S01]  /*b010*/  FMUL.FTZ R23, R170, UR14 ;  /* 0x0000000eaa177c20 */ /* 0x000fe20008410000 */
[----:B------:R-:W-:-:S02]  /*b020*/  ISETP.GE.AND P6, PT, R30, R237, PT ;  /* 0x000000ed1e00720c */ /* 0x000fc40003fc6270 */
[-C--:B------:R-:W-:Y:S01]  /*b030*/  ISETP.GE.AND P1, PT, R5, R239.reuse, PT ;  /* 0x000000ef0500720c */ /* 0x080fe20003f26270 */
[----:B------:R2:W-:Y:S01]  /*b040*/  MUFU.TANH R198, R168 ;  /* 0x000000a800c67308 */ /* 0x0005e20000002400 */
[C---:B------:R-:W-:Y:S02]  /*b050*/  ISETP.GE.AND P0, PT, R30.reuse, R239, PT ;  /* 0x000000ef1e00720c */ /* 0x040fe40003f06270 */
[----:B------:R-:W-:Y:S01]  /*b060*/  ISETP.LT.OR P6, PT, R30, R238, P6 ;  /* 0x000000ee1e00720c */ /* 0x000fe200037c1670 */
[----:B------:R-:W-:Y:S01]  /*b070*/  FMUL.FTZ R189, R189, UR14 ;  /* 0x0000000ebdbd7c20 */ /* 0x000fe20008410000 */
[-C--:B------:R-:W-:Y:S01]  /*b080*/  ISETP.LT.OR P1, PT, R5, R240.reuse, P1 ;  /* 0x000000f00500720c */ /* 0x080fe20000f21670 */
[----:B------:R-:W-:Y:S01]  /*b090*/  FMUL.FTZ R184, R188, UR14 ;  /* 0x0000000ebcb87c20 */ /* 0x000fe20008410000 */
[----:B------:R-:W-:Y:S01]  /*b0a0*/  ISETP.LT.OR P0, PT, R30, R240, P0 ;  /* 0x000000f01e00720c */ /* 0x000fe20000701670 */
[----:B------:R-:W-:Y:S01]  /*b0b0*/  MUFU.TANH R11, R11 ;  /* 0x0000000b000b7308 */ /* 0x000fe20000002400 */
[----:B-1----:R-:W-:-:S02]  /*b0c0*/  FSEL R24, R24, -INF , !P6 ;  /* 0xff80000018187808 */ /* 0x002fc40007000000 */
[----:B------:R-:W-:Y:S02]  /*b0d0*/  FSEL R27, R27, -INF , !P1 ;  /* 0xff8000001b1b7808 */ /* 0x000fe40004800000 */
[----:B------:R-:W-:Y:S02]  /*b0e0*/  FSEL R28, R28, -INF , !P0 ;  /* 0xff8000001c1c7808 */ /* 0x000fe40004000000 */
[C---:B------:R-:W-:Y:S01]  /*b0f0*/  ISETP.GE.AND P6, PT, R4.reuse, R239, PT ;  /* 0x000000ef0400720c */ /* 0x040fe20003fc6270 */
[----:B------:R-:W1:Y:S01]  /*b100*/  MUFU.TANH R200, R173 ;  /* 0x000000ad00c87308 */ /* 0x000e620000002400 */
[CC--:B------:R-:W-:Y:S01]  /*b110*/  ISETP.GE.AND P1, PT, R4.reuse, R237.reuse, PT ;  /* 0x000000ed0400720c */ /* 0x0c0fe20003f26270 */
[----:B--2---:R-:W-:Y:S01]  /*b120*/  FMUL.FTZ R168, R191, UR14 ;  /* 0x0000000ebfa87c20 */ /* 0x004fe20008410000 */
[----:B------:R-:W-:Y:S02]  /*b130*/  ISETP.GE.AND P0, PT, R5, R237, PT ;  /* 0x000000ed0500720c */ /* 0x000fe40003f06270 */
[----:B------:R-:W-:-:S02]  /*b140*/  ISETP.LT.OR P6, PT, R4, R240, P6 ;  /* 0x000000f00400720c */ /* 0x000fc400037c1670 */
[-C--:B------:R-:W-:Y:S01]  /*b150*/  ISETP.LT.OR P1, PT, R4, R238.reuse, P1 ;  /* 0x000000ee0400720c */ /* 0x080fe20000f21670 */
[C---:B------:R-:W-:Y:S01]  /*b160*/  VIADD R4, R20.reuse, 0x20 ;  /* 0x0000002014047836 */ /* 0x040fe20000000000 */
[----:B------:R-:W-:Y:S01]  /*b170*/  ISETP.LT.OR P0, PT, R5, R238, P0 ;  /* 0x000000ee0500720c */ /* 0x000fe20000701670 */
[----:B------:R-:W-:Y:S01]  /*b180*/  VIADD R5, R20, 0x21 ;  /* 0x0000002114057836 */ /* 0x000fe20000000000 */
[----:B------:R-:W-:Y:S01]  /*b190*/  FSEL R26, R26, -INF , !P6 ;  /* 0xff8000001a1a7808 */ /* 0x000fe20007000000 */
[----:B------:R-:W2:Y:S01]  /*b1a0*/  MUFU.TANH R15, R15 ;  /* 0x0000000f000f7308 */ /* 0x000ea20000002400 */
[----:B---3--:R-:W-:Y:S02]  /*b1b0*/  FSEL R33, R21, -INF , !P0 ;  /* 0xff80000015217808 */ /* 0x008fe40004000000 */
[----:B------:R-:W-:Y:S02]  /*b1c0*/  ISETP.GE.AND P0, PT, R4, R239, PT ;  /* 0x000000ef0400720c */ /* 0x000fe40003f06270 */
[----:B-----5:R-:W-:-:S02]  /*b1d0*/  FSEL R32, R22, -INF , !P1 ;  /* 0xff80000016207808 */ /* 0x020fc40004800000 */
[C---:B------:R-:W-:Y:S01]  /*b1e0*/  ISETP.LT.OR P0, PT, R4.reuse, R240, P0 ;  /* 0x000000f00400720c */ /* 0x040fe20000701670 */
[----:B------:R3:W-:Y:S01]  /*b1f0*/  MUFU.TANH R197, R169 ;  /* 0x000000a900c57308 */ /* 0x0007e20000002400 */
[C---:B------:R-:W-:Y:S02]  /*b200*/  ISETP.GE.AND P6, PT, R4.reuse, R237, PT ;  /* 0x000000ed0400720c */ /* 0x040fe40003fc6270 */
[----:B----4-:R-:W-:Y:S02]  /*b210*/  FSEL R199, R199, -INF , !P0 ;  /* 0xff800000c7c77808 */ /* 0x010fe40004000000 */
[C---:B------:R-:W-:Y:S02]  /*b220*/  ISETP.GE.AND P1, PT, R5.reuse, R239, PT ;  /* 0x000000ef0500720c */ /* 0x040fe40003f26270 */
[----:B------:R-:W-:Y:S01]  /*b230*/  ISETP.GE.AND P0, PT, R5, R237, PT ;  /* 0x000000ed0500720c */ /* 0x000fe20003f06270 */
[----:B------:R-:W4:Y:S01]  /*b240*/  MUFU.TANH R23, R23 ;  /* 0x0000001700177308 */ /* 0x000f220000002400 */
[----:B------:R-:W-:Y:S01]  /*b250*/  BAR.SYNC.DEFER_BLOCKING 0x0 ;  /* 0x0000000000007b1d */ /* 0x000fe20000010000 */
[----:B------:R-:W-:-:S02]  /*b260*/  ISETP.LT.OR P6, PT, R4, R238, P6 ;  /* 0x000000ee0400720c */ /* 0x000fc400037c1670 */
[C---:B------:R-:W-:Y:S02]  /*b270*/  ISETP.LT.OR P1, PT, R5.reuse, R240, P1 ;  /* 0x000000f00500720c */ /* 0x040fe40000f21670 */
[----:B------:R-:W-:Y:S02]  /*b280*/  ISETP.LT.OR P0, PT, R5, R238, P0 ;  /* 0x000000ee0500720c */ /* 0x000fe40000701670 */
[----:B------:R-:W-:Y:S01]  /*b290*/  HMMA.16816.F32.BF16 R4, R16, R6, R192 ;  /* 0x000000061004723c */ /* 0x000fe200000418c0 */
[----:B------:R-:W-:Y:S01]  /*b2a0*/  FSEL R196, R196, -INF , !P6 ;  /* 0xff800000c4c47808 */ /* 0x000fe20007000000 */
[----:B------:R-:W5:Y:S01]  /*b2b0*/  MUFU.TANH R183, R189 ;  /* 0x000000bd00b77308 */ /* 0x000f620000002400 */
[----:B---3--:R-:W-:Y:S01]  /*b2c0*/  FMUL.FTZ R169, R190, UR14 ;  /* 0x0000000ebea97c20 */ /* 0x008fe20008410000 */
[----:B-1----:R-:W-:-:S03]  /*b2d0*/  FSEL R200, R200, -INF , !P1 ;  /* 0xff800000c8c87808 */ /* 0x002fc60004800000 */
[C---:B------:R-:W-:Y:S01]  /*b2e0*/  VIADD R17, R20.reuse, 0x28 ;  /* 0x0000002814117836 */ /* 0x040fe20000000000 */
[----:B------:R-:W-:Y:S01]  /*b2f0*/  FSEL R195, R11, -INF , !P0 ;  /* 0xff8000000bc37808 */ /* 0x000fe20004000000 */
[C---:B------:R-:W-:Y:S01]  /*b300*/  VIADD R16, R20.reuse, 0x29 ;  /* 0x0000002914107836 */ /* 0x040fe20000000000 */
[----:B------:R-:W1:Y:S01]  /*b310*/  MUFU.TANH R184, R184 ;  /* 0x000000b800b87308 */ /* 0x000e620000002400 */
[----:B------:R-:W-:Y:S01]  /*b320*/  VIADD R11, R20, 0x31 ;  /* 0x00000031140b7836 */ /* 0x000fe20000000000 */
[CC--:B------:R-:W-:Y:S02]  /*b330*/  ISETP.GE.AND P6, PT, R17.reuse, R239.reuse, PT ;  /* 0x000000ef1100720c */ /* 0x0c0fe40003fc6270 */
[----:B------:R-:W-:Y:S02]  /*b340*/  ISETP.GE.AND P0, PT, R16, R239, PT ;  /* 0x000000ef1000720c */ /* 0x000fe40003f06270 */
[C---:B------:R-:W-:Y:S02]  /*b350*/  ISETP.LT.OR P6, PT, R17.reuse, R240, P6 ;  /* 0x000000f01100720c */ /* 0x040fe400037c1670 */
[----:B------:R-:W-:Y:S01]  /*b360*/  ISETP.GE.AND P1, PT, R17, R237, PT ;  /* 0x000000ed1100720c */ /* 0x000fe20003f26270 */
[----:B------:R-:W3:Y:S01]  /*b370*/  MUFU.TANH R169, R169 ;  /* 0x000000a900a97308 */ /* 0x000ee20000002400 */
[----:B------:R-:W-:-:S02]  /*b380*/  FSEL R198, R198, -INF , !P6 ;  /* 0xff800000c6c67808 */ /* 0x000fc40007000000 */
[----:B------:R-:W-:Y:S02]  /*b390*/  ISETP.GE.AND P6, PT, R16, R237, PT ;  /* 0x000000ed1000720c */ /* 0x000fe40003fc6270 */
[----:B------:R-:W-:Y:S01]  /*b3a0*/  FMUL.FTZ R6, R6, UR14 ;  /* 0x0000000e06067c20 */ /* 0x000fe20008410000 */
[----:B------:R-:W-:Y:S01]  /*b3b0*/  FMUL.FTZ R4, R4, UR14 ;  /* 0x0000000e04047c20 */ /* 0x000fe20008410000 */
[C---:B------:R-:W-:Y:S01]  /*b3c0*/  ISETP.LT.OR P6, PT, R16.reuse, R238, P6 ;  /* 0x000000ee1000720c */ /* 0x040fe200037c1670 */
[----:B------:R-:W-:Y:S01]  /*b3d0*/  MUFU.TANH R168, R168 ;  /* 0x000000a800a87308 */ /* 0x000fe20000002400 */
[----:B------:R-:W-:Y:S01]  /*b3e0*/  ISETP.LT.OR P0, PT, R16, R240, P0 ;  /* 0x000000f01000720c */ /* 0x000fe20000701670 */
[----:B------:R-:W-:Y:S01]  /*b3f0*/  VIADD R16, R20, 0x30 ;  /* 0x0000003014107836 */ /* 0x000fe20000000000 */
[----:B--2---:R-:W-:Y:S01]  /*b400*/  FSEL R193, R15, -INF , !P6 ;  /* 0xff8000000fc17808 */ /* 0x004fe20007000000 */
[----:B------:R-:W-:Y:S01]  /*b410*/  FMUL.FTZ R5, R5, UR14 ;  /* 0x0000000e05057c20 */ /* 0x000fe20008410000 */
[----:B------:R-:W-:Y:S01]  /*b420*/  ISETP.GE.AND P6, PT, R11, R239, PT ;  /* 0x000000ef0b00720c */ /* 0x000fe20003fc6270 */
[----:B------:R-:W-:Y:S01]  /*b430*/  FMUL.FTZ R7, R7, UR14 ;  /* 0x0000000e07077c20 */ /* 0x000fe20008410000 */
[----:B------:R-:W-:Y:S01]  /*b440*/  ISETP.LT.OR P1, PT, R17, R238, P1 ;  /* 0x000000ee1100720c */ /* 0x000fe20000f21670 */
[----:B------:R-:W2:Y:S01]  /*b450*/  MUFU.TANH R180, R6 ;  /* 0x0000000600b47308 */ /* 0x000ea20000002400 */
[----:B------:R-:W-:-:S02]  /*b460*/  ISETP.LT.OR P6, PT, R11, R240, P6 ;  /* 0x000000f00b00720c */ /* 0x000fc400037c1670 */
[----:B----4-:R-:W-:Y:S02]  /*b470*/  FSEL R194, R23, -INF , !P1 ;  /* 0xff80000017c27808 */ /* 0x010fe40004800000 */
[----:B------:R-:W-:Y:S02]  /*b480*/  FSEL R197, R197, -INF , !P0 ;  /* 0xff800000c5c57808 */ /* 0x000fe40004000000 */
[C---:B------:R-:W-:Y:S01]  /*b490*/  ISETP.GE.AND P1, PT, R16.reuse, R239, PT ;  /* 0x000000ef1000720c */ /* 0x040fe20003f26270 */
[----:B------:R4:W2:Y:S01]  /*b4a0*/  MUFU.TANH R182, R4 ;  /* 0x0000000400b67308 */ /* 0x0008a20000002400 */
[C---:B------:R-:W-:Y:S02]  /*b4b0*/  ISETP.GE.AND P0, PT, R16.reuse, R237, PT ;  /* 0x000000ed1000720c */ /* 0x040fe40003f06270 */
[----:B-----5:R-:W-:Y:S02]  /*b4c0*/  FSEL R183, R183, -INF , !P6 ;  /* 0xff800000b7b77808 */ /* 0x020fe40007000000 */
[----:B------:R-:W-:-:S02]  /*b4d0*/  ISETP.LT.OR P1, PT, R16, R240, P1 ;  /* 0x000000f01000720c */ /* 0x000fc40000f21670 */
[----:B------:R-:W-:Y:S01]  /*b4e0*/  ISETP.LT.OR P0, PT, R16, R238, P0 ;  /* 0x000000ee1000720c */ /* 0x000fe20000701670 */
[----:B------:R-:W5:Y:S01]  /*b4f0*/  MUFU.TANH R170, R5 ;  /* 0x0000000500aa7308 */ /* 0x000f620000002400 */
[----:B-1----:R-:W-:Y:S02]  /*b500*/  FSEL R184, R184, -INF , !P1 ;  /* 0xff800000b8b87808 */ /* 0x002fe40004800000 */
[----:B---3--:R-:W-:Y:S02]  /*b510*/  FSEL R169, R169, -INF , !P0 ;  /* 0xff800000a9a97808 */ /* 0x008fe40004000000 */
[----:B------:R-:W-:-:S03]  /*b520*/  ISETP.GE.AND P1, PT, R11, R237, PT ;  /* 0x000000ed0b00720c */ /* 0x000fc60003f26270 */
[----:B------:R-:W1:Y:S01]  /*b530*/  MUFU.TANH R179, R7 ;  /* 0x0000000700b37308 */ /* 0x000e620000002400 */
[C---:B----4-:R-:W-:Y:S01]  /*b540*/  VIADD R4, R20.reuse, 0x38 ;  /* 0x0000003814047836 */ /* 0x050fe20000000000 */
[----:B------:R-:W-:Y:S01]  /*b550*/  ISETP.LT.OR P1, PT, R11, R238, P1 ;  /* 0x000000ee0b00720c */ /* 0x000fe20000f21670 */
[----:B------:R-:W-:-:S03]  /*b560*/  VIADD R20, R20, 0x39 ;  /* 0x0000003914147836 */ /* 0x000fc60000000000 */
[C---:B------:R-:W-:Y:S02]  /*b570*/  ISETP.GE.AND P6, PT, R4.reuse, R237, PT ;  /* 0x000000ed0400720c */ /* 0x040fe40003fc6270 */
[C---:B------:R-:W-:Y:S02]  /*b580*/  ISETP.GE.AND P0, PT, R4.reuse, R239, PT ;  /* 0x000000ef0400720c */ /* 0x040fe40003f06270 */
[C---:B------:R-:W-:Y:S02]  /*b590*/  ISETP.LT.OR P6, PT, R4.reuse, R238, P6 ;  /* 0x000000ee0400720c */ /* 0x040fe400037c1670 */
[----:B------:R-:W-:Y:S02]  /*b5a0*/  ISETP.LT.OR P0, PT, R4, R240, P0 ;  /* 0x000000f00400720c */ /* 0x000fe40000701670 */
[----:B--2---:R-:W-:Y:S02]  /*b5b0*/  FSEL R180, R180, -INF , !P6 ;  /* 0xff800000b4b47808 */ /* 0x004fe40007000000 */
[----:B------:R-:W-:-:S02]  /*b5c0*/  PLOP3.LUT P6, PT, PT, PT, UP0, 0x80, 0x0 ;  /* 0x000000000000781c */ /* 0x000fc40003fcf008 */
[----:B------:R-:W-:Y:S02]  /*b5d0*/  FSEL R168, R168, -INF , !P1 ;  /* 0xff800000a8a87808 */ /* 0x000fe40004800000 */
[----:B------:R-:W-:Y:S02]  /*b5e0*/  FSEL R182, R182, -INF , !P0 ;  /* 0xff800000b6b67808 */ /* 0x000fe40004000000 */
[C---:B------:R-:W-:Y:S02]  /*b5f0*/  ISETP.GE.AND P1, PT, R20.reuse, R239, PT ;  /* 0x000000ef1400720c */ /* 0x040fe40003f26270 */
[C---:B------:R-:W-:Y:S02]  /*b600*/  ISETP.GE.AND P0, PT, R20.reuse, R237, PT ;  /* 0x000000ed1400720c */ /* 0x040fe40003f06270 */
[C---:B------:R-:W-:Y:S02]  /*b610*/  ISETP.LT.OR P1, PT, R20.reuse, R240, P1 ;  /* 0x000000f01400720c */ /* 0x040fe40000f21670 */
[----:B------:R-:W-:-:S02]  /*b620*/  ISETP.LT.OR P0, PT, R20, R238, P0 ;  /* 0x000000ee1400720c */ /* 0x000fc40000701670 */
[----:B-----5:R-:W-:Y:S02]  /*b630*/  FSEL R170, R170, -INF , !P1 ;  /* 0xff800000aaaa7808 */ /* 0x020fe40004800000 */
[----:B-1----:R-:W-:Y:S01]  /*b640*/  FSEL R179, R179, -INF , !P0 ;  /* 0xff800000b3b37808 */ /* 0x002fe20004000000 */
        /* <DEDUP_REMOVED lines=30> */
[----:B------:R-:W-:Y:S01]  /*b830*/  UIADD3 UR16, -UR31, URZ, URZ ;  /* 0x0000003f1f107290 */ /* 0x000fe2000fffe13f */
[----:B------:R-:W-:Y:S02]  /*b840*/  UMOV UR23, UR33 ;  /* 0x0000002100177c82 */ /* 0x000fe40008000000 */
        /* <DEDUP_REMOVED lines=42> */
[----:B------:R-:W-:Y:S01]  /*baf0*/  UIMAD UR4, UR7, UR9, UR4 ;  /* 0x00000009070472a4 */ /* 0x000fe2000f8e0204 */
[----:B------:R-:W-:-:S03]  /*bb00*/  UMOV UR14, UR16 ;  /* 0x00000010000e7c82 */ /* 0x000fc60008000000 */
[----:B------:R-:W-:Y:S01]  /*bb10*/  UIADD3 UR8, UR17, UR4, URZ ;  /* 0x0000000411087290 */ /* 0x000fe2000fffe03f */
[----:B------:R-:W-:Y:S11]  /*bb20*/  BRA `(.L_x_3259) ;  /* 0x0000000000087947 */ /* 0x000ff60003800000 */
.L_x_3258:
[----:B------:R-:W-:-:S04]  /*bb30*/  ULEA UR14, -UR10, URZ, 0x6 ;  /* 0x0000003f0a0e7291 */ /* 0x000fc8000f8e313f */
[----:B------:R-:W-:-:S12]  /*bb40*/  USHF.R.S32.HI UR8, URZ, 0x1f, UR14 ;  /* 0x0000001f3f087899 */ /* 0x000fd8000801140e */
.L_x_3259:
[C---:B------:R-:W-:Y:S01]  /*bb50*/  @!P4 IADD3 R7, P1, R204.reuse, UR14, RZ ;  /* 0x0000000ecc07cc10 */ /* 0x040fe2000ff3e0ff */
[----:B------:R-:W-:Y:S01]  /*bb60*/  IMAD.U32 R11, RZ, RZ, UR14 ;  /* 0x0000000eff0b7e24 */ /* 0x000fe2000f8e00ff */
[----:B------:R-:W-:Y:S01]  /*bb70*/  @!P3 IADD3 R6, P0, R204, UR14, RZ ;  /* 0x0000000ecc06bc10 */ /* 0x000fe2000ff1e0ff */
[----:B------:R-:W-:Y:S01]  /*bb80*/  VOTEU.ALL UP0, P5 ;  /* 0x00000000003f7886 */ /* 0x000fe20002800000 */
[----:B------:R-:W-:Y:S01]  /*bb90*/  @!P4 IADD3.X R5, R165, UR8, RZ, P1, !PT ;  /* 0x00000008a505cc10 */ /* 0x000fe20008ffe4ff */
[----:B------:R-:W-:Y:S01]  /*bba0*/  UIADD3 UR7, UP2, UP1, UR28, UR14, UR28 ;  /* 0x0000000e1c077290 */ /* 0x000fe2000f95e01c */
[----:B------:R-:W-:Y:S01]  /*bbb0*/  @!P4 LEA R172, P1, R7, UR18, 0x1 ;  /* 0x0000001207accc11 */ /* 0x000fe2000f8208ff */
[----:B------:R1:W-:Y:S01]  /*bbc0*/  @P5 STS.128 [R235+0x8000], RZ ;  /* 0x008000ffeb005388 */ /* 0x0003e20000000c00 */
[----:B------:R-:W-:Y:S01]  /*bbd0*/  @!P3 IADD3.X R4, R165, UR8, RZ, P0, !PT ;  /* 0x00000008a504bc10 */ /* 0x000fe200087fe4ff */
        /* <DEDUP_REMOVED lines=32> */
[----:B------:R-:W-:Y:S01]  /*bde0*/  @!P2 IADD3 R11, P1, P0, R204, UR28, R11 ;  /* 0x0000001ccc0bac10 */ /* 0x000fe2000f83e00b */
[----:B------:R-:W-:Y:S01]  /*bdf0*/  @!PT LDS RZ, [RZ] ;  /* 0x00000000fffff984 */ /* 0x000fe20000000800 */
[----:B------:R-:W-:Y:S01]  /*be00*/  @!PT LDS RZ, [RZ] ;  /* 0x00000000fffff984 */ /* 0x000fe20000000800 */
[----:B------:R-:W-:Y:S01]  /*be10*/  @!PT LDS RZ, [RZ] ;  /* 0x00000000fffff984 */ /* 0x000fe20000000800 */
[----:B------:R1:W-:Y:S03]  /*be20*/  @!P5 LDGSTS.E.BYPASS.LTC128B.128 [R235+0x8000], desc[UR26][R174.64] ;  /* 0x08000000aeebdfae */ /* 0x0003e6000b901d5a */
[----:B------:R-:W-:Y:S01]  /*be30*/  @!P2 IADD3.X R4, R165, UR25, R6, P1, P0 ;  /* 0x00000019a504ac10 */ /* 0x000fe20008fe0406 */
[----:B------:R1:W-:Y:S01]  /*be40*/  @P4 STS.128 [R235+0xa000], RZ ;  /* 0x00a000ffeb004388 */ /* 0x0003e20000000c00 */
[----:B------:R-:W-:-:S02]  /*be50*/  @!P2 LEA R176, P0, R11, UR18, 0x1 ;  /* 0x000000120bb0ac11 */ /* 0x000fc4000f8008ff */
[----:B------:R-:W-:Y:S01]  /*be60*/  @!P4 IADD3 R6, P1, R204, UR7, RZ ;  /* 0x00000007cc06cc10 */ /* 0x000fe2000ff3e0ff */
[----:B------:R-:W-:Y:S01]  /*be70*/  @!PT LDS RZ, [RZ] ;  /* 0x00000000fffff984 */ /* 0x000fe20000000800 */
[----:B------:R-:W-:Y:S01]  /*be80*/  @!PT LDS RZ, [RZ] ;  /* 0x00000000fffff984 */ /* 0x000fe20000000800 */
[----:B------:R-:W-:Y:S01]  /*be90*/  @!PT LDS RZ, [RZ] ;  /* 0x00000000fffff984 */ /* 0x000fe20000000800 */
[----:B------:R1:W-:Y:S01]  /*bea0*/  @!P4 LDGSTS.E.BYPASS.LTC128B.128 [R235+0xa000], desc[UR26][R172.64+0x80] ;  /* 0x0a000080acebcfae */ /* 0x0003e2000b901d5a */
[----:B------:R-:W-:Y:S02]  /*beb0*/  @!P2 LEA.HI.X R177, R11, UR19, R4, 0x1, P0 ;  /* 0x000000130bb1ac11 */ /* 0x000fe400080f0c04 */
[----:B------:R-:W-:Y:S01]  /*bec0*/  @!P4 IADD3.X R4, R165, UR4, RZ, P1, !PT ;  /* 0x00000004a504cc10 */ /* 0x000fe20008ffe4ff */
        /* <DEDUP_REMOVED lines=10> */
[C---:B------:R-:W-:Y:S02]  /*bf70*/  @!P3 LEA R188, P1, R5.reuse, UR18, 0x1 ;  /* 0x0000001205bcbc11 */ /* 0x040fe4000f8208ff */
        /* <DEDUP_REMOVED lines=87> */
.L_x_3261:
[----:B------:R-:W-:Y:S05]  /*c4f0*/  BSYNC B0 ;  /* 0x0000000000007941 */ /* 0x000fea0003800000 */
.L_x_3260:
[----:B------:R-:W0:Y:S01]  /*c500*/  LDGDEPBAR ;  /* 0x00000000000079af */ /* 0x000e220000000000 */
[----:B--2---:R-:W-:Y:S02]  /*c510*/  IMAD.U32 R5, RZ, RZ, UR14 ;  /* 0x0000000eff057e24 */ /* 0x004fe4000f8e00ff */
[----:B------:R-:W-:-:S03]  /*c520*/  IMAD.U32 R4, RZ, RZ, UR8 ;  /* 0x00000008ff047e24 */ /* 0x000fc6000f8e00ff */
[----:B------:R-:W-:-:S04]  /*c530*/  LEA R245, P0, R5, R245, 0x1 ;  /* 0x000000f505f57211 */ /* 0x000fc800078008ff */
[----:B------:R-:W-:-:S09]  /*c540*/  LEA.HI.X R244, R5, R244, R4, 0x1, P0 ;  /* 0x000000f405f47211 */ /* 0x000fd200000f0c04 */
.L_x_3257:
[----:B-1----:R-:W-:Y:S01]  /*c550*/  FMNMX.FTZ R7, R164, R2, !PT ;  /* 0x00000002a4077209 */ /* 0x002fe20007810000 */
[----:B------:R-:W-:Y:S01]  /*c560*/  LDSM.16.MT88.4 R16, [R228+0x10000] ;  /* 0x01000000e410783b */ /* 0x000fe20000004200 */
[----:B------:R-:W-:Y:S02]  /*c570*/  FMNMX.FTZ R6, R3, R8, !PT ;  /* 0x0000000803067209 */ /* 0x000fe40007810000 */
[----:B------:R-:W-:Y:S01]  /*c580*/  FMNMX.FTZ R7, R0, R7, !PT ;  /* 0x0000000700077209 */ /* 0x000fe20007810000 */
[----:B------:R-:W-:Y:S01]  /*c590*/  LDSM.16.MT88.4 R20, [R224+0x10000] ;  /* 0x01000000e014783b */ /* 0x000fe20000004200 */
        /* <DEDUP_REMOVED lines=35> */
[----:B-1----:R-:W-:Y:S02]  /*c7d0*/  FMNMX.FTZ R177, R5, R177, !PT ;  /* 0x000000b105b17209 */ /* 0x002fe40007810000 */
[----:B--2---:R-:W-:-:S03]  /*c7e0*/  FMNMX.FTZ R176, R4, R176, !PT ;  /* 0x000000b004b07209 */ /* 0x004fc60007810000 */
[C---:B------:R-:W-:Y:S01]  /*c7f0*/  FMUL.FTZ R171, R177.reuse, UR22 ;  /* 0x00000016b1ab7c20 */ /* 0x040fe20008410000 */
[----:B------:R-:W-:Y:S02]  /*c800*/  FSETP.NEU.FTZ.AND P1, PT, R177, -INF , PT ;  /* 0xff800000b100780b */ /* 0x000fe40003f3d000 */
[C---:B------:R-:W-:Y:S01]  /*c810*/  FSETP.NEU.FTZ.AND P0, PT, R176.reuse, -INF , PT ;  /* 0xff800000b000780b */ /* 0x040fe20003f1d000 */
[----:B------:R-:W-:Y:S01]  /*c820*/  FMUL.FTZ R181, R176, UR22 ;  /* 0x00000016b0b57c20 */ /* 0x000fe20008410000 */
[----:B------:R-:W-:Y:S02]  /*c830*/  FSEL R171, R171, RZ, P1 ;  /* 0x000000ffabab7208 */ /* 0x000fe40000800000 */
[----:B------:R-:W-:Y:S02]  /*c840*/  FSEL R4, R177, RZ, P1 ;  /* 0x000000ffb1047208 */ /* 0x000fe40000800000 */
[----:B------:R-:W-:Y:S01]  /*c850*/  FSEL R181, R181, RZ, P0 ;  /* 0x000000ffb5b57208 */ /* 0x000fe20000000000 */
[--C-:B------:R-:W-:Y:S01]  /*c860*/  FFMA.FTZ R175, R2, UR22, -R171.reuse ;  /* 0x0000001602af7c23 */ /* 0x100fe200080108ab */
[----:B------:R-:W-:Y:S01]  /*c870*/  FFMA.FTZ R172, R12, UR22, -R171 ;  /* 0x000000160cac7c23 */ /* 0x000fe200080108ab */
[----:B------:R-:W-:Y:S01]  /*c880*/  FADD.FTZ R4, R164, -R4 ;  /* 0x80000004a4047221 */ /* 0x000fe20000010000 */
[----:B------:R-:W-:Y:S01]  /*c890*/  FSEL R5, R176, RZ, P0 ;  /* 0x000000ffb0057208 */ /* 0x000fe20000000000 */
[--C-:B------:R-:W-:Y:S01]  /*c8a0*/  FFMA.FTZ R2, R13, UR22, -R181.reuse ;  /* 0x000000160d027c23 */ /* 0x100fe200080108b5 */
[----:B------:R-:W-:Y:S01]  /*c8b0*/  FFMA.FTZ R164, R14, UR22, -R181 ;  /* 0x000000160ea47c23 */ /* 0x000fe200080108b5 */
[----:B------:R-:W-:Y:S01]  /*c8c0*/  FFMA.FTZ R174, R0, UR22, -R171 ;  /* 0x0000001600ae7c23 */ /* 0x000fe200080108ab */
[----:B------:R-:W1:Y:S01]  /*c8d0*/  LDSM.16.MT88.4 R12, [R226+0x10000] ;  /* 0x01000000e20c783b */ /* 0x000e620000004200 */
[----:B------:R-:W-:Y:S01]  /*c8e0*/  FADD.FTZ R5, R3, -R5 ;  /* 0x8000000503057221 */ /* 0x000fe20000010000 */
[----:B------:R-:W-:Y:S01]  /*c8f0*/  FFMA.FTZ R173, R9, UR22, -R171 ;  /* 0x0000001609ad7c23 */ /* 0x000fe200080108ab */
[--C-:B------:R-:W-:Y:S01]  /*c900*/  FFMA.FTZ R165, R8, UR22, -R181.reuse ;  /* 0x0000001608a57c23 */ /* 0x100fe200080108b5 */
[----:B------:R-:W-:Y:S01]  /*c910*/  FFMA.FTZ R0, R10, UR22, -R181 ;  /* 0x000000160a007c23 */ /* 0x000fe200080108b5 */
[----:B------:R-:W-:Y:S01]  /*c920*/  FMUL.FTZ R3, R5, UR22 ;  /* 0x0000001605037c20 */ /* 0x000fe20008410000 */
[----:B------:R-:W2:Y:S01]  /*c930*/  LDSM.16.MT88.4 R8, [R225+0x10000] ;  /* 0x01000000e108783b */ /* 0x000ea20000004200 */
[----:B------:R-:W-:Y:S01]  /*c940*/  FMUL.FTZ R4, R4, UR22 ;  /* 0x0000001604047c20 */ /* 0x000fe20008410000 */
[----:B------:R-:W-:Y:S01]  /*c950*/  MUFU.EX2 R175, R175 ;  /* 0x000000af00af7308 */ /* 0x000fe20000000800 */
[--C-:B------:R-:W-:Y:S01]  /*c960*/  FFMA.FTZ R185, R29, UR22, -R171.reuse ;  /* 0x000000161db97c23 */ /* 0x100fe200080108ab */
[--C-:B------:R-:W-:Y:S01]  /*c970*/  FFMA.FTZ R186, R28, UR22, -R171.reuse ;  /* 0x000000161cba7c23 */ /* 0x100fe200080108ab */
[--C-:B------:R-:W-:Y:S01]  /*c980*/  FFMA.FTZ R187, R27, UR22, -R171.reuse ;  /* 0x000000161bbb7c23 */ /* 0x100fe200080108ab */
[----:B------:R-:W-:Y:S01]  /*c990*/  FFMA.FTZ R188, R26, UR22, -R171 ;  /* 0x000000161abc7c23 */ /* 0x000fe200080108ab */
[--C-:B------:R-:W-:Y:S01]  /*c9a0*/  FFMA.FTZ R189, R25, UR22, -R181.reuse ;  /* 0x0000001619bd7c23 */ /* 0x100fe200080108b5 */
[--C-:B------:R-:W-:Y:S01]  /*c9b0*/  FFMA.FTZ R190, R24, UR22, -R181.reuse ;  /* 0x0000001618be7c23 */ /* 0x100fe200080108b5 */
[--C-:B------:R-:W-:Y:S01]  /*c9c0*/  FFMA.FTZ R191, R33, UR22, -R181.reuse ;  /* 0x0000001621bf7c23 */ /* 0x100fe200080108b5 */
[----:B------:R-:W-:Y:S01]  /*c9d0*/  MUFU.EX2 R174, R174 ;  /* 0x000000ae00ae7308 */ /* 0x000fe20000000800 */
[----:B------:R-:W-:Y:S01]  /*c9e0*/  FFMA.FTZ R192, R32, UR22, -R181 ;  /* 0x0000001620c07c23 */ /* 0x000fe200080108b5 */
        /* <DEDUP_REMOVED lines=10> */
[--C-:B------:R-:W-:Y:S01]  /*ca90*/  FFMA.FTZ R194, R194, UR22, -R181.reuse ;  /* 0x00000016c2c27c23 */ /* 0x100fe200080108b5 */
[----:B------:R-:W-:Y:S01]  /*caa0*/  FFMA.FTZ R193, R193, UR22, -R181 ;  /* 0x00000016c1c17c23 */ /* 0x000fe200080108b5 */
[--C-:B------:R-:W-:Y:S01]  /*cab0*/  FFMA.FTZ R184, R184, UR22, -R171.reuse ;  /* 0x00000016b8b87c23 */ /* 0x100fe200080108ab */
[--C-:B------:R-:W-:Y:S01]  /*cac0*/  FFMA.FTZ R183, R183, UR22, -R171.reuse ;  /* 0x00000016b7b77c23 */ /* 0x100fe200080108ab */
[----:B------:R-:W3:Y:S01]  /*cad0*/  MUFU.EX2 R172, R172 ;  /* 0x000000ac00ac7308 */ /* 0x000ee20000000800 */
[--C-:B------:R-:W-:Y:S01]  /*cae0*/  FFMA.FTZ R182, R182, UR22, -R171.reuse ;  /* 0x00000016b6b67c23 */ /* 0x100fe200080108ab */
[----:B------:R-:W-:Y:S01]  /*caf0*/  FFMA.FTZ R201, R170, UR22, -R171 ;  /* 0x00000016aac97c23 */ /* 0x000fe200080108ab */
[--C-:B------:R-:W-:Y:S01]  /*cb00*/  FFMA.FTZ R202, R169, UR22, -R181.reuse ;  /* 0x00000016a9ca7c23 */ /* 0x100fe200080108b5 */
[--C-:B------:R-:W-:Y:S01]  /*cb10*/  FFMA.FTZ R203, R168, UR22, -R181.reuse ;  /* 0x00000016a8cb7c23 */ /* 0x100fe200080108b5 */
[--C-:B------:R-:W-:Y:S01]  /*cb20*/  FFMA.FTZ R180, R180, UR22, -R181.reuse ;  /* 0x00000016b4b47c23 */ /* 0x100fe200080108b5 */
[----:B------:R-:W-:Y:S01]  /*cb30*/  FFMA.FTZ R179, R179, UR22, -R181 ;  /* 0x00000016b3b37c23 */ /* 0x000fe200080108b5 */
[----:B------:R-:W-:Y:S01]  /*cb40*/  LDSM.16.MT88.4 R168, [R228+0x11800] ;  /* 0x01180000e4a8783b */ /* 0x000fe20000004200 */
[----:B------:R-:W-:Y:S08]  /*cb50*/  MUFU.EX2 R165, R165 ;  /* 0x000000a500a57308 */ /* 0x000ff00000000800 */
[----:B------:R-:W4:Y:S01]  /*cb60*/  MUFU.EX2 R2, R2 ;  /* 0x0000000200027308 */ /* 0x000f220000000800 */
[----:B---3--:R-:W-:-:S07]  /*cb70*/  F2FP.BF16.F32.PACK_AB R6, R172, R173 ;  /* 0x000000adac06723e */ /* 0x008fce00000010ff */
[----:B------:R-:W-:Y:S08]  /*cb80*/  MUFU.EX2 R0, R0 ;  /* 0x0000000000007308 */ /* 0x000ff00000000800 */
[----:B------:R-:W3:Y:S01]  /*cb90*/  MUFU.EX2 R164, R164 ;  /* 0x000000a400a47308 */ /* 0x000ee20000000800 */
[----:B----4-:R-:W-:-:S07]  /*cba0*/  F2FP.BF16.F32.PACK_AB R5, R2, R165 ;  /* 0x000000a50205723e */ /* 0x010fce00000010ff */
[----:B------:R4:W5:Y:S08]  /*cbb0*/  MUFU.EX2 R178, R4 ;  /* 0x0000000400b27308 */ /* 0x0009700000000800 */
[----:B------:R-:W1:Y:S01]  /*cbc0*/  MUFU.EX2 R3, R3 ;  /* 0x0000000300037308 */ /* 0x000e620000000800 */
[----:B---3--:R-:W-:-:S07]  /*cbd0*/  F2FP.BF16.F32.PACK_AB R7, R164, R0 ;  /* 0x00000000a407723e */ /* 0x008fce00000010ff */
[----:B------:R-:W3:Y:S01]  /*cbe0*/  MUFU.EX2 R185, R185 ;  /* 0x000000b900b97308 */ /* 0x000ee20000000800 */
[----:B----4-:R-:W-:Y:S01]  /*cbf0*/  F2FP.BF16.F32.PACK_AB R4, R174, R175 ;  /* 0x000000afae04723e */ /* 0x010fe200000010ff */
[-C--:B-----5:R-:W-:Y:S01]  /*cc00*/  FMUL.FTZ R152, R152, R178.reuse ;  /* 0x000000b298987220 */ /* 0x0a0fe20000410000 */
        /* <DEDUP_REMOVED lines=104> */
[----:B------:R-:W5:Y:S01]  /*d290*/  LDSM.16.MT88.4 R20, [R224+0x12000] ;  /* 0x01200000e014783b */ /* 0x000f620000004200 */
        /* <DEDUP_REMOVED lines=40> */
[C---:B-----5:R-:W-:Y:S01]  /*d520*/  HMMA.16816.F32.BF16 R60, R4.reuse, R20, R60 ;  /* 0x00000014043c723c */ /* 0x060fe2000004183c */
[-C--:B------:R-:W-:Y:S01]  /*d530*/  FMUL.FTZ R96, R96, R178.reuse ;  /* 0x000000b260607220 */ /* 0x080fe20000410000 */
[-C--:B------:R-:W-:Y:S01]  /*d540*/  FMUL.FTZ R97, R97, R178.reuse ;  /* 0x000000b261617220 */ /* 0x080fe20000410000 */
[-C--:B------:R-:W-:Y:S01]  /*d550*/  FMUL.FTZ R98, R98, R3.reuse ;  /* 0x0000000362627220 */ /* 0x080fe20000410000 */
[-C--:B------:R-:W-:Y:S01]  /*d560*/  FMUL.FTZ R99, R99, R3.reuse ;  /* 0x0000000363637220 */ /* 0x080fe20000410000 */
[----:B------:R-:W-:Y:S01]  /*d570*/  MUFU.EX2 R186, R186 ;  /* 0x000000ba00ba7308 */ /* 0x000fe20000000800 */
[C---:B------:R-:W-:Y:S01]  /*d580*/  HMMA.16816.F32.BF16 R64, R4.reuse, R22, R64 ;  /* 0x000000160440723c */ /* 0x040fe20000041840 */
[----:B------:R-:W5:Y:S01]  /*d590*/  LDSM.16.MT88.4 R20, [R224+0x14000] ;  /* 0x01400000e014783b */ /* 0x000f620000004200 */
[-C--:B------:R-:W-:Y:S01]  /*d5a0*/  FMUL.FTZ R124, R124, R178.reuse ;  /* 0x000000b27c7c7220 */ /* 0x080fe20000410000 */
[-C--:B------:R-:W-:Y:S01]  /*d5b0*/  FMUL.FTZ R125, R125, R178.reuse ;  /* 0x000000b27d7d7220 */ /* 0x080fe20000410000 */
[-C--:B------:R-:W-:Y:S01]  /*d5c0*/  FMUL.FTZ R128, R128, R178.reuse ;  /* 0x000000b280807220 */ /* 0x080fe20000410000 */
[-C--:B------:R-:W-:Y:S01]  /*d5d0*/  FMUL.FTZ R129, R129, R178.reuse ;  /* 0x000000b281817220 */ /* 0x080fe20000410000 */
[C---:B-1----:R-:W-:Y:S01]  /*d5e0*/  HMMA.16816.F32.BF16 R100, R4.reuse, R12, R100 ;  /* 0x0000000c0464723c */ /* 0x042fe20000041864 */
[----:B------:R-:W-:Y:S01]  /*d5f0*/  MUFU.EX2 R187, R187 ;  /* 0x000000bb00bb7308 */ /* 0x000fe20000000800 */
[-C--:B------:R-:W-:Y:S01]  /*d600*/  FMUL.FTZ R126, R126, R3.reuse ;  /* 0x000000037e7e7220 */ /* 0x080fe20000410000 */
[-C--:B------:R-:W-:Y:S01]  /*d610*/  FMUL.FTZ R127, R127, R3.reuse ;  /* 0x000000037f7f7220 */ /* 0x080fe20000410000 */
[-C--:B------:R-:W-:Y:S01]  /*d620*/  FMUL.FTZ R130, R130, R3.reuse ;  /* 0x0000000382827220 */ /* 0x080fe20000410000 */
[-C--:B------:R-:W-:Y:S01]  /*d630*/  FMUL.FTZ R131, R131, R3.reuse ;  /* 0x0000000383837220 */ /* 0x080fe20000410000 */
[----:B------:R-:W-:Y:S01]  /*d640*/  HMMA.16816.F32.BF16 R104, R4, R14, R104 ;  /* 0x0000000e0468723c */ /* 0x000fe20000041868 */
[----:B------:R-:W1:Y:S01]  /*d650*/  LDSM.16.MT88.4 R12, [R224+0x16000] ;  /* 0x01600000e00c783b */ /* 0x000e620000004200 */
[----:B------:R-:W-:Y:S01]  /*d660*/  FFMA.FTZ R175, R247, R178, R175 ;  /* 0x000000b2f7af7223 */ /* 0x000fe200000100af */
[----:B------:R-:W-:Y:S01]  /*d670*/  MUFU.EX2 R188, R188 ;  /* 0x000000bc00bc7308 */ /* 0x000fe20000000800 */
[----:B------:R-:W-:-:S02]  /*d680*/  FFMA.FTZ R3, R246, R3, R165 ;  /* 0x00000003f6037223 */ /* 0x000fc400000100a5 */
[----:B----4-:R-:W-:Y:S01]  /*d690*/  HMMA.16816.F32.BF16 R108, R4, R16, R108 ;  /* 0x00000010046c723c */ /* 0x010fe2000004186c */
[----:B------:R-:W-:Y:S01]  /*d6a0*/  FADD.FTZ R175, R174, R175 ;  /* 0x000000afaeaf7221 */ /* 0x000fe20000010000 */
[----:B------:R-:W-:-:S03]  /*d6b0*/  FADD.FTZ R3, R2, R3 ;  /* 0x0000000302037221 */ /* 0x000fc60000010000 */
[----:B------:R-:W4:Y:S01]  /*d6c0*/  MUFU.EX2 R189, R189 ;  /* 0x000000bd00bd7308 */ /* 0x000f220000000800 */
[----:B------:R-:W-:Y:S01]  /*d6d0*/  HMMA.16816.F32.BF16 R112, R4, R18, R112 ;  /* 0x000000120470723c */ /* 0x000fe20000041870 */
[----:B------:R-:W1:Y:S01]  /*d6e0*/  LDSM.16.MT88.4 R16, [R224+0x10800] ;  /* 0x01080000e010783b */ /* 0x000e620000004200 */
[----:B------:R-:W-:Y:S01]  /*d6f0*/  FADD.FTZ R175, R173, R175 ;  /* 0x000000afadaf7221 */ /* 0x000fe20000010000 */
[----:B------:R-:W-:-:S03]  /*d700*/  FADD.FTZ R3, R0, R3 ;  /* 0x0000000300037221 */ /* 0x000fc60000010000 */
[C---:B--2---:R-:W-:Y:S01]  /*d710*/  HMMA.16816.F32.BF16 R116, R4.reuse, R8, R116 ;  /* 0x000000080474723c */ /* 0x044fe20000041874 */
[----:B------:R-:W2:Y:S01]  /*d720*/  MUFU.EX2 R190, R190 ;  /* 0x000000be00be7308 */ /* 0x000ea20000000800 */
[----:B------:R-:W-:Y:S01]  /*d730*/  FADD.FTZ R175, R172, R175 ;  /* 0x000000afacaf7221 */ /* 0x000fe20000010000 */
[----:B------:R-:W-:Y:S01]  /*d740*/  FADD.FTZ R3, R164, R3 ;  /* 0x00000003a4037221 */ /* 0x000fe20000010000 */
[----:B------:R-:W-:Y:S02]  /*d750*/  MOV R164, R177 ;  /* 0x000000b100a47202 */ /* 0x000fe40000000f00 */
[----:B------:R-:W-:Y:S01]  /*d760*/  HMMA.16816.F32.BF16 R120, R4, R10, R120 ;  /* 0x0000000a0478723c */ /* 0x000fe20000041878 */
[----:B------:R-:W2:Y:S01]  /*d770*/  LDSM.16.MT88.4 R8, [R228+0x12800] ;  /* 0x01280000e408783b */ /* 0x000ea20000004200 */
[----:B---3--:R-:W-:Y:S01]  /*d780*/  FADD.FTZ R175, R185, R175 ;  /* 0x000000afb9af7221 */ /* 0x008fe20000010000 */
[----:B------:R-:W-:Y:S01]  /*d790*/  MUFU.EX2 R191, R191 ;  /* 0x000000bf00bf7308 */ /* 0x000fe20000000800 */
[----:B----4-:R-:W-:-:S02]  /*d7a0*/  FADD.FTZ R3, R189, R3 ;  /* 0x00000003bd037221 */ /* 0x010fc40000010000 */
[C---:B-----5:R-:W-:Y:S05]  /*d7b0*/  HMMA.16816.F32.BF16 R92, R4.reuse, R20, R92 ;  /* 0x00000014045c723c */ /* 0x060fea000004185c */
[----:B------:R-:W3:Y:S01]  /*d7c0*/  MUFU.EX2 R192, R192 ;  /* 0x000000c000c07308 */ /* 0x000ee20000000800 */
[C---:B------:R-:W-:Y:S01]  /*d7d0*/  HMMA.16816.F32.BF16 R96, R4.reuse, R22, R96 ;  /* 0x000000160460723c */ /* 0x040fe20000041860 */
[----:B------:R-:W4:Y:S05]  /*d7e0*/  LDSM.16.MT88.4 R20, [R225+0x10800] ;  /* 0x01080000e114783b */ /* 0x000f2a0000004200 */
[C---:B-1----:R-:W-:Y:S01]  /*d7f0*/  HMMA.16816.F32.BF16 R124, R4.reuse, R12, R124 ;  /* 0x0000000c047c723c */ /* 0x042fe2000004187c */
[----:B------:R-:W1:Y:S05]  /*d800*/  MUFU.EX2 R199, R199 ;  /* 0x000000c700c77308 */ /* 0x000e6a0000000800 */
[----:B------:R-:W-:Y:S01]  /*d810*/  HMMA.16816.F32.BF16 R128, R4, R14, R128 ;  /* 0x0000000e0480723c */ /* 0x000fe20000041880 */
[----:B------:R-:W5:Y:S02]  /*d820*/  LDSM.16.MT88.4 R12, [R226+0x12800] ;  /* 0x01280000e20c783b */ /* 0x000f640000004200 */
[----:B------:R-:W-:Y:S04]  /*d830*/  MUFU.EX2 R200, R200 ;  /* 0x000000c800c87308 */ /* 0x000fe80000000800 */
[C---:B------:R-:W-:Y:S01]  /*d840*/  F2FP.BF16.F32.PACK_AB R4, R186.reuse, R185 ;  /* 0x000000b9ba04723e */ /* 0x040fe200000010ff */
[----:B------:R-:W-:Y:S01]  /*d850*/  FADD.FTZ R186, R186, R175 ;  /* 0x000000afbaba7221 */ /* 0x000fe20000010000 */
[C---:B--2---:R-:W-:Y:S01]  /*d860*/  F2FP.BF16.F32.PACK_AB R5, R190.reuse, R189 ;  /* 0x000000bdbe05723e */ /* 0x044fe200000010ff */
[----:B------:R-:W-:Y:S01]  /*d870*/  FADD.FTZ R190, R190, R3 ;  /* 0x00000003bebe7221 */ /* 0x000fe20000010000 */
[----:B------:R-:W-:Y:S01]  /*d880*/  F2FP.BF16.F32.PACK_AB R6, R188, R187 ;  /* 0x000000bbbc06723e */ /* 0x000fe200000010ff */
[----:B------:R-:W-:Y:S01]  /*d890*/  MUFU.EX2 R198, R198 ;  /* 0x000000c600c67308 */ /* 0x000fe20000000800 */
[----:B---3--:R-:W-:Y:S01]  /*d8a0*/  F2FP.BF16.F32.PACK_AB R7, R192, R191 ;  /* 0x000000bfc007723e */ /* 0x008fe200000010ff */
[----:B------:R-:W-:Y:S01]  /*d8b0*/  FADD.FTZ R186, R187, R186 ;  /* 0x000000babbba7221 */ /* 0x000fe20000010000 */
[----:B------:R-:W-:Y:S01]  /*d8c0*/  FADD.FTZ R190, R191, R190 ;  /* 0x000000bebfbe7221 */ /* 0x000fe20000010000 */
[----:B------:R-:W-:-:S02]  /*d8d0*/  MOV R3, R176 ;  /* 0x000000b000037202 */ /* 0x000fc40000000f00 */
[----:B------:R-:W-:Y:S01]  /*d8e0*/  FADD.FTZ R188, R188, R186 ;  /* 0x000000babcbc7221 */ /* 0x000fe20000010000 */
[----:B------:R-:W-:Y:S01]  /*d8f0*/  FADD.FTZ R192, R192, R190 ;  /* 0x000000bec0c07221 */ /* 0x000fe20000010000 */
[----:B------:R-:W-:Y:S01]  /*d900*/  HMMA.16816.F32.BF16 R136, R4, R16, R136 ;  /* 0x000000100488723c */ /* 0x000fe20000041888 */
[----:B------:R-:W-:Y:S01]  /*d910*/  MUFU.EX2 R197, R197 ;  /* 0x000000c500c57308 */ /* 0x000fe20000000800 */
[----:B-1----:R-:W-:-:S04]  /*d920*/  FADD.FTZ R188, R199, R188 ;  /* 0x000000bcc7bc7221 */ /* 0x002fc80000010000 */
[C---:B------:R-:W-:Y:S01]  /*d930*/  HMMA.16816.F32.BF16 R132, R4.reuse, R18, R132 ;  /* 0x000000120484723c */ /* 0x040fe20000041884 */
[----:B------:R-:W-:Y:S02]  /*d940*/  LDSM.16.MT88.4 R16, [R224+0x14800] ;  /* 0x01480000e010783b */ /* 0x000fe40000004200 */
[----:B------:R-:W1:Y:S03]  /*d950*/  MUFU.EX2 R196, R196 ;  /* 0x000000c400c47308 */ /* 0x000e660000000800 */
[C---:B------:R-:W-:Y:S05]  /*d960*/  HMMA.16816.F32.BF16 R36, R4.reuse, R8, R36 ;  /* 0x000000080424723c */ /* 0x040fea0000041824 */
[----:B------:R-:W2:Y:S01]  /*d970*/  MUFU.EX2 R195, R195 ;  /* 0x000000c300c37308 */ /* 0x000ea20000000800 */
[C---:B------:R-:W-:Y:S01]  /*d980*/  HMMA.16816.F32.BF16 R40, R4.reuse, R10, R40 ;  /* 0x0000000a0428723c */ /* 0x040fe20000041828 */
[----:B------:R-:W3:Y:S05]  /*d990*/  LDSM.16.MT88.4 R8, [R225+0x14800] ;  /* 0x01480000e108783b */ /* 0x000eea0000004200 */
[----:B----4-:R-:W-:Y:S01]  /*d9a0*/  HMMA.16816.F32.BF16 R144, R4, R20, R144 ;  /* 0x000000140490723c */ /* 0x010fe20000041890 */
[----:B------:R-:W-:Y:S01]  /*d9b0*/  MUFU.EX2 R194, R194 ;  /* 0x000000c200c27308 */ /* 0x000fe20000000800 */
[----:B-1----:R-:W-:-:S04]  /*d9c0*/  FADD.FTZ R192, R196, R192 ;  /* 0x000000c0c4c07221 */ /* 0x002fc80000010000 */
[C---:B------:R-:W-:Y:S01]  /*d9d0*/  HMMA.16816.F32.BF16 R140, R4.reuse, R22, R140 ;  /* 0x00000016048c723c */ /* 0x040fe2000004188c */
[----:B------:R-:W1:Y:S02]  /*d9e0*/  LDSM.16.MT88.4 R20, [R226+0x14800] ;  /* 0x01480000e214783b */ /* 0x000e640000004200 */
[----:B------:R-:W4:Y:S03]  /*d9f0*/  MUFU.EX2 R193, R193 ;  /* 0x000000c100c17308 */ /* 0x000f260000000800 */
[C---:B------:R-:W-:Y:S05]  /*da00*/  HMMA.16816.F32.BF16 R160, R4.reuse, R28, R160 ;  /* 0x0000001c04a0723c */ /* 0x040fea00000418a0 */
[----:B------:R-:W4:Y:S01]  /*da10*/  MUFU.EX2 R184, R184 ;  /* 0x000000b800b87308 */ /* 0x000f220000000800 */
[C---:B------:R-:W-:Y:S01]  /*da20*/  HMMA.16816.F32.BF16 R156, R4.reuse, R30, R156 ;  /* 0x0000001e049c723c */ /* 0x040fe2000004189c */
[----:B------:R-:W2:Y:S05]  /*da30*/  LDSM.16.MT88.4 R28, [R224+0x12800] ;  /* 0x01280000e01c783b */ /* 0x000eaa0000004200 */
[C---:B------:R-:W-:Y:S01]  /*da40*/  HMMA.16816.F32.BF16 R152, R4.reuse, R24, R152 ;  /* 0x000000180498723c */ /* 0x040fe20000041898 */
[----:B------:R-:W-:Y:S05]  /*da50*/  MUFU.EX2 R183, R183 ;  /* 0x000000b700b77308 */ /* 0x000fea0000000800 */
[C---:B------:R-:W-:Y:S01]  /*da60*/  HMMA.16816.F32.BF16 R148, R4.reuse, R26, R148 ;  /* 0x0000001a0494723c */ /* 0x040fe20000041894 */
[----:B------:R-:W4:Y:S02]  /*da70*/  LDSM.16.MT88.4 R24, [R228+0x14800] ;  /* 0x01480000e418783b */ /* 0x000f240000004200 */
[----:B------:R-:W-:Y:S03]  /*da80*/  MUFU.EX2 R182, R182 ;  /* 0x000000b600b67308 */ /* 0x000fe60000000800 */
[C---:B-----5:R-:W-:Y:S05]  /*da90*/  HMMA.16816.F32.BF16 R44, R4.reuse, R12, R44 ;  /* 0x0000000c042c723c */ /* 0x060fea000004182c */
[----:B------:R-:W-:Y:S01]  /*daa0*/  MUFU.EX2 R201, R201 ;  /* 0x000000c900c97308 */ /* 0x000fe20000000800 */
[C---:B------:R-:W-:Y:S01]  /*dab0*/  HMMA.16816.F32.BF16 R48, R4.reuse, R14, R48 ;  /* 0x0000000e0430723c */ /* 0x040fe20000041830 */
[----:B------:R-:W5:Y:S05]  /*dac0*/  LDSM.16.MT88.4 R12, [R228+0x16800] ;  /* 0x01680000e40c783b */ /* 0x000f6a0000004200 */
[C---:B------:R-:W-:Y:S01]  /*dad0*/  HMMA.16816.F32.BF16 R52, R4.reuse, R32, R52 ;  /* 0x000000200434723c */ /* 0x040fe20000041834 */
[----:B------:R-:W5:Y:S05]  /*dae0*/  MUFU.EX2 R202, R202 ;  /* 0x000000ca00ca7308 */ /* 0x000f6a0000000800 */
[C---:B------:R-:W-:Y:S01]  /*daf0*/  HMMA.16816.F32.BF16 R56, R4.reuse, R34, R56 ;  /* 0x000000220438723c */ /* 0x040fe20000041838 */
[----:B------:R-:W5:Y:S02]  /*db00*/  LDSM.16.MT88.4 R32, [R226+0x16800] ;  /* 0x01680000e220783b */ /* 0x000f640000004200 */
[----:B------:R-:W5:Y:S03]  /*db10*/  MUFU.EX2 R203, R203 ;  /* 0x000000cb00cb7308 */ /* 0x000f660000000800 */
[C---:B---3--:R-:W-:Y:S05]  /*db20*/  HMMA.16816.F32.BF16 R84, R4.reuse, R8, R84 ;  /* 0x000000080454723c */ /* 0x048fea0000041854 */
[----:B------:R-:W3:Y:S01]  /*db30*/  MUFU.EX2 R180, R180 ;  /* 0x000000b400b47308 */ /* 0x000ee20000000800 */
[C---:B------:R-:W-:Y:S01]  /*db40*/  HMMA.16816.F32.BF16 R88, R4.reuse, R10, R88 ;  /* 0x0000000a0458723c */ /* 0x040fe20000041858 */
[----:B------:R-:W3:Y:S05]  /*db50*/  LDSM.16.MT88.4 R8, [R225+0x16800] ;  /* 0x01680000e108783b */ /* 0x000eea0000004200 */
[C---:B------:R-:W-:Y:S01]  /*db60*/  HMMA.16816.F32.BF16 R92, R4.reuse, R16, R92 ;  /* 0x00000010045c723c */ /* 0x040fe2000004185c */
[----:B------:R-:W3:Y:S05]  /*db70*/  MUFU.EX2 R179, R179 ;  /* 0x000000b300b37308 */ /* 0x000eea0000000800 */
[C---:B------:R-:W-:Y:S01]  /*db80*/  HMMA.16816.F32.BF16 R96, R4.reuse, R18, R96 ;  /* 0x000000120460723c */ /* 0x040fe20000041860 */
[----:B------:R-:W3:Y:S05]  /*db90*/  LDSM.16.MT88.4 R16, [R224+0x16800] ;  /* 0x01680000e010783b */ /* 0x000eea0000004200 */
[C---:B-1----:R-:W-:Y:S06]  /*dba0*/  HMMA.16816.F32.BF16 R76, R4.reuse, R20, R76 ;  /* 0x00000014044c723c */ /* 0x042fec000004184c */
[C---:B------:R-:W-:Y:S01]  /*dbb0*/  HMMA.16816.F32.BF16 R80, R4.reuse, R22, R80 ;  /* 0x000000160450723c */ /* 0x040fe20000041850 */
[----:B------:R-:W1:Y:S05]  /*dbc0*/  LDSM.16.MT88.4 R20, [R226+0x11000] ;  /* 0x01100000e214783b */ /* 0x000e6a0000004200 */
[C---:B--2---:R-:W-:Y:S06]  /*dbd0*/  HMMA.16816.F32.BF16 R60, R4.reuse, R28, R60 ;  /* 0x0000001c043c723c */ /* 0x044fec000004183c */
[C---:B------:R-:W-:Y:S01]  /*dbe0*/  HMMA.16816.F32.BF16 R64, R4.reuse, R30, R64 ;  /* 0x0000001e0440723c */ /* 0x040fe20000041840 */
[----:B------:R-:W-:Y:S05]  /*dbf0*/  LDSM.16.MT88.4 R28, [R228+0x11000] ;  /* 0x01100000e41c783b */ /* 0x000fea0000004200 */
        /* <DEDUP_REMOVED lines=8> */
[----:B------:R-:W-:Y:S05]  /*dc80*/  LDSM.16.MT88.4 R32, [R226+0x11800] ;  /* 0x01180000e220783b */ /* 0x000fea0000004200 */
[C---:B---3--:R-:W-:Y:S06]  /*dc90*/  HMMA.16816.F32.BF16 R116, R4.reuse, R8, R116 ;  /* 0x000000080474723c */ /* 0x048fec0000041874 */
[C---:B------:R-:W-:Y:S01]  /*dca0*/  HMMA.16816.F32.BF16 R120, R4.reuse, R10, R120 ;  /* 0x0000000a0478723c */ /* 0x040fe20000041878 */
[----:B------:R-:W3:Y:S05]  /*dcb0*/  LDSM.16.MT88.4 R8, [R228+0x13000] ;  /* 0x01300000e408783b */ /* 0x000eea0000004200 */
[C---:B------:R-:W-:Y:S06]  /*dcc0*/  HMMA.16816.F32.BF16 R124, R4.reuse, R16, R124 ;  /* 0x00000010047c723c */ /* 0x040fec000004187c */
[----:B------:R-:W-:Y:S01]  /*dcd0*/  HMMA.16816.F32.BF16 R128, R4, R18, R128 ;  /* 0x000000120480723c */ /* 0x000fe20000041880 */
[----:B------:R-:W-:Y:S06]  /*dce0*/  LDSM.16.MT88.4 R16, [R226+0x13000] ;  /* 0x01300000e210783b */ /* 0x000fec0000004200 */
        /* <DEDUP_REMOVED lines=96> */
[C---:B--2---:R-:W-:Y:S06]  /*e2f0*/  HMMA.16816.F32.BF16 R68, R4.reuse, R24, R68 ;  /* 0x000000180444723c */ /* 0x044fec0000041844 */
[C---:B------:R-:W-:Y:S06]  /*e300*/  HMMA.16816.F32.BF16 R72, R4.reuse, R26, R72 ;  /* 0x0000001a0448723c */ /* 0x040fec0000041848 */
        /* <DEDUP_REMOVED lines=8> */
[C---:B---3--:R-:W-:Y:S06]  /*e390*/  HMMA.16816.F32.BF16 R116, R4.reuse, R8, R116 ;  /* 0x000000080474723c */ /* 0x048fec0000041874 */
[C---:B------:R-:W-:Y:S06]  /*e3a0*/  HMMA.16816.F32.BF16 R120, R4.reuse, R10, R120 ;  /* 0x0000000a0478723c */ /* 0x040fec0000041878 */
[C---:B-1----:R-:W-:Y:S06]  /*e3b0*/  HMMA.16816.F32.BF16 R124, R4.reuse, R20, R124 ;  /* 0x00000014047c723c */ /* 0x042fec000004187c */
[----:B------:R-:W-:-:S15]  /*e3c0*/  HMMA.16816.F32.BF16 R128, R4, R22, R128 ;  /* 0x000000160480723c */ /* 0x000fde0000041880 */
[----:B------:R-:W-:-:S09]  /*e3d0*/  NOP ;  /* 0x0000000000007918 */ /* 0x000fd20000000000 */
.L_x_3254:
        /* <DEDUP_REMOVED lines=17> */
[----:B------:R-:W-:Y:S01]  /*e4f0*/  ULDC UR4, c[0x0][0x2ec] ;  /* 0x0000bb0000047ab9 */ /* 0x000fe20000000800 */
[----:B------:R-:W-:-:S02]  /*e500*/  UISETP.NE.AND UP1, UPT, UR17, URZ, UPT ;  /* 0x0000003f1100728c */ /* 0x000fc4000bf25270 */
[----:B------:R-:W-:Y:S02]  /*e510*/  ULOP3.LUT UR31, URZ, UR17, URZ, 0x33, !UPT ;  /* 0x000000113f1f7292 */ /* 0x000fe4000f8e333f */
[----:B------:R-:W-:Y:S02]  /*e520*/  USHF.R.S32.HI UR18, URZ, 0x1f, UR32 ;  /* 0x0000001f3f127899 */ /* 0x000fe40008011420 */
[----:B------:R-:W-:Y:S01]  /*e530*/  ULOP3.LUT UR19, URZ, UR17, URZ, 0x33, !UPT ;  /* 0x000000113f137292 */ /* 0x000fe2000f8e333f */
        /* <DEDUP_REMOVED lines=25> */
.L_x_3266:
[----:B------:R-:W-:Y:S01]  /*e6d0*/  PLOP3.LUT P0, PT, PT, PT, UP6, 0x40, 0x0 ;  /* 0x000000000000781c */ /* 0x000fe20003f0e868 */
[C---:B------:R-:W-:Y:S01]  /*e6e0*/  VIADD R3, R236.reuse, 0x40 ;  /* 0x00000040ec037836 */ /* 0x040fe20000000000 */
        /* <DEDUP_REMOVED lines=86> */
.L_x_3263:
        /* <DEDUP_REMOVED lines=129> */
[----:B------:R-:W-:Y:S03]  /*f460*/  LDSM.16.M88.4 R196, [R227+0x9000] ;  /* 0x00900000e3c4783b */ /* 0x000fe60000000200 */
[C---:B-1----:R-:W-:Y:S01]  /*f470*/  HMMA.16816.F32.BF16 R12, R32.reuse, R16, RZ ;  /* 0x00000010200c723c */ /* 0x042fe200000418ff */
[----:B------:R-:W-:Y:S04]  /*f480*/  LDSM.16.M88.4 R200, [R227+0x9800] ;  /* 0x00980000e3c8783b */ /* 0x000fe80000000200 */
[----:B------:R-:W-:Y:S01]  /*f490*/  LDSM.16.M88.4 R204, [R220] ;  /* 0x00000000dccc783b */ /* 0x000fe20000000200 */
        /* <DEDUP_REMOVED lines=8> */
[----:B------:R-:W2:Y:S05]  /*f520*/  LDSM.16.M88.4 R172, [R229] ;  /* 0x00000000e5ac783b */ /* 0x000eaa0000000200 */
        /* <DEDUP_REMOVED lines=15> */
[----:B------:R-:W1:Y:S05]  /*f620*/  LDSM.16.M88.4 R164, [R233+0xa800] ;  /* 0x00a80000e9a4783b */ /* 0x000e6a0000000200 */
        /* <DEDUP_REMOVED lines=23> */
[C---:B-1----:R-:W-:Y:S06]  /*f7a0*/  HMMA.16816.F32.BF16 R12, R184.reuse, R164, R12 ;  /* 0x000000a4b80c723c */ /* 0x042fec000004180c */
[C---:B------:R-:W-:Y:S01]  /*f7b0*/  HMMA.16816.F32.BF16 R16, R184.reuse, R166, R16 ;  /* 0x000000a6b810723c */ /* 0x040fe20000041810 */
[----:B------:R-:W1:Y:S05]  /*f7c0*/  LDSM.16.M88.4 R164, [R227+0xa800] ;  /* 0x00a80000e3a4783b */ /* 0x000e6a0000000200 */
[C---:B-----5:R-:W-:Y:S06]  /*f7d0*/  HMMA.16816.F32.BF16 R20, R184.reuse, R188, R20 ;  /* 0x000000bcb814723c */ /* 0x060fec0000041814 */
        /* <DEDUP_REMOVED lines=40> */
[----:B------:R-:W3:Y:S05]  /*fa60*/  LDSM.16.M88.4 R172, [R213] ;  /* 0x00000000d5ac783b */ /* 0x000eea0000000200 */
        /* <DEDUP_REMOVED lines=12> */
[----:B------:R-:W5:Y:S05]  /*fb30*/  LDSM.16.M88.4 R180, [R227+0xd000] ;  /* 0x00d00000e3b4783b */ /* 0x000f6a0000000200 */
        /* <DEDUP_REMOVED lines=60> */
[C---:B------:R-:W-:Y:S06]  /*ff00*/  HMMA.16816.F32.BF16 R16, R196.reuse, R170, R16 ;  /* 0x000000aac410723c */ /* 0x040fec0000041810 */
[C---:B------:R-:W-:Y:S06]  /*ff10*/  HMMA.16816.F32.BF16 R20, R196.reuse, R172, R20 ;  /* 0x000000acc414723c */ /* 0x040fec0000041814 */
        /* <DEDUP_REMOVED lines=8> */
[C---:B-----5:R-:W-:Y:S06]  /*ffa0*/  HMMA.16816.F32.BF16 R20, R192.reuse, R180, R20 ;  /* 0x000000b4c014723c */ /* 0x060fec0000041814 */
[C---:B------:R-:W-:Y:S06]  /*ffb0*/  HMMA.16816.F32.BF16 R24, R192.reuse, R182, R24 ;  /* 0x000000b6c018723c */ /* 0x040fec0000041818 */
[C---:B------:R-:W-:Y:S06]  /*ffc0*/  HMMA.16816.F32.BF16 R28, R192.reuse, R184, R28 ;  /* 0x000000b8c01c723c */ /* 0x040fec000004181c */
[----:B------:R-:W-:Y:S06]  /*ffd0*/  HMMA.16816.F32.BF16 R32, R192, R186, R32 ;  /* 0x000000bac020723c */ /* 0x000fec0000041820 */
[C---:B--2---:R-:W-:Y:S06]  /*ffe0*/  HMMA.16816.F32.BF16 R4, R188.reuse, R204, R4 ;  /* 0x000000ccbc04723c */ /* 0x044fec0000041804 */
[C---:B------:R-:W-:Y:S06]  /*fff0*/  HMMA.16816.F32.BF16 R8, R188.reuse, R206, R8 ;  /* 0x000000cebc08723c */ /* 0x040fec0000041808 */
        /* <DEDUP_REMOVED lines=10> */
[----:B------:R-:W-:Y:S01]  /*100a0*/  FMUL.FTZ R11, R11, UR22 ;  /* 0x000000160b0b7c20 */ /* 0x000fe20008410000 */
[----:B------:R-:W-:Y:S01]  /*100b0*/  IMAD.MOV.U32 R166, RZ, RZ, R248 ;  /* 0x000000ffffa67224 */ /* 0x000fe200078e00f8 */
[----:B------:R-:W-:Y:S03]  /*100c0*/  MOV R167, R249 ;  /* 0x000000f900a77202 */ /* 0x000fe60000000f00 */
[----:B------:R-:W2:Y:S01]  /*100d0*/  MUFU.TANH R169, R6 ;  /* 0x0000000600a97308 */ /* 0x000ea20000002400 */
[----:B------:R-:W-:Y:S01]  /*100e0*/  FMUL.FTZ R12, R12, UR22 ;  /* 0x000000160c0c7c20 */ /* 0x000fe20008410000 */
[----:B------:R-:W-:Y:S01]  /*100f0*/  FMUL.FTZ R13, R13, UR22 ;  /* 0x000000160d0d7c20 */ /* 0x000fe20008410000 */
[----:B------:R-:W-:Y:S01]  /*10100*/  FMUL.FTZ R14, R14, UR22 ;  /* 0x000000160e0e7c20 */ /* 0x000fe20008410000 */
[----:B------:R-:W-:Y:S01]  /*10110*/  FMUL.FTZ R15, R15, UR22 ;  /* 0x000000160f0f7c20 */ /* 0x000fe20008410000 */
[----:B------:R-:W-:Y:S01]  /*10120*/  FMUL.FTZ R16, R16, UR22 ;  /* 0x0000001610107c20 */ /* 0x000fe20008410000 */
[----:B------:R-:W-:Y:S04]  /*10130*/  FMUL.FTZ R17, R17, UR22 ;  /* 0x0000001611117c20 */ /* 0x000fe80008410000 */
[----:B------:R3:W4:Y:S01]  /*10140*/  MUFU.TANH R164, R7 ;  /* 0x0000000700a47308 */ /* 0x0007220000002400 */
[----:B------:R-:W-:Y:S09]  /*10150*/  FMUL.FTZ R18, R18, UR22 ;  /* 0x0000001612127c20 */ /* 0x000ff20008410000 */
[----:B------:R-:W1:Y:S10]  /*10160*/  MUFU.TANH R170, R8 ;  /* 0x0000000800aa7308 */ /* 0x000e740000002400 */
[----:B------:R-:W1:Y:S01]  /*10170*/  MUFU.TANH R171, R9 ;  /* 0x0000000900ab7308 */ /* 0x000e620000002400 */
[----:B---3--:R-:W3:Y:S09]  /*10180*/  LDSM.16.M88.4 R4, [R220+0x7000] ;  /* 0x00700000dc04783b */ /* 0x008ef20000000200 */
[----:B------:R-:W1:Y:S10]  /*10190*/  MUFU.TANH R165, R10 ;  /* 0x0000000a00a57308 */ /* 0x000e740000002400 */
[----:B------:R5:W1:Y:S10]  /*101a0*/  MUFU.TANH R172, R11 ;  /* 0x0000000b00ac7308 */ /* 0x000a740000002400 */
[----:B------:R2:W1:Y:S10]  /*101b0*/  MUFU.TANH R196, R12 ;  /* 0x0000000c00c47308 */ /* 0x0004740000002400 */
[----:B------:R-:W1:Y:S01]  /*101c0*/  MUFU.TANH R3, R3 ;  /* 0x0000000300037308 */ /* 0x000e620000002400 */
[----:B-----5:R-:W5:Y:S01]  /*101d0*/  LDSM.16.M88.4 R8, [R220+0x7800] ;  /* 0x00780000dc08783b */ /* 0x020f620000000200 */
[----:B------:R-:W-:Y:S08]  /*101e0*/  DEPBAR.LE SB0, 0x0 ;  /* 0x000080000000791a */ /* 0x000ff00000000000 */
[----:B------:R1:W1:Y:S01]  /*101f0*/  MUFU.TANH R198, R13 ;  /* 0x0000000d00c67308 */ /* 0x0002620000002400 */
[----:B------:R-:W-:Y:S01]  /*10200*/  BAR.SYNC.DEFER_BLOCKING 0x0 ;  /* 0x0000000000007b1d */ /* 0x000fe20000010000 */
[C---:B---3--:R-:W-:Y:S05]  /*10210*/  HMMA.16816.F32.BF16 R20, R188.reuse, R4, R20 ;  /* 0x00000004bc14723c */ /* 0x048fea0000041814 */
[----:B--2---:R-:W-:Y:S03]  /*10220*/  FMUL.FTZ R12, R19, UR22 ;  /* 0x00000016130c7c20 */ /* 0x004fe60008410000 */
[----:B------:R2:W3:Y:S01]  /*10230*/  MUFU.TANH R175, R14 ;  /* 0x0000000e00af7308 */ /* 0x0004e20000002400 */
        /* <DEDUP_REMOVED lines=8> */
[C---:B-----5:R-:W-:Y:S03]  /*102c0*/  HMMA.16816.F32.BF16 R28, R188.reuse, R8, R28 ;  /* 0x00000008bc1c723c */ /* 0x060fe6000004181c */
[----:B------:R-:W-:Y:S01]  /*102d0*/  FMUL.FTZ R24, R24, UR22 ;  /* 0x0000001618187c20 */ /* 0x000fe20008410000 */
[----:B------:R-:W-:Y:S01]  /*102e0*/  FMUL.FTZ R25, R25, UR22 ;  /* 0x0000001619197c20 */ /* 0x000fe20008410000 */
[----:B------:R-:W-:Y:S01]  /*102f0*/  FMUL.FTZ R26, R26, UR22 ;  /* 0x000000161a1a7c20 */ /* 0x000fe20008410000 */
[----:B------:R-:W-:Y:S03]  /*10300*/  HMMA.16816.F32.BF16 R32, R188, R10, R32 ;  /* 0x0000000abc20723c */ /* 0x000fe60000041820 */
[----:B------:R2:W1:Y:S02]  /*10310*/  MUFU.TANH R173, R18 ;  /* 0x0000001200ad7308 */ /* 0x0004640000002400 */
[----:B------:R-:W-:Y:S08]  /*10320*/  FMUL.FTZ R27, R27, UR22 ;  /* 0x000000161b1b7c20 */ /* 0x000ff00008410000 */
[----:B------:R-:W1:Y:S10]  /*10330*/  MUFU.TANH R12, R12 ;  /* 0x0000000c000c7308 */ /* 0x000e740000002400 */
[----:B------:R-:W1:Y:S01]  /*10340*/  MUFU.TANH R6, R6 ;  /* 0x0000000600067308 */ /* 0x000e620000002400 */
        /* <DEDUP_REMOVED lines=22> */
[----:B------:R-:W1:Y:S01]  /*104b0*/  MUFU.TANH R10, R10 ;  /* 0x0000000a000a7308 */ /* 0x000e620000002400 */
[----:B---34-:R-:W-:Y:S05]  /*104c0*/  @!P0 BRA `(.L_x_3264) ;  /* 0x0000000c00088947 */ /* 0x018fea0003800000 */
        /* <DEDUP_REMOVED lines=44> */
[----:B--2---:R-:W-:Y:S02]  /*10790*/  LEA R14, P1, R7, UR20, 0x2 ;  /* 0x00000014070e7c11 */ /* 0x004fe4000f8210ff */
        /* <DEDUP_REMOVED lines=12> */
[----:B------:R2:W3:Y:S01]  /*10860*/  LDG.E R7, desc[UR26][R4.64] ;  /* 0x0000001a04077981 */ /* 0x0004e2000c1e1900 */
[----:B------:R-:W-:Y:S02]  /*10870*/  USHF.R.S32.HI UR11, URZ, 0x1f, UR36 ;  /* 0x0000001f3f0b7899 */ /* 0x000fe40008011424 */
[----:B------:R-:W-:Y:S01]  /*10880*/  UIMAD UR10, UR9, UR36, URZ ;  /* 0x00000024090a72a4 */ /* 0x000fe2000f8e023f */
[----:B------:R-:W3:Y:S01]  /*10890*/  LDG.E R8, desc[UR26][R8.64] ;  /* 0x0000001a08087981 */ /* 0x000ee2000c1e1900 */
        /* <DEDUP_REMOVED lines=8> */
[----:B--2---:R-:W2:Y:S01]  /*10920*/  LDC.64 R4, c[0x0][0x230] ;  /* 0x00008c00ff047b82 */ /* 0x004ea20000000a00 */
[----:B---3--:R-:W-:Y:S04]  /*10930*/  IMAD.IADD R8, R8, 0x1, -R7 ;  /* 0x0000000108087824 */ /* 0x008fe800078e0a07 */
[C---:B--2---:R-:W-:Y:S01]  /*10940*/  IMAD.WIDE.U32 R14, R8.reuse, R4, R14 ;  /* 0x00000004080e7225 */ /* 0x044fe200078e000e */
[----:B------:R-:W-:Y:S02]  /*10950*/  SHF.R.S32.HI R7, RZ, 0x1f, R8 ;  /* 0x0000001fff077819 */ /* 0x000fe40000011408 */
[----:B------:R-:W-:Y:S03]  /*10960*/  MOV R9, R14 ;  /* 0x0000000e00097202 */ /* 0x000fe60000000f00 */
[----:B------:R-:W-:Y:S04]  /*10970*/  IMAD R7, R7, R4, RZ ;  /* 0x0000000407077224 */ /* 0x000fe800078e02ff */
[----:B------:R-:W-:Y:S04]  /*10980*/  IMAD R7, R8, R5, R7 ;  /* 0x0000000508077224 */ /* 0x000fe800078e0207 */
[----:B------:R-:W-:Y:S07]  /*10990*/  IMAD.IADD R4, R15, 0x1, R7 ;  /* 0x000000010f047824 */ /* 0x000fee00078e0207 */
.L_x_3265:
[----:B------:R3:W-:Y:S01]  /*109a0*/  @P6 STS.128 [R235+0x8000], RZ ;  /* 0x008000ffeb006388 */ /* 0x0007e20000000c00 */
[CC--:B--2---:R-:W-:Y:S01]  /*109b0*/  LEA R24, P0, R9.reuse, R245.reuse, 0x1 ;  /* 0x000000f509187211 */ /* 0x0c4fe200078008ff */
[----:B------:R-:W-:Y:S01]  /*109c0*/  UMOV UR8, UR10 ;  /* 0x0000000a00087c82 */ /* 0x000fe20008000000 */
[C---:B------:R-:W-:Y:S01]  /*109d0*/  IADD3 R8, P1, R9.reuse, UR28, RZ ;  /* 0x0000001c09087c10 */ /* 0x040fe2000ff3e0ff */
[----:B------:R-:W-:Y:S01]  /*109e0*/  UMOV UR9, UR11 ;  /* 0x0000000b00097c82 */ /* 0x000fe20008000000 */
[-C--:B------:R-:W-:Y:S02]  /*109f0*/  LEA.HI.X R25, R9, R244.reuse, R4, 0x1, P0 ;  /* 0x000000f409197211 */ /* 0x080fe400000f0c04 */
[-C--:B------:R-:W-:Y:S02]  /*10a00*/  @!P5 LEA R18, P0, R8, R245.reuse, 0x1 ;  /* 0x000000f50812d211 */ /* 0x080fe400078008ff */
        /* <DEDUP_REMOVED lines=110> */
.L_x_3264:
[----:B------:R-:W-:Y:S01]  /*110f0*/  MOV R4, UR13 ;  /* 0x0000000d00047c02 */ /* 0x000fe20008000f00 */
[----:B--23--:R-:W-:Y:S01]  /*11100*/  LDSM.16.MT88.4 R16, [R228+0x10000] ;  /* 0x01000000e410783b */ /* 0x00cfe20000004200 */
[----:B------:R-:W-:Y:S02]  /*11110*/  UISETP.GT.AND UP2, UPT, UR13, UR12, UPT ;  /* 0x0000000c0d00728c */ /* 0x000fe4000bf44270 */
[----:B------:R-:W-:Y:S01]  /*11120*/  LEA R4, R4, R241, 0x6 ;  /* 0x000000f104047211 */ /* 0x000fe200078e30ff */
[----:B------:R-:W-:Y:S01]  /*11130*/  UMOV UR11, UR35 ;  /* 0x00000023000b7c82 */ /* 0x000fe20008000000 */
[----:B------:R-:W-:Y:S02]  /*11140*/  UMOV UR10, UR34 ;  /* 0x00000022000a7c82 */ /* 0x000fe40008000000 */
[C---:B------:R-:W-:Y:S01]  /*11150*/  IADD3 R7, R4.reuse, 0x1, RZ ;  /* 0x0000000104077810 */ /* 0x040fe20007ffe0ff */
[----:B------:R-:W-:Y:S01]  /*11160*/  LDSM.16.MT88.4 R24, [R226+0x10000] ;  /* 0x01000000e218783b */ /* 0x000fe20000004200 */
[C---:B------:R-:W-:Y:S02]  /*11170*/  IADD3 R5, R4.reuse, 0x8, RZ ;  /* 0x0000000804057810 */ /* 0x040fe40007ffe0ff */
[C---:B------:R-:W-:Y:S02]  /*11180*/  ISETP.GE.AND P4, PT, R7.reuse, R240, PT ;  /* 0x000000f00700720c */ /* 0x040fe40003f86270 */
[----:B------:R-:W-:Y:S02]  /*11190*/  ISETP.GE.AND P5, PT, R7, R238, PT ;  /* 0x000000ee0700720c */ /* 0x000fe40003fa6270 */
[C---:B------:R-:W-:Y:S01]  /*111a0*/  ISETP.GE.AND P2, PT, R5.reuse, R240, PT ;  /* 0x000000f00500720c */ /* 0x040fe20003f46270 */
[----:B------:R-:W-:Y:S01]  /*111b0*/  LDSM.16.MT88.4 R32, [R225+0x10000] ;  /* 0x01000000e120783b */ /* 0x000fe20000004200 */
[----:B------:R-:W-:Y:S02]  /*111c0*/  ISETP.GE.AND P6, PT, R5, R238, PT ;  /* 0x000000ee0500720c */ /* 0x000fe40003fc6270 */
[C---:B------:R-:W-:Y:S02]  /*111d0*/  ISETP.GE.AND P1, PT, R4.reuse, R240, PT ;  /* 0x000000f00400720c */ /* 0x040fe40003f26270 */
[C---:B------:R-:W-:Y:S02]  /*111e0*/  ISETP.GE.AND P0, PT, R4.reuse, R238, PT ;  /* 0x000000ee0400720c */ /* 0x040fe40003f06270 */
[C---:B------:R-:W-:Y:S02]  /*111f0*/  ISETP.GE.OR P4, PT, R7.reuse, R239, !P4 ;  /* 0x000000ef0700720c */ /* 0x040fe40006786670 */
[----:B------:R-:W-:Y:S02]  /*11200*/  ISETP.GE.OR P5, PT, R7, R237, !P5 ;  /* 0x000000ed0700720c */ /* 0x000fe40006fa6670 */
[C---:B------:R-:W-:Y:S02]  /*11210*/  ISETP.GE.OR P2, PT, R5.reuse, R239, !P2 ;  /* 0x000000ef0500720c */ /* 0x040fe40005746670 */
[----:B------:R-:W-:Y:S02]  /*11220*/  ISETP.GE.OR P6, PT, R5, R237, !P6 ;  /* 0x000000ed0500720c */ /* 0x000fe400077c6670 */
[C---:B------:R-:W-:Y:S02]  /*11230*/  ISETP.GE.OR P1, PT, R4.reuse, R239, !P1 ;  /* 0x000000ef0400720c */ /* 0x040fe40004f26670 */
[C---:B------:R-:W-:Y:S02]  /*11240*/  ISETP.GE.OR P0, PT, R4.reuse, R237, !P0 ;  /* 0x000000ed0400720c */ /* 0x040fe40004706670 */
[C---:B------:R-:W-:Y:S02]  /*11250*/  IADD3 R7, R4.reuse, 0x10, RZ ;  /* 0x0000001004077810 */ /* 0x040fe40007ffe0ff */
[C---:B------:R-:W-:Y:S02]  /*11260*/  IADD3 R5, R4.reuse, 0x9, RZ ;  /* 0x0000000904057810 */ /* 0x040fe40007ffe0ff */
[----:B-1----:R-:W-:Y:S02]  /*11270*/  FSEL R9, R3, -INF , !P1 ;  /* 0xff80000003097808 */ /* 0x002fe40004800000 */
[----:B------:R-:W-:Y:S02]  /*11280*/  FSEL R169, R169, -INF , !P0 ;  /* 0xff800000a9a97808 */ /* 0x000fe40004000000 */
[-C--:B------:R-:W-:Y:S02]  /*11290*/  ISETP.GE.AND P0, PT, R7, R240.reuse, PT ;  /* 0x000000f00700720c */ /* 0x080fe40003f06270 */
[C---:B------:R-:W-:Y:S02]  /*112a0*/  ISETP.GE.AND P3, PT, R5.reuse, R240, PT ;  /* 0x000000f00500720c */ /* 0x040fe40003f66270 */
[CC--:B------:R-:W-:Y:S02]  /*112b0*/  ISETP.GE.AND P1, PT, R5.reuse, R238.reuse, PT ;  /* 0x000000ee0500720c */ /* 0x0c0fe40003f26270 */
[C---:B------:R-:W-:Y:S02]  /*112c0*/  ISETP.GE.OR P3, PT, R5.reuse, R239, !P3 ;  /* 0x000000ef0500720c */ /* 0x040fe40005f66670 */
[----:B------:R-:W-:Y:S02]  /*112d0*/  ISETP.GE.OR P1, PT, R5, R237, !P1 ;  /* 0x000000ed0500720c */ /* 0x000fe40004f26670 */
[----:B------:R-:W-:Y:S02]  /*112e0*/  ISETP.GE.OR P0, PT, R7, R239, !P0 ;  /* 0x000000ef0700720c */ /* 0x000fe40004706670 */
[C---:B------:R-:W-:Y:S02]  /*112f0*/  IADD3 R5, R4.reuse, 0x11, RZ ;  /* 0x0000001104057810 */ /* 0x040fe40007ffe0ff */
[----:B------:R-:W-:Y:S02]  /*11300*/  IADD3 R3, R4, 0x18, RZ ;  /* 0x0000001804037810 */ /* 0x000fe40007ffe0ff */
[----:B------:R-:W-:Y:S02]  /*11310*/  FSEL R170, R170, -INF , !P2 ;  /* 0xff800000aaaa7808 */ /* 0x000fe40005000000 */
[----:B------:R-:W-:Y:S02]  /*11320*/  FSEL R171, R171, -INF , !P3 ;  /* 0xff800000abab7808 */ /* 0x000fe40005800000 */
[----:B------:R-:W-:Y:S02]  /*11330*/  FSEL R196, R196, -INF , !P0 ;  /* 0xff800000c4c47808 */ /* 0x000fe40004000000 */
[C---:B------:R-:W-:Y:S02]  /*11340*/  ISETP.GE.AND P3, PT, R5.reuse, R238, PT ;  /* 0x000000ee0500720c */ /* 0x040fe40003f66270 */
[-C--:B------:R-:W-:Y:S02]  /*11350*/  ISETP.GE.AND P2, PT, R5, R240.reuse, PT ;  /* 0x000000f00500720c */ /* 0x080fe40003f46270 */
[----:B------:R-:W-:Y:S02]  /*11360*/  ISETP.GE.AND P0, PT, R3, R240, PT ;  /* 0x000000f00300720c */ /* 0x000fe40003f06270 */
[C---:B------:R-:W-:Y:S02]  /*11370*/  ISETP.GE.OR P3, PT, R5.reuse, R237, !P3 ;  /* 0x000000ed0500720c */ /* 0x040fe40005f66670 */
[-C--:B------:R-:W-:Y:S02]  /*11380*/  ISETP.GE.OR P2, PT, R5, R239.reuse, !P2 ;  /* 0x000000ef0500720c */ /* 0x080fe40005746670 */
[----:B------:R-:W-:Y:S02]  /*11390*/  ISETP.GE.OR P0, PT, R3, R239, !P0 ;  /* 0x000000ef0300720c */ /* 0x000fe40004706670 */
[----:B------:R-:W-:Y:S02]  /*113a0*/  IADD3 R5, R4, 0x19, RZ ;  /* 0x0000001904057810 */ /* 0x000fe40007ffe0ff */
[----:B------:R-:W-:Y:S02]  /*113b0*/  FSEL R168, R168, -INF , !P4 ;  /* 0xff800000a8a87808 */ /* 0x000fe40006000000 */
[----:B------:R-:W-:Y:S02]  /*113c0*/  FSEL R8, R164, -INF , !P5 ;  /* 0xff800000a4087808 */ /* 0x000fe40006800000 */
[----:B------:R-:W-:Y:S02]  /*113d0*/  FSEL R197, R197, -INF , !P0 ;  /* 0xff800000c5c57808 */ /* 0x000fe40004000000 */
[----:B------:R-:W-:Y:S02]  /*113e0*/  ISETP.GE.AND P4, PT, R7, R238, PT ;  /* 0x000000ee0700720c */ /* 0x000fe40003f86270 */
[C---:B------:R-:W-:Y:S02]  /*113f0*/  ISETP.GE.AND P5, PT, R5.reuse, R240, PT ;  /* 0x000000f00500720c */ /* 0x040fe40003fa6270 */
[-C--:B------:R-:W-:Y:S02]  /*11400*/  ISETP.GE.AND P0, PT, R5, R238.reuse, PT ;  /* 0x000000ee0500720c */ /* 0x080fe40003f06270 */
[----:B------:R-:W-:Y:S02]  /*11410*/  IADD3 R11, R4, 0x20, RZ ;  /* 0x00000020040b7810 */ /* 0x000fe40007ffe0ff */
[----:B------:R-:W-:Y:S02]  /*11420*/  FSEL R198, R198, -INF , !P2 ;  /* 0xff800000c6c67808 */ /* 0x000fe40005000000 */
[-C--:B------:R-:W-:Y:S02]  /*11430*/  ISETP.GE.OR P4, PT, R7, R237.reuse, !P4 ;  /* 0x000000ed0700720c */ /* 0x080fe40006786670 */
[----:B------:R-:W-:Y:S02]  /*11440*/  ISETP.GE.OR P0, PT, R5, R237, !P0 ;  /* 0x000000ed0500720c */ /* 0x000fe40004706670 */
[----:B------:R-:W-:Y:S02]  /*11450*/  ISETP.GE.AND P2, PT, R3, R238, PT ;  /* 0x000000ee0300720c */ /* 0x000fe40003f46270 */
[----:B------:R-:W-:Y:S02]  /*11460*/  ISETP.GE.OR P5, PT, R5, R239, !P5 ;  /* 0x000000ef0500720c */ /* 0x000fe40006fa6670 */
[----:B------:R-:W-:Y:S02]  /*11470*/  FSEL R7, R165, -INF , !P6 ;  /* 0xff800000a5077808 */ /* 0x000fe40007000000 */
[----:B------:R-:W-:Y:S02]  /*11480*/  FSEL R5, R172, -INF , !P1 ;  /* 0xff800000ac057808 */ /* 0x000fe40004800000 */
[C---:B------:R-:W-:Y:S02]  /*11490*/  ISETP.GE.AND P6, PT, R11.reuse, R240, PT ;  /* 0x000000f00b00720c */ /* 0x040fe40003fc6270 */
[----:B------:R-:W-:Y:S02]  /*114a0*/  ISETP.GE.AND P1, PT, R11, R238, PT ;  /* 0x000000ee0b00720c */ /* 0x000fe40003f26270 */
[----:B------:R-:W-:Y:S02]  /*114b0*/  ISETP.GE.OR P2, PT, R3, R237, !P2 ;  /* 0x000000ed0300720c */ /* 0x000fe40005746670 */
[----:B------:R-:W-:Y:S02]  /*114c0*/  IADD3 R3, R4, 0x21, RZ ;  /* 0x0000002104037810 */ /* 0x000fe40007ffe0ff */
[C---:B------:R-:W-:Y:S02]  /*114d0*/  ISETP.GE.OR P6, PT, R11.reuse, R239, !P6 ;  /* 0x000000ef0b00720c */ /* 0x040fe400077c6670 */
[----:B------:R-:W-:Y:S02]  /*114e0*/  ISETP.GE.OR P1, PT, R11, R237, !P1 ;  /* 0x000000ed0b00720c */ /* 0x000fe40004f26670 */
[----:B------:R-:W-:Y:S02]  /*114f0*/  FMNMX.FTZ R11, R9, R0, !PT ;  /* 0x00000000090b7209 */ /* 0x000fe40007810000 */
[----:B------:R-:W-:Y:S02]  /*11500*/  FSEL R199, R199, -INF , !P5 ;  /* 0xff800000c7c77808 */ /* 0x000fe40006800000 */
[CC--:B------:R-:W-:Y:S02]  /*11510*/  ISETP.GE.AND P5, PT, R3.reuse, R240.reuse, PT ;  /* 0x000000f00300720c */ /* 0x0c0fe40003fa6270 */
[----:B------:R-:W-:Y:S02]  /*11520*/  FMNMX.FTZ R11, R168, R11, !PT ;  /* 0x0000000ba80b7209 */ /* 0x000fe40007810000 */
[----:B------:R-:W-:Y:S02]  /*11530*/  ISETP.GE.OR P5, PT, R3, R239, !P5 ;  /* 0x000000ef0300720c */ /* 0x000fe40006fa6670 */
[----:B------:R-:W-:Y:S02]  /*11540*/  IADD3 R13, R4, 0x28, RZ ;  /* 0x00000028040d7810 */ /* 0x000fe40007ffe0ff */
[----:B------:R-:W-:Y:S02]  /*11550*/  FMNMX.FTZ R11, R170, R11, !PT ;  /* 0x0000000baa0b7209 */ /* 0x000fe40007810000 */
[----:B------:R-:W-:Y:S02]  /*11560*/  FSEL R175, R175, -INF , !P4 ;  /* 0xff800000afaf7808 */ /* 0x000fe40006000000 */
[----:B------:R-:W-:Y:S02]  /*11570*/  FSEL R207, R207, -INF , !P5 ;  /* 0xff800000cfcf7808 */ /* 0x000fe40006800000 */
[C---:B------:R-:W-:Y:S02]  /*11580*/  ISETP.GE.AND P4, PT, R13.reuse, R240, PT ;  /* 0x000000f00d00720c */ /* 0x040fe40003f86270 */
[----:B------:R-:W-:Y:S02]  /*11590*/  ISETP.GE.AND P5, PT, R13, R238, PT ;  /* 0x000000ee0d00720c */ /* 0x000fe40003fa6270 */
[----:B------:R-:W-:Y:S02]  /*115a0*/  FMNMX.FTZ R11, R171, R11, !PT ;  /* 0x0000000bab0b7209 */ /* 0x000fe40007810000 */
[C---:B------:R-:W-:Y:S02]  /*115b0*/  ISETP.GE.OR P5, PT, R13.reuse, R237, !P5 ;  /* 0x000000ed0d00720c */ /* 0x040fe40006fa6670 */
[----:B------:R-:W-:Y:S02]  /*115c0*/  ISETP.GE.OR P4, PT, R13, R239, !P4 ;  /* 0x000000ef0d00720c */ /* 0x000fe40006786670 */
[----:B------:R-:W-:Y:S02]  /*115d0*/  FMNMX.FTZ R13, R196, R11, !PT ;  /* 0x0000000bc40d7209 */ /* 0x000fe40007810000 */
[----:B------:R-:W-:Y:S02]  /*115e0*/  FMNMX.FTZ R11, R169, R2, !PT ;  /* 0x00000002a90b7209 */ /* 0x000fe40007810000 */
[----:B------:R-:W-:Y:S02]  /*115f0*/  FMNMX.FTZ R13, R198, R13, !PT ;  /* 0x0000000dc60d7209 */ /* 0x000fe40007810000 */
[----:B------:R-:W-:Y:S02]  /*11600*/  FMNMX.FTZ R11, R8, R11, !PT ;  /* 0x0000000b080b7209 */ /* 0x000fe40007810000 */
[----:B------:R-:W-:Y:S02]  /*11610*/  FSEL R248, R6, -INF , !P6 ;  /* 0xff80000006f87808 */ /* 0x000fe40007000000 */
[----:B------:R-:W-:Y:S02]  /*11620*/  IADD3 R6, R4, 0x29, RZ ;  /* 0x0000002904067810 */ /* 0x000fe40007ffe0ff */
[----:B------:R-:W-:Y:S02]  /*11630*/  FMNMX.FTZ R13, R197, R13, !PT ;  /* 0x0000000dc50d7209 */ /* 0x000fe40007810000 */
[----:B------:R-:W-:Y:S02]  /*11640*/  FSEL R174, R174, -INF , !P3 ;  /* 0xff800000aeae7808 */ /* 0x000fe40005800000 */
[----:B------:R-:W-:Y:S02]  /*11650*/  FMNMX.FTZ R11, R7, R11, !PT ;  /* 0x0000000b070b7209 */ /* 0x000fe40007810000 */
[----:B------:R-:W-:Y:S02]  /*11660*/  ISETP.GE.AND P6, PT, R3, R238, PT ;  /* 0x000000ee0300720c */ /* 0x000fe40003fc6270 */
[----:B------:R-:W-:Y:S02]  /*11670*/  ISETP.GE.AND P3, PT, R6, R240, PT ;  /* 0x000000f00600720c */ /* 0x000fe40003f66270 */
[----:B------:R-:W-:Y:S02]  /*11680*/  FMNMX.FTZ R13, R199, R13, !PT ;  /* 0x0000000dc70d7209 */ /* 0x000fe40007810000 */
[----:B------:R-:W-:Y:S02]  /*11690*/  FMNMX.FTZ R11, R5, R11, !PT ;  /* 0x0000000b050b7209 */ /* 0x000fe40007810000 */
[----:B------:R-:W-:Y:S02]  /*116a0*/  ISETP.GE.OR P6, PT, R3, R237, !P6 ;  /* 0x000000ed0300720c */ /* 0x000fe400077c6670 */
[----:B------:R-:W-:Y:S02]  /*116b0*/  FSEL R206, R206, -INF , !P4 ;  /* 0xff800000cece7808 */ /* 0x000fe40006000000 */
[----:B------:R-:W-:Y:S02]  /*116c0*/  ISETP.GE.OR P3, PT, R6, R239, !P3 ;  /* 0x000000ef0600720c */ /* 0x000fe40005f66670 */
[----:B------:R-:W-:Y:S02]  /*116d0*/  FSEL R172, R12, -INF , !P0 ;  /* 0xff8000000cac7808 */ /* 0x000fe40004000000 */
[----:B------:R-:W-:Y:S02]  /*116e0*/  IADD3 R3, R4, 0x30, RZ ;  /* 0x0000003004037810 */ /* 0x000fe40007ffe0ff */
[----:B------:R-:W-:Y:S02]  /*116f0*/  ISETP.GE.AND P4, PT, R6, R238, PT ;  /* 0x000000ee0600720c */ /* 0x000fe40003f86270 */
[----:B------:R-:W-:Y:S02]  /*11700*/  FMNMX.FTZ R12, R248, R13, !PT ;  /* 0x0000000df80c7209 */ /* 0x000fe40007810000 */
[----:B------:R-:W-:Y:S02]  /*11710*/  FMNMX.FTZ R11, R175, R11, !PT ;  /* 0x0000000baf0b7209 */ /* 0x000fe40007810000 */
[----:B------:R-:W-:Y:S02]  /*11720*/  FSEL R173, R173, -INF , !P2 ;  /* 0xff800000adad7808 */ /* 0x000fe40005000000 */
[----:B------:R-:W-:Y:S02]  /*11730*/  FSEL R205, R205, -INF , !P3 ;  /* 0xff800000cdcd7808 */ /* 0x000fe40005800000 */
[C---:B------:R-:W-:Y:S02]  /*11740*/  ISETP.GE.AND P2, PT, R3.reuse, R240, PT ;  /* 0x000000f00300720c */ /* 0x040fe40003f46270 */
[----:B------:R-:W-:Y:S02]  /*11750*/  ISETP.GE.OR P4, PT, R6, R237, !P4 ;  /* 0x000000ed0600720c */ /* 0x000fe40006786670 */
[----:B------:R-:W-:Y:S02]  /*11760*/  ISETP.GE.AND P3, PT, R3, R238, PT ;  /* 0x000000ee0300720c */ /* 0x000fe40003f66270 */
[----:B------:R-:W-:Y:S02]  /*11770*/  IADD3 R6, R4, 0x31, RZ ;  /* 0x0000003104067810 */ /* 0x000fe40007ffe0ff */
[----:B------:R-:W-:Y:S02]  /*11780*/  FMNMX.FTZ R12, R207, R12, !PT ;  /* 0x0000000ccf0c7209 */ /* 0x000fe40007810000 */
[----:B------:R-:W-:Y:S02]  /*11790*/  FMNMX.FTZ R11, R174, R11, !PT ;  /* 0x0000000bae0b7209 */ /* 0x000fe40007810000 */
[C---:B------:R-:W-:Y:S02]  /*117a0*/  ISETP.GE.OR P2, PT, R3.reuse, R239, !P2 ;  /* 0x000000ef0300720c */ /* 0x040fe40005746670 */
[----:B------:R-:W-:Y:S02]  /*117b0*/  ISETP.GE.OR P3, PT, R3, R237, !P3 ;  /* 0x000000ed0300720c */ /* 0x000fe40005f66670 */
[----:B------:R-:W-:Y:S02]  /*117c0*/  IADD3 R3, R4, 0x38, RZ ;  /* 0x0000003804037810 */ /* 0x000fe40007ffe0ff */
[----:B------:R-:W-:Y:S02]  /*117d0*/  ISETP.GE.AND P0, PT, R6, R240, PT ;  /* 0x000000f00600720c */ /* 0x000fe40003f06270 */
[----:B------:R-:W-:Y:S02]  /*117e0*/  FMNMX.FTZ R12, R206, R12, !PT ;  /* 0x0000000cce0c7209 */ /* 0x000fe40007810000 */
[----:B------:R-:W-:Y:S02]  /*117f0*/  FMNMX.FTZ R11, R173, R11, !PT ;  /* 0x0000000bad0b7209 */ /* 0x000fe40007810000 */
[----:B------:R-:W-:Y:S02]  /*11800*/  FSEL R184, R184, -INF , !P2 ;  /* 0xff800000b8b87808 */ /* 0x000fe40005000000 */
[----:B------:R-:W-:Y:S02]  /*11810*/  IADD3 R4, R4, 0x39, RZ ;  /* 0x0000003904047810 */ /* 0x000fe40007ffe0ff */
[----:B------:R-:W-:Y:S02]  /*11820*/  FMNMX.FTZ R12, R205, R12, !PT ;  /* 0x0000000ccd0c7209 */ /* 0x000fe40007810000 */
[-C--:B------:R-:W-:Y:S02]  /*11830*/  ISETP.GE.AND P2, PT, R3, R240.reuse, PT ;  /* 0x000000f00300720c */ /* 0x080fe40003f46270 */
[----:B------:R-:W-:Y:S02]  /*11840*/  ISETP.GE.OR P0, PT, R6, R239, !P0 ;  /* 0x000000ef0600720c */ /* 0x000fe40004706670 */
[----:B------:R-:W-:Y:S02]  /*11850*/  FMNMX.FTZ R11, R172, R11, !PT ;  /* 0x0000000bac0b7209 */ /* 0x000fe40007810000 */
[----:B------:R-:W-:Y:S02]  /*11860*/  FSEL R204, R204, -INF , !P1 ;  /* 0xff800000cccc7808 */ /* 0x000fe40004800000 */
[----:B------:R-:W-:Y:S02]  /*11870*/  ISETP.GE.AND P1, PT, R4, R240, PT ;  /* 0x000000f00400720c */ /* 0x000fe40003f26270 */
[----:B------:R-:W-:Y:S02]  /*11880*/  FMNMX.FTZ R12, R184, R12, !PT ;  /* 0x0000000cb80c7209 */ /* 0x000fe40007810000 */
[----:B------:R-:W-:Y:S02]  /*11890*/  FSEL R183, R183, -INF , !P0 ;  /* 0xff800000b7b77808 */ /* 0x000fe40004000000 */
[----:B------:R-:W-:Y:S02]  /*118a0*/  ISETP.GE.OR P2, PT, R3, R239, !P2 ;  /* 0x000000ef0300720c */ /* 0x000fe40005746670 */
[----:B------:R-:W-:Y:S02]  /*118b0*/  FSEL R187, R187, -INF , !P6 ;  /* 0xff800000bbbb7808 */ /* 0x000fe40007000000 */
[----:B------:R-:W-:Y:S02]  /*118c0*/  FMNMX.FTZ R11, R204, R11, !PT ;  /* 0x0000000bcc0b7209 */ /* 0x000fe40007810000 */
[----:B------:R-:W-:Y:S02]  /*118d0*/  ISETP.GE.OR P1, PT, R4, R239, !P1 ;  /* 0x000000ef0400720c */ /* 0x000fe40004f26670 */
[----:B------:R-:W-:Y:S02]  /*118e0*/  FSEL R182, R182, -INF , !P2 ;  /* 0xff800000b6b67808 */ /* 0x000fe40005000000 */
[----:B------:R-:W-:Y:S02]  /*118f0*/  FMNMX.FTZ R12, R183, R12, !PT ;  /* 0x0000000cb70c7209 */ /* 0x000fe40007810000 */
[----:B------:R-:W-:Y:S02]  /*11900*/  FSEL R186, R186, -INF , !P5 ;  /* 0xff800000baba7808 */ /* 0x000fe40006800000 */
[----:B------:R-:W-:Y:S02]  /*11910*/  FMNMX.FTZ R11, R187, R11, !PT ;  /* 0x0000000bbb0b7209 */ /* 0x000fe40007810000 */
[----:B------:R-:W-:Y:S02]  /*11920*/  FSEL R180, R180, -INF , !P1 ;  /* 0xff800000b4b47808 */ /* 0x000fe40004800000 */
[----:B------:R-:W-:Y:S02]  /*11930*/  FMNMX.FTZ R13, R182, R12, !PT ;  /* 0x0000000cb60d7209 */ /* 0x000fe40007810000 */
[-C--:B------:R-:W-:Y:S02]  /*11940*/  ISETP.GE.AND P1, PT, R3, R238.reuse, PT ;  /* 0x000000ee0300720c */ /* 0x080fe40003f26270 */
[----:B------:R-:W-:Y:S02]  /*11950*/  FSEL R185, R185, -INF , !P4 ;  /* 0xff800000b9b97808 */ /* 0x000fe40006000000 */
[----:B------:R-:W-:Y:S02]  /*11960*/  FMNMX.FTZ R12, R186, R11, !PT ;  /* 0x0000000bba0c7209 */ /* 0x000fe40007810000 */
[C---:B------:R-:W-:Y:S02]  /*11970*/  ISETP.GE.AND P0, PT, R6.reuse, R238, PT ;  /* 0x000000ee0600720c */ /* 0x040fe40003f06270 */
[-C--:B------:R-:W-:Y:S02]  /*11980*/  ISETP.GE.OR P1, PT, R3, R237.reuse, !P1 ;  /* 0x000000ed0300720c */ /* 0x080fe40004f26670 */
[----:B------:R-:W-:Y:S02]  /*11990*/  FSEL R179, R179, -INF , !P3 ;  /* 0xff800000b3b37808 */ /* 0x000fe40005800000 */
[----:B------:R-:W-:Y:S02]  /*119a0*/  FMNMX.FTZ R3, R185, R12, !PT ;  /* 0x0000000cb9037209 */ /* 0x000fe40007810000 */
[----:B------:R-:W-:Y:S02]  /*119b0*/  ISETP.GE.OR P0, PT, R6, R237, !P0 ;  /* 0x000000ed0600720c */ /* 0x000fe40004706670 */
[----:B------:R-:W-:Y:S02]  /*119c0*/  FMNMX.FTZ R3, R179, R3, !PT ;  /* 0x00000003b3037209 */ /* 0x000fe40007810000 */
[----:B------:R-:W-:Y:S02]  /*119d0*/  FSEL R178, R178, -INF , !P0 ;  /* 0xff800000b2b27808 */ /* 0x000fe40004000000 */
[----:B------:R-:W-:Y:S02]  /*119e0*/  ISETP.GE.AND P2, PT, R4, R238, PT ;  /* 0x000000ee0400720c */ /* 0x000fe40003f46270 */
[----:B------:R-:W-:Y:S02]  /*119f0*/  FSEL R176, R176, -INF , !P1 ;  /* 0xff800000b0b07808 */ /* 0x000fe40004800000 */
[----:B------:R-:W-:Y:S02]  /*11a00*/  FMNMX.FTZ R3, R178, R3, !PT ;  /* 0x00000003b2037209 */ /* 0x000fe40007810000 */
[----:B------:R-:W-:Y:S02]  /*11a10*/  ISETP.GE.OR P2, PT, R4, R237, !P2 ;  /* 0x000000ed0400720c */ /* 0x000fe40005746670 */
[----:B------:R-:W-:Y:S02]  /*11a20*/  FMNMX.FTZ R11, R180, R13, !PT ;  /* 0x0000000db40b7209 */ /* 0x000fe40007810000 */
[----:B------:R-:W-:Y:S02]  /*11a30*/  FSEL R165, R10, -INF , !P2 ;  /* 0xff8000000aa57808 */ /* 0x000fe40005000000 */
[----:B------:R-:W-:Y:S01]  /*11a40*/  FMNMX.FTZ R3, R176, R3, !PT ;  /* 0x00000003b0037209 */ /* 0x000fe20007810000 */
[----:B------:R-:W-:Y:S03]  /*11a50*/  SHFL.BFLY PT, R6, R11, 0x2, 0x1f ;  /* 0x0c401f000b067f89 */ /* 0x000fe600000e0000 */
[----:B------:R-:W-:Y:S05]  /*11a60*/  FMNMX.FTZ R3, R165, R3, !PT ;  /* 0x00000003a5037209 */ /* 0x000fea0007810000 */
[----:B------:R-:W1:Y:S02]  /*11a70*/  SHFL.BFLY PT, R4, R3, 0x2, 0x1f ;  /* 0x0c401f0003047f89 */ /* 0x000e6400000e0000 */
[----:B-1----:R-:W-:Y:S02]  /*11a80*/  FMNMX.FTZ R4, R3, R4, !PT ;  /* 0x0000000403047209 */ /* 0x002fe40007810000 */
[----:B------:R-:W-:Y:S04]  /*11a90*/  FMNMX.FTZ R6, R11, R6, !PT ;  /* 0x000000060b067209 */ /* 0x000fe80007810000 */
[----:B------:R-:W1:Y:S08]  /*11aa0*/  SHFL.BFLY PT, R3, R4, 0x1, 0x1f ;  /* 0x0c201f0004037f89 */ /* 0x000e7000000e0000 */
[----:B------:R-:W2:Y:S01]  /*11ab0*/  SHFL.BFLY PT, R164, R6, 0x1, 0x1f ;  /* 0x0c201f0006a47f89 */ /* 0x000ea200000e0000 */
[----:B-1----:R-:W-:Y:S02]  /*11ac0*/  FMNMX.FTZ R3, R4, R3, !PT ;  /* 0x0000000304037209 */ /* 0x002fe40007810000 */
[----:B--2---:R-:W-:Y:S03]  /*11ad0*/  FMNMX.FTZ R164, R6, R164, !PT ;  /* 0x000000a406a47209 */ /* 0x004fe60007810000 */
[C---:B------:R-:W-:Y:S01]  /*11ae0*/  FMUL.FTZ R177, R3.reuse, UR4 ;  /* 0x0000000403b17c20 */ /* 0x040fe20008410000 */
[----:B------:R-:W-:Y:S02]  /*11af0*/  FSETP.NEU.FTZ.AND P0, PT, R3, -INF , PT ;  /* 0xff8000000300780b */ /* 0x000fe40003f1d000 */
[C---:B------:R-:W-:Y:S01]  /*11b00*/  FSETP.NEU.FTZ.AND P1, PT, R164.reuse, -INF , PT ;  /* 0xff800000a400780b */ /* 0x040fe20003f3d000 */
[C---:B------:R-:W-:Y:S01]  /*11b10*/  FMUL.FTZ R181, R164.reuse, UR4 ;  /* 0x00000004a4b57c20 */ /* 0x040fe20008410000 */
[----:B------:R-:W-:Y:S02]  /*11b20*/  FSEL R177, R177, RZ, P0 ;  /* 0x000000ffb1b17208 */ /* 0x000fe40000000000 */
[----:B------:R-:W-:Y:S02]  /*11b30*/  FSEL R4, R164, RZ, P1 ;  /* 0x000000ffa4047208 */ /* 0x000fe40000800000 */
[----:B------:R-:W-:Y:S01]  /*11b40*/  FSEL R181, R181, RZ, P1 ;  /* 0x000000ffb5b57208 */ /* 0x000fe20000800000 */
[--C-:B------:R-:W-:Y:S01]  /*11b50*/  FFMA.FTZ R195, R169, UR4, -R177.reuse ;  /* 0x00000004a9c37c23 */ /* 0x100fe200080108b1 */
[----:B------:R-:W-:Y:S01]  /*11b60*/  FFMA.FTZ R189, R8, UR4, -R177 ;  /* 0x0000000408bd7c23 */ /* 0x000fe200080108b1 */
[----:B------:R-:W-:Y:S01]  /*11b70*/  FADD.FTZ R4, -R4, R0 ;  /* 0x0000000004047221 */ /* 0x000fe20000010100 */
[----:B------:R-:W-:Y:S01]  /*11b80*/  FSEL R0, R3, RZ, P0 ;  /* 0x000000ff03007208 */ /* 0x000fe20000000000 */
[--C-:B------:R-:W-:Y:S01]  /*11b90*/  FFMA.FTZ R194, R9, UR4, -R181.reuse ;  /* 0x0000000409c27c23 */ /* 0x100fe200080108b5 */
[--C-:B------:R-:W-:Y:S01]  /*11ba0*/  FFMA.FTZ R192, R168, UR4, -R181.reuse ;  /* 0x00000004a8c07c23 */ /* 0x100fe200080108b5 */
[--C-:B------:R-:W-:Y:S01]  /*11bb0*/  FFMA.FTZ R191, R170, UR4, -R181.reuse ;  /* 0x00000004aabf7c23 */ /* 0x100fe200080108b5 */
[----:B------:R-:W-:Y:S01]  /*11bc0*/  FFMA.FTZ R190, R171, UR4, -R181 ;  /* 0x00000004abbe7c23 */ /* 0x000fe200080108b5 */
[----:B------:R-:W-:Y:S01]  /*11bd0*/  FADD.FTZ R0, -R0, R2 ;  /* 0x0000000200007221 */ /* 0x000fe20000010100 */
[--C-:B------:R-:W-:Y:S01]  /*11be0*/  FFMA.FTZ R188, R7, UR4, -R177.reuse ;  /* 0x0000000407bc7c23 */ /* 0x100fe200080108b1 */
[--C-:B------:R-:W-:Y:S01]  /*11bf0*/  FFMA.FTZ R193, R5, UR4, -R177.reuse ;  /* 0x0000000405c17c23 */ /* 0x100fe200080108b1 */
[----:B------:R-:W-:Y:S01]  /*11c00*/  FMUL.FTZ R4, R4, UR4 ;  /* 0x0000000404047c20 */ /* 0x000fe20008410000 */
[----:B------:R-:W-:Y:S01]  /*11c10*/  FMUL.FTZ R0, R0, UR4 ;  /* 0x0000000400007c20 */ /* 0x000fe20008410000 */
[----:B------:R-:W-:Y:S01]  /*11c20*/  MUFU.EX2 R194, R194 ;  /* 0x000000c200c27308 */ /* 0x000fe20000000800 */
[--C-:B------:R-:W-:Y:S01]  /*11c30*/  FFMA.FTZ R200, R175, UR4, -R177.reuse ;  /* 0x00000004afc87c23 */ /* 0x100fe200080108b1 */
[--C-:B------:R-:W-:Y:S01]  /*11c40*/  FFMA.FTZ R201, R174, UR4, -R177.reuse ;  /* 0x00000004aec97c23 */ /* 0x100fe200080108b1 */
[--C-:B------:R-:W-:Y:S01]  /*11c50*/  FFMA.FTZ R202, R173, UR4, -R177.reuse ;  /* 0x00000004adca7c23 */ /* 0x100fe200080108b1 */
[----:B------:R-:W-:Y:S01]  /*11c60*/  FFMA.FTZ R203, R172, UR4, -R177 ;  /* 0x00000004accb7c23 */ /* 0x000fe200080108b1 */
[--C-:B------:R-:W-:Y:S01]  /*11c70*/  FFMA.FTZ R252, R184, UR4, -R181.reuse ;  /* 0x00000004b8fc7c23 */ /* 0x100fe200080108b5 */
[----:B------:R-:W-:Y:S01]  /*11c80*/  LDSM.16.MT88.4 R172, [R225+0x14800] ;  /* 0x01480000e1ac783b */ /* 0x000fe20000004200 */
[--C-:B------:R-:W-:Y:S03]  /*11c90*/  FFMA.FTZ R183, R183, UR4, -R181.reuse ;  /* 0x00000004b7b77c23 */ /* 0x100fe600080108b5 */
[----:B------:R-:W1:Y:S01]  /*11ca0*/  MUFU.EX2 R192, R192 ;  /* 0x000000c000c07308 */ /* 0x000e620000000800 */
[----:B------:R-:W-:Y:S01]  /*11cb0*/  FFMA.FTZ R182, R182, UR4, -R181 ;  /* 0x00000004b6b67c23 */ /* 0x000fe200080108b5 */
[--C-:B------:R-:W-:Y:S01]  /*11cc0*/  FFMA.FTZ R179, R179, UR4, -R177.reuse ;  /* 0x00000004b3b37c23 */ /* 0x100fe200080108b1 */
[--C-:B------:R-:W-:Y:S01]  /*11cd0*/  FFMA.FTZ R178, R178, UR4, -R177.reuse ;  /* 0x00000004b2b27c23 */ /* 0x100fe200080108b1 */
[----:B------:R-:W-:Y:S01]  /*11ce0*/  FFMA.FTZ R176, R176, UR4, -R177 ;  /* 0x00000004b0b07c23 */ /* 0x000fe200080108b1 */
[--C-:B------:R-:W-:Y:S01]  /*11cf0*/  FFMA.FTZ R196, R196, UR4, -R181.reuse ;  /* 0x00000004c4c47c23 */ /* 0x100fe200080108b5 */
        /* <DEDUP_REMOVED lines=8> */
[----:B------:R-:W-:Y:S01]  /*11d80*/  FFMA.FTZ R181, R180, UR4, -R181 ;  /* 0x00000004b4b57c23 */ /* 0x000fe200080108b5 */
[--C-:B------:R-:W-:Y:S03]  /*11d90*/  FFMA.FTZ R204, R204, UR4, -R177.reuse ;  /* 0x00000004cccc7c23 */ /* 0x100fe600080108b1 */
[----:B------:R-:W2:Y:S01]  /*11da0*/  MUFU.EX2 R190, R190 ;  /* 0x000000be00be7308 */ /* 0x000ea20000000800 */
[----:B-1----:R-:W-:Y:S01]  /*11db0*/  F2FP.BF16.F32.PACK_AB R168, R192, R194 ;  /* 0x000000c2c0a8723e */ /* 0x002fe200000010ff */
[--C-:B------:R-:W-:Y:S01]  /*11dc0*/  FFMA.FTZ R249, R187, UR4, -R177.reuse ;  /* 0x00000004bbf97c23 */ /* 0x100fe200080108b1 */
[--C-:B------:R-:W-:Y:S01]  /*11dd0*/  FFMA.FTZ R250, R186, UR4, -R177.reuse ;  /* 0x00000004bafa7c23 */ /* 0x100fe200080108b1 */
[--C-:B------:R-:W-:Y:S01]  /*11de0*/  FFMA.FTZ R251, R185, UR4, -R177.reuse ;  /* 0x00000004b9fb7c23 */ /* 0x100fe200080108b1 */
[----:B------:R-:W-:Y:S01]  /*11df0*/  FFMA.FTZ R177, R165, UR4, -R177 ;  /* 0x00000004a5b17c23 */ /* 0x000fe200080108b1 */
[----:B------:R-:W-:Y:S04]  /*11e00*/  PLOP3.LUT P0, PT, PT, PT, UP2, 0x80, 0x0 ;  /* 0x000000000000781c */ /* 0x000fe80003f0f028 */
[----:B------:R-:W-:Y:S10]  /*11e10*/  MUFU.EX2 R195, R195 ;  /* 0x000000c300c37308 */ /* 0x000ff40000000800 */
        /* <DEDUP_REMOVED lines=39> */
[----:B------:R-:W-:Y:S01]  /*12090*/  MUFU.EX2 R165, R177 ;  /* 0x000000b100a57308 */ /* 0x000fe20000000800 */
        /* <DEDUP_REMOVED lines=13> */
[----:B------:R-:W5:Y:S01]  /*12170*/  MUFU.EX2 R198, R198 ;  /* 0x000000c600c67308 */ /* 0x000f620000000800 */
[C---:B------:R-:W-:Y:S01]  /*12180*/  FMUL.FTZ R33, R2.reuse, R133 ;  /* 0x0000008502217220 */ /* 0x040fe20000410000 */
[C---:B------:R-:W-:Y:S01]  /*12190*/  FMUL.FTZ R36, R2.reuse, R36 ;  /* 0x0000002402247220 */ /* 0x040fe20000410000 */
[C---:B------:R-:W-:Y:S01]  /*121a0*/  HMMA.16816.F32.BF16 R24, R168.reuse, R34, R24 ;  /* 0x00000022a818723c */ /* 0x040fe20000041818 */
[----:B------:R-:W-:Y:S02]  /*121b0*/  LDSM.16.MT88.4 R140, [R228+0x14000] ;  /* 0x01400000e48c783b */ /* 0x000fe40000004200 */
[----:B------:R-:W-:Y:S01]  /*121c0*/  FMUL.FTZ R37, R2, R37 ;  /* 0x0000002502257220 */ /* 0x000fe20000410000 */
[C---:B------:R-:W-:Y:S01]  /*121d0*/  FMUL.FTZ R38, R0.reuse, R38 ;  /* 0x0000002600267220 */ /* 0x040fe20000410000 */
[C---:B------:R-:W-:Y:S01]  /*121e0*/  FMUL.FTZ R39, R0.reuse, R39 ;  /* 0x0000002700277220 */ /* 0x040fe20000410000 */
[C---:B-1----:R-:W-:Y:S01]  /*121f0*/  HMMA.16816.F32.BF16 R28, R168.reuse, R160, R28 ;  /* 0x000000a0a81c723c */ /* 0x042fe2000004181c */
[----:B------:R-:W-:Y:S04]  /*12200*/  MUFU.EX2 R197, R197 ;  /* 0x000000c500c57308 */ /* 0x000fe80000000800 */
[C---:B------:R-:W-:Y:S01]  /*12210*/  FMUL.FTZ R34, R0.reuse, R134 ;  /* 0x0000008600227220 */ /* 0x040fe20000410000 */
[----:B------:R-:W-:Y:S01]  /*12220*/  FMUL.FTZ R35, R0, R135 ;  /* 0x0000008700237220 */ /* 0x000fe20000410000 */
[C---:B------:R-:W-:Y:S01]  /*12230*/  FMUL.FTZ R40, R2.reuse, R40 ;  /* 0x0000002802287220 */ /* 0x040fe20000410000 */
[----:B------:R-:W1:Y:S03]  /*12240*/  LDSM.16.MT88.4 R132, [R224+0x12000] ;  /* 0x01200000e084783b */ /* 0x000e660000004200 */
[----:B------:R-:W5:Y:S01]  /*12250*/  MUFU.EX2 R199, R199 ;  /* 0x000000c700c77308 */ /* 0x000f620000000800 */
[----:B------:R-:W-:Y:S01]  /*12260*/  FMUL.FTZ R41, R2, R41 ;  /* 0x0000002902297220 */ /* 0x000fe20000410000 */
[C---:B------:R-:W-:Y:S01]  /*12270*/  FMUL.FTZ R42, R0.reuse, R42 ;  /* 0x0000002a002a7220 */ /* 0x040fe20000410000 */
[C---:B------:R-:W-:Y:S03]  /*12280*/  HMMA.16816.F32.BF16 R32, R168.reuse, R162, R32 ;  /* 0x000000a2a820723c */ /* 0x040fe60000041820 */
[----:B------:R-:W-:Y:S01]  /*12290*/  FMUL.FTZ R43, R0, R43 ;  /* 0x0000002b002b7220 */ /* 0x000fe20000410000 */
[----:B------:R-:W-:Y:S01]  /*122a0*/  LDSM.16.MT88.4 R160, [R226+0x12800] ;  /* 0x01280000e2a0783b */ /* 0x000fe20000004200 */
[C---:B------:R-:W-:Y:S01]  /*122b0*/  FMUL.FTZ R44, R2.reuse, R44 ;  /* 0x0000002c022c7220 */ /* 0x040fe20000410000 */
[C---:B--2---:R-:W-:Y:S01]  /*122c0*/  HMMA.16816.F32.BF16 R36, R168.reuse, R152, R36 ;  /* 0x00000098a824723c */ /* 0x044fe20000041824 */
[----:B------:R-:W-:Y:S04]  /*122d0*/  MUFU.EX2 R200, R200 ;  /* 0x000000c800c87308 */ /* 0x000fe80000000800 */
[----:B------:R-:W-:Y:S01]  /*122e0*/  FMUL.FTZ R45, R2, R45 ;  /* 0x0000002d022d7220 */ /* 0x000fe20000410000 */
[C---:B------:R-:W-:Y:S01]  /*122f0*/  HMMA.16816.F32.BF16 R40, R168.reuse, R154, R40 ;  /* 0x0000009aa828723c */ /* 0x040fe20000041828 */
[----:B------:R-:W-:Y:S04]  /*12300*/  LDSM.16.MT88.4 R152, [R224+0x10800] ;  /* 0x01080000e098783b */ /* 0x000fe80000004200 */
[----:B------:R-:W2:Y:S01]  /*12310*/  MUFU.EX2 R201, R201 ;  /* 0x000000c900c97308 */ /* 0x000ea20000000800 */
[C---:B------:R-:W-:Y:S01]  /*12320*/  FMUL.FTZ R46, R0.reuse, R46 ;  /* 0x0000002e002e7220 */ /* 0x040fe20000410000 */
[----:B------:R-:W-:Y:S01]  /*12330*/  FMUL.FTZ R47, R0, R47 ;  /* 0x0000002f002f7220 */ /* 0x000fe20000410000 */
[C---:B------:R-:W-:Y:S03]  /*12340*/  FMUL.FTZ R48, R2.reuse, R48 ;  /* 0x0000003002307220 */ /* 0x040fe60000410000 */
        /* <DEDUP_REMOVED lines=9> */
[----:B------:R-:W3:Y:S04]  /*123e0*/  LDSM.16.MT88.4 R144, [R226+0x14000] ;  /* 0x01400000e290783b */ /* 0x000ee80000004200 */
[----:B------:R-:W2:Y:S01]  /*123f0*/  MUFU.EX2 R203, R203 ;  /* 0x000000cb00cb7308 */ /* 0x000ea20000000800 */
[----:B------:R-:W-:Y:S01]  /*12400*/  FMUL.FTZ R55, R0, R55 ;  /* 0x0000003700377220 */ /* 0x000fe20000410000 */
[C---:B------:R-:W-:Y:S01]  /*12410*/  FMUL.FTZ R56, R2.reuse, R56 ;  /* 0x0000003802387220 */ /* 0x040fe20000410000 */
[----:B------:R-:W-:Y:S03]  /*12420*/  FMUL.FTZ R57, R2, R57 ;  /* 0x0000003902397220 */ /* 0x000fe60000410000 */
[C---:B------:R-:W-:Y:S01]  /*12430*/  FMUL.FTZ R58, R0.reuse, R58 ;  /* 0x0000003a003a7220 */ /* 0x040fe20000410000 */
[----:B------:R-:W-:Y:S01]  /*12440*/  FMUL.FTZ R59, R0, R59 ;  /* 0x0000003b003b7220 */ /* 0x000fe20000410000 */
[C---:B----4-:R-:W-:Y:S02]  /*12450*/  HMMA.16816.F32.BF16 R52, R168.reuse, R136, R52 ;  /* 0x00000088a834723c */ /* 0x050fe40000041834 */
[----:B------:R-:W4:Y:S01]  /*12460*/  MUFU.EX2 R248, R248 ;  /* 0x000000f800f87308 */ /* 0x000f220000000800 */
        /* <DEDUP_REMOVED lines=11> */
[C---:B-1----:R-:W-:Y:S02]  /*12520*/  HMMA.16816.F32.BF16 R60, R168.reuse, R132, R60 ;  /* 0x00000084a83c723c */ /* 0x042fe4000004183c */
[----:B------:R-:W-:Y:S01]  /*12530*/  MUFU.EX2 R206, R206 ;  /* 0x000000ce00ce7308 */ /* 0x000fe20000000800 */
[C---:B------:R-:W-:Y:S01]  /*12540*/  FMUL.FTZ R68, R2.reuse, R68 ;  /* 0x0000004402447220 */ /* 0x040fe20000410000 */
[----:B------:R-:W-:Y:S01]  /*12550*/  FMUL.FTZ R69, R2, R69 ;  /* 0x0000004502457220 */ /* 0x000fe20000410000 */
[C---:B------:R-:W-:Y:S01]  /*12560*/  FMUL.FTZ R70, R0.reuse, R70 ;  /* 0x0000004600467220 */ /* 0x040fe20000410000 */
[C---:B------:R-:W-:Y:S01]  /*12570*/  HMMA.16816.F32.BF16 R64, R168.reuse, R134, R64 ;  /* 0x00000086a840723c */ /* 0x040fe20000041840 */
[----:B------:R-:W1:Y:S05]  /*12580*/  LDSM.16.MT88.4 R132, [R224+0x14000] ;  /* 0x01400000e084783b */ /* 0x000e6a0000004200 */
[----:B------:R-:W-:Y:S01]  /*12590*/  MUFU.EX2 R205, R205 ;  /* 0x000000cd00cd7308 */ /* 0x000fe20000000800 */
[----:B------:R-:W-:Y:S01]  /*125a0*/  FMUL.FTZ R71, R0, R71 ;  /* 0x0000004700477220 */ /* 0x000fe20000410000 */
[C---:B------:R-:W-:Y:S03]  /*125b0*/  FMUL.FTZ R72, R2.reuse, R72 ;  /* 0x0000004802487220 */ /* 0x040fe60000410000 */
[----:B------:R-:W-:Y:S01]  /*125c0*/  FMUL.FTZ R73, R2, R73 ;  /* 0x0000004902497220 */ /* 0x000fe20000410000 */
[C---:B------:R-:W-:Y:S01]  /*125d0*/  FMUL.FTZ R74, R0.reuse, R74 ;  /* 0x0000004a004a7220 */ /* 0x040fe20000410000 */
[----:B------:R-:W-:Y:S01]  /*125e0*/  FMUL.FTZ R75, R0, R75 ;  /* 0x0000004b004b7220 */ /* 0x000fe20000410000 */
[C---:B------:R-:W-:Y:S02]  /*125f0*/  HMMA.16816.F32.BF16 R68, R168.reuse, R140, R68 ;  /* 0x0000008ca844723c */ /* 0x040fe40000041844 */
[----:B------:R-:W4:Y:S01]  /*12600*/  MUFU.EX2 R204, R204 ;  /* 0x000000cc00cc7308 */ /* 0x000f220000000800 */
[C---:B------:R-:W-:Y:S01]  /*12610*/  FMUL.FTZ R76, R2.reuse, R76 ;  /* 0x0000004c024c7220 */ /* 0x040fe20000410000 */
[----:B------:R-:W-:Y:S01]  /*12620*/  FMUL.FTZ R77, R2, R77 ;  /* 0x0000004d024d7220 */ /* 0x000fe20000410000 */
[C---:B------:R-:W-:Y:S01]  /*12630*/  FMUL.FTZ R78, R0.reuse, R78 ;  /* 0x0000004e004e7220 */ /* 0x040fe20000410000 */
[C---:B------:R-:W-:Y:S01]  /*12640*/  HMMA.16816.F32.BF16 R72, R168.reuse, R142, R72 ;  /* 0x0000008ea848723c */ /* 0x040fe20000041848 */
[----:B------:R-:W2:Y:S05]  /*12650*/  LDSM.16.MT88.4 R140, [R228+0x16000] ;  /* 0x01600000e48c783b */ /* 0x000eaa0000004200 */
[----:B------:R-:W4:Y:S01]  /*12660*/  MUFU.EX2 R249, R249 ;  /* 0x000000f900f97308 */ /* 0x000f220000000800 */
[----:B------:R-:W-:Y:S01]  /*12670*/  FMUL.FTZ R79, R0, R79 ;  /* 0x0000004f004f7220 */ /* 0x000fe20000410000 */
[C---:B------:R-:W-:Y:S03]  /*12680*/  FMUL.FTZ R80, R2.reuse, R80 ;  /* 0x0000005002507220 */ /* 0x040fe60000410000 */
[----:B------:R-:W-:Y:S01]  /*12690*/  FMUL.FTZ R81, R2, R81 ;  /* 0x0000005102517220 */ /* 0x000fe20000410000 */
[C---:B------:R-:W-:Y:S01]  /*126a0*/  FMUL.FTZ R82, R0.reuse, R82 ;  /* 0x0000005200527220 */ /* 0x040fe20000410000 */
[----:B------:R-:W-:Y:S01]  /*126b0*/  FMUL.FTZ R83, R0, R83 ;  /* 0x0000005300537220 */ /* 0x000fe20000410000 */
[C---:B---3--:R-:W-:Y:S02]  /*126c0*/  HMMA.16816.F32.BF16 R76, R168.reuse, R144, R76 ;  /* 0x00000090a84c723c */ /* 0x048fe4000004184c */
[----:B------:R-:W-:Y:S01]  /*126d0*/  MUFU.EX2 R250, R250 ;  /* 0x000000fa00fa7308 */ /* 0x000fe20000000800 */
[C---:B------:R-:W-:Y:S01]  /*126e0*/  FMUL.FTZ R84, R2.reuse, R84 ;  /* 0x0000005402547220 */ /* 0x040fe20000410000 */
[----:B------:R-:W-:Y:S01]  /*126f0*/  FMUL.FTZ R85, R2, R85 ;  /* 0x0000005502557220 */ /* 0x000fe20000410000 */
[C---:B------:R-:W-:Y:S01]  /*12700*/  FMUL.FTZ R86, R0.reuse, R86 ;  /* 0x0000005600567220 */ /* 0x040fe20000410000 */
[C---:B------:R-:W-:Y:S01]  /*12710*/  HMMA.16816.F32.BF16 R80, R168.reuse, R146, R80 ;  /* 0x00000092a850723c */ /* 0x040fe20000041850 */
[----:B------:R-:W-:Y:S05]  /*12720*/  LDSM.16.MT88.4 R144, [R226+0x10800] ;  /* 0x01080000e290783b */ /* 0x000fea0000004200 */
[----:B------:R-:W3:Y:S01]  /*12730*/  MUFU.EX2 R251, R251 ;  /* 0x000000fb00fb7308 */ /* 0x000ee20000000800 */
[----:B------:R-:W-:Y:S01]  /*12740*/  FMUL.FTZ R87, R0, R87 ;  /* 0x0000005700577220 */ /* 0x000fe20000410000 */
[C---:B------:R-:W-:Y:S03]  /*12750*/  FMUL.FTZ R88, R2.reuse, R88 ;  /* 0x0000005802587220 */ /* 0x040fe60000410000 */
[----:B------:R-:W-:Y:S01]  /*12760*/  FMUL.FTZ R89, R2, R89 ;  /* 0x0000005902597220 */ /* 0x000fe20000410000 */
        /* <DEDUP_REMOVED lines=57> */
[C---:B--2---:R-:W-:Y:S03]  /*12b00*/  HMMA.16816.F32.BF16 R124, R168.reuse, R140, R124 ;  /* 0x0000008ca87c723c */ /* 0x044fe6000004187c */
[----:B------:R-:W-:Y:S01]  /*12b10*/  F2FP.BF16.F32.PACK_AB R132, R198, R196 ;  /* 0x000000c4c684723e */ /* 0x000fe200000010ff */
[----:B------:R-:W-:Y:S01]  /*12b20*/  FFMA.FTZ R194, R2, R247, R194 ;  /* 0x000000f702c27223 */ /* 0x000fe200000100c2 */
[----:B------:R-:W-:Y:S01]  /*12b30*/  F2FP.BF16.F32.PACK_AB R134, R199, R197 ;  /* 0x000000c5c786723e */ /* 0x000fe200000010ff */
[----:B------:R-:W-:Y:S01]  /*12b40*/  HMMA.16816.F32.BF16 R128, R168, R142, R128 ;  /* 0x0000008ea880723c */ /* 0x000fe20000041880 */
[----:B------:R-:W1:Y:S04]  /*12b50*/  LDSM.16.MT88.4 R140, [R225+0x12800] ;  /* 0x01280000e18c783b */ /* 0x000e680000004200 */
[----:B------:R-:W-:Y:S01]  /*12b60*/  F2FP.BF16.F32.PACK_AB R133, R201, R200 ;  /* 0x000000c8c985723e */ /* 0x000fe200000010ff */
[----:B------:R-:W-:Y:S01]  /*12b70*/  FFMA.FTZ R195, R0, R246, R195 ;  /* 0x000000f600c37223 */ /* 0x000fe200000100c3 */
[----:B------:R-:W-:Y:S01]  /*12b80*/  F2FP.BF16.F32.PACK_AB R135, R203, R202 ;  /* 0x000000cacb87723e */ /* 0x000fe200000010ff */
[----:B------:R-:W-:Y:S01]  /*12b90*/  FADD.FTZ R194, R192, R194 ;  /* 0x000000c2c0c27221 */ /* 0x000fe20000010000 */
[----:B------:R-:W2:Y:S02]  /*12ba0*/  LDSM.16.MT88.4 R168, [R224+0x12800] ;  /* 0x01280000e0a8783b */ /* 0x000ea40000004200 */
[----:B------:R-:W-:Y:S01]  /*12bb0*/  MOV R2, R3 ;  /* 0x0000000300027202 */ /* 0x000fe20000000f00 */
[----:B------:R-:W-:Y:S01]  /*12bc0*/  FADD.FTZ R195, R189, R195 ;  /* 0x000000c3bdc37221 */ /* 0x000fe20000010000 */
[----:B------:R-:W-:Y:S01]  /*12bd0*/  FADD.FTZ R194, R191, R194 ;  /* 0x000000c2bfc27221 */ /* 0x000fe20000010000 */
[C---:B-----5:R-:W-:Y:S05]  /*12be0*/  HMMA.16816.F32.BF16 R4, R132.reuse, R136, R4 ;  /* 0x000000888404723c */ /* 0x060fea0000041804 */
[----:B------:R-:W-:Y:S01]  /*12bf0*/  FADD.FTZ R195, R188, R195 ;  /* 0x000000c3bcc37221 */ /* 0x000fe20000010000 */
[C---:B------:R-:W-:Y:S01]  /*12c00*/  HMMA.16816.F32.BF16 R8, R132.reuse, R138, R8 ;  /* 0x0000008a8408723c */ /* 0x040fe20000041808 */
[----:B------:R-:W5:Y:S04]  /*12c10*/  LDSM.16.MT88.4 R136, [R228+0x14800] ;  /* 0x01480000e488783b */ /* 0x000f680000004200 */
[----:B------:R-:W-:Y:S01]  /*12c20*/  FADD.FTZ R190, R190, R194 ;  /* 0x000000c2bebe7221 */ /* 0x000fe20000010000 */
        /* <DEDUP_REMOVED lines=24> */
[----:B----4-:R-:W-:Y:S01]  /*12db0*/  FADD.FTZ R197, R248, R197 ;  /* 0x000000c5f8c57221 */ /* 0x010fe20000010000 */
[C---:B-1----:R-:W-:Y:S05]  /*12dc0*/  HMMA.16816.F32.BF16 R52, R132.reuse, R140, R52 ;  /* 0x0000008c8434723c */ /* 0x042fea0000041834 */
[----:B------:R-:W-:Y:S01]  /*12dd0*/  FADD.FTZ R203, R204, R203 ;  /* 0x000000cbcccb7221 */ /* 0x000fe20000010000 */
[C---:B------:R-:W-:Y:S01]  /*12de0*/  HMMA.16816.F32.BF16 R56, R132.reuse, R142, R56 ;  /* 0x0000008e8438723c */ /* 0x040fe20000041838 */
[----:B------:R-:W-:Y:S04]  /*12df0*/  LDSM.16.MT88.4 R140, [R225+0x16800] ;  /* 0x01680000e18c783b */ /* 0x000fe80000004200 */
[----:B------:R-:W-:Y:S01]  /*12e00*/  FADD.FTZ R203, R249, R203 ;  /* 0x000000cbf9cb7221 */ /* 0x000fe20000010000 */
[C---:B--2---:R-:W-:Y:S05]  /*12e10*/  HMMA.16816.F32.BF16 R60, R132.reuse, R168, R60 ;  /* 0x000000a8843c723c */ /* 0x044fea000004183c */
[----:B------:R-:W-:Y:S01]  /*12e20*/  MOV R0, R164 ;  /* 0x000000a400007202 */ /* 0x000fe20000000f00 */
[C---:B------:R-:W-:Y:S01]  /*12e30*/  HMMA.16816.F32.BF16 R64, R132.reuse, R170, R64 ;  /* 0x000000aa8440723c */ /* 0x040fe20000041840 */
[----:B------:R-:W-:Y:S05]  /*12e40*/  LDSM.16.MT88.4 R168, [R226+0x13000] ;  /* 0x01300000e2a8783b */ /* 0x000fea0000004200 */
[C---:B-----5:R-:W-:Y:S06]  /*12e50*/  HMMA.16816.F32.BF16 R68, R132.reuse, R136, R68 ;  /* 0x000000888444723c */ /* 0x060fec0000041844 */
[C---:B------:R-:W-:Y:S01]  /*12e60*/  HMMA.16816.F32.BF16 R72, R132.reuse, R138, R72 ;  /* 0x0000008a8448723c */ /* 0x040fe20000041848 */
[----:B------:R-:W1:Y:S05]  /*12e70*/  LDSM.16.MT88.4 R136, [R226+0x16800] ;  /* 0x01680000e288783b */ /* 0x000e6a0000004200 */
[C---:B---3--:R-:W-:Y:S06]  /*12e80*/  HMMA.16816.F32.BF16 R76, R132.reuse, R144, R76 ;  /* 0x00000090844c723c */ /* 0x048fec000004184c */
[C---:B------:R-:W-:Y:S01]  /*12e90*/  HMMA.16816.F32.BF16 R80, R132.reuse, R146, R80 ;  /* 0x000000928450723c */ /* 0x040fe20000041850 */
        /* <DEDUP_REMOVED lines=8> */
[C---:B------:R-:W-:Y:S01]  /*12f20*/  HMMA.16816.F32.BF16 R104, R132.reuse, R154, R104 ;  /* 0x0000009a8468723c */ /* 0x040fe20000041868 */
[----:B------:R-:W4:Y:S05]  /*12f30*/  LDSM.16.MT88.4 R152, [R226+0x11000] ;  /* 0x01100000e298783b */ /* 0x000f2a0000004200 */
[C---:B-1----:R-:W-:Y:S06]  /*12f40*/  HMMA.16816.F32.BF16 R108, R132.reuse, R136, R108 ;  /* 0x00000088846c723c */ /* 0x042fec000004186c */
[C---:B------:R-:W-:Y:S05]  /*12f50*/  HMMA.16816.F32.BF16 R112, R132.reuse, R138, R112 ;  /* 0x0000008a8470723c */ /* 0x040fea0000041870 */
[----:B------:R-:W-:Y:S01]  /*12f60*/  F2FP.BF16.F32.PACK_AB R136, R207, R248 ;  /* 0x000000f8cf88723e */ /* 0x000fe200000010ff */
[C---:B------:R-:W-:Y:S05]  /*12f70*/  HMMA.16816.F32.BF16 R116, R132.reuse, R140, R116 ;  /* 0x0000008c8474723c */ /* 0x040fea0000041874 */
[----:B------:R-:W-:Y:S01]  /*12f80*/  F2FP.BF16.F32.PACK_AB R138, R205, R206 ;  /* 0x000000cecd8a723e */ /* 0x000fe200000010ff */
[C---:B------:R-:W-:Y:S01]  /*12f90*/  HMMA.16816.F32.BF16 R120, R132.reuse, R142, R120 ;  /* 0x0000008e8478723c */ /* 0x040fe20000041878 */
[----:B------:R-:W1:Y:S04]  /*12fa0*/  LDSM.16.MT88.4 R140, [R225+0x11000] ;  /* 0x01100000e18c783b */ /* 0x000e680000004200 */
[----:B------:R-:W-:Y:S01]  /*12fb0*/  F2FP.BF16.F32.PACK_AB R137, R249, R204 ;  /* 0x000000ccf989723e */ /* 0x000fe200000010ff */
[C---:B--2---:R-:W-:Y:S05]  /*12fc0*/  HMMA.16816.F32.BF16 R124, R132.reuse, R144, R124 ;  /* 0x00000090847c723c */ /* 0x044fea000004187c */
[----:B------:R-:W-:Y:S01]  /*12fd0*/  F2FP.BF16.F32.PACK_AB R139, R251, R250 ;  /* 0x000000fafb8b723e */ /* 0x000fe200000010ff */
[----:B------:R-:W-:Y:S01]  /*12fe0*/  HMMA.16816.F32.BF16 R128, R132, R146, R128 ;  /* 0x000000928480723c */ /* 0x000fe20000041880 */
[----:B------:R-:W2:Y:S04]  /*12ff0*/  LDSM.16.MT88.4 R132, [R224+0x13000] ;  /* 0x01300000e084783b */ /* 0x000ea80000004200 */
        /* <DEDUP_REMOVED lines=9> */
[----:B------:R-:W4:Y:S04]  /*13090*/  LDSM.16.MT88.4 R152, [R225+0x15000] ;  /* 0x01500000e198783b */ /* 0x000f280000004200 */
[----:B------:R-:W-:Y:S01]  /*130a0*/  FADD.FTZ R207, R205, R207 ;  /* 0x000000cfcdcf7221 */ /* 0x000fe20000010000 */
[C---:B-1----:R-:W-:Y:S05]  /*130b0*/  HMMA.16816.F32.BF16 R20, R136.reuse, R140, R20 ;  /* 0x0000008c8814723c */ /* 0x042fea0000041814 */
[----:B------:R-:W-:Y:S01]  /*130c0*/  FADD.FTZ R250, R251, R250 ;  /* 0x000000fafbfa7221 */ /* 0x000fe20000010000 */
[C---:B------:R-:W-:Y:S01]  /*130d0*/  HMMA.16816.F32.BF16 R24, R136.reuse, R142, R24 ;  /* 0x0000008e8818723c */ /* 0x040fe20000041818 */
[----:B------:R-:W1:Y:S05]  /*130e0*/  LDSM.16.MT88.4 R140, [R224+0x15000] ;  /* 0x01500000e08c783b */ /* 0x000e6a0000004200 */
[C---:B------:R-:W-:Y:S06]  /*130f0*/  HMMA.16816.F32.BF16 R28, R136.reuse, R156, R28 ;  /* 0x0000009c881c723c */ /* 0x040fec000004181c */
[C---:B------:R-:W-:Y:S01]  /*13100*/  HMMA.16816.F32.BF16 R32, R136.reuse, R158, R32 ;  /* 0x0000009e8820723c */ /* 0x040fe20000041820 */
[----:B------:R-:W1:Y:S05]  /*13110*/  LDSM.16.MT88.4 R156, [R228+0x17000] ;  /* 0x01700000e49c783b */ /* 0x000e6a0000004200 */
[C---:B------:R-:W-:Y:S01]  /*13120*/  HMMA.16816.F32.BF16 R36, R136.reuse, R160, R36 ;  /* 0x000000a08824723c */ /* 0x040fe20000041824 */
[----:B------:R-:W-:Y:S05]  /*13130*/  MUFU.EX2 R161, R182 ;  /* 0x000000b600a17308 */ /* 0x000fea0000000800 */
[C---:B------:R-:W-:Y:S05]  /*13140*/  HMMA.16816.F32.BF16 R40, R136.reuse, R162, R40 ;  /* 0x000000a28828723c */ /* 0x040fea0000041828 */
[----:B------:R2:W1:Y:S01]  /*13150*/  MUFU.EX2 R163, R181 ;  /* 0x000000b500a37308 */ /* 0x0004620000000800 */
[C---:B------:R-:W-:Y:S09]  /*13160*/  HMMA.16816.F32.BF16 R44, R136.reuse, R168, R44 ;  /* 0x000000a8882c723c */ /* 0x040ff2000004182c */
[----:B------:R5:W1:Y:S01]  /*13170*/  MUFU.EX2 R160, R176 ;  /* 0x000000b000a07308 */ /* 0x000a620000000800 */
[C---:B------:R-:W-:Y:S06]  /*13180*/  HMMA.16816.F32.BF16 R48, R136.reuse, R170, R48 ;  /* 0x000000aa8830723c */ /* 0x040fec0000041830 */
[C---:B------:R-:W-:Y:S01]  /*13190*/  HMMA.16816.F32.BF16 R52, R136.reuse, R172, R52 ;  /* 0x000000ac8834723c */ /* 0x040fe20000041834 */
[----:B--2---:R-:W-:Y:S05]  /*131a0*/  LDSM.16.MT88.4 R180, [R226+0x13800] ;  /* 0x01380000e2b4783b */ /* 0x004fea0000004200 */
[C---:B------:R-:W-:Y:S03]  /*131b0*/  HMMA.16816.F32.BF16 R56, R136.reuse, R174, R56 ;  /* 0x000000ae8838723c */ /* 0x040fe60000041838 */
[----:B------:R-:W-:Y:S03]  /*131c0*/  LDSM.16.MT88.4 R172, [R224+0x11800] ;  /* 0x01180000e0ac783b */ /* 0x000fe60000004200 */
[C---:B------:R-:W-:Y:S06]  /*131d0*/  HMMA.16816.F32.BF16 R60, R136.reuse, R132, R60 ;  /* 0x00000084883c723c */ /* 0x040fec000004183c */
[C---:B------:R-:W-:Y:S01]  /*131e0*/  HMMA.16816.F32.BF16 R64, R136.reuse, R134, R64 ;  /* 0x000000868840723c */ /* 0x040fe20000041840 */
[----:B------:R-:W2:Y:S05]  /*131f0*/  LDSM.16.MT88.4 R132, [R226+0x17000] ;  /* 0x01700000e284783b */ /* 0x000eaa0000004200 */
[C---:B---3--:R-:W-:Y:S03]  /*13200*/  HMMA.16816.F32.BF16 R68, R136.reuse, R144, R68 ;  /* 0x000000908844723c */ /* 0x048fe60000041844 */
[----:B-----5:R-:W-:Y:S03]  /*13210*/  LDSM.16.MT88.4 R176, [R228+0x13800] ;  /* 0x01380000e4b0783b */ /* 0x020fe60000004200 */
[C---:B------:R-:W-:Y:S05]  /*13220*/  HMMA.16816.F32.BF16 R72, R136.reuse, R146, R72 ;  /* 0x000000928848723c */ /* 0x040fea0000041848 */
[----:B------:R-:W3:Y:S01]  /*13230*/  LDSM.16.MT88.4 R144, [R225+0x17000] ;  /* 0x01700000e190783b */ /* 0x000ee20000004200 */
[C---:B------:R-:W-:Y:S06]  /*13240*/  HMMA.16816.F32.BF16 R76, R136.reuse, R148, R76 ;  /* 0x00000094884c723c */ /* 0x040fec000004184c */
[C---:B------:R-:W-:Y:S01]  /*13250*/  HMMA.16816.F32.BF16 R80, R136.reuse, R150, R80 ;  /* 0x000000968850723c */ /* 0x040fe20000041850 */
[----:B------:R-:W-:Y:S05]  /*13260*/  LDSM.16.MT88.4 R148, [R226+0x11800] ;  /* 0x01180000e294783b */ /* 0x000fea0000004200 */
[C---:B----4-:R-:W-:Y:S06]  /*13270*/  HMMA.16816.F32.BF16 R84, R136.reuse, R152, R84 ;  /* 0x000000988854723c */ /* 0x050fec0000041854 */
[C---:B------:R-:W-:Y:S06]  /*13280*/  HMMA.16816.F32.BF16 R88, R136.reuse, R154, R88 ;  /* 0x0000009a8858723c */ /* 0x040fec0000041858 */
[C---:B-1----:R-:W-:Y:S06]  /*13290*/  HMMA.16816.F32.BF16 R92, R136.reuse, R140, R92 ;  /* 0x0000008c885c723c */ /* 0x042fec000004185c */
[C---:B------:R-:W-:Y:S01]  /*132a0*/  HMMA.16816.F32.BF16 R96, R136.reuse, R142, R96 ;  /* 0x0000008e8860723c */ /* 0x040fe20000041860 */
[----:B------:R-:W1:Y:S05]  /*132b0*/  LDSM.16.MT88.4 R140, [R224+0x17000] ;  /* 0x01700000e08c783b */ /* 0x000e6a0000004200 */
[C---:B------:R-:W-:Y:S06]  /*132c0*/  HMMA.16816.F32.BF16 R100, R136.reuse, R156, R100 ;  /* 0x0000009c8864723c */ /* 0x040fec0000041864 */
[C---:B------:R-:W-:Y:S01]  /*132d0*/  HMMA.16816.F32.BF16 R104, R136.reuse, R158, R104 ;  /* 0x0000009e8868723c */ /* 0x040fe20000041868 */
[----:B------:R-:W4:Y:S05]  /*132e0*/  LDSM.16.MT88.4 R156, [R228+0x11800] ;  /* 0x01180000e49c783b */ /* 0x000f2a0000004200 */
[C---:B--2---:R-:W-:Y:S06]  /*132f0*/  HMMA.16816.F32.BF16 R108, R136.reuse, R132, R108 ;  /* 0x00000084886c723c */ /* 0x044fec000004186c */
[C---:B------:R-:W-:Y:S01]  /*13300*/  HMMA.16816.F32.BF16 R112, R136.reuse, R134, R112 ;  /* 0x000000868870723c */ /* 0x040fe20000041870 */
[----:B------:R-:W2:Y:S05]  /*13310*/  LDSM.16.MT88.4 R132, [R225+0x11800] ;  /* 0x01180000e184783b */ /* 0x000eaa0000004200 */
[C---:B---3--:R-:W-:Y:S06]  /*13320*/  HMMA.16816.F32.BF16 R116, R136.reuse, R144, R116 ;  /* 0x000000908874723c */ /* 0x048fec0000041874 */
[C---:B------:R-:W-:Y:S06]  /*13330*/  HMMA.16816.F32.BF16 R120, R136.reuse, R146, R120 ;  /* 0x000000928878723c */ /* 0x040fec0000041878 */
[C---:B-1----:R-:W-:Y:S06]  /*13340*/  HMMA.16816.F32.BF16 R124, R136.reuse, R140, R124 ;  /* 0x0000008c887c723c */ /* 0x042fec000004187c */
[----:B------:R-:W-:Y:S05]  /*13350*/  HMMA.16816.F32.BF16 R128, R136, R142, R128 ;  /* 0x0000008e8880723c */ /* 0x000fea0000041880 */
[----:B------:R-:W-:Y:S02]  /*13360*/  MOV R140, R163 ;  /* 0x000000a3008c7202 */ /* 0x000fe40000000f00 */
[----:B------:R-:W-:Y:S04]  /*13370*/  MOV R137, R185 ;  /* 0x000000b900897202 */ /* 0x000fe80000000f00 */
[----:B------:R-:W-:Y:S02]  /*13380*/  MOV R138, R186 ;  /* 0x000000ba008a7202 */ /* 0x000fe40000000f00 */
[----:B------:R-:W-:Y:S02]  /*13390*/  MOV R139, R187 ;  /* 0x000000bb008b7202 */ /* 0x000fe40000000f00 */
[----:B------:R-:W-:Y:S01]  /*133a0*/  MOV R141, R160 ;  /* 0x000000a0008d7202 */ /* 0x000fe20000000f00 */
[----:B------:R-:W1:Y:S01]  /*133b0*/  LDSM.16.MT88.4 R184, [R225+0x13800] ;  /* 0x01380000e1b8783b */ /* 0x000e620000004200 */
[----:B------:R-:W-:Y:S02]  /*133c0*/  MOV R136, R161 ;  /* 0x000000a100887202 */ /* 0x000fe40000000f00 */
[----:B------:R-:W-:Y:S01]  /*133d0*/  F2FP.BF16.F32.PACK_AB R168, R138, R252 ;  /* 0x000000fc8aa8723e */ /* 0x000fe200000010ff */
[----:B------:R-:W-:Y:S01]  /*133e0*/  FADD.FTZ R252, R252, R207 ;  /* 0x000000cffcfc7221 */ /* 0x000fe20000010000 */
[----:B------:R-:W-:Y:S02]  /*133f0*/  F2FP.BF16.F32.PACK_AB R170, R140, R136 ;  /* 0x000000888caa723e */ /* 0x000fe400000010ff */
[----:B------:R-:W-:Y:S02]  /*13400*/  F2FP.BF16.F32.PACK_AB R169, R137, R139 ;  /* 0x0000008b89a9723e */ /* 0x000fe400000010ff */
[-C--:B------:R-:W-:Y:S07]  /*13410*/  F2FP.BF16.F32.PACK_AB R171, R165, R141.reuse ;  /* 0x0000008da5ab723e */ /* 0x080fee00000010ff */
[C---:B----4-:R-:W-:Y:S01]  /*13420*/  HMMA.16816.F32.BF16 R160, R168.reuse, R156, R4 ;  /* 0x0000009ca8a0723c */ /* 0x050fe20000041804 */
[----:B------:R-:W3:Y:S05]  /*13430*/  LDSM.16.MT88.4 R4, [R224+0x13800] ;  /* 0x01380000e004783b */ /* 0x000eea0000004200 */
[C---:B------:R-:W-:Y:S03]  /*13440*/  HMMA.16816.F32.BF16 R156, R168.reuse, R158, R8 ;  /* 0x0000009ea89c723c */ /* 0x040fe60000041808 */
[----:B------:R-:W4:Y:S03]  /*13450*/  LDSM.16.MT88.4 R8, [R228+0x15800] ;  /* 0x01580000e408783b */ /* 0x000f260000004200 */
[C---:B------:R-:W-:Y:S05]  /*13460*/  HMMA.16816.F32.BF16 R152, R168.reuse, R148, R12 ;  /* 0x00000094a898723c */ /* 0x040fea000004180c */
[----:B------:R-:W5:Y:S01]  /*13470*/  LDSM.16.MT88.4 R12, [R226+0x15800] ;  /* 0x01580000e20c783b */ /* 0x000f620000004200 */
[C---:B------:R-:W-:Y:S06]  /*13480*/  HMMA.16816.F32.BF16 R148, R168.reuse, R150, R16 ;  /* 0x00000096a894723c */ /* 0x040fec0000041810 */
[C---:B--2---:R-:W-:Y:S01]  /*13490*/  HMMA.16816.F32.BF16 R144, R168.reuse, R132, R20 ;  /* 0x00000084a890723c */ /* 0x044fe20000041814 */
[----:B------:R-:W2:Y:S06]  /*134a0*/  LDSM.16.MT88.4 R16, [R225+0x15800] ;  /* 0x01580000e110783b */ /* 0x000eac0000004200 */
[----:B------:R-:W-:Y:S02]  /*134b0*/  MOV R132, R140 ;  /* 0x0000008c00847202 */ /* 0x000fe40000000f00 */
[----:B------:R-:W2:Y:S02]  /*134c0*/  LDSM.16.MT88.4 R20, [R224+0x15800] ;  /* 0x01580000e014783b */ /* 0x000ea40000004200 */
        /* <DEDUP_REMOVED lines=19> */
[C---:B-1----:R-:W-:Y:S01]  /*13600*/  HMMA.16816.F32.BF16 R52, R168.reuse, R184, R52 ;  /* 0x000000b8a834723c */ /* 0x042fe20000041834 */
[----:B------:R-:W1:Y:S04]  /*13610*/  LDSM.16.MT88.4 R24, [R228+0x17800] ;  /* 0x01780000e418783b */ /* 0x000e680000004200 */
[----:B------:R-:W-:Y:S01]  /*13620*/  FADD.FTZ R250, R32, R250 ;  /* 0x000000fa20fa7221 */ /* 0x000fe20000010000 */
[C---:B------:R-:W-:Y:S05]  /*13630*/  HMMA.16816.F32.BF16 R56, R168.reuse, R186, R56 ;  /* 0x000000baa838723c */ /* 0x040fea0000041838 */
[----:B------:R-:W-:Y:S01]  /*13640*/  FADD.FTZ R252, R33, R252 ;  /* 0x000000fc21fc7221 */ /* 0x000fe20000010000 */
[C---:B---3--:R-:W-:Y:S05]  /*13650*/  HMMA.16816.F32.BF16 R60, R168.reuse, R4, R60 ;  /* 0x00000004a83c723c */ /* 0x048fea000004183c */
[----:B------:R-:W-:Y:S01]  /*13660*/  FADD.FTZ R250, R34, R250 ;  /* 0x000000fa22fa7221 */ /* 0x000fe20000010000 */
[C---:B------:R-:W-:Y:S01]  /*13670*/  HMMA.16816.F32.BF16 R64, R168.reuse, R6, R64 ;  /* 0x00000006a840723c */ /* 0x040fe20000041840 */
[----:B------:R-:W3:Y:S04]  /*13680*/  LDSM.16.MT88.4 R4, [R225+0x17800] ;  /* 0x01780000e104783b */ /* 0x000ee80000004200 */
[----:B------:R-:W-:Y:S01]  /*13690*/  FADD.FTZ R252, R35, R252 ;  /* 0x000000fc23fc7221 */ /* 0x000fe20000010000 */
[C---:B----4-:R-:W-:Y:S05]  /*136a0*/  HMMA.16816.F32.BF16 R68, R168.reuse, R8, R68 ;  /* 0x00000008a844723c */ /* 0x050fea0000041844 */
[----:B------:R-:W-:Y:S01]  /*136b0*/  FADD.FTZ R250, R172, R250 ;  /* 0x000000faacfa7221 */ /* 0x000fe20000010000 */
[C---:B------:R-:W-:Y:S01]  /*136c0*/  HMMA.16816.F32.BF16 R72, R168.reuse, R10, R72 ;  /* 0x0000000aa848723c */ /* 0x040fe20000041848 */
[----:B------:R-:W4:Y:S04]  /*136d0*/  LDSM.16.MT88.4 R8, [R224+0x17800] ;  /* 0x01780000e008783b */ /* 0x000f280000004200 */
[----:B------:R-:W-:Y:S01]  /*136e0*/  FADD.FTZ R247, R173, R252 ;  /* 0x000000fcadf77221 */ /* 0x000fe20000010000 */
[C---:B-----5:R-:W-:Y:S05]  /*136f0*/  HMMA.16816.F32.BF16 R76, R168.reuse, R12, R76 ;  /* 0x0000000ca84c723c */ /* 0x060fea000004184c */
[----:B------:R-:W-:Y:S01]  /*13700*/  FADD.FTZ R246, R165, R250 ;  /* 0x000000faa5f67221 */ /* 0x000fe20000010000 */
[C---:B------:R-:W-:Y:S06]  /*13710*/  HMMA.16816.F32.BF16 R80, R168.reuse, R14, R80 ;  /* 0x0000000ea850723c */ /* 0x040fec0000041850 */
[C---:B--2---:R-:W-:Y:S06]  /*13720*/  HMMA.16816.F32.BF16 R84, R168.reuse, R16, R84 ;  /* 0x00000010a854723c */ /* 0x044fec0000041854 */
[C---:B------:R-:W-:Y:S06]  /*13730*/  HMMA.16816.F32.BF16 R88, R168.reuse, R18, R88 ;  /* 0x00000012a858723c */ /* 0x040fec0000041858 */
[C---:B------:R-:W-:Y:S06]  /*13740*/  HMMA.16816.F32.BF16 R92, R168.reuse, R20, R92 ;  /* 0x00000014a85c723c */ /* 0x040fec000004185c */
[C---:B------:R-:W-:Y:S06]  /*13750*/  HMMA.16816.F32.BF16 R96, R168.reuse, R22, R96 ;  /* 0x00000016a860723c */ /* 0x040fec0000041860 */
[C---:B-1----:R-:W-:Y:S06]  /*13760*/  HMMA.16816.F32.BF16 R100, R168.reuse, R24, R100 ;  /* 0x00000018a864723c */ /* 0x042fec0000041864 */
[C---:B------:R-:W-:Y:S06]  /*13770*/  HMMA.16816.F32.BF16 R104, R168.reuse, R26, R104 ;  /* 0x0000001aa868723c */ /* 0x040fec0000041868 */
[C---:B------:R-:W-:Y:S06]  /*13780*/  HMMA.16816.F32.BF16 R108, R168.reuse, R28, R108 ;  /* 0x0000001ca86c723c */ /* 0x040fec000004186c */
[C---:B------:R-:W-:Y:S06]  /*13790*/  HMMA.16816.F32.BF16 R112, R168.reuse, R30, R112 ;  /* 0x0000001ea870723c */ /* 0x040fec0000041870 */
[C---:B---3--:R-:W-:Y:S06]  /*137a0*/  HMMA.16816.F32.BF16 R116, R168.reuse, R4, R116 ;  /* 0x00000004a874723c */ /* 0x048fec0000041874 */
[C---:B------:R-:W-:Y:S06]  /*137b0*/  HMMA.16816.F32.BF16 R120, R168.reuse, R6, R120 ;  /* 0x00000006a878723c */ /* 0x040fec0000041878 */
[C---:B----4-:R-:W-:Y:S06]  /*137c0*/  HMMA.16816.F32.BF16 R124, R168.reuse, R8, R124 ;  /* 0x00000008a87c723c */ /* 0x050fec000004187c */
[----:B------:R-:W-:Y:S01]  /*137d0*/  HMMA.16816.F32.BF16 R128, R168, R10, R128 ;  /* 0x0000000aa880723c */ /* 0x000fe20000041880 */
[----:B------:R-:W-:Y:S11]  /*137e0*/  @!UPT UIADD3 URZ, URZ, URZ, URZ ;  /* 0x0000003f3f3ff290 */ /* 0x000ff6000fffe03f */
[----:B------:R-:W-:Y:S01]  /*137f0*/  @!UPT UIADD3 URZ, URZ, URZ, URZ ;  /* 0x0000003f3f3ff290 */ /* 0x000fe2000fffe03f */
[----:B------:R-:W-:Y:S11]  /*13800*/  @P0 BRA `(.L_x_3266) ;  /* 0xffffffac00b00947 */ /* 0x000ff6000383ffff */
.L_x_3262:
[----:B------:R-:W1:Y:S01]  /*13810*/  SHFL.BFLY PT, R0, R246, 0x2, 0x1f ;  /* 0x0c401f00f6007f89 */ /* 0x000e6200000e0000 */
[----:B------:R-:W2:Y:S01]  /*13820*/  S2UR UR6, SR_CgaCtaId ;  /* 0x00000000000679c3 */ /* 0x000ea20000008800 */
[----:B------:R-:W-:Y:S01]  /*13830*/  MOV R7, 0x3f800000 ;  /* 0x3f80000000077802 */ /* 0x000fe20000000f00 */
[----:B------:R-:W-:Y:S01]  /*13840*/  UMOV UR4, 0x400 ;  /* 0x0000040000047882 */ /* 0x000fe20000000000 */
[----:B------:R-:W3:Y:S01]  /*13850*/  SHFL.BFLY PT, R2, R247, 0x2, 0x1f ;  /* 0x0c401f00f7027f89 */ /* 0x000ee200000e0000 */
[----:B------:R-:W-:Y:S01]  /*13860*/  MOV R6, 0x3f800000 ;  /* 0x3f80000000067802 */ /* 0x000fe20000000f00 */
[----:B------:R-:W-:Y:S03]  /*13870*/  BSSY B0, `(.L_x_3267) ;  /* 0x0000136000007945 */ /* 0x000fe60003800000 */
[----:B------:R-:W-:Y:S01]  /*13880*/  BAR.SYNC.DEFER_BLOCKING 0x0 ;  /* 0x0000000000007b1d */ /* 0x000fe20000010000 */
[----:B-1----:R-:W-:Y:S01]  /*13890*/  FADD.FTZ R246, R0, R246 ;  /* 0x000000f600f67221 */ /* 0x002fe20000010000 */
[----:B--2---:R-:W-:-:S04]  /*138a0*/  ULEA UR6, UR6, UR4, 0x18 ;  /* 0x0000000406067291 */ /* 0x004fc8000f8ec03f */
[----:B------:R-:W1:Y:S02]  /*138b0*/  S2R R0, SR_TID.X ;  /* 0x0000000000007919 */ /* 0x000e640000002100 */
[----:B------:R-:W2:Y:S01]  /*138c0*/  S2UR UR4, SR_CTAID.Z ;  /* 0x00000000000479c3 */ /* 0x000ea20000002700 */
[----:B---3--:R-:W-:Y:S02]  /*138d0*/  FADD.FTZ R247, R2, R247 ;  /* 0x000000f702f77221 */ /* 0x008fe40000010000 */
[----:B------:R-:W3:Y:S04]  /*138e0*/  SHFL.BFLY PT, R2, R246, 0x1, 0x1f ;  /* 0x0c201f00f6027f89 */ /* 0x000ee800000e0000 */
[----:B------:R-:W4:Y:S01]  /*138f0*/  SHFL.BFLY PT, R4, R247, 0x1, 0x1f ;  /* 0x0c201f00f7047f89 */ /* 0x000f2200000e0000 */
[----:B---3--:R-:W-:Y:S01]  /*13900*/  FADD.FTZ R2, R246, R2 ;  /* 0x00000002f6027221 */ /* 0x008fe20000010000 */
[----:B-1----:R-:W-:Y:S01]  /*13910*/  SHF.R.S32.HI R8, RZ, 0x1f, R0 ;  /* 0x0000001fff087819 */ /* 0x002fe20000011400 */
[----:B----4-:R-:W-:-:S03]  /*13920*/  FADD.FTZ R4, R247, R4 ;  /* 0x00000004f7047221 */ /* 0x010fc60000010000 */
[----:B------:R-:W-:Y:S02]  /*13930*/  FSETP.NE.FTZ.AND P3, PT, R2, RZ, PT ;  /* 0x000000ff0200720b */ /* 0x000fe40003f75000 */
[-C--:B------:R-:W-:Y:S02]  /*13940*/  LEA.HI R9, R8, R0.reuse, RZ, 0x2 ;  /* 0x0000000008097211 */ /* 0x080fe400078f10ff */
[----:B------:R-:W-:Y:S02]  /*13950*/  FSETP.NE.FTZ.AND P4, PT, R4, RZ, PT ;  /* 0x000000ff0400720b */ /* 0x000fe40003f95000 */
[--C-:B------:R-:W-:Y:S02]  /*13960*/  SHF.R.S32.HI R10, RZ, 0x2, R9.reuse ;  /* 0x00000002ff0a7819 */ /* 0x100fe40000011409 */
[----:B------:R-:W-:Y:S02]  /*13970*/  SHF.R.S32.HI R5, RZ, 0x1f, R9 ;  /* 0x0000001fff057819 */ /* 0x000fe40000011409 */
[----:B------:R-:W-:-:S02]  /*13980*/  LEA.HI R12, R8, R0, RZ, 0x4 ;  /* 0x00000000080c7211 */ /* 0x000fc400078f20ff */
[----:B------:R-:W-:Y:S01]  /*13990*/  LEA.HI R5, R5, R10, RZ, 0x3 ;  /* 0x0000000a05057211 */ /* 0x000fe200078f18ff */
[----:B------:R-:W1:Y:S01]  /*139a0*/  @P3 MUFU.RCP R6, R2 ;  /* 0x0000000200063308 */ /* 0x000e620000001000 */
[----:B------:R-:W-:Y:S02]  /*139b0*/  LOP3.LUT R15, R9, 0x1ffffffc, RZ, 0xc0, !PT ;  /* 0x1ffffffc090f7812 */ /* 0x000fe400078ec0ff */
[----:B------:R-:W-:Y:S02]  /*139c0*/  LOP3.LUT R5, R5, 0xfffffff8, RZ, 0xc0, !PT ;  /* 0xfffffff805057812 */ /* 0x000fe400078ec0ff */
[----:B------:R-:W-:Y:S02]  /*139d0*/  LEA.HI R8, R8, R0, RZ, 0x5 ;  /* 0x0000000008087211 */ /* 0x000fe400078f28ff */
[----:B------:R-:W-:Y:S01]  /*139e0*/  IADD3 R5, R10, -R5, RZ ;  /* 0x800000050a057210 */ /* 0x000fe20007ffe0ff */
[----:B------:R-:W3:Y:S01]  /*139f0*/  @P4 MUFU.RCP R7, R4 ;  /* 0x0000000400074308 */ /* 0x000ee20000001000 */
[----:B------:R-:W4:Y:S01]  /*13a00*/  S2R R10, SR_TID.X ;  /* 0x00000000000a7919 */ /* 0x000f220000002100 */
[----:B------:R-:W-:-:S02]  /*13a10*/  LOP3.LUT R13, R12, 0xfffffff0, RZ, 0xc0, !PT ;  /* 0xfffffff00c0d7812 */ /* 0x000fc400078ec0ff */
[----:B------:R-:W-:Y:S02]  /*13a20*/  SHF.L.U32 R16, R5, 0x6, RZ ;  /* 0x0000000605107819 */ /* 0x000fe400000006ff */
[----:B------:R-:W-:Y:S02]  /*13a30*/  SHF.R.S32.HI R12, RZ, 0x5, R8 ;  /* 0x00000005ff0c7819 */ /* 0x000fe40000011408 */
[----:B------:R-:W-:Y:S01]  /*13a40*/  LOP3.LUT R16, R16, 0x1c0, RZ, 0xc0, !PT ;  /* 0x000001c010107812 */ /* 0x000fe200078ec0ff */
[C---:B-1----:R-:W-:Y:S01]  /*13a50*/  FMUL.FTZ R163, R6.reuse, R163 ;  /* 0x000000a306a37220 */ /* 0x042fe20000410000 */
[----:B------:R-:W-:Y:S01]  /*13a60*/  IADD3 R13, -R13, R0, RZ ;  /* 0x000000000d0d7210 */ /* 0x000fe20007ffe1ff */
[----:B------:R-:W-:Y:S01]  /*13a70*/  FMUL.FTZ R162, R6, R162 ;  /* 0x000000a206a27220 */ /* 0x000fe20000410000 */
[----:B------:R-:W-:Y:S01]  /*13a80*/  LEA.HI R16, R16, R16, RZ, 0x1d ;  /* 0x0000001010107211 */ /* 0x000fe200078fe8ff */
[C---:B------:R-:W-:Y:S01]  /*13a90*/  FMUL.FTZ R159, R6.reuse, R159 ;  /* 0x0000009f069f7220 */ /* 0x040fe20000410000 */
[----:B------:R-:W-:Y:S01]  /*13aa0*/  LEA.HI R17, R13, R13, RZ, 0x1 ;  /* 0x0000000d0d117211 */ /* 0x000fe200078f08ff */
[C---:B------:R-:W-:Y:S01]  /*13ab0*/  FMUL.FTZ R158, R6.reuse, R158 ;  /* 0x0000009e069e7220 */ /* 0x040fe20000410000 */
[----:B------:R-:W-:Y:S01]  /*13ac0*/  FMUL.FTZ R155, R6, R155 ;  /* 0x0000009b069b7220 */ /* 0x000fe20000410000 */
[C---:B---3--:R-:W-:Y:S01]  /*13ad0*/  FMUL.FTZ R160, R7.reuse, R160 ;  /* 0x000000a007a07220 */ /* 0x048fe20000410000 */
        /* <DEDUP_REMOVED lines=15> */
[----:B----4-:R-:W-:Y:S01]  /*13bd0*/  SHF.R.S32.HI R11, RZ, 0x1f, R10 ;  /* 0x0000001fff0b7819 */ /* 0x010fe2000001140a */
        /* <DEDUP_REMOVED lines=8> */
[----:B------:R-:W-:Y:S01]  /*13c60*/  FMUL.FTZ R48, R7, R48 ;  /* 0x0000003007307220 */ /* 0x000fe20000410000 */
[----:B------:R-:W-:Y:S01]  /*13c70*/  IADD3 R14, -R15, R0, RZ ;  /* 0x000000000f0e7210 */ /* 0x000fe20007ffe1ff */
[----:B------:R-:W-:Y:S01]  /*13c80*/  FMUL.FTZ R49, R7, R49 ;  /* 0x0000003107317220 */ /* 0x000fe20000410000 */
[----:B------:R-:W-:Y:S01]  /*13c90*/  LOP3.LUT R15, R5, 0x1, RZ, 0xc0, !PT ;  /* 0x00000001050f7812 */ /* 0x000fe200078ec0ff */
[C---:B------:R-:W-:Y:S01]  /*13ca0*/  FMUL.FTZ R52, R7.reuse, R52 ;  /* 0x0000003407347220 */ /* 0x040fe20000410000 */
[----:B------:R-:W-:Y:S01]  /*13cb0*/  LEA R14, R12, R14, 0x9 ;  /* 0x0000000e0c0e7211 */ /* 0x000fe200078e48ff */
[----:B------:R-:W-:Y:S01]  /*13cc0*/  FMUL.FTZ R53, R7, R53 ;  /* 0x0000003507357220 */ /* 0x000fe20000410000 */
[----:B------:R-:W-:Y:S01]  /*13cd0*/  ISETP.NE.U32.AND P0, PT, R15, 0x1, PT ;  /* 0x000000010f00780c */ /* 0x000fe20003f05070 */
[----:B------:R-:W-:Y:S01]  /*13ce0*/  FMUL.FTZ R56, R7, R56 ;  /* 0x0000003807387220 */ /* 0x000fe20000410000 */
[----:B------:R-:W-:Y:S01]  /*13cf0*/  SHF.L.U32 R15, R9, 0x6, RZ ;  /* 0x00000006090f7819 */ /* 0x000fe200000006ff */
[C---:B------:R-:W-:Y:S01]  /*13d00*/  FMUL.FTZ R57, R7.reuse, R57 ;  /* 0x0000003907397220 */ /* 0x040fe20000410000 */
[----:B------:R-:W-:Y:S01]  /*13d10*/  LEA R14, R14, R16, 0x1 ;  /* 0x000000100e0e7211 */ /* 0x000fe200078e08ff */
[----:B------:R-:W-:Y:S01]  /*13d20*/  FMUL.FTZ R60, R7, R60 ;  /* 0x0000003c073c7220 */ /* 0x000fe20000410000 */
[----:B------:R-:W-:Y:S01]  /*13d30*/  LOP3.LUT R15, R15, 0x1c0, RZ, 0xc0, !PT ;  /* 0x000001c00f0f7812 */ /* 0x000fe200078ec0ff */
[----:B------:R-:W-:Y:S01]  /*13d40*/  FMUL.FTZ R61, R7, R61 ;  /* 0x0000003d073d7220 */ /* 0x000fe20000410000 */
[----:B------:R-:W-:Y:S01]  /*13d50*/  SHF.L.U32 R16, R17, 0x2, RZ ;  /* 0x0000000211107819 */ /* 0x000fe200000006ff */
[----:B------:R-:W-:Y:S01]  /*13d60*/  FMUL.FTZ R64, R7, R64 ;  /* 0x0000004007407220 */ /* 0x000fe20000410000 */
[----:B------:R-:W-:Y:S01]  /*13d70*/  R2P PR, R5, 0x6 ;  /* 0x0000000605007804 */ /* 0x000fe20000000000 */
[----:B------:R-:W-:Y:S01]  /*13d80*/  FMUL.FTZ R65, R7, R65 ;  /* 0x0000004107417220 */ /* 0x000fe20000410000 */
[----:B------:R-:W-:Y:S01]  /*13d90*/  LOP3.LUT R16, R15, 0x38, R16, 0xf8, !PT ;  /* 0x000000380f107812 */ /* 0x000fe200078ef810 */
        /* <DEDUP_REMOVED lines=34> */
[----:B------:R-:W-:Y:S01]  /*13fc0*/  SHF.R.U32.HI R15, RZ, 0x3, R15 ;  /* 0x00000003ff0f7819 */ /* 0x000fe2000001160f */
[C---:B------:R-:W-:Y:S01]  /*13fd0*/  FMUL.FTZ R154, R6.reuse, R154 ;  /* 0x0000009a069a7220 */ /* 0x040fe20000410000 */
[----:B------:R-:W-:Y:S01]  /*13fe0*/  LOP3.LUT R17, R17, 0xffffffe, RZ, 0xc0, !PT ;  /* 0x0ffffffe11117812 */ /* 0x000fe200078ec0ff */
        /* <DEDUP_REMOVED lines=59> */
[----:B------:R-:W-:Y:S01]  /*143a0*/  IADD3 R6, R14, -0x20, RZ ;  /* 0xffffffe00e067810 */ /* 0x000fe20007ffe0ff */
[----:B------:R-:W-:Y:S01]  /*143b0*/  STS.64 [R14], R160 ;  /* 0x000000a00e007388 */ /* 0x000fe20000000a00 */
[----:B------:R-:W-:Y:S01]  /*143c0*/  SEL R5, R5, 0xffffffc0, !P1 ;  /* 0xffffffc005057807 */ /* 0x000fe20004800000 */
[----:B------:R1:W3:Y:S01]  /*143d0*/  @P4 MUFU.LG2 R32, R4 ;  /* 0x0000000400204308 */ /* 0x0002e20000000c00 */
[----:B------:R-:W-:Y:S01]  /*143e0*/  LOP3.LUT R15, R16, R15, RZ, 0x3c, !PT ;  /* 0x0000000f100f7212 */ /* 0x000fe200078e3cff */
[----:B------:R-:W-:Y:S01]  /*143f0*/  STS.64 [R14+0x800], R162 ;  /* 0x000800a20e007388 */ /* 0x000fe20000000a00 */
[----:B------:R-:W-:-:S02]  /*14400*/  IADD3 R17, R13, -R17, RZ ;  /* 0x800000110d117210 */ /* 0x000fc40007ffe0ff */
[C---:B------:R-:W-:Y:S02]  /*14410*/  @P0 IADD3 R6, R14.reuse, 0x20, RZ ;  /* 0x000000200e060810 */ /* 0x040fe40007ffe0ff */
[----:B------:R-:W-:Y:S01]  /*14420*/  SEL R7, R7, 0xffffff80, !P2 ;  /* 0xffffff8007077807 */ /* 0x000fe20005000000 */
[----:B------:R-:W4:Y:S01]  /*14430*/  @P3 MUFU.LG2 R2, R2 ;  /* 0x0000000200023308 */ /* 0x000f220000000c00 */
[C---:B------:R-:W-:Y:S01]  /*14440*/  IADD3 R16, R14.reuse, R5, RZ ;  /* 0x000000050e107210 */ /* 0x040fe20007ffe0ff */
[----:B------:R-:W-:Y:S01]  /*14450*/  STS.64 [R6], R156 ;  /* 0x0000009c06007388 */ /* 0x000fe20000000a00 */
[----:B------:R-:W-:Y:S02]  /*14460*/  LEA R15, R17, R15, 0x2 ;  /* 0x0000000f110f7211 */ /* 0x000fe400078e10ff */
[----:B------:R-:W-:Y:S01]  /*14470*/  IADD3 R5, R5, R6, RZ ;  /* 0x0000000605057210 */ /* 0x000fe20007ffe0ff */
[----:B------:R-:W-:Y:S01]  /*14480*/  STS.64 [R6+0x800], R158 ;  /* 0x0008009e06007388 */ /* 0x000fe20000000a00 */
[----:B------:R-:W-:-:S02]  /*14490*/  IADD3 R17, R14, R7, RZ ;  /* 0x000000070e117210 */ /* 0x000fc40007ffe0ff */
[----:B------:R-:W-:Y:S01]  /*144a0*/  IADD3 R18, R7, R6, RZ ;  /* 0x0000000607127210 */ /* 0x000fe20007ffe0ff */
[----:B------:R-:W-:Y:S01]  /*144b0*/  STS.64 [R16], R152 ;  /* 0x0000009810007388 */ /* 0x000fe20000000a00 */
[-C--:B------:R-:W-:Y:S01]  /*144c0*/  IADD3 R19, R16, R7.reuse, RZ ;  /* 0x0000000710137210 */ /* 0x080fe20007ffe0ff */
[----:B-1----:R-:W1:Y:S01]  /*144d0*/  @P3 LDC R4, c[0x0][0x2e8] ;  /* 0x0000ba00ff043b82 */ /* 0x002e620000000800 */
[----:B------:R-:W-:Y:S01]  /*144e0*/  IADD3 R7, R5, R7, RZ ;  /* 0x0000000705077210 */ /* 0x000fe20007ffe0ff */
[----:B------:R-:W-:Y:S01]  /*144f0*/  STS.64 [R16+0x800], R154 ;  /* 0x0008009a10007388 */ /* 0x000fe20000000a00 */
[----:B------:R-:W-:Y:S01]  /*14500*/  LEA.HI R34, R11, R10, RZ, 0x5 ;  /* 0x0000000a0b227211 */ /* 0x000fe200078f28ff */
[----:B---3--:R-:W-:Y:S01]  /*14510*/  @P4 FMUL.FTZ R32, R32, 0.69314718246459960938 ;  /* 0x3f31721820204820 */ /* 0x008fe20000410000 */
[----:B------:R-:W-:Y:S01]  /*14520*/  LOP3.LUT R8, R8, 0xffffffe0, RZ, 0xc0, !PT ;  /* 0xffffffe008087812 */ /* 0x000fe200078ec0ff */
[----:B------:R-:W-:Y:S01]  /*14530*/  STS.64 [R5], R148 ;  /* 0x0000009405007388 */ /* 0x000fe20000000a00 */
[----:B------:R-:W-:Y:S01]  /*14540*/  LOP3.LUT R34, R34, 0xffffffe0, RZ, 0xc0, !PT ;  /* 0xffffffe022227812 */ /* 0x000fe200078ec0ff */
[----:B------:R-:W2:Y:S01]  /*14550*/  LDC R11, c[0x0][0x270] ;  /* 0x00009c00ff0b7b82 */ /* 0x000ea20000000800 */
[----:B------:R-:W-:Y:S01]  /*14560*/  IADD3 R8, -R8, R0, RZ ;  /* 0x0000000008087210 */ /* 0x000fe20007ffe1ff */
[----:B------:R-:W-:Y:S01]  /*14570*/  STS.64 [R5+0x800], R150 ;  /* 0x0008009605007388 */ /* 0x000fe20000000a00 */
[----:B------:R-:W-:Y:S01]  /*14580*/  IADD3 R34, -R34, R10, RZ ;  /* 0x0000000a22227210 */ /* 0x000fe20007ffe1ff */
[----:B----4-:R-:W-:Y:S01]  /*14590*/  @P3 FMUL.FTZ R2, R2, 0.69314718246459960938 ;  /* 0x3f31721802023820 */ /* 0x010fe20000410000 */
[----:B------:R-:W-:Y:S01]  /*145a0*/  SHF.R.S32.HI R35, RZ, 0x1f, R12 ;  /* 0x0000001fff237819 */ /* 0x000fe2000001140c */
[----:B------:R-:W-:Y:S01]  /*145b0*/  STS.64 [R17], R144 ;  /* 0x0000009011007388 */ /* 0x000fe20000000a00 */
[----:B------:R-:W-:Y:S01]  /*145c0*/  LOP3.LUT P0, RZ, R8, 0x3, RZ, 0xc0, !PT ;  /* 0x0000000308ff7812 */ /* 0x000fe2000780c0ff */
[----:B------:R-:W3:Y:S01]  /*145d0*/  @P4 LDC R10, c[0x0][0x2e8] ;  /* 0x0000ba00ff0a4b82 */ /* 0x000ee20000000800 */
[----:B------:R-:W-:Y:S01]  /*145e0*/  IADD3 R8, RZ, -UR15, RZ ;  /* 0x8000000fff087c10 */ /* 0x000fe2000fffe0ff */
[----:B------:R-:W-:Y:S01]  /*145f0*/  STS.64 [R17+0x800], R146 ;  /* 0x0008009211007388 */ /* 0x000fe20000000a00 */
[----:B------:R-:W-:-:S02]  /*14600*/  LEA.HI R35, R35, R12, RZ, 0x2 ;  /* 0x0000000c23237211 */ /* 0x000fc400078f10ff */
[----:B------:R-:W-:Y:S01]  /*14610*/  SHF.R.S32.HI R33, RZ, 0x1f, R34 ;  /* 0x0000001fff217819 */ /* 0x000fe20000011422 */
[----:B------:R-:W-:Y:S01]  /*14620*/  STS.64 [R18], R140 ;  /* 0x0000008c12007388 */ /* 0x000fe20000000a00 */
[----:B------:R-:W-:Y:S02]  /*14630*/  LOP3.LUT R35, R35, 0xffffffc, RZ, 0xc0, !PT ;  /* 0x0ffffffc23237812 */ /* 0x000fe400078ec0ff */
[----:B------:R-:W-:Y:S01]  /*14640*/  LEA.HI R33, R33, R34, RZ, 0x2 ;  /* 0x0000002221217211 */ /* 0x000fe200078f10ff */
[----:B------:R-:W-:Y:S01]  /*14650*/  STS.64 [R18+0x800], R142 ;  /* 0x0008008e12007388 */ /* 0x000fe20000000a00 */
[----:B------:R-:W-:Y:S02]  /*14660*/  IADD3 R0, R12, -R35, RZ ;  /* 0x800000230c007210 */ /* 0x000fe40007ffe0ff */
[----:B------:R-:W-:Y:S01]  /*14670*/  SHF.R.S32.HI R33, RZ, 0x2, R33 ;  /* 0x00000002ff217819 */ /* 0x000fe20000011421 */
[----:B------:R-:W-:Y:S01]  /*14680*/  STS.64 [R19], R136 ;  /* 0x0000008813007388 */ /* 0x000fe20000000a00 */
[----:B------:R-:W-:Y:S01]  /*14690*/  MOV R12, 0xff800000 ;  /* 0xff800000000c7802 */ /* 0x000fe20000000f00 */
[----:B--2---:R-:W-:Y:S01]  /*146a0*/  IMAD R8, R11, R8, UR4 ;  /* 0x000000040b087e24 */ /* 0x004fe2000f8e0208 */
[----:B------:R-:W-:Y:S01]  /*146b0*/  LEA R0, R0, R33, 0x4 ;  /* 0x0000002100007211 */ /* 0x000fe200078e20ff */
[----:B------:R-:W-:Y:S04]  /*146c0*/  STS.64 [R19+0x800], R138 ;  /* 0x0008008a13007388 */ /* 0x000fe80000000a00 */
[----:B------:R-:W-:Y:S01]  /*146d0*/  STS.64 [R7], R132 ;  /* 0x0000008407007388 */ /* 0x000fe20000000a00 */
[----:B---3--:R-:W-:-:S03]  /*146e0*/  @P4 FFMA.FTZ R12, R164, R10, R32 ;  /* 0x0000000aa40c4223 */ /* 0x008fc60000010020 */
        /* <DEDUP_REMOVED lines=9> */
[----:B------:R-:W-:Y:S01]  /*14780*/  STS.64 [R17+0x4000], R52 ;  /* 0x0040003411007388 */ /* 0x000fe20000000a00 */
[----:B--2---:R-:W-:-:S03]  /*14790*/  SHF.L.U32 R40, R13, 0x2, RZ ;  /* 0x000000020d287819 */ /* 0x004fc600000006ff */
[----:B------:R-:W-:Y:S01]  /*147a0*/  STS.64 [R17+0x4800], R54 ;  /* 0x0048003611007388 */ /* 0x000fe20000000a00 */
[----:B------:R-:W-:-:S03]  /*147b0*/  SHF.R.S32.HI R41, RZ, 0x1f, R40 ;  /* 0x0000001fff297819 */ /* 0x000fc60000011428 */
        /* <DEDUP_REMOVED lines=36> */
[----:B--2---:R-:W-:-:S03]  /*14a00*/  LEA R5, R15, UR6, 0x2 ;  /* 0x000000060f057c11 */ /* 0x004fc6000f8e10ff */
[----:B------:R-:W-:Y:S04]  /*14a10*/  STS.64 [R7+0xc000], R128 ;  /* 0x00c0008007007388 */ /* 0x000fe80000000a00 */
[----:B------:R2:W-:Y:S01]  /*14a20*/  STS.64 [R7+0xc800], R130 ;  /* 0x00c8008207007388 */ /* 0x0005e20000000a00 */
[----:B------:R-:W-:Y:S06]  /*14a30*/  BAR.SYNC.DEFER_BLOCKING 0x0 ;  /* 0x0000000000007b1d */ /* 0x000fec0000010000 */
[----:B------:R-:W3:Y:S01]  /*14a40*/  S2R R14, SR_CTAID.Y ;  /* 0x00000000000e7919 */ /* 0x000ee20000002600 */
[----:B------:R-:W4:Y:S01]  /*14a50*/  S2R R15, SR_CTAID.X ;  /* 0x00000000000f7919 */ /* 0x000f220000002500 */
[----:B--2---:R-:W3:Y:S01]  /*14a60*/  LDC.64 R6, c[0x0][0x2c0] ;  /* 0x0000b000ff067b82 */ /* 0x004ee20000000a00 */
[----:B------:R2:W1:Y:S04]  /*14a70*/  LDS.128 R28, [R5+0x3800] ;  /* 0x00380000051c7984 */ /* 0x0004680000000c00 */
[----:B------:R2:W1:Y:S04]  /*14a80*/  LDS.128 R24, [R5+0x7800] ;  /* 0x0078000005187984 */ /* 0x0004680000000c00 */
[----:B------:R2:W1:Y:S04]  /*14a90*/  LDS.128 R20, [R5+0xb800] ;  /* 0x00b8000005147984 */ /* 0x0004680000000c00 */
[----:B------:R2:W2:Y:S01]  /*14aa0*/  LDS.128 R16, [R5+0xf800] ;  /* 0x00f8000005107984 */ /* 0x0004a20000000c00 */
[----:B----4-:R-:W-:Y:S01]  /*14ab0*/  SHF.L.U32 R15, R15, 0x6, RZ ;  /* 0x000000060f0f7819 */ /* 0x010fe200000006ff */
[----:B---3--:R-:W-:Y:S01]  /*14ac0*/  IMAD R6, R14, R6, UR15 ;  /* 0x0000000f0e067e24 */ /* 0x008fe2000f8e0206 */
[----:B------:R-:W-:Y:S01]  /*14ad0*/  MOV R14, 0xff800000 ;  /* 0xff800000000e7802 */ /* 0x000fe20000000f00 */
[----:B-1----:R-:W-:-:S02]  /*14ae0*/  @P3 FFMA.FTZ R14, R3, R4, R2 ;  /* 0x00000004030e3223 */ /* 0x002fc40000010002 */
[----:B------:R-:W-:-:S04]  /*14af0*/  IMAD R6, R6, R11, R8 ;  /* 0x0000000b06067224 */ /* 0x000fc800078e0208 */
[----:B------:R-:W-:Y:S01]  /*14b00*/  IMAD R6, R6, R7, R15 ;  /* 0x0000000706067224 */ /* 0x000fe200078e020f */
[----:B--2---:R-:W-:Y:S06]  /*14b10*/  @P0 BRA `(.L_x_3268) ;  /* 0x00000000002c0947 */ /* 0x004fec0003800000 */
[----:B------:R-:W-:Y:S01]  /*14b20*/  VIADD R4, R0, 0x8 ;  /* 0x0000000800047836 */ /* 0x000fe20000000000 */
        /* <DEDUP_REMOVED lines=10> */
.L_x_3268:
[----:B------:R-:W-:Y:S05]  /*14bd0*/  BSYNC B0 ;  /* 0x0000000000007941 */ /* 0x000fea0003800000 */
.L_x_3267:
[----:B------:R-:W-:Y:S01]  /*14be0*/  ULDC UR4, c[0x0][0x2dc] ;  /* 0x0000b70000047ab9 */ /* 0x000fe20000000800 */
[C---:B------:R-:W-:Y:S01]  /*14bf0*/  VIADD R0, R9.reuse, 0x18 ;  /* 0x0000001809007836 */ /* 0x040fe20000000000 */
[----:B------:R-:W-:Y:S01]  /*14c00*/  ULDC.64 UR6, c[0x0][0x288] ;  /* 0x0000a20000067ab9 */ /* 0x000fe20000000a00 */
[C---:B-1----:R-:W-:Y:S01]  /*14c10*/  IMAD.WIDE R10, R9.reuse, 0x100, R40 ;  /* 0x00000100090a7825 */ /* 0x042fe200078e0228 */
[----:B------:R1:W2:Y:S01]  /*14c20*/  LDS.128 R36, [R5] ;  /* 0x0000000005247984 */ /* 0x0002a20000000c00 */
[----:B------:R-:W-:Y:S01]  /*14c30*/  BSSY B0, `(.L_x_3269) ;  /* 0x0000024000007945 */ /* 0x000fe20003800000 */
[----:B------:R-:W-:Y:S01]  /*14c40*/  ISETP.GE.AND P2, PT, R0, UR5, PT ;  /* 0x0000000500007c0c */ /* 0x000fe2000bf46270 */
[----:B------:R-:W-:Y:S01]  /*14c50*/  IMAD R6, R6, UR4, RZ ;  /* 0x0000000406067c24 */ /* 0x000fe2000f8e02ff */
[----:B------:R1:W3:Y:S01]  /*14c60*/  LDS.128 R32, [R5+0x4000] ;  /* 0x0040000005207984 */ /* 0x0002e20000000c00 */
[C---:B------:R-:W-:Y:S02]  /*14c70*/  VIADD R3, R9.reuse, 0x8 ;  /* 0x0000000809037836 */ /* 0x040fe40000000000 */
[C---:B------:R-:W-:Y:S01]  /*14c80*/  VIADD R0, R9.reuse, 0x20 ;  /* 0x0000002009007836 */ /* 0x040fe20000000000 */
[C---:B------:R-:W-:Y:S01]  /*14c90*/  IADD3 R4, P3, R6.reuse, R10, RZ ;  /* 0x0000000a06047210 */ /* 0x040fe20007f7e0ff */
[----:B------:R-:W-:Y:S01]  /*14ca0*/  VIADD R2, R9, 0x10 ;  /* 0x0000001009027836 */ /* 0x000fe20000000000 */
[----:B------:R-:W-:Y:S01]  /*14cb0*/  ISETP.GE.AND P0, PT, R3, UR5, PT ;  /* 0x0000000503007c0c */ /* 0x000fe2000bf06270 */
[----:B------:R1:W4:Y:S01]  /*14cc0*/  LDS.128 R12, [R5+0x8000] ;  /* 0x00800000050c7984 */ /* 0x0003220000000c00 */
[----:B------:R-:W-:-:S02]  /*14cd0*/  LEA.HI.X.SX32 R3, R6, R11, 0x1, P3 ;  /* 0x0000000b06037211 */ /* 0x000fc400018f0eff */
[----:B------:R-:W-:Y:S01]  /*14ce0*/  ISETP.GE.AND P3, PT, R0, UR5, PT ;  /* 0x0000000500007c0c */ /* 0x000fe2000bf66270 */
[C---:B------:R-:W-:Y:S01]  /*14cf0*/  VIADD R0, R9.reuse, 0x30 ;  /* 0x0000003009007836 */ /* 0x040fe20000000000 */
[----:B------:R-:W-:Y:S02]  /*14d00*/  LEA R6, P4, R4, UR6, 0x2 ;  /* 0x0000000604067c11 */ /* 0x000fe4000f8810ff */
[----:B------:R-:W-:Y:S01]  /*14d10*/  ISETP.GE.AND P1, PT, R2, UR5, PT ;  /* 0x0000000502007c0c */ /* 0x000fe2000bf26270 */
[C---:B------:R-:W-:Y:S01]  /*14d20*/  VIADD R2, R9.reuse, 0x28 ;  /* 0x0000002809027836 */ /* 0x040fe20000000000 */
        /* <DEDUP_REMOVED lines=20> */
.L_x_3270:
[----:B------:R-:W-:Y:S05]  /*14e70*/  BSYNC B0 ;  /* 0x0000000000007941 */ /* 0x000fea0003800000 */
.L_x_3269:
        /* <DEDUP_REMOVED lines=18> */
.L_x_3272:
[----:B------:R-:W-:Y:S05]  /*14fa0*/  BSYNC B0 ;  /* 0x0000000000007941 */ /* 0x000fea0003800000 */
.L_x_3271:
        /* <DEDUP_REMOVED lines=17> */
.L_x_3274:
[----:B------:R-:W-:Y:S05]  /*150c0*/  BSYNC B0 ;  /* 0x0000000000007941 */ /* 0x000fea0003800000 */
.L_x_3273:
        /* <DEDUP_REMOVED lines=17> */
.L_x_3276:
[----:B------:R-:W-:Y:S05]  /*151e0*/  BSYNC B0 ;  /* 0x0000000000007941 */ /* 0x000fea0003800000 */
.L_x_3275:
        /* <DEDUP_REMOVED lines=17> */
.L_x_3278:
[----:B------:R-:W-:Y:S05]  /*15300*/  BSYNC B0 ;  /* 0x0000000000007941 */ /* 0x000fea0003800000 */
.L_x_3277:
        /* <DEDUP_REMOVED lines=17> */
.L_x_3280:
[----:B------:R-:W-:Y:S05]  /*15420*/  BSYNC B0 ;  /* 0x0000000000007941 */ /* 0x000fea0003800000 */
.L_x_3279:
        /* <DEDUP_REMOVED lines=17> */
.L_x_3282:
[----:B------:R-:W-:Y:S05]  /*15540*/  BSYNC B0 ;  /* 0x0000000000007941 */ /* 0x000fea0003800000 */
.L_x_3281:
        /* <DEDUP_REMOVED lines=14> */
.L_x_3283:
        /* <DEDUP_REMOVED lines=13> */
.L_x_9051:


//--------------------- .text._ZN5flash24flash_fwd_splitkv_kernelI23Flash_fwd_kernel_traitsILi256ELi64ELi64ELi4ELb0ELb0EN7cutlass10bfloat16_tE19Flash_kernel_traitsILi256ELi64ELi64ELi4ES3_EELb0ELb1ELb0ELb0ELb0ELb0ELb1ELb1EEEvNS_16Flash_fwd_paramsE --------------------------
	.section	.text._ZN5flash24flash_fwd_splitkv_kernelI23Flash_fwd_kernel_traitsILi256ELi64ELi64ELi4ELb0ELb0EN7cutlass10bfloat16_tE19Flash_kernel_traitsILi256ELi64ELi64ELi4ES3_EELb0ELb1ELb0ELb0ELb0ELb0ELb1ELb1EEEvNS_16Flash_fwd_paramsE,"ax",@progbits
	.align	128
        .global         _ZN5flash24flash_fwd_splitkv_kernelI23Flash_fwd_kernel_traitsILi256ELi64ELi64ELi4ELb0ELb0EN7cutlass10bfloat16_tE19Flash_kernel_traitsILi256ELi64ELi64ELi4ES3_EELb0ELb1ELb0ELb0ELb0ELb0ELb1ELb1EEEvNS_16Flash_fwd_paramsE
        .type           _ZN5flash24flash_fwd_splitkv_kernelI23Flash_fwd_kernel_traitsILi256ELi64ELi64ELi4ELb0ELb0EN7cutlass10bfloat16_tE19Flash_kernel_traitsILi256ELi64ELi64ELi4ES3_EELb0ELb1ELb0ELb0ELb0ELb0ELb1ELb1EEEvNS_16Flash_fwd_paramsE,@function
        .size           _ZN5flash24flash_fwd_splitkv_kernelI23Flash_fwd_kernel_traitsILi256ELi64ELi64ELi4ELb0ELb0EN7cutlass10bfloat16_tE19Flash_kernel_traitsILi256ELi64ELi64ELi4ES3_EELb0ELb1ELb0ELb0ELb0ELb0ELb1ELb1EEEvNS_16Flash_fwd_paramsE,(.L_x_9006 - _ZN5flash24flash_fwd_splitkv_kernelI23Flash_fwd_kernel_traitsILi256ELi64ELi64ELi4ELb0ELb0EN7cutlass10bfloat16_tE19Flash_kernel_traitsILi256ELi64ELi64ELi4ES3_EELb0ELb1ELb0ELb0ELb0ELb0ELb1ELb1EEEvNS_16Flash_fwd_paramsE)
        .other          _ZN5flash24flash_fwd_splitkv_kernelI23Flash_fwd_kernel_traitsILi256ELi64ELi64ELi4ELb0ELb0EN7cutlass10bfloat16_tE19Flash_kernel_traitsILi256ELi64ELi64ELi4ES3_EELb0ELb1ELb0ELb0ELb0ELb0ELb1ELb1EEEvNS_16Flash_fwd_paramsE,@"STO_CUDA_ENTRY STV_DEFAULT"
_ZN5flash24flash_fwd_splitkv_kernelI23Flash_fwd_kernel_traitsILi256ELi64ELi64ELi4ELb0ELb0EN7cutlass10bfloat16_tE19Flash_kernel_traitsILi256ELi64ELi64ELi4ES3_EELb0ELb1ELb0ELb0ELb0ELb0ELb1ELb1EEEvNS_16Flash_fwd_paramsE:
.text._ZN5flash24flash_fwd_splitkv_kernelI23Flash_fwd_kernel_traitsILi256ELi64ELi64ELi4ELb0ELb0EN7cutlass10bfloat16_tE19Flash_kernel_traitsILi256ELi64ELi64ELi4ES3_EELb0ELb1ELb0ELb0ELb0ELb0ELb1ELb1EEEvNS_16Flash_fwd_paramsE:
        /* <DEDUP_REMOVED lines=12> */
[----:B--2---:R-:W-:-:S06]  /*00c0*/  IADD3 R2, R2, 0xffffffe, RZ ;  /* 0x0ffffffe02027810 */ /* 0x004fcc0007ffe0ff */
[----:B------:R-:W2:Y:S02]  /*00d0*/  F2I.FTZ.U32.TRUNC.NTZ R3, R2 ;  /* 0x0000000200037305 */ /* 0x000ea4000021f000 */
[----:B--2---:R-:W-:-:S04]  /*00e0*/  IMAD.MOV R2, RZ, RZ, -R3 ;  /* 0x000000ffff027224 */ /* 0x004fc800078e0a03 */
[----:B------:R-:W-:Y:S01]  /*00f0*/  IMAD R4, R2, R0, RZ ;  /* 0x0000000002047224 */ /* 0x000fe200078e02ff */
[----:B------:R-:W-:-:S05]  /*0100*/  MOV R2, RZ ;  /* 0x000000ff00027202 */ /* 0x000fca0000000f00 */
[----:B------:R-:W-:-:S06]  /*0110*/  IMAD.HI.U32 R4, R3, R4, R2 ;  /* 0x0000000403047227 */ /* 0x000fcc00078e0002 */
[----:B-1----:R-:W-:Y:S02]  /*0120*/  IMAD.HI.U32 R238, R4, UR4, RZ ;  /* 0x0000000404ee7c27 */ /* 0x002fe4000f8e00ff */
[----:B------:R-:W1:Y:S02]  /*0130*/  LDC R4, c[0x0][0x10] ;  /* 0x00000400ff047b82 */ /* 0x000e640000000800 */
        /* <DEDUP_REMOVED lines=9> */
[----:B-1-34-:R-:W-:Y:S02]  /*01d0*/  IMAD R237, R0, R237, UR4 ;  /* 0x0000000400ed7e24 */ /* 0x01afe4000f8e02ed */
[----:B------:R-:W-:Y:S05]  /*01e0*/  CALL.REL.NOINC `($_ZN5flash24flash_fwd_splitkv_kernelI23Flash_fwd_kernel_traitsILi256ELi64ELi64ELi4ELb0ELb0EN7cutlass10bfloat16_tE19Flash_kernel_traitsILi256ELi64ELi64ELi4ES3_EELb0ELb1ELb0ELb0ELb0ELb0ELb1ELb1EEEvNS_16Flash_fwd_paramsE$_ZN5flash30compute_attn_1rowblock_splitkvI23Flash_fwd_kernel_traitsILi256ELi64ELi64ELi4ELb0ELb0EN7cutlass10bfloat16_tE19Flash_kernel_traitsILi256ELi64ELi64ELi4ES3_EELb0ELb1ELb0ELb0ELb0ELb0ELb1ELb1ENS_16Flash_fwd_paramsEEEvRKT8_iiiii) ;  /* 0x0000000000087944 */ /* 0x000fea0003c00000 */
[----:B------:R-:W-:Y:S05]  /*01f0*/  BSYNC B4 ;  /* 0x0000000000047941 */ /* 0x000fea0003800000 */
.L_x_3284:
[----:B------:R-:W-:Y:S05]  /*0200*/  EXIT ;  /* 0x000000000000794d */ /* 0x000fea0003800000 */
        .type           $_ZN5flash24flash_fwd_splitkv_kernelI23Flash_fwd_kernel_traitsILi256ELi64ELi64ELi4ELb0ELb0EN7cutlass10bfloat16_tE19Flash_kernel_traitsILi256ELi64ELi64ELi4ES3_EELb0ELb1ELb0ELb0ELb0ELb0ELb1ELb1EEEvNS_16Flash_fwd_paramsE$_ZN5flash30compute_attn_1rowblock_splitkvI23Flash_fwd_kernel_traitsILi256ELi64ELi64ELi4ELb0ELb0EN7cutlass10bfloat16_tE19Flash_kernel_traitsILi256ELi64ELi64ELi4ES3_EELb0ELb1ELb0ELb0ELb0ELb0ELb1ELb1ENS_16Flash_fwd_paramsEEEvRKT8_iiiii,@function
        .size           $_ZN5flash24flash_fwd_splitkv_kernelI23Flash_fwd_kernel_traitsILi256ELi64ELi64ELi4ELb0ELb0EN7cutlass10bfloat16_tE19Flash_kernel_traitsILi256ELi64ELi64ELi4ES3_EELb0ELb1ELb0ELb0ELb0ELb0ELb1ELb1EEEvNS_16Flash_fwd_paramsE$_ZN5flash30compute_attn_1rowblock_splitkvI23Flash_fwd_kernel_traitsILi256ELi64ELi64ELi4ELb0ELb0EN7cutlass10bfloat16_tE19Flash_kernel_traitsILi256ELi64ELi64ELi4ES3_EELb0ELb1ELb0ELb0ELb0ELb0ELb1ELb1ENS_16Flash_fwd_paramsEEEvRKT8_iiiii,(.L_x_9006 - $_ZN5flash24flash_fwd_splitkv_kernelI23Flash_fwd_kernel_traitsILi256ELi64ELi64ELi4ELb0ELb0EN7cutlass10bfloat16_tE19Flash_kernel_traitsILi256ELi64ELi64ELi4ES3_EELb0ELb1ELb0ELb0ELb0ELb0ELb1ELb1EEEvNS_16Flash_fwd_paramsE$_ZN5flash30compute_attn_1rowblock_splitkvI23Flash_fwd_kernel_traitsILi256ELi64ELi64ELi4ELb0ELb0EN7cutlass10bfloat16_tE19Flash_kernel_traitsILi256ELi64ELi64ELi4ES3_EELb0ELb1ELb0ELb0ELb0ELb0ELb1ELb1ENS_16Flash_fwd_paramsEEEvRKT8_iiiii)
$_ZN5flash24flash_fwd_splitkv_kernelI23Flash_fwd_kernel_traitsILi256ELi64ELi64ELi4ELb0ELb0EN7cutlass10bfloat16_tE19Flash_kernel_traitsILi256ELi64ELi64ELi4ES3_EELb0ELb1ELb0ELb0ELb0ELb0ELb1ELb1EEEvNS_16Flash_fwd_paramsE$_ZN5flash30compute_attn_1rowblock_splitkvI23Flash_fwd_kernel_traitsILi256ELi64ELi64ELi4ELb0ELb0EN7cutlass10bfloat16_tE19Flash_kernel_traitsILi256ELi64ELi64ELi4ES3_EELb0ELb1ELb0ELb0ELb0ELb0ELb1ELb1ENS_16Flash_fwd_paramsEEEvRKT8_iiiii:
        /* <DEDUP_REMOVED lines=17> */
[----:B--2---:R-:W-:-:S06]  /*0320*/  @P0 IADD3 R236, R236, -R7, RZ ;  /* 0x80000007ecec0210 */ /* 0x004fcc0007ffe0ff */
        /* <DEDUP_REMOVED lines=9> */
.L_x_3286:
[----:B------:R-:W-:Y:S05]  /*03c0*/  BSYNC B0 ;  /* 0x0000000000007941 */ /* 0x000fea0003800000 */
.L_x_3285:
        /* <DEDUP_REMOVED lines=8> */
.L_x_3288:
[----:B------:R2:W5:Y:S02]  /*0450*/  LD.E R61, desc[UR6][R10.64+0xb8] ;  /* 0x0000b8060a3d7980 */ /* 0x000564000c101900 */
.L_x_3289:
[----:B------:R-:W-:Y:S05]  /*0460*/  BSYNC B0 ;  /* 0x0000000000007941 */ /* 0x000fea0003800000 */
.L_x_3287:
        /* <DEDUP_REMOVED lines=10> */
.L_x_3291:
[----:B------:R-:W3:Y:S01]  /*0510*/  LD.E.64 R2, desc[UR6][R10.64+0x108] ;  /* 0x000108060a027980 */ /* 0x000ee2000c101b00 */
[----:B------:R-:W-:Y:S01]  /*0520*/  BSSY B0, `(.L_x_3293) ;  /* 0x0000006000007945 */ /* 0x000fe20003800000 */
[----:B------:R-:W-:Y:S01]  /*0530*/  IMAD.MOV.U32 R53, RZ, RZ, RZ ;  /* 0x000000ffff357224 */ /* 0x000fe200078e00ff */
[----:B---3--:R-:W-:-:S04]  /*0540*/  ISETP.NE.U32.AND P0, PT, R2, RZ, PT ;  /* 0x000000ff0200720c */ /* 0x008fc80003f05070 */
[----:B------:R-:W-:-:S13]  /*0550*/  ISETP.NE.AND.EX P0, PT, R3, RZ, PT, P0 ;  /* 0x000000ff0300720c */ /* 0x000fda0003f05300 */
[----:B------:R-:W-:Y:S05]  /*0560*/  @!P0 BRA `(.L_x_3294) ;  /* 0x0000000000048947 */ /* 0x000fea0003800000 */
[----:B------:R1:W5:Y:S02]  /*0570*/  LD.E R53, desc[UR6][R10.64+0xbc] ;  /* 0x0000bc060a357980 */ /* 0x000364000c101900 */
.L_x_3294:
[----:B------:R-:W-:Y:S05]  /*0580*/  BSYNC B0 ;  /* 0x0000000000007941 */ /* 0x000fea0003800000 */
.L_x_3293:
[----:B-----5:R-:W-:Y:S02]  /*0590*/  IADD3 R53, R61, R53, RZ ;  /* 0x000000353d357210 */ /* 0x020fe40007ffe0ff */
.L_x_3292:
[----:B------:R-:W-:Y:S05]  /*05a0*/  BSYNC B1 ;  /* 0x0000000000017941 */ /* 0x000fea0003800000 */
.L_x_3290:
[----:B------:R-:W-:Y:S01]  /*05b0*/  IMAD.SHL.U32 R56, R235, 0x40, RZ ;  /* 0x00000040eb387824 */ /* 0x000fe200078e00ff */
[----:B------:R-:W-:Y:S01]  /*05c0*/  MOV R2, R234 ;  /* 0x000000ea00027202 */ /* 0x000fe20000000f00 */
[----:B------:R-:W-:-:S03]  /*05d0*/  IMAD.MOV.U32 R3, RZ, RZ, 0x0 ;  /* 0x00000000ff037424 */ /* 0x000fc600078e00ff */
[----:B------:R-:W-:-:S13]  /*05e0*/  ISETP.GT.AND P0, PT, R236, R56, PT ;  /* 0x00000038ec00720c */ /* 0x000fda0003f04270 */
[----:B-12---:R-:W-:Y:S05]  /*05f0*/  @!P0 RET.REL.NODEC R2 `(_ZN5flash24flash_fwd_splitkv_kernelI23Flash_fwd_kernel_traitsILi256ELi64ELi64ELi4ELb0ELb0EN7cutlass10bfloat16_tE19Flash_kernel_traitsILi256ELi64ELi64ELi4ES3_EELb0ELb1ELb0ELb0ELb0ELb0ELb1ELb1EEEvNS_16Flash_fwd_paramsE) ;  /* 0xfffffff802808950 */ /* 0x006fea0003c3ffff */
[----:B------:R-:W2:Y:S04]  /*0600*/  LD.E R0, desc[UR6][R10.64+0xb8] ;  /* 0x0000b8060a007980 */ /* 0x000ea8000c101900 */
[----:B------:R-:W3:Y:S04]  /*0610*/  LD.E R6, desc[UR6][R10.64+0x184] ;  /* 0x000184060a067980 */ /* 0x000ee8000c101900 */
[----:B------:R-:W4:Y:S01]  /*0620*/  LD.E R5, desc[UR6][R10.64+0x188] ;  /* 0x000188060a057980 */ /* 0x000f22000c101900 */
[----:B------:R-:W-:Y:S01]  /*0630*/  IABS R3, R4 ;  /* 0x0000000400037213 */ /* 0x000fe20000000000 */
[----:B------:R-:W1:Y:S03]  /*0640*/  S2R R52, SR_TID.X ;  /* 0x0000000000347919 */ /* 0x000e660000002100 */
[----:B------:R-:W5:Y:S08]  /*0650*/  I2F.RP R12, R3 ;  /* 0x00000003000c7306 */ /* 0x000f700000209400 */
[----:B-----5:R-:W5:Y:S02]  /*0660*/  MUFU.RCP R12, R12 ;  /* 0x0000000c000c7308 */ /* 0x020f640000001000 */
[----:B-----5:R-:W-:-:S06]  /*0670*/  VIADD R12, R12, 0xffffffe ;  /* 0x0ffffffe0c0c7836 */ /* 0x020fcc0000000000 */
[----:B------:R-:W5:Y:S02]  /*0680*/  F2I.FTZ.U32.TRUNC.NTZ R13, R12 ;  /* 0x0000000c000d7305 */ /* 0x000f64000021f000 */
[----:B-----5:R-:W-:Y:S02]  /*0690*/  IMAD.MOV R8, RZ, RZ, -R13 ;  /* 0x000000ffff087224 */ /* 0x020fe400078e0a0d */
        /* <DEDUP_REMOVED lines=20> */
[----:B------:R-:W-:Y:S01]  /*07e0*/  VIADD R0, R53, 0x3f ;  /* 0x0000003f35007836 */ /* 0x000fe20000000000 */
[----:B------:R-:W-:-:S04]  /*07f0*/  IADD3 R3, -R236, 0x7f, R56 ;  /* 0x0000007fec037810 */ /* 0x000fc80007ffe138 */
[----:B----4-:R-:W-:-:S07]  /*0800*/  IADD3 R3, R5, R3, R53 ;  /* 0x0000000305037210 */ /* 0x010fce0007ffe035 */
[----:B------:R-:W-:-:S04]  /*0810*/  @P2 VIADD R8, R8, 0x1 ;  /* 0x0000000108082836 */ /* 0x000fc80000000000 */
[----:B------:R-:W-:Y:S01]  /*0820*/  IMAD.MOV.U32 R2, RZ, RZ, R8 ;  /* 0x000000ffff027224 */ /* 0x000fe200078e0008 */
[----:B------:R-:W-:-:S03]  /*0830*/  IADD3 R8, R53, R56, -R236 ;  /* 0x0000003835087210 */ /* 0x000fc60007ffe8ec */
[----:B------:R-:W-:Y:S01]  /*0840*/  @!P0 IMAD.MOV R2, RZ, RZ, -R2 ;  /* 0x000000ffff028224 */ /* 0x000fe200078e0a02 */
[----:B------:R-:W-:Y:S01]  /*0850*/  @!P1 LOP3.LUT R2, RZ, R4, RZ, 0x33, !PT ;  /* 0x00000004ff029212 */ /* 0x000fe200078e33ff */
[----:B---3--:R-:W-:Y:S01]  /*0860*/  IMAD.IADD R6, R8, 0x1, -R6 ;  /* 0x0000000108067824 */ /* 0x008fe200078e0a06 */
[----:B------:R-:W-:-:S03]  /*0870*/  SHF.R.S32.HI R4, RZ, 0x1f, R0 ;  /* 0x0000001fff047819 */ /* 0x000fc60000011400 */
[----:B------:R-:W-:Y:S01]  /*0880*/  IMAD R231, R2, UR8, RZ ;  /* 0x0000000802e77c24 */ /* 0x000fe2000f8e02ff */
[----:B------:R-:W-:Y:S02]  /*0890*/  LEA.HI R4, R4, R0, RZ, 0x6 ;  /* 0x0000000004047211 */ /* 0x000fe400078f30ff */
[----:B------:R-:W-:Y:S02]  /*08a0*/  SHF.R.S32.HI R5, RZ, 0x1f, R6 ;  /* 0x0000001fff057819 */ /* 0x000fe40000011406 */
[----:B------:R-:W-:Y:S02]  /*08b0*/  SHF.R.S32.HI R0, RZ, 0x1f, R3 ;  /* 0x0000001fff007819 */ /* 0x000fe40000011403 */
[----:B------:R-:W-:Y:S02]  /*08c0*/  SHF.R.S32.HI R4, RZ, 0x6, R4 ;  /* 0x00000006ff047819 */ /* 0x000fe40000011404 */
[----:B------:R-:W-:Y:S02]  /*08d0*/  LEA.HI R5, R5, R6, RZ, 0x6 ;  /* 0x0000000605057211 */ /* 0x000fe400078f30ff */
[----:B------:R-:W-:-:S02]  /*08e0*/  LEA.HI R0, R0, R3, RZ, 0x6 ;  /* 0x0000000300007211 */ /* 0x000fc400078f30ff */
[C---:B------:R-:W-:Y:S02]  /*08f0*/  VIADDMNMX R4, R231.reuse, R2, R4, PT ;  /* 0x00000002e7047246 */ /* 0x040fe40003800104 */
[----:B------:R-:W-:Y:S02]  /*0900*/  SHF.R.S32.HI R5, RZ, 0x6, R5 ;  /* 0x00000006ff057819 */ /* 0x000fe40000011405 */
[----:B------:R-:W-:Y:S02]  /*0910*/  SHF.R.S32.HI R0, RZ, 0x6, R0 ;  /* 0x00000006ff007819 */ /* 0x000fe40000011400 */
[----:B------:R-:W-:Y:S02]  /*0920*/  VIMNMX R231, R231, R5, !PT ;  /* 0x00000005e7e77248 */ /* 0x000fe40007fe0100 */
[----:B------:R-:W-:-:S04]  /*0930*/  VIMNMX R165, R4, R0, PT ;  /* 0x0000000004a57248 */ /* 0x000fc80003fe0100 */
[----:B------:R-:W-:-:S13]  /*0940*/  ISETP.GE.AND P0, PT, R231, R165, PT ;  /* 0x000000a5e700720c */ /* 0x000fda0003f06270 */
[----:B-1----:R-:W-:Y:S05]  /*0950*/  @!P0 BRA `(.L_x_3295) ;  /* 0x0000000800908947 */ /* 0x002fea0003800000 */
[----:B------:R-:W2:Y:S04]  /*0960*/  LD.E.64 R2, desc[UR6][R10.64+0xb0] ;  /* 0x0000b0060a027980 */ /* 0x000ea8000c101b00 */
[----:B------:R-:W3:Y:S04]  /*0970*/  LD.E R4, desc[UR6][R10.64+0x60] ;  /* 0x000060060a047980 */ /* 0x000ee8000c101900 */
[----:B------:R-:W4:Y:S04]  /*0980*/  LD.E R0, desc[UR6][R10.64+0xcc] ;  /* 0x0000cc060a007980 */ /* 0x000f28000c101900 */
[----:B------:R-:W4:Y:S04]  /*0990*/  LD.E.64 R6, desc[UR6][R10.64+0x78] ;  /* 0x000078060a067980 */ /* 0x000f28000c101b00 */
[----:B------:R-:W4:Y:S04]  /*09a0*/  LD.E.64 R12, desc[UR6][R10.64+0xa8] ;  /* 0x0000a8060a0c7980 */ /* 0x000f28000c101b00 */
[----:B------:R1:W5:Y:S01]  /*09b0*/  LD.E R10, desc[UR6][R10.64+0xc0] ;  /* 0x0000c0060a0a7980 */ /* 0x000362000c101900 */
[----:B------:R-:W-:Y:S01]  /*09c0*/  SHF.R.S32.HI R8, RZ, 0x1f, R52 ;  /* 0x0000001fff087819 */ /* 0x000fe20000011434 */
[----:B------:R-:W-:Y:S03]  /*09d0*/  BSSY B0, `(.L_x_3296) ;  /* 0x000002c000007945 */ /* 0x000fe60003800000 */
[----:B------:R-:W-:-:S04]  /*09e0*/  LEA.HI R8, R8, R52, RZ, 0x4 ;  /* 0x0000003408087211 */ /* 0x000fc800078f20ff */
        /* <DEDUP_REMOVED lines=13> */
[----:B------:R-:W-:Y:S02]  /*0ac0*/  SHF.R.S32.HI R5, RZ, 0x1f, R3 ;  /* 0x0000001fff057819 */ /* 0x000fe40000011403 */
[----:B------:R-:W-:-:S02]  /*0ad0*/  ISETP.GE.AND P2, PT, R8, R56, PT ;  /* 0x000000380800720c */ /* 0x000fc40003f46270 */
[----:B------:R-:W-:Y:S02]  /*0ae0*/  IADD3 R2, P0, R0, R16, RZ ;  /* 0x0000001000027210 */ /* 0x000fe40007f1e0ff */
[----:B------:R-:W-:Y:S02]  /*0af0*/  ISETP.GE.AND P5, PT, R4, R56, PT ;  /* 0x000000380400720c */ /* 0x000fe40003fa6270 */
[----:B------:R-:W-:Y:S02]  /*0b00*/  LEA.HI.X.SX32 R0, R0, R17, 0x1, P0 ;  /* 0x0000001100007211 */ /* 0x000fe400000f0eff */
[C---:B------:R-:W-:Y:S02]  /*0b10*/  LEA R6, P1, R2.reuse, R6, 0x2 ;  /* 0x0000000602067211 */ /* 0x040fe400078210ff */
[----:B------:R-:W-:Y:S02]  /*0b20*/  IADD3 R3, P0, R3, R8, RZ ;  /* 0x0000000803037210 */ /* 0x000fe40007f1e0ff */
[----:B------:R-:W-:Y:S01]  /*0b30*/  LEA.HI.X R7, R2, R7, R0, 0x2, P1 ;  /* 0x0000000702077211 */ /* 0x000fe200008f1400 */
[C---:B------:R-:W-:Y:S01]  /*0b40*/  VIADD R2, R8.reuse, 0x10 ;  /* 0x0000001008027836 */ /* 0x040fe20000000000 */
[C---:B------:R-:W-:Y:S01]  /*0b50*/  LEA.HI.X.SX32 R5, R8.reuse, R5, 0x1, P0 ;  /* 0x0000000508057211 */ /* 0x040fe200000f0eff */
[----:B------:R-:W-:Y:S01]  /*0b60*/  VIADD R0, R8, 0x18 ;  /* 0x0000001808007836 */ /* 0x000fe20000000000 */
[----:B------:R-:W-:-:S02]  /*0b70*/  LEA R12, P1, R3, R12, 0x2 ;  /* 0x0000000c030c7211 */ /* 0x000fc400078210ff */
[-C--:B------:R-:W-:Y:S01]  /*0b80*/  ISETP.GE.OR P4, PT, R4, R56.reuse, P6 ;  /* 0x000000380400720c */ /* 0x080fe20003786670 */
[----:B------:R-:W-:Y:S01]  /*0b90*/  VIADD R4, R14, 0x40 ;  /* 0x000000400e047836 */ /* 0x000fe20000000000 */
[CC--:B------:R-:W-:Y:S02]  /*0ba0*/  ISETP.GE.AND P0, PT, R2.reuse, R56.reuse, PT ;  /* 0x000000380200720c */ /* 0x0c0fe40003f06270 */
[-C--:B------:R-:W-:Y:S01]  /*0bb0*/  ISETP.GE.OR P3, PT, R2, R56.reuse, P6 ;  /* 0x000000380200720c */ /* 0x080fe20003766670 */
[C---:B------:R-:W-:Y:S01]  /*0bc0*/  VIADD R2, R14.reuse, 0xc0 ;  /* 0x000000c00e027836 */ /* 0x040fe20000000000 */
[----:B------:R-:W-:Y:S01]  /*0bd0*/  LEA.HI.X R13, R3, R13, R5, 0x2, P1 ;  /* 0x0000000d030d7211 */ /* 0x000fe200008f1405 */
[----:B------:R-:W-:Y:S01]  /*0be0*/  VIADD R3, R14, 0x80 ;  /* 0x000000800e037836 */ /* 0x000fe20000000000 */
[----:B------:R-:W-:Y:S01]  /*0bf0*/  ISETP.GE.AND P1, PT, R0, R56, PT ;  /* 0x000000380000720c */ /* 0x000fe20003f26270 */
[----:B-1----:R-:W-:-:S12]  /*0c00*/  @P2 BRA `(.L_x_3297) ;  /* 0x0000000000202947 */ /* 0x002fd80003800000 */
        /* <DEDUP_REMOVED lines=8> */
.L_x_3297:
[----:B------:R-:W-:Y:S05]  /*0c90*/  BSYNC B0 ;  /* 0x0000000000007941 */ /* 0x000fea0003800000 */
.L_x_3296:
        /* <DEDUP_REMOVED lines=12> */
.L_x_3299:
[----:B------:R-:W-:Y:S05]  /*0d60*/  BSYNC B0 ;  /* 0x0000000000007941 */ /* 0x000fea0003800000 */
.L_x_3298:
        /* <DEDUP_REMOVED lines=12> */
.L_x_3301:
[----:B------:R-:W-:Y:S05]  /*0e30*/  BSYNC B0 ;  /* 0x0000000000007941 */ /* 0x000fea0003800000 */
.L_x_3300:
        /* <DEDUP_REMOVED lines=12> */
.L_x_3303:
[----:B------:R-:W-:Y:S05]  /*0f00*/  BSYNC B0 ;  /* 0x0000000000007941 */ /* 0x000fea0003800000 */
.L_x_3302:
        /* <DEDUP_REMOVED lines=11> */
.L_x_3305:
[----:B------:R-:W-:Y:S05]  /*0fc0*/  BSYNC B0 ;  /* 0x0000000000007941 */ /* 0x000fea0003800000 */
.L_x_3304:
        /* <DEDUP_REMOVED lines=12> */
.L_x_3307:
[----:B------:R-:W-:Y:S05]  /*1090*/  BSYNC B0 ;  /* 0x0000000000007941 */ /* 0x000fea0003800000 */
.L_x_3306:
        /* <DEDUP_REMOVED lines=11> */
.L_x_3309:
[----:B------:R-:W-:Y:S05]  /*1150*/  BSYNC B0 ;  /* 0x0000000000007941 */ /* 0x000fea0003800000 */
.L_x_3308:
        /* <DEDUP_REMOVED lines=12> */
.L_x_3311:
[----:B------:R-:W-:Y:S05]  /*1220*/  BSYNC B0 ;  /* 0x0000000000007941 */ /* 0x000fea0003800000 */
.L_x_3310:
[-C--:B------:R-:W-:Y:S01]  /*1230*/  ISETP.GE.OR P0, PT, R5, R56.reuse, P6 ;  /* 0x000000380500720c */ /* 0x080fe20003706670 */
[----:B------:R-:W-:Y:S01]  /*1240*/  @!P5 ST.E desc[UR6][R12.64], R9 ;  /* 0x000000090c00d985 */ /* 0x000fe2000c101906 */
[-C--:B------:R-:W-:Y:S01]  /*1250*/  ISETP.GE.OR P5, PT, R0, R56.reuse, P6 ;  /* 0x000000380000720c */ /* 0x080fe200037a6670 */
[----:B------:R-:W-:Y:S01]  /*1260*/  @!P4 IMAD.MOV.U32 R0, RZ, RZ, -0x800000 ;  /* 0xff800000ff00c424 */ /* 0x000fe200078e00ff */
[----:B------:R-:W-:Y:S01]  /*1270*/  ISETP.GE.OR P6, PT, R8, R56, P6 ;  /* 0x000000380800720c */ /* 0x000fe200037c6670 */
[----:B------:R-:W-:Y:S01]  /*1280*/  @!P1 IMAD.MOV.U32 R3, RZ, RZ, -0x800000 ;  /* 0xff800000ff039424 */ /* 0x000fe200078e00ff */
[----:B------:R-:W-:Y:S01]  /*1290*/  @!P2 MOV R4, 0xff800000 ;  /* 0xff8000000004a802 */ /* 0x000fe20000000f00 */
[----:B------:R-:W-:Y:S01]  /*12a0*/  @!P3 IMAD.MOV.U32 R5, RZ, RZ, -0x800000 ;  /* 0xff800000ff05b424 */ /* 0x000fe200078e00ff */
[----:B------:R2:W-:Y:S04]  /*12b0*/  @!P4 ST.E desc[UR6][R12.64+0x20], R0 ;  /* 0x000020000c00c985 */ /* 0x0005e8000c101906 */
[----:B------:R3:W-:Y:S01]  /*12c0*/  @!P1 ST.E desc[UR6][R12.64+0x80], R3 ;  /* 0x000080030c009985 */ /* 0x0007e2000c101906 */
[----:B------:R-:W-:-:S03]  /*12d0*/  @!P0 MOV R2, 0xff800000 ;  /* 0xff80000000028802 */ /* 0x000fc60000000f00 */
[----:B------:R-:W-:Y:S04]  /*12e0*/  @!P3 ST.E desc[UR6][R12.64+0x40], R5 ;  /* 0x000040050c00b985 */ /* 0x000fe8000c101906 */
[----:B------:R4:W-:Y:S04]  /*12f0*/  @!P0 ST.E desc[UR6][R12.64+0xa0], R2 ;  /* 0x0000a0020c008985 */ /* 0x0009e8000c101906 */
[----:B------:R-:W-:Y:S01]  /*1300*/  @!P2 ST.E desc[UR6][R12.64+0x60], R4 ;  /* 0x000060040c00a985 */ /* 0x000fe2000c101906 */
[----:B--2---:R-:W-:Y:S02]  /*1310*/  @!P5 IMAD.MOV.U32 R0, RZ, RZ, -0x800000 ;  /* 0xff800000ff00d424 */ /* 0x004fe400078e00ff */
[----:B---3--:R-:W-:-:S03]  /*1320*/  IMAD.MOV.U32 R3, RZ, RZ, 0x0 ;  /* 0x00000000ff037424 */ /* 0x008fc600078e00ff */
[----:B------:R1:W-:Y:S01]  /*1330*/  @!P5 ST.E desc[UR6][R12.64+0xc0], R0 ;  /* 0x0000c0000c00d985 */ /* 0x0003e2000c101906 */
[----:B----4-:R-:W-:-:S04]  /*1340*/  MOV R2, R234 ;  /* 0x000000ea00027202 */ /* 0x010fc80000000f00 */
[----:B-1---5:R-:W-:Y:S05]  /*1350*/  @P6 RET.REL.NODEC R2 `(_ZN5flash24flash_fwd_splitkv_kernelI23Flash_fwd_kernel_traitsILi256ELi64ELi64ELi4ELb0ELb0EN7cutlass10bfloat16_tE19Flash_kernel_traitsILi256ELi64ELi64ELi4ES3_EELb0ELb1ELb0ELb0ELb0ELb0ELb1ELb1EEEvNS_16Flash_fwd_paramsE) ;  /* 0xffffffec02286950 */ /* 0x022fea0003c3ffff */
[----:B------:R-:W-:Y:S02]  /*1360*/  MOV R0, 0xff800000 ;  /* 0xff80000000007802 */ /* 0x000fe40000000f00 */
[----:B------:R-:W-:-:S03]  /*1370*/  MOV R235, 0x0 ;  /* 0x0000000000eb7802 */ /* 0x000fc60000000f00 */
[----:B------:R1:W-:Y:S02]  /*1380*/  ST.E desc[UR6][R12.64+0xe0], R0 ;  /* 0x0000e0000c007985 */ /* 0x0003e4000c101906 */
[----:B-1----:R-:W-:Y:S05]  /*1390*/  RET.REL.NODEC R234 `(_ZN5flash24flash_fwd_splitkv_kernelI23Flash_fwd_kernel_traitsILi256ELi64ELi64ELi4ELb0ELb0EN7cutlass10bfloat16_tE19Flash_kernel_traitsILi256ELi64ELi64ELi4ES3_EELb0ELb1ELb0ELb0ELb0ELb0ELb1ELb1EEEvNS_16Flash_fwd_paramsE) ;  /* 0xffffffecea187950 */ /* 0x002fea0003c3ffff */
.L_x_3295:
        /* <DEDUP_REMOVED lines=28> */
[----:B-----5:R-:W4:Y:S01]  /*1560*/  LD.E.64 R14, desc[UR6][R10.64+0x20] ;  /* 0x000020060a0e7980 */ /* 0x020f22000c101b00 */
        /* <DEDUP_REMOVED lines=8> */
[----:B--2---:R-:W-:-:S06]  /*15f0*/  IADD3 R12, R12, 0xffffffe, RZ ;  /* 0x0ffffffe0c0c7810 */ /* 0x004fcc0007ffe0ff */
[----:B------:R-:W2:Y:S01]  /*1600*/  F2I.FTZ.U32.TRUNC.NTZ R13, R12 ;  /* 0x0000000c000d7305 */ /* 0x000ea2000021f000 */
[----:B------:R-:W-:Y:S02]  /*1610*/  IABS R0, R9 ;  /* 0x0000000900007213 */ /* 0x000fe40000000000 */
[----:B--2---:R-:W-:Y:S01]  /*1620*/  IADD3 R6, RZ, -R13, RZ ;  /* 0x8000000dff067210 */ /* 0x004fe20007ffe0ff */
[----:B------:R-:W-:-:S04]  /*1630*/  IMAD.MOV.U32 R12, RZ, RZ, RZ ;  /* 0x000000ffff0c7224 */ /* 0x000fc800078e00ff */
[----:B------:R-:W-:-:S04]  /*1640*/  IMAD R6, R6, R5, RZ ;  /* 0x0000000506067224 */ /* 0x000fc800078e02ff */
[----:B------:R-:W-:Y:S01]  /*1650*/  IMAD.HI.U32 R6, R13, R6, R12 ;  /* 0x000000060d067227 */ /* 0x000fe200078e000c */
[----:B------:R-:W-:-:S05]  /*1660*/  IADD3 R0, RZ, -R0, RZ ;  /* 0x80000000ff007210 */ /* 0x000fca0007ffe0ff */
        /* <DEDUP_REMOVED lines=14> */
[----:B------:R-:W2:Y:S04]  /*1750*/  LD.E R3, desc[UR6][R12.64] ;  /* 0x000000060c037980 */ /* 0x000ea8000c101900 */
[----:B------:R-:W4:Y:S01]  /*1760*/  LD.E.64 R12, desc[UR6][R10.64+0x28] ;  /* 0x000028060a0c7980 */ /* 0x000f22000c101b00 */
[----:B---3--:R-:W-:-:S04]  /*1770*/  IABS R6, R4 ;  /* 0x0000000400067213 */ /* 0x008fc80000000000 */
[----:B------:R-:W3:Y:S08]  /*1780*/  I2F.RP R0, R6 ;  /* 0x0000000600007306 */ /* 0x000ef00000209400 */
[----:B---3--:R-:W3:Y:S02]  /*1790*/  MUFU.RCP R0, R0 ;  /* 0x0000000000007308 */ /* 0x008ee40000001000 */
[----:B---3--:R-:W-:-:S06]  /*17a0*/  IADD3 R0, R0, 0xffffffe, RZ ;  /* 0x0ffffffe00007810 */ /* 0x008fcc0007ffe0ff */
[----:B------:R-:W3:Y:S01]  /*17b0*/  F2I.FTZ.U32.TRUNC.NTZ R23, R0 ;  /* 0x0000000000177305 */ /* 0x000ee2000021f000 */
[----:B------:R-:W-:Y:S02]  /*17c0*/  MOV R22, RZ ;  /* 0x000000ff00167202 */ /* 0x000fe40000000f00 */
[----:B------:R-:W-:Y:S01]  /*17d0*/  IABS R5, R237 ;  /* 0x000000ed00057213 */ /* 0x000fe20000000000 */
        /* <DEDUP_REMOVED lines=19> */
[----:B------:R-:W-:Y:S02]  /*1910*/  @!P1 LOP3.LUT R16, RZ, R4, RZ, 0x33, !PT ;  /* 0x00000004ff109212 */ /* 0x000fe400078e33ff */
[----:B--2---:R-:W-:Y:S01]  /*1920*/  SHF.R.S32.HI R0, RZ, 0x1f, R3 ;  /* 0x0000001fff007819 */ /* 0x004fe20000011403 */
[----:B----4-:R-:W-:-:S04]  /*1930*/  IMAD R5, R15, R3, RZ ;  /* 0x000000030f057224 */ /* 0x010fc800078e02ff */
[C---:B------:R-:W-:Y:S02]  /*1940*/  IMAD R5, R14.reuse, R0, R5 ;  /* 0x000000000e057224 */ /* 0x040fe400078e0205 */
[----:B------:R-:W-:-:S05]  /*1950*/  IMAD.WIDE.U32 R14, R14, R3, RZ ;  /* 0x000000030e0e7225 */ /* 0x000fca00078e00ff */
[----:B------:R-:W-:Y:S01]  /*1960*/  IADD3 R15, R15, R5, RZ ;  /* 0x000000050f0f7210 */ /* 0x000fe20007ffe0ff */
[----:B------:R-:W-:-:S04]  /*1970*/  IMAD R5, R51, R9, RZ ;  /* 0x0000000933057224 */ /* 0x000fc800078e02ff */
[----:B------:R-:W-:Y:S02]  /*1980*/  IMAD R5, R50, R8, R5 ;  /* 0x0000000832057224 */ /* 0x000fe400078e0205 */
[----:B------:R-:W-:-:S04]  /*1990*/  IMAD.WIDE.U32 R14, R9, R50, R14 ;  /* 0x00000032090e7225 */ /* 0x000fc800078e000e */
[----:B------:R-:W-:Y:S01]  /*19a0*/  IMAD R4, R13, R3, RZ ;  /* 0x000000030d047224 */ /* 0x000fe200078e02ff */
[----:B------:R-:W-:Y:S01]  /*19b0*/  IADD3 R13, R15, R5, RZ ;  /* 0x000000050f0d7210 */ /* 0x000fe20007ffe0ff */
[----:B------:R-:W-:Y:S01]  /*19c0*/  IMAD R5, R19, R16, RZ ;  /* 0x0000001013057224 */ /* 0x000fe200078e02ff */
[----:B------:R-:W-:Y:S01]  /*19d0*/  SHF.R.S32.HI R15, RZ, 0x1f, R16 ;  /* 0x0000001fff0f7819 */ /* 0x000fe20000011410 */
[----:B------:R-:W-:-:S04]  /*19e0*/  IMAD.WIDE.U32 R22, R12, R3, RZ ;  /* 0x000000030c167225 */ /* 0x000fc800078e00ff */
[----:B------:R-:W-:Y:S02]  /*19f0*/  IMAD R4, R12, R0, R4 ;  /* 0x000000000c047224 */ /* 0x000fe400078e0204 */
[----:B------:R-:W-:Y:S02]  /*1a00*/  IMAD.MOV.U32 R12, RZ, RZ, R14 ;  /* 0x000000ffff0c7224 */ /* 0x000fe400078e000e */
[----:B------:R-:W-:Y:S02]  /*1a10*/  IMAD R5, R18, R15, R5 ;  /* 0x0000000f12057224 */ /* 0x000fe400078e0205 */
[----:B------:R-:W-:Y:S01]  /*1a20*/  IMAD.WIDE.U32 R18, R16, R18, R12 ;  /* 0x0000001210127225 */ /* 0x000fe200078e000c */
[----:B------:R-:W-:-:S03]  /*1a30*/  MOV R13, R22 ;  /* 0x00000016000d7202 */ /* 0x000fc60000000f00 */
[----:B------:R-:W-:Y:S01]  /*1a40*/  IMAD.IADD R17, R23, 0x1, R4 ;  /* 0x0000000117117824 */ /* 0x000fe200078e0204 */
[----:B------:R-:W-:Y:S01]  /*1a50*/  IADD3 R0, R19, R5, RZ ;  /* 0x0000000513007210 */ /* 0x000fe20007ffe0ff */
[----:B------:R-:W-:Y:S01]  /*1a60*/  IMAD.MOV.U32 R3, RZ, RZ, R18 ;  /* 0x000000ffff037224 */ /* 0x000fe200078e0012 */
[----:B-1----:R-:W-:Y:S05]  /*1a70*/  BRA `(.L_x_3314) ;  /* 0x0000000400487947 */ /* 0x002fea0003800000 */
.L_x_3313:
        /* <DEDUP_REMOVED lines=8> */
[----:B------:R-:W-:-:S02]  /*1b00*/  MOV R12, RZ ;  /* 0x000000ff000c7202 */ /* 0x000fc40000000f00 */
[----:B------:R-:W-:Y:S02]  /*1b10*/  IABS R8, R237 ;  /* 0x000000ed00087213 */ /* 0x000fe40000000000 */
[----:B------:R-:W-:Y:S02]  /*1b20*/  @!P3 SHF.R.S32.HI R6, RZ, 0x1f, R15 ;  /* 0x0000001fff06b819 */ /* 0x000fe4000001140f */
[----:B--2---:R-:W-:-:S04]  /*1b30*/  IABS R3, R5 ;  /* 0x0000000500037213 */ /* 0x004fc80000000000 */
[----:B------:R-:W2:Y:S08]  /*1b40*/  I2F.RP R0, R3 ;  /* 0x0000000300007306 */ /* 0x000eb00000209400 */
[----:B--2---:R-:W2:Y:S02]  /*1b50*/  MUFU.RCP R0, R0 ;  /* 0x0000000000007308 */ /* 0x004ea40000001000 */
[----:B--2---:R-:W-:-:S06]  /*1b60*/  IADD3 R0, R0, 0xffffffe, RZ ;  /* 0x0ffffffe00007810 */ /* 0x004fcc0007ffe0ff */
[----:B------:R-:W2:Y:S02]  /*1b70*/  F2I.FTZ.U32.TRUNC.NTZ R13, R0 ;  /* 0x00000000000d7305 */ /* 0x000ea4000021f000 */
[----:B--2---:R-:W-:-:S04]  /*1b80*/  IMAD.MOV R0, RZ, RZ, -R13 ;  /* 0x000000ffff007224 */ /* 0x004fc800078e0a0d */
[----:B------:R-:W-:Y:S01]  /*1b90*/  IMAD R4, R0, R3, RZ ;  /* 0x0000000300047224 */ /* 0x000fe200078e02ff */
[----:B------:R-:W-:-:S03]  /*1ba0*/  IABS R0, R5 ;  /* 0x0000000500007213 */ /* 0x000fc60000000000 */
[----:B------:R-:W-:-:S04]  /*1bb0*/  IMAD.HI.U32 R4, R13, R4, R12 ;  /* 0x000000040d047227 */ /* 0x000fc800078e000c */
[----:B------:R-:W-:Y:S02]  /*1bc0*/  IMAD.MOV R0, RZ, RZ, -R0 ;  /* 0x000000ffff007224 */ /* 0x000fe400078e0a00 */
[----:B------:R-:W-:-:S04]  /*1bd0*/  IMAD.HI.U32 R4, R4, R8, RZ ;  /* 0x0000000804047227 */ /* 0x000fc800078e00ff */
[-C--:B---3--:R-:W-:Y:S02]  /*1be0*/  @!P3 IMAD R2, R51, R15.reuse, RZ ;  /* 0x0000000f3302b224 */ /* 0x088fe400078e02ff */
[----:B------:R-:W-:Y:S01]  /*1bf0*/  IMAD R0, R4, R0, R8 ;  /* 0x0000000004007224 */ /* 0x000fe200078e0208 */
[----:B------:R-:W-:Y:S01]  /*1c00*/  @P3 IADD3 R8, R15, R16, RZ ;  /* 0x000000100f083210 */ /* 0x000fe20007ffe0ff */
[----:B------:R-:W-:-:S04]  /*1c10*/  @!P3 IMAD.WIDE.U32 R30, R50, R15, RZ ;  /* 0x0000000f321eb225 */ /* 0x000fc800078e00ff */
[----:B------:R-:W-:Y:S01]  /*1c20*/  @!P3 IMAD R2, R6, R50, R2 ;  /* 0x000000320602b224 */ /* 0x000fe200078e0202 */
[----:B------:R-:W-:Y:S01]  /*1c30*/  ISETP.GT.U32.AND P0, PT, R3, R0, PT ;  /* 0x000000000300720c */ /* 0x000fe20003f04070 */
[-C--:B------:R-:W-:Y:S01]  /*1c40*/  @P3 IMAD R12, R51, R8.reuse, RZ ;  /* 0x00000008330c3224 */ /* 0x080fe200078e02ff */
[----:B-----5:R-:W-:Y:S01]  /*1c50*/  @!P3 SHF.R.S32.HI R6, RZ, 0x1f, R14 ;  /* 0x0000001fff06b819 */ /* 0x020fe2000001140e */
[----:B------:R-:W-:Y:S01]  /*1c60*/  @P3 IMAD.WIDE.U32 R26, R50, R8, RZ ;  /* 0x00000008321a3225 */ /* 0x000fe200078e00ff */
[----:B------:R-:W-:-:S03]  /*1c70*/  @!P3 MOV R8, R30 ;  /* 0x0000001e0008b202 */ /* 0x000fc60000000f00 */
[----:B------:R-:W-:Y:S02]  /*1c80*/  @!P3 IMAD.IADD R9, R31, 0x1, R2 ;  /* 0x000000011f09b824 */ /* 0x000fe400078e0202 */
[-C--:B----4-:R-:W-:Y:S02]  /*1c90*/  @!P3 IMAD R2, R25, R14.reuse, RZ ;  /* 0x0000000e1902b224 */ /* 0x090fe400078e02ff */
[----:B------:R-:W-:Y:S01]  /*1ca0*/  @!P3 IMAD.WIDE.U32 R8, R24, R14, R8 ;  /* 0x0000000e1808b225 */ /* 0x000fe200078e0008 */
[----:B------:R-:W-:-:S03]  /*1cb0*/  @P3 MOV R13, R26 ;  /* 0x0000001a000d3202 */ /* 0x000fc60000000f00 */
[----:B------:R-:W-:Y:S02]  /*1cc0*/  @!P3 IMAD R2, R24, R6, R2 ;  /* 0x000000061802b224 */ /* 0x000fe400078e0202 */
[----:B------:R-:W-:Y:S02]  /*1cd0*/  @P3 IMAD.IADD R12, R27, 0x1, R12 ;  /* 0x000000011b0c3824 */ /* 0x000fe400078e020c */
[----:B------:R-:W-:Y:S01]  /*1ce0*/  @!P3 IMAD.MOV.U32 R13, RZ, RZ, R8 ;  /* 0x000000ffff0db224 */ /* 0x000fe200078e0008 */
[----:B------:R-:W-:Y:S01]  /*1cf0*/  @!P3 IADD3 R12, R9, R2, RZ ;  /* 0x00000002090cb210 */ /* 0x000fe20007ffe0ff */
[----:B------:R-:W-:-:S03]  /*1d00*/  @!P0 IMAD.IADD R0, R0, 0x1, -R3 ;  /* 0x0000000100008824 */ /* 0x000fc600078e0a03 */
[-C--:B------:R-:W-:Y:S02]  /*1d10*/  LOP3.LUT R13, R13, R12.reuse, RZ, 0x3c, !PT ;  /* 0x0000000c0d0d7212 */ /* 0x080fe400078e3cff */
[----:B------:R-:W-:Y:S02]  /*1d20*/  ISETP.GE.U32.AND P2, PT, R0, R3, PT ;  /* 0x000000030000720c */ /* 0x000fe40003f46070 */
[----:B------:R-:W-:Y:S02]  /*1d30*/  LOP3.LUT R3, R237, R5, RZ, 0x3c, !PT ;  /* 0x00000005ed037212 */ /* 0x000fe400078e3cff */
[----:B------:R-:W-:Y:S02]  /*1d40*/  LOP3.LUT R12, R13, R12, RZ, 0x3c, !PT ;  /* 0x0000000c0d0c7212 */ /* 0x000fe400078e3cff */
[----:B------:R-:W-:Y:S02]  /*1d50*/  ISETP.GE.AND P1, PT, R3, RZ, PT ;  /* 0x000000ff0300720c */ /* 0x000fe40003f26270 */
[----:B------:R-:W-:-:S02]  /*1d60*/  @!P0 IADD3 R4, R4, 0x1, RZ ;  /* 0x0000000104048810 */ /* 0x000fc40007ffe0ff */
[----:B------:R-:W-:Y:S02]  /*1d70*/  LEA R2, R165, 0xffffffc0, 0x6 ;  /* 0xffffffc0a5027811 */ /* 0x000fe400078e30ff */
[----:B------:R-:W-:Y:S02]  /*1d80*/  LOP3.LUT R13, R13, R12, RZ, 0x3c, !PT ;  /* 0x0000000c0d0d7212 */ /* 0x000fe400078e3cff */
[----:B------:R-:W-:Y:S01]  /*1d90*/  ISETP.NE.AND P0, PT, R5, RZ, PT ;  /* 0x000000ff0500720c */ /* 0x000fe20003f05270 */
[----:B------:R-:W-:Y:S01]  /*1da0*/  @!P3 IMAD R6, R49, R15, RZ ;  /* 0x0000000f3106b224 */ /* 0x000fe200078e02ff */
[----:B------:R-:W-:Y:S01]  /*1db0*/  @!P3 SHF.R.S32.HI R0, RZ, 0x1f, R15 ;  /* 0x0000001fff00b819 */ /* 0x000fe2000001140f */
[----:B------:R-:W-:Y:S01]  /*1dc0*/  IMAD.WIDE.U32 R24, R50, R2, R12 ;  /* 0x0000000232187225 */ /* 0x000fe200078e000c */
[----:B------:R-:W-:-:S03]  /*1dd0*/  @P2 IADD3 R4, R4, 0x1, RZ ;  /* 0x0000000104042810 */ /* 0x000fc60007ffe0ff */
[----:B------:R-:W-:Y:S02]  /*1de0*/  @!P3 IMAD R0, R0, R48, R6 ;  /* 0x000000300000b224 */ /* 0x000fe400078e0206 */
[----:B------:R-:W-:Y:S01]  /*1df0*/  @!P3 IMAD.WIDE.U32 R12, R48, R15, RZ ;  /* 0x0000000f300cb225 */ /* 0x000fe200078e00ff */
[----:B------:R-:W-:-:S03]  /*1e00*/  SHF.R.S32.HI R8, RZ, 0x1f, R2 ;  /* 0x0000001fff087819 */ /* 0x000fc60000011402 */
[----:B------:R-:W-:Y:S01]  /*1e10*/  IMAD R9, R51, R2, RZ ;  /* 0x0000000233097224 */ /* 0x000fe200078e02ff */
[----:B------:R-:W-:Y:S01]  /*1e20*/  @!P3 IADD3 R13, R13, R0, RZ ;  /* 0x000000000d0db210 */ /* 0x000fe20007ffe0ff */
[----:B------:R-:W-:Y:S01]  /*1e30*/  @!P1 IMAD.MOV R4, RZ, RZ, -R4 ;  /* 0x000000ffff049224 */ /* 0x000fe200078e0a04 */
[----:B------:R-:W-:Y:S01]  /*1e40*/  @P3 IADD3 R15, R15, R16, RZ ;  /* 0x000000100f0f3210 */ /* 0x000fe20007ffe0ff */
[----:B------:R-:W-:Y:S01]  /*1e50*/  IMAD R9, R8, R50, R9 ;  /* 0x0000003208097224 */ /* 0x000fe200078e0209 */
[----:B------:R-:W-:Y:S01]  /*1e60*/  @!P3 SHF.R.S32.HI R0, RZ, 0x1f, R14 ;  /* 0x0000001fff00b819 */ /* 0x000fe2000001140e */
[----:B------:R-:W-:Y:S01]  /*1e70*/  @!P3 IMAD R3, R23, R14, RZ ;  /* 0x0000000e1703b224 */ /* 0x000fe200078e02ff */
[----:B------:R-:W-:Y:S01]  /*1e80*/  @!P0 LOP3.LUT R4, RZ, R5, RZ, 0x33, !PT ;  /* 0x00000005ff048212 */ /* 0x000fe200078e33ff */
[-C--:B------:R-:W-:Y:S02]  /*1e90*/  @P3 IMAD R17, R49, R15.reuse, RZ ;  /* 0x0000000f31113224 */ /* 0x080fe400078e02ff */
[----:B------:R-:W-:Y:S01]  /*1ea0*/  @P3 IMAD.WIDE.U32 R26, R48, R15, RZ ;  /* 0x0000000f301a3225 */ /* 0x000fe200078e00ff */
[----:B------:R-:W-:-:S03]  /*1eb0*/  SHF.R.S32.HI R15, RZ, 0x1f, R4 ;  /* 0x0000001fff0f7819 */ /* 0x000fc60000011404 */
[----:B------:R-:W-:Y:S02]  /*1ec0*/  IMAD.IADD R25, R25, 0x1, R9 ;  /* 0x0000000119197824 */ /* 0x000fe400078e0209 */
[C---:B------:R-:W-:Y:S02]  /*1ed0*/  @!P3 IMAD R0, R22.reuse, R0, R3 ;  /* 0x000000001600b224 */ /* 0x040fe400078e0203 */
[----:B------:R-:W-:Y:S02]  /*1ee0*/  IMAD R3, R19, R4, RZ ;  /* 0x0000000413037224 */ /* 0x000fe400078e02ff */
[----:B------:R-:W-:Y:S01]  /*1ef0*/  @!P3 IMAD.WIDE.U32 R22, R22, R14, R12 ;  /* 0x0000000e1616b225 */ /* 0x000fe200078e000c */
[----:B------:R-:W-:-:S03]  /*1f00*/  @P3 IADD3 R17, R27, R17, RZ ;  /* 0x000000111b113210 */ /* 0x000fc60007ffe0ff */
[----:B------:R-:W-:Y:S01]  /*1f10*/  IMAD.WIDE.U32 R24, R18, R4, R24 ;  /* 0x0000000412187225 */ /* 0x000fe200078e0018 */
[----:B------:R-:W-:-:S03]  /*1f20*/  @P3 MOV R13, R26 ;  /* 0x0000001a000d3202 */ /* 0x000fc60000000f00 */
[----:B------:R-:W-:Y:S01]  /*1f30*/  IMAD R18, R18, R15, R3 ;  /* 0x0000000f12127224 */ /* 0x000fe200078e0203 */
[----:B------:R-:W-:Y:S01]  /*1f40*/  @!P3 MOV R13, R22 ;  /* 0x00000016000db202 */ /* 0x000fe20000000f00 */
[----:B------:R-:W-:Y:S01]  /*1f50*/  @!P3 IMAD.IADD R17, R23, 0x1, R0 ;  /* 0x000000011711b824 */ /* 0x000fe200078e0200 */
[----:B------:R-:W-:Y:S01]  /*1f60*/  MOV R3, R24 ;  /* 0x0000001800037202 */ /* 0x000fe20000000f00 */
[----:B------:R-:W-:Y:S01]  /*1f70*/  IMAD.IADD R0, R25, 0x1, R18 ;  /* 0x0000000119007824 */ /* 0x000fe200078e0212 */
[----:B------:R-:W-:Y:S02]  /*1f80*/  MOV R9, R2 ;  /* 0x0000000200097202 */ /* 0x000fe40000000f00 */
[----:B-1----:R-:W-:Y:S02]  /*1f90*/  MOV R16, R4 ;  /* 0x0000000400107202 */ /* 0x002fe40000000f00 */
.L_x_3314:
[----:B------:R-:W-:Y:S05]  /*1fa0*/  BSYNC B0 ;  /* 0x0000000000007941 */ /* 0x000fea0003800000 */
.L_x_3312:
[----:B------:R-:W-:Y:S01]  /*1fb0*/  ISETP.NE.AND P0, PT, R7, -0x1, PT ;  /* 0xffffffff0700780c */ /* 0x000fe20003f05270 */
[----:B------:R-:W2:Y:S04]  /*1fc0*/  LD.E.64 R22, desc[UR6][R10.64+0x30] ;  /* 0x000030060a167980 */ /* 0x000ea8000c101b00 */
[----:B------:R-:W3:Y:S04]  /*1fd0*/  LD.E.64 R24, desc[UR6][R10.64+0x48] ;  /* 0x000048060a187980 */ /* 0x000ee8000c101b00 */
[----:B------:R-:W4:Y:S04]  /*1fe0*/  LD.E R63, desc[UR6][R10.64+0xc0] ;  /* 0x0000c0060a3f7980 */ /* 0x000f28000c101900 */
[----:B------:R-:W3:Y:S04]  /*1ff0*/  @!P0 LD.E.64 R26, desc[UR6][R10.64+0x18] ;  /* 0x000018060a1a8980 */ /* 0x000ee8000c101b00 */
[----:B------:R-:W4:Y:S04]  /*2000*/  LD.E.64 R4, desc[UR6][R10.64+0x10] ;  /* 0x000010060a047980 */ /* 0x000f28000c101b00 */
[----:B------:R-:W4:Y:S04]  /*2010*/  LD.E.64 R168, desc[UR6][R10.64+0x8] ;  /* 0x000008060aa87980 */ /* 0x000f28000c101b00 */
[----:B------:R1:W5:Y:S04]  /*2020*/  @P4 LD.E R20, desc[UR6][R20.64] ;  /* 0x0000000614144980 */ /* 0x000368000c101900 */
[----:B------:R2:W5:Y:S01]  /*2030*/  LD.E.64 R176, desc[UR6][R10.64] ;  /* 0x000000060ab07980 */ /* 0x000562000c101b00 */
[----:B------:R-:W-:-:S04]  /*2040*/  SHF.R.S32.HI R55, RZ, 0x1f, R52 ;  /* 0x0000001fff377819 */ /* 0x000fc80000011434 */
[----:B------:R-:W-:-:S04]  /*2050*/  LEA.HI R57, R55, R52, RZ, 0x3 ;  /* 0x0000003437397211 */ /* 0x000fc800078f18ff */
[----:B------:R-:W-:Y:S02]  /*2060*/  SHF.R.S32.HI R166, RZ, 0x3, R57 ;  /* 0x00000003ffa67819 */ /* 0x000fe40000011439 */
[----:B------:R-:W-:-:S03]  /*2070*/  LOP3.LUT R57, R57, 0xfffffff8, RZ, 0xc0, !PT ;  /* 0xfffffff839397812 */ /* 0x000fc600078ec0ff */
[----:B------:R-:W-:Y:S02]  /*2080*/  IMAD.SHL.U32 R159, R166, 0x40, RZ ;  /* 0x00000040a69f7824 */ /* 0x000fe400078e00ff */
[----:B------:R-:W-:Y:S01]  /*2090*/  IMAD.IADD R57, R52, 0x1, -R57 ;  /* 0x0000000134397824 */ /* 0x000fe200078e0a39 */
[----:B-1----:R-:W-:-:S03]  /*20a0*/  LEA.HI R21, R55, R52, RZ, 0x4 ;  /* 0x0000003437157211 */ /* 0x002fc600078f20ff */
[----:B------:R-:W-:Y:S01]  /*20b0*/  IMAD.SHL.U32 R18, R57, 0x8, RZ ;  /* 0x0000000839127824 */ /* 0x000fe200078e00ff */
[----:B------:R-:W-:Y:S02]  /*20c0*/  LOP3.LUT R159, R159, 0x1c0, RZ, 0xc0, !PT ;  /* 0x000001c09f9f7812 */ /* 0x000fe400078ec0ff */
[----:B------:R-:W-:Y:S02]  /*20d0*/  LOP3.LUT R12, R21, 0xfffffff0, RZ, 0xc0, !PT ;  /* 0xfffffff0150c7812 */ /* 0x000fe400078ec0ff */
[----:B------:R-:W-:Y:S02]  /*20e0*/  LOP3.LUT R6, R159, 0x38, R18, 0xf8, !PT ;  /* 0x000000389f067812 */ /* 0x000fe400078ef812 */
[----:B------:R-:W-:Y:S01]  /*20f0*/  SHF.R.U32.HI R159, RZ, 0x3, R159 ;  /* 0x00000003ff9f7819 */ /* 0x000fe2000001169f */
[----:B------:R-:W-:-:S03]  /*2100*/  IMAD.IADD R12, R52, 0x1, -R12 ;  /* 0x00000001340c7824 */ /* 0x000fc600078e0a0c */
[----:B------:R-:W-:Y:S02]  /*2110*/  LOP3.LUT R159, R6, R159, RZ, 0x3c, !PT ;  /* 0x0000009f069f7212 */ /* 0x000fe400078e3cff */
[----:B------:R-:W-:Y:S02]  /*2120*/  SHF.R.S32.HI R6, RZ, 0x1f, R12 ;  /* 0x0000001fff067819 */ /* 0x000fe4000001140c */
[----:B------:R-:W-:Y:S02]  /*2130*/  SHF.R.S32.HI R58, RZ, 0x4, R21 ;  /* 0x00000004ff3a7819 */ /* 0x000fe40000011415 */
[----:B------:R-:W-:Y:S02]  /*2140*/  LEA.HI R6, R6, R12, RZ, 0x3 ;  /* 0x0000000c06067211 */ /* 0x000fe400078f18ff */
[----:B------:R-:W-:Y:S02]  /*2150*/  IADD3 R30, P1, R18, R13, RZ ;  /* 0x0000000d121e7210 */ /* 0x000fe40007f3e0ff */
[----:B------:R-:W-:-:S02]  /*2160*/  LEA.HI R21, R21, R58, RZ, 0x1 ;  /* 0x0000003a15157211 */ /* 0x000fc400078f08ff */
[----:B------:R-:W-:Y:S02]  /*2170*/  LOP3.LUT R13, R6, 0xfffffff8, RZ, 0xc0, !PT ;  /* 0xfffffff8060d7812 */ /* 0x000fe400078ec0ff */
[----:B------:R-:W-:Y:S02]  /*2180*/  LEA.HI R14, R55, R52, RZ, 0x6 ;  /* 0x00000034370e7211 */ /* 0x000fe400078f30ff */
[----:B------:R-:W-:Y:S01]  /*2190*/  SHF.R.S32.HI R19, RZ, 0x1f, R18 ;  /* 0x0000001fff137819 */ /* 0x000fe20000011412 */
[----:B------:R-:W-:Y:S01]  /*21a0*/  IMAD.IADD R13, R12, 0x1, -R13 ;  /* 0x000000010c0d7824 */ /* 0x000fe200078e0a0d */
[----:B------:R-:W-:Y:S01]  /*21b0*/  LOP3.LUT R21, R21, 0xfffffffe, RZ, 0xc0, !PT ;  /* 0xfffffffe15157812 */ /* 0x000fe200078ec0ff */
[----:B------:R-:W-:Y:S02]  /*21c0*/  IMAD.SHL.U32 R14, R14, 0x8, RZ ;  /* 0x000000080e0e7824 */ /* 0x000fe400078e00ff */
[----:B------:R-:W-:Y:S02]  /*21d0*/  IMAD.X R31, R19, 0x1, R17, P1 ;  /* 0x00000001131f7824 */ /* 0x000fe400008e0611 */
[----:B-----5:R-:W-:-:S02]  /*21e0*/  IMAD R8, R8, R48, RZ ;  /* 0x0000003008087224 */ /* 0x020fc400078e02ff */
[----:B------:R-:W-:Y:S02]  /*21f0*/  IMAD.IADD R58, R58, 0x1, -R21 ;  /* 0x000000013a3a7824 */ /* 0x000fe400078e0a15 */
[----:B------:R-:W-:Y:S01]  /*2200*/  IMAD.SHL.U32 R17, R13, 0x40, RZ ;  /* 0x000000400d117824 */ /* 0x000fe200078e00ff */
[----:B------:R-:W-:Y:S01]  /*2210*/  LOP3.LUT R159, R159, 0xfffffe00, R14, 0xf8, !PT ;  /* 0xfffffe009f9f7812 */ /* 0x000fe200078ef80e */
[C---:B------:R-:W-:Y:S01]  /*2220*/  IMAD R8, R9.reuse, R49, R8 ;  /* 0x0000003109087224 */ /* 0x040fe200078e0208 */
[----:B------:R-:W-:Y:S01]  /*2230*/  SHF.R.S32.HI R60, RZ, 0x1f, R238 ;  /* 0x0000001fff3c7819 */ /* 0x000fe200000114ee */
[----:B------:R-:W-:Y:S01]  /*2240*/  IMAD.WIDE.U32 R30, R9, R48, R30 ;  /* 0x00000030091e7225 */ /* 0x000fe200078e001e */
[----:B------:R-:W-:-:S03]  /*2250*/  LOP3.LUT R17, R17, 0x1c0, RZ, 0xc0, !PT ;  /* 0x000001c011117812 */ /* 0x000fc600078ec0ff */
[----:B------:R-:W-:-:S05]  /*2260*/  IMAD.SHL.U32 R14, R58, 0x8, RZ ;  /* 0x000000083a0e7824 */ /* 0x000fca00078e00ff */
[----:B------:R-:W-:Y:S02]  /*2270*/  LOP3.LUT R14, R17, 0x8, R14, 0xf8, !PT ;  /* 0x00000008110e7812 */ /* 0x000fe400078ef80e */
[----:B------:R-:W-:Y:S01]  /*2280*/  SHF.R.U32.HI R17, RZ, 0x3, R17 ;  /* 0x00000003ff117819 */ /* 0x000fe20000011611 */
[----:B------:R-:W-:-:S03]  /*2290*/  IMAD.SHL.U32 R41, R6, 0x40, RZ ;  /* 0x0000004006297824 */ /* 0x000fc600078e00ff */
[----:B------:R-:W-:Y:S01]  /*22a0*/  LOP3.LUT R14, R14, R17, RZ, 0x3c, !PT ;  /* 0x000000110e0e7212 */ /* 0x000fe200078e3cff */
[----:B------:R-:W-:-:S03]  /*22b0*/  IMAD.IADD R31, R31, 0x1, R8 ;  /* 0x000000011f1f7824 */ /* 0x000fc600078e0208 */
[----:B------:R-:W-:Y:S01]  /*22c0*/  LOP3.LUT R41, R14, 0xfffffe00, R41, 0xf8, !PT ;  /* 0xfffffe000e297812 */ /* 0x000fe200078ef829 */
[----:B------:R-:W-:Y:S02]  /*22d0*/  VIADD R14, R18, 0x40 ;  /* 0x00000040120e7836 */ /* 0x000fe40000000000 */
[----:B------:R-:W-:-:S04]  /*22e0*/  IMAD R8, R29, R16, RZ ;  /* 0x000000101d087224 */ /* 0x000fc800078e02ff */
[-C--:B------:R-:W-:Y:S02]  /*22f0*/  IMAD R8, R15, R28.reuse, R8 ;  /* 0x0000001c0f087224 */ /* 0x080fe400078e0208 */
[----:B------:R-:W-:Y:S01]  /*2300*/  IMAD.WIDE.U32 R28, R16, R28, R30 ;  /* 0x0000001c101c7225 */ /* 0x000fe200078e001e */
[C---:B------:R-:W-:Y:S02]  /*2310*/  LOP3.LUT P3, RZ, R13.reuse, 0x4, RZ, 0xc0, !PT ;  /* 0x000000040dff7812 */ /* 0x040fe4000786c0ff */
[----:B------:R-:W-:Y:S01]  /*2320*/  LOP3.LUT P2, RZ, R13, 0x2, RZ, 0xc0, !PT ;  /* 0x000000020dff7812 */ /* 0x000fe2000784c0ff */
[----:B------:R-:W-:Y:S01]  /*2330*/  IMAD R180, R49, R166, RZ ;  /* 0x000000a631b47224 */ /* 0x000fe200078e02ff */
[----:B------:R-:W-:Y:S02]  /*2340*/  SHF.R.S32.HI R167, RZ, 0x1f, R166 ;  /* 0x0000001fffa77819 */ /* 0x000fe400000114a6 */
[----:B------:R-:W-:Y:S02]  /*2350*/  IADD3 R13, R18, 0x80, RZ ;  /* 0x00000080120d7810 */ /* 0x000fe40007ffe0ff */
[----:B------:R-:W-:Y:S01]  /*2360*/  SHF.R.S32.HI R87, RZ, 0x1f, R61 ;  /* 0x0000001fff577819 */ /* 0x000fe2000001143d */
[----:B------:R-:W-:-:S03]  /*2370*/  IMAD R180, R167, R48, R180 ;  /* 0x00000030a7b47224 */ /* 0x000fc600078e02b4 */
        /* <DEDUP_REMOVED lines=19> */
[----:B------:R-:W-:Y:S02]  /*24b0*/  @P0 IMAD R12, R23, R7, RZ ;  /* 0x00000007170c0224 */ /* 0x000fe400078e02ff */
[----:B------:R-:W-:Y:S02]  /*24c0*/  @P0 IMAD.MOV.U32 R7, RZ, RZ, R34 ;  /* 0x000000ffff070224 */ /* 0x000fe400078e0022 */
[-C--:B---3--:R-:W-:Y:S02]  /*24d0*/  @!P0 IMAD R9, R27, R238.reuse, RZ ;  /* 0x000000ee1b098224 */ /* 0x088fe400078e02ff */
[----:B------:R-:W-:-:S04]  /*24e0*/  @!P0 IMAD.WIDE.U32 R32, R26, R238, RZ ;  /* 0x000000ee1a208225 */ /* 0x000fc800078e00ff */
[----:B------:R-:W-:Y:S02]  /*24f0*/  @!P0 IMAD R26, R26, R60, R9 ;  /* 0x0000003c1a1a8224 */ /* 0x000fe400078e0209 */
[----:B------:R-:W-:Y:S01]  /*2500*/  @!P0 IMAD.MOV.U32 R7, RZ, RZ, R32 ;  /* 0x000000ffff078224 */ /* 0x000fe200078e0020 */
[----:B------:R-:W-:Y:S01]  /*2510*/  @P0 IADD3 R9, R35, R12, RZ ;  /* 0x0000000c23090210 */ /* 0x000fe20007ffe0ff */
[----:B------:R-:W-:-:S03]  /*2520*/  @!P0 IMAD.IADD R9, R33, 0x1, R26 ;  /* 0x0000000121098824 */ /* 0x000fc600078e021a */
[----:B------:R-:W-:Y:S01]  /*2530*/  IADD3 R26, P1, R18, R7, RZ ;  /* 0x00000007121a7210 */ /* 0x000fe20007f3e0ff */
[----:B------:R-:W-:Y:S01]  /*2540*/  IMAD R7, R25, R237, RZ ;  /* 0x000000ed19077224 */ /* 0x000fe200078e02ff */
[----:B------:R-:W-:-:S03]  /*2550*/  SHF.R.S32.HI R12, RZ, 0x1f, R237 ;  /* 0x0000001fff0c7819 */ /* 0x000fc600000114ed */
[----:B------:R-:W-:Y:S02]  /*2560*/  IMAD.X R27, R19, 0x1, R9, P1 ;  /* 0x00000001131b7824 */ /* 0x000fe400008e0609 */
[----:B------:R-:W-:Y:S02]  /*2570*/  @P0 IMAD.MOV.U32 R174, RZ, RZ, R22 ;  /* 0x000000ffffae0224 */ /* 0x000fe400078e0016 */
[----:B------:R-:W-:Y:S02]  /*2580*/  @P0 IMAD.MOV.U32 R175, RZ, RZ, R23 ;  /* 0x000000ffffaf0224 */ /* 0x000fe400078e0017 */
[----:B------:R-:W-:Y:S02]  /*2590*/  IMAD R7, R24, R12, R7 ;  /* 0x0000000c18077224 */ /* 0x000fe400078e0207 */
[----:B------:R-:W-:-:S04]  /*25a0*/  IMAD.WIDE.U32 R26, R237, R24, R26 ;  /* 0x00000018ed1a7225 */ /* 0x000fc800078e001a */
[----:B------:R-:W-:Y:S02]  /*25b0*/  @!P0 IMAD.MOV.U32 R174, RZ, RZ, R22 ;  /* 0x000000ffffae8224 */ /* 0x000fe400078e0016 */
[----:B------:R-:W-:Y:S01]  /*25c0*/  @!P0 IMAD.MOV.U32 R175, RZ, RZ, R23 ;  /* 0x000000ffffaf8224 */ /* 0x000fe200078e0017 */
[-C--:B----4-:R-:W-:Y:S01]  /*25d0*/  ISETP.GE.AND P0, PT, R14, R63.reuse, PT ;  /* 0x0000003f0e00720c */ /* 0x090fe20003f06270 */
[----:B------:R-:W-:Y:S01]  /*25e0*/  IMAD.IADD R171, R27, 0x1, R7 ;  /* 0x000000011bab7824 */ /* 0x000fe200078e0207 */
[-C--:B------:R-:W-:Y:S01]  /*25f0*/  ISETP.GE.AND P1, PT, R18, R63.reuse, PT ;  /* 0x0000003f1200720c */ /* 0x080fe20003f26270 */
[----:B------:R-:W-:Y:S01]  /*2600*/  IMAD.IADD R9, R29, 0x1, R8 ;  /* 0x000000011d097824 */ /* 0x000fe200078e0208 */
[----:B------:R-:W-:Y:S02]  /*2610*/  SEL R7, RZ, 0xffffffff, P0 ;  /* 0xffffffffff077807 */ /* 0x000fe40000000000 */
[----:B------:R-:W-:Y:S02]  /*2620*/  MOV R8, R28 ;  /* 0x0000001c00087202 */ /* 0x000fe40000000f00 */
        /* <DEDUP_REMOVED lines=8> */
[----:B------:R-:W-:Y:S02]  /*26b0*/  LEA R181, P0, R8, R4, 0x1 ;  /* 0x0000000408b57211 */ /* 0x000fe400078008ff */
        /* <DEDUP_REMOVED lines=18> */
[----:B------:R-:W-:Y:S06]  /*27e0*/  @!P1 BRA `(.L_x_3315) ;  /* 0x000000b800509947 */ /* 0x000fec0003800000 */
[----:B------:R-:W2:Y:S04]  /*27f0*/  LD.E.64 R32, desc[UR6][R10.64+0x120] ;  /* 0x000120060a207980 */ /* 0x000ea8000c101b00 */
[----:B------:R-:W3:Y:S04]  /*2800*/  LD.E.64 R34, desc[UR6][R10.64+0x118] ;  /* 0x000118060a227980 */ /* 0x000ee8000c101b00 */
[----:B------:R-:W4:Y:S04]  /*2810*/  LD.E.64 R184, desc[UR6][R10.64+0x128] ;  /* 0x000128060ab87980 */ /* 0x000f28000c101b00 */
[----:B------:R-:W5:Y:S04]  /*2820*/  LD.E.64 R182, desc[UR6][R10.64+0x130] ;  /* 0x000130060ab67980 */ /* 0x000f68000c101b00 */
[----:B------:R-:W5:Y:S04]  /*2830*/  LD.E.64 R28, desc[UR6][R10.64+0x140] ;  /* 0x000140060a1c7980 */ /* 0x000f68000c101b00 */
[----:B------:R-:W5:Y:S04]  /*2840*/  LD.E.64 R26, desc[UR6][R10.64+0x138] ;  /* 0x000138060a1a7980 */ /* 0x000f68000c101b00 */
[----:B------:R-:W5:Y:S04]  /*2850*/  LD.E R17, desc[UR6][R10.64+0xd0] ;  /* 0x0000d0060a117980 */ /* 0x000f68000c101900 */
[----:B------:R-:W5:Y:S04]  /*2860*/  LD.E.64 R24, desc[UR6][R10.64+0x108] ;  /* 0x000108060a187980 */ /* 0x000f68000c101b00 */
[----:B------:R-:W5:Y:S04]  /*2870*/  LD.E.64 R22, desc[UR6][R10.64+0x110] ;  /* 0x000110060a167980 */ /* 0x000f68000c101b00 */
[----:B------:R-:W5:Y:S04]  /*2880*/  LD.E.64 R8, desc[UR6][R10.64+0x150] ;  /* 0x000150060a087980 */ /* 0x000f68000c101b00 */
[----:B------:R-:W5:Y:S01]  /*2890*/  LD.E.64 R6, desc[UR6][R10.64+0x148] ;  /* 0x000148060a067980 */ /* 0x000f62000c101b00 */
[----:B------:R-:W-:Y:S01]  /*28a0*/  IMAD.IADD R20, R20, 0x1, R2 ;  /* 0x0000000114147824 */ /* 0x000fe200078e0202 */
        /* <DEDUP_REMOVED lines=31> */
[----:B-----5:R-:W-:Y:S02]  /*2aa0*/  IMAD R5, R183, R2, RZ ;  /* 0x00000002b7057224 */ /* 0x020fe400078e02ff */
        /* <DEDUP_REMOVED lines=83> */
[C-C-:B------:R-:W-:Y:S01]  /*2fe0*/  SHF.L.U64.HI R110, R182.reuse, 0x4, R183.reuse ;  /* 0x00000004b66e7819 */ /* 0x140fe200000102b7 */
[--C-:B------:R-:W-:Y:S01]  /*2ff0*/  IMAD.X R69, R77, 0x1, R230.reuse, P3 ;  /* 0x000000014d457824 */ /* 0x100fe200018e06e6 */
[----:B------:R-:W-:Y:S01]  /*3000*/  SHF.L.U64.HI R112, R182, 0x5, R183 ;  /* 0x00000005b6707819 */ /* 0x000fe200000102b7 */
[----:B------:R-:W-:Y:S01]  /*3010*/  IMAD.X R67, R71, 0x1, R230, P2 ;  /* 0x0000000147437824 */ /* 0x000fe200010e06e6 */
[----:B------:R-:W-:Y:S01]  /*3020*/  SHF.L.U64.HI R98, R184, 0x5, R185 ;  /* 0x00000005b8627819 */ /* 0x000fe200000102b9 */
[--C-:B------:R-:W-:Y:S01]  /*3030*/  IMAD.X R102, RZ, RZ, R88.reuse, P0 ;  /* 0x000000ffff667224 */ /* 0x100fe200000e0658 */
[----:B------:R-:W-:Y:S01]  /*3040*/  IADD3.X R75, R81, R230, RZ, P4, !PT ;  /* 0x000000e6514b7210 */ /* 0x000fe200027fe4ff */
[C---:B------:R-:W-:Y:S01]  /*3050*/  IMAD.SHL.U32 R150, R148.reuse, 0x20, RZ ;  /* 0x0000002094967824 */ /* 0x040fe200078e00ff */
[----:B------:R-:W-:Y:S01]  /*3060*/  IADD3 R93, P5, R91, R89, RZ ;  /* 0x000000595b5d7210 */ /* 0x000fe20007fbe0ff */
[----:B------:R-:W-:Y:S01]  /*3070*/  IMAD R114, R183, 0x60, RZ ;  /* 0x00000060b7727824 */ /* 0x000fe200078e02ff */
        /* <DEDUP_REMOVED lines=35> */
.L_x_3433:
[----:B------:R-:W-:Y:S01]  /*32b0*/  IMAD.SHL.U32 R16, R9, 0x40, RZ ;  /* 0x0000004009107824 */ /* 0x000fe200078e00ff */
[----:B------:R-:W-:Y:S01]  /*32c0*/  BSSY B0, `(.L_x_3316) ;  /* 0x000001f000007945 */ /* 0x000fe20003800000 */
[----:B-----5:R-:W-:Y:S02]  /*32d0*/  IMAD.MOV.U32 R117, RZ, RZ, R115 ;  /* 0x000000ffff757224 */ /* 0x020fe400078e0073 */
        /* <DEDUP_REMOVED lines=8> */
[----:B------:R-:W-:Y:S05]  /*3360*/  @!P3 BRA `(.L_x_3317) ;  /* 0x000000000050b947 */ /* 0x000fea0003800000 */
        /* <DEDUP_REMOVED lines=20> */
.L_x_3317:
[----:B------:R-:W-:Y:S05]  /*34b0*/  BSYNC B0 ;  /* 0x0000000000007941 */ /* 0x000fea0003800000 */
.L_x_3316:
        /* <DEDUP_REMOVED lines=18> */
.L_x_3319:
[----:B------:R-:W-:Y:S05]  /*35e0*/  BSYNC B0 ;  /* 0x0000000000007941 */ /* 0x000fea0003800000 */
.L_x_3318:
[----:B------:R-:W-:Y:S01]  /*35f0*/  ISETP.GE.AND P4, PT, R154, R164, !P4 ;  /* 0x000000a49a00720c */ /* 0x000fe20006786270 */
        /* <DEDUP_REMOVED lines=20> */
.L_x_3321:
[----:B------:R-:W-:Y:S05]  /*3740*/  BSYNC B0 ;  /* 0x0000000000007941 */ /* 0x000fea0003800000 */
.L_x_3320:
        /* <DEDUP_REMOVED lines=18> */
.L_x_3323:
[----:B------:R-:W-:Y:S05]  /*3870*/  BSYNC B0 ;  /* 0x0000000000007941 */ /* 0x000fea0003800000 */
.L_x_3322:
        /* <DEDUP_REMOVED lines=68> */
.L_x_3330:
[----:B------:R-:W-:Y:S05]  /*3cc0*/  BSYNC B0 ;  /* 0x0000000000007941 */ /* 0x000fea0003800000 */
.L_x_3329:
        /* <DEDUP_REMOVED lines=49> */
.L_x_3332:
[----:B------:R-:W-:Y:S05]  /*3fe0*/  BSYNC B0 ;  /* 0x0000000000007941 */ /* 0x000fea0003800000 */
.L_x_3331:
        /* <DEDUP_REMOVED lines=49> */
.L_x_3334:
[----:B------:R-:W-:Y:S05]  /*4300*/  BSYNC B0 ;  /* 0x0000000000007941 */ /* 0x000fea0003800000 */
.L_x_3333:
        /* <DEDUP_REMOVED lines=48> */
.L_x_3328:
[----:B------:R-:W-:Y:S05]  /*4610*/  BSYNC B1 ;  /* 0x0000000000017941 */ /* 0x000fea0003800000 */
.L_x_3327:
        /* <DEDUP_REMOVED lines=9> */
[-C--:B------:R-:W-:Y:S02]  /*46b0*/  ISETP.GE.AND P3, PT, R14, R117.reuse, PT ;  /* 0x000000750e00720c */ /* 0x080fe40003f66270 */
        /* <DEDUP_REMOVED lines=56> */
.L_x_3338:
[----:B------:R-:W-:Y:S05]  /*4a40*/  BSYNC B0 ;  /* 0x0000000000007941 */ /* 0x000fea0003800000 */
.L_x_3337:
        /* <DEDUP_REMOVED lines=51> */
.L_x_3340:
[----:B------:R-:W-:Y:S05]  /*4d80*/  BSYNC B0 ;  /* 0x0000000000007941 */ /* 0x000fea0003800000 */
.L_x_3339:
        /* <DEDUP_REMOVED lines=51> */
.L_x_3342:
[----:B------:R-:W-:Y:S05]  /*50c0*/  BSYNC B0 ;  /* 0x0000000000007941 */ /* 0x000fea0003800000 */
.L_x_3341:
        /* <DEDUP_REMOVED lines=50> */
.L_x_3336:
[----:B------:R-:W-:Y:S05]  /*53f0*/  BSYNC B1 ;  /* 0x0000000000017941 */ /* 0x000fea0003800000 */
.L_x_3335:
        /* <DEDUP_REMOVED lines=66> */
.L_x_3346:
[----:B------:R-:W-:Y:S05]  /*5820*/  BSYNC B0 ;  /* 0x0000000000007941 */ /* 0x000fea0003800000 */
.L_x_3345:
        /* <DEDUP_REMOVED lines=51> */
.L_x_3348:
[----:B------:R-:W-:Y:S05]  /*5b60*/  BSYNC B0 ;  /* 0x0000000000007941 */ /* 0x000fea0003800000 */
.L_x_3347:
        /* <DEDUP_REMOVED lines=51> */
.L_x_3350:
[----:B------:R-:W-:Y:S05]  /*5ea0*/  BSYNC B0 ;  /* 0x0000000000007941 */ /* 0x000fea0003800000 */
.L_x_3349:
        /* <DEDUP_REMOVED lines=50> */
.L_x_3344:
[----:B------:R-:W-:Y:S05]  /*61d0*/  BSYNC B1 ;  /* 0x0000000000017941 */ /* 0x000fea0003800000 */
.L_x_3343:
        /* <DEDUP_REMOVED lines=70> */
.L_x_3354:
[----:B------:R-:W-:Y:S05]  /*6640*/  BSYNC B0 ;  /* 0x0000000000007941 */ /* 0x000fea0003800000 */
.L_x_3353:
        /* <DEDUP_REMOVED lines=51> */
.L_x_3356:
[----:B------:R-:W-:Y:S05]  /*6980*/  BSYNC B0 ;  /* 0x0000000000007941 */ /* 0x000fea0003800000 */
.L_x_3355:
        /* <DEDUP_REMOVED lines=51> */
.L_x_3358:
[----:B------:R-:W-:Y:S05]  /*6cc0*/  BSYNC B0 ;  /* 0x0000000000007941 */ /* 0x000fea0003800000 */
.L_x_3357:
        /* <DEDUP_REMOVED lines=50> */
.L_x_3352:
[----:B------:R-:W-:Y:S05]  /*6ff0*/  BSYNC B1 ;  /* 0x0000000000017941 */ /* 0x000fea0003800000 */
.L_x_3351:
[----:B------:R-:W2:Y:S02]  /*7000*/  LD.E R0, desc[UR6][R10.64+0xd0] ;  /* 0x0000d0060a007980 */ /* 0x000ea4000c101900 */
[----:B--2---:R-:W-:Y:S05]  /*7010*/  IMAD.U32 R0, R0, -0x20, RZ ;  /* 0xffffffe000007824 */ /* 0x004fea00078e00ff */
[C---:B------:R-:W-:Y:S02]  /*7020*/  LEA R20, P1, R0.reuse, R20, 0x1 ;  /* 0x0000001400147211 */ /* 0x040fe400078208ff */
[C---:B------:R-:W-:Y:S02]  /*7030*/  LEA R42, P0, R0.reuse, R42, 0x1 ;  /* 0x0000002a002a7211 */ /* 0x040fe400078008ff */
[C---:B------:R-:W-:Y:S02]  /*7040*/  LEA.HI.X.SX32 R21, R0.reuse, R21, 0x1, P1 ;  /* 0x0000001500157211 */ /* 0x040fe400008f0eff */
[----:B------:R-:W-:Y:S01]  /*7050*/  LEA.HI.X.SX32 R43, R0, R43, 0x1, P0 ;  /* 0x0000002b002b7211 */ /* 0x000fe200000f0eff */
[----:B------:R-:W-:Y:S05]  /*7060*/  BRA `(.L_x_3359) ;  /* 0x0000006800847947 */ /* 0x000fea0003800000 */
.L_x_3326:
        /* <DEDUP_REMOVED lines=94> */
.L_x_3365:
[----:B------:R-:W-:Y:S05]  /*7650*/  BSYNC B0 ;  /* 0x0000000000007941 */ /* 0x000fea0003800000 */
.L_x_3364:
[----:B-----5:R2:W-:Y:S02]  /*7660*/  ST.E.128 desc[UR6][R124.64], R24 ;  /* 0x000000187c007985 */ /* 0x0205e4000c101d06 */
.L_x_3363:
[----:B------:R-:W-:Y:S05]  /*7670*/  BSYNC B1 ;  /* 0x0000000000017941 */ /* 0x000fea0003800000 */
.L_x_3362:
        /* <DEDUP_REMOVED lines=92> */
.L_x_3369:
[----:B------:R-:W-:Y:S05]  /*7c40*/  BSYNC B0 ;  /* 0x0000000000007941 */ /* 0x000fea0003800000 */
.L_x_3368:
[----:B-----5:R2:W-:Y:S02]  /*7c50*/  ST.E.128 desc[UR6][R124.64+0x80], R24 ;  /* 0x000080187c007985 */ /* 0x0205e4000c101d06 */
.L_x_3367:
[----:B------:R-:W-:Y:S05]  /*7c60*/  BSYNC B1 ;  /* 0x0000000000017941 */ /* 0x000fea0003800000 */
.L_x_3366:
        /* <DEDUP_REMOVED lines=92> */
.L_x_3373:
[----:B------:R-:W-:Y:S05]  /*8230*/  BSYNC B0 ;  /* 0x0000000000007941 */ /* 0x000fea0003800000 */
.L_x_3372:
[----:B-----5:R2:W-:Y:S02]  /*8240*/  ST.E.128 desc[UR6][R124.64+0x100], R24 ;  /* 0x000100187c007985 */ /* 0x0205e4000c101d06 */
.L_x_3371:
[----:B------:R-:W-:Y:S05]  /*8250*/  BSYNC B1 ;  /* 0x0000000000017941 */ /* 0x000fea0003800000 */
.L_x_3370:
        /* <DEDUP_REMOVED lines=91> */
.L_x_3375:
[----:B------:R-:W-:Y:S05]  /*8810*/  BSYNC B0 ;  /* 0x0000000000007941 */ /* 0x000fea0003800000 */
.L_x_3374:
[----:B-----5:R2:W-:Y:S02]  /*8820*/  ST.E.128 desc[UR6][R124.64+0x180], R24 ;  /* 0x000180187c007985 */ /* 0x0205e4000c101d06 */
.L_x_3361:
[----:B------:R-:W-:Y:S05]  /*8830*/  BSYNC B2 ;  /* 0x0000000000027941 */ /* 0x000fea0003800000 */
.L_x_3360:
        /* <DEDUP_REMOVED lines=9> */
[C---:B-1-34-:R-:W-:Y:S01]  /*88d0*/  LEA R4, P0, R89.reuse, R119, 0x1 ;  /* 0x0000007759047211 */ /* 0x05afe200078008ff */
        /* <DEDUP_REMOVED lines=89> */
.L_x_3381:
[----:B------:R-:W-:Y:S05]  /*8e70*/  BSYNC B0 ;  /* 0x0000000000007941 */ /* 0x000fea0003800000 */
.L_x_3380:
[----:B-----5:R2:W-:Y:S02]  /*8e80*/  ST.E.128 desc[UR6][R192.64], R24 ;  /* 0x00000018c0007985 */ /* 0x0205e4000c101d06 */
.L_x_3379:
[----:B------:R-:W-:Y:S05]  /*8e90*/  BSYNC B1 ;  /* 0x0000000000017941 */ /* 0x000fea0003800000 */
.L_x_3378:
        /* <DEDUP_REMOVED lines=94> */
.L_x_3385:
[----:B------:R-:W-:Y:S05]  /*9480*/  BSYNC B0 ;  /* 0x0000000000007941 */ /* 0x000fea0003800000 */
.L_x_3384:
[----:B-----5:R2:W-:Y:S02]  /*9490*/  ST.E.128 desc[UR6][R192.64], R24 ;  /* 0x00000018c0007985 */ /* 0x0205e4000c101d06 */
.L_x_3383:
[----:B------:R-:W-:Y:S05]  /*94a0*/  BSYNC B1 ;  /* 0x0000000000017941 */ /* 0x000fea0003800000 */
.L_x_3382:
        /* <DEDUP_REMOVED lines=94> */
.L_x_3389:
[----:B------:R-:W-:Y:S05]  /*9a90*/  BSYNC B0 ;  /* 0x0000000000007941 */ /* 0x000fea0003800000 */
.L_x_3388:
[----:B-----5:R2:W-:Y:S02]  /*9aa0*/  ST.E.128 desc[UR6][R192.64], R24 ;  /* 0x00000018c0007985 */ /* 0x0205e4000c101d06 */
.L_x_3387:
[----:B------:R-:W-:Y:S05]  /*9ab0*/  BSYNC B1 ;  /* 0x0000000000017941 */ /* 0x000fea0003800000 */
.L_x_3386:
        /* <DEDUP_REMOVED lines=93> */
.L_x_3391:
[----:B------:R-:W-:Y:S05]  /*a090*/  BSYNC B0 ;  /* 0x0000000000007941 */ /* 0x000fea0003800000 */
.L_x_3390:
[----:B-----5:R2:W-:Y:S02]  /*a0a0*/  ST.E.128 desc[UR6][R192.64], R24 ;  /* 0x00000018c0007985 */ /* 0x0205e4000c101d06 */
.L_x_3377:
[----:B------:R-:W-:Y:S05]  /*a0b0*/  BSYNC B2 ;  /* 0x0000000000027941 */ /* 0x000fea0003800000 */
.L_x_3376:
        /* <DEDUP_REMOVED lines=99> */
.L_x_3397:
[----:B------:R-:W-:Y:S05]  /*a6f0*/  BSYNC B0 ;  /* 0x0000000000007941 */ /* 0x000fea0003800000 */
.L_x_3396:
[----:B-----5:R2:W-:Y:S02]  /*a700*/  ST.E.128 desc[UR6][R192.64], R24 ;  /* 0x00000018c0007985 */ /* 0x0205e4000c101d06 */
.L_x_3395:
[----:B------:R-:W-:Y:S05]  /*a710*/  BSYNC B1 ;  /* 0x0000000000017941 */ /* 0x000fea0003800000 */
.L_x_3394:
        /* <DEDUP_REMOVED lines=94> */
.L_x_3401:
[----:B------:R-:W-:Y:S05]  /*ad00*/  BSYNC B0 ;  /* 0x0000000000007941 */ /* 0x000fea0003800000 */
.L_x_3400:
[----:B-----5:R2:W-:Y:S02]  /*ad10*/  ST.E.128 desc[UR6][R192.64], R24 ;  /* 0x00000018c0007985 */ /* 0x0205e4000c101d06 */
.L_x_3399:
[----:B------:R-:W-:Y:S05]  /*ad20*/  BSYNC B1 ;  /* 0x0000000000017941 */ /* 0x000fea0003800000 */
.L_x_3398:
        /* <DEDUP_REMOVED lines=94> */
.L_x_3405:
[----:B------:R-:W-:Y:S05]  /*b310*/  BSYNC B0 ;  /* 0x0000000000007941 */ /* 0x000fea0003800000 */
.L_x_3404:
[----:B-----5:R2:W-:Y:S02]  /*b320*/  ST.E.128 desc[UR6][R192.64], R24 ;  /* 0x00000018c0007985 */ /* 0x0205e4000c101d06 */
.L_x_3403:
[----:B------:R-:W-:Y:S05]  /*b330*/  BSYNC B1 ;  /* 0x0000000000017941 */ /* 0x000fea0003800000 */
.L_x_3402:
        /* <DEDUP_REMOVED lines=93> */
.L_x_3407:
[----:B------:R-:W-:Y:S05]  /*b910*/  BSYNC B0 ;  /* 0x0000000000007941 */ /* 0x000fea0003800000 */
.L_x_3406:
[----:B-----5:R2:W-:Y:S02]  /*b920*/  ST.E.128 desc[UR6][R192.64], R24 ;  /* 0x00000018c0007985 */ /* 0x0205e4000c101d06 */
.L_x_3393:
[----:B------:R-:W-:Y:S05]  /*b930*/  BSYNC B2 ;  /* 0x0000000000027941 */ /* 0x000fea0003800000 */
.L_x_3392:
        /* <DEDUP_REMOVED lines=103> */
.L_x_3413:
[----:B------:R-:W-:Y:S05]  /*bfb0*/  BSYNC B0 ;  /* 0x0000000000007941 */ /* 0x000fea0003800000 */
.L_x_3412:
[----:B-----5:R2:W-:Y:S02]  /*bfc0*/  ST.E.128 desc[UR6][R186.64], R24 ;  /* 0x00000018ba007985 */ /* 0x0205e4000c101d06 */
.L_x_3411:
[----:B------:R-:W-:Y:S05]  /*bfd0*/  BSYNC B1 ;  /* 0x0000000000017941 */ /* 0x000fea0003800000 */
.L_x_3410:
        /* <DEDUP_REMOVED lines=94> */
.L_x_3417:
[----:B------:R-:W-:Y:S05]  /*c5c0*/  BSYNC B0 ;  /* 0x0000000000007941 */ /* 0x000fea0003800000 */
.L_x_3416:
[----:B-----5:R2:W-:Y:S02]  /*c5d0*/  ST.E.128 desc[UR6][R186.64], R24 ;  /* 0x00000018ba007985 */ /* 0x0205e4000c101d06 */
.L_x_3415:
[----:B------:R-:W-:Y:S05]  /*c5e0*/  BSYNC B1 ;  /* 0x0000000000017941 */ /* 0x000fea0003800000 */
.L_x_3414:
        /* <DEDUP_REMOVED lines=94> */
.L_x_3421:
[----:B------:R-:W-:Y:S05]  /*cbd0*/  BSYNC B0 ;  /* 0x0000000000007941 */ /* 0x000fea0003800000 */
.L_x_3420:
[----:B-----5:R2:W-:Y:S02]  /*cbe0*/  ST.E.128 desc[UR6][R186.64], R24 ;  /* 0x00000018ba007985 */ /* 0x0205e4000c101d06 */
.L_x_3419:
[----:B------:R-:W-:Y:S05]  /*cbf0*/  BSYNC B1 ;  /* 0x0000000000017941 */ /* 0x000fea0003800000 */
.L_x_3418:
        /* <DEDUP_REMOVED lines=93> */
.L_x_3423:
[----:B------:R-:W-:Y:S05]  /*d1d0*/  BSYNC B0 ;  /* 0x0000000000007941 */ /* 0x000fea0003800000 */
.L_x_3422:
[----:B-----5:R2:W-:Y:S02]  /*d1e0*/  ST.E.128 desc[UR6][R186.64], R24 ;  /* 0x00000018ba007985 */ /* 0x0205e4000c101d06 */
.L_x_3409:
[----:B------:R-:W-:Y:S05]  /*d1f0*/  BSYNC B2 ;  /* 0x0000000000027941 */ /* 0x000fea0003800000 */
.L_x_3408:
        /* <DEDUP_REMOVED lines=11> */
.L_x_3325:
        /* <DEDUP_REMOVED lines=11> */
[--C-:B-1-34-:R-:W-:Y:S02]  /*d360*/  @P4 IMAD.MOV.U32 R2, RZ, RZ, R119.reuse ;  /* 0x000000ffff024224 */ /* 0x11afe400078e0077 */
[--C-:B------:R-:W-:Y:S05]  /*d370*/  @P4 IMAD.MOV.U32 R3, RZ, RZ, R118.reuse ;  /* 0x000000ffff034224 */ /* 0x100fea00078e0076 */
[----:B------:R1:W2:Y:S02]  /*d380*/  @P4 LD.E.128 R4, desc[UR6][R2.64] ;  /* 0x0000000602044980 */ /* 0x0002a4000c101d00 */
        /* <DEDUP_REMOVED lines=15> */
.L_x_3425:
[----:B------:R-:W-:Y:S05]  /*d480*/  BSYNC B0 ;  /* 0x0000000000007941 */ /* 0x000fea0003800000 */
.L_x_3424:
        /* <DEDUP_REMOVED lines=30> */
.L_x_3427:
[----:B------:R-:W-:Y:S05]  /*d670*/  BSYNC B0 ;  /* 0x0000000000007941 */ /* 0x000fea0003800000 */
.L_x_3426:
        /* <DEDUP_REMOVED lines=30> */
.L_x_3429:
[----:B------:R-:W-:Y:S05]  /*d860*/  BSYNC B0 ;  /* 0x0000000000007941 */ /* 0x000fea0003800000 */
.L_x_3428:
[----:B------:R-:W-:Y:S05]  /*d870*/  @!P0 BRA `(.L_x_3359) ;  /* 0x0000000000808947 */ /* 0x000fea0003800000 */
[----:B------:R-:W-:Y:S02]  /*d880*/  ISETP.NE.AND P1, PT, R157, RZ, PT ;  /* 0x000000ff9d00720c */ /* 0x000fe40003f25270 */
[----:B------:R-:W-:Y:S02]  /*d890*/  ISETP.NE.AND P2, PT, R155, RZ, PT ;  /* 0x000000ff9b00720c */ /* 0x000fe40003f45270 */
[----:B------:R-:W-:Y:S09]  /*d8a0*/  ISETP.NE.AND P3, PT, R153, RZ, PT ;  /* 0x000000ff9900720c */ /* 0x000ff20003f65270 */
[----:B-1-34-:R-:W-:Y:S02]  /*d8b0*/  @P1 IMAD.MOV.U32 R2, RZ, RZ, R119 ;  /* 0x000000ffff021224 */ /* 0x01afe400078e0077 */
[----:B------:R-:W-:Y:S02]  /*d8c0*/  @P1 IMAD.MOV.U32 R3, RZ, RZ, R118 ;  /* 0x000000ffff031224 */ /* 0x000fe400078e0076 */
[----:B------:R-:W-:Y:S02]  /*d8d0*/  @P1 IMAD R0, R185, 0x60, RZ ;  /* 0x00000060b9001824 */ /* 0x000fe400078e02ff */
[----:B------:R-:W-:Y:S04]  /*d8e0*/  @P1 IMAD.WIDE.U32 R2, R184, 0x60, R2 ;  /* 0x00000060b8021825 */ /* 0x000fe800078e0002 */
[----:B------:R-:W-:Y:S02]  /*d8f0*/  @P1 IMAD.IADD R3, R3, 0x1, R0 ;  /* 0x0000000103031824 */ /* 0x000fe400078e0200 */
[----:B------:R-:W-:Y:S03]  /*d900*/  @P1 IMAD.WIDE.U32 R22, R50, 0x60, R124 ;  /* 0x0000006032161825 */ /* 0x000fe600078e007c */
        /* <DEDUP_REMOVED lines=23> */
.L_x_3359:
[----:B------:R-:W-:Y:S05]  /*da80*/  BSYNC B3 ;  /* 0x0000000000037941 */ /* 0x000fea0003800000 */
.L_x_3324:
[----:B------:R-:W-:Y:S01]  /*da90*/  ISETP.NE.U32.AND P1, PT, R240, RZ, PT ;  /* 0x000000fff000720c */ /* 0x000fe20003f25070 */
[----:B------:R-:W2:Y:S01]  /*daa0*/  LD.E R0, desc[UR6][R10.64+0x128] ;  /* 0x000128060a007980 */ /* 0x000ea2000c101900 */
[----:B-1-34-:R-:W-:Y:S01]  /*dab0*/  IMAD.MOV.U32 R2, RZ, RZ, R119 ;  /* 0x000000ffff027224 */ /* 0x01afe200078e0077 */
        /* <DEDUP_REMOVED lines=14> */
[----:B------:R-:W3:Y:S01]  /*dba0*/  LD.E.64 R26, desc[UR6][R10.64+0x40] ;  /* 0x000040060a1a7980 */ /* 0x000ee2000c101b00 */
        /* <DEDUP_REMOVED lines=73> */
.L_x_3431:
[----:B------:R-:W2:Y:S01]  /*e040*/  LD.E R2, desc[UR6][R10.64+0x40] ;  /* 0x000040060a027980 */ /* 0x000ea2000c101900 */
[----:B------:R-:W-:Y:S02]  /*e050*/  IMAD.MOV.U32 R4, RZ, RZ, R127 ;  /* 0x000000ffff047224 */ /* 0x000fe400078e007f */
        /* <DEDUP_REMOVED lines=8> */
.L_x_3432:
[----:B------:R-:W-:Y:S05]  /*e0e0*/  BSYNC B0 ;  /* 0x0000000000007941 */ /* 0x000fea0003800000 */
.L_x_3430:
[----:B------:R-:W-:Y:S04]  /*e0f0*/  IADD3 R9, R9, -0x1, RZ ;  /* 0xffffffff09097810 */ /* 0x000fe80007ffe0ff */
[----:B------:R-:W-:Y:S11]  /*e100*/  ISETP.GT.AND P0, PT, R9, R87, PT ;  /* 0x000000570900720c */ /* 0x000ff60003f04270 */
[----:B------:R-:W-:Y:S02]  /*e110*/  @!UPT UIADD3 URZ, URZ, URZ, URZ ;  /* 0x0000003f3f3ff290 */ /* 0x000fe4000fffe03f */
[----:B------:R-:W-:Y:S05]  /*e120*/  @P0 BRA `(.L_x_3433) ;  /* 0xffffff5000600947 */ /* 0x000fea000383ffff */
.L_x_3315:
        /* <DEDUP_REMOVED lines=26> */
[CC--:B------:R-:W-:Y:S02]  /*e2d0*/  LEA R46, P1, R4.reuse, R176.reuse, 0x1 ;  /* 0x000000b0042e7211 */ /* 0x0c0fe400078208ff */
        /* <DEDUP_REMOVED lines=31> */
[----:B-----5:R-:W-:Y:S01]  /*e4d0*/  ISETP.GE.AND P2, PT, R18, R6, PT ;  /* 0x000000061200720c */ /* 0x020fe20003f46270 */
        /* <DEDUP_REMOVED lines=55> */
.L_x_3442:
[----:B------:R-:W-:Y:S05]  /*e850*/  BSYNC B0 ;  /* 0x0000000000007941 */ /* 0x000fea0003800000 */
.L_x_3441:
[----:B-----5:R3:W-:Y:S02]  /*e860*/  STS.128 [R239], R24 ;  /* 0x00000018ef007388 */ /* 0x0207e40000000c00 */
.L_x_3440:
[----:B------:R-:W-:Y:S05]  /*e870*/  BSYNC B1 ;  /* 0x0000000000017941 */ /* 0x000fea0003800000 */
.L_x_3439:
        /* <DEDUP_REMOVED lines=50> */
.L_x_3446:
[----:B------:R-:W-:Y:S05]  /*eba0*/  BSYNC B0 ;  /* 0x0000000000007941 */ /* 0x000fea0003800000 */
.L_x_3445:
[----:B-----5:R1:W-:Y:S02]  /*ebb0*/  STS.128 [R239+0x2000], R24 ;  /* 0x00200018ef007388 */ /* 0x0203e40000000c00 */
.L_x_3444:
[----:B------:R-:W-:Y:S05]  /*ebc0*/  BSYNC B1 ;  /* 0x0000000000017941 */ /* 0x000fea0003800000 */
.L_x_3443:
        /* <DEDUP_REMOVED lines=50> */
.L_x_3450:
[----:B------:R-:W-:Y:S05]  /*eef0*/  BSYNC B0 ;  /* 0x0000000000007941 */ /* 0x000fea0003800000 */
.L_x_3449:
[----:B-----5:R3:W-:Y:S02]  /*ef00*/  STS.128 [R239+0x4000], R24 ;  /* 0x00400018ef007388 */ /* 0x0207e40000000c00 */
.L_x_3448:
[----:B------:R-:W-:Y:S05]  /*ef10*/  BSYNC B1 ;  /* 0x0000000000017941 */ /* 0x000fea0003800000 */
.L_x_3447:
        /* <DEDUP_REMOVED lines=49> */
.L_x_3452:
[----:B------:R-:W-:Y:S05]  /*f230*/  BSYNC B0 ;  /* 0x0000000000007941 */ /* 0x000fea0003800000 */
.L_x_3451:
[----:B-----5:R3:W-:Y:S02]  /*f240*/  STS.128 [R239+0x6000], R24 ;  /* 0x00600018ef007388 */ /* 0x0207e40000000c00 */
.L_x_3438:
[----:B------:R-:W-:Y:S05]  /*f250*/  BSYNC B2 ;  /* 0x0000000000027941 */ /* 0x000fea0003800000 */
.L_x_3437:
[----:B------:R-:W-:Y:S01]  /*f260*/  VIADD R9, R166, 0x10 ;  /* 0x00000010a6097836 */ /* 0x000fe20000000000 */
[----:B------:R-:W-:Y:S04]  /*f270*/  BSSY B2, `(.L_x_3453) ;  /* 0x00000de000027945 */ /* 0x000fe80003800000 */
[----:B------:R-:W-:-:S04]  /*f280*/  ISETP.GE.AND P0, PT, R9, R8, PT ;  /* 0x000000080900720c */ /* 0x000fc80003f06270 */
[----:B------:R-:W-:-:S13]  /*f290*/  ISETP.LT.OR P0, PT, R52, -0x87, P0 ;  /* 0xffffff793400780c */ /* 0x000fda0000701670 */
[----:B------:R-:W-:Y:S05]  /*f2a0*/  @P0 BRA `(.L_x_3454) ;  /* 0x0000000c00680947 */ /* 0x000fea0003800000 */
[----:B-----5:R-:W-:Y:S01]  /*f2b0*/  ISETP.GE.AND P0, PT, R18, R6, PT ;  /* 0x000000061200720c */ /* 0x020fe20003f06270 */
        /* <DEDUP_REMOVED lines=57> */
.L_x_3458:
[----:B------:R-:W-:Y:S05]  /*f650*/  BSYNC B0 ;  /* 0x0000000000007941 */ /* 0x000fea0003800000 */
.L_x_3457:
[----:B-----5:R3:W-:Y:S02]  /*f660*/  STS.128 [R239+0x800], R24 ;  /* 0x00080018ef007388 */ /* 0x0207e40000000c00 */
.L_x_3456:
[----:B------:R-:W-:Y:S05]  /*f670*/  BSYNC B1 ;  /* 0x0000000000017941 */ /* 0x000fea0003800000 */
.L_x_3455:
        /* <DEDUP_REMOVED lines=50> */
.L_x_3462:
[----:B------:R-:W-:Y:S05]  /*f9a0*/  BSYNC B0 ;  /* 0x0000000000007941 */ /* 0x000fea0003800000 */
.L_x_3461:
[----:B-----5:R3:W-:Y:S02]  /*f9b0*/  STS.128 [R239+0x2800], R24 ;  /* 0x00280018ef007388 */ /* 0x0207e40000000c00 */
.L_x_3460:
[----:B------:R-:W-:Y:S05]  /*f9c0*/  BSYNC B1 ;  /* 0x0000000000017941 */ /* 0x000fea0003800000 */
.L_x_3459:
        /* <DEDUP_REMOVED lines=50> */
.L_x_3466:
[----:B------:R-:W-:Y:S05]  /*fcf0*/  BSYNC B0 ;  /* 0x0000000000007941 */ /* 0x000fea0003800000 */
.L_x_3465:
[----:B-----5:R3:W-:Y:S02]  /*fd00*/  STS.128 [R239+0x4800], R24 ;  /* 0x00480018ef007388 */ /* 0x0207e40000000c00 */
.L_x_3464:
[----:B------:R-:W-:Y:S05]  /*fd10*/  BSYNC B1 ;  /* 0x0000000000017941 */ /* 0x000fea0003800000 */
.L_x_3463:
        /* <DEDUP_REMOVED lines=49> */
.L_x_3468:
[----:B------:R-:W-:Y:S05]  /*10030*/  BSYNC B0 ;  /* 0x0000000000007941 */ /* 0x000fea0003800000 */
.L_x_3467:
[----:B-----5:R3:W-:Y:S02]  /*10040*/  STS.128 [R239+0x6800], R24 ;  /* 0x00680018ef007388 */ /* 0x0207e40000000c00 */
.L_x_3454:
[----:B------:R-:W-:Y:S05]  /*10050*/  BSYNC B2 ;  /* 0x0000000000027941 */ /* 0x000fea0003800000 */
.L_x_3453:
[----:B------:R-:W-:Y:S01]  /*10060*/  VIADD R15, R166, 0x20 ;  /* 0x00000020a60f7836 */ /* 0x000fe20000000000 */
[----:B------:R-:W-:Y:S04]  /*10070*/  BSSY B2, `(.L_x_3469) ;  /* 0x00000dd000027945 */ /* 0x000fe80003800000 */
[----:B------:R-:W-:-:S04]  /*10080*/  ISETP.GE.AND P0, PT, R15, R8, PT ;  /* 0x000000080f00720c */ /* 0x000fc80003f06270 */
[----:B------:R-:W-:-:S13]  /*10090*/  ISETP.LT.OR P0, PT, R52, -0x107, P0 ;  /* 0xfffffef93400780c */ /* 0x000fda0000701670 */
[----:B------:R-:W-:Y:S05]  /*100a0*/  @P0 BRA `(.L_x_3470) ;  /* 0x0000000c00640947 */ /* 0x000fea0003800000 */
[----:B-----5:R-:W-:Y:S01]  /*100b0*/  ISETP.GE.AND P0, PT, R18, R6, PT ;  /* 0x000000061200720c */ /* 0x020fe20003f06270 */
        /* <DEDUP_REMOVED lines=58> */
.L_x_3474:
[----:B------:R-:W-:Y:S05]  /*10460*/  BSYNC B0 ;  /* 0x0000000000007941 */ /* 0x000fea0003800000 */
.L_x_3473:
[----:B-----5:R3:W-:Y:S02]  /*10470*/  STS.128 [R239+0x1000], R24 ;  /* 0x00100018ef007388 */ /* 0x0207e40000000c00 */
.L_x_3472:
[----:B------:R-:W-:Y:S05]  /*10480*/  BSYNC B1 ;  /* 0x0000000000017941 */ /* 0x000fea0003800000 */
.L_x_3471:
        /* <DEDUP_REMOVED lines=50> */
.L_x_3478:
[----:B------:R-:W-:Y:S05]  /*107b0*/  BSYNC B0 ;  /* 0x0000000000007941 */ /* 0x000fea0003800000 */
.L_x_3477:
[----:B-----5:R3:W-:Y:S02]  /*107c0*/  STS.128 [R239+0x3000], R24 ;  /* 0x00300018ef007388 */ /* 0x0207e40000000c00 */
.L_x_3476:
[----:B------:R-:W-:Y:S05]  /*107d0*/  BSYNC B1 ;  /* 0x0000000000017941 */ /* 0x000fea0003800000 */
.L_x_3475:
        /* <DEDUP_REMOVED lines=50> */
.L_x_3482:
[----:B------:R-:W-:Y:S05]  /*10b00*/  BSYNC B0 ;  /* 0x0000000000007941 */ /* 0x000fea0003800000 */
.L_x_3481:
[----:B-----5:R3:W-:Y:S02]  /*10b10*/  STS.128 [R239+0x5000], R24 ;  /* 0x00500018ef007388 */ /* 0x0207e40000000c00 */
.L_x_3480:
[----:B------:R-:W-:Y:S05]  /*10b20*/  BSYNC B1 ;  /* 0x0000000000017941 */ /* 0x000fea0003800000 */
.L_x_3479:
        /* <DEDUP_REMOVED lines=47> */
.L_x_3484:
[----:B------:R-:W-:Y:S05]  /*10e20*/  BSYNC B0 ;  /* 0x0000000000007941 */ /* 0x000fea0003800000 */
.L_x_3483:
[----:B-----5:R1:W-:Y:S02]  /*10e30*/  STS.128 [R239+0x7000], R44 ;  /* 0x0070002cef007388 */ /* 0x0203e40000000c00 */
.L_x_3470:
[----:B------:R-:W-:Y:S05]  /*10e40*/  BSYNC B2 ;  /* 0x0000000000027941 */ /* 0x000fea0003800000 */
.L_x_3469:
[----:B------:R-:W-:-:S05]  /*10e50*/  VIADD R4, R166, 0x30 ;  /* 0x00000030a6047836 */ /* 0x000fca0000000000 */
[----:B------:R-:W-:-:S04]  /*10e60*/  ISETP.GE.AND P0, PT, R4, R8, PT ;  /* 0x000000080400720c */ /* 0x000fc80003f06270 */
[----:B------:R-:W-:-:S13]  /*10e70*/  ISETP.LT.OR P0, PT, R52, -0x187, P0 ;  /* 0xfffffe793400780c */ /* 0x000fda0000701670 */
[----:B------:R-:W-:Y:S05]  /*10e80*/  @P0 BRA `(.L_x_3485) ;  /* 0x00000078000c0947 */ /* 0x000fea0003800000 */
[----:B-----5:R-:W-:Y:S01]  /*10e90*/  ISETP.GE.AND P0, PT, R18, R6, PT ;  /* 0x000000061200720c */ /* 0x020fe20003f06270 */
        /* <DEDUP_REMOVED lines=58> */
.L_x_3489:
[----:B------:R-:W-:Y:S05]  /*11240*/  BSYNC B0 ;  /* 0x0000000000007941 */ /* 0x000fea0003800000 */
.L_x_3488:
[----:B-----5:R1:W-:Y:S02]  /*11250*/  STS.128 [R239+0x1800], R20 ;  /* 0x00180014ef007388 */ /* 0x0203e40000000c00 */
.L_x_3487:
[----:B------:R-:W-:Y:S05]  /*11260*/  BSYNC B1 ;  /* 0x0000000000017941 */ /* 0x000fea0003800000 */
.L_x_3486:
        /* <DEDUP_REMOVED lines=50> */
.L_x_3493:
[----:B------:R-:W-:Y:S05]  /*11590*/  BSYNC B0 ;  /* 0x0000000000007941 */ /* 0x000fea0003800000 */
.L_x_3492:
[----:B-----5:R1:W-:Y:S02]  /*115a0*/  STS.128 [R239+0x3800], R20 ;  /* 0x00380014ef007388 */ /* 0x0203e40000000c00 */
.L_x_3491:
[----:B------:R-:W-:Y:S05]  /*115b0*/  BSYNC B1 ;  /* 0x0000000000017941 */ /* 0x000fea0003800000 */
.L_x_3490:
        /* <DEDUP_REMOVED lines=32> */
[C---:B------:R-:W-:Y:S01]  /*117c0*/  FMUL.FTZ R7, R29.reuse, R2 ;  /* 0x000000021d077220 */ /* 0x040fe20000410000 */
        /* <DEDUP_REMOVED lines=17> */
.L_x_3497:
[----:B------:R-:W-:Y:S05]  /*118e0*/  BSYNC B0 ;  /* 0x0000000000007941 */ /* 0x000fea0003800000 */
.L_x_3496:
[----:B-----5:R1:W-:Y:S02]  /*118f0*/  STS.128 [R239+0x5800], R20 ;  /* 0x00580014ef007388 */ /* 0x0203e40000000c00 */
.L_x_3495:
[----:B------:R-:W-:Y:S05]  /*11900*/  BSYNC B1 ;  /* 0x0000000000017941 */ /* 0x000fea0003800000 */
.L_x_3494:
[----:B------:R-:W-:-:S13]  /*11910*/  ISETP.GE.AND P0, PT, R12, R6, PT ;  /* 0x000000060c00720c */ /* 0x000fda0003f06270 */
        /* <DEDUP_REMOVED lines=8> */
[----:B-1---5:R-:W-:Y:S01]  /*119a0*/  IMAD.U32 R20, R19, 0x10000, RZ ;  /* 0x0001000013147824 */ /* 0x022fe200078e00ff */
        /* <DEDUP_REMOVED lines=39> */
.L_x_3499:
[----:B------:R-:W-:Y:S05]  /*11c20*/  BSYNC B0 ;  /* 0x0000000000007941 */ /* 0x000fea0003800000 */
.L_x_3498:
[----:B-----5:R1:W-:Y:S01]  /*11c30*/  STS.128 [R239+0x7800], R16 ;  /* 0x00780010ef007388 */ /* 0x0203e20000000c00 */
[----:B------:R-:W-:Y:S05]  /*11c40*/  BRA `(.L_x_3485) ;  /* 0x00000068009c7947 */ /* 0x000fea0003800000 */
.L_x_3436:
        /* <DEDUP_REMOVED lines=93> */
.L_x_3505:
[----:B------:R-:W-:Y:S05]  /*12220*/  BSYNC B0 ;  /* 0x0000000000007941 */ /* 0x000fea0003800000 */
.L_x_3504:
[----:B-----5:R3:W-:Y:S02]  /*12230*/  STS.128 [R239], R32 ;  /* 0x00000020ef007388 */ /* 0x0207e40000000c00 */
.L_x_3503:
[----:B------:R-:W-:Y:S05]  /*12240*/  BSYNC B1 ;  /* 0x0000000000017941 */ /* 0x000fea0003800000 */
.L_x_3502:
        /* <DEDUP_REMOVED lines=91> */
.L_x_3509:
[----:B------:R-:W-:Y:S05]  /*12800*/  BSYNC B0 ;  /* 0x0000000000007941 */ /* 0x000fea0003800000 */
.L_x_3508:
[----:B-----5:R1:W-:Y:S02]  /*12810*/  STS.128 [R239+0x2000], R32 ;  /* 0x00200020ef007388 */ /* 0x0203e40000000c00 */
.L_x_3507:
[----:B------:R-:W-:Y:S05]  /*12820*/  BSYNC B1 ;  /* 0x0000000000017941 */ /* 0x000fea0003800000 */
.L_x_3506:
        /* <DEDUP_REMOVED lines=91> */
.L_x_3513:
[----:B------:R-:W-:Y:S05]  /*12de0*/  BSYNC B0 ;  /* 0x0000000000007941 */ /* 0x000fea0003800000 */
.L_x_3512:
[----:B-----5:R3:W-:Y:S02]  /*12df0*/  STS.128 [R239+0x4000], R32 ;  /* 0x00400020ef007388 */ /* 0x0207e40000000c00 */
.L_x_3511:
[----:B------:R-:W-:Y:S05]  /*12e00*/  BSYNC B1 ;  /* 0x0000000000017941 */ /* 0x000fea0003800000 */
.L_x_3510:
        /* <DEDUP_REMOVED lines=90> */
.L_x_3515:
[----:B------:R-:W-:Y:S05]  /*133b0*/  BSYNC B0 ;  /* 0x0000000000007941 */ /* 0x000fea0003800000 */
.L_x_3514:
[----:B-----5:R3:W-:Y:S02]  /*133c0*/  STS.128 [R239+0x6000], R32 ;  /* 0x00600020ef007388 */ /* 0x0207e40000000c00 */
.L_x_3501:
[----:B------:R-:W-:Y:S05]  /*133d0*/  BSYNC B2 ;  /* 0x0000000000027941 */ /* 0x000fea0003800000 */
.L_x_3500:
        /* <DEDUP_REMOVED lines=98> */
.L_x_3521:
[----:B------:R-:W-:Y:S05]  /*13a00*/  BSYNC B0 ;  /* 0x0000000000007941 */ /* 0x000fea0003800000 */
.L_x_3520:
[----:B-----5:R3:W-:Y:S02]  /*13a10*/  STS.128 [R239+0x800], R32 ;  /* 0x00080020ef007388 */ /* 0x0207e40000000c00 */
.L_x_3519:
[----:B------:R-:W-:Y:S05]  /*13a20*/  BSYNC B1 ;  /* 0x0000000000017941 */ /* 0x000fea0003800000 */
.L_x_3518:
        /* <DEDUP_REMOVED lines=94> */
.L_x_3525:
[----:B------:R-:W-:Y:S05]  /*14010*/  BSYNC B0 ;  /* 0x0000000000007941 */ /* 0x000fea0003800000 */
.L_x_3524:
[----:B-----5:R3:W-:Y:S02]  /*14020*/  STS.128 [R239+0x2800], R32 ;  /* 0x00280020ef007388 */ /* 0x0207e40000000c00 */
.L_x_3523:
[----:B------:R-:W-:Y:S05]  /*14030*/  BSYNC B1 ;  /* 0x0000000000017941 */ /* 0x000fea0003800000 */
.L_x_3522:
        /* <DEDUP_REMOVED lines=94> */
.L_x_3529:
[----:B------:R-:W-:Y:S05]  /*14620*/  BSYNC B0 ;  /* 0x0000000000007941 */ /* 0x000fea0003800000 */
.L_x_3528:
[----:B-----5:R3:W-:Y:S02]  /*14630*/  STS.128 [R239+0x4800], R32 ;  /* 0x00480020ef007388 */ /* 0x0207e40000000c00 */
.L_x_3527:
[----:B------:R-:W-:Y:S05]  /*14640*/  BSYNC B1 ;  /* 0x0000000000017941 */ /* 0x000fea0003800000 */
.L_x_3526:
        /* <DEDUP_REMOVED lines=93> */
.L_x_3531:
[----:B------:R-:W-:Y:S05]  /*14c20*/  BSYNC B0 ;  /* 0x0000000000007941 */ /* 0x000fea0003800000 */
.L_x_3530:
[----:B-----5:R1:W-:Y:S02]  /*14c30*/  STS.128 [R239+0x6800], R20 ;  /* 0x00680014ef007388 */ /* 0x0203e40000000c00 */
.L_x_3517:
[----:B------:R-:W-:Y:S05]  /*14c40*/  BSYNC B2 ;  /* 0x0000000000027941 */ /* 0x000fea0003800000 */
.L_x_3516:
        /* <DEDUP_REMOVED lines=99> */
.L_x_3537:
[----:B------:R-:W-:Y:S05]  /*15280*/  BSYNC B0 ;  /* 0x0000000000007941 */ /* 0x000fea0003800000 */
.L_x_3536:
[----:B-----5:R3:W-:Y:S02]  /*15290*/  STS.128 [R239+0x1000], R32 ;  /* 0x00100020ef007388 */ /* 0x0207e40000000c00 */
.L_x_3535:
[----:B------:R-:W-:Y:S05]  /*152a0*/  BSYNC B1 ;  /* 0x0000000000017941 */ /* 0x000fea0003800000 */
.L_x_3534:
        /* <DEDUP_REMOVED lines=94> */
.L_x_3541:
[----:B------:R-:W-:Y:S05]  /*15890*/  BSYNC B0 ;  /* 0x0000000000007941 */ /* 0x000fea0003800000 */
.L_x_3540:
[----:B-----5:R3:W-:Y:S02]  /*158a0*/  STS.128 [R239+0x3000], R32 ;  /* 0x00300020ef007388 */ /* 0x0207e40000000c00 */
.L_x_3539:
[----:B------:R-:W-:Y:S05]  /*158b0*/  BSYNC B1 ;  /* 0x0000000000017941 */ /* 0x000fea0003800000 */
.L_x_3538:
        /* <DEDUP_REMOVED lines=94> */
.L_x_3545:
[----:B------:R-:W-:Y:S05]  /*15ea0*/  BSYNC B0 ;  /* 0x0000000000007941 */ /* 0x000fea0003800000 */
.L_x_3544:
[----:B-----5:R3:W-:Y:S02]  /*15eb0*/  STS.128 [R239+0x5000], R32 ;  /* 0x00500020ef007388 */ /* 0x0207e40000000c00 */
.L_x_3543:
[----:B------:R-:W-:Y:S05]  /*15ec0*/  BSYNC B1 ;  /* 0x0000000000017941 */ /* 0x000fea0003800000 */
.L_x_3542:
        /* <DEDUP_REMOVED lines=93> */
.L_x_3547:
[----:B------:R-:W-:Y:S05]  /*164a0*/  BSYNC B0 ;  /* 0x0000000000007941 */ /* 0x000fea0003800000 */
.L_x_3546:
[----:B-----5:R1:W-:Y:S02]  /*164b0*/  STS.128 [R239+0x7000], R24 ;  /* 0x00700018ef007388 */ /* 0x0203e40000000c00 */
.L_x_3533:
[----:B------:R-:W-:Y:S05]  /*164c0*/  BSYNC B2 ;  /* 0x0000000000027941 */ /* 0x000fea0003800000 */
.L_x_3532:
        /* <DEDUP_REMOVED lines=97> */
.L_x_3551:
[----:B------:R-:W-:Y:S05]  /*16ae0*/  BSYNC B0 ;  /* 0x0000000000007941 */ /* 0x000fea0003800000 */
.L_x_3550:
[----:B-----5:R1:W-:Y:S02]  /*16af0*/  STS.128 [R239+0x1800], R20 ;  /* 0x00180014ef007388 */ /* 0x0203e40000000c00 */
.L_x_3549:
[----:B------:R-:W-:Y:S05]  /*16b00*/  BSYNC B1 ;  /* 0x0000000000017941 */ /* 0x000fea0003800000 */
.L_x_3548:
        /* <DEDUP_REMOVED lines=17> */
[----:B------:R-:W-:Y:S01]  /*16c20*/  IADD3 R19, P1, R18, R8, RZ ;  /* 0x0000000812137210 */ /* 0x000fe20007f3e0ff */
        /* <DEDUP_REMOVED lines=76> */
.L_x_3555:
[----:B------:R-:W-:Y:S05]  /*170f0*/  BSYNC B0 ;  /* 0x0000000000007941 */ /* 0x000fea0003800000 */
.L_x_3554:
[----:B-----5:R1:W-:Y:S02]  /*17100*/  STS.128 [R239+0x3800], R20 ;  /* 0x00380014ef007388 */ /* 0x0203e40000000c00 */
.L_x_3553:
[----:B------:R-:W-:Y:S05]  /*17110*/  BSYNC B1 ;  /* 0x0000000000017941 */ /* 0x000fea0003800000 */
.L_x_3552:
        /* <DEDUP_REMOVED lines=95> */
.L_x_3559:
[----:B------:R-:W-:Y:S05]  /*17710*/  BSYNC B0 ;  /* 0x0000000000007941 */ /* 0x000fea0003800000 */
.L_x_3558:
[----:B-----5:R1:W-:Y:S02]  /*17720*/  STS.128 [R239+0x5800], R20 ;  /* 0x00580014ef007388 */ /* 0x0203e40000000c00 */
.L_x_3557:
[----:B------:R-:W-:Y:S05]  /*17730*/  BSYNC B1 ;  /* 0x0000000000017941 */ /* 0x000fea0003800000 */
.L_x_3556:
        /* <DEDUP_REMOVED lines=25> */
[----:B------:R-:W-:-:S05]  /*178d0*/  @P0 IMAD.MOV R0, RZ, RZ, -R7 ;  /* 0x000000ffff000224 */ /* 0x000fca00078e0a07 */
[----:B------:R-:W-:-:S04]  /*178e0*/  IADD3 R2, P1, R0, R2, RZ ;  /* 0x0000000200027210 */ /* 0x000fc80007f3e0ff */
[----:B------:R-:W-:Y:S02]  /*178f0*/  LEA.HI.X.SX32 R0, R0, R3, 0x1, P1 ;  /* 0x0000000300007211 */ /* 0x000fe400008f0eff */
[C---:B------:R-:W-:Y:S01]  /*17900*/  LEA R28, P1, R2.reuse, R36, 0x1 ;  /* 0x00000024021c7211 */ /* 0x040fe200078208ff */
[----:B------:R-:W3:Y:S03]  /*17910*/  LD.E.128 R16, desc[UR6][R16.64] ;  /* 0x0000000610107980 */ /* 0x000ee6000c101d00 */
        /* <DEDUP_REMOVED lines=15> */
[----:B------:R-:W-:Y:S02]  /*17a10*/  LOP3.LUT R21, R26, 0xffff0000, RZ, 0xc0, !PT ;  /* 0xffff00001a157812 */ /* 0x000fe400078ec0ff */
[----:B------:R-:W-:-:S02]  /*17a20*/  SHF.L.U32 R14, R27, 0x10, RZ ;  /* 0x000000101b0e7819 */ /* 0x000fc400000006ff */
        /* <DEDUP_REMOVED lines=49> */
.L_x_3561:
[----:B------:R-:W-:Y:S05]  /*17d40*/  BSYNC B0 ;  /* 0x0000000000007941 */ /* 0x000fea0003800000 */
.L_x_3560:
[----:B-----5:R1:W-:Y:S01]  /*17d50*/  STS.128 [R239+0x7800], R20 ;  /* 0x00780014ef007388 */ /* 0x0203e20000000c00 */
[----:B------:R-:W-:Y:S05]  /*17d60*/  BRA `(.L_x_3485) ;  /* 0x0000000800547947 */ /* 0x000fea0003800000 */
.L_x_3435:
[----:B------:R-:W-:Y:S01]  /*17d70*/  IMAD.IADD R0, R236, 0x1, -R56 ;  /* 0x00000001ec007824 */ /* 0x000fe200078e0a38 */
[----:B------:R-:W-:Y:S01]  /*17d80*/  BSSY B0, `(.L_x_3562) ;  /* 0x0000029000007945 */ /* 0x000fe20003800000 */
[C---:B------:R-:W-:Y:S01]  /*17d90*/  VIADD R9, R166.reuse, 0x10 ;  /* 0x00000010a6097836 */ /* 0x040fe20000000000 */
        /* <DEDUP_REMOVED lines=39> */
.L_x_3563:
[----:B------:R-:W-:Y:S05]  /*18010*/  BSYNC B0 ;  /* 0x0000000000007941 */ /* 0x000fea0003800000 */
.L_x_3562:
        /* <DEDUP_REMOVED lines=35> */
.L_x_3565:
[----:B------:R-:W-:Y:S05]  /*18250*/  BSYNC B0 ;  /* 0x0000000000007941 */ /* 0x000fea0003800000 */
.L_x_3564:
[----:B------:R-:W-:Y:S04]  /*18260*/  BSSY B0, `(.L_x_3566) ;  /* 0x0000022000007945 */ /* 0x000fe80003800000 */
[----:B------:R-:W-:Y:S05]  /*18270*/  @P5 BRA `(.L_x_3567) ;  /* 0x0000000000805947 */ /* 0x000fea0003800000 */
[----:B------:R-:W-:Y:S02]  /*18280*/  ISETP.GE.AND P5, PT, R18, R63, PT ;  /* 0x0000003f1200720c */ /* 0x000fe40003fa6270 */
[----:B------:R-:W-:-:S04]  /*18290*/  LEA R2, P3, R174, R170, 0x5 ;  /* 0x000000aaae027211 */ /* 0x000fc800078628ff */
[----:B------:R-:W-:Y:S02]  /*182a0*/  LEA.HI.X R0, R174, R173, R175, 0x5, P3 ;  /* 0x000000adae007211 */ /* 0x000fe400018f2caf */
[----:B-1-3--:R-:W-:-:S04]  /*182b0*/  @!P0 LEA R12, P4, R2, R176, 0x1 ;  /* 0x000000b0020c8211 */ /* 0x00afc800078808ff */
        /* <DEDUP_REMOVED lines=28> */
.L_x_3567:
[----:B------:R-:W-:Y:S05]  /*18480*/  BSYNC B0 ;  /* 0x0000000000007941 */ /* 0x000fea0003800000 */
.L_x_3566:
[----:B------:R-:W-:Y:S05]  /*18490*/  @P6 BRA `(.L_x_3485) ;  /* 0x0000000000886947 */ /* 0x000fea0003800000 */
[----:B------:R-:W-:Y:S01]  /*184a0*/  ISETP.GE.AND P5, PT, R18, R63, PT ;  /* 0x0000003f1200720c */ /* 0x000fe20003fa6270 */
[----:B------:R-:W-:Y:S02]  /*184b0*/  IMAD.MOV.U32 R171, RZ, RZ, R173 ;  /* 0x000000ffffab7224 */ /* 0x000fe400078e00ad */
[----:B------:R-:W-:Y:S02]  /*184c0*/  IMAD R0, R175, 0x30, RZ ;  /* 0x00000030af007824 */ /* 0x000fe400078e02ff */
[----:B------:R-:W-:-:S04]  /*184d0*/  IMAD.WIDE.U32 R174, R174, 0x30, R170 ;  /* 0x00000030aeae7825 */ /* 0x000fc800078e00aa */
[----:B------:R-:W-:Y:S01]  /*184e0*/  IMAD.IADD R0, R0, 0x1, R175 ;  /* 0x0000000100007824 */ /* 0x000fe200078e02af */
[CC--:B-1234-:R-:W-:Y:S02]  /*184f0*/  @!P0 LEA R6, P4, R174.reuse, R176.reuse, 0x1 ;  /* 0x000000b0ae068211 */ /* 0x0defe400078808ff */
        /* <DEDUP_REMOVED lines=28> */
.L_x_3485:
[----:B------:R-:W-:Y:S05]  /*186c0*/  BSYNC B3 ;  /* 0x0000000000037941 */ /* 0x000fea0003800000 */
.L_x_3434:
        /* <DEDUP_REMOVED lines=12> */
[C---:B--2345:R-:W-:Y:S02]  /*18790*/  LOP3.LUT R6, R243.reuse, 0x1, RZ, 0xc0, !PT ;  /* 0x00000001f3067812 */ /* 0x07cfe400078ec0ff */
        /* <DEDUP_REMOVED lines=30> */
.L_x_3569:
[----:B------:R-:W-:Y:S05]  /*18980*/  BSYNC B0 ;  /* 0x0000000000007941 */ /* 0x000fea0003800000 */
.L_x_3568:
[----:B------:R-:W-:Y:S04]  /*18990*/  BSSY B0, `(.L_x_3570) ;  /* 0x0000025000007945 */ /* 0x000fe80003800000 */
[----:B------:R-:W-:Y:S05]  /*189a0*/  @P5 BRA `(.L_x_3571) ;  /* 0x00000000008c5947 */ /* 0x000fea0003800000 */
[C---:B--2345:R-:W-:Y:S02]  /*189b0*/  LOP3.LUT R6, R243.reuse, 0x1, RZ, 0xc0, !PT ;  /* 0x00000001f3067812 */ /* 0x07cfe400078ec0ff */
[C---:B------:R-:W-:Y:S02]  /*189c0*/  LOP3.LUT P5, RZ, R243.reuse, 0x2, RZ, 0xc0, !PT ;  /* 0x00000002f3ff7812 */ /* 0x040fe400078ac0ff */
        /* <DEDUP_REMOVED lines=33> */
.L_x_3571:
[----:B------:R-:W-:Y:S05]  /*18be0*/  BSYNC B0 ;  /* 0x0000000000007941 */ /* 0x000fea0003800000 */
.L_x_3570:
[----:B------:R-:W-:Y:S04]  /*18bf0*/  BSSY B0, `(.L_x_3572) ;  /* 0x0000027000007945 */ /* 0x000fe80003800000 */
[----:B------:R-:W-:Y:S05]  /*18c00*/  @P4 BRA `(.L_x_3573) ;  /* 0x0000000000944947 */ /* 0x000fea0003800000 */
[C---:B--2345:R-:W-:Y:S02]  /*18c10*/  LOP3.LUT R6, R243.reuse, 0x1, RZ, 0xc0, !PT ;  /* 0x00000001f3067812 */ /* 0x07cfe400078ec0ff */
[C---:B------:R-:W-:Y:S02]  /*18c20*/  LOP3.LUT P5, RZ, R243.reuse, 0x2, RZ, 0xc0, !PT ;  /* 0x00000002f3ff7812 */ /* 0x040fe400078ac0ff */
[----:B------:R-:W-:Y:S01]  /*18c30*/  ISETP.NE.U32.AND P6, PT, R6, 0x1, PT ;  /* 0x000000010600780c */ /* 0x000fe20003fc5070 */
[C---:B------:R-:W-:Y:S01]  /*18c40*/  IMAD.SHL.U32 R6, R50.reuse, 0x20, RZ ;  /* 0x0000002032067824 */ /* 0x040fe200078e00ff */
[C---:B------:R-:W-:Y:S02]  /*18c50*/  LOP3.LUT P4, RZ, R243.reuse, 0x4, RZ, 0xc0, !PT ;  /* 0x00000004f3ff7812 */ /* 0x040fe4000788c0ff */
[----:B------:R-:W-:Y:S02]  /*18c60*/  LOP3.LUT P2, RZ, R243, 0x8, RZ, 0xc0, !PT ;  /* 0x00000008f3ff7812 */ /* 0x000fe4000784c0ff */
[----:B------:R-:W-:-:S02]  /*18c70*/  SHF.L.U64.HI R7, R50, 0x5, R51 ;  /* 0x0000000532077819 */ /* 0x000fc40000010233 */
        /* <DEDUP_REMOVED lines=30> */
.L_x_3573:
[----:B------:R-:W-:Y:S05]  /*18e60*/  BSYNC B0 ;  /* 0x0000000000007941 */ /* 0x000fea0003800000 */
.L_x_3572:
[----:B------:R-:W-:Y:S04]  /*18e70*/  BSSY B0, `(.L_x_3574) ;  /* 0x000002a000007945 */ /* 0x000fe80003800000 */
[----:B------:R-:W-:Y:S05]  /*18e80*/  @P0 BRA `(.L_x_3575) ;  /* 0x0000000000a00947 */ /* 0x000fea0003800000 */
[C---:B--2345:R-:W-:Y:S01]  /*18e90*/  LOP3.LUT R6, R243.reuse, 0x1, RZ, 0xc0, !PT ;  /* 0x00000001f3067812 */ /* 0x07cfe200078ec0ff */
[----:B------:R-:W-:Y:S01]  /*18ea0*/  IMAD.MOV.U32 R162, RZ, RZ, R160 ;  /* 0x000000ffffa27224 */ /* 0x000fe200078e00a0 */
[----:B------:R-:W-:Y:S02]  /*18eb0*/  LOP3.LUT P4, RZ, R243, 0x2, RZ, 0xc0, !PT ;  /* 0x00000002f3ff7812 */ /* 0x000fe4000788c0ff */
[----:B------:R-:W-:Y:S01]  /*18ec0*/  ISETP.NE.U32.AND P5, PT, R6, 0x1, PT ;  /* 0x000000010600780c */ /* 0x000fe20003fa5070 */
[----:B------:R-:W-:Y:S01]  /*18ed0*/  IMAD R6, R51, 0x30, RZ ;  /* 0x0000003033067824 */ /* 0x000fe200078e02ff */
[C---:B------:R-:W-:Y:S01]  /*18ee0*/  LOP3.LUT P3, RZ, R243.reuse, 0x4, RZ, 0xc0, !PT ;  /* 0x00000004f3ff7812 */ /* 0x040fe2000786c0ff */
        /* <DEDUP_REMOVED lines=34> */
.L_x_3575:
[----:B------:R-:W-:Y:S05]  /*19110*/  BSYNC B0 ;  /* 0x0000000000007941 */ /* 0x000fea0003800000 */
.L_x_3574:
[----:B------:R-:W0:Y:S01]  /*19120*/  LDGDEPBAR ;  /* 0x00000000000079af */ /* 0x000e220000000000 */
[----:B------:R-:W-:Y:S01]  /*19130*/  LOP3.LUT R5, R5, 0x1c0, RZ, 0xc0, !PT ;  /* 0x000001c005057812 */ /* 0x000fe200078ec0ff */
[----:B------:R-:W-:Y:S01]  /*19140*/  IMAD R226, R55, 0x400, R41 ;  /* 0x0000040037e27824 */ /* 0x000fe200078e0229 */
[-C--:B------:R-:W-:Y:S01]  /*19150*/  ISETP.GE.AND P1, PT, R166, R0.reuse, PT ;  /* 0x00000000a600720c */ /* 0x080fe20003f26270 */
[----:B------:R1:W5:Y:S01]  /*19160*/  LD.E R8, desc[UR6][R10.64+0x184] ;  /* 0x000184060a087980 */ /* 0x000362000c101900 */
        /* <DEDUP_REMOVED lines=21> */
[----:B-123--:R-:W-:Y:S01]  /*192c0*/  @P1 IMAD.MOV.U32 R12, RZ, RZ, R181 ;  /* 0x000000ffff0c1224 */ /* 0x00efe200078e00b5 */
[-C--:B----45:R-:W-:Y:S01]  /*192d0*/  @P2 MOV R6, R181.reuse ;  /* 0x000000b500062202 */ /* 0x0b0fe20000000f00 */
        /* <DEDUP_REMOVED lines=26> */
.L_x_3577:
[----:B------:R-:W-:Y:S05]  /*19480*/  BSYNC B0 ;  /* 0x0000000000007941 */ /* 0x000fea0003800000 */
.L_x_3576:
        /* <DEDUP_REMOVED lines=9> */
[C---:B------:R-:W-:Y:S02]  /*19520*/  LOP3.LUT P3, RZ, R243.reuse, 0x4, RZ, 0xc0, !PT ;  /* 0x00000004f3ff7812 */ /* 0x040fe4000786c0ff */
[----:B------:R-:W-:-:S09]  /*19530*/  LOP3.LUT P2, RZ, R243, 0x8, RZ, 0xc0, !PT ;  /* 0x00000008f3ff7812 */ /* 0x000fd2000784c0ff */
[----:B------:R-:W-:-:S04]  /*19540*/  @!P6 LEA R14, P1, R227, R181, 0x1 ;  /* 0x000000b5e30ee211 */ /* 0x000fc800078208ff */
[C---:B------:R-:W-:Y:S02]  /*19550*/  @!P6 LEA.HI.X R15, R227.reuse, R180, R228, 0x1, P1 ;  /* 0x000000b4e30fe211 */ /* 0x040fe400008f0ce4 */
[----:B-123--:R-:W-:-:S03]  /*19560*/  @P5 LEA R12, P1, R227, R181, 0x1 ;  /* 0x000000b5e30c5211 */ /* 0x00efc600078208ff */
[----:B------:R-:W-:Y:S01]  /*19570*/  @!PT LDS RZ, [RZ] ;  /* 0x00000000fffff984 */ /* 0x000fe20000000800 */
[----:B------:R-:W-:Y:S01]  /*19580*/  @!PT LDS RZ, [RZ] ;  /* 0x00000000fffff984 */ /* 0x000fe20000000800 */
[----:B------:R-:W-:Y:S01]  /*19590*/  @!PT LDS RZ, [RZ] ;  /* 0x00000000fffff984 */ /* 0x000fe20000000800 */
[----:B------:R1:W-:Y:S01]  /*195a0*/  @!P6 LDGSTS.E.BYPASS.LTC128B.128 [R239+0x10800], desc[UR6][R14.64] ;  /* 0x108000000eefefae */ /* 0x0003e2000b901d46 */
[CCC-:B------:R-:W-:Y:S02]  /*195b0*/  @P5 LEA.HI.X R13, R227.reuse, R180.reuse, R228.reuse, 0x1, P1 ;  /* 0x000000b4e30d5211 */ /* 0x1c0fe400008f0ce4 */
[CC--:B----45:R-:W-:Y:S01]  /*195c0*/  @P3 LEA R6, P1, R227.reuse, R181.reuse, 0x1 ;  /* 0x000000b5e3063211 */ /* 0x0f0fe200078208ff */
        /* <DEDUP_REMOVED lines=19> */
.L_x_3579:
[----:B------:R-:W-:Y:S05]  /*19700*/  BSYNC B0 ;  /* 0x0000000000007941 */ /* 0x000fea0003800000 */
.L_x_3578:
        /* <DEDUP_REMOVED lines=12> */
[----:B-12---:R-:W-:-:S05]  /*197d0*/  SHF.L.U64.HI R4, R48, 0x5, R49 ;  /* 0x0000000530047819 */ /* 0x006fca0000010231 */
[CC--:B------:R-:W-:Y:S02]  /*197e0*/  @P5 LEA R14, P1, R0.reuse, R181.reuse, 0x1 ;  /* 0x000000b5000e5211 */ /* 0x0c0fe400078208ff */
[CC--:B---3-5:R-:W-:Y:S02]  /*197f0*/  @!P6 LEA R16, P3, R0.reuse, R181.reuse, 0x1 ;  /* 0x000000b50010e211 */ /* 0x0e8fe400078608ff */
        /* <DEDUP_REMOVED lines=26> */
.L_x_3581:
[----:B------:R-:W-:Y:S05]  /*199a0*/  BSYNC B0 ;  /* 0x0000000000007941 */ /* 0x000fea0003800000 */
.L_x_3580:
        /* <DEDUP_REMOVED lines=9> */
[----:B-123--:R-:W-:Y:S01]  /*19a40*/  @P1 MOV R12, R181 ;  /* 0x000000b5000c1202 */ /* 0x00efe20000000f00 */
[--C-:B----45:R-:W-:Y:S01]  /*19a50*/  @P2 IMAD.MOV.U32 R6, RZ, RZ, R181.reuse ;  /* 0x000000ffff062224 */ /* 0x130fe200078e00b5 */
        /* <DEDUP_REMOVED lines=42> */
.L_x_3583:
[----:B------:R-:W-:Y:S05]  /*19d00*/  BSYNC B0 ;  /* 0x0000000000007941 */ /* 0x000fea0003800000 */
.L_x_3582:
[----:B-1----:R-:W-:Y:S01]  /*19d10*/  LDSM.16.M88.4 R20, [R226] ;  /* 0x00000000e214783b */ /* 0x002fe20000000200 */
[----:B------:R-:W-:Y:S01]  /*19d20*/  R2P PR, R57, 0x6 ;  /* 0x0000000639007804 */ /* 0x000fe20000000000 */
[C---:B------:R-:W-:Y:S01]  /*19d30*/  VIADD R0, R225.reuse, 0x8000 ;  /* 0x00008000e1007836 */ /* 0x040fe20000000000 */
[----:B------:R-:W-:Y:S01]  /*19d40*/  ISETP.GT.AND P6, PT, R242, R231, PT ;  /* 0x000000e7f200720c */ /* 0x000fe20003fc4270 */
[----:B------:R-:W1:Y:S01]  /*19d50*/  LDSM.16.M88.4 R60, [R225+0x8000] ;  /* 0x00800000e13c783b */ /* 0x000e620000000200 */
[----:B------:R-:W-:Y:S01]  /*19d60*/  VIADD R223, R225, 0x8020 ;  /* 0x00008020e1df7836 */ /* 0x000fe20000000000 */
[----:B-----5:R-:W-:Y:S01]  /*19d70*/  IADD3 R8, -R8, R53, -R236 ;  /* 0x0000003508087210 */ /* 0x020fe20007ffe9ec */
        /* <DEDUP_REMOVED lines=8> */
[----:B--234-:R-:W2:Y:S01]  /*19e00*/  LDSM.16.M88.4 R4, [R225+0x9800] ;  /* 0x00980000e104783b */ /* 0x01cea20000000200 */
[----:B------:R-:W-:Y:S01]  /*19e10*/  IMAD.MOV.U32 R0, RZ, RZ, 0x40 ;  /* 0x00000040ff007424 */ /* 0x000fe200078e00ff */
[----:B------:R-:W-:Y:S02]  /*19e20*/  ISETP.NE.AND.EX P0, PT, R241, RZ, PT, P0 ;  /* 0x000000fff100720c */ /* 0x000fe40003f05300 */
[----:B------:R-:W-:Y:S01]  /*19e30*/  LDSM.16.M88.4 R12, [R224] ;  /* 0x00000000e00c783b */ /* 0x000fe20000000200 */
[C---:B------:R-:W-:Y:S01]  /*19e40*/  VIADD R215, R223.reuse, 0x800 ;  /* 0x00000800dfd77836 */ /* 0x040fe20000000000 */
[----:B------:R-:W-:Y:S01]  /*19e50*/  SEL R0, R0, 0xffffffc0, !P2 ;  /* 0xffffffc000007807 */ /* 0x000fe20005000000 */
[C---:B------:R-:W-:Y:S01]  /*19e60*/  VIADD R213, R223.reuse, 0x1800 ;  /* 0x00001800dfd57836 */ /* 0x040fe20000000000 */
[----:B------:R-:W3:Y:S01]  /*19e70*/  LDSM.16.M88.4 R72, [R223] ;  /* 0x00000000df48783b */ /* 0x000ee20000000200 */
        /* <DEDUP_REMOVED lines=18> */
[----:B-1----:R-:W-:Y:S01]  /*19fa0*/  HMMA.16816.F32.BF16 R64, R20, R60, RZ ;  /* 0x0000003c1440723c */ /* 0x002fe200000418ff */
[----:B------:R-:W-:Y:S02]  /*19fb0*/  LDSM.16.M88.4 R76, [R219+0x8800] ;  /* 0x00880000db4c783b */ /* 0x000fe40000000200 */
[----:B------:R-:W-:-:S02]  /*19fc0*/  IMAD R0, R55, 0x10, R0 ;  /* 0x0000001037007824 */ /* 0x000fc400078e0200 */
[----:B------:R-:W-:Y:S01]  /*19fd0*/  VIADD R205, R223, 0x5000 ;  /* 0x00005000dfcd7836 */ /* 0x000fe20000000000 */
[----:B------:R-:W-:Y:S01]  /*19fe0*/  LDSM.16.M88.4 R92, [R221] ;  /* 0x00000000dd5c783b */ /* 0x000fe20000000200 */
[C---:B------:R-:W-:Y:S01]  /*19ff0*/  HMMA.16816.F32.BF16 R48, R20.reuse, R44, RZ ;  /* 0x0000002c1430723c */ /* 0x040fe200000418ff */
        /* <DEDUP_REMOVED lines=8> */
[----:B------:R-:W-:Y:S01]  /*1a080*/  VIADD R202, R223, 0x6800 ;  /* 0x00006800dfca7836 */ /* 0x000fe20000000000 */
[----:B------:R-:W0:Y:S01]  /*1a090*/  LDGDEPBAR ;  /* 0x00000000000079af */ /* 0x000e220000000000 */
[C---:B------:R-:W-:Y:S01]  /*1a0a0*/  HMMA.16816.F32.BF16 R44, R20.reuse, R46, RZ ;  /* 0x0000002e142c723c */ /* 0x040fe200000418ff */
[----:B------:R-:W-:Y:S01]  /*1a0b0*/  IADD3 R244, R3, 0x8, R56 ;  /* 0x0000000803f47810 */ /* 0x000fe20007ffe038 */
[----:B------:R-:W-:Y:S01]  /*1a0c0*/  VIADD R200, R223, 0x7800 ;  /* 0x00007800dfc87836 */ /* 0x000fe20000000000 */
[-C--:B------:R-:W-:Y:S01]  /*1a0d0*/  VIADDMNMX R246, R3, R56.reuse, R53, PT ;  /* 0x0000003803f67246 */ /* 0x080fe20003800135 */
[----:B------:R-:W-:Y:S01]  /*1a0e0*/  IMAD.SHL.U32 R3, R52, 0x2, RZ ;  /* 0x0000000234037824 */ /* 0x000fe200078e00ff */
[C---:B------:R-:W-:Y:S01]  /*1a0f0*/  VIADDMNMX R245, R8.reuse, R245, RZ, !PT ;  /* 0x000000f508f57246 */ /* 0x040fe200078001ff */
[----:B------:R-:W-:Y:S01]  /*1a100*/  HMMA.16816.F32.BF16 R32, R20, R28, RZ ;  /* 0x0000001c1420723c */ /* 0x000fe200000418ff */
[----:B------:R-:W-:-:S02]  /*1a110*/  VIADDMNMX R247, R8, R56, RZ, !PT ;  /* 0x0000003808f77246 */ /* 0x000fc400078001ff */
[----:B------:R-:W-:Y:S02]  /*1a120*/  VIMNMX R244, R244, R53, PT ;  /* 0x00000035f4f47248 */ /* 0x000fe40003fe0100 */
[----:B------:R-:W-:Y:S01]  /*1a130*/  LOP3.LUT R3, R3, 0x6, RZ, 0xc0, !PT ;  /* 0x0000000603037812 */ /* 0x000fe200078ec0ff */
[C---:B------:R-:W-:Y:S06]  /*1a140*/  HMMA.16816.F32.BF16 R28, R20.reuse, R30, RZ ;  /* 0x0000001e141c723c */ /* 0x040fec00000418ff */
[C---:B--2---:R-:W-:Y:S06]  /*1a150*/  HMMA.16816.F32.BF16 R24, R20.reuse, R4, RZ ;  /* 0x000000041418723c */ /* 0x044fec00000418ff */
[----:B------:R-:W-:Y:S01]  /*1a160*/  HMMA.16816.F32.BF16 R20, R20, R6, RZ ;  /* 0x000000061414723c */ /* 0x000fe200000418ff */
[----:B------:R-:W1:Y:S05]  /*1a170*/  LDSM.16.M88.4 R4, [R219+0x8000] ;  /* 0x00800000db04783b */ /* 0x000e6a0000000200 */
        /* <DEDUP_REMOVED lines=251> */
.L_x_3587:
[----:B------:R-:W2:Y:S02]  /*1b130*/  LD.E R5, desc[UR6][R10.64+0x38] ;  /* 0x000038060a057980 */ /* 0x000ea4000c101900 */
[----:B--2---:R-:W-:-:S04]  /*1b140*/  LEA R5, -R5, RZ, 0x6 ;  /* 0x000000ff05057211 */ /* 0x004fc800078e31ff */
[----:B------:R-:W-:Y:S02]  /*1b150*/  SHF.R.S32.HI R0, RZ, 0x1f, R5 ;  /* 0x0000001fff007819 */ /* 0x000fe40000011405 */
.L_x_3588:
[----:B------:R-:W-:Y:S05]  /*1b160*/  BSYNC B0 ;  /* 0x0000000000007941 */ /* 0x000fea0003800000 */
.L_x_3586:
        /* <DEDUP_REMOVED lines=125> */
.L_x_3585:
[----:B------:R-:W-:Y:S05]  /*1b940*/  BSYNC B1 ;  /* 0x0000000000017941 */ /* 0x000fea0003800000 */
.L_x_3584:
[----:B------:R-:W2:Y:S01]  /*1b950*/  LD.E R189, desc[UR6][R10.64+0xdc] ;  /* 0x0000dc060abd7980 */ /* 0x000ea2000c101900 */
[----:B------:R-:W-:Y:S01]  /*1b960*/  IMAD.IADD R3, R2, 0x1, R3 ;  /* 0x0000000102037824 */ /* 0x000fe200078e0203 */
[----:B------:R-:W-:-:S03]  /*1b970*/  LEA R220, R41, UR4, 0x1 ;  /* 0x0000000429dc7c11 */ /* 0x000fc6000f8e08ff */
[C---:B------:R-:W-:Y:S01]  /*1b980*/  VIADD R2, R3.reuse, 0x1 ;  /* 0x0000000103027836 */ /* 0x040fe20000000000 */
[C---:B------:R-:W-:Y:S01]  /*1b990*/  ISETP.GE.AND P3, PT, R3.reuse, R247, PT ;  /* 0x000000f70300720c */ /* 0x040fe20003f66270 */
[C---:B------:R-:W-:Y:S01]  /*1b9a0*/  VIADD R0, R3.reuse, 0x8 ;  /* 0x0000000803007836 */ /* 0x040fe20000000000 */
[C---:B------:R-:W-:Y:S01]  /*1b9b0*/  ISETP.GE.AND P2, PT, R3.reuse, R245, PT ;  /* 0x000000f50300720c */ /* 0x040fe20003f46270 */
[C---:B-1----:R-:W-:Y:S01]  /*1b9c0*/  VIADD R13, R3.reuse, 0x21 ;  /* 0x00000021030d7836 */ /* 0x042fe20000000000 */
[C---:B------:R-:W-:Y:S01]  /*1b9d0*/  ISETP.GE.AND P5, PT, R2.reuse, R247, PT ;  /* 0x000000f70200720c */ /* 0x040fe20003fa6270 */
[C---:B------:R-:W-:Y:S01]  /*1b9e0*/  VIADD R7, R3.reuse, 0x28 ;  /* 0x0000002803077836 */ /* 0x040fe20000000000 */
[C---:B------:R-:W-:Y:S01]  /*1b9f0*/  ISETP.GE.AND P1, PT, R2.reuse, R245, PT ;  /* 0x000000f50200720c */ /* 0x040fe20003f26270 */
[----:B------:R-:W-:Y:S01]  /*1ba00*/  VIADD R14, R3, 0x30 ;  /* 0x00000030030e7836 */ /* 0x000fe20000000000 */
[C---:B------:R-:W-:Y:S01]  /*1ba10*/  ISETP.GE.OR P5, PT, R2.reuse, R246, !P5 ;  /* 0x000000f60200720c */ /* 0x040fe20006fa6670 */
[--C-:B------:R-:W-:Y:S01]  /*1ba20*/  IMAD R217, R39, 0x2, R220.reuse ;  /* 0x0000000227d97824 */ /* 0x100fe200078e02dc */
[----:B------:R-:W-:Y:S01]  /*1ba30*/  ISETP.GE.OR P1, PT, R2, R244, !P1 ;  /* 0x000000f40200720c */ /* 0x000fe20004f26670 */
[C---:B------:R-:W-:Y:S01]  /*1ba40*/  VIADD R2, R3.reuse, 0x9 ;  /* 0x0000000903027836 */ /* 0x040fe20000000000 */
[----:B------:R-:W-:Y:S01]  /*1ba50*/  ISETP.GE.OR P3, PT, R3, R246, !P3 ;  /* 0x000000f60300720c */ /* 0x000fe20005f66670 */
[----:B------:R-:W-:Y:S01]  /*1ba60*/  IMAD R218, R40, 0x2, R220 ;  /* 0x0000000228da7824 */ /* 0x000fe200078e02dc */
[----:B------:R-:W-:Y:S01]  /*1ba70*/  FSEL R65, R65, -INF , !P5 ;  /* 0xff80000041417808 */ /* 0x000fe20006800000 */
        /* <DEDUP_REMOVED lines=8> */
[C---:B------:R-:W-:Y:S02]  /*1bb00*/  ISETP.GE.AND P5, PT, R2.reuse, R247, PT ;  /* 0x000000f70200720c */ /* 0x040fe40003fa6270 */
[----:B------:R-:W-:Y:S01]  /*1bb10*/  ISETP.GE.AND P1, PT, R2, R245, PT ;  /* 0x000000f50200720c */ /* 0x000fe20003f26270 */
[----:B------:R-:W-:Y:S01]  /*1bb20*/  LDSM.16.MT88.4 R132, [R216+0x10000] ;  /* 0x01000000d884783b */ /* 0x000fe20000004200 */
[C---:B------:R-:W-:Y:S02]  /*1bb30*/  ISETP.GE.OR P4, PT, R0.reuse, R246, !P4 ;  /* 0x000000f60000720c */ /* 0x040fe40006786670 */
[----:B------:R-:W-:Y:S01]  /*1bb40*/  ISETP.GE.OR P3, PT, R0, R244, !P3 ;  /* 0x000000f40000720c */ /* 0x000fe20005f66670 */
[C---:B------:R-:W-:Y:S01]  /*1bb50*/  VIADD R0, R3.reuse, 0x10 ;  /* 0x0000001003007836 */ /* 0x040fe20000000000 */
[C---:B------:R-:W-:Y:S01]  /*1bb60*/  ISETP.GE.OR P5, PT, R2.reuse, R246, !P5 ;  /* 0x000000f60200720c */ /* 0x040fe20006fa6670 */
[----:B------:R-:W-:Y:S01]  /*1bb70*/  LDSM.16.MT88.4 R40, [R220+0x12000] ;  /* 0x01200000dc28783b */ /* 0x000fe20000004200 */
[-C--:B------:R-:W-:Y:S01]  /*1bb80*/  ISETP.GE.OR P1, PT, R2, R244.reuse, !P1 ;  /* 0x000000f40200720c */ /* 0x080fe20004f26670 */
[C---:B------:R-:W-:Y:S01]  /*1bb90*/  VIADD R2, R3.reuse, 0x11 ;  /* 0x0000001103027836 */ /* 0x040fe20000000000 */
[----:B------:R-:W-:Y:S01]  /*1bba0*/  ISETP.GE.OR P2, PT, R3, R244, !P2 ;  /* 0x000000f40300720c */ /* 0x000fe20005746670 */
[----:B------:R-:W-:Y:S01]  /*1bbb0*/  LDSM.16.MT88.4 R56, [R217+0x12000] ;  /* 0x01200000d938783b */ /* 0x000fe20000004200 */
[----:B------:R-:W-:-:S02]  /*1bbc0*/  FSEL R60, R60, -INF , !P4 ;  /* 0xff8000003c3c7808 */ /* 0x000fc40006000000 */
[----:B------:R-:W-:Y:S01]  /*1bbd0*/  FSEL R66, R66, -INF , !P2 ;  /* 0xff80000042427808 */ /* 0x000fe20005000000 */
[----:B------:R-:W-:Y:S01]  /*1bbe0*/  LDSM.16.MT88.4 R72, [R220+0x14000] ;  /* 0x01400000dc48783b */ /* 0x000fe20000004200 */
[----:B------:R-:W-:Y:S02]  /*1bbf0*/  FSEL R61, R61, -INF , !P5 ;  /* 0xff8000003d3d7808 */ /* 0x000fe40006800000 */
[----:B------:R-:W-:Y:S01]  /*1bc00*/  FSEL R63, R63, -INF , !P1 ;  /* 0xff8000003f3f7808 */ /* 0x000fe20004800000 */
[----:B------:R-:W-:Y:S01]  /*1bc10*/  LDSM.16.MT88.4 R96, [R216+0x14000] ;  /* 0x01400000d860783b */ /* 0x000fe20000004200 */
[C---:B------:R-:W-:Y:S02]  /*1bc20*/  ISETP.GE.AND P2, PT, R0.reuse, R247, PT ;  /* 0x000000f70000720c */ /* 0x040fe40003f46270 */
[----:B------:R-:W-:Y:S01]  /*1bc30*/  ISETP.GE.AND P4, PT, R0, R245, PT ;  /* 0x000000f50000720c */ /* 0x000fe20003f86270 */
[----:B------:R-:W-:Y:S01]  /*1bc40*/  LDSM.16.MT88.4 R104, [R220+0x16000] ;  /* 0x01600000dc68783b */ /* 0x000fe20000004200 */
[----:B------:R-:W-:-:S02]  /*1bc50*/  ISETP.GE.AND P5, PT, R2, R247, PT ;  /* 0x000000f70200720c */ /* 0x000fc40003fa6270 */
[----:B------:R-:W-:Y:S01]  /*1bc60*/  ISETP.GE.AND P1, PT, R2, R245, PT ;  /* 0x000000f50200720c */ /* 0x000fe20003f26270 */
[----:B------:R-:W-:Y:S01]  /*1bc70*/  LDSM.16.MT88.4 R112, [R218+0x16000] ;  /* 0x01600000da70783b */ /* 0x000fe20000004200 */
[C---:B------:R-:W-:Y:S02]  /*1bc80*/  ISETP.GE.OR P2, PT, R0.reuse, R246, !P2 ;  /* 0x000000f60000720c */ /* 0x040fe40005746670 */
[----:B------:R-:W-:Y:S01]  /*1bc90*/  ISETP.GE.OR P4, PT, R0, R244, !P4 ;  /* 0x000000f40000720c */ /* 0x000fe20006786670 */
[C---:B------:R-:W-:Y:S01]  /*1bca0*/  VIADD R0, R3.reuse, 0x18 ;  /* 0x0000001803007836 */ /* 0x040fe20000000000 */
        /* <DEDUP_REMOVED lines=9> */
[----:B------:R-:W-:Y:S02]  /*1bd40*/  ISETP.GE.AND P2, PT, R0, R245, PT ;  /* 0x000000f50000720c */ /* 0x000fe40003f46270 */
[-C--:B------:R-:W-:Y:S01]  /*1bd50*/  ISETP.GE.AND P4, PT, R2, R247.reuse, PT ;  /* 0x000000f70200720c */ /* 0x080fe20003f86270 */
[----:B------:R-:W-:Y:S01]  /*1bd60*/  LDSM.16.MT88.4 R28, [R220+0x12800] ;  /* 0x01280000dc1c783b */ /* 0x000fe20000004200 */
[----:B------:R-:W-:Y:S02]  /*1bd70*/  ISETP.GE.AND P3, PT, R0, R247, PT ;  /* 0x000000f70000720c */ /* 0x000fe40003f66270 */
[----:B------:R-:W-:Y:S02]  /*1bd80*/  FSEL R9, R51, -INF , !P1 ;  /* 0xff80000033097808 */ /* 0x000fe40004800000 */
[----:B------:R-:W-:-:S02]  /*1bd90*/  ISETP.GE.AND P1, PT, R2, R245, PT ;  /* 0x000000f50200720c */ /* 0x000fc40003f26270 */
[----:B------:R-:W-:Y:S02]  /*1bda0*/  ISETP.GE.OR P2, PT, R0, R244, !P2 ;  /* 0x000000f40000720c */ /* 0x000fe40005746670 */
[-C--:B------:R-:W-:Y:S02]  /*1bdb0*/  ISETP.GE.OR P4, PT, R2, R246.reuse, !P4 ;  /* 0x000000f60200720c */ /* 0x080fe40006786670 */
[----:B------:R-:W-:Y:S01]  /*1bdc0*/  ISETP.GE.OR P3, PT, R0, R246, !P3 ;  /* 0x000000f60000720c */ /* 0x000fe20005f66670 */
[----:B------:R-:W-:Y:S01]  /*1bdd0*/  VIADD R0, R3, 0x20 ;  /* 0x0000002003007836 */ /* 0x000fe20000000000 */
[----:B------:R-:W-:Y:S02]  /*1bde0*/  ISETP.GE.OR P1, PT, R2, R244, !P1 ;  /* 0x000000f40200720c */ /* 0x000fe40004f26670 */
[----:B------:R-:W-:Y:S02]  /*1bdf0*/  FSEL R8, R46, -INF , !P2 ;  /* 0xff8000002e087808 */ /* 0x000fe40005000000 */
[----:B------:R-:W-:-:S02]  /*1be00*/  FSEL R2, R45, -INF , !P4 ;  /* 0xff8000002d027808 */ /* 0x000fc40006000000 */
[C---:B------:R-:W-:Y:S02]  /*1be10*/  ISETP.GE.AND P4, PT, R13.reuse, R247, PT ;  /* 0x000000f70d00720c */ /* 0x040fe40003f86270 */
[----:B------:R-:W-:Y:S02]  /*1be20*/  ISETP.GE.AND P2, PT, R13, R245, PT ;  /* 0x000000f50d00720c */ /* 0x000fe40003f46270 */
[----:B------:R-:W-:Y:S02]  /*1be30*/  FSEL R5, R49, -INF , !P5 ;  /* 0xff80000031057808 */ /* 0x000fe40006800000 */
[----:B------:R-:W-:Y:S01]  /*1be40*/  FSEL R4, R44, -INF , !P3 ;  /* 0xff8000002c047808 */ /* 0x000fe20005800000 */
[----:B------:R-:W-:Y:S01]  /*1be50*/  LDSM.16.MT88.4 R48, [R218+0x12000] ;  /* 0x01200000da30783b */ /* 0x000fe20000004200 */
[C---:B------:R-:W-:Y:S02]  /*1be60*/  ISETP.GE.AND P5, PT, R0.reuse, R247, PT ;  /* 0x000000f70000720c */ /* 0x040fe40003fa6270 */
[----:B------:R-:W-:-:S02]  /*1be70*/  ISETP.GE.AND P3, PT, R0, R245, PT ;  /* 0x000000f50000720c */ /* 0x000fc40003f66270 */
[C---:B------:R-:W-:Y:S02]  /*1be80*/  ISETP.GE.OR P4, PT, R13.reuse, R246, !P4 ;  /* 0x000000f60d00720c */ /* 0x040fe40006786670 */
[----:B------:R-:W-:Y:S02]  /*1be90*/  ISETP.GE.OR P2, PT, R13, R244, !P2 ;  /* 0x000000f40d00720c */ /* 0x000fe40005746670 */
[----:B------:R-:W-:Y:S02]  /*1bea0*/  FMNMX.FTZ R13, R64, R65, !PT ;  /* 0x00000041400d7209 */ /* 0x000fe40007810000 */
[C---:B------:R-:W-:Y:S02]  /*1beb0*/  ISETP.GE.OR P5, PT, R0.reuse, R246, !P5 ;  /* 0x000000f60000720c */ /* 0x040fe40006fa6670 */
[----:B------:R-:W-:Y:S02]  /*1bec0*/  ISETP.GE.OR P3, PT, R0, R244, !P3 ;  /* 0x000000f40000720c */ /* 0x000fe40005f66670 */
[----:B------:R-:W-:-:S02]  /*1bed0*/  FSEL R0, R47, -INF , !P1 ;  /* 0xff8000002f007808 */ /* 0x000fc40004800000 */
[C---:B------:R-:W-:Y:S02]  /*1bee0*/  ISETP.GE.AND P1, PT, R7.reuse, R247, PT ;  /* 0x000000f70700720c */ /* 0x040fe40003f26270 */
[----:B------:R-:W-:Y:S02]  /*1bef0*/  FMNMX.FTZ R13, R60, R13, !PT ;  /* 0x0000000d3c0d7209 */ /* 0x000fe40007810000 */
[----:B------:R-:W-:Y:S02]  /*1bf00*/  ISETP.GE.OR P1, PT, R7, R246, !P1 ;  /* 0x000000f60700720c */ /* 0x000fe40004f26670 */
[----:B------:R-:W-:Y:S02]  /*1bf10*/  FMNMX.FTZ R13, R61, R13, !PT ;  /* 0x0000000d3d0d7209 */ /* 0x000fe40007810000 */
[----:B------:R-:W-:Y:S02]  /*1bf20*/  FSEL R184, R34, -INF , !P3 ;  /* 0xff80000022b87808 */ /* 0x000fe40005800000 */
[----:B------:R-:W-:-:S02]  /*1bf30*/  FSEL R182, R80, -INF , !P1 ;  /* 0xff80000050b67808 */ /* 0x000fc40004800000 */
[----:B------:R-:W-:Y:S02]  /*1bf40*/  ISETP.GE.AND P3, PT, R14, R247, PT ;  /* 0x000000f70e00720c */ /* 0x000fe40003f66270 */
[----:B------:R-:W-:Y:S02]  /*1bf50*/  FMNMX.FTZ R13, R6, R13, !PT ;  /* 0x0000000d060d7209 */ /* 0x000fe40007810000 */
[C---:B------:R-:W-:Y:S02]  /*1bf60*/  ISETP.GE.AND P1, PT, R14.reuse, R245, PT ;  /* 0x000000f50e00720c */ /* 0x040fe40003f26270 */
[----:B------:R-:W-:Y:S01]  /*1bf70*/  FMNMX.FTZ R15, R5, R13, !PT ;  /* 0x0000000d050f7209 */ /* 0x000fe20007810000 */
[----:B------:R-:W-:Y:S01]  /*1bf80*/  VIADD R13, R3, 0x31 ;  /* 0x00000031030d7836 */ /* 0x000fe20000000000 */
[C---:B------:R-:W-:Y:S02]  /*1bf90*/  ISETP.GE.OR P3, PT, R14.reuse, R246, !P3 ;  /* 0x000000f60e00720c */ /* 0x040fe40005f66670 */
[----:B------:R-:W-:-:S02]  /*1bfa0*/  ISETP.GE.OR P1, PT, R14, R244, !P1 ;  /* 0x000000f40e00720c */ /* 0x000fc40004f26670 */
[----:B------:R-:W-:Y:S02]  /*1bfb0*/  FSEL R178, R32, -INF , !P5 ;  /* 0xff80000020b27808 */ /* 0x000fe40006800000 */
[----:B------:R-:W-:Y:S02]  /*1bfc0*/  FMNMX.FTZ R14, R66, R67, !PT ;  /* 0x00000043420e7209 */ /* 0x000fe40007810000 */
[C---:B------:R-:W-:Y:S02]  /*1bfd0*/  ISETP.GE.AND P5, PT, R7.reuse, R245, PT ;  /* 0x000000f50700720c */ /* 0x040fe40003fa6270 */
[----:B------:R-:W-:Y:S02]  /*1bfe0*/  FMNMX.FTZ R15, R4, R15, !PT ;  /* 0x0000000f040f7209 */ /* 0x000fe40007810000 */
[----:B------:R-:W-:Y:S02]  /*1bff0*/  FMNMX.FTZ R14, R62, R14, !PT ;  /* 0x0000000e3e0e7209 */ /* 0x000fe40007810000 */
[----:B------:R-:W-:Y:S01]  /*1c000*/  ISETP.GE.OR P5, PT, R7, R244, !P5 ;  /* 0x000000f40700720c */ /* 0x000fe20006fa6670 */
[----:B------:R-:W-:Y:S01]  /*1c010*/  VIADD R7, R3, 0x29 ;  /* 0x0000002903077836 */ /* 0x000fe20000000000 */
[----:B------:R-:W-:-:S02]  /*1c020*/  FMNMX.FTZ R15, R2, R15, !PT ;  /* 0x0000000f020f7209 */ /* 0x000fc40007810000 */
[----:B------:R-:W-:Y:S02]  /*1c030*/  FMNMX.FTZ R14, R63, R14, !PT ;  /* 0x0000000e3f0e7209 */ /* 0x000fe40007810000 */
[----:B------:R-:W-:Y:S02]  /*1c040*/  FSEL R179, R33, -INF , !P4 ;  /* 0xff80000021b37808 */ /* 0x000fe40006000000 */
[----:B------:R-:W-:Y:S02]  /*1c050*/  ISETP.GE.AND P4, PT, R7, R247, PT ;  /* 0x000000f70700720c */ /* 0x000fe40003f86270 */
[----:B------:R-:W-:Y:S02]  /*1c060*/  FMNMX.FTZ R15, R178, R15, !PT ;  /* 0x0000000fb20f7209 */ /* 0x000fe40007810000 */
[----:B------:R-:W-:Y:S02]  /*1c070*/  FSEL R185, R35, -INF , !P2 ;  /* 0xff80000023b97808 */ /* 0x000fe40005000000 */
[----:B------:R-:W-:Y:S01]  /*1c080*/  FMNMX.FTZ R14, R12, R14, !PT ;  /* 0x0000000e0c0e7209 */ /* 0x000fe20007810000 */
[----:B------:R-:W-:Y:S01]  /*1c090*/  LDSM.16.MT88.4 R32, [R216+0x10800] ;  /* 0x01080000d820783b */ /* 0x000fe20000004200 */
[----:B------:R-:W-:-:S02]  /*1c0a0*/  ISETP.GE.AND P2, PT, R7, R245, PT ;  /* 0x000000f50700720c */ /* 0x000fc40003f46270 */
[----:B------:R-:W-:Y:S02]  /*1c0b0*/  ISETP.GE.OR P4, PT, R7, R246, !P4 ;  /* 0x000000f60700720c */ /* 0x000fe40006786670 */
[----:B------:R-:W-:Y:S02]  /*1c0c0*/  FMNMX.FTZ R15, R179, R15, !PT ;  /* 0x0000000fb30f7209 */ /* 0x000fe40007810000 */
[----:B------:R-:W-:Y:S02]  /*1c0d0*/  FMNMX.FTZ R14, R9, R14, !PT ;  /* 0x0000000e090e7209 */ /* 0x000fe40007810000 */
[----:B------:R-:W-:Y:S01]  /*1c0e0*/  ISETP.GE.OR P2, PT, R7, R244, !P2 ;  /* 0x000000f40700720c */ /* 0x000fe20005746670 */
[C---:B------:R-:W-:Y:S01]  /*1c0f0*/  VIADD R7, R3.reuse, 0x38 ;  /* 0x0000003803077836 */ /* 0x040fe20000000000 */
[----:B------:R-:W-:Y:S01]  /*1c100*/  FSEL R187, R82, -INF , !P5 ;  /* 0xff80000052bb7808 */ /* 0x000fe20006800000 */
[----:B------:R-:W-:Y:S01]  /*1c110*/  VIADD R3, R3, 0x39 ;  /* 0x0000003903037836 */ /* 0x000fe20000000000 */
[----:B------:R-:W-:-:S02]  /*1c120*/  ISETP.GE.AND P5, PT, R13, R247, PT ;  /* 0x000000f70d00720c */ /* 0x000fc40003fa6270 */
[----:B------:R-:W-:Y:S02]  /*1c130*/  FSEL R183, R81, -INF , !P4 ;  /* 0xff80000051b77808 */ /* 0x000fe40006000000 */
[----:B------:R-:W-:Y:S02]  /*1c140*/  FMNMX.FTZ R15, R182, R15, !PT ;  /* 0x0000000fb60f7209 */ /* 0x000fe40007810000 */
[----:B------:R-:W-:Y:S02]  /*1c150*/  FMNMX.FTZ R14, R8, R14, !PT ;  /* 0x0000000e080e7209 */ /* 0x000fe40007810000 */
[----:B------:R-:W-:Y:S02]  /*1c160*/  ISETP.GE.AND P4, PT, R7, R247, PT ;  /* 0x000000f70700720c */ /* 0x000fe40003f86270 */
[----:B------:R-:W-:Y:S02]  /*1c170*/  FSEL R198, R92, -INF , !P3 ;  /* 0xff8000005cc67808 */ /* 0x000fe40005800000 */
[----:B------:R-:W-:-:S02]  /*1c180*/  ISETP.GE.OR P5, PT, R13, R246, !P5 ;  /* 0x000000f60d00720c */ /* 0x000fc40006fa6670 */
[----:B------:R-:W-:Y:S02]  /*1c190*/  FMNMX.FTZ R15, R183, R15, !PT ;  /* 0x0000000fb70f7209 */ /* 0x000fe40007810000 */
[----:B------:R-:W-:Y:S02]  /*1c1a0*/  FMNMX.FTZ R14, R0, R14, !PT ;  /* 0x0000000e000e7209 */ /* 0x000fe40007810000 */
[----:B------:R-:W-:Y:S02]  /*1c1b0*/  ISETP.GE.AND P3, PT, R3, R247, PT ;  /* 0x000000f70300720c */ /* 0x000fe40003f66270 */
[----:B------:R-:W-:Y:S02]  /*1c1c0*/  ISETP.GE.OR P4, PT, R7, R246, !P4 ;  /* 0x000000f60700720c */ /* 0x000fe40006786670 */
[----:B------:R-:W-:Y:S02]  /*1c1d0*/  FSEL R197, R93, -INF , !P5 ;  /* 0xff8000005dc57808 */ /* 0x000fe40006800000 */
[----:B------:R-:W-:-:S02]  /*1c1e0*/  FMNMX.FTZ R15, R198, R15, !PT ;  /* 0x0000000fc60f7209 */ /* 0x000fc40007810000 */
[----:B------:R-:W-:Y:S02]  /*1c1f0*/  FMNMX.FTZ R14, R184, R14, !PT ;  /* 0x0000000eb80e7209 */ /* 0x000fe40007810000 */
[----:B------:R-:W-:Y:S02]  /*1c200*/  ISETP.GE.OR P3, PT, R3, R246, !P3 ;  /* 0x000000f60300720c */ /* 0x000fe40005f66670 */
[----:B------:R-:W-:Y:S02]  /*1c210*/  FSEL R196, R88, -INF , !P4 ;  /* 0xff80000058c47808 */ /* 0x000fe40006000000 */
[----:B------:R-:W-:Y:S02]  /*1c220*/  FMNMX.FTZ R15, R197, R15, !PT ;  /* 0x0000000fc50f7209 */ /* 0x000fe40007810000 */
[----:B------:R-:W-:Y:S02]  /*1c230*/  FMNMX.FTZ R14, R185, R14, !PT ;  /* 0x0000000eb90e7209 */ /* 0x000fe40007810000 */
[----:B------:R-:W-:-:S02]  /*1c240*/  FSEL R195, R89, -INF , !P3 ;  /* 0xff80000059c37808 */ /* 0x000fc40005800000 */
[----:B------:R-:W-:Y:S02]  /*1c250*/  FMNMX.FTZ R16, R196, R15, !PT ;  /* 0x0000000fc4107209 */ /* 0x000fe40007810000 */
[-C--:B------:R-:W-:Y:S02]  /*1c260*/  ISETP.GE.AND P3, PT, R13, R245.reuse, PT ;  /* 0x000000f50d00720c */ /* 0x080fe40003f66270 */
[----:B------:R-:W-:Y:S02]  /*1c270*/  FSEL R186, R83, -INF , !P2 ;  /* 0xff80000053ba7808 */ /* 0x000fe40005000000 */
[----:B------:R-:W-:Y:S01]  /*1c280*/  FMNMX.FTZ R15, R187, R14, !PT ;  /* 0x0000000ebb0f7209 */ /* 0x000fe20007810000 */
[----:B------:R-:W-:Y:S01]  /*1c290*/  LDSM.16.MT88.4 R80, [R218+0x14000] ;  /* 0x01400000da50783b */ /* 0x000fe20000004200 */
[----:B------:R-:W-:Y:S02]  /*1c2a0*/  ISETP.GE.OR P3, PT, R13, R244, !P3 ;  /* 0x000000f40d00720c */ /* 0x000fe40005f66670 */
[----:B------:R-:W-:-:S02]  /*1c2b0*/  ISETP.GE.AND P2, PT, R7, R245, PT ;  /* 0x000000f50700720c */ /* 0x000fc40003f46270 */
[----:B------:R-:W-:Y:S02]  /*1c2c0*/  FSEL R193, R94, -INF , !P1 ;  /* 0xff8000005ec17808 */ /* 0x000fe40004800000 */
[----:B------:R-:W-:Y:S02]  /*1c2d0*/  FMNMX.FTZ R13, R186, R15, !PT ;  /* 0x0000000fba0d7209 */ /* 0x000fe40007810000 */
[----:B------:R-:W-:Y:S02]  /*1c2e0*/  ISETP.GE.OR P2, PT, R7, R244, !P2 ;  /* 0x000000f40700720c */ /* 0x000fe40005746670 */
[----:B------:R-:W-:Y:S02]  /*1c2f0*/  ISETP.GE.AND P1, PT, R3, R245, PT ;  /* 0x000000f50300720c */ /* 0x000fe40003f26270 */
[----:B------:R-:W-:Y:S02]  /*1c300*/  FSEL R192, R95, -INF , !P3 ;  /* 0xff8000005fc07808 */ /* 0x000fe40005800000 */
[----:B------:R-:W-:-:S02]  /*1c310*/  FMNMX.FTZ R13, R193, R13, !PT ;  /* 0x0000000dc10d7209 */ /* 0x000fc40007810000 */
[----:B------:R-:W-:Y:S02]  /*1c320*/  ISETP.GE.OR P1, PT, R3, R244, !P1 ;  /* 0x000000f40300720c */ /* 0x000fe40004f26670 */
        /* <DEDUP_REMOVED lines=31> */
[-CC-:B------:R-:W-:Y:S01]  /*1c520*/  FFMA.FTZ R173, R62, R189.reuse, -R188.reuse ;  /* 0x000000bd3ead7223 */ /* 0x180fe200000108bc */
[-CC-:B------:R-:W-:Y:S01]  /*1c530*/  FFMA.FTZ R171, R63, R189.reuse, -R188.reuse ;  /* 0x000000bd3fab7223 */ /* 0x180fe200000108bc */
[----:B------:R-:W1:Y:S01]  /*1c540*/  LDSM.16.MT88.4 R64, [R216+0x12000] ;  /* 0x01200000d840783b */ /* 0x000e620000004200 */
[----:B------:R-:W-:Y:S01]  /*1c550*/  MUFU.EX2 R175, R175 ;  /* 0x000000af00af7308 */ /* 0x000fe20000000800 */
[-C--:B------:R-:W-:Y:S01]  /*1c560*/  FFMA.FTZ R168, R12, R189.reuse, -R188 ;  /* 0x000000bd0ca87223 */ /* 0x080fe200000108bc */
[-C--:B------:R-:W-:Y:S01]  /*1c570*/  FFMA.FTZ R2, R2, R189.reuse, -R194 ;  /* 0x000000bd02027223 */ /* 0x080fe200000108c2 */
[----:B------:R-:W2:Y:S01]  /*1c580*/  LDSM.16.MT88.4 R4, [R216+0x16000] ;  /* 0x01600000d804783b */ /* 0x000ea20000004200 */
[-CC-:B------:R-:W-:Y:S01]  /*1c590*/  FFMA.FTZ R9, R9, R189.reuse, -R188.reuse ;  /* 0x000000bd09097223 */ /* 0x180fe200000108bc */
[-CC-:B------:R-:W-:Y:S01]  /*1c5a0*/  FFMA.FTZ R8, R8, R189.reuse, -R188.reuse ;  /* 0x000000bd08087223 */ /* 0x180fe200000108bc */
[-C--:B------:R-:W-:Y:S01]  /*1c5b0*/  FFMA.FTZ R0, R0, R189.reuse, -R188 ;  /* 0x000000bd00007223 */ /* 0x080fe200000108bc */
[----:B------:R-:W3:Y:S01]  /*1c5c0*/  LDSM.16.MT88.4 R12, [R217+0x10800] ;  /* 0x01080000d90c783b */ /* 0x000ee20000004200 */
[----:B------:R-:W4:Y:S01]  /*1c5d0*/  MUFU.EX2 R174, R174 ;  /* 0x000000ae00ae7308 */ /* 0x000f220000000800 */
[-CC-:B------:R-:W-:Y:S01]  /*1c5e0*/  FFMA.FTZ R178, R178, R189.reuse, -R194.reuse ;  /* 0x000000bdb2b27223 */ /* 0x180fe200000108c2 */
[-CC-:B------:R-:W-:Y:S01]  /*1c5f0*/  FFMA.FTZ R179, R179, R189.reuse, -R194.reuse ;  /* 0x000000bdb3b37223 */ /* 0x180fe200000108c2 */
[-CC-:B------:R-:W-:Y:S01]  /*1c600*/  FFMA.FTZ R182, R182, R189.reuse, -R194.reuse ;  /* 0x000000bdb6b67223 */ /* 0x180fe200000108c2 */
[-C--:B------:R-:W-:Y:S01]  /*1c610*/  FFMA.FTZ R183, R183, R189.reuse, -R194 ;  /* 0x000000bdb7b77223 */ /* 0x080fe200000108c2 */
[-CC-:B------:R-:W-:Y:S01]  /*1c620*/  FFMA.FTZ R184, R184, R189.reuse, -R188.reuse ;  /* 0x000000bdb8b87223 */ /* 0x180fe200000108bc */
[-CC-:B------:R-:W-:Y:S01]  /*1c630*/  FFMA.FTZ R185, R185, R189.reuse, -R188.reuse ;  /* 0x000000bdb9b97223 */ /* 0x180fe200000108bc */
[-CC-:B------:R-:W-:Y:S01]  /*1c640*/  FFMA.FTZ R187, R187, R189.reuse, -R188.reuse ;  /* 0x000000bdbbbb7223 */ /* 0x180fe200000108bc */
[----:B------:R-:W5:Y:S01]  /*1c650*/  MUFU.EX2 R172, R172 ;  /* 0x000000ac00ac7308 */ /* 0x000f620000000800 */
[-C--:B------:R-:W-:Y:S01]  /*1c660*/  FFMA.FTZ R186, R186, R189.reuse, -R188 ;  /* 0x000000bdbaba7223 */ /* 0x080fe200000108bc */
[-C--:B------:R-:W-:Y:S01]  /*1c670*/  FFMA.FTZ R249, R195, R189.reuse, -R194 ;  /* 0x000000bdc3f97223 */ /* 0x080fe200000108c2 */
[-CC-:B------:R-:W-:Y:S01]  /*1c680*/  FFMA.FTZ R192, R192, R189.reuse, -R188.reuse ;  /* 0x000000bdc0c07223 */ /* 0x180fe200000108bc */
[-CC-:B------:R-:W-:Y:S01]  /*1c690*/  FFMA.FTZ R248, R190, R189.reuse, -R188.reuse ;  /* 0x000000bdbef87223 */ /* 0x180fe200000108bc */
[----:B------:R-:W-:-:S03]  /*1c6a0*/  FFMA.FTZ R191, R191, R189, -R188 ;  /* 0x000000bdbfbf7223 */ /* 0x000fc600000108bc */
[----:B------:R-:W1:Y:S01]  /*1c6b0*/  MUFU.EX2 R170, R170 ;  /* 0x000000aa00aa7308 */ /* 0x000e620000000800 */
[----:B----4-:R-:W-:Y:S01]  /*1c6c0*/  F2FP.BF16.F32.PACK_AB R128, R174, R175 ;  /* 0x000000afae80723e */ /* 0x010fe200000010ff */
[----:B------:R-:W-:-:S06]  /*1c6d0*/  FADD.FTZ R174, R175, R174 ;  /* 0x000000aeafae7221 */ /* 0x000fcc0000010000 */
[----:B------:R-:W-:Y:S01]  /*1c6e0*/  MUFU.EX2 R176, R176 ;  /* 0x000000b000b07308 */ /* 0x000fe20000000800 */
[----:B-----5:R-:W-:-:S07]  /*1c6f0*/  FADD.FTZ R174, R172, R174 ;  /* 0x000000aeacae7221 */ /* 0x020fce0000010000 */
[----:B------:R-:W4:Y:S01]  /*1c700*/  MUFU.EX2 R177, R177 ;  /* 0x000000b100b17308 */ /* 0x000f220000000800 */
[C---:B-1----:R-:W-:Y:S01]  /*1c710*/  F2FP.BF16.F32.PACK_AB R130, R170.reuse, R172 ;  /* 0x000000acaa82723e */ /* 0x042fe200000010ff */
[----:B------:R-:W-:-:S06]  /*1c720*/  FADD.FTZ R174, R170, R174 ;  /* 0x000000aeaaae7221 */ /* 0x000fcc0000010000 */
[----:B------:R-:W1:Y:S08]  /*1c730*/  MUFU.EX2 R173, R173 ;  /* 0x000000ad00ad7308 */ /* 0x000e700000000800 */
[----:B------:R-:W5:Y:S01]  /*1c740*/  MUFU.EX2 R171, R171 ;  /* 0x000000ab00ab7308 */ /* 0x000f620000000800 */
[----:B----4-:R-:W-:Y:S01]  /*1c750*/  F2FP.BF16.F32.PACK_AB R129, R177, R176 ;  /* 0x000000b0b181723e */ /* 0x010fe200000010ff */
[----:B------:R-:W-:-:S06]  /*1c760*/  FADD.FTZ R176, R176, R177 ;  /* 0x000000b1b0b07221 */ /* 0x000fcc0000010000 */
[----:B------:R-:W4:Y:S01]  /*1c770*/  MUFU.EX2 R169, R169 ;  /* 0x000000a900a97308 */ /* 0x000f220000000800 */
[----:B-1----:R-:W-:-:S07]  /*1c780*/  FADD.FTZ R176, R173, R176 ;  /* 0x000000b0adb07221 */ /* 0x002fce0000010000 */
[----:B------:R-:W1:Y:S01]  /*1c790*/  MUFU.EX2 R167, R167 ;  /* 0x000000a700a77308 */ /* 0x000e620000000800 */
[C---:B-----5:R-:W-:Y:S01]  /*1c7a0*/  F2FP.BF16.F32.PACK_AB R131, R171.reuse, R173 ;  /* 0x000000adab83723e */ /* 0x060fe200000010ff */
[----:B------:R-:W-:-:S06]  /*1c7b0*/  FADD.FTZ R176, R171, R176 ;  /* 0x000000b0abb07221 */ /* 0x000fcc0000010000 */
[----:B------:R-:W-:Y:S01]  /*1c7c0*/  HMMA.16816.F32.BF16 R144, R128, R140, RZ ;  /* 0x0000008c8090723c */ /* 0x000fe200000418ff */
[----:B------:R-:W-:Y:S01]  /*1c7d0*/  MUFU.EX2 R166, R166 ;  /* 0x000000a600a67308 */ /* 0x000fe20000000800 */
[----:B----4-:R-:W-:-:S04]  /*1c7e0*/  FADD.FTZ R174, R169, R174 ;  /* 0x000000aea9ae7221 */ /* 0x010fc80000010000 */
[C---:B------:R-:W-:Y:S03]  /*1c7f0*/  HMMA.16816.F32.BF16 R140, R128.reuse, R142, RZ ;  /* 0x0000008e808c723c */ /* 0x040fe600000418ff */
[----:B------:R-:W-:Y:S01]  /*1c800*/  MUFU.EX2 R2, R2 ;  /* 0x0000000200027308 */ /* 0x000fe20000000800 */
[----:B-1----:R-:W-:Y:S02]  /*1c810*/  FADD.FTZ R174, R167, R174 ;  /* 0x000000aea7ae7221 */ /* 0x002fe40000010000 */
        /* <DEDUP_REMOVED lines=45> */
[C---:B--2---:R-:W-:Y:S06]  /*1caf0*/  HMMA.16816.F32.BF16 R124, R128.reuse, R4, RZ ;  /* 0x00000004807c723c */ /* 0x044fec00000418ff */
        /* <DEDUP_REMOVED lines=9> */
[C---:B---3--:R-:W-:Y:S06]  /*1cb90*/  HMMA.16816.F32.BF16 R144, R4.reuse, R12, R144 ;  /* 0x0000000c0490723c */ /* 0x048fec0000041890 */
        /* <DEDUP_REMOVED lines=45> */
[----:B------:R-:W-:Y:S01]  /*1ce70*/  HMMA.16816.F32.BF16 R128, R4, R22, R128 ;  /* 0x000000160480723c */ /* 0x000fe20000041880 */
[----:B------:R-:W2:Y:S06]  /*1ce80*/  LDSM.16.MT88.4 R20, [R220+0x13000] ;  /* 0x01300000dc14783b */ /* 0x000eac0000004200 */
[----:B------:R-:W-:Y:S01]  /*1ce90*/  F2FP.BF16.F32.PACK_AB R4, R179, R178 ;  /* 0x000000b2b304723e */ /* 0x000fe200000010ff */
[----:B------:R-:W-:Y:S01]  /*1cea0*/  FADD.FTZ R178, R178, R166 ;  /* 0x000000a6b2b27221 */ /* 0x000fe20000010000 */
[----:B-----5:R-:W-:-:S02]  /*1ceb0*/  F2FP.BF16.F32.PACK_AB R6, R183, R182 ;  /* 0x000000b6b706723e */ /* 0x020fc400000010ff */
[----:B------:R-:W-:Y:S01]  /*1cec0*/  F2FP.BF16.F32.PACK_AB R5, R185, R184 ;  /* 0x000000b8b905723e */ /* 0x000fe200000010ff */
[----:B------:R-:W-:Y:S01]  /*1ced0*/  FADD.FTZ R184, R184, R8 ;  /* 0x00000008b8b87221 */ /* 0x000fe20000010000 */
[----:B------:R-:W-:Y:S01]  /*1cee0*/  F2FP.BF16.F32.PACK_AB R7, R186, R187 ;  /* 0x000000bbba07723e */ /* 0x000fe200000010ff */
[----:B------:R-:W-:Y:S02]  /*1cef0*/  FADD.FTZ R178, R179, R178 ;  /* 0x000000b2b3b27221 */ /* 0x000fe40000010000 */
[----:B------:R-:W-:Y:S02]  /*1cf00*/  FADD.FTZ R184, R185, R184 ;  /* 0x000000b8b9b87221 */ /* 0x000fe40000010000 */
[----:B------:R-:W-:Y:S02]  /*1cf10*/  FADD.FTZ R182, R182, R178 ;  /* 0x000000b2b6b67221 */ /* 0x000fe40000010000 */
[----:B---3--:R-:W-:Y:S01]  /*1cf20*/  HMMA.16816.F32.BF16 R160, R4, R16, R160 ;  /* 0x0000001004a0723c */ /* 0x008fe200000418a0 */
[----:B------:R-:W-:Y:S01]  /*1cf30*/  FADD.FTZ R187, R187, R184 ;  /* 0x000000b8bbbb7221 */ /* 0x000fe20000010000 */
[----:B------:R-:W-:-:S03]  /*1cf40*/  FADD.FTZ R182, R183, R182 ;  /* 0x000000b6b7b67221 */ /* 0x000fc60000010000 */
[----:B------:R-:W-:Y:S01]  /*1cf50*/  FADD.FTZ R187, R186, R187 ;  /* 0x000000bbbabb7221 */ /* 0x000fe20000010000 */
        /* <DEDUP_REMOVED lines=33> */
[----:B------:R-:W-:Y:S01]  /*1d170*/  HMMA.16816.F32.BF16 R140, R4, R34, R140 ;  /* 0x00000022048c723c */ /* 0x000fe2000004188c */
[-CC-:B------:R-:W-:Y:S01]  /*1d180*/  FFMA.FTZ R32, R198, R189.reuse, -R194.reuse ;  /* 0x000000bdc6207223 */ /* 0x180fe200000108c2 */
[----:B------:R-:W-:-:S04]  /*1d190*/  FFMA.FTZ R33, R197, R189, -R194 ;  /* 0x000000bdc5217223 */ /* 0x000fc800000108c2 */
[C---:B---3--:R-:W-:Y:S01]  /*1d1a0*/  HMMA.16816.F32.BF16 R108, R4.reuse, R16, R108 ;  /* 0x00000010046c723c */ /* 0x048fe2000004186c */
[-C--:B------:R-:W-:Y:S01]  /*1d1b0*/  FFMA.FTZ R34, R196, R189.reuse, -R194 ;  /* 0x000000bdc4227223 */ /* 0x080fe200000108c2 */
[----:B------:R-:W-:Y:S01]  /*1d1c0*/  FFMA.FTZ R35, R193, R189, -R188 ;  /* 0x000000bdc1237223 */ /* 0x000fe200000108bc */
[----:B------:R-:W3:Y:S03]  /*1d1d0*/  MUFU.EX2 R32, R32 ;  /* 0x0000002000207308 */ /* 0x000ee60000000800 */
[C---:B------:R-:W-:Y:S01]  /*1d1e0*/  HMMA.16816.F32.BF16 R112, R4.reuse, R18, R112 ;  /* 0x000000120470723c */ /* 0x040fe20000041870 */
[----:B------:R-:W4:Y:S04]  /*1d1f0*/  LDSM.16.MT88.4 R16, [R218+0x11800] ;  /* 0x01180000da10783b */ /* 0x000f280000004200 */
[----:B------:R-:W5:Y:S01]  /*1d200*/  MUFU.EX2 R33, R33 ;  /* 0x0000002100217308 */ /* 0x000f620000000800 */
[C---:B-1----:R-:W-:Y:S06]  /*1d210*/  HMMA.16816.F32.BF16 R124, R4.reuse, R12, R124 ;  /* 0x0000000c047c723c */ /* 0x042fec000004187c */
[----:B------:R-:W-:Y:S01]  /*1d220*/  HMMA.16816.F32.BF16 R128, R4, R14, R128 ;  /* 0x0000000e0480723c */ /* 0x000fe20000041880 */
[----:B------:R-:W1:Y:S01]  /*1d230*/  LDSM.16.MT88.4 R12, [R216+0x11800] ;  /* 0x01180000d80c783b */ /* 0x000e620000004200 */
[----:B------:R-:W2:Y:S01]  /*1d240*/  MUFU.EX2 R34, R34 ;  /* 0x0000002200227308 */ /* 0x000ea20000000800 */
[----:B---3--:R-:W-:-:S03]  /*1d250*/  FADD.FTZ R182, R32, R182 ;  /* 0x000000b620b67221 */ /* 0x008fc60000010000 */
[C---:B------:R-:W-:Y:S04]  /*1d260*/  HMMA.16816.F32.BF16 R136, R4.reuse, R28, R136 ;  /* 0x0000001c0488723c */ /* 0x040fe80000041888 */
[----:B------:R-:W3:Y:S01]  /*1d270*/  MUFU.EX2 R35, R35 ;  /* 0x0000002300237308 */ /* 0x000ee20000000800 */
[----:B-----5:R-:W-:Y:S01]  /*1d280*/  FADD.FTZ R182, R33, R182 ;  /* 0x000000b621b67221 */ /* 0x020fe20000010000 */
[C---:B------:R-:W-:Y:S01]  /*1d290*/  HMMA.16816.F32.BF16 R132, R4.reuse, R30, R132 ;  /* 0x0000001e0484723c */ /* 0x040fe20000041884 */
[----:B------:R-:W5:Y:S05]  /*1d2a0*/  LDSM.16.MT88.4 R28, [R217+0x11800] ;  /* 0x01180000d91c783b */ /* 0x000f6a0000004200 */
[----:B------:R-:W4:Y:S01]  /*1d2b0*/  MUFU.EX2 R188, R191 ;  /* 0x000000bf00bc7308 */ /* 0x000f220000000800 */
[----:B------:R-:W-:Y:S01]  /*1d2c0*/  HMMA.16816.F32.BF16 R116, R4, R24, R116 ;  /* 0x000000180474723c */ /* 0x000fe20000041874 */
[----:B--2---:R-:W-:-:S05]  /*1d2d0*/  FADD.FTZ R182, R34, R182 ;  /* 0x000000b622b67221 */ /* 0x004fca0000010000 */
[----:B------:R-:W-:Y:S01]  /*1d2e0*/  HMMA.16816.F32.BF16 R120, R4, R26, R120 ;  /* 0x0000001a0478723c */ /* 0x000fe20000041878 */
[----:B------:R-:W-:Y:S01]  /*1d2f0*/  LDSM.16.MT88.4 R24, [R217+0x13800] ;  /* 0x01380000d918783b */ /* 0x000fe20000004200 */
[----:B---3--:R-:W-:-:S04]  /*1d300*/  FADD.FTZ R187, R35, R187 ;  /* 0x000000bb23bb7221 */ /* 0x008fc80000010000 */
[----:B------:R-:W-:Y:S01]  /*1d310*/  FADD.FTZ R187, R192, R187 ;  /* 0x000000bbc0bb7221 */ /* 0x000fe20000010000 */
[----:B------:R-:W-:Y:S02]  /*1d320*/  F2FP.BF16.F32.PACK_AB R4, R33, R32 ;  /* 0x000000202104723e */ /* 0x000fe400000010ff */
[C---:B------:R-:W-:Y:S01]  /*1d330*/  F2FP.BF16.F32.PACK_AB R6, R249.reuse, R34 ;  /* 0x00000022f906723e */ /* 0x040fe200000010ff */
[----:B----4-:R-:W-:Y:S01]  /*1d340*/  FADD.FTZ R187, R188, R187 ;  /* 0x000000bbbcbb7221 */ /* 0x010fe20000010000 */
[----:B------:R-:W-:Y:S01]  /*1d350*/  F2FP.BF16.F32.PACK_AB R5, R192, R35 ;  /* 0x00000023c005723e */ /* 0x000fe200000010ff */
[----:B------:R-:W-:Y:S01]  /*1d360*/  FADD.FTZ R249, R249, R182 ;  /* 0x000000b6f9f97221 */ /* 0x000fe20000010000 */
[C---:B------:R-:W-:Y:S01]  /*1d370*/  F2FP.BF16.F32.PACK_AB R7, R248.reuse, R188 ;  /* 0x000000bcf807723e */ /* 0x040fe200000010ff */
[----:B------:R-:W-:-:S06]  /*1d380*/  FADD.FTZ R248, R248, R187 ;  /* 0x000000bbf8f87221 */ /* 0x000fcc0000010000 */
[C---:B------:R-:W-:Y:S06]  /*1d390*/  HMMA.16816.F32.BF16 R160, R4.reuse, R20, R160 ;  /* 0x0000001404a0723c */ /* 0x040fec00000418a0 */
        /* <DEDUP_REMOVED lines=120> */
.L_x_3591:
[----:B-1----:R-:W-:Y:S02]  /*1db20*/  R2UR UR4, R8 ;  /* 0x00000000080472ca */ /* 0x002fe400000e0000 */
[----:B------:R-:W-:-:S13]  /*1db30*/  R2UR UR5, R9 ;  /* 0x00000000090572ca */ /* 0x000fda00000e0000 */
[----:B------:R-:W2:Y:S02]  /*1db40*/  LD.E R4, desc[UR4][R10.64+0x40] ;  /* 0x000040040a047980 */ /* 0x000ea4000c101900 */
[----:B--2---:R-:W-:-:S05]  /*1db50*/  IMAD.U32 R4, R4, -0x40, RZ ;  /* 0xffffffc004047824 */ /* 0x004fca00078e00ff */
[----:B------:R-:W-:Y:S02]  /*1db60*/  SHF.R.S32.HI R2, RZ, 0x1f, R4 ;  /* 0x0000001fff027819 */ /* 0x000fe40000011404 */
.L_x_3592:
[----:B------:R-:W-:Y:S05]  /*1db70*/  BSYNC B0 ;  /* 0x0000000000007941 */ /* 0x000fea0003800000 */
.L_x_3590:
        /* <DEDUP_REMOVED lines=136> */
[----:B------:R-:W-:Y:S01]  /*1e400*/  @P5 LDGSTS.E.BYPASS.LTC128B.128 [R239+0x13800], desc[UR12][R26.64+0x80] ;  /* 0x138000801aef5fae */ /* 0x000fe2000b901d4c */
        /* <DEDUP_REMOVED lines=13> */
[----:B------:R-:W-:Y:S04]  /*1e4e0*/  LDSM.16.M88.4 R184, [R224] ;  /* 0x00000000e0b8783b */ /* 0x000fe80000000200 */
[----:B-1----:R-:W-:Y:S04]  /*1e4f0*/  LDSM.16.M88.4 R16, [R223] ;  /* 0x00000000df10783b */ /* 0x002fe80000000200 */
[----:B--2---:R-:W-:Y:S04]  /*1e500*/  LDSM.16.M88.4 R4, [R225+0x8000] ;  /* 0x00800000e104783b */ /* 0x004fe80000000200 */
[----:B------:R-:W-:Y:S04]  /*1e510*/  LDSM.16.M88.4 R168, [R225+0x9000] ;  /* 0x00900000e1a8783b */ /* 0x000fe80000000200 */
[----:B---3--:R-:W1:Y:S04]  /*1e520*/  LDSM.16.M88.4 R28, [R226] ;  /* 0x00000000e21c783b */ /* 0x008e680000000200 */
[----:B------:R-:W2:Y:S04]  /*1e530*/  LDSM.16.M88.4 R20, [R225+0x9800] ;  /* 0x00980000e114783b */ /* 0x000ea80000000200 */
[----:B------:R-:W3:Y:S04]  /*1e540*/  LDSM.16.M88.4 R196, [R215] ;  /* 0x00000000d7c4783b */ /* 0x000ee80000000200 */
[----:B------:R-:W4:Y:S04]  /*1e550*/  LDSM.16.M88.4 R192, [R214] ;  /* 0x00000000d6c0783b */ /* 0x000f280000000200 */
[----:B------:R-:W5:Y:S04]  /*1e560*/  LDSM.16.M88.4 R188, [R213] ;  /* 0x00000000d5bc783b */ /* 0x000f680000000200 */
[----:B------:R-:W-:Y:S04]  /*1e570*/  LDSM.16.M88.4 R24, [R222] ;  /* 0x00000000de18783b */ /* 0x000fe80000000200 */
[----:B------:R-:W0:Y:S01]  /*1e580*/  LDGDEPBAR ;  /* 0x00000000000079af */ /* 0x000e220000000000 */
[C---:B-1----:R-:W-:Y:S06]  /*1e590*/  HMMA.16816.F32.BF16 R12, R28.reuse, R4, RZ ;  /* 0x000000041c0c723c */ /* 0x042fec00000418ff */
[C---:B------:R-:W-:Y:S06]  /*1e5a0*/  HMMA.16816.F32.BF16 R4, R28.reuse, R6, RZ ;  /* 0x000000061c04723c */ /* 0x040fec00000418ff */
[C---:B------:R-:W-:Y:S06]  /*1e5b0*/  HMMA.16816.F32.BF16 R180, R28.reuse, R176, RZ ;  /* 0x000000b01cb4723c */ /* 0x040fec00000418ff */
[----:B------:R-:W-:Y:S06]  /*1e5c0*/  HMMA.16816.F32.BF16 R176, R28, R178, RZ ;  /* 0x000000b21cb0723c */ /* 0x000fec00000418ff */
[C---:B------:R-:W-:Y:S06]  /*1e5d0*/  HMMA.16816.F32.BF16 R12, R184.reuse, R16, R12 ;  /* 0x00000010b80c723c */ /* 0x040fec000004180c */
[----:B------:R-:W-:Y:S01]  /*1e5e0*/  HMMA.16816.F32.BF16 R4, R184, R18, R4 ;  /* 0x00000012b804723c */ /* 0x000fe20000041804 */
[----:B------:R-:W1:Y:S05]  /*1e5f0*/  LDSM.16.M88.4 R16, [R219+0x8800] ;  /* 0x00880000db10783b */ /* 0x000e6a0000000200 */
[C---:B------:R-:W-:Y:S06]  /*1e600*/  HMMA.16816.F32.BF16 R172, R28.reuse, R168, RZ ;  /* 0x000000a81cac723c */ /* 0x040fec00000418ff */
[C---:B------:R-:W-:Y:S06]  /*1e610*/  HMMA.16816.F32.BF16 R168, R28.reuse, R170, RZ ;  /* 0x000000aa1ca8723c */ /* 0x040fec00000418ff */
[C---:B--2---:R-:W-:Y:S06]  /*1e620*/  HMMA.16816.F32.BF16 R32, R28.reuse, R20, RZ ;  /* 0x000000141c20723c */ /* 0x044fec00000418ff */
[----:B------:R-:W-:Y:S01]  /*1e630*/  HMMA.16816.F32.BF16 R28, R28, R22, RZ ;  /* 0x000000161c1c723c */ /* 0x000fe200000418ff */
[----:B------:R-:W2:Y:S05]  /*1e640*/  LDSM.16.M88.4 R20, [R219+0x8000] ;  /* 0x00800000db14783b */ /* 0x000eaa0000000200 */
[C---:B---3--:R-:W-:Y:S06]  /*1e650*/  HMMA.16816.F32.BF16 R180, R184.reuse, R196, R180 ;  /* 0x000000c4b8b4723c */ /* 0x048fec00000418b4 */
        /* <DEDUP_REMOVED lines=8> */
[----:B------:R-:W-:Y:S01]  /*1e6e0*/  LDSM.16.M88.4 R184, [R221] ;  /* 0x00000000ddb8783b */ /* 0x000fe20000000200 */
[C---:B-1----:R-:W-:Y:S06]  /*1e6f0*/  HMMA.16816.F32.BF16 R180, R24.reuse, R16, R180 ;  /* 0x0000001018b4723c */ /* 0x042fec00000418b4 */
[C---:B------:R-:W-:Y:S01]  /*1e700*/  HMMA.16816.F32.BF16 R176, R24.reuse, R18, R176 ;  /* 0x0000001218b0723c */ /* 0x040fe200000418b0 */
[----:B------:R-:W1:Y:S05]  /*1e710*/  LDSM.16.M88.4 R16, [R212+0x800] ;  /* 0x00080000d410783b */ /* 0x000e6a0000000200 */
[C---:B--2---:R-:W-:Y:S06]  /*1e720*/  HMMA.16816.F32.BF16 R12, R24.reuse, R20, R12 ;  /* 0x00000014180c723c */ /* 0x044fec000004180c */
[C---:B------:R-:W-:Y:S01]  /*1e730*/  HMMA.16816.F32.BF16 R4, R24.reuse, R22, R4 ;  /* 0x000000161804723c */ /* 0x040fe20000041804 */
[----:B------:R-:W2:Y:S05]  /*1e740*/  LDSM.16.M88.4 R20, [R212] ;  /* 0x00000000d414783b */ /* 0x000eaa0000000200 */
[C---:B---3--:R-:W-:Y:S06]  /*1e750*/  HMMA.16816.F32.BF16 R172, R24.reuse, R192, R172 ;  /* 0x000000c018ac723c */ /* 0x048fec00000418ac */
[C---:B------:R-:W-:Y:S01]  /*1e760*/  HMMA.16816.F32.BF16 R168, R24.reuse, R194, R168 ;  /* 0x000000c218a8723c */ /* 0x040fe200000418a8 */
[----:B------:R-:W-:Y:S05]  /*1e770*/  LDSM.16.M88.4 R192, [R226+0x2000] ;  /* 0x00200000e2c0783b */ /* 0x000fea0000000200 */
[C---:B----4-:R-:W-:Y:S06]  /*1e780*/  HMMA.16816.F32.BF16 R32, R24.reuse, R188, R32 ;  /* 0x000000bc1820723c */ /* 0x050fec0000041820 */
[----:B------:R-:W-:Y:S01]  /*1e790*/  HMMA.16816.F32.BF16 R28, R24, R190, R28 ;  /* 0x000000be181c723c */ /* 0x000fe2000004181c */
[----:B------:R-:W3:Y:S04]  /*1e7a0*/  LDSM.16.M88.4 R24, [R225+0xa000] ;  /* 0x00a00000e118783b */ /* 0x000ee80000000200 */
[----:B------:R-:W-:Y:S01]  /*1e7b0*/  LDSM.16.M88.4 R188, [R212+0x1800] ;  /* 0x00180000d4bc783b */ /* 0x000fe20000000200 */
        /* <DEDUP_REMOVED lines=8> */
[----:B------:R-:W4:Y:S05]  /*1e840*/  LDSM.16.M88.4 R196, [R225+0xb800] ;  /* 0x00b80000e1c4783b */ /* 0x000f2a0000000200 */
[C---:B---3--:R-:W-:Y:S06]  /*1e850*/  HMMA.16816.F32.BF16 R12, R192.reuse, R24, R12 ;  /* 0x00000018c00c723c */ /* 0x048fec000004180c */
[C---:B------:R-:W-:Y:S01]  /*1e860*/  HMMA.16816.F32.BF16 R4, R192.reuse, R26, R4 ;  /* 0x0000001ac004723c */ /* 0x040fe20000041804 */
[----:B------:R-:W-:Y:S05]  /*1e870*/  LDSM.16.M88.4 R24, [R209] ;  /* 0x00000000d118783b */ /* 0x000fea0000000200 */
[C---:B-1----:R-:W-:Y:S06]  /*1e880*/  HMMA.16816.F32.BF16 R172, R192.reuse, R16, R172 ;  /* 0x00000010c0ac723c */ /* 0x042fec00000418ac */
[----:B------:R-:W-:Y:S01]  /*1e890*/  HMMA.16816.F32.BF16 R168, R192, R18, R168 ;  /* 0x00000012c0a8723c */ /* 0x000fe200000418a8 */
[----:B------:R-:W1:Y:S05]  /*1e8a0*/  LDSM.16.M88.4 R16, [R224+0x2000] ;  /* 0x00200000e010783b */ /* 0x000e6a0000000200 */
[C---:B------:R-:W-:Y:S06]  /*1e8b0*/  HMMA.16816.F32.BF16 R32, R184.reuse, R188, R32 ;  /* 0x000000bcb820723c */ /* 0x040fec0000041820 */
[----:B------:R-:W-:Y:S01]  /*1e8c0*/  HMMA.16816.F32.BF16 R28, R184, R190, R28 ;  /* 0x000000beb81c723c */ /* 0x000fe2000004181c */
[----:B------:R-:W3:Y:S04]  /*1e8d0*/  LDSM.16.M88.4 R188, [R211] ;  /* 0x00000000d3bc783b */ /* 0x000ee80000000200 */
[----:B------:R-:W5:Y:S01]  /*1e8e0*/  LDSM.16.M88.4 R184, [R210] ;  /* 0x00000000d2b8783b */ /* 0x000f620000000200 */
[C---:B--2---:R-:W-:Y:S06]  /*1e8f0*/  HMMA.16816.F32.BF16 R180, R192.reuse, R20, R180 ;  /* 0x00000014c0b4723c */ /* 0x044fec00000418b4 */
[C---:B------:R-:W-:Y:S01]  /*1e900*/  HMMA.16816.F32.BF16 R176, R192.reuse, R22, R176 ;  /* 0x00000016c0b0723c */ /* 0x040fe200000418b0 */
[----:B------:R-:W2:Y:S05]  /*1e910*/  LDSM.16.M88.4 R20, [R208] ;  /* 0x00000000d014783b */ /* 0x000eaa0000000200 */
[C---:B----4-:R-:W-:Y:S06]  /*1e920*/  HMMA.16816.F32.BF16 R32, R192.reuse, R196, R32 ;  /* 0x000000c4c020723c */ /* 0x050fec0000041820 */
[----:B------:R-:W-:Y:S01]  /*1e930*/  HMMA.16816.F32.BF16 R28, R192, R198, R28 ;  /* 0x000000c6c01c723c */ /* 0x000fe2000004181c */
[----:B------:R-:W-:Y:S04]  /*1e940*/  LDSM.16.M88.4 R192, [R219+0xa800] ;  /* 0x00a80000dbc0783b */ /* 0x000fe80000000200 */
[----:B------:R-:W-:Y:S01]  /*1e950*/  LDSM.16.M88.4 R196, [R219+0xa000] ;  /* 0x00a00000dbc4783b */ /* 0x000fe20000000200 */
[C---:B-1----:R-:W-:Y:S06]  /*1e960*/  HMMA.16816.F32.BF16 R172, R16.reuse, R24, R172 ;  /* 0x0000001810ac723c */ /* 0x042fec00000418ac */
[C---:B------:R-:W-:Y:S01]  /*1e970*/  HMMA.16816.F32.BF16 R168, R16.reuse, R26, R168 ;  /* 0x0000001a10a8723c */ /* 0x040fe200000418a8 */
[----:B------:R-:W1:Y:S05]  /*1e980*/  LDSM.16.M88.4 R24, [R222+0x2000] ;  /* 0x00200000de18783b */ /* 0x000e6a0000000200 */
[C---:B---3--:R-:W-:Y:S06]  /*1e990*/  HMMA.16816.F32.BF16 R12, R16.reuse, R188, R12 ;  /* 0x000000bc100c723c */ /* 0x048fec000004180c */
[C---:B------:R-:W-:Y:S01]  /*1e9a0*/  HMMA.16816.F32.BF16 R4, R16.reuse, R190, R4 ;  /* 0x000000be1004723c */ /* 0x040fe20000041804 */
[----:B------:R-:W3:Y:S05]  /*1e9b0*/  LDSM.16.M88.4 R188, [R219+0xb000] ;  /* 0x00b00000dbbc783b */ /* 0x000eea0000000200 */
[C---:B-----5:R-:W-:Y:S06]  /*1e9c0*/  HMMA.16816.F32.BF16 R180, R16.reuse, R184, R180 ;  /* 0x000000b810b4723c */ /* 0x060fec00000418b4 */
[C---:B------:R-:W-:Y:S01]  /*1e9d0*/  HMMA.16816.F32.BF16 R176, R16.reuse, R186, R176 ;  /* 0x000000ba10b0723c */ /* 0x040fe200000418b0 */
[----:B------:R-:W4:Y:S05]  /*1e9e0*/  LDSM.16.M88.4 R184, [R219+0xb800] ;  /* 0x00b80000dbb8783b */ /* 0x000f2a0000000200 */
[C---:B--2---:R-:W-:Y:S06]  /*1e9f0*/  HMMA.16816.F32.BF16 R32, R16.reuse, R20, R32 ;  /* 0x000000141020723c */ /* 0x044fec0000041820 */
[----:B------:R-:W-:Y:S01]  /*1ea00*/  HMMA.16816.F32.BF16 R28, R16, R22, R28 ;  /* 0x00000016101c723c */ /* 0x000fe2000004181c */
[----:B------:R-:W-:Y:S04]  /*1ea10*/  LDSM.16.M88.4 R20, [R221+0x2000] ;  /* 0x00200000dd14783b */ /* 0x000fe80000000200 */
[----:B------:R-:W2:Y:S01]  /*1ea20*/  LDSM.16.M88.4 R16, [R212+0x2000] ;  /* 0x00200000d410783b */ /* 0x000ea20000000200 */
        /* <DEDUP_REMOVED lines=16> */
[C---:B-1----:R-:W-:Y:S06]  /*1eb30*/  HMMA.16816.F32.BF16 R180, R20.reuse, R192, R180 ;  /* 0x000000c014b4723c */ /* 0x042fec00000418b4 */
[C---:B------:R-:W-:Y:S01]  /*1eb40*/  HMMA.16816.F32.BF16 R176, R20.reuse, R194, R176 ;  /* 0x000000c214b0723c */ /* 0x040fe200000418b0 */
[----:B------:R-:W1:Y:S05]  /*1eb50*/  LDSM.16.M88.4 R192, [R225+0xd000] ;  /* 0x00d00000e1c0783b */ /* 0x000e6a0000000200 */
[C---:B---3--:R-:W-:Y:S06]  /*1eb60*/  HMMA.16816.F32.BF16 R172, R20.reuse, R188, R172 ;  /* 0x000000bc14ac723c */ /* 0x048fec00000418ac */
[C---:B------:R-:W-:Y:S01]  /*1eb70*/  HMMA.16816.F32.BF16 R168, R20.reuse, R190, R168 ;  /* 0x000000be14a8723c */ /* 0x040fe200000418a8 */
[----:B------:R-:W-:Y:S05]  /*1eb80*/  LDSM.16.M88.4 R188, [R224+0x4000] ;  /* 0x00400000e0bc783b */ /* 0x000fea0000000200 */
[C---:B----4-:R-:W-:Y:S06]  /*1eb90*/  HMMA.16816.F32.BF16 R32, R20.reuse, R184, R32 ;  /* 0x000000b81420723c */ /* 0x050fec0000041820 */
[----:B------:R-:W-:Y:S01]  /*1eba0*/  HMMA.16816.F32.BF16 R28, R20, R186, R28 ;  /* 0x000000ba141c723c */ /* 0x000fe2000004181c */
[----:B------:R-:W3:Y:S04]  /*1ebb0*/  LDSM.16.M88.4 R184, [R225+0xd800] ;  /* 0x00d80000e1b8783b */ /* 0x000ee80000000200 */
[----:B------:R-:W4:Y:S01]  /*1ebc0*/  LDSM.16.M88.4 R20, [R207] ;  /* 0x00000000cf14783b */ /* 0x000f220000000200 */
[C---:B--2---:R-:W-:Y:S06]  /*1ebd0*/  HMMA.16816.F32.BF16 R12, R24.reuse, R16, R12 ;  /* 0x00000010180c723c */ /* 0x044fec000004180c */
[C---:B------:R-:W-:Y:S01]  /*1ebe0*/  HMMA.16816.F32.BF16 R4, R24.reuse, R18, R4 ;  /* 0x000000121804723c */ /* 0x040fe20000041804 */
[----:B------:R-:W2:Y:S05]  /*1ebf0*/  LDSM.16.M88.4 R16, [R206] ;  /* 0x00000000ce10783b */ /* 0x000eaa0000000200 */
[C---:B-1----:R-:W-:Y:S06]  /*1ec00*/  HMMA.16816.F32.BF16 R172, R24.reuse, R192, R172 ;  /* 0x000000c018ac723c */ /* 0x042fec00000418ac */
[C---:B------:R-:W-:Y:S01]  /*1ec10*/  HMMA.16816.F32.BF16 R168, R24.reuse, R194, R168 ;  /* 0x000000c218a8723c */ /* 0x040fe200000418a8 */
[----:B------:R-:W1:Y:S05]  /*1ec20*/  LDSM.16.M88.4 R192, [R204] ;  /* 0x00000000ccc0783b */ /* 0x000e6a0000000200 */
[C---:B------:R-:W-:Y:S06]  /*1ec30*/  HMMA.16816.F32.BF16 R180, R24.reuse, R196, R180 ;  /* 0x000000c418b4723c */ /* 0x040fec00000418b4 */
[C---:B------:R-:W-:Y:S01]  /*1ec40*/  HMMA.16816.F32.BF16 R176, R24.reuse, R198, R176 ;  /* 0x000000c618b0723c */ /* 0x040fe200000418b0 */
[----:B------:R-:W5:Y:S05]  /*1ec50*/  LDSM.16.M88.4 R196, [R205] ;  /* 0x00000000cdc4783b */ /* 0x000f6a0000000200 */
[C---:B---3--:R-:W-:Y:S06]  /*1ec60*/  HMMA.16816.F32.BF16 R32, R24.reuse, R184, R32 ;  /* 0x000000b81820723c */ /* 0x048fec0000041820 */
[----:B------:R-:W-:Y:S01]  /*1ec70*/  HMMA.16816.F32.BF16 R28, R24, R186, R28 ;  /* 0x000000ba181c723c */ /* 0x000fe2000004181c */
[----:B------:R-:W-:Y:S04]  /*1ec80*/  LDSM.16.M88.4 R184, [R222+0x4000] ;  /* 0x00400000deb8783b */ /* 0x000fe80000000200 */
[----:B------:R-:W3:Y:S01]  /*1ec90*/  LDSM.16.M88.4 R24, [R219+0xc000] ;  /* 0x00c00000db18783b */ /* 0x000ee20000000200 */
[C---:B----4-:R-:W-:Y:S06]  /*1eca0*/  HMMA.16816.F32.BF16 R12, R188.reuse, R20, R12 ;  /* 0x00000014bc0c723c */ /* 0x050fec000004180c */
[C---:B------:R-:W-:Y:S01]  /*1ecb0*/  HMMA.16816.F32.BF16 R4, R188.reuse, R22, R4 ;  /* 0x00000016bc04723c */ /* 0x040fe20000041804 */
[----:B------:R-:W4:Y:S05]  /*1ecc0*/  LDSM.16.M88.4 R20, [R219+0xc800] ;  /* 0x00c80000db14783b */ /* 0x000f2a0000000200 */
[C---:B--2---:R-:W-:Y:S06]  /*1ecd0*/  HMMA.16816.F32.BF16 R180, R188.reuse, R16, R180 ;  /* 0x00000010bcb4723c */ /* 0x044fec00000418b4 */
[C---:B------:R-:W-:Y:S01]  /*1ece0*/  HMMA.16816.F32.BF16 R176, R188.reuse, R18, R176 ;  /* 0x00000012bcb0723c */ /* 0x040fe200000418b0 */
[----:B------:R-:W2:Y:S05]  /*1ecf0*/  LDSM.16.M88.4 R16, [R219+0xd000] ;  /* 0x00d00000db10783b */ /* 0x000eaa0000000200 */
[C---:B-1----:R-:W-:Y:S06]  /*1ed00*/  HMMA.16816.F32.BF16 R32, R188.reuse, R192, R32 ;  /* 0x000000c0bc20723c */ /* 0x042fec0000041820 */
[C---:B------:R-:W-:Y:S01]  /*1ed10*/  HMMA.16816.F32.BF16 R28, R188.reuse, R194, R28 ;  /* 0x000000c2bc1c723c */ /* 0x040fe2000004181c */
[----:B------:R-:W1:Y:S05]  /*1ed20*/  LDSM.16.M88.4 R192, [R219+0xd800] ;  /* 0x00d80000dbc0783b */ /* 0x000e6a0000000200 */
[C---:B-----5:R-:W-:Y:S06]  /*1ed30*/  HMMA.16816.F32.BF16 R172, R188.reuse, R196, R172 ;  /* 0x000000c4bcac723c */ /* 0x060fec00000418ac */
[----:B------:R-:W-:Y:S01]  /*1ed40*/  HMMA.16816.F32.BF16 R168, R188, R198, R168 ;  /* 0x000000c6bca8723c */ /* 0x000fe200000418a8 */
[----:B------:R-:W-:Y:S04]  /*1ed50*/  LDSM.16.M88.4 R188, [R212+0x4000] ;  /* 0x00400000d4bc783b */ /* 0x000fe80000000200 */
        /* <DEDUP_REMOVED lines=10> */
[C---:B-1----:R-:W-:Y:S06]  /*1ee00*/  HMMA.16816.F32.BF16 R32, R184.reuse, R192, R32 ;  /* 0x000000c0b820723c */ /* 0x042fec0000041820 */
[----:B------:R-:W-:Y:S01]  /*1ee10*/  HMMA.16816.F32.BF16 R28, R184, R194, R28 ;  /* 0x000000c2b81c723c */ /* 0x000fe2000004181c */
[----:B------:R-:W1:Y:S04]  /*1ee20*/  LDSM.16.M88.4 R184, [R212+0x5800] ;  /* 0x00580000d4b8783b */ /* 0x000e680000000200 */
[----:B------:R-:W-:Y:S01]  /*1ee30*/  LDSM.16.M88.4 R192, [R203] ;  /* 0x00000000cbc0783b */ /* 0x000fe20000000200 */
[C---:B---3--:R-:W-:Y:S06]  /*1ee40*/  HMMA.16816.F32.BF16 R12, R24.reuse, R188, R12 ;  /* 0x000000bc180c723c */ /* 0x048fec000004180c */
[C---:B------:R-:W-:Y:S01]  /*1ee50*/  HMMA.16816.F32.BF16 R4, R24.reuse, R190, R4 ;  /* 0x000000be1804723c */ /* 0x040fe20000041804 */
[----:B------:R-:W-:Y:S05]  /*1ee60*/  LDSM.16.M88.4 R188, [R225+0xe000] ;  /* 0x00e00000e1bc783b */ /* 0x000fea0000000200 */
[C---:B----4-:R-:W-:Y:S06]  /*1ee70*/  HMMA.16816.F32.BF16 R180, R24.reuse, R20, R180 ;  /* 0x0000001418b4723c */ /* 0x050fec00000418b4 */
[C---:B------:R-:W-:Y:S01]  /*1ee80*/  HMMA.16816.F32.BF16 R176, R24.reuse, R22, R176 ;  /* 0x0000001618b0723c */ /* 0x040fe200000418b0 */
[----:B------:R-:W-:Y:S05]  /*1ee90*/  LDSM.16.M88.4 R20, [R225+0xe800] ;  /* 0x00e80000e114783b */ /* 0x000fea0000000200 */
[C---:B--2---:R-:W-:Y:S06]  /*1eea0*/  HMMA.16816.F32.BF16 R172, R24.reuse, R16, R172 ;  /* 0x0000001018ac723c */ /* 0x044fec00000418ac */
        /* <DEDUP_REMOVED lines=142> */
[----:B------:R-:W-:Y:S01]  /*1f790*/  ISETP.GE.OR P6, PT, R13, R246, !P6 ;  /* 0x000000f60d00720c */ /* 0x000fe200077c6670 */
[----:B------:R-:W-:Y:S01]  /*1f7a0*/  VIADD R165, R165, 0x39 ;  /* 0x00000039a5a57836 */ /* 0x000fe20000000000 */
[----:B------:R-:W-:Y:S02]  /*1f7b0*/  FSEL R186, R32, -INF , !P2 ;  /* 0xff80000020ba7808 */ /* 0x000fe40005000000 */
[----:B------:R-:W-:Y:S02]  /*1f7c0*/  FSEL R185, R33, -INF , !P6 ;  /* 0xff80000021b97808 */ /* 0x000fe40007000000 */
[----:B------:R-:W-:Y:S02]  /*1f7d0*/  ISETP.GE.AND P6, PT, R12, R245, PT ;  /* 0x000000f50c00720c */ /* 0x000fe40003fc6270 */
[----:B------:R-:W-:-:S02]  /*1f7e0*/  FSEL R178, R34, -INF , !P1 ;  /* 0xff80000022b27808 */ /* 0x000fc40004800000 */
[CC--:B------:R-:W-:Y:S02]  /*1f7f0*/  ISETP.GE.OR P6, PT, R12.reuse, R244.reuse, !P6 ;  /* 0x000000f40c00720c */ /* 0x0c0fe400077c6670 */
[C---:B------:R-:W-:Y:S02]  /*1f800*/  ISETP.GE.AND P2, PT, R13.reuse, R245, PT ;  /* 0x000000f50d00720c */ /* 0x040fe40003f46270 */
[----:B------:R-:W-:Y:S02]  /*1f810*/  ISETP.GE.AND P1, PT, R12, R247, PT ;  /* 0x000000f70c00720c */ /* 0x000fe40003f26270 */
[----:B------:R-:W-:Y:S02]  /*1f820*/  FSEL R174, R30, -INF , !P6 ;  /* 0xff8000001eae7808 */ /* 0x000fe40007000000 */
[----:B------:R-:W-:Y:S02]  /*1f830*/  ISETP.GT.AND P6, PT, R242, R231, PT ;  /* 0x000000e7f200720c */ /* 0x000fe40003fc4270 */
[----:B------:R-:W-:-:S02]  /*1f840*/  ISETP.GE.OR P2, PT, R13, R244, !P2 ;  /* 0x000000f40d00720c */ /* 0x000fc40005746670 */
[-C--:B------:R-:W-:Y:S02]  /*1f850*/  ISETP.GE.OR P1, PT, R12, R246.reuse, !P1 ;  /* 0x000000f60c00720c */ /* 0x080fe40004f26670 */
[----:B------:R-:W-:Y:S02]  /*1f860*/  FSEL R177, R35, -INF , !P2 ;  /* 0xff80000023b17808 */ /* 0x000fe40005000000 */
[----:B------:R-:W-:Y:S02]  /*1f870*/  FSEL R183, R28, -INF , !P1 ;  /* 0xff8000001cb77808 */ /* 0x000fe40004800000 */
[C---:B------:R-:W-:Y:S02]  /*1f880*/  ISETP.GE.AND P2, PT, R165.reuse, R247, PT ;  /* 0x000000f7a500720c */ /* 0x040fe40003f46270 */
[C---:B------:R-:W-:Y:S02]  /*1f890*/  ISETP.GE.AND P1, PT, R165.reuse, R245, PT ;  /* 0x000000f5a500720c */ /* 0x040fe40003f26270 */
[----:B------:R-:W-:-:S02]  /*1f8a0*/  ISETP.GE.OR P2, PT, R165, R246, !P2 ;  /* 0x000000f6a500720c */ /* 0x000fc40005746670 */
[----:B------:R-:W-:Y:S02]  /*1f8b0*/  ISETP.GE.OR P1, PT, R165, R244, !P1 ;  /* 0x000000f4a500720c */ /* 0x000fe40004f26670 */
        /* <DEDUP_REMOVED lines=76> */
.L_x_3596:
[----:B------:R-:W-:Y:S02]  /*1fd80*/  R2UR UR4, R8 ;  /* 0x00000000080472ca */ /* 0x000fe400000e0000 */
[----:B------:R-:W-:-:S13]  /*1fd90*/  R2UR UR5, R9 ;  /* 0x00000000090572ca */ /* 0x000fda00000e0000 */
[----:B------:R-:W2:Y:S02]  /*1fda0*/  LD.E R19, desc[UR4][R10.64+0x38] ;  /* 0x000038040a137980 */ /* 0x000ea4000c101900 */
[----:B--2---:R-:W-:-:S05]  /*1fdb0*/  IMAD.U32 R19, R19, -0x40, RZ ;  /* 0xffffffc013137824 */ /* 0x004fca00078e00ff */
[----:B------:R-:W-:Y:S02]  /*1fdc0*/  SHF.R.S32.HI R18, RZ, 0x1f, R19 ;  /* 0x0000001fff127819 */ /* 0x000fe40000011413 */
.L_x_3597:
[----:B------:R-:W-:Y:S05]  /*1fdd0*/  BSYNC B0 ;  /* 0x0000000000007941 */ /* 0x000fea0003800000 */
.L_x_3595:
[C---:B------:R-:W-:Y:S01]  /*1fde0*/  @P5 IADD3 R13, P0, R19.reuse, R229, RZ ;  /* 0x000000e5130d5210 */ /* 0x040fe20007f1e0ff */
[----:B------:R-:W-:Y:S01]  /*1fdf0*/  STL.64 [R1+0x10], R4 ;  /* 0x0000100401007387 */ /* 0x000fe20000100a00 */
[-C--:B------:R-:W-:Y:S02]  /*1fe00*/  LEA R28, P1, R19, R233.reuse, 0x1 ;  /* 0x000000e9131c7211 */ /* 0x080fe400078208ff */
[----:B------:R-:W-:Y:S01]  /*1fe10*/  LOP3.LUT R15, R243, 0x1, RZ, 0xc0, !PT ;  /* 0x00000001f30f7812 */ /* 0x000fe200078ec0ff */
[----:B------:R-:W-:Y:S01]  /*1fe20*/  @P5 IMAD.X R12, R18, 0x1, R230, P0 ;  /* 0x00000001120c5824 */ /* 0x000fe200000e06e6 */
[----:B------:R-:W-:Y:S01]  /*1fe30*/  LEA.HI.X R29, R19, R232, R18, 0x1, P1 ;  /* 0x000000e8131d7211 */ /* 0x000fe200008f0c12 */
[----:B------:R1:W-:Y:S01]  /*1fe40*/  STL.64 [R1+0x8], R2 ;  /* 0x0000080201007387 */ /* 0x0003e20000100a00 */
        /* <DEDUP_REMOVED lines=25> */
[----:B-1----:R-:W-:Y:S02]  /*1ffe0*/  @!P2 LEA R2, P1, R12, R233, 0x1 ;  /* 0x000000e90c02a211 */ /* 0x002fe400078208ff */
[----:B------:R-:W-:Y:S01]  /*1fff0*/  @!P2 R2UR UR5, R9 ;  /* 0x000000000905a2ca */ /* 0x000fe200000e0000 */
[----:B------:R-:W-:Y:S01]  /*20000*/  @!P2 IMAD.X R18, R18, 0x1, R230, P0 ;  /* 0x000000011212a824 */ /* 0x000fe200000e06e6 */
[----:B------:R-:W-:-:S02]  /*20010*/  @!P2 LEA.HI.X R3, R12, R232, R14, 0x1, P1 ;  /* 0x000000e80c03a211 */ /* 0x000fc400008f0c0e */
[CC--:B------:R-:W-:Y:S02]  /*20020*/  @P4 LEA R168, P1, R12.reuse, R233.reuse, 0x1 ;  /* 0x000000e90ca84211 */ /* 0x0c0fe400078208ff */
[CC--:B------:R-:W-:Y:S02]  /*20030*/  @P5 LEA R170, P0, R12.reuse, R233.reuse, 0x1 ;  /* 0x000000e90caa5211 */ /* 0x0c0fe400078008ff */
[CCC-:B------:R-:W-:Y:S02]  /*20040*/  @P4 LEA.HI.X R169, R12.reuse, R232.reuse, R14.reuse, 0x1, P1 ;  /* 0x000000e80ca94211 */ /* 0x1c0fe400008f0c0e */
[-C--:B------:R-:W-:Y:S02]  /*20050*/  @!P2 LEA R4, P1, R19, R233.reuse, 0x1 ;  /* 0x000000e91304a211 */ /* 0x080fe400078208ff */
        /* <DEDUP_REMOVED lines=10> */
[----:B------:R-:W-:Y:S02]  /*20100*/  IMAD.MOV.U32 R14, RZ, RZ, R2 ;  /* 0x000000ffff0e7224 */ /* 0x000fe400078e0002 */
[----:B------:R-:W-:Y:S02]  /*20110*/  IMAD.MOV.U32 R15, RZ, RZ, R3 ;  /* 0x000000ffff0f7224 */ /* 0x000fe400078e0003 */
[----:B------:R-:W5:Y:S01]  /*20120*/  LDL.LU.64 R2, [R1+0x8] ;  /* 0x0000080001027983 */ /* 0x000f620000300a00 */
[----:B------:R-:W-:-:S02]  /*20130*/  @P5 R2UR UR14, R8 ;  /* 0x00000000080e52ca */ /* 0x000fc400000e0000 */
[C---:B------:R-:W-:Y:S01]  /*20140*/  @P5 R2UR UR15, R9.reuse ;  /* 0x00000000090f52ca */ /* 0x040fe200000e0000 */
[----:B------:R1:W-:Y:S01]  /*20150*/  @P2 STS.128 [R239+0x8000], RZ ;  /* 0x008000ffef002388 */ /* 0x0003e20000000c00 */
[C---:B------:R-:W-:Y:S02]  /*20160*/  @P4 R2UR UR12, R8.reuse ;  /* 0x00000000080c42ca */ /* 0x040fe400000e0000 */
[C---:B------:R-:W-:Y:S02]  /*20170*/  @P4 R2UR UR13, R9.reuse ;  /* 0x00000000090d42ca */ /* 0x040fe400000e0000 */
[C---:B------:R-:W-:Y:S02]  /*20180*/  @P3 R2UR UR10, R8.reuse ;  /* 0x00000000080a32ca */ /* 0x040fe400000e0000 */
[----:B------:R-:W-:Y:S02]  /*20190*/  @P3 R2UR UR11, R9 ;  /* 0x00000000090b32ca */ /* 0x000fe400000e0000 */
[----:B------:R-:W-:-:S02]  /*201a0*/  @P3 R2UR UR16, R8 ;  /* 0x00000000081032ca */ /* 0x000fc400000e0000 */
[----:B------:R-:W-:Y:S02]  /*201b0*/  @P3 R2UR UR17, R9 ;  /* 0x00000000091132ca */ /* 0x000fe400000e0000 */
[----:B--2---:R-:W-:Y:S01]  /*201c0*/  @!P2 LEA.HI.X R13, R19, R232, R18, 0x1, P1 ;  /* 0x000000e8130da211 */ /* 0x004fe200008f0c12 */
[----:B------:R-:W-:Y:S02]  /*201d0*/  IMAD.MOV.U32 R232, RZ, RZ, R12 ;  /* 0x000000ffffe87224 */ /* 0x000fe400078e000c */
[----:B------:R-:W-:Y:S02]  /*201e0*/  @P5 IMAD.MOV.U32 R12, RZ, RZ, R28 ;  /* 0x000000ffff0c5224 */ /* 0x000fe400078e001c */
        /* <DEDUP_REMOVED lines=104> */
.L_x_3594:
[----:B------:R-:W-:Y:S05]  /*20870*/  BSYNC B1 ;  /* 0x0000000000017941 */ /* 0x000fea0003800000 */
.L_x_3593:
[----:B------:R-:W-:Y:S01]  /*20880*/  R2UR UR4, R8 ;  /* 0x00000000080472ca */ /* 0x000fe200000e0000 */
[----:B-1----:R-:W-:Y:S01]  /*20890*/  LDSM.16.MT88.4 R12, [R218+0x10000] ;  /* 0x01000000da0c783b */ /* 0x002fe20000004200 */
[----:B------:R-:W-:-:S03]  /*208a0*/  R2UR UR5, R9 ;  /* 0x00000000090572ca */ /* 0x000fc600000e0000 */
[----:B------:R-:W-:Y:S04]  /*208b0*/  LDSM.16.MT88.4 R20, [R216+0x10000] ;  /* 0x01000000d814783b */ /* 0x000fe80000004200 */
[----:B------:R-:W-:Y:S04]  /*208c0*/  LDSM.16.MT88.4 R24, [R217+0x10800] ;  /* 0x01080000d918783b */ /* 0x000fe80000004200 */
[----:B------:R-:W-:Y:S04]  /*208d0*/  LDSM.16.MT88.4 R32, [R218+0x10800] ;  /* 0x01080000da20783b */ /* 0x000fe80000004200 */
[----:B------:R1:W2:Y:S04]  /*208e0*/  LD.E R176, desc[UR4][R10.64+0xdc] ;  /* 0x0000dc040ab07980 */ /* 0x0002a8000c101900 */
[----:B------:R-:W-:Y:S01]  /*208f0*/  LDSM.16.MT88.4 R28, [R220+0x10800] ;  /* 0x01080000dc1c783b */ /* 0x000fe20000004200 */
[----:B-1----:R-:W-:-:S02]  /*20900*/  FMNMX.FTZ R11, R164, R16, !PT ;  /* 0x00000010a40b7209 */ /* 0x002fc40007810000 */
[----:B-----5:R-:W-:Y:S02]  /*20910*/  FMNMX.FTZ R10, R3, R0, !PT ;  /* 0x00000000030a7209 */ /* 0x020fe40007810000 */
        /* <DEDUP_REMOVED lines=40> */
[----:B------:R-:W-:-:S02]  /*20ba0*/  FSETP.NEU.FTZ.AND P0, PT, R168, -INF , PT ;  /* 0xff800000a800780b */ /* 0x000fc40003f1d000 */
[----:B------:R-:W-:-:S05]  /*20bb0*/  FSEL R172, R169, RZ, P1 ;  /* 0x000000ffa9ac7208 */ /* 0x000fca0000800000 */
[----:B------:R-:W-:Y:S01]  /*20bc0*/  FADD.FTZ R172, R164, -R172 ;  /* 0x800000aca4ac7221 */ /* 0x000fe20000010000 */
[C---:B--2---:R-:W-:Y:S01]  /*20bd0*/  FMUL.FTZ R184, R176.reuse, R169 ;  /* 0x000000a9b0b87220 */ /* 0x044fe20000410000 */
[C---:B------:R-:W-:Y:S02]  /*20be0*/  FMUL.FTZ R175, R176.reuse, R168 ;  /* 0x000000a8b0af7220 */ /* 0x040fe40000410000 */
[----:B------:R-:W-:Y:S02]  /*20bf0*/  FMUL.FTZ R172, R176, R172 ;  /* 0x000000acb0ac7220 */ /* 0x000fe40000410000 */
[----:B------:R-:W-:Y:S02]  /*20c00*/  FSEL R184, R184, RZ, P1 ;  /* 0x000000ffb8b87208 */ /* 0x000fe40000800000 */
[----:B------:R-:W-:Y:S02]  /*20c10*/  FSEL R175, R175, RZ, P0 ;  /* 0x000000ffafaf7208 */ /* 0x000fe40000000000 */
[----:B------:R-:W1:Y:S01]  /*20c20*/  MUFU.EX2 R172, R172 ;  /* 0x000000ac00ac7308 */ /* 0x000e620000000800 */
[-CC-:B------:R-:W-:Y:S01]  /*20c30*/  FFMA.FTZ R166, R4, R176.reuse, -R184.reuse ;  /* 0x000000b004a67223 */ /* 0x180fe200000108b8 */
[----:B------:R-:W-:Y:S01]  /*20c40*/  FSEL R4, R168, RZ, P0 ;  /* 0x000000ffa8047208 */ /* 0x000fe20000000000 */
[-CC-:B------:R-:W-:Y:S01]  /*20c50*/  FFMA.FTZ R167, R2, R176.reuse, -R184.reuse ;  /* 0x000000b002a77223 */ /* 0x180fe200000108b8 */
[-CC-:B------:R-:W-:Y:S01]  /*20c60*/  FFMA.FTZ R2, R0, R176.reuse, -R175.reuse ;  /* 0x000000b000027223 */ /* 0x180fe200000108af */
[-C--:B------:R-:W-:Y:S01]  /*20c70*/  FFMA.FTZ R171, R16, R176.reuse, -R184 ;  /* 0x000000b010ab7223 */ /* 0x080fe200000108b8 */
[-CC-:B------:R-:W-:Y:S01]  /*20c80*/  FFMA.FTZ R0, R17, R176.reuse, -R175.reuse ;  /* 0x000000b011007223 */ /* 0x180fe200000108af */
[----:B------:R-:W-:Y:S01]  /*20c90*/  FADD.FTZ R3, R3, -R4 ;  /* 0x8000000403037221 */ /* 0x000fe20000010000 */
[----:B------:R-:W2:Y:S01]  /*20ca0*/  LDSM.16.MT88.4 R16, [R220+0x10000] ;  /* 0x01000000dc10783b */ /* 0x000ea20000004200 */
[-CC-:B------:R-:W-:Y:S01]  /*20cb0*/  FFMA.FTZ R165, R5, R176.reuse, -R184.reuse ;  /* 0x000000b005a57223 */ /* 0x180fe200000108b8 */
[-CC-:B------:R-:W-:Y:S01]  /*20cc0*/  FFMA.FTZ R6, R6, R176.reuse, -R175.reuse ;  /* 0x000000b006067223 */ /* 0x180fe200000108af */
[----:B------:R-:W-:Y:S01]  /*20cd0*/  FMUL.FTZ R3, R176, R3 ;  /* 0x00000003b0037220 */ /* 0x000fe20000410000 */
[----:B------:R-:W-:Y:S01]  /*20ce0*/  MUFU.EX2 R171, R171 ;  /* 0x000000ab00ab7308 */ /* 0x000fe20000000800 */
[-CC-:B------:R-:W-:Y:S01]  /*20cf0*/  FFMA.FTZ R182, R252, R176.reuse, -R184.reuse ;  /* 0x000000b0fcb67223 */ /* 0x180fe200000108b8 */
[-CC-:B------:R-:W-:Y:S01]  /*20d00*/  FFMA.FTZ R187, R187, R176.reuse, -R184.reuse ;  /* 0x000000b0bbbb7223 */ /* 0x180fe200000108b8 */
[--C-:B------:R-:W-:Y:S01]  /*20d10*/  FFMA.FTZ R188, R188, R176, -R184.reuse ;  /* 0x000000b0bcbc7223 */ /* 0x100fe200000108b8 */
[-C--:B-1----:R-:W-:Y:S01]  /*20d20*/  FMUL.FTZ R160, R160, R172.reuse ;  /* 0x000000aca0a07220 */ /* 0x082fe20000410000 */
[-C--:B------:R-:W-:Y:S01]  /*20d30*/  FMUL.FTZ R161, R161, R172.reuse ;  /* 0x000000aca1a17220 */ /* 0x080fe20000410000 */
[-C--:B------:R-:W-:Y:S01]  /*20d40*/  FMUL.FTZ R156, R156, R172.reuse ;  /* 0x000000ac9c9c7220 */ /* 0x080fe20000410000 */
[-C--:B------:R-:W-:Y:S01]  /*20d50*/  FMUL.FTZ R157, R157, R172.reuse ;  /* 0x000000ac9d9d7220 */ /* 0x080fe20000410000 */
[----:B------:R1:W3:Y:S01]  /*20d60*/  MUFU.EX2 R170, R3 ;  /* 0x0000000300aa7308 */ /* 0x0002e20000000800 */
        /* <DEDUP_REMOVED lines=8> */
[-C--:B------:R-:W-:Y:S01]  /*20df0*/  FMUL.FTZ R141, R141, R172.reuse ;  /* 0x000000ac8d8d7220 */ /* 0x080fe20000410000 */
[-C--:B------:R-:W-:Y:S01]  /*20e00*/  FMUL.FTZ R36, R36, R172.reuse ;  /* 0x000000ac24247220 */ /* 0x080fe20000410000 */
[-C--:B------:R-:W-:Y:S01]  /*20e10*/  FMUL.FTZ R37, R37, R172.reuse ;  /* 0x000000ac25257220 */ /* 0x080fe20000410000 */
[-C--:B------:R-:W-:Y:S01]  /*20e20*/  FMUL.FTZ R40, R40, R172.reuse ;  /* 0x000000ac28287220 */ /* 0x080fe20000410000 */
[-C--:B------:R-:W-:Y:S01]  /*20e30*/  FMUL.FTZ R41, R41, R172.reuse ;  /* 0x000000ac29297220 */ /* 0x080fe20000410000 */
[-C--:B------:R-:W-:Y:S01]  /*20e40*/  FMUL.FTZ R44, R44, R172.reuse ;  /* 0x000000ac2c2c7220 */ /* 0x080fe20000410000 */
[----:B------:R-:W-:Y:S01]  /*20e50*/  FMUL.FTZ R45, R45, R172 ;  /* 0x000000ac2d2d7220 */ /* 0x000fe20000410000 */
[----:B------:R-:W-:Y:S01]  /*20e60*/  MUFU.EX2 R166, R166 ;  /* 0x000000a600a67308 */ /* 0x000fe20000000800 */
[--C-:B-1----:R-:W-:Y:S01]  /*20e70*/  FFMA.FTZ R3, R7, R176, -R175.reuse ;  /* 0x000000b007037223 */ /* 0x102fe200000108af */
[-C--:B---3--:R-:W-:Y:S01]  /*20e80*/  FMUL.FTZ R162, R162, R170.reuse ;  /* 0x000000aaa2a27220 */ /* 0x088fe20000410000 */
[-C--:B------:R-:W-:Y:S01]  /*20e90*/  FMUL.FTZ R163, R163, R170.reuse ;  /* 0x000000aaa3a37220 */ /* 0x080fe20000410000 */
[-C--:B------:R-:W-:Y:S01]  /*20ea0*/  FMUL.FTZ R158, R158, R170.reuse ;  /* 0x000000aa9e9e7220 */ /* 0x080fe20000410000 */
[-C--:B------:R-:W-:Y:S01]  /*20eb0*/  FMUL.FTZ R159, R159, R170.reuse ;  /* 0x000000aa9f9f7220 */ /* 0x080fe20000410000 */
[-C--:B------:R-:W-:Y:S01]  /*20ec0*/  FMUL.FTZ R154, R154, R170.reuse ;  /* 0x000000aa9a9a7220 */ /* 0x080fe20000410000 */
[-C--:B------:R-:W-:Y:S01]  /*20ed0*/  FMUL.FTZ R155, R155, R170.reuse ;  /* 0x000000aa9b9b7220 */ /* 0x080fe20000410000 */
[----:B------:R-:W-:Y:S01]  /*20ee0*/  MUFU.EX2 R165, R165 ;  /* 0x000000a500a57308 */ /* 0x000fe20000000800 */
        /* <DEDUP_REMOVED lines=11> */
[----:B------:R-:W-:Y:S01]  /*20fa0*/  FMUL.FTZ R43, R43, R170 ;  /* 0x000000aa2b2b7220 */ /* 0x000fe20000410000 */
[-C--:B------:R-:W-:Y:S01]  /*20fb0*/  FMUL.FTZ R48, R48, R172.reuse ;  /* 0x000000ac30307220 */ /* 0x080fe20000410000 */
[----:B------:R-:W-:Y:S01]  /*20fc0*/  FMUL.FTZ R49, R49, R172 ;  /* 0x000000ac31317220 */ /* 0x000fe20000410000 */
[-C--:B------:R-:W-:Y:S01]  /*20fd0*/  FMUL.FTZ R46, R46, R170.reuse ;  /* 0x000000aa2e2e7220 */ /* 0x080fe20000410000 */
[----:B------:R-:W1:Y:S01]  /*20fe0*/  MUFU.EX2 R0, R0 ;  /* 0x0000000000007308 */ /* 0x000e620000000800 */
[-C--:B------:R-:W-:Y:S01]  /*20ff0*/  FMUL.FTZ R47, R47, R170.reuse ;  /* 0x000000aa2f2f7220 */ /* 0x080fe20000410000 */
[-C--:B------:R-:W-:Y:S01]  /*21000*/  FMUL.FTZ R50, R50, R170.reuse ;  /* 0x000000aa32327220 */ /* 0x080fe20000410000 */
[----:B------:R-:W-:Y:S01]  /*21010*/  FMUL.FTZ R51, R51, R170 ;  /* 0x000000aa33337220 */ /* 0x000fe20000410000 */
[-C--:B------:R-:W-:Y:S01]  /*21020*/  FMUL.FTZ R52, R52, R172.reuse ;  /* 0x000000ac34347220 */ /* 0x080fe20000410000 */
[-C--:B------:R-:W-:Y:S01]  /*21030*/  FMUL.FTZ R53, R53, R172.reuse ;  /* 0x000000ac35357220 */ /* 0x080fe20000410000 */
[-C--:B------:R-:W-:Y:S01]  /*21040*/  FMUL.FTZ R56, R56, R172.reuse ;  /* 0x000000ac38387220 */ /* 0x080fe20000410000 */
[----:B------:R-:W-:Y:S01]  /*21050*/  FMUL.FTZ R57, R57, R172 ;  /* 0x000000ac39397220 */ /* 0x000fe20000410000 */
[----:B------:R3:W-:Y:S01]  /*21060*/  MUFU.EX2 R164, R6 ;  /* 0x0000000600a47308 */ /* 0x0007e20000000800 */
[-C--:B------:R-:W-:Y:S01]  /*21070*/  FMUL.FTZ R54, R54, R170.reuse ;  /* 0x000000aa36367220 */ /* 0x080fe20000410000 */
[-C--:B------:R-:W-:Y:S01]  /*21080*/  FMUL.FTZ R55, R55, R170.reuse ;  /* 0x000000aa37377220 */ /* 0x080fe20000410000 */
[-C--:B------:R-:W-:Y:S01]  /*21090*/  FMUL.FTZ R58, R58, R170.reuse ;  /* 0x000000aa3a3a7220 */ /* 0x080fe20000410000 */
[----:B------:R-:W-:Y:S01]  /*210a0*/  FMUL.FTZ R59, R59, R170 ;  /* 0x000000aa3b3b7220 */ /* 0x000fe20000410000 */
[-C--:B------:R-:W-:Y:S01]  /*210b0*/  FMUL.FTZ R60, R60, R172.reuse ;  /* 0x000000ac3c3c7220 */ /* 0x080fe20000410000 */
[-C--:B------:R-:W-:Y:S01]  /*210c0*/  FMUL.FTZ R61, R61, R172.reuse ;  /* 0x000000ac3d3d7220 */ /* 0x080fe20000410000 */
[----:B------:R-:W-:Y:S01]  /*210d0*/  FMUL.FTZ R64, R64, R172 ;  /* 0x000000ac40407220 */ /* 0x000fe20000410000 */
[----:B------:R-:W4:Y:S01]  /*210e0*/  MUFU.EX2 R3, R3 ;  /* 0x0000000300037308 */ /* 0x000f220000000800 */
[----:B-1----:R-:W-:Y:S01]  /*210f0*/  F2FP.BF16.F32.PACK_AB R5, R0, R2 ;  /* 0x000000020005723e */ /* 0x002fe200000010ff */
[-C--:B------:R-:W-:Y:S01]  /*21100*/  FMUL.FTZ R62, R62, R170.reuse ;  /* 0x000000aa3e3e7220 */ /* 0x080fe20000410000 */
[----:B------:R-:W-:Y:S01]  /*21110*/  FMUL.FTZ R63, R63, R170 ;  /* 0x000000aa3f3f7220 */ /* 0x000fe20000410000 */
[----:B------:R-:W-:Y:S01]  /*21120*/  FMUL.FTZ R65, R65, R172 ;  /* 0x000000ac41417220 */ /* 0x000fe20000410000 */
[-C--:B------:R-:W-:Y:S01]  /*21130*/  FMUL.FTZ R66, R66, R170.reuse ;  /* 0x000000aa42427220 */ /* 0x080fe20000410000 */
[----:B------:R-:W-:Y:S01]  /*21140*/  FMUL.FTZ R67, R67, R170 ;  /* 0x000000aa43437220 */ /* 0x000fe20000410000 */
[-C--:B------:R-:W-:Y:S01]  /*21150*/  FMUL.FTZ R68, R68, R172.reuse ;  /* 0x000000ac44447220 */ /* 0x080fe20000410000 */
[----:B------:R-:W-:Y:S01]  /*21160*/  FMUL.FTZ R69, R69, R172 ;  /* 0x000000ac45457220 */ /* 0x000fe20000410000 */
[----:B---3--:R-:W-:Y:S01]  /*21170*/  F2FP.BF16.F32.PACK_AB R6, R165, R166 ;  /* 0x000000a6a506723e */ /* 0x008fe200000010ff */
[----:B------:R-:W-:Y:S01]  /*21180*/  FMUL.FTZ R72, R72, R172 ;  /* 0x000000ac48487220 */ /* 0x000fe20000410000 */
[-C--:B------:R-:W-:Y:S01]  /*21190*/  FMUL.FTZ R70, R70, R170.reuse ;  /* 0x000000aa46467220 */ /* 0x080fe20000410000 */
[----:B------:R-:W-:Y:S01]  /*211a0*/  FMUL.FTZ R71, R71, R170 ;  /* 0x000000aa47477220 */ /* 0x000fe20000410000 */
[----:B------:R-:W-:Y:S01]  /*211b0*/  FMUL.FTZ R73, R73, R172 ;  /* 0x000000ac49497220 */ /* 0x000fe20000410000 */
[-C--:B------:R-:W-:Y:S01]  /*211c0*/  FMUL.FTZ R74, R74, R170.reuse ;  /* 0x000000aa4a4a7220 */ /* 0x080fe20000410000 */
[----:B------:R-:W-:Y:S01]  /*211d0*/  FMUL.FTZ R75, R75, R170 ;  /* 0x000000aa4b4b7220 */ /* 0x000fe20000410000 */
[----:B------:R-:W-:Y:S01]  /*211e0*/  FMUL.FTZ R76, R76, R172 ;  /* 0x000000ac4c4c7220 */ /* 0x000fe20000410000 */
[----:B----4-:R-:W-:Y:S01]  /*211f0*/  F2FP.BF16.F32.PACK_AB R7, R3, R164 ;  /* 0x000000a40307723e */ /* 0x010fe200000010ff */
[-C--:B------:R-:W-:Y:S01]  /*21200*/  FMUL.FTZ R77, R77, R172.reuse ;  /* 0x000000ac4d4d7220 */ /* 0x080fe20000410000 */
[----:B------:R-:W-:Y:S01]  /*21210*/  FMUL.FTZ R80, R80, R172 ;  /* 0x000000ac50507220 */ /* 0x000fe20000410000 */
[-C--:B------:R-:W-:Y:S01]  /*21220*/  FMUL.FTZ R78, R78, R170.reuse ;  /* 0x000000aa4e4e7220 */ /* 0x080fe20000410000 */
[----:B------:R-:W-:Y:S01]  /*21230*/  FMUL.FTZ R79, R79, R170 ;  /* 0x000000aa4f4f7220 */ /* 0x000fe20000410000 */
[----:B------:R-:W-:Y:S01]  /*21240*/  FMUL.FTZ R81, R81, R172 ;  /* 0x000000ac51517220 */ /* 0x000fe20000410000 */
[-C--:B------:R-:W-:Y:S01]  /*21250*/  FMUL.FTZ R82, R82, R170.reuse ;  /* 0x000000aa52527220 */ /* 0x080fe20000410000 */
[C---:B--2---:R-:W-:Y:S01]  /*21260*/  HMMA.16816.F32.BF16 R160, R4.reuse, R16, R160 ;  /* 0x0000001004a0723c */ /* 0x044fe200000418a0 */
[----:B------:R-:W-:Y:S01]  /*21270*/  FMUL.FTZ R83, R83, R170 ;  /* 0x000000aa53537220 */ /* 0x000fe20000410000 */
[-C--:B------:R-:W-:Y:S01]  /*21280*/  FMUL.FTZ R84, R84, R172.reuse ;  /* 0x000000ac54547220 */ /* 0x080fe20000410000 */
[-C--:B------:R-:W-:Y:S01]  /*21290*/  FMUL.FTZ R85, R85, R172.reuse ;  /* 0x000000ac55557220 */ /* 0x080fe20000410000 */
[----:B------:R-:W-:Y:S01]  /*212a0*/  FMUL.FTZ R88, R88, R172 ;  /* 0x000000ac58587220 */ /* 0x000fe20000410000 */
[-C--:B------:R-:W-:Y:S01]  /*212b0*/  FMUL.FTZ R86, R86, R170.reuse ;  /* 0x000000aa56567220 */ /* 0x080fe20000410000 */
[C---:B------:R-:W-:Y:S01]  /*212c0*/  HMMA.16816.F32.BF16 R156, R4.reuse, R18, R156 ;  /* 0x00000012049c723c */ /* 0x040fe2000004189c */
[----:B------:R-:W1:Y:S01]  /*212d0*/  LDSM.16.MT88.4 R16, [R220+0x12000] ;  /* 0x01200000dc10783b */ /* 0x000e620000004200 */
[----:B------:R-:W-:Y:S01]  /*212e0*/  FMUL.FTZ R87, R87, R170 ;  /* 0x000000aa57577220 */ /* 0x000fe20000410000 */
[----:B------:R-:W-:Y:S01]  /*212f0*/  FMUL.FTZ R89, R89, R172 ;  /* 0x000000ac59597220 */ /* 0x000fe20000410000 */
[-C--:B------:R-:W-:Y:S01]  /*21300*/  FMUL.FTZ R90, R90, R170.reuse ;  /* 0x000000aa5a5a7220 */ /* 0x080fe20000410000 */
[----:B------:R-:W-:Y:S01]  /*21310*/  FMUL.FTZ R91, R91, R170 ;  /* 0x000000aa5b5b7220 */ /* 0x000fe20000410000 */
[C---:B------:R-:W-:Y:S01]  /*21320*/  HMMA.16816.F32.BF16 R152, R4.reuse, R12, R152 ;  /* 0x0000000c0498723c */ /* 0x040fe20000041898 */
[-C--:B------:R-:W-:Y:S01]  /*21330*/  FMUL.FTZ R92, R92, R172.reuse ;  /* 0x000000ac5c5c7220 */ /* 0x080fe20000410000 */
[-C--:B------:R-:W-:Y:S01]  /*21340*/  FMUL.FTZ R93, R93, R172.reuse ;  /* 0x000000ac5d5d7220 */ /* 0x080fe20000410000 */
[----:B------:R-:W-:Y:S01]  /*21350*/  FMUL.FTZ R96, R96, R172 ;  /* 0x000000ac60607220 */ /* 0x000fe20000410000 */
[-C--:B------:R-:W-:Y:S01]  /*21360*/  FMUL.FTZ R94, R94, R170.reuse ;  /* 0x000000aa5e5e7220 */ /* 0x080fe20000410000 */
[----:B------:R-:W-:Y:S01]  /*21370*/  FMUL.FTZ R95, R95, R170 ;  /* 0x000000aa5f5f7220 */ /* 0x000fe20000410000 */
[C---:B------:R-:W-:Y:S01]  /*21380*/  HMMA.16816.F32.BF16 R148, R4.reuse, R14, R148 ;  /* 0x0000000e0494723c */ /* 0x040fe20000041894 */
[----:B------:R-:W2:Y:S01]  /*21390*/  LDSM.16.MT88.4 R12, [R218+0x12000] ;  /* 0x01200000da0c783b */ /* 0x000ea20000004200 */
[----:B------:R-:W-:Y:S01]  /*213a0*/  FMUL.FTZ R97, R97, R172 ;  /* 0x000000ac61617220 */ /* 0x000fe20000410000 */
[-C--:B------:R-:W-:Y:S01]  /*213b0*/  FMUL.FTZ R98, R98, R170.reuse ;  /* 0x000000aa62627220 */ /* 0x080fe20000410000 */
[----:B------:R-:W-:Y:S01]  /*213c0*/  FMUL.FTZ R99, R99, R170 ;  /* 0x000000aa63637220 */ /* 0x000fe20000410000 */
[-C--:B------:R-:W-:Y:S01]  /*213d0*/  FMUL.FTZ R100, R100, R172.reuse ;  /* 0x000000ac64647220 */ /* 0x080fe20000410000 */
[C---:B------:R-:W-:Y:S01]  /*213e0*/  HMMA.16816.F32.BF16 R144, R4.reuse, R8, R144 ;  /* 0x000000080490723c */ /* 0x040fe20000041890 */
[----:B------:R-:W-:Y:S01]  /*213f0*/  FMUL.FTZ R101, R101, R172 ;  /* 0x000000ac65657220 */ /* 0x000fe20000410000 */
[-C--:B------:R-:W-:Y:S01]  /*21400*/  FMUL.FTZ R102, R102, R170.reuse ;  /* 0x000000aa66667220 */ /* 0x080fe20000410000 */
[----:B------:R-:W-:Y:S01]  /*21410*/  FMUL.FTZ R103, R103, R170 ;  /* 0x000000aa67677220 */ /* 0x000fe20000410000 */
[-C--:B------:R-:W-:Y:S01]  /*21420*/  FMUL.FTZ R104, R104, R172.reuse ;  /* 0x000000ac68687220 */ /* 0x080fe20000410000 */
[----:B------:R-:W-:Y:S01]  /*21430*/  FMUL.FTZ R105, R105, R172 ;  /* 0x000000ac69697220 */ /* 0x000fe20000410000 */
[C---:B------:R-:W-:Y:S01]  /*21440*/  HMMA.16816.F32.BF16 R140, R4.reuse, R10, R140 ;  /* 0x0000000a048c723c */ /* 0x040fe2000004188c */
[----:B------:R-:W3:Y:S01]  /*21450*/  LDSM.16.MT88.4 R8, [R217+0x12000] ;  /* 0x01200000d908783b */ /* 0x000ee20000004200 */
        /* <DEDUP_REMOVED lines=10> */
[-C--:B------:R-:W-:Y:S01]  /*21500*/  FFMA.FTZ R189, R189, R176.reuse, -R184 ;  /* 0x000000b0bdbd7223 */ /* 0x080fe200000108b8 */
[-CC-:B------:R-:W-:Y:S01]  /*21510*/  FFMA.FTZ R190, R190, R176.reuse, -R175.reuse ;  /* 0x000000b0bebe7223 */ /* 0x180fe200000108af */
[-CC-:B------:R-:W-:Y:S01]  /*21520*/  FFMA.FTZ R191, R191, R176.reuse, -R175.reuse ;  /* 0x000000b0bfbf7223 */ /* 0x180fe200000108af */
[-CC-:B------:R-:W-:Y:S01]  /*21530*/  FFMA.FTZ R192, R192, R176.reuse, -R175.reuse ;  /* 0x000000b0c0c07223 */ /* 0x180fe200000108af */
[C---:B------:R-:W-:Y:S01]  /*21540*/  HMMA.16816.F32.BF16 R136, R4.reuse, R20, R136 ;  /* 0x000000140488723c */ /* 0x040fe20000041888 */
[--C-:B------:R-:W-:Y:S01]  /*21550*/  FFMA.FTZ R193, R193, R176, -R175.reuse ;  /* 0x000000b0c1c17223 */ /* 0x100fe200000108af */
[----:B------:R-:W4:Y:S01]  /*21560*/  MUFU.EX2 R182, R182 ;  /* 0x000000b600b67308 */ /* 0x000f220000000800 */
[-C--:B------:R-:W-:Y:S01]  /*21570*/  FMUL.FTZ R108, R108, R172.reuse ;  /* 0x000000ac6c6c7220 */ /* 0x080fe20000410000 */
[-C--:B------:R-:W-:Y:S01]  /*21580*/  FMUL.FTZ R109, R109, R172.reuse ;  /* 0x000000ac6d6d7220 */ /* 0x080fe20000410000 */
[----:B------:R-:W-:Y:S01]  /*21590*/  FMUL.FTZ R112, R112, R172 ;  /* 0x000000ac70707220 */ /* 0x000fe20000410000 */
[C---:B-1----:R-:W-:Y:S01]  /*215a0*/  HMMA.16816.F32.BF16 R36, R4.reuse, R16, R36 ;  /* 0x000000100424723c */ /* 0x042fe20000041824 */
[-C--:B------:R-:W-:Y:S01]  /*215b0*/  FMUL.FTZ R110, R110, R170.reuse ;  /* 0x000000aa6e6e7220 */ /* 0x080fe20000410000 */
[----:B------:R-:W-:Y:S01]  /*215c0*/  FMUL.FTZ R111, R111, R170 ;  /* 0x000000aa6f6f7220 */ /* 0x000fe20000410000 */
[----:B------:R-:W-:Y:S01]  /*215d0*/  FMUL.FTZ R113, R113, R172 ;  /* 0x000000ac71717220 */ /* 0x000fe20000410000 */
[----:B------:R-:W-:Y:S01]  /*215e0*/  MUFU.EX2 R187, R187 ;  /* 0x000000bb00bb7308 */ /* 0x000fe20000000800 */
[-C--:B------:R-:W-:Y:S01]  /*215f0*/  FMUL.FTZ R114, R114, R170.reuse ;  /* 0x000000aa72727220 */ /* 0x080fe20000410000 */
[C---:B------:R-:W-:Y:S01]  /*21600*/  HMMA.16816.F32.BF16 R40, R4.reuse, R18, R40 ;  /* 0x000000120428723c */ /* 0x040fe20000041828 */
[----:B------:R-:W1:Y:S01]  /*21610*/  LDSM.16.MT88.4 R16, [R216+0x12000] ;  /* 0x01200000d810783b */ /* 0x000e620000004200 */
[----:B------:R-:W-:Y:S01]  /*21620*/  FMUL.FTZ R115, R115, R170 ;  /* 0x000000aa73737220 */ /* 0x000fe20000410000 */
[-C--:B------:R-:W-:Y:S01]  /*21630*/  FMUL.FTZ R116, R116, R172.reuse ;  /* 0x000000ac74747220 */ /* 0x080fe20000410000 */
[----:B------:R-:W-:Y:S01]  /*21640*/  FMUL.FTZ R117, R117, R172 ;  /* 0x000000ac75757220 */ /* 0x000fe20000410000 */
[-C--:B------:R-:W-:Y:S01]  /*21650*/  FMUL.FTZ R118, R118, R170.reuse ;  /* 0x000000aa76767220 */ /* 0x080fe20000410000 */
[C---:B--2---:R-:W-:Y:S01]  /*21660*/  HMMA.16816.F32.BF16 R44, R4.reuse, R12, R44 ;  /* 0x0000000c042c723c */ /* 0x044fe2000004182c */
[----:B------:R-:W-:Y:S01]  /*21670*/  MUFU.EX2 R188, R188 ;  /* 0x000000bc00bc7308 */ /* 0x000fe20000000800 */
[----:B------:R-:W-:Y:S01]  /*21680*/  FMUL.FTZ R119, R119, R170 ;  /* 0x000000aa77777220 */ /* 0x000fe20000410000 */
[-C--:B------:R-:W-:Y:S01]  /*21690*/  FMUL.FTZ R120, R120, R172.reuse ;  /* 0x000000ac78787220 */ /* 0x080fe20000410000 */
[----:B------:R-:W-:Y:S01]  /*216a0*/  FMUL.FTZ R121, R121, R172 ;  /* 0x000000ac79797220 */ /* 0x000fe20000410000 */
[-C--:B------:R-:W-:Y:S01]  /*216b0*/  FMUL.FTZ R122, R122, R170.reuse ;  /* 0x000000aa7a7a7220 */ /* 0x080fe20000410000 */
[C---:B------:R-:W-:Y:S01]  /*216c0*/  HMMA.16816.F32.BF16 R48, R4.reuse, R14, R48 ;  /* 0x0000000e0430723c */ /* 0x040fe20000041830 */
[----:B------:R-:W2:Y:S01]  /*216d0*/  LDSM.16.MT88.4 R12, [R220+0x14000] ;  /* 0x01400000dc0c783b */ /* 0x000ea20000004200 */
[----:B------:R-:W-:Y:S01]  /*216e0*/  FMUL.FTZ R123, R123, R170 ;  /* 0x000000aa7b7b7220 */ /* 0x000fe20000410000 */
[----:B------:R-:W-:Y:S01]  /*216f0*/  MUFU.EX2 R189, R189 ;  /* 0x000000bd00bd7308 */ /* 0x000fe20000000800 */
[-C--:B------:R-:W-:Y:S01]  /*21700*/  FMUL.FTZ R124, R124, R172.reuse ;  /* 0x000000ac7c7c7220 */ /* 0x080fe20000410000 */
[-C--:B------:R-:W-:Y:S01]  /*21710*/  FMUL.FTZ R125, R125, R172.reuse ;  /* 0x000000ac7d7d7220 */ /* 0x080fe20000410000 */
[C---:B---3--:R-:W-:Y:S01]  /*21720*/  HMMA.16816.F32.BF16 R52, R4.reuse, R8, R52 ;  /* 0x000000080434723c */ /* 0x048fe20000041834 */
[-C--:B------:R-:W-:Y:S01]  /*21730*/  FMUL.FTZ R128, R128, R172.reuse ;  /* 0x000000ac80807220 */ /* 0x080fe20000410000 */
[----:B------:R-:W-:Y:S01]  /*21740*/  FMUL.FTZ R129, R129, R172 ;  /* 0x000000ac81817220 */ /* 0x000fe20000410000 */
[-C--:B------:R-:W-:Y:S01]  /*21750*/  FMUL.FTZ R126, R126, R170.reuse ;  /* 0x000000aa7e7e7220 */ /* 0x080fe20000410000 */
[-C--:B------:R-:W-:Y:S01]  /*21760*/  FMUL.FTZ R127, R127, R170.reuse ;  /* 0x000000aa7f7f7220 */ /* 0x080fe20000410000 */
[----:B------:R-:W3:Y:S01]  /*21770*/  MUFU.EX2 R190, R190 ;  /* 0x000000be00be7308 */ /* 0x000ee20000000800 */
[C---:B------:R-:W-:Y:S01]  /*21780*/  HMMA.16816.F32.BF16 R56, R4.reuse, R10, R56 ;  /* 0x0000000a0438723c */ /* 0x040fe20000041838 */
[----:B------:R-:W3:Y:S01]  /*21790*/  LDSM.16.MT88.4 R8, [R218+0x14000] ;  /* 0x01400000da08783b */ /* 0x000ee20000004200 */
[-C--:B------:R-:W-:Y:S01]  /*217a0*/  FMUL.FTZ R130, R130, R170.reuse ;  /* 0x000000aa82827220 */ /* 0x080fe20000410000 */
[----:B------:R-:W-:Y:S01]  /*217b0*/  FMUL.FTZ R131, R131, R170 ;  /* 0x000000aa83837220 */ /* 0x000fe20000410000 */
[-CC-:B------:R-:W-:Y:S01]  /*217c0*/  FFMA.FTZ R197, R197, R176.reuse, -R175.reuse ;  /* 0x000000b0c5c57223 */ /* 0x180fe200000108af */
[-CC-:B------:R-:W-:Y:S01]  /*217d0*/  FFMA.FTZ R196, R196, R176.reuse, -R175.reuse ;  /* 0x000000b0c4c47223 */ /* 0x180fe200000108af */
[----:B------:R-:W-:Y:S01]  /*217e0*/  HMMA.16816.F32.BF16 R132, R4, R22, R132 ;  /* 0x000000160484723c */ /* 0x000fe20000041884 */
[----:B------:R-:W-:Y:S01]  /*217f0*/  LDSM.16.MT88.4 R20, [R216+0x10800] ;  /* 0x01080000d814783b */ /* 0x000fe20000004200 */
[----:B------:R-:W3:Y:S01]  /*21800*/  MUFU.EX2 R191, R191 ;  /* 0x000000bf00bf7308 */ /* 0x000ee20000000800 */
[-CC-:B------:R-:W-:Y:S01]  /*21810*/  FFMA.FTZ R195, R195, R176.reuse, -R175.reuse ;  /* 0x000000b0c3c37223 */ /* 0x180fe200000108af */
[-CC-:B------:R-:W-:Y:S01]  /*21820*/  FFMA.FTZ R194, R194, R176.reuse, -R175.reuse ;  /* 0x000000b0c2c27223 */ /* 0x180fe200000108af */
[-CC-:B------:R-:W-:Y:S01]  /*21830*/  FFMA.FTZ R178, R178, R176.reuse, -R175.reuse ;  /* 0x000000b0b2b27223 */ /* 0x180fe200000108af */
[----:B------:R-:W-:Y:S01]  /*21840*/  FFMA.FTZ R177, R177, R176, -R175 ;  /* 0x000000b0b1b17223 */ /* 0x000fe200000108af */
[----:B------:R-:W-:Y:S01]  /*21850*/  FFMA.FTZ R171, R249, R172, R171 ;  /* 0x000000acf9ab7223 */ /* 0x000fe200000100ab */
[----:B------:R-:W-:-:S02]  /*21860*/  FFMA.FTZ R2, R248, R170, R2 ;  /* 0x000000aaf8027223 */ /* 0x000fc40000010002 */
[----:B------:R-:W-:Y:S01]  /*21870*/  MUFU.EX2 R192, R192 ;  /* 0x000000c000c07308 */ /* 0x000fe20000000800 */
[----:B-1----:R-:W-:Y:S01]  /*21880*/  HMMA.16816.F32.BF16 R60, R4, R16, R60 ;  /* 0x00000010043c723c */ /* 0x002fe2000004183c */
[----:B------:R-:W-:Y:S01]  /*21890*/  FADD.FTZ R171, R167, R171 ;  /* 0x000000aba7ab7221 */ /* 0x000fe20000010000 */
[----:B------:R-:W-:-:S03]  /*218a0*/  FADD.FTZ R2, R0, R2 ;  /* 0x0000000200027221 */ /* 0x000fc60000010000 */
[----:B------:R-:W-:Y:S01]  /*218b0*/  FADD.FTZ R171, R166, R171 ;  /* 0x000000aba6ab7221 */ /* 0x000fe20000010000 */
[C---:B------:R-:W-:Y:S01]  /*218c0*/  HMMA.16816.F32.BF16 R64, R4.reuse, R18, R64 ;  /* 0x000000120440723c */ /* 0x040fe20000041840 */
[----:B------:R-:W1:Y:S01]  /*218d0*/  LDSM.16.MT88.4 R16, [R217+0x14000] ;  /* 0x01400000d910783b */ /* 0x000e620000004200 */
[----:B------:R-:W1:Y:S01]  /*218e0*/  MUFU.EX2 R193, R193 ;  /* 0x000000c100c17308 */ /* 0x000e620000000800 */
[----:B------:R-:W-:Y:S01]  /*218f0*/  FADD.FTZ R2, R164, R2 ;  /* 0x00000002a4027221 */ /* 0x000fe20000010000 */
[----:B------:R-:W-:Y:S01]  /*21900*/  FADD.FTZ R171, R165, R171 ;  /* 0x000000aba5ab7221 */ /* 0x000fe20000010000 */
[----:B------:R-:W-:Y:S01]  /*21910*/  MOV R164, R169 ;  /* 0x000000a900a47202 */ /* 0x000fe20000000f00 */
[C---:B--2---:R-:W-:Y:S01]  /*21920*/  HMMA.16816.F32.BF16 R68, R4.reuse, R12, R68 ;  /* 0x0000000c0444723c */ /* 0x044fe20000041844 */
[----:B------:R-:W-:Y:S01]  /*21930*/  FADD.FTZ R2, R3, R2 ;  /* 0x0000000203027221 */ /* 0x000fe20000010000 */
[----:B----4-:R-:W-:Y:S01]  /*21940*/  FADD.FTZ R171, R182, R171 ;  /* 0x000000abb6ab7221 */ /* 0x010fe20000010000 */
[----:B------:R-:W-:Y:S01]  /*21950*/  MOV R3, R168 ;  /* 0x000000a800037202 */ /* 0x000fe20000000f00 */
[----:B------:R-:W2:Y:S01]  /*21960*/  MUFU.EX2 R197, R197 ;  /* 0x000000c500c57308 */ /* 0x000ea20000000800 */
[----:B---3--:R-:W-:Y:S01]  /*21970*/  FADD.FTZ R2, R190, R2 ;  /* 0x00000002be027221 */ /* 0x008fe20000010000 */
[C---:B------:R-:W-:Y:S01]  /*21980*/  HMMA.16816.F32.BF16 R72, R4.reuse, R14, R72 ;  /* 0x0000000e0448723c */ /* 0x040fe20000041848 */
[----:B------:R-:W3:Y:S05]  /*21990*/  LDSM.16.MT88.4 R12, [R216+0x14000] ;  /* 0x01400000d80c783b */ /* 0x000eea0000004200 */
[C---:B------:R-:W-:Y:S01]  /*219a0*/  HMMA.16816.F32.BF16 R76, R4.reuse, R8, R76 ;  /* 0x00000008044c723c */ /* 0x040fe2000004184c */
[----:B------:R-:W-:Y:S05]  /*219b0*/  MUFU.EX2 R196, R196 ;  /* 0x000000c400c47308 */ /* 0x000fea0000000800 */
[C---:B------:R-:W-:Y:S01]  /*219c0*/  HMMA.16816.F32.BF16 R80, R4.reuse, R10, R80 ;  /* 0x0000000a0450723c */ /* 0x040fe20000041850 */
[----:B------:R-:W4:Y:S02]  /*219d0*/  LDSM.16.MT88.4 R8, [R220+0x16000] ;  /* 0x01600000dc08783b */ /* 0x000f240000004200 */
[----:B------:R-:W-:Y:S08]  /*219e0*/  MUFU.EX2 R195, R195 ;  /* 0x000000c300c37308 */ /* 0x000ff00000000800 */
[----:B------:R-:W-:Y:S01]  /*219f0*/  MUFU.EX2 R194, R194 ;  /* 0x000000c200c27308 */ /* 0x000fe20000000800 */
[C---:B-1----:R-:W-:Y:S07]  /*21a00*/  HMMA.16816.F32.BF16 R84, R4.reuse, R16, R84 ;  /* 0x000000100454723c */ /* 0x042fee0000041854 */
[----:B------:R-:W-:Y:S01]  /*21a10*/  MUFU.EX2 R178, R178 ;  /* 0x000000b200b27308 */ /* 0x000fe20000000800 */
[C---:B------:R-:W-:Y:S01]  /*21a20*/  HMMA.16816.F32.BF16 R88, R4.reuse, R18, R88 ;  /* 0x000000120458723c */ /* 0x040fe20000041858 */
[----:B------:R-:W1:Y:S06]  /*21a30*/  LDSM.16.MT88.4 R16, [R218+0x16000] ;  /* 0x01600000da10783b */ /* 0x000e6c0000004200 */
[----:B------:R-:W-:Y:S01]  /*21a40*/  MUFU.EX2 R177, R177 ;  /* 0x000000b100b17308 */ /* 0x000fe20000000800 */
        /* <DEDUP_REMOVED lines=12> */
[C---:B----4-:R-:W-:Y:S06]  /*21b10*/  HMMA.16816.F32.BF16 R124, R4.reuse, R8, R124 ;  /* 0x00000008047c723c */ /* 0x050fec000004187c */
[----:B------:R-:W-:Y:S01]  /*21b20*/  HMMA.16816.F32.BF16 R128, R4, R10, R128 ;  /* 0x0000000a0480723c */ /* 0x000fe20000041880 */
[----:B------:R-:W3:Y:S06]  /*21b30*/  LDSM.16.MT88.4 R8, [R217+0x12800] ;  /* 0x01280000d908783b */ /* 0x000eec0000004200 */
        /* <DEDUP_REMOVED lines=10> */
[----:B------:R-:W-:Y:S02]  /*21be0*/  HMMA.16816.F32.BF16 R136, R4, R20, R136 ;  /* 0x000000140488723c */ /* 0x000fe40000041888 */
[----:B--2---:R-:W-:-:S04]  /*21bf0*/  FADD.FTZ R193, R197, R193 ;  /* 0x000000c1c5c17221 */ /* 0x004fc80000010000 */
        /* <DEDUP_REMOVED lines=34> */
[-CC-:B------:R-:W-:Y:S01]  /*21e20*/  FFMA.FTZ R32, R250, R176.reuse, -R184.reuse ;  /* 0x000000b0fa207223 */ /* 0x180fe200000108b8 */
[----:B------:R-:W-:-:S04]  /*21e30*/  FFMA.FTZ R33, R251, R176, -R184 ;  /* 0x000000b0fb217223 */ /* 0x000fc800000108b8 */
[C---:B--2---:R-:W-:Y:S01]  /*21e40*/  HMMA.16816.F32.BF16 R124, R4.reuse, R20, R124 ;  /* 0x00000014047c723c */ /* 0x044fe2000004187c */
[-CC-:B------:R-:W-:Y:S01]  /*21e50*/  FFMA.FTZ R34, R199, R176.reuse, -R184.reuse ;  /* 0x000000b0c7227223 */ /* 0x180fe200000108b8 */
[----:B------:R-:W-:Y:S01]  /*21e60*/  FFMA.FTZ R35, R198, R176, -R184 ;  /* 0x000000b0c6237223 */ /* 0x000fe200000108b8 */
[----:B------:R-:W2:Y:S03]  /*21e70*/  MUFU.EX2 R32, R32 ;  /* 0x0000002000207308 */ /* 0x000ea60000000800 */
[C---:B------:R-:W-:Y:S01]  /*21e80*/  HMMA.16816.F32.BF16 R128, R4.reuse, R22, R128 ;  /* 0x000000160480723c */ /* 0x040fe20000041880 */
[----:B------:R-:W4:Y:S04]  /*21e90*/  LDSM.16.MT88.4 R20, [R218+0x13000] ;  /* 0x01300000da14783b */ /* 0x000f280000004200 */
[----:B------:R-:W3:Y:S01]  /*21ea0*/  MUFU.EX2 R33, R33 ;  /* 0x0000002100217308 */ /* 0x000ee20000000800 */
[C---:B------:R-:W-:Y:S06]  /*21eb0*/  HMMA.16816.F32.BF16 R100, R4.reuse, R16, R100 ;  /* 0x000000100464723c */ /* 0x040fec0000041864 */
[----:B------:R-:W-:Y:S01]  /*21ec0*/  HMMA.16816.F32.BF16 R104, R4, R18, R104 ;  /* 0x000000120468723c */ /* 0x000fe20000041868 */
[----:B------:R-:W-:Y:S01]  /*21ed0*/  MUFU.EX2 R34, R34 ;  /* 0x0000002200227308 */ /* 0x000fe20000000800 */
[----:B------:R-:W4:Y:S01]  /*21ee0*/  LDSM.16.MT88.4 R16, [R220+0x11000] ;  /* 0x01100000dc10783b */ /* 0x000f220000004200 */
[----:B--2---:R-:W-:-:S03]  /*21ef0*/  FADD.FTZ R189, R32, R189 ;  /* 0x000000bd20bd7221 */ /* 0x004fc60000010000 */
[C---:B------:R-:W-:Y:S03]  /*21f00*/  HMMA.16816.F32.BF16 R160, R4.reuse, R28, R160 ;  /* 0x0000001c04a0723c */ /* 0x040fe600000418a0 */
[----:B------:R-:W2:Y:S03]  /*21f10*/  MUFU.EX2 R35, R35 ;  /* 0x0000002300237308 */ /* 0x000ea60000000800 */
[C---:B------:R-:W-:Y:S01]  /*21f20*/  HMMA.16816.F32.BF16 R156, R4.reuse, R30, R156 ;  /* 0x0000001e049c723c */ /* 0x040fe2000004189c */
[----:B------:R-:W-:Y:S05]  /*21f30*/  LDSM.16.MT88.4 R28, [R216+0x11000] ;  /* 0x01100000d81c783b */ /* 0x000fea0000004200 */
[C---:B------:R-:W-:Y:S06]  /*21f40*/  HMMA.16816.F32.BF16 R116, R4.reuse, R24, R116 ;  /* 0x000000180474723c */ /* 0x040fec0000041874 */
[----:B------:R-:W-:Y:S01]  /*21f50*/  HMMA.16816.F32.BF16 R120, R4, R26, R120 ;  /* 0x0000001a0478723c */ /* 0x000fe20000041878 */
[----:B------:R-:W-:Y:S06]  /*21f60*/  LDSM.16.MT88.4 R24, [R220+0x13000] ;  /* 0x01300000dc18783b */ /* 0x000fec0000004200 */
[C---:B---3--:R-:W-:Y:S01]  /*21f70*/  F2FP.BF16.F32.PACK_AB R4, R33.reuse, R32 ;  /* 0x000000202104723e */ /* 0x048fe200000010ff */
[----:B------:R-:W-:Y:S01]  /*21f80*/  FADD.FTZ R33, R33, R189 ;  /* 0x000000bd21217221 */ /* 0x000fe20000010000 */
[C---:B------:R-:W-:Y:S01]  /*21f90*/  F2FP.BF16.F32.PACK_AB R5, R196.reuse, R197 ;  /* 0x000000c5c405723e */ /* 0x040fe200000010ff */
[----:B------:R-:W-:Y:S01]  /*21fa0*/  FADD.FTZ R196, R196, R193 ;  /* 0x000000c1c4c47221 */ /* 0x000fe20000010000 */
[----:B--2---:R-:W-:Y:S01]  /*21fb0*/  F2FP.BF16.F32.PACK_AB R6, R35, R34 ;  /* 0x000000222306723e */ /* 0x004fe200000010ff */
[----:B------:R-:W-:Y:S01]  /*21fc0*/  FADD.FTZ R33, R34, R33 ;  /* 0x0000002122217221 */ /* 0x000fe20000010000 */
[----:B------:R-:W-:Y:S01]  /*21fd0*/  F2FP.BF16.F32.PACK_AB R7, R194, R195 ;  /* 0x000000c3c207723e */ /* 0x000fe200000010ff */
[----:B------:R-:W-:-:S02]  /*21fe0*/  FADD.FTZ R196, R195, R196 ;  /* 0x000000c4c3c47221 */ /* 0x000fc40000010000 */
[----:B------:R-:W-:Y:S02]  /*21ff0*/  FADD.FTZ R35, R35, R33 ;  /* 0x0000002123237221 */ /* 0x000fe40000010000 */
[----:B------:R-:W-:Y:S02]  /*22000*/  FADD.FTZ R194, R194, R196 ;  /* 0x000000c4c2c27221 */ /* 0x000fe40000010000 */
[----:B------:R-:W-:Y:S02]  /*22010*/  HMMA.16816.F32.BF16 R152, R4, R12, R152 ;  /* 0x0000000c0498723c */ /* 0x000fe40000041898 */
[----:B------:R-:W-:-:S04]  /*22020*/  FADD.FTZ R194, R178, R194 ;  /* 0x000000c2b2c27221 */ /* 0x000fc80000010000 */
[----:B------:R-:W-:Y:S01]  /*22030*/  HMMA.16816.F32.BF16 R148, R4, R14, R148 ;  /* 0x0000000e0494723c */ /* 0x000fe20000041894 */
[----:B------:R-:W2:Y:S01]  /*22040*/  LDSM.16.MT88.4 R12, [R216+0x13000] ;  /* 0x01300000d80c783b */ /* 0x000ea20000004200 */
[----:B------:R-:W-:-:S04]  /*22050*/  FADD.FTZ R194, R177, R194 ;  /* 0x000000c2b1c27221 */ /* 0x000fc80000010000 */
[C---:B-1----:R-:W-:Y:S06]  /*22060*/  HMMA.16816.F32.BF16 R144, R4.reuse, R8, R144 ;  /* 0x000000080490723c */ /* 0x042fec0000041890 */
[C---:B------:R-:W-:Y:S01]  /*22070*/  HMMA.16816.F32.BF16 R140, R4.reuse, R10, R140 ;  /* 0x0000000a048c723c */ /* 0x040fe2000004188c */
[----:B------:R-:W1:Y:S05]  /*22080*/  LDSM.16.MT88.4 R8, [R220+0x15000] ;  /* 0x01500000dc08783b */ /* 0x000e6a0000004200 */
[C---:B----4-:R-:W-:Y:S06]  /*22090*/  HMMA.16816.F32.BF16 R44, R4.reuse, R20, R44 ;  /* 0x00000014042c723c */ /* 0x050fec000004182c */
        /* <DEDUP_REMOVED lines=31> */
[-CC-:B------:R-:W-:Y:S01]  /*22290*/  FFMA.FTZ R16, R174, R176.reuse, -R175.reuse ;  /* 0x000000b0ae107223 */ /* 0x180fe200000108af */
[----:B------:R-:W-:-:S03]  /*222a0*/  FFMA.FTZ R174, R173, R176, -R175 ;  /* 0x000000b0adae7223 */ /* 0x000fc600000108af */
[----:B------:R4:W2:Y:S01]  /*222b0*/  MUFU.EX2 R173, R16 ;  /* 0x0000001000ad7308 */ /* 0x0008a20000000800 */
[----:B------:R-:W-:Y:S01]  /*222c0*/  HMMA.16816.F32.BF16 R132, R4, R30, R132 ;  /* 0x0000001e0484723c */ /* 0x000fe20000041884 */
[-CC-:B------:R-:W-:Y:S01]  /*222d0*/  FFMA.FTZ R28, R186, R176.reuse, -R184.reuse ;  /* 0x000000b0ba1c7223 */ /* 0x180fe200000108b8 */
[----:B------:R-:W-:-:S04]  /*222e0*/  FFMA.FTZ R29, R185, R176, -R184 ;  /* 0x000000b0b91d7223 */ /* 0x000fc800000108b8 */
[C---:B------:R-:W-:Y:S01]  /*222f0*/  HMMA.16816.F32.BF16 R88, R4.reuse, R18, R88 ;  /* 0x000000120458723c */ /* 0x040fe20000041858 */
[-CC-:B------:R-:W-:Y:S01]  /*22300*/  FFMA.FTZ R30, R183, R176.reuse, -R184.reuse ;  /* 0x000000b0b71e7223 */ /* 0x180fe200000108b8 */
[----:B------:R-:W-:Y:S01]  /*22310*/  FFMA.FTZ R31, R179, R176, -R184 ;  /* 0x000000b0b31f7223 */ /* 0x000fe200000108b8 */
[----:B------:R-:W1:Y:S03]  /*22320*/  MUFU.EX2 R28, R28 ;  /* 0x0000001c001c7308 */ /* 0x000e660000000800 */
[C---:B------:R-:W-:Y:S01]  /*22330*/  HMMA.16816.F32.BF16 R116, R4.reuse, R24, R116 ;  /* 0x000000180474723c */ /* 0x040fe20000041874 */
[----:B----4-:R-:W4:Y:S04]  /*22340*/  LDSM.16.MT88.4 R16, [R218+0x11800] ;  /* 0x01180000da10783b */ /* 0x010f280000004200 */
[----:B------:R-:W3:Y:S01]  /*22350*/  MUFU.EX2 R29, R29 ;  /* 0x0000001d001d7308 */ /* 0x000ee20000000800 */
[C---:B------:R-:W-:Y:S01]  /*22360*/  HMMA.16816.F32.BF16 R120, R4.reuse, R26, R120 ;  /* 0x0000001a0478723c */ /* 0x040fe20000041878 */
[----:B--2---:R-:W-:Y:S01]  /*22370*/  FADD.FTZ R194, R173, R194 ;  /* 0x000000c2adc27221 */ /* 0x004fe20000010000 */
[----:B------:R-:W-:Y:S04]  /*22380*/  LDSM.16.MT88.4 R24, [R216+0x11800] ;  /* 0x01180000d818783b */ /* 0x000fe80000004200 */
[----:B------:R-:W-:Y:S01]  /*22390*/  HMMA.16816.F32.BF16 R124, R4, R12, R124 ;  /* 0x0000000c047c723c */ /* 0x000fe2000004187c */
[----:B------:R-:W2:Y:S01]  /*223a0*/  MUFU.EX2 R30, R30 ;  /* 0x0000001e001e7308 */ /* 0x000ea20000000800 */
[----:B-1----:R-:W-:-:S04]  /*223b0*/  FADD.FTZ R35, R28, R35 ;  /* 0x000000231c237221 */ /* 0x002fc80000010000 */
[----:B------:R-:W-:Y:S01]  /*223c0*/  HMMA.16816.F32.BF16 R128, R4, R14, R128 ;  /* 0x0000000e0480723c */ /* 0x000fe20000041880 */
[----:B------:R-:W1:Y:S02]  /*223d0*/  LDSM.16.MT88.4 R12, [R218+0x13800] ;  /* 0x01380000da0c783b */ /* 0x000e640000004200 */
[----:B------:R-:W4:Y:S01]  /*223e0*/  MUFU.EX2 R31, R31 ;  /* 0x0000001f001f7308 */ /* 0x000f220000000800 */
[----:B---3--:R-:W-:-:S03]  /*223f0*/  FADD.FTZ R35, R29, R35 ;  /* 0x000000231d237221 */ /* 0x008fc60000010000 */
[----:B------:R-:W-:Y:S02]  /*22400*/  F2FP.BF16.F32.PACK_AB R4, R29, R28 ;  /* 0x0000001c1d04723e */ /* 0x000fe400000010ff */
[----:B------:R-:W-:Y:S02]  /*22410*/  F2FP.BF16.F32.PACK_AB R5, R177, R178 ;  /* 0x000000b2b105723e */ /* 0x000fe400000010ff */
[----:B------:R-:W3:Y:S01]  /*22420*/  MUFU.EX2 R174, R174 ;  /* 0x000000ae00ae7308 */ /* 0x000ee20000000800 */
[----:B--2---:R-:W-:Y:S01]  /*22430*/  FADD.FTZ R35, R30, R35 ;  /* 0x000000231e237221 */ /* 0x004fe20000010000 */
[----:B----4-:R-:W-:-:S03]  /*22440*/  F2FP.BF16.F32.PACK_AB R6, R31, R30 ;  /* 0x0000001e1f06723e */ /* 0x010fc600000010ff */
[----:B------:R-:W-:Y:S01]  /*22450*/  FADD.FTZ R249, R31, R35 ;  /* 0x000000231ff97221 */ /* 0x000fe20000010000 */
[C---:B---3--:R-:W-:Y:S01]  /*22460*/  F2FP.BF16.F32.PACK_AB R7, R174.reuse, R173 ;  /* 0x000000adae07723e */ /* 0x048fe200000010ff */
[----:B------:R-:W-:-:S06]  /*22470*/  FADD.FTZ R248, R174, R194 ;  /* 0x000000c2aef87221 */ /* 0x000fcc0000010000 */
        /* <DEDUP_REMOVED lines=29> */
[----:B------:R-:W1:Y:S05]  /*22650*/  LDSM.16.MT88.4 R12, [R217+0x17800] ;  /* 0x01780000d90c783b */ /* 0x000e6a0000004200 */
[C---:B--2---:R-:W-:Y:S06]  /*22660*/  HMMA.16816.F32.BF16 R92, R4.reuse, R20, R92 ;  /* 0x00000014045c723c */ /* 0x044fec000004185c */
[C---:B------:R-:W-:Y:S01]  /*22670*/  HMMA.16816.F32.BF16 R96, R4.reuse, R22, R96 ;  /* 0x000000160460723c */ /* 0x040fe20000041860 */
[----:B------:R-:W2:Y:S05]  /*22680*/  LDSM.16.MT88.4 R20, [R216+0x17800] ;  /* 0x01780000d814783b */ /* 0x000eaa0000004200 */
[C---:B---3--:R-:W-:Y:S06]  /*22690*/  HMMA.16816.F32.BF16 R60, R4.reuse, R24, R60 ;  /* 0x00000018043c723c */ /* 0x048fec000004183c */
[C---:B------:R-:W-:Y:S06]  /*226a0*/  HMMA.16816.F32.BF16 R64, R4.reuse, R26, R64 ;  /* 0x0000001a0440723c */ /* 0x040fec0000041840 */
[C---:B----4-:R-:W-:Y:S06]  /*226b0*/  HMMA.16816.F32.BF16 R100, R4.reuse, R16, R100 ;  /* 0x000000100464723c */ /* 0x050fec0000041864 */
[C---:B------:R-:W-:Y:S06]  /*226c0*/  HMMA.16816.F32.BF16 R104, R4.reuse, R18, R104 ;  /* 0x000000120468723c */ /* 0x040fec0000041868 */
[C---:B-1----:R-:W-:Y:S06]  /*226d0*/  HMMA.16816.F32.BF16 R108, R4.reuse, R8, R108 ;  /* 0x00000008046c723c */ /* 0x042fec000004186c */
[C---:B------:R-:W-:Y:S06]  /*226e0*/  HMMA.16816.F32.BF16 R112, R4.reuse, R10, R112 ;  /* 0x0000000a0470723c */ /* 0x040fec0000041870 */
[C---:B------:R-:W-:Y:S06]  /*226f0*/  HMMA.16816.F32.BF16 R116, R4.reuse, R12, R116 ;  /* 0x0000000c0474723c */ /* 0x040fec0000041874 */
[C---:B------:R-:W-:Y:S06]  /*22700*/  HMMA.16816.F32.BF16 R120, R4.reuse, R14, R120 ;  /* 0x0000000e0478723c */ /* 0x040fec0000041878 */
[C---:B--2---:R-:W-:Y:S06]  /*22710*/  HMMA.16816.F32.BF16 R124, R4.reuse, R20, R124 ;  /* 0x00000014047c723c */ /* 0x044fec000004187c */
[----:B------:R-:W-:-:S15]  /*22720*/  HMMA.16816.F32.BF16 R128, R4, R22, R128 ;  /* 0x000000160480723c */ /* 0x000fde0000041880 */
[----:B------:R-:W-:-:S09]  /*22730*/  NOP ;  /* 0x0000000000007918 */ /* 0x000fd20000000000 */
.L_x_3589:
[----:B------:R-:W-:Y:S05]  /*22740*/  @!P6 BRA `(.L_x_3598) ;  /* 0x000000500098e947 */ /* 0x000fea0003800000 */
[----:B------:R-:W-:Y:S02]  /*22750*/  MOV R2, R3 ;  /* 0x0000000300027202 */ /* 0x000fe40000000f00 */
[----:B------:R-:W-:-:S07]  /*22760*/  MOV R0, R164 ;  /* 0x000000a400007202 */ /* 0x000fce0000000f00 */
.L_x_3607:
        /* <DEDUP_REMOVED lines=81> */
.L_x_3600:
[----:B-1----:R-:W-:Y:S02]  /*22c80*/  R2UR UR4, R166 ;  /* 0x00000000a60472ca */ /* 0x002fe400000e0000 */
[----:B------:R-:W-:Y:S11]  /*22c90*/  R2UR UR5, R167 ;  /* 0x00000000a70572ca */ /* 0x000ff600000e0000 */
[----:B------:R-:W-:Y:S02]  /*22ca0*/  @!UPT UIADD3 URZ, URZ, URZ, URZ ;  /* 0x0000003f3f3ff290 */ /* 0x000fe4000fffe03f */
[----:B--2---:R-:W2:Y:S02]  /*22cb0*/  LD.E R10, desc[UR4][R164.64+0x40] ;  /* 0x00004004a40a7980 */ /* 0x004ea4000c101900 */
[----:B--2---:R-:W-:Y:S05]  /*22cc0*/  IMAD.U32 R10, R10, -0x40, RZ ;  /* 0xffffffc00a0a7824 */ /* 0x004fea00078e00ff */
[----:B------:R-:W-:Y:S02]  /*22cd0*/  SHF.R.S32.HI R4, RZ, 0x1f, R10 ;  /* 0x0000001fff047819 */ /* 0x000fe4000001140a */
.L_x_3601:
[----:B------:R-:W-:Y:S05]  /*22ce0*/  BSYNC B0 ;  /* 0x0000000000007941 */ /* 0x000fea0003800000 */
.L_x_3599:
        /* <DEDUP_REMOVED lines=101> */
[----:B------:R-:W-:Y:S02]  /*23340*/  @P4 R2UR UR10, R166 ;  /* 0x00000000a60a42ca */ /* 0x000fe400000e0000 */
[----:B------:R-:W-:Y:S01]  /*23350*/  @P4 R2UR UR11, R167 ;  /* 0x00000000a70b42ca */ /* 0x000fe200000e0000 */
[----:B------:R-:W-:Y:S01]  /*23360*/  @!P5 STS.128 [R239+0x13000], RZ ;  /* 0x013000ffef00d388 */ /* 0x000fe20000000c00 */
[----:B------:R-:W-:Y:S02]  /*23370*/  @P3 LEA.HI.X R29, R3, R180, R4, 0x1, P0 ;  /* 0x000000b4031d3211 */ /* 0x000fe400000f0c04 */
[----:B------:R-:W-:Y:S01]  /*23380*/  ISETP.GT.AND P0, PT, R242, R231, PT ;  /* 0x000000e7f200720c */ /* 0x000fe20003f04270 */
        /* <DEDUP_REMOVED lines=46> */
[C---:B------:R-:W-:Y:S06]  /*23670*/  HMMA.16816.F32.BF16 R8, R32.reuse, R10, RZ ;  /* 0x0000000a2008723c */ /* 0x040fec00000418ff */
        /* <DEDUP_REMOVED lines=12> */
[----:B------:R-:W4:Y:S05]  /*23740*/  LDSM.16.M88.4 R180, [R219+0x9800] ;  /* 0x00980000dbb4783b */ /* 0x000f2a0000000200 */
[C---:B------:R-:W-:Y:S06]  /*23750*/  HMMA.16816.F32.BF16 R20, R172.reuse, R184, R20 ;  /* 0x000000b8ac14723c */ /* 0x040fec0000041814 */
[C---:B------:R-:W-:Y:S01]  /*23760*/  HMMA.16816.F32.BF16 R24, R172.reuse, R186, R24 ;  /* 0x000000baac18723c */ /* 0x040fe20000041818 */
[----:B------:R-:W-:Y:S05]  /*23770*/  LDSM.16.M88.4 R184, [R212] ;  /* 0x00000000d4b8783b */ /* 0x000fea0000000200 */
[C---:B------:R-:W-:Y:S06]  /*23780*/  HMMA.16816.F32.BF16 R28, R172.reuse, R188, R28 ;  /* 0x000000bcac1c723c */ /* 0x040fec000004181c */
[----:B------:R-:W-:Y:S01]  /*23790*/  HMMA.16816.F32.BF16 R32, R172, R190, R32 ;  /* 0x000000beac20723c */ /* 0x000fe20000041820 */
[----:B------:R-:W5:Y:S04]  /*237a0*/  LDSM.16.M88.4 R172, [R221] ;  /* 0x00000000ddac783b */ /* 0x000f680000000200 */
[----:B------:R-:W5:Y:S01]  /*237b0*/  LDSM.16.M88.4 R188, [R212+0x800] ;  /* 0x00080000d4bc783b */ /* 0x000f620000000200 */
[C---:B-1----:R-:W-:Y:S06]  /*237c0*/  HMMA.16816.F32.BF16 R4, R192.reuse, R196, R4 ;  /* 0x000000c4c004723c */ /* 0x042fec0000041804 */
[C---:B------:R-:W-:Y:S01]  /*237d0*/  HMMA.16816.F32.BF16 R8, R192.reuse, R198, R8 ;  /* 0x000000c6c008723c */ /* 0x040fe20000041808 */
[----:B------:R-:W1:Y:S05]  /*237e0*/  LDSM.16.M88.4 R196, [R212+0x1000] ;  /* 0x00100000d4c4783b */ /* 0x000e6a0000000200 */
[C---:B--2---:R-:W-:Y:S06]  /*237f0*/  HMMA.16816.F32.BF16 R12, R192.reuse, R168, R12 ;  /* 0x000000a8c00c723c */ /* 0x044fec000004180c */
        /* <DEDUP_REMOVED lines=8> */
[----:B------:R-:W4:Y:S01]  /*23880*/  LDSM.16.M88.4 R192, [R225+0xa800] ;  /* 0x00a80000e1c0783b */ /* 0x000f220000000200 */
[C---:B-----5:R-:W-:Y:S06]  /*23890*/  HMMA.16816.F32.BF16 R4, R172.reuse, R184, R4 ;  /* 0x000000b8ac04723c */ /* 0x060fec0000041804 */
[C---:B------:R-:W-:Y:S01]  /*238a0*/  HMMA.16816.F32.BF16 R8, R172.reuse, R186, R8 ;  /* 0x000000baac08723c */ /* 0x040fe20000041808 */
[----:B------:R-:W5:Y:S05]  /*238b0*/  LDSM.16.M88.4 R184, [R225+0xb000] ;  /* 0x00b00000e1b8783b */ /* 0x000f6a0000000200 */
[C---:B------:R-:W-:Y:S06]  /*238c0*/  HMMA.16816.F32.BF16 R12, R172.reuse, R188, R12 ;  /* 0x000000bcac0c723c */ /* 0x040fec000004180c */
[C---:B------:R-:W-:Y:S01]  /*238d0*/  HMMA.16816.F32.BF16 R16, R172.reuse, R190, R16 ;  /* 0x000000beac10723c */ /* 0x040fe20000041810 */
[----:B------:R-:W-:Y:S05]  /*238e0*/  LDSM.16.M88.4 R188, [R211] ;  /* 0x00000000d3bc783b */ /* 0x000fea0000000200 */
[C---:B-1----:R-:W-:Y:S06]  /*238f0*/  HMMA.16816.F32.BF16 R20, R172.reuse, R196, R20 ;  /* 0x000000c4ac14723c */ /* 0x042fec0000041814 */
[C---:B------:R-:W-:Y:S01]  /*23900*/  HMMA.16816.F32.BF16 R24, R172.reuse, R198, R24 ;  /* 0x000000c6ac18723c */ /* 0x040fe20000041818 */
[----:B------:R-:W-:Y:S05]  /*23910*/  LDSM.16.M88.4 R196, [R210] ;  /* 0x00000000d2c4783b */ /* 0x000fea0000000200 */
[C---:B--2---:R-:W-:Y:S06]  /*23920*/  HMMA.16816.F32.BF16 R28, R172.reuse, R168, R28 ;  /* 0x000000a8ac1c723c */ /* 0x044fec000004181c */
[----:B------:R-:W-:Y:S01]  /*23930*/  HMMA.16816.F32.BF16 R32, R172, R170, R32 ;  /* 0x000000aaac20723c */ /* 0x000fe20000041820 */
[----:B------:R-:W1:Y:S04]  /*23940*/  LDSM.16.M88.4 R168, [R225+0xb800] ;  /* 0x00b80000e1a8783b */ /* 0x000e680000000200 */
[----:B------:R-:W2:Y:S01]  /*23950*/  LDSM.16.M88.4 R172, [R224+0x2000] ;  /* 0x00200000e0ac783b */ /* 0x000ea20000000200 */
[C---:B---3--:R-:W-:Y:S06]  /*23960*/  HMMA.16816.F32.BF16 R4, R176.reuse, R180, R4 ;  /* 0x000000b4b004723c */ /* 0x048fec0000041804 */
[C---:B------:R-:W-:Y:S01]  /*23970*/  HMMA.16816.F32.BF16 R8, R176.reuse, R182, R8 ;  /* 0x000000b6b008723c */ /* 0x040fe20000041808 */
[----:B------:R-:W3:Y:S05]  /*23980*/  LDSM.16.M88.4 R180, [R209] ;  /* 0x00000000d1b4783b */ /* 0x000eea0000000200 */
[C---:B----4-:R-:W-:Y:S06]  /*23990*/  HMMA.16816.F32.BF16 R12, R176.reuse, R192, R12 ;  /* 0x000000c0b00c723c */ /* 0x050fec000004180c */
[C---:B------:R-:W-:Y:S01]  /*239a0*/  HMMA.16816.F32.BF16 R16, R176.reuse, R194, R16 ;  /* 0x000000c2b010723c */ /* 0x040fe20000041810 */
[----:B------:R-:W4:Y:S05]  /*239b0*/  LDSM.16.M88.4 R192, [R208] ;  /* 0x00000000d0c0783b */ /* 0x000f2a0000000200 */
[C---:B-----5:R-:W-:Y:S06]  /*239c0*/  HMMA.16816.F32.BF16 R20, R176.reuse, R184, R20 ;  /* 0x000000b8b014723c */ /* 0x060fec0000041814 */
[C---:B------:R-:W-:Y:S01]  /*239d0*/  HMMA.16816.F32.BF16 R24, R176.reuse, R186, R24 ;  /* 0x000000bab018723c */ /* 0x040fe20000041818 */
[----:B------:R-:W-:Y:S05]  /*239e0*/  LDSM.16.M88.4 R184, [R219+0xa800] ;  /* 0x00a80000dbb8783b */ /* 0x000fea0000000200 */
        /* <DEDUP_REMOVED lines=12> */
[----:B------:R-:W-:Y:S05]  /*23ab0*/  LDSM.16.M88.4 R180, [R212+0x2000] ;  /* 0x00200000d4b4783b */ /* 0x000fea0000000200 */
[C---:B----4-:R-:W-:Y:S06]  /*23ac0*/  HMMA.16816.F32.BF16 R28, R172.reuse, R192, R28 ;  /* 0x000000c0ac1c723c */ /* 0x050fec000004181c */
[----:B------:R-:W-:Y:S01]  /*23ad0*/  HMMA.16816.F32.BF16 R32, R172, R194, R32 ;  /* 0x000000c2ac20723c */ /* 0x000fe20000041820 */
[----:B------:R-:W3:Y:S04]  /*23ae0*/  LDSM.16.M88.4 R172, [R221+0x2000] ;  /* 0x00200000ddac783b */ /* 0x000ee80000000200 */
[----:B------:R-:W4:Y:S01]  /*23af0*/  LDSM.16.M88.4 R192, [R212+0x2800] ;  /* 0x00280000d4c0783b */ /* 0x000f220000000200 */
        /* <DEDUP_REMOVED lines=9> */
[C---:B-----5:R-:W-:Y:S06]  /*23b90*/  HMMA.16816.F32.BF16 R28, R168.reuse, R196, R28 ;  /* 0x000000c4a81c723c */ /* 0x060fec000004181c */
[----:B------:R-:W-:Y:S01]  /*23ba0*/  HMMA.16816.F32.BF16 R32, R168, R198, R32 ;  /* 0x000000c6a820723c */ /* 0x000fe20000041820 */
[----:B------:R-:W2:Y:S04]  /*23bb0*/  LDSM.16.M88.4 R168, [R212+0x3800] ;  /* 0x00380000d4a8783b */ /* 0x000ea80000000200 */
[----:B------:R-:W5:Y:S01]  /*23bc0*/  LDSM.16.M88.4 R196, [R225+0xc800] ;  /* 0x00c80000e1c4783b */ /* 0x000f620000000200 */
        /* <DEDUP_REMOVED lines=16> */
[C---:B-----5:R-:W-:Y:S06]  /*23cd0*/  HMMA.16816.F32.BF16 R12, R184.reuse, R196, R12 ;  /* 0x000000c4b80c723c */ /* 0x060fec000004180c */
[C---:B------:R-:W-:Y:S01]  /*23ce0*/  HMMA.16816.F32.BF16 R16, R184.reuse, R198, R16 ;  /* 0x000000c6b810723c */ /* 0x040fe20000041810 */
[----:B------:R-:W5:Y:S05]  /*23cf0*/  LDSM.16.M88.4 R196, [R204] ;  /* 0x00000000ccc4783b */ /* 0x000f6a0000000200 */
        /* <DEDUP_REMOVED lines=28> */
[----:B------:R-:W-:Y:S05]  /*23ec0*/  LDSM.16.M88.4 R172, [R225+0xe000] ;  /* 0x00e00000e1ac783b */ /* 0x000fea0000000200 */
[C---:B--2---:R-:W-:Y:S06]  /*23ed0*/  HMMA.16816.F32.BF16 R28, R180.reuse, R168, R28 ;  /* 0x000000a8b41c723c */ /* 0x044fec000004181c */
[----:B------:R-:W-:Y:S01]  /*23ee0*/  HMMA.16816.F32.BF16 R32, R180, R170, R32 ;  /* 0x000000aab420723c */ /* 0x000fe20000041820 */
[----:B------:R-:W1:Y:S04]  /*23ef0*/  LDSM.16.M88.4 R168, [R226+0x6000] ;  /* 0x00600000e2a8783b */ /* 0x000e680000000200 */
[----:B------:R-:W2:Y:S01]  /*23f00*/  LDSM.16.M88.4 R180, [R225+0xe800] ;  /* 0x00e80000e1b4783b */ /* 0x000ea20000000200 */
[C---:B------:R-:W-:Y:S06]  /*23f10*/  HMMA.16816.F32.BF16 R4, R176.reuse, R188, R4 ;  /* 0x000000bcb004723c */ /* 0x040fec0000041804 */
[C---:B------:R-:W-:Y:S01]  /*23f20*/  HMMA.16816.F32.BF16 R8, R176.reuse, R190, R8 ;  /* 0x000000beb008723c */ /* 0x040fe20000041808 */
[----:B------:R-:W2:Y:S05]  /*23f30*/  LDSM.16.M88.4 R188, [R225+0xf000] ;  /* 0x00f00000e1bc783b */ /* 0x000eaa0000000200 */
[C---:B-----5:R-:W-:Y:S06]  /*23f40*/  HMMA.16816.F32.BF16 R12, R176.reuse, R196, R12 ;  /* 0x000000c4b00c723c */ /* 0x060fec000004180c */
[C---:B------:R-:W-:Y:S01]  /*23f50*/  HMMA.16816.F32.BF16 R16, R176.reuse, R198, R16 ;  /* 0x000000c6b010723c */ /* 0x040fe20000041810 */
[----:B------:R-:W5:Y:S05]  /*23f60*/  LDSM.16.M88.4 R196, [R225+0xf800] ;  /* 0x00f80000e1c4783b */ /* 0x000f6a0000000200 */
[C---:B---3--:R-:W-:Y:S06]  /*23f70*/  HMMA.16816.F32.BF16 R20, R176.reuse, R184, R20 ;  /* 0x000000b8b014723c */ /* 0x048fec0000041814 */
[C---:B------:R-:W-:Y:S01]  /*23f80*/  HMMA.16816.F32.BF16 R24, R176.reuse, R186, R24 ;  /* 0x000000bab018723c */ /* 0x040fe20000041818 */
[----:B------:R-:W-:Y:S05]  /*23f90*/  LDSM.16.M88.4 R184, [R203] ;  /* 0x00000000cbb8783b */ /* 0x000fea0000000200 */
[C---:B----4-:R-:W-:Y:S06]  /*23fa0*/  HMMA.16816.F32.BF16 R28, R176.reuse, R192, R28 ;  /* 0x000000c0b01c723c */ /* 0x050fec000004181c */
[----:B------:R-:W-:Y:S01]  /*23fb0*/  HMMA.16816.F32.BF16 R32, R176, R194, R32 ;  /* 0x000000c2b020723c */ /* 0x000fe20000041820 */
[----:B------:R-:W3:Y:S04]  /*23fc0*/  LDSM.16.M88.4 R176, [R224+0x6000] ;  /* 0x00600000e0b0783b */ /* 0x000ee80000000200 */
[----:B------:R-:W4:Y:S01]  /*23fd0*/  LDSM.16.M88.4 R192, [R202] ;  /* 0x00000000cac0783b */ /* 0x000f220000000200 */
[C---:B-1----:R-:W-:Y:S06]  /*23fe0*/  HMMA.16816.F32.BF16 R4, R168.reuse, R172, R4 ;  /* 0x000000aca804723c */ /* 0x042fec0000041804 */
[C---:B------:R-:W-:Y:S01]  /*23ff0*/  HMMA.16816.F32.BF16 R8, R168.reuse, R174, R8 ;  /* 0x000000aea808723c */ /* 0x040fe20000041808 */
[----:B------:R-:W1:Y:S05]  /*24000*/  LDSM.16.M88.4 R172, [R201] ;  /* 0x00000000c9ac783b */ /* 0x000e6a0000000200 */
[C---:B--2---:R-:W-:Y:S06]  /*24010*/  HMMA.16816.F32.BF16 R12, R168.reuse, R180, R12 ;  /* 0x000000b4a80c723c */ /* 0x044fec000004180c */
[C---:B------:R-:W-:Y:S01]  /*24020*/  HMMA.16816.F32.BF16 R16, R168.reuse, R182, R16 ;  /* 0x000000b6a810723c */ /* 0x040fe20000041810 */
[----:B------:R-:W-:Y:S05]  /*24030*/  LDSM.16.M88.4 R180, [R222+0x6000] ;  /* 0x00600000deb4783b */ /* 0x000fea0000000200 */
[C---:B------:R-:W-:Y:S06]  /*24040*/  HMMA.16816.F32.BF16 R20, R168.reuse, R188, R20 ;  /* 0x000000bca814723c */ /* 0x040fec0000041814 */
[C---:B------:R-:W-:Y:S01]  /*24050*/  HMMA.16816.F32.BF16 R24, R168.reuse, R190, R24 ;  /* 0x000000bea818723c */ /* 0x040fe20000041818 */
[----:B------:R-:W-:Y:S05]  /*24060*/  LDSM.16.M88.4 R188, [R219+0xe000] ;  /* 0x00e00000dbbc783b */ /* 0x000fea0000000200 */
[C---:B-----5:R-:W-:Y:S06]  /*24070*/  HMMA.16816.F32.BF16 R28, R168.reuse, R196, R28 ;  /* 0x000000c4a81c723c */ /* 0x060fec000004181c */
[----:B------:R-:W-:Y:S01]  /*24080*/  HMMA.16816.F32.BF16 R32, R168, R198, R32 ;  /* 0x000000c6a820723c */ /* 0x000fe20000041820 */
[----:B------:R-:W2:Y:S04]  /*24090*/  LDSM.16.M88.4 R168, [R200] ;  /* 0x00000000c8a8783b */ /* 0x000ea80000000200 */
        /* <DEDUP_REMOVED lines=19> */
[----:B------:R-:W5:Y:S01]  /*241d0*/  LDSM.16.M88.4 R196, [R212+0x7800] ;  /* 0x00780000d4c4783b */ /* 0x000f620000000200 */
[----:B------:R-:W-:Y:S04]  /*241e0*/  DEPBAR.LE SB0, 0x0 ;  /* 0x000080000000791a */ /* 0x000fe80000000000 */
[C---:B---3--:R-:W-:Y:S01]  /*241f0*/  HMMA.16816.F32.BF16 R20, R180.reuse, R184, R20 ;  /* 0x000000b8b414723c */ /* 0x048fe20000041814 */
[----:B------:R-:W-:Y:S05]  /*24200*/  BAR.SYNC.DEFER_BLOCKING 0x0 ;  /* 0x0000000000007b1d */ /* 0x000fea0000010000 */
[C---:B------:R-:W-:Y:S06]  /*24210*/  HMMA.16816.F32.BF16 R24, R180.reuse, R186, R24 ;  /* 0x000000bab418723c */ /* 0x040fec0000041818 */
[C---:B----4-:R-:W-:Y:S06]  /*24220*/  HMMA.16816.F32.BF16 R28, R180.reuse, R192, R28 ;  /* 0x000000c0b41c723c */ /* 0x050fec000004181c */
[----:B------:R-:W-:Y:S06]  /*24230*/  HMMA.16816.F32.BF16 R32, R180, R194, R32 ;  /* 0x000000c2b420723c */ /* 0x000fec0000041820 */
[C---:B-1----:R-:W-:Y:S05]  /*24240*/  HMMA.16816.F32.BF16 R4, R168.reuse, R172, R4 ;  /* 0x000000aca804723c */ /* 0x042fea0000041804 */
[----:B------:R-:W-:Y:S01]  /*24250*/  IMAD.MOV.U32 R181, RZ, RZ, R250 ;  /* 0x000000ffffb57224 */ /* 0x000fe200078e00fa */
[C---:B------:R-:W-:Y:S05]  /*24260*/  HMMA.16816.F32.BF16 R8, R168.reuse, R174, R8 ;  /* 0x000000aea808723c */ /* 0x040fea0000041808 */
[----:B------:R-:W-:Y:S01]  /*24270*/  IMAD.MOV.U32 R180, RZ, RZ, R251 ;  /* 0x000000ffffb47224 */ /* 0x000fe200078e00fb */
[C---:B--2---:R-:W-:Y:S06]  /*24280*/  HMMA.16816.F32.BF16 R12, R168.reuse, R176, R12 ;  /* 0x000000b0a80c723c */ /* 0x044fec000004180c */
[C---:B------:R-:W-:Y:S06]  /*24290*/  HMMA.16816.F32.BF16 R16, R168.reuse, R178, R16 ;  /* 0x000000b2a810723c */ /* 0x040fec0000041810 */
[C---:B------:R-:W-:Y:S06]  /*242a0*/  HMMA.16816.F32.BF16 R20, R168.reuse, R188, R20 ;  /* 0x000000bca814723c */ /* 0x040fec0000041814 */
[C---:B------:R-:W-:Y:S06]  /*242b0*/  HMMA.16816.F32.BF16 R24, R168.reuse, R190, R24 ;  /* 0x000000bea818723c */ /* 0x040fec0000041818 */
[C---:B-----5:R-:W-:Y:S06]  /*242c0*/  HMMA.16816.F32.BF16 R28, R168.reuse, R196, R28 ;  /* 0x000000c4a81c723c */ /* 0x060fec000004181c */
        /* <DEDUP_REMOVED lines=80> */
.L_x_3605:
[----:B------:R-:W-:Y:S02]  /*247d0*/  R2UR UR4, R166 ;  /* 0x00000000a60472ca */ /* 0x000fe400000e0000 */
[----:B------:R-:W-:Y:S11]  /*247e0*/  R2UR UR5, R167 ;  /* 0x00000000a70572ca */ /* 0x000ff600000e0000 */
[----:B------:R-:W-:Y:S02]  /*247f0*/  @!UPT UIADD3 URZ, URZ, URZ, URZ ;  /* 0x0000003f3f3ff290 */ /* 0x000fe4000fffe03f */
[----:B------:R-:W2:Y:S02]  /*24800*/  LD.E R172, desc[UR4][R164.64+0x38] ;  /* 0x00003804a4ac7980 */ /* 0x000ea4000c101900 */
[----:B--2---:R-:W-:Y:S05]  /*24810*/  IMAD.U32 R172, R172, -0x40, RZ ;  /* 0xffffffc0acac7824 */ /* 0x004fea00078e00ff */
[----:B------:R-:W-:Y:S02]  /*24820*/  SHF.R.S32.HI R168, RZ, 0x1f, R172 ;  /* 0x0000001fffa87819 */ /* 0x000fe400000114ac */
.L_x_3606:
[----:B------:R-:W-:Y:S05]  /*24830*/  BSYNC B0 ;  /* 0x0000000000007941 */ /* 0x000fea0003800000 */
.L_x_3604:
        /* <DEDUP_REMOVED lines=135> */
.L_x_3603:
[----:B------:R-:W-:Y:S05]  /*250b0*/  BSYNC B1 ;  /* 0x0000000000017941 */ /* 0x000fea0003800000 */
.L_x_3602:
        /* <DEDUP_REMOVED lines=8> */
[C---:B------:R-:W-:Y:S02]  /*25140*/  IADD3 R166, R3.reuse, 0x1, RZ ;  /* 0x0000000103a67810 */ /* 0x040fe40007ffe0ff */
[C---:B------:R-:W-:Y:S02]  /*25150*/  ISETP.GE.AND P6, PT, R3.reuse, R247, PT ;  /* 0x000000f70300720c */ /* 0x040fe40003fc6270 */
[C---:B------:R-:W-:Y:S02]  /*25160*/  ISETP.GE.AND P1, PT, R166.reuse, R245, PT ;  /* 0x000000f5a600720c */ /* 0x040fe40003f26270 */
[C---:B------:R-:W-:Y:S02]  /*25170*/  ISETP.GE.OR P6, PT, R3.reuse, R246, !P6 ;  /* 0x000000f60300720c */ /* 0x040fe400077c6670 */
[----:B------:R-:W-:Y:S02]  /*25180*/  ISETP.GE.OR P1, PT, R166, R244, !P1 ;  /* 0x000000f4a600720c */ /* 0x000fe40004f26670 */
[----:B------:R-:W-:Y:S02]  /*25190*/  FSEL R167, R4, -INF , !P6 ;  /* 0xff80000004a77808 */ /* 0x000fe40007000000 */
[C---:B------:R-:W-:Y:S02]  /*251a0*/  IADD3 R4, R3.reuse, 0x11, RZ ;  /* 0x0000001103047810 */ /* 0x040fe40007ffe0ff */
[----:B---3--:R-:W-:Y:S02]  /*251b0*/  IADD3 R164, R3, 0x8, RZ ;  /* 0x0000000803a47810 */ /* 0x008fe40007ffe0ff */
[----:B------:R-:W-:Y:S02]  /*251c0*/  FSEL R7, R7, -INF , !P1 ;  /* 0xff80000007077808 */ /* 0x000fe40004800000 */
[-C--:B------:R-:W-:Y:S02]  /*251d0*/  ISETP.GE.AND P0, PT, R166, R247.reuse, PT ;  /* 0x000000f7a600720c */ /* 0x080fe40003f06270 */
[-C--:B------:R-:W-:Y:S02]  /*251e0*/  ISETP.GE.AND P1, PT, R4, R247.reuse, PT ;  /* 0x000000f70400720c */ /* 0x080fe40003f26270 */
[C---:B------:R-:W-:Y:S02]  /*251f0*/  ISETP.GE.AND P4, PT, R164.reuse, R247, PT ;  /* 0x000000f7a400720c */ /* 0x040fe40003f86270 */
[-C--:B------:R-:W-:Y:S02]  /*25200*/  ISETP.GE.AND P2, PT, R164, R245.reuse, PT ;  /* 0x000000f5a400720c */ /* 0x080fe40003f46270 */
[C---:B------:R-:W-:Y:S02]  /*25210*/  ISETP.GE.AND P5, PT, R3.reuse, R245, PT ;  /* 0x000000f50300720c */ /* 0x040fe40003fa6270 */
[-C--:B------:R-:W-:Y:S01]  /*25220*/  ISETP.GE.OR P0, PT, R166, R246.reuse, !P0 ;  /* 0x000000f6a600720c */ /* 0x080fe20004706670 */
[C---:B------:R-:W-:Y:S01]  /*25230*/  VIADD R166, R3.reuse, 0x9 ;  /* 0x0000000903a67836 */ /* 0x040fe20000000000 */
[-C--:B------:R-:W-:Y:S02]  /*25240*/  ISETP.GE.OR P1, PT, R4, R246.reuse, !P1 ;  /* 0x000000f60400720c */ /* 0x080fe40004f26670 */
[C---:B------:R-:W-:Y:S02]  /*25250*/  ISETP.GE.OR P4, PT, R164.reuse, R246, !P4 ;  /* 0x000000f6a400720c */ /* 0x040fe40006786670 */
[-C--:B------:R-:W-:Y:S02]  /*25260*/  ISETP.GE.OR P2, PT, R164, R244.reuse, !P2 ;  /* 0x000000f4a400720c */ /* 0x080fe40005746670 */
[C---:B------:R-:W-:Y:S02]  /*25270*/  ISETP.GE.OR P5, PT, R3.reuse, R244, !P5 ;  /* 0x000000f40300720c */ /* 0x040fe40006fa6670 */
[----:B------:R-:W-:Y:S02]  /*25280*/  IADD3 R164, R3, 0x10, RZ ;  /* 0x0000001003a47810 */ /* 0x000fe40007ffe0ff */
[----:B-1----:R-:W-:Y:S02]  /*25290*/  FSEL R190, R13, -INF , !P1 ;  /* 0xff8000000dbe7808 */ /* 0x002fe40004800000 */
[-C--:B------:R-:W-:Y:S02]  /*252a0*/  ISETP.GE.AND P3, PT, R166, R247.reuse, PT ;  /* 0x000000f7a600720c */ /* 0x080fe40003f66270 */
[----:B------:R-:W-:Y:S02]  /*252b0*/  FSEL R6, R6, -INF , !P5 ;  /* 0xff80000006067808 */ /* 0x000fe40006800000 */
[----:B------:R-:W-:Y:S02]  /*252c0*/  FSEL R5, R5, -INF , !P0 ;  /* 0xff80000005057808 */ /* 0x000fe40004000000 */
[----:B------:R-:W-:Y:S02]  /*252d0*/  FMNMX.FTZ R13, R167, R0, !PT ;  /* 0x00000000a70d7209 */ /* 0x000fe40007810000 */
[C---:B------:R-:W-:Y:S02]  /*252e0*/  ISETP.GE.AND P5, PT, R164.reuse, R247, PT ;  /* 0x000000f7a400720c */ /* 0x040fe40003fa6270 */
[-C--:B------:R-:W-:Y:S02]  /*252f0*/  ISETP.GE.AND P0, PT, R164, R245.reuse, PT ;  /* 0x000000f5a400720c */ /* 0x080fe40003f06270 */
[----:B------:R-:W-:Y:S02]  /*25300*/  FSEL R8, R8, -INF , !P4 ;  /* 0xff80000008087808 */ /* 0x000fe40006000000 */
[-C--:B------:R-:W-:Y:S02]  /*25310*/  ISETP.GE.AND P6, PT, R166, R245.reuse, PT ;  /* 0x000000f5a600720c */ /* 0x080fe40003fc6270 */
[----:B------:R-:W-:Y:S02]  /*25320*/  ISETP.GE.AND P4, PT, R4, R245, PT ;  /* 0x000000f50400720c */ /* 0x000fe40003f86270 */
[----:B------:R-:W-:Y:S02]  /*25330*/  ISETP.GE.OR P3, PT, R166, R246, !P3 ;  /* 0x000000f6a600720c */ /* 0x000fe40005f66670 */
[----:B------:R-:W-:Y:S02]  /*25340*/  FMNMX.FTZ R13, R5, R13, !PT ;  /* 0x0000000d050d7209 */ /* 0x000fe40007810000 */
[C---:B------:R-:W-:Y:S02]  /*25350*/  ISETP.GE.OR P0, PT, R164.reuse, R244, !P0 ;  /* 0x000000f4a400720c */ /* 0x040fe40004706670 */
[----:B------:R-:W-:Y:S02]  /*25360*/  ISETP.GE.OR P5, PT, R164, R246, !P5 ;  /* 0x000000f6a400720c */ /* 0x000fe40006fa6670 */
[----:B------:R-:W-:Y:S02]  /*25370*/  IADD3 R164, R3, 0x18, RZ ;  /* 0x0000001803a47810 */ /* 0x000fe40007ffe0ff */
[-C--:B------:R-:W-:Y:S02]  /*25380*/  ISETP.GE.OR P6, PT, R166, R244.reuse, !P6 ;  /* 0x000000f4a600720c */ /* 0x080fe400077c6670 */
[----:B------:R-:W-:Y:S02]  /*25390*/  ISETP.GE.OR P4, PT, R4, R244, !P4 ;  /* 0x000000f40400720c */ /* 0x000fe40006786670 */
[----:B------:R-:W-:Y:S02]  /*253a0*/  FSEL R9, R9, -INF , !P3 ;  /* 0xff80000009097808 */ /* 0x000fe40005800000 */
[----:B------:R-:W-:Y:S02]  /*253b0*/  FMNMX.FTZ R13, R8, R13, !PT ;  /* 0x0000000d080d7209 */ /* 0x000fe40007810000 */
[----:B------:R-:W-:Y:S02]  /*253c0*/  IADD3 R4, R3, 0x19, RZ ;  /* 0x0000001903047810 */ /* 0x000fe40007ffe0ff */
[----:B------:R-:W-:Y:S02]  /*253d0*/  FSEL R10, R10, -INF , !P2 ;  /* 0xff8000000a0a7808 */ /* 0x000fe40005000000 */
[C---:B------:R-:W-:Y:S02]  /*253e0*/  ISETP.GE.AND P3, PT, R164.reuse, R247, PT ;  /* 0x000000f7a400720c */ /* 0x040fe40003f66270 */
[----:B------:R-:W-:Y:S02]  /*253f0*/  ISETP.GE.AND P2, PT, R164, R245, PT ;  /* 0x000000f5a400720c */ /* 0x000fe40003f46270 */
[----:B------:R-:W-:Y:S02]  /*25400*/  FSEL R11, R11, -INF , !P6 ;  /* 0xff8000000b0b7808 */ /* 0x000fe40007000000 */
[----:B------:R-:W-:Y:S02]  /*25410*/  FSEL R191, R12, -INF , !P5 ;  /* 0xff8000000cbf7808 */ /* 0x000fe40006800000 */
[----:B------:R-:W-:Y:S02]  /*25420*/  FMNMX.FTZ R13, R9, R13, !PT ;  /* 0x0000000d090d7209 */ /* 0x000fe40007810000 */
[C---:B------:R-:W-:Y:S02]  /*25430*/  ISETP.GE.AND P6, PT, R4.reuse, R247, PT ;  /* 0x000000f70400720c */ /* 0x040fe40003fc6270 */
[----:B------:R-:W-:Y:S02]  /*25440*/  ISETP.GE.AND P5, PT, R4, R245, PT ;  /* 0x000000f50400720c */ /* 0x000fe40003fa6270 */
[C---:B------:R-:W-:Y:S02]  /*25450*/  ISETP.GE.OR P3, PT, R164.reuse, R246, !P3 ;  /* 0x000000f6a400720c */ /* 0x040fe40005f66670 */
[----:B------:R-:W-:Y:S01]  /*25460*/  ISETP.GE.OR P2, PT, R164, R244, !P2 ;  /* 0x000000f4a400720c */ /* 0x000fe20005746670 */
[----:B------:R-:W-:Y:S01]  /*25470*/  VIADD R164, R3, 0x20 ;  /* 0x0000002003a47836 */ /* 0x000fe20000000000 */
[----:B------:R-:W-:Y:S02]  /*25480*/  FSEL R195, R14, -INF , !P0 ;  /* 0xff8000000ec37808 */ /* 0x000fe40004000000 */
[C---:B------:R-:W-:Y:S02]  /*25490*/  ISETP.GE.OR P6, PT, R4.reuse, R246, !P6 ;  /* 0x000000f60400720c */ /* 0x040fe400077c6670 */
[----:B------:R-:W-:Y:S02]  /*254a0*/  ISETP.GE.OR P5, PT, R4, R244, !P5 ;  /* 0x000000f40400720c */ /* 0x000fe40006fa6670 */
[----:B------:R-:W-:Y:S02]  /*254b0*/  FMNMX.FTZ R14, R191, R13, !PT ;  /* 0x0000000dbf0e7209 */ /* 0x000fe40007810000 */
[C---:B------:R-:W-:Y:S02]  /*254c0*/  IADD3 R4, R3.reuse, 0x21, RZ ;  /* 0x0000002103047810 */ /* 0x040fe40007ffe0ff */
[----:B------:R-:W-:Y:S02]  /*254d0*/  FMNMX.FTZ R13, R6, R2, !PT ;  /* 0x00000002060d7209 */ /* 0x000fe40007810000 */
[----:B------:R-:W-:Y:S02]  /*254e0*/  IADD3 R12, R3, 0x28, RZ ;  /* 0x00000028030c7810 */ /* 0x000fe40007ffe0ff */
[----:B------:R-:W-:Y:S02]  /*254f0*/  ISETP.GE.AND P1, PT, R164, R247, PT ;  /* 0x000000f7a400720c */ /* 0x000fe40003f26270 */
[----:B------:R-:W-:Y:S02]  /*25500*/  FSEL R194, R15, -INF , !P4 ;  /* 0xff8000000fc27808 */ /* 0x000fe40006000000 */
[----:B------:R-:W-:Y:S02]  /*25510*/  FSEL R193, R16, -INF , !P3 ;  /* 0xff80000010c17808 */ /* 0x000fe40005800000 */
[----:B------:R-:W-:Y:S02]  /*25520*/  FSEL R192, R17, -INF , !P6 ;  /* 0xff80000011c07808 */ /* 0x000fe40007000000 */
[----:B------:R-:W-:Y:S02]  /*25530*/  FSEL R196, R18, -INF , !P2 ;  /* 0xff80000012c47808 */ /* 0x000fe40005000000 */
[----:B------:R-:W-:Y:S02]  /*25540*/  FMNMX.FTZ R14, R190, R14, !PT ;  /* 0x0000000ebe0e7209 */ /* 0x000fe40007810000 */
[----:B------:R-:W-:Y:S02]  /*25550*/  ISETP.GE.AND P0, PT, R164, R245, PT ;  /* 0x000000f5a400720c */ /* 0x000fe40003f06270 */
[----:B------:R-:W-:Y:S02]  /*25560*/  FMNMX.FTZ R13, R7, R13, !PT ;  /* 0x0000000d070d7209 */ /* 0x000fe40007810000 */
[-C--:B------:R-:W-:Y:S02]  /*25570*/  ISETP.GE.AND P4, PT, R4, R247.reuse, PT ;  /* 0x000000f70400720c */ /* 0x080fe40003f86270 */
[C---:B------:R-:W-:Y:S02]  /*25580*/  ISETP.GE.AND P6, PT, R12.reuse, R247, PT ;  /* 0x000000f70c00720c */ /* 0x040fe40003fc6270 */
[-C--:B------:R-:W-:Y:S02]  /*25590*/  ISETP.GE.AND P2, PT, R12, R245.reuse, PT ;  /* 0x000000f50c00720c */ /* 0x080fe40003f46270 */
[----:B------:R-:W-:Y:S02]  /*255a0*/  ISETP.GE.AND P3, PT, R4, R245, PT ;  /* 0x000000f50400720c */ /* 0x000fe40003f66270 */
[C---:B------:R-:W-:Y:S02]  /*255b0*/  ISETP.GE.OR P1, PT, R164.reuse, R246, !P1 ;  /* 0x000000f6a400720c */ /* 0x040fe40004f26670 */
[----:B------:R-:W-:Y:S02]  /*255c0*/  FMNMX.FTZ R14, R193, R14, !PT ;  /* 0x0000000ec10e7209 */ /* 0x000fe40007810000 */
[----:B------:R-:W-:Y:S02]  /*255d0*/  ISETP.GE.OR P0, PT, R164, R244, !P0 ;  /* 0x000000f4a400720c */ /* 0x000fe40004706670 */
[-C--:B------:R-:W-:Y:S02]  /*255e0*/  ISETP.GE.OR P4, PT, R4, R246.reuse, !P4 ;  /* 0x000000f60400720c */ /* 0x080fe40006786670 */
[----:B------:R-:W-:Y:S02]  /*255f0*/  FMNMX.FTZ R13, R10, R13, !PT ;  /* 0x0000000d0a0d7209 */ /* 0x000fe40007810000 */
[C---:B------:R-:W-:Y:S02]  /*25600*/  ISETP.GE.OR P6, PT, R12.reuse, R246, !P6 ;  /* 0x000000f60c00720c */ /* 0x040fe400077c6670 */
[-C--:B------:R-:W-:Y:S02]  /*25610*/  ISETP.GE.OR P2, PT, R12, R244.reuse, !P2 ;  /* 0x000000f40c00720c */ /* 0x080fe40005746670 */
[C---:B------:R-:W-:Y:S02]  /*25620*/  IADD3 R12, R3.reuse, 0x30, RZ ;  /* 0x00000030030c7810 */ /* 0x040fe40007ffe0ff */
[----:B------:R-:W-:Y:S02]  /*25630*/  ISETP.GE.OR P3, PT, R4, R244, !P3 ;  /* 0x000000f40400720c */ /* 0x000fe40005f66670 */
[----:B------:R-:W-:Y:S02]  /*25640*/  FSEL R16, R20, -INF , !P1 ;  /* 0xff80000014107808 */ /* 0x000fe40004800000 */
[----:B------:R-:W-:Y:S02]  /*25650*/  FMNMX.FTZ R14, R192, R14, !PT ;  /* 0x0000000ec00e7209 */ /* 0x000fe40007810000 */
[----:B------:R-:W-:Y:S02]  /*25660*/  IADD3 R4, R3, 0x29, RZ ;  /* 0x0000002903047810 */ /* 0x000fe40007ffe0ff */
[----:B------:R-:W-:Y:S02]  /*25670*/  FSEL R17, R21, -INF , !P4 ;  /* 0xff80000015117808 */ /* 0x000fe40006000000 */
[----:B------:R-:W-:Y:S02]  /*25680*/  FSEL R251, R22, -INF , !P0 ;  /* 0xff80000016fb7808 */ /* 0x000fe40004000000 */
[----:B------:R-:W-:Y:S02]  /*25690*/  FMNMX.FTZ R13, R11, R13, !PT ;  /* 0x0000000d0b0d7209 */ /* 0x000fe40007810000 */
[C---:B------:R-:W-:Y:S02]  /*256a0*/  ISETP.GE.AND P4, PT, R12.reuse, R247, PT ;  /* 0x000000f70c00720c */ /* 0x040fe40003f86270 */
[----:B------:R-:W-:Y:S02]  /*256b0*/  ISETP.GE.AND P0, PT, R12, R245, PT ;  /* 0x000000f50c00720c */ /* 0x000fe40003f06270 */
[----:B------:R-:W-:Y:S02]  /*256c0*/  FSEL R197, R19, -INF , !P5 ;  /* 0xff80000013c57808 */ /* 0x000fe40006800000 */
[----:B------:R-:W-:Y:S02]  /*256d0*/  FMNMX.FTZ R14, R16, R14, !PT ;  /* 0x0000000e100e7209 */ /* 0x000fe40007810000 */
[----:B------:R-:W-:Y:S02]  /*256e0*/  ISETP.GE.AND P5, PT, R4, R247, PT ;  /* 0x000000f70400720c */ /* 0x000fe40003fa6270 */
[----:B------:R-:W-:Y:S02]  /*256f0*/  FMNMX.FTZ R13, R195, R13, !PT ;  /* 0x0000000dc30d7209 */ /* 0x000fe40007810000 */
[C---:B------:R-:W-:Y:S02]  /*25700*/  ISETP.GE.OR P4, PT, R12.reuse, R246, !P4 ;  /* 0x000000f60c00720c */ /* 0x040fe40006786670 */
[----:B------:R-:W-:Y:S01]  /*25710*/  ISETP.GE.OR P0, PT, R12, R244, !P0 ;  /* 0x000000f40c00720c */ /* 0x000fe20004706670 */
[----:B------:R-:W-:Y:S01]  /*25720*/  VIADD R12, R3, 0x31 ;  /* 0x00000031030c7836 */ /* 0x000fe20000000000 */
[----:B------:R-:W-:Y:S02]  /*25730*/  ISETP.GE.AND P1, PT, R4, R245, PT ;  /* 0x000000f50400720c */ /* 0x000fe40003f26270 */
[----:B------:R-:W-:Y:S02]  /*25740*/  FSEL R24, R24, -INF , !P6 ;  /* 0xff80000018187808 */ /* 0x000fe40007000000 */
[----:B------:R-:W-:Y:S02]  /*25750*/  FMNMX.FTZ R14, R17, R14, !PT ;  /* 0x0000000e110e7209 */ /* 0x000fe40007810000 */
[----:B------:R-:W-:Y:S02]  /*25760*/  ISETP.GE.OR P5, PT, R4, R246, !P5 ;  /* 0x000000f60400720c */ /* 0x000fe40006fa6670 */
[----:B------:R-:W-:Y:S02]  /*25770*/  FMNMX.FTZ R13, R194, R13, !PT ;  /* 0x0000000dc20d7209 */ /* 0x000fe40007810000 */
[----:B------:R-:W-:Y:S02]  /*25780*/  FSEL R250, R23, -INF , !P3 ;  /* 0xff80000017fa7808 */ /* 0x000fe40005800000 */
[----:B------:R-:W-:Y:S01]  /*25790*/  ISETP.GE.OR P1, PT, R4, R244, !P1 ;  /* 0x000000f40400720c */ /* 0x000fe20004f26670 */
[----:B------:R-:W-:Y:S01]  /*257a0*/  LDSM.16.MT88.4 R20, [R218+0x10000] ;  /* 0x01000000da14783b */ /* 0x000fe20000004200 */
[----:B------:R-:W-:Y:S02]  /*257b0*/  IADD3 R4, R3, 0x38, RZ ;  /* 0x0000003803047810 */ /* 0x000fe40007ffe0ff */
[----:B------:R-:W-:Y:S02]  /*257c0*/  ISETP.GE.AND P3, PT, R12, R247, PT ;  /* 0x000000f70c00720c */ /* 0x000fe40003f66270 */
        /* <DEDUP_REMOVED lines=19> */
[----:B------:R-:W-:Y:S02]  /*25900*/  ISETP.GE.AND P1, PT, R4, R245, PT ;  /* 0x000000f50400720c */ /* 0x000fe40003f26270 */
[----:B------:R-:W-:Y:S02]  /*25910*/  FMNMX.FTZ R14, R199, R13, !PT ;  /* 0x0000000dc70e7209 */ /* 0x000fe40007810000 */
[----:B------:R-:W-:Y:S02]  /*25920*/  ISETP.GE.AND P2, PT, R12, R245, PT ;  /* 0x000000f50c00720c */ /* 0x000fe40003f46270 */
[C---:B------:R-:W-:Y:S02]  /*25930*/  ISETP.GE.AND P5, PT, R3.reuse, R247, PT ;  /* 0x000000f70300720c */ /* 0x040fe40003fa6270 */
[----:B------:R-:W-:Y:S02]  /*25940*/  ISETP.GE.OR P1, PT, R4, R244, !P1 ;  /* 0x000000f40400720c */ /* 0x000fe40004f26670 */
        /* <DEDUP_REMOVED lines=65> */
[--C-:B------:R-:W-:Y:S01]  /*25d60*/  FFMA.FTZ R189, R189, R165, -R177.reuse ;  /* 0x000000a5bdbd7223 */ /* 0x100fe200000108b1 */
[----:B------:R-:W-:Y:S05]  /*25d70*/  ISETP.GT.AND P0, PT, R242, R231, PT ;  /* 0x000000e7f200720c */ /* 0x000fea0003f04270 */
[----:B------:R-:W4:Y:S01]  /*25d80*/  MUFU.EX2 R0, R0 ;  /* 0x0000000000007308 */ /* 0x000f220000000800 */
[----:B--2---:R-:W-:Y:S09]  /*25d90*/  F2FP.BF16.F32.PACK_AB R168, R185, R187 ;  /* 0x000000bbb9a8723e */ /* 0x004ff200000010ff */
[----:B------:R-:W-:Y:S01]  /*25da0*/  MUFU.EX2 R184, R184 ;  /* 0x000000b800b87308 */ /* 0x000fe20000000800 */
[C---:B---3--:R-:W-:Y:S01]  /*25db0*/  FMUL.FTZ R4, R2.reuse, R160 ;  /* 0x000000a002047220 */ /* 0x048fe20000410000 */
[C---:B------:R-:W-:Y:S01]  /*25dc0*/  FMUL.FTZ R5, R2.reuse, R161 ;  /* 0x000000a102057220 */ /* 0x040fe20000410000 */
[C---:B------:R-:W-:Y:S01]  /*25dd0*/  FMUL.FTZ R8, R2.reuse, R156 ;  /* 0x0000009c02087220 */ /* 0x040fe20000410000 */
[C---:B------:R-:W-:Y:S01]  /*25de0*/  FMUL.FTZ R9, R2.reuse, R157 ;  /* 0x0000009d02097220 */ /* 0x040fe20000410000 */
[----:B------:R-:W-:Y:S01]  /*25df0*/  MOV R160, R17 ;  /* 0x0000001100a07202 */ /* 0x000fe20000000f00 */
[----:B------:R-:W-:Y:S01]  /*25e00*/  FMUL.FTZ R17, R2, R149 ;  /* 0x0000009502117220 */ /* 0x000fe20000410000 */
[----:B------:R-:W-:Y:S03]  /*25e10*/  MOV R161, R24 ;  /* 0x0000001800a17202 */ /* 0x000fe60000000f00 */
[----:B------:R-:W2:Y:S01]  /*25e20*/  MUFU.EX2 R183, R183 ;  /* 0x000000b700b77308 */ /* 0x000ea20000000800 */
[C---:B----4-:R-:W-:Y:S01]  /*25e30*/  FMUL.FTZ R7, R0.reuse, R163 ;  /* 0x000000a300077220 */ /* 0x050fe20000410000 */
[C---:B------:R-:W-:Y:S01]  /*25e40*/  FMUL.FTZ R6, R0.reuse, R162 ;  /* 0x000000a200067220 */ /* 0x040fe20000410000 */
[C---:B------:R-:W-:Y:S01]  /*25e50*/  FMUL.FTZ R10, R0.reuse, R158 ;  /* 0x0000009e000a7220 */ /* 0x040fe20000410000 */
[----:B------:R-:W-:Y:S01]  /*25e60*/  FMUL.FTZ R11, R0, R159 ;  /* 0x0000009f000b7220 */ /* 0x000fe20000410000 */
[----:B------:R-:W-:Y:S02]  /*25e70*/  IMAD.MOV.U32 R162, RZ, RZ, R16 ;  /* 0x000000ffffa27224 */ /* 0x000fe400078e0010 */
[----:B------:R-:W-:Y:S01]  /*25e80*/  FMUL.FTZ R16, R2, R148 ;  /* 0x0000009402107220 */ /* 0x000fe20000410000 */
[C---:B------:R-:W-:Y:S02]  /*25e90*/  FMUL.FTZ R18, R0.reuse, R150 ;  /* 0x0000009600127220 */ /* 0x040fe40000410000 */
[----:B------:R-:W-:Y:S01]  /*25ea0*/  MUFU.EX2 R188, R188 ;  /* 0x000000bc00bc7308 */ /* 0x000fe20000000800 */
[----:B------:R-:W-:Y:S01]  /*25eb0*/  FMUL.FTZ R19, R0, R151 ;  /* 0x0000009700137220 */ /* 0x000fe20000410000 */
[----:B------:R-:W3:Y:S01]  /*25ec0*/  LDSM.16.MT88.4 R156, [R216+0x10000] ;  /* 0x01000000d89c783b */ /* 0x000ee20000004200 */
[C---:B------:R-:W-:Y:S01]  /*25ed0*/  FMUL.FTZ R24, R2.reuse, R140 ;  /* 0x0000008c02187220 */ /* 0x040fe20000410000 */
[----:B------:R-:W-:Y:S01]  /*25ee0*/  FMUL.FTZ R25, R2, R141 ;  /* 0x0000008d02197220 */ /* 0x000fe20000410000 */
[C---:B------:R-:W-:Y:S01]  /*25ef0*/  FMUL.FTZ R26, R0.reuse, R142 ;  /* 0x0000008e001a7220 */ /* 0x040fe20000410000 */
[----:B------:R-:W-:Y:S01]  /*25f00*/  FMUL.FTZ R27, R0, R143 ;  /* 0x0000008f001b7220 */ /* 0x000fe20000410000 */
[C---:B------:R-:W-:Y:S03]  /*25f10*/  FMUL.FTZ R32, R2.reuse, R132 ;  /* 0x0000008402207220 */ /* 0x040fe60000410000 */
[----:B------:R-:W4:Y:S01]  /*25f20*/  MUFU.EX2 R182, R182 ;  /* 0x000000b600b67308 */ /* 0x000f220000000800 */
[----:B--2---:R-:W-:Y:S01]  /*25f30*/  F2FP.BF16.F32.PACK_AB R170, R183, R184 ;  /* 0x000000b8b7aa723e */ /* 0x004fe200000010ff */
[----:B------:R-:W2:Y:S01]  /*25f40*/  LDSM.16.MT88.4 R148, [R220+0x12000] ;  /* 0x01200000dc94783b */ /* 0x000ea20000004200 */
[----:B------:R-:W-:Y:S01]  /*25f50*/  FMUL.FTZ R33, R2, R133 ;  /* 0x0000008502217220 */ /* 0x000fe20000410000 */
[C---:B------:R-:W-:Y:S01]  /*25f60*/  FMUL.FTZ R34, R0.reuse, R134 ;  /* 0x0000008600227220 */ /* 0x040fe20000410000 */
[----:B------:R-:W-:Y:S01]  /*25f70*/  FMUL.FTZ R35, R0, R135 ;  /* 0x0000008700237220 */ /* 0x000fe20000410000 */
[C---:B------:R-:W-:Y:S01]  /*25f80*/  FMUL.FTZ R36, R2.reuse, R36 ;  /* 0x0000002402247220 */ /* 0x040fe20000410000 */
[----:B------:R-:W-:Y:S03]  /*25f90*/  FMUL.FTZ R37, R2, R37 ;  /* 0x0000002502257220 */ /* 0x000fe60000410000 */
[----:B------:R-:W-:Y:S01]  /*25fa0*/  MUFU.EX2 R167, R167 ;  /* 0x000000a700a77308 */ /* 0x000fe20000000800 */
[C---:B------:R-:W-:Y:S01]  /*25fb0*/  FMUL.FTZ R38, R0.reuse, R38 ;  /* 0x0000002600267220 */ /* 0x040fe20000410000 */
[----:B------:R-:W5:Y:S01]  /*25fc0*/  LDSM.16.MT88.4 R140, [R218+0x12000] ;  /* 0x01200000da8c783b */ /* 0x000f620000004200 */
[----:B------:R-:W-:Y:S01]  /*25fd0*/  FMUL.FTZ R39, R0, R39 ;  /* 0x0000002700277220 */ /* 0x000fe20000410000 */
[C---:B------:R-:W-:Y:S01]  /*25fe0*/  FMUL.FTZ R40, R2.reuse, R40 ;  /* 0x0000002802287220 */ /* 0x040fe20000410000 */
[----:B------:R-:W-:Y:S01]  /*25ff0*/  FMUL.FTZ R41, R2, R41 ;  /* 0x0000002902297220 */ /* 0x000fe20000410000 */
[C---:B------:R-:W-:Y:S01]  /*26000*/  FMUL.FTZ R42, R0.reuse, R42 ;  /* 0x0000002a002a7220 */ /* 0x040fe20000410000 */
[----:B------:R-:W-:Y:S03]  /*26010*/  FMUL.FTZ R43, R0, R43 ;  /* 0x0000002b002b7220 */ /* 0x000fe60000410000 */
[----:B------:R-:W1:Y:S01]  /*26020*/  MUFU.EX2 R186, R186 ;  /* 0x000000ba00ba7308 */ /* 0x000e620000000800 */
[----:B----4-:R-:W-:Y:S01]  /*26030*/  F2FP.BF16.F32.PACK_AB R169, R182, R188 ;  /* 0x000000bcb6a9723e */ /* 0x010fe200000010ff */
[----:B------:R-:W4:Y:S01]  /*26040*/  LDSM.16.MT88.4 R132, [R217+0x12000] ;  /* 0x01200000d984783b */ /* 0x000f220000004200 */
        /* <DEDUP_REMOVED lines=14> */
[----:B-1----:R-:W-:Y:S01]  /*26130*/  F2FP.BF16.F32.PACK_AB R171, R186, R167 ;  /* 0x000000a7baab723e */ /* 0x002fe200000010ff */
        /* <DEDUP_REMOVED lines=26> */
[----:B------:R-:W-:Y:S01]  /*262e0*/  MUFU.EX2 R194, R194 ;  /* 0x000000c200c27308 */ /* 0x000fe20000000800 */
[C---:B------:R-:W-:Y:S01]  /*262f0*/  FMUL.FTZ R21, R2.reuse, R145 ;  /* 0x0000009102157220 */ /* 0x040fe20000410000 */
[----:B------:R-:W-:Y:S01]  /*26300*/  FMUL.FTZ R20, R2, R144 ;  /* 0x0000009002147220 */ /* 0x000fe20000410000 */
[C---:B------:R-:W-:Y:S03]  /*26310*/  FMUL.FTZ R22, R0.reuse, R146 ;  /* 0x0000009200167220 */ /* 0x040fe60000410000 */
[----:B------:R-:W-:Y:S01]  /*26320*/  FMUL.FTZ R23, R0, R147 ;  /* 0x0000009300177220 */ /* 0x000fe20000410000 */
[--C-:B------:R-:W-:Y:S01]  /*26330*/  FFMA.FTZ R144, R193, R165, -R177.reuse ;  /* 0x000000a5c1907223 */ /* 0x100fe200000108b1 */
[C---:B------:R-:W-:Y:S01]  /*26340*/  FMUL.FTZ R72, R2.reuse, R72 ;  /* 0x0000004802487220 */ /* 0x040fe20000410000 */
[----:B------:R-:W-:Y:S01]  /*26350*/  FMUL.FTZ R73, R2, R73 ;  /* 0x0000004902497220 */ /* 0x000fe20000410000 */
[C---:B------:R-:W-:Y:S03]  /*26360*/  FMUL.FTZ R74, R0.reuse, R74 ;  /* 0x0000004a004a7220 */ /* 0x040fe60000410000 */
[C---:B------:R-:W-:Y:S01]  /*26370*/  HMMA.16816.F32.BF16 R20, R168.reuse, R28, R20 ;  /* 0x0000001ca814723c */ /* 0x040fe20000041814 */
[----:B------:R-:W-:Y:S02]  /*26380*/  MUFU.EX2 R196, R196 ;  /* 0x000000c400c47308 */ /* 0x000fe40000000800 */
[----:B------:R-:W-:Y:S01]  /*26390*/  FMUL.FTZ R75, R0, R75 ;  /* 0x0000004b004b7220 */ /* 0x000fe20000410000 */
[C---:B------:R-:W-:Y:S01]  /*263a0*/  FMUL.FTZ R76, R2.reuse, R76 ;  /* 0x0000004c024c7220 */ /* 0x040fe20000410000 */
[C---:B------:R-:W-:Y:S01]  /*263b0*/  FMUL.FTZ R77, R2.reuse, R77 ;  /* 0x0000004d024d7220 */ /* 0x040fe20000410000 */
[C---:B------:R-:W-:Y:S05]  /*263c0*/  HMMA.16816.F32.BF16 R24, R168.reuse, R30, R24 ;  /* 0x0000001ea818723c */ /* 0x040fea0000041818 */
[----:B------:R-:W-:Y:S01]  /*263d0*/  MUFU.EX2 R197, R197 ;  /* 0x000000c500c57308 */ /* 0x000fe20000000800 */
[C---:B------:R-:W-:Y:S01]  /*263e0*/  FMUL.FTZ R28, R2.reuse, R136 ;  /* 0x00000088021c7220 */ /* 0x040fe20000410000 */
[----:B------:R-:W-:Y:S01]  /*263f0*/  FMUL.FTZ R29, R2, R137 ;  /* 0x00000089021d7220 */ /* 0x000fe20000410000 */
[C---:B------:R-:W-:Y:S03]  /*26400*/  FMUL.FTZ R30, R0.reuse, R138 ;  /* 0x0000008a001e7220 */ /* 0x040fe60000410000 */
[C---:B------:R-:W-:Y:S02]  /*26410*/  FMUL.FTZ R31, R0.reuse, R139 ;  /* 0x0000008b001f7220 */ /* 0x040fe40000410000 */
[----:B------:R-:W1:Y:S01]  /*26420*/  LDSM.16.MT88.4 R136, [R216+0x12000] ;  /* 0x01200000d888783b */ /* 0x000e620000004200 */
        /* <DEDUP_REMOVED lines=10> */
[----:B------:R-:W-:Y:S04]  /*264d0*/  LDSM.16.MT88.4 R156, [R220+0x12800] ;  /* 0x01280000dc9c783b */ /* 0x000fe80000004200 */
[----:B------:R-:W-:Y:S01]  /*264e0*/  MUFU.EX2 R251, R251 ;  /* 0x000000fb00fb7308 */ /* 0x000fe20000000800 */
[----:B------:R-:W-:Y:S01]  /*264f0*/  FMUL.FTZ R85, R2, R85 ;  /* 0x0000005502557220 */ /* 0x000fe20000410000 */
[C---:B--2---:R-:W-:Y:S04]  /*26500*/  HMMA.16816.F32.BF16 R36, R168.reuse, R148, R36 ;  /* 0x00000094a824723c */ /* 0x044fe80000041824 */
[C---:B------:R-:W-:Y:S02]  /*26510*/  FMUL.FTZ R86, R0.reuse, R86 ;  /* 0x0000005600567220 */ /* 0x040fe40000410000 */
[C---:B------:R-:W-:Y:S01]  /*26520*/  HMMA.16816.F32.BF16 R40, R168.reuse, R150, R40 ;  /* 0x00000096a828723c */ /* 0x040fe20000041828 */
[----:B------:R-:W-:Y:S01]  /*26530*/  LDSM.16.MT88.4 R148, [R218+0x10800] ;  /* 0x01080000da94783b */ /* 0x000fe20000004200 */
[----:B------:R-:W-:Y:S03]  /*26540*/  MUFU.EX2 R250, R250 ;  /* 0x000000fa00fa7308 */ /* 0x000fe60000000800 */
[----:B------:R-:W-:Y:S01]  /*26550*/  FMUL.FTZ R87, R0, R87 ;  /* 0x0000005700577220 */ /* 0x000fe20000410000 */
[C---:B-----5:R-:W-:Y:S06]  /*26560*/  HMMA.16816.F32.BF16 R44, R168.reuse, R140, R44 ;  /* 0x0000008ca82c723c */ /* 0x060fec000004182c */
[----:B------:R-:W-:Y:S01]  /*26570*/  MUFU.EX2 R199, R199 ;  /* 0x000000c700c77308 */ /* 0x000fe20000000800 */
[C---:B------:R-:W-:Y:S01]  /*26580*/  FMUL.FTZ R88, R2.reuse, R88 ;  /* 0x0000005802587220 */ /* 0x040fe20000410000 */
[C---:B------:R-:W-:Y:S01]  /*26590*/  HMMA.16816.F32.BF16 R48, R168.reuse, R142, R48 ;  /* 0x0000008ea830723c */ /* 0x040fe20000041830 */
[----:B------:R-:W2:Y:S02]  /*265a0*/  LDSM.16.MT88.4 R140, [R220+0x14000] ;  /* 0x01400000dc8c783b */ /* 0x000ea40000004200 */
[----:B------:R-:W-:Y:S03]  /*265b0*/  FMUL.FTZ R89, R2, R89 ;  /* 0x0000005902597220 */ /* 0x000fe60000410000 */
[C---:B----4-:R-:W-:Y:S02]  /*265c0*/  HMMA.16816.F32.BF16 R52, R168.reuse, R132, R52 ;  /* 0x00000084a834723c */ /* 0x050fe40000041834 */
[----:B------:R-:W-:Y:S03]  /*265d0*/  MUFU.EX2 R198, R198 ;  /* 0x000000c600c67308 */ /* 0x000fe60000000800 */
[C---:B------:R-:W-:Y:S01]  /*265e0*/  FMUL.FTZ R90, R0.reuse, R90 ;  /* 0x0000005a005a7220 */ /* 0x040fe20000410000 */
[C---:B------:R-:W-:Y:S01]  /*265f0*/  HMMA.16816.F32.BF16 R56, R168.reuse, R134, R56 ;  /* 0x00000086a838723c */ /* 0x040fe20000041838 */
[----:B------:R-:W3:Y:S05]  /*26600*/  LDSM.16.MT88.4 R132, [R218+0x14000] ;  /* 0x01400000da84783b */ /* 0x000eea0000004200 */
[----:B------:R-:W-:Y:S01]  /*26610*/  MUFU.EX2 R189, R189 ;  /* 0x000000bd00bd7308 */ /* 0x000fe20000000800 */
[----:B------:R-:W-:Y:S01]  /*26620*/  FMUL.FTZ R91, R0, R91 ;  /* 0x0000005b005b7220 */ /* 0x000fe20000410000 */
[C---:B-1----:R-:W-:Y:S03]  /*26630*/  HMMA.16816.F32.BF16 R60, R168.reuse, R136, R60 ;  /* 0x00000088a83c723c */ /* 0x042fe6000004183c */
[C---:B------:R-:W-:Y:S03]  /*26640*/  FMUL.FTZ R92, R2.reuse, R92 ;  /* 0x0000005c025c7220 */ /* 0x040fe60000410000 */
[C---:B------:R-:W-:Y:S01]  /*26650*/  HMMA.16816.F32.BF16 R64, R168.reuse, R138, R64 ;  /* 0x0000008aa840723c */ /* 0x040fe20000041840 */
[----:B------:R-:W1:Y:S04]  /*26660*/  LDSM.16.MT88.4 R136, [R217+0x14000] ;  /* 0x01400000d988783b */ /* 0x000e680000004200 */
        /* <DEDUP_REMOVED lines=21> */
[----:B------:R-:W-:Y:S01]  /*267c0*/  FFMA.FTZ R193, R192, R165, -R177 ;  /* 0x000000a5c0c17223 */ /* 0x000fe200000108b1 */
[C---:B-1----:R-:W-:Y:S01]  /*267d0*/  HMMA.16816.F32.BF16 R84, R168.reuse, R136, R84 ;  /* 0x00000088a854723c */ /* 0x042fe20000041854 */
[----:B------:R1:W-:Y:S04]  /*267e0*/  MUFU.EX2 R192, R144 ;  /* 0x0000009000c07308 */ /* 0x0003e80000000800 */
[C---:B------:R-:W-:Y:S01]  /*267f0*/  FMUL.FTZ R108, R2.reuse, R108 ;  /* 0x0000006c026c7220 */ /* 0x040fe20000410000 */
[C---:B------:R-:W-:Y:S01]  /*26800*/  HMMA.16816.F32.BF16 R88, R168.reuse, R138, R88 ;  /* 0x0000008aa858723c */ /* 0x040fe20000041858 */
[----:B------:R-:W4:Y:S04]  /*26810*/  LDSM.16.MT88.4 R136, [R218+0x16000] ;  /* 0x01600000da88783b */ /* 0x000f280000004200 */
[----:B------:R-:W5:Y:S01]  /*26820*/  MUFU.EX2 R193, R193 ;  /* 0x000000c100c17308 */ /* 0x000f620000000800 */
[----:B------:R-:W-:Y:S01]  /*26830*/  FMUL.FTZ R109, R2, R109 ;  /* 0x0000006d026d7220 */ /* 0x000fe20000410000 */
[C---:B------:R-:W-:Y:S01]  /*26840*/  FMUL.FTZ R110, R0.reuse, R110 ;  /* 0x0000006e006e7220 */ /* 0x040fe20000410000 */
[----:B------:R-:W-:Y:S03]  /*26850*/  FMUL.FTZ R111, R0, R111 ;  /* 0x0000006f006f7220 */ /* 0x000fe60000410000 */
[C---:B------:R-:W-:Y:S01]  /*26860*/  FMUL.FTZ R112, R2.reuse, R112 ;  /* 0x0000007002707220 */ /* 0x040fe20000410000 */
[----:B------:R-:W-:Y:S01]  /*26870*/  FMUL.FTZ R113, R2, R113 ;  /* 0x0000007102717220 */ /* 0x000fe20000410000 */
[----:B-1----:R-:W-:Y:S01]  /*26880*/  LDSM.16.MT88.4 R144, [R220+0x10800] ;  /* 0x01080000dc90783b */ /* 0x002fe20000004200 */
        /* <DEDUP_REMOVED lines=14> */
[----:B------:R-:W2:Y:S04]  /*26970*/  LDSM.16.MT88.4 R132, [R216+0x16000] ;  /* 0x01600000d884783b */ /* 0x000ea80000004200 */
[----:B------:R-:W-:Y:S01]  /*26980*/  FMUL.FTZ R123, R0, R123 ;  /* 0x0000007b007b7220 */ /* 0x000fe20000410000 */
[C---:B----4-:R-:W-:Y:S05]  /*26990*/  HMMA.16816.F32.BF16 R108, R168.reuse, R136, R108 ;  /* 0x00000088a86c723c */ /* 0x050fea000004186c */
[----:B------:R-:W-:Y:S01]  /*269a0*/  FMUL.FTZ R124, R2, R124 ;  /* 0x0000007c027c7220 */ /* 0x000fe20000410000 */
[C---:B------:R-:W-:Y:S05]  /*269b0*/  HMMA.16816.F32.BF16 R112, R168.reuse, R138, R112 ;  /* 0x0000008aa870723c */ /* 0x040fea0000041870 */
[----:B------:R-:W-:Y:S01]  /*269c0*/  F2FP.BF16.F32.PACK_AB R136, R190, R191 ;  /* 0x000000bfbe88723e */ /* 0x000fe200000010ff */
[----:B------:R-:W-:Y:S01]  /*269d0*/  FMUL.FTZ R125, R2, R125 ;  /* 0x0000007d027d7220 */ /* 0x000fe20000410000 */
[----:B-----5:R-:W-:Y:S01]  /*269e0*/  F2FP.BF16.F32.PACK_AB R138, R193, R192 ;  /* 0x000000c0c18a723e */ /* 0x020fe200000010ff */
[----:B------:R-:W-:Y:S03]  /*269f0*/  FMUL.FTZ R126, R0, R126 ;  /* 0x0000007e007e7220 */ /* 0x000fe60000410000 */
[----:B------:R-:W-:Y:S01]  /*26a00*/  F2FP.BF16.F32.PACK_AB R137, R194, R195 ;  /* 0x000000c3c289723e */ /* 0x000fe200000010ff */
[----:B------:R-:W-:Y:S01]  /*26a10*/  FMUL.FTZ R127, R0, R127 ;  /* 0x0000007f007f7220 */ /* 0x000fe20000410000 */
[----:B------:R-:W-:Y:S01]  /*26a20*/  F2FP.BF16.F32.PACK_AB R139, R197, R196 ;  /* 0x000000c4c58b723e */ /* 0x000fe200000010ff */
[C---:B------:R-:W-:Y:S01]  /*26a30*/  FMUL.FTZ R128, R2.reuse, R128 ;  /* 0x0000008002807220 */ /* 0x040fe20000410000 */
[----:B------:R-:W-:Y:S01]  /*26a40*/  FMUL.FTZ R129, R2, R129 ;  /* 0x0000008102817220 */ /* 0x000fe20000410000 */
[C---:B------:R-:W-:Y:S01]  /*26a50*/  FMUL.FTZ R130, R0.reuse, R130 ;  /* 0x0000008200827220 */ /* 0x040fe20000410000 */
[C---:B-1----:R-:W-:Y:S03]  /*26a60*/  HMMA.16816.F32.BF16 R116, R168.reuse, R140, R116 ;  /* 0x0000008ca874723c */ /* 0x042fe60000041874 */
[----:B------:R-:W-:Y:S01]  /*26a70*/  FMUL.FTZ R131, R0, R131 ;  /* 0x0000008300837220 */ /* 0x000fe20000410000 */
[----:B------:R-:W-:Y:S01]  /*26a80*/  FFMA.FTZ R187, R2, R249, R187 ;  /* 0x000000f902bb7223 */ /* 0x000fe200000100bb */
[----:B------:R-:W-:Y:S01]  /*26a90*/  MOV R2, R3 ;  /* 0x0000000300027202 */ /* 0x000fe20000000f00 */
[C---:B------:R-:W-:Y:S01]  /*26aa0*/  HMMA.16816.F32.BF16 R120, R168.reuse, R142, R120 ;  /* 0x0000008ea878723c */ /* 0x040fe20000041878 */
[----:B------:R-:W1:Y:S04]  /*26ab0*/  LDSM.16.MT88.4 R140, [R216+0x10800] ;  /* 0x01080000d88c783b */ /* 0x000e680000004200 */
[----:B------:R-:W-:Y:S01]  /*26ac0*/  FFMA.FTZ R188, R0, R248, R188 ;  /* 0x000000f800bc7223 */ /* 0x000fe200000100bc */
[C---:B--2---:R-:W-:Y:S05]  /*26ad0*/  HMMA.16816.F32.BF16 R124, R168.reuse, R132, R124 ;  /* 0x00000084a87c723c */ /* 0x044fea000004187c */
        /* <DEDUP_REMOVED lines=10> */
[----:B------:R-:W-:Y:S01]  /*26b80*/  MOV R170, R160 ;  /* 0x000000a000aa7202 */ /* 0x000fe20000000f00 */
[C---:B------:R-:W-:Y:S01]  /*26b90*/  HMMA.16816.F32.BF16 R16, R136.reuse, R150, R16 ;  /* 0x000000968810723c */ /* 0x040fe20000041810 */
[----:B------:R-:W4:Y:S04]  /*26ba0*/  LDSM.16.MT88.4 R148, [R216+0x12800] ;  /* 0x01280000d894783b */ /* 0x000f280000004200 */
[----:B------:R-:W-:Y:S01]  /*26bb0*/  MOV R0, R164 ;  /* 0x000000a400007202 */ /* 0x000fe20000000f00 */
[C---:B------:R-:W-:Y:S03]  /*26bc0*/  HMMA.16816.F32.BF16 R20, R136.reuse, R152, R20 ;  /* 0x000000988814723c */ /* 0x040fe60000041814 */
[----:B------:R-:W-:Y:S02]  /*26bd0*/  LDSM.16.MT88.4 R160, [R218+0x14800] ;  /* 0x01480000daa0783b */ /* 0x000fe40000004200 */
        /* <DEDUP_REMOVED lines=21> */
[-C--:B------:R-:W-:Y:S01]  /*26d30*/  FFMA.FTZ R144, R169, R165.reuse, -R177 ;  /* 0x000000a5a9907223 */ /* 0x080fe200000108b1 */
[C---:B----4-:R-:W-:Y:S05]  /*26d40*/  HMMA.16816.F32.BF16 R60, R136.reuse, R148, R60 ;  /* 0x00000094883c723c */ /* 0x050fea000004183c */
[----:B------:R-:W-:Y:S01]  /*26d50*/  FADD.FTZ R187, R192, R187 ;  /* 0x000000bbc0bb7221 */ /* 0x000fe20000010000 */
[C---:B------:R-:W-:Y:S05]  /*26d60*/  HMMA.16816.F32.BF16 R64, R136.reuse, R150, R64 ;  /* 0x000000968840723c */ /* 0x040fea0000041840 */
[-C--:B------:R-:W-:Y:S01]  /*26d70*/  FFMA.FTZ R148, R170, R165.reuse, -R177 ;  /* 0x000000a5aa947223 */ /* 0x080fe200000108b1 */
[C---:B-----5:R-:W-:Y:S05]  /*26d80*/  HMMA.16816.F32.BF16 R68, R136.reuse, R152, R68 ;  /* 0x000000988844723c */ /* 0x060fea0000041844 */
        /* <DEDUP_REMOVED lines=8> */
[----:B------:R4:W-:Y:S01]  /*26e10*/  MUFU.EX2 R160, R148 ;  /* 0x0000009400a07308 */ /* 0x0009e20000000800 */
[----:B------:R-:W-:Y:S01]  /*26e20*/  FADD.FTZ R188, R251, R188 ;  /* 0x000000bcfbbc7221 */ /* 0x000fe20000010000 */
[C---:B-1----:R-:W-:Y:S04]  /*26e30*/  HMMA.16816.F32.BF16 R84, R136.reuse, R140, R84 ;  /* 0x0000008c8854723c */ /* 0x042fe80000041854 */
[----:B------:R-:W-:Y:S02]  /*26e40*/  FADD.FTZ R188, R250, R188 ;  /* 0x000000bcfabc7221 */ /* 0x000fe40000010000 */
[C---:B------:R-:W-:Y:S01]  /*26e50*/  HMMA.16816.F32.BF16 R88, R136.reuse, R142, R88 ;  /* 0x0000008e8858723c */ /* 0x040fe20000041858 */
[----:B---3--:R-:W1:Y:S04]  /*26e60*/  LDSM.16.MT88.4 R144, [R218+0x16800] ;  /* 0x01680000da90783b */ /* 0x008e680000004200 */
[-CC-:B------:R-:W-:Y:S01]  /*26e70*/  FFMA.FTZ R140, R171, R165.reuse, -R177.reuse ;  /* 0x000000a5ab8c7223 */ /* 0x180fe200000108b1 */
[C---:B------:R-:W-:Y:S03]  /*26e80*/  HMMA.16816.F32.BF16 R92, R136.reuse, R156, R92 ;  /* 0x0000009c885c723c */ /* 0x040fe6000004185c */
[----:B----4-:R-:W3:Y:S01]  /*26e90*/  LDSM.16.MT88.4 R148, [R217+0x16800] ;  /* 0x01680000d994783b */ /* 0x010ee20000004200 */
[----:B------:R-:W4:Y:S01]  /*26ea0*/  MUFU.EX2 R162, R140 ;  /* 0x0000008c00a27308 */ /* 0x000f220000000800 */
[----:B------:R-:W-:Y:S01]  /*26eb0*/  FFMA.FTZ R177, R176, R165, -R177 ;  /* 0x000000a5b0b17223 */ /* 0x000fe200000108b1 */
[C---:B------:R-:W-:Y:S05]  /*26ec0*/  HMMA.16816.F32.BF16 R96, R136.reuse, R158, R96 ;  /* 0x0000009e8860723c */ /* 0x040fea0000041860 */
[----:B------:R-:W-:Y:S01]  /*26ed0*/  LDSM.16.MT88.4 R156, [R218+0x11000] ;  /* 0x01100000da9c783b */ /* 0x000fe20000004200 */
[C---:B--2---:R-:W-:Y:S02]  /*26ee0*/  HMMA.16816.F32.BF16 R100, R136.reuse, R132, R100 ;  /* 0x000000848864723c */ /* 0x044fe40000041864 */
[----:B------:R-:W-:Y:S03]  /*26ef0*/  MUFU.EX2 R165, R172 ;  /* 0x000000ac00a57308 */ /* 0x000fe60000000800 */
[----:B------:R-:W-:Y:S01]  /*26f00*/  FADD.FTZ R188, R199, R188 ;  /* 0x000000bcc7bc7221 */ /* 0x000fe20000010000 */
[C---:B------:R-:W-:Y:S01]  /*26f10*/  HMMA.16816.F32.BF16 R104, R136.reuse, R134, R104 ;  /* 0x000000868868723c */ /* 0x040fe20000041868 */
[----:B------:R-:W-:Y:S04]  /*26f20*/  LDSM.16.MT88.4 R168, [R216+0x11000] ;  /* 0x01100000d8a8783b */ /* 0x000fe80000004200 */
[----:B----4-:R-:W-:Y:S01]  /*26f30*/  MOV R132, R162 ;  /* 0x000000a200847202 */ /* 0x010fe20000000f00 */
[----:B------:R-:W-:Y:S01]  /*26f40*/  IMAD.MOV.U32 R133, RZ, RZ, R161 ;  /* 0x000000ffff857224 */ /* 0x000fe200078e00a1 */
[----:B------:R-:W-:Y:S01]  /*26f50*/  MOV R135, R160 ;  /* 0x000000a000877202 */ /* 0x000fe20000000f00 */
[C---:B------:R-:W-:Y:S01]  /*26f60*/  FADD.FTZ R188, R198.reuse, R188 ;  /* 0x000000bcc6bc7221 */ /* 0x040fe20000010000 */
[----:B------:R-:W2:Y:S01]  /*26f70*/  LDSM.16.MT88.4 R140, [R220+0x11000] ;  /* 0x01100000dc8c783b */ /* 0x000ea20000004200 */
[C---:B-1----:R-:W-:Y:S07]  /*26f80*/  HMMA.16816.F32.BF16 R108, R136.reuse, R144, R108 ;  /* 0x00000090886c723c */ /* 0x042fee000004186c */
[----:B------:R-:W1:Y:S01]  /*26f90*/  LDSM.16.MT88.4 R160, [R217+0x11000] ;  /* 0x01100000d9a0783b */ /* 0x000e620000004200 */
[C---:B------:R-:W-:Y:S07]  /*26fa0*/  HMMA.16816.F32.BF16 R112, R136.reuse, R146, R112 ;  /* 0x000000928870723c */ /* 0x040fee0000041870 */
[----:B------:R-:W4:Y:S01]  /*26fb0*/  LDSM.16.MT88.4 R144, [R220+0x13000] ;  /* 0x01300000dc90783b */ /* 0x000f220000004200 */
[C---:B---3--:R-:W-:Y:S06]  /*26fc0*/  HMMA.16816.F32.BF16 R116, R136.reuse, R148, R116 ;  /* 0x000000948874723c */ /* 0x048fec0000041874 */
[C---:B------:R-:W-:Y:S05]  /*26fd0*/  HMMA.16816.F32.BF16 R120, R136.reuse, R150, R120 ;  /* 0x000000968878723c */ /* 0x040fea0000041878 */
[----:B------:R-:W-:Y:S01]  /*26fe0*/  MOV R149, R135 ;  /* 0x0000008700957202 */ /* 0x000fe20000000f00 */
[C---:B------:R-:W-:Y:S05]  /*26ff0*/  HMMA.16816.F32.BF16 R124, R136.reuse, R152, R124 ;  /* 0x00000098887c723c */ /* 0x040fea000004187c */
[----:B------:R-:W-:Y:S01]  /*27000*/  F2FP.BF16.F32.PACK_AB R135, R198, R199 ;  /* 0x000000c7c687723e */ /* 0x000fe200000010ff */
[----:B------:R-:W-:Y:S01]  /*27010*/  HMMA.16816.F32.BF16 R128, R136, R154, R128 ;  /* 0x0000009a8880723c */ /* 0x000fe20000041880 */
[----:B------:R-:W3:Y:S04]  /*27020*/  LDSM.16.MT88.4 R136, [R218+0x13000] ;  /* 0x01300000da88783b */ /* 0x000ee80000004200 */
[----:B------:R-:W-:Y:S02]  /*27030*/  MOV R152, R132 ;  /* 0x0000008400987202 */ /* 0x000fe40000000f00 */
[----:B------:R-:W-:Y:S04]  /*27040*/  MOV R153, R133 ;  /* 0x0000008500997202 */ /* 0x000fe80000000f00 */
[----:B------:R-:W-:Y:S02]  /*27050*/  F2FP.BF16.F32.PACK_AB R132, R149, R153 ;  /* 0x000000999584723e */ /* 0x000fe400000010ff */
[-C--:B------:R-:W-:Y:S02]  /*27060*/  F2FP.BF16.F32.PACK_AB R134, R252, R152.reuse ;  /* 0x00000098fc86723e */ /* 0x080fe400000010ff */
[----:B------:R-:W-:Y:S07]  /*27070*/  F2FP.BF16.F32.PACK_AB R133, R250, R251 ;  /* 0x000000fbfa85723e */ /* 0x000fee00000010ff */
[C---:B--2---:R-:W-:Y:S06]  /*27080*/  HMMA.16816.F32.BF16 R4, R132.reuse, R140, R4 ;  /* 0x0000008c8404723c */ /* 0x044fec0000041804 */
[C---:B------:R-:W-:Y:S01]  /*27090*/  HMMA.16816.F32.BF16 R8, R132.reuse, R142, R8 ;  /* 0x0000008e8408723c */ /* 0x040fe20000041808 */
[----:B------:R-:W2:Y:S05]  /*270a0*/  LDSM.16.MT88.4 R140, [R217+0x13000] ;  /* 0x01300000d98c783b */ /* 0x000eaa0000004200 */
[C---:B------:R-:W-:Y:S06]  /*270b0*/  HMMA.16816.F32.BF16 R12, R132.reuse, R156, R12 ;  /* 0x0000009c840c723c */ /* 0x040fec000004180c */
[C---:B------:R-:W-:Y:S05]  /*270c0*/  HMMA.16816.F32.BF16 R16, R132.reuse, R158, R16 ;  /* 0x0000009e8410723c */ /* 0x040fea0000041810 */
[----:B------:R-:W-:Y:S01]  /*270d0*/  IMAD.MOV.U32 R157, RZ, RZ, R149 ;  /* 0x000000ffff9d7224 */ /* 0x000fe200078e0095 */
[C---:B-1----:R-:W-:Y:S01]  /*270e0*/  HMMA.16816.F32.BF16 R20, R132.reuse, R160, R20 ;  /* 0x000000a08414723c */ /* 0x042fe20000041814 */
[----:B------:R-:W1:Y:S05]  /*270f0*/  LDSM.16.MT88.4 R148, [R216+0x13000] ;  /* 0x01300000d894783b */ /* 0x000e6a0000004200 */
[C---:B------:R-:W-:Y:S05]  /*27100*/  HMMA.16816.F32.BF16 R24, R132.reuse, R162, R24 ;  /* 0x000000a28418723c */ /* 0x040fea0000041818 */
[----:B------:R-:W-:Y:S01]  /*27110*/  MOV R160, R152 ;  /* 0x0000009800a07202 */ /* 0x000fe20000000f00 */
[C---:B------:R-:W-:Y:S01]  /*27120*/  HMMA.16816.F32.BF16 R28, R132.reuse, R168, R28 ;  /* 0x000000a8841c723c */ /* 0x040fe2000004181c */
[----:B------:R-:W-:Y:S04]  /*27130*/  MUFU.EX2 R168, R179 ;  /* 0x000000b300a87308 */ /* 0x000fe80000000800 */
[----:B------:R-:W-:Y:S01]  /*27140*/  MOV R161, R153 ;  /* 0x0000009900a17202 */ /* 0x000fe20000000f00 */
[C---:B------:R-:W-:Y:S01]  /*27150*/  HMMA.16816.F32.BF16 R32, R132.reuse, R170, R32 ;  /* 0x000000aa8420723c */ /* 0x040fe20000041820 */
[----:B------:R-:W5:Y:S04]  /*27160*/  LDSM.16.MT88.4 R152, [R220+0x15000] ;  /* 0x01500000dc98783b */ /* 0x000f680000004200 */
[----:B------:R-:W-:Y:S01]  /*27170*/  MOV R169, R157 ;  /* 0x0000009d00a97202 */ /* 0x000fe20000000f00 */
[C---:B----4-:R-:W-:Y:S03]  /*27180*/  HMMA.16816.F32.BF16 R36, R132.reuse, R144, R36 ;  /* 0x000000908424723c */ /* 0x050fe60000041824 */
[----:B------:R-:W4:Y:S02]  /*27190*/  LDSM.16.MT88.4 R156, [R218+0x15000] ;  /* 0x01500000da9c783b */ /* 0x000f240000004200 */
[----:B------:R-:W-:Y:S01]  /*271a0*/  MOV R171, R160 ;  /* 0x000000a000ab7202 */ /* 0x000fe20000000f00 */
[C---:B------:R-:W-:Y:S05]  /*271b0*/  HMMA.16816.F32.BF16 R40, R132.reuse, R146, R40 ;  /* 0x000000928428723c */ /* 0x040fea0000041828 */
[----:B------:R-:W-:Y:S01]  /*271c0*/  LDSM.16.MT88.4 R144, [R216+0x15000] ;  /* 0x01500000d890783b */ /* 0x000fe20000004200 */
[C---:B---3--:R-:W-:Y:S05]  /*271d0*/  HMMA.16816.F32.BF16 R44, R132.reuse, R136, R44 ;  /* 0x00000088842c723c */ /* 0x048fea000004182c */
[----:B------:R-:W-:Y:S01]  /*271e0*/  IMAD.MOV.U32 R170, RZ, RZ, R161 ;  /* 0x000000ffffaa7224 */ /* 0x000fe200078e00a1 */
[C---:B------:R-:W-:Y:S01]  /*271f0*/  HMMA.16816.F32.BF16 R48, R132.reuse, R138, R48 ;  /* 0x0000008a8430723c */ /* 0x040fe20000041830 */
[----:B------:R-:W3:Y:S05]  /*27200*/  LDSM.16.MT88.4 R160, [R217+0x15000] ;  /* 0x01500000d9a0783b */ /* 0x000eea0000004200 */
[C---:B--2---:R-:W-:Y:S03]  /*27210*/  HMMA.16816.F32.BF16 R52, R132.reuse, R140, R52 ;  /* 0x0000008c8434723c */ /* 0x044fe60000041834 */
[----:B------:R-:W2:Y:S03]  /*27220*/  LDSM.16.MT88.4 R136, [R220+0x17000] ;  /* 0x01700000dc88783b */ /* 0x000ea60000004200 */
[C---:B------:R-:W-:Y:S05]  /*27230*/  HMMA.16816.F32.BF16 R56, R132.reuse, R142, R56 ;  /* 0x0000008e8438723c */ /* 0x040fea0000041838 */
[----:B------:R-:W2:Y:S01]  /*27240*/  LDSM.16.MT88.4 R140, [R218+0x17000] ;  /* 0x01700000da8c783b */ /* 0x000ea20000004200 */
[C---:B-1----:R-:W-:Y:S06]  /*27250*/  HMMA.16816.F32.BF16 R60, R132.reuse, R148, R60 ;  /* 0x00000094843c723c */ /* 0x042fec000004183c */
[C---:B------:R-:W-:Y:S01]  /*27260*/  HMMA.16816.F32.BF16 R64, R132.reuse, R150, R64 ;  /* 0x000000968440723c */ /* 0x040fe20000041840 */
[----:B------:R-:W1:Y:S05]  /*27270*/  LDSM.16.MT88.4 R148, [R217+0x17000] ;  /* 0x01700000d994783b */ /* 0x000e6a0000004200 */
[C---:B-----5:R-:W-:Y:S01]  /*27280*/  HMMA.16816.F32.BF16 R68, R132.reuse, R152, R68 ;  /* 0x000000988444723c */ /* 0x060fe20000041844 */
[----:B------:R-:W5:Y:S05]  /*27290*/  MUFU.EX2 R152, R178 ;  /* 0x000000b200987308 */ /* 0x000f6a0000000800 */
[C---:B------:R-:W-:Y:S06]  /*272a0*/  HMMA.16816.F32.BF16 R72, R132.reuse, R154, R72 ;  /* 0x0000009a8448723c */ /* 0x040fec0000041848 */
[C---:B----4-:R-:W-:Y:S06]  /*272b0*/  HMMA.16816.F32.BF16 R76, R132.reuse, R156, R76 ;  /* 0x0000009c844c723c */ /* 0x050fec000004184c */
[C---:B------:R-:W-:Y:S01]  /*272c0*/  HMMA.16816.F32.BF16 R80, R132.reuse, R158, R80 ;  /* 0x0000009e8450723c */ /* 0x040fe20000041850 */
[----:B------:R-:W-:Y:S05]  /*272d0*/  LDSM.16.MT88.4 R156, [R220+0x11800] ;  /* 0x01180000dc9c783b */ /* 0x000fea0000004200 */
[C---:B---3--:R-:W-:Y:S01]  /*272e0*/  HMMA.16816.F32.BF16 R84, R132.reuse, R160, R84 ;  /* 0x000000a08454723c */ /* 0x048fe20000041854 */
[----:B------:R-:W-:Y:S05]  /*272f0*/  MUFU.EX2 R160, R175 ;  /* 0x000000af00a07308 */ /* 0x000fea0000000800 */
[C---:B------:R-:W-:Y:S05]  /*27300*/  HMMA.16816.F32.BF16 R88, R132.reuse, R162, R88 ;  /* 0x000000a28458723c */ /* 0x040fea0000041858 */
[----:B------:R-:W-:Y:S01]  /*27310*/  MUFU.EX2 R162, R174 ;  /* 0x000000ae00a27308 */ /* 0x000fe20000000800 */
[----:B------:R-:W-:Y:S01]  /*27320*/  MOV R161, R171 ;  /* 0x000000ab00a17202 */ /* 0x000fe20000000f00 */
[C---:B------:R-:W-:Y:S08]  /*27330*/  HMMA.16816.F32.BF16 R92, R132.reuse, R144, R92 ;  /* 0x00000090845c723c */ /* 0x040ff0000004185c */
[----:B------:R-:W3:Y:S01]  /*27340*/  MUFU.EX2 R144, R173 ;  /* 0x000000ad00907308 */ /* 0x000ee20000000800 */
[C---:B------:R-:W-:Y:S03]  /*27350*/  HMMA.16816.F32.BF16 R96, R132.reuse, R146, R96 ;  /* 0x000000928460723c */ /* 0x040fe60000041860 */
[----:B-----5:R-:W-:Y:S03]  /*27360*/  MOV R145, R152 ;  /* 0x0000009800917202 */ /* 0x020fe60000000f00 */
[C---:B--2---:R-:W-:Y:S01]  /*27370*/  HMMA.16816.F32.BF16 R100, R132.reuse, R136, R100 ;  /* 0x000000888464723c */ /* 0x044fe20000041864 */
[----:B------:R-:W2:Y:S04]  /*27380*/  LDSM.16.MT88.4 R152, [R216+0x17000] ;  /* 0x01700000d898783b */ /* 0x000ea80000004200 */
[----:B------:R-:W-:Y:S01]  /*27390*/  MOV R163, R168 ;  /* 0x000000a800a37202 */ /* 0x000fe20000000f00 */
[C---:B------:R-:W-:Y:S01]  /*273a0*/  HMMA.16816.F32.BF16 R104, R132.reuse, R138, R104 ;  /* 0x0000008a8468723c */ /* 0x040fe20000041868 */
[----:B------:R-:W4:Y:S02]  /*273b0*/  MUFU.EX2 R168, R177 ;  /* 0x000000b100a87308 */ /* 0x000f240000000800 */
[----:B------:R-:W5:Y:S02]  /*273c0*/  LDSM.16.MT88.4 R136, [R218+0x11800] ;  /* 0x01180000da88783b */ /* 0x000f640000004200 */
[----:B---3--:R-:W-:Y:S01]  /*273d0*/  F2FP.BF16.F32.PACK_AB R171, R165, R144 ;  /* 0x00000090a5ab723e */ /* 0x008fe200000010ff */
[C---:B------:R-:W-:Y:S05]  /*273e0*/  HMMA.16816.F32.BF16 R108, R132.reuse, R140, R108 ;  /* 0x0000008c846c723c */ /* 0x040fea000004186c */
[----:B------:R-:W-:Y:S01]  /*273f0*/  LDSM.16.MT88.4 R172, [R216+0x11800] ;  /* 0x01180000d8ac783b */ /* 0x000fe20000004200 */
[C---:B------:R-:W-:Y:S05]  /*27400*/  HMMA.16816.F32.BF16 R112, R132.reuse, R142, R112 ;  /* 0x0000008e8470723c */ /* 0x040fea0000041870 */
[----:B------:R-:W-:Y:S01]  /*27410*/  MOV R147, R170 ;  /* 0x000000aa00937202 */ /* 0x000fe20000000f00 */
[C---:B-1----:R-:W-:Y:S01]  /*27420*/  HMMA.16816.F32.BF16 R116, R132.reuse, R148, R116 ;  /* 0x000000948474723c */ /* 0x042fe20000041874 */
[----:B------:R-:W1:Y:S04]  /*27430*/  LDSM.16.MT88.4 R140, [R217+0x11800] ;  /* 0x01180000d98c783b */ /* 0x000e680000004200 */
[----:B----4-:R-:W-:Y:S01]  /*27440*/  MOV R166, R168 ;  /* 0x000000a800a67202 */ /* 0x010fe20000000f00 */
[C---:B------:R-:W-:Y:S03]  /*27450*/  HMMA.16816.F32.BF16 R120, R132.reuse, R150, R120 ;  /* 0x000000968478723c */ /* 0x040fe60000041878 */
[----:B------:R-:W3:Y:S02]  /*27460*/  LDSM.16.MT88.4 R176, [R220+0x13800] ;  /* 0x01380000dcb0783b */ /* 0x000ee40000004200 */
[----:B------:R-:W-:Y:S01]  /*27470*/  F2FP.BF16.F32.PACK_AB R168, R163, R189 ;  /* 0x000000bda3a8723e */ /* 0x000fe200000010ff */
[----:B------:R-:W-:Y:S01]  /*27480*/  IMAD.MOV.U32 R146, RZ, RZ, R169 ;  /* 0x000000ffff927224 */ /* 0x000fe200078e00a9 */
[----:B------:R-:W-:Y:S01]  /*27490*/  F2FP.BF16.F32.PACK_AB R170, R166, R145 ;  /* 0x00000091a6aa723e */ /* 0x000fe200000010ff */
[C---:B--2---:R-:W-:Y:S03]  /*274a0*/  HMMA.16816.F32.BF16 R124, R132.reuse, R152, R124 ;  /* 0x00000098847c723c */ /* 0x044fe6000004187c */
[----:B------:R-:W-:Y:S03]  /*274b0*/  F2FP.BF16.F32.PACK_AB R169, R162, R160 ;  /* 0x000000a0a2a9723e */ /* 0x000fe600000010ff */
[----:B------:R-:W-:Y:S07]  /*274c0*/  HMMA.16816.F32.BF16 R128, R132, R154, R128 ;  /* 0x0000009a8480723c */ /* 0x000fee0000041880 */
[----:B------:R-:W-:Y:S04]  /*274d0*/  MOV R132, R162 ;  /* 0x000000a200847202 */ /* 0x000fe80000000f00 */
[----:B------:R-:W-:Y:S02]  /*274e0*/  MOV R133, R163 ;  /* 0x000000a300857202 */ /* 0x000fe40000000f00 */
[----:B------:R-:W-:Y:S02]  /*274f0*/  MOV R134, R160 ;  /* 0x000000a000867202 */ /* 0x000fe40000000f00 */
[----:B------:R-:W-:Y:S02]  /*27500*/  MOV R135, R161 ;  /* 0x000000a100877202 */ /* 0x000fe40000000f00 */
[C---:B------:R-:W-:Y:S01]  /*27510*/  HMMA.16816.F32.BF16 R160, R168.reuse, R156, R4 ;  /* 0x0000009ca8a0723c */ /* 0x040fe20000041804 */
[----:B------:R-:W2:Y:S05]  /*27520*/  LDSM.16.MT88.4 R4, [R218+0x13800] ;  /* 0x01380000da04783b */ /* 0x000eaa0000004200 */
[C---:B------:R-:W-:Y:S03]  /*27530*/  HMMA.16816.F32.BF16 R156, R168.reuse, R158, R8 ;  /* 0x0000009ea89c723c */ /* 0x040fe60000041808 */
[----:B------:R-:W4:Y:S03]  /*27540*/  LDSM.16.MT88.4 R8, [R217+0x13800] ;  /* 0x01380000d908783b */ /* 0x000f260000004200 */
[C---:B-----5:R-:W-:Y:S05]  /*27550*/  HMMA.16816.F32.BF16 R152, R168.reuse, R136, R12 ;  /* 0x00000088a898723c */ /* 0x060fea000004180c */
[----:B------:R-:W5:Y:S01]  /*27560*/  LDSM.16.MT88.4 R12, [R216+0x13800] ;  /* 0x01380000d80c783b */ /* 0x000f620000004200 */
[C---:B------:R-:W-:Y:S05]  /*27570*/  HMMA.16816.F32.BF16 R148, R168.reuse, R138, R16 ;  /* 0x0000008aa894723c */ /* 0x040fea0000041810 */
[----:B------:R-:W-:Y:S01]  /*27580*/  IMAD.MOV.U32 R136, RZ, RZ, R146 ;  /* 0x000000ffff887224 */ /* 0x000fe200078e0092 */
[----:B------:R-:W-:Y:S02]  /*27590*/  MOV R137, R147 ;  /* 0x0000009300897202 */ /* 0x000fe40000000f00 */
[----:B------:R-:W-:Y:S03]  /*275a0*/  MOV R18, R144 ;  /* 0x0000009000127202 */ /* 0x000fe60000000f00 */
[----:B------:R-:W-:Y:S02]  /*275b0*/  MOV R19, R145 ;  /* 0x0000009100137202 */ /* 0x000fe40000000f00 */
[C---:B-1----:R-:W-:Y:S06]  /*275c0*/  HMMA.16816.F32.BF16 R144, R168.reuse, R140, R20 ;  /* 0x0000008ca890723c */ /* 0x042fec0000041814 */
[C---:B------:R-:W-:Y:S01]  /*275d0*/  HMMA.16816.F32.BF16 R140, R168.reuse, R142, R24 ;  /* 0x0000008ea88c723c */ /* 0x040fe20000041818 */
[----:B------:R-:W-:Y:S04]  /*275e0*/  LDSM.16.MT88.4 R24, [R217+0x15800] ;  /* 0x01580000d918783b */ /* 0x000fe80000004200 */
[----:B------:R-:W-:Y:S01]  /*275f0*/  IMAD.MOV.U32 R22, RZ, RZ, R136 ;  /* 0x000000ffff167224 */ /* 0x000fe200078e0088 */
[----:B------:R-:W-:Y:S02]  /*27600*/  MOV R23, R137 ;  /* 0x0000008900177202 */ /* 0x000fe40000000f00 */
[C---:B------:R-:W-:Y:S03]  /*27610*/  HMMA.16816.F32.BF16 R136, R168.reuse, R172, R28 ;  /* 0x000000aca888723c */ /* 0x040fe6000004181c */
[----:B------:R-:W-:Y:S02]  /*27620*/  MOV R20, R18 ;  /* 0x0000001200147202 */ /* 0x000fe40000000f00 */
[----:B------:R-:W-:Y:S02]  /*27630*/  MOV R21, R19 ;  /* 0x0000001300157202 */ /* 0x000fe40000000f00 */
[----:B------:R-:W-:Y:S01]  /*27640*/  MOV R29, R132 ;  /* 0x00000084001d7202 */ /* 0x000fe20000000f00 */
[----:B------:R-:W-:Y:S01]  /*27650*/  IMAD.MOV.U32 R173, RZ, RZ, R134 ;  /* 0x000000ffffad7224 */ /* 0x000fe200078e0086 */
[----:B------:R-:W1:Y:S02]  /*27660*/  LDSM.16.MT88.4 R16, [R220+0x15800] ;  /* 0x01580000dc10783b */ /* 0x000e640000004200 */
[----:B------:R-:W-:Y:S01]  /*27670*/  MOV R28, R133 ;  /* 0x00000085001c7202 */ /* 0x000fe20000000f00 */
[----:B------:R-:W-:Y:S01]  /*27680*/  FADD.FTZ R188, R173, R188 ;  /* 0x000000bcadbc7221 */ /* 0x000fe20000010000 */
[----:B------:R-:W-:Y:S02]  /*27690*/  MOV R172, R135 ;  /* 0x0000008700ac7202 */ /* 0x000fe40000000f00 */
[C---:B------:R-:W-:Y:S03]  /*276a0*/  HMMA.16816.F32.BF16 R132, R168.reuse, R174, R32 ;  /* 0x000000aea884723c */ /* 0x040fe60000041820 */
[----:B------:R-:W-:Y:S01]  /*276b0*/  MOV R31, R20 ;  /* 0x00000014001f7202 */ /* 0x000fe20000000f00 */
[----:B------:R-:W-:Y:S01]  /*276c0*/  FADD.FTZ R188, R29, R188 ;  /* 0x000000bc1dbc7221 */ /* 0x000fe20000010000 */
[----:B------:R-:W-:Y:S01]  /*276d0*/  MOV R30, R21 ;  /* 0x00000015001e7202 */ /* 0x000fe20000000f00 */
[C---:B---3--:R-:W-:Y:S05]  /*276e0*/  HMMA.16816.F32.BF16 R36, R168.reuse, R176, R36 ;  /* 0x000000b0a824723c */ /* 0x048fea0000041824 */
[----:B------:R-:W-:Y:S01]  /*276f0*/  MOV R35, R22 ;  /* 0x0000001600237202 */ /* 0x000fe20000000f00 */
[C---:B------:R-:W-:Y:S05]  /*27700*/  HMMA.16816.F32.BF16 R40, R168.reuse, R178, R40 ;  /* 0x000000b2a828723c */ /* 0x040fea0000041828 */
[----:B------:R-:W-:Y:S01]  /*27710*/  MOV R34, R23 ;  /* 0x0000001700227202 */ /* 0x000fe20000000f00 */
[C---:B--2---:R-:W-:Y:S01]  /*27720*/  HMMA.16816.F32.BF16 R44, R168.reuse, R4, R44 ;  /* 0x00000004a82c723c */ /* 0x044fe2000004182c */
[----:B------:R-:W2:Y:S04]  /*27730*/  LDSM.16.MT88.4 R20, [R218+0x15800] ;  /* 0x01580000da14783b */ /* 0x000ea80000004200 */
[----:B------:R-:W-:Y:S01]  /*27740*/  FADD.FTZ R187, R34, R187 ;  /* 0x000000bb22bb7221 */ /* 0x000fe20000010000 */
[C---:B------:R-:W-:Y:S03]  /*27750*/  HMMA.16816.F32.BF16 R48, R168.reuse, R6, R48 ;  /* 0x00000006a830723c */ /* 0x040fe60000041830 */
[----:B------:R-:W3:Y:S02]  /*27760*/  LDSM.16.MT88.4 R4, [R216+0x15800] ;  /* 0x01580000d804783b */ /* 0x000ee40000004200 */
        /* <DEDUP_REMOVED lines=8> */
[C---:B------:R-:W-:Y:S01]  /*277f0*/  HMMA.16816.F32.BF16 R64, R168.reuse, R14, R64 ;  /* 0x0000000ea840723c */ /* 0x040fe20000041840 */
[----:B------:R-:W5:Y:S04]  /*27800*/  LDSM.16.MT88.4 R12, [R218+0x17800] ;  /* 0x01780000da0c783b */ /* 0x000f680000004200 */
        /* <DEDUP_REMOVED lines=26> */
.L_x_3598:
[----:B------:R-:W1:Y:S01]  /*279b0*/  S2R R10, SR_TID.X ;  /* 0x00000000000a7919 */ /* 0x000e620000002100 */
[----:B------:R-:W2:Y:S08]  /*279c0*/  LDC.64 R6, c[0x0][0x208] ;  /* 0x00008200ff067b82 */ /* 0x000eb00000000a00 */
[----:B------:R-:W3:Y:S01]  /*279d0*/  LDC.64 R8, c[0x0][0x198] ;  /* 0x00006600ff087b82 */ /* 0x000ee20000000a00 */
[----:B--2---:R-:W-:-:S02]  /*279e0*/  R2UR UR4, R6 ;  /* 0x00000000060472ca */ /* 0x004fc400000e0000 */
[----:B------:R-:W-:Y:S02]  /*279f0*/  R2UR UR5, R7 ;  /* 0x00000000070572ca */ /* 0x000fe400000e0000 */
[----:B-1----:R-:W-:-:S04]  /*27a00*/  SHF.R.S32.HI R5, RZ, 0x1f, R10 ;  /* 0x0000001fff057819 */ /* 0x002fc8000001140a */
[----:B------:R-:W-:-:S04]  /*27a10*/  LEA.HI R2, R5, R10, RZ, 0x5 ;  /* 0x0000000a05027211 */ /* 0x000fc800078f28ff */
[----:B------:R-:W-:-:S03]  /*27a20*/  LOP3.LUT R2, R2, 0xffffffe0, RZ, 0xc0, !PT ;  /* 0xffffffe002027812 */ /* 0x000fc600078ec0ff */
[----:B---3--:R1:W5:Y:S01]  /*27a30*/  LD.E R4, desc[UR4][R8.64+0xd8] ;  /* 0x0000d80408047980 */ /* 0x008362000c101900 */
[----:B------:R-:W-:Y:S01]  /*27a40*/  UMOV UR4, 0xffffffff ;  /* 0xffffffff00047882 */ /* 0x000fe20000000000 */
[----:B------:R-:W-:Y:S01]  /*27a50*/  LEA.HI R5, R5, R10, RZ, 0x4 ;  /* 0x0000000a05057211 */ /* 0x000fe200078f20ff */
[----:B------:R-:W-:-:S05]  /*27a60*/  IMAD.IADD R2, R10, 0x1, -R2 ;  /* 0x000000010a027824 */ /* 0x000fca00078e0a02 */
[----:B------:R-:W-:-:S04]  /*27a70*/  SHF.R.S32.HI R0, RZ, 0x1f, R2 ;  /* 0x0000001fff007819 */ /* 0x000fc80000011402 */
[----:B------:R-:W-:Y:S02]  /*27a80*/  LEA.HI R2, R0, R2, RZ, 0x2 ;  /* 0x0000000200027211 */ /* 0x000fe400078f10ff */
[----:B------:R-:W-:Y:S02]  /*27a90*/  SHF.R.S32.HI R0, RZ, 0x4, R5 ;  /* 0x00000004ff007819 */ /* 0x000fe40000011405 */
[----:B------:R-:W-:Y:S01]  /*27aa0*/  SHF.R.S32.HI R2, RZ, 0x2, R2 ;  /* 0x00000002ff027819 */ /* 0x000fe20000011402 */
[----:B------:R-:W-:Y:S06]  /*27ab0*/  BRA.DIV UR4, `(.L_x_3608) ;  /* 0x0000002204747947 */ /* 0x000fec000b800000 */
[----:B------:R-:W2:Y:S04]  /*27ac0*/  SHFL.BFLY PT, R10, R249, 0x2, 0x1f ;  /* 0x0c401f00f90a7f89 */ /* 0x000ea800000e0000 */
[----:B------:R-:W3:Y:S01]  /*27ad0*/  SHFL.BFLY PT, R5, R248, 0x2, 0x1f ;  /* 0x0c401f00f8057f89 */ /* 0x000ee200000e0000 */
[----:B--2---:R-:W-:Y:S01]  /*27ae0*/  FADD.FTZ R249, R10, R249 ;  /* 0x000000f90af97221 */ /* 0x004fe20000010000 */
[----:B---3--:R-:W-:-:S04]  /*27af0*/  FADD.FTZ R248, R5, R248 ;  /* 0x000000f805f87221 */ /* 0x008fc80000010000 */
[----:B------:R-:W2:Y:S04]  /*27b00*/  SHFL.BFLY PT, R13, R249, 0x1, 0x1f ;  /* 0x0c201f00f90d7f89 */ /* 0x000ea800000e0000 */
[----:B------:R3:W4:Y:S01]  /*27b10*/  SHFL.BFLY PT, R5, R248, 0x1, 0x1f ;  /* 0x0c201f00f8057f89 */ /* 0x00072200000e0000 */
[----:B--2---:R-:W-:-:S07]  /*27b20*/  FADD.FTZ R10, R249, R13 ;  /* 0x0000000df90a7221 */ /* 0x004fce0000010000 */
.L_x_3629:
[----:B------:R-:W2:Y:S01]  /*27b30*/  S2R R13, SR_TID.X ;  /* 0x00000000000d7919 */ /* 0x000ea20000002100 */
[----:B----4-:R-:W-:Y:S01]  /*27b40*/  FADD.FTZ R5, R248, R5 ;  /* 0x00000005f8057221 */ /* 0x010fe20000010000 */
[----:B------:R-:W-:Y:S01]  /*27b50*/  FSETP.NE.FTZ.AND P4, PT, R10, RZ, PT ;  /* 0x000000ff0a00720b */ /* 0x000fe20003f95000 */
[----:B------:R-:W4:Y:S01]  /*27b60*/  S2UR UR4, SR_CgaCtaId ;  /* 0x00000000000479c3 */ /* 0x000f220000008800 */
        /* <DEDUP_REMOVED lines=8> */
[----:B------:R-:W1:Y:S01]  /*27bf0*/  @P4 MUFU.RCP R12, R10 ;  /* 0x0000000a000c4308 */ /* 0x000e620000001000 */
[----:B------:R-:W-:-:S07]  /*27c00*/  R2UR UR11, R7 ;  /* 0x00000000070b72ca */ /* 0x000fce00000e0000 */
[----:B------:R-:W3:Y:S01]  /*27c10*/  @P3 MUFU.RCP R11, R5 ;  /* 0x00000005000b3308 */ /* 0x000ee20000001000 */
[----:B----4-:R-:W-:Y:S01]  /*27c20*/  ULEA UR4, UR4, UR5, 0x18 ;  /* 0x0000000504047291 */ /* 0x010fe2000f8ec03f */
[----:B--2---:R-:W-:Y:S01]  /*27c30*/  SHF.R.S32.HI R14, RZ, 0x1f, R13 ;  /* 0x0000001fff0e7819 */ /* 0x004fe2000001140d */
[C---:B-1----:R-:W-:Y:S01]  /*27c40*/  FMUL.FTZ R160, R12.reuse, R160 ;  /* 0x000000a00ca07220 */ /* 0x042fe20000410000 */
        /* <DEDUP_REMOVED lines=82> */
[C---:B---3--:R-:W-:Y:S01]  /*28170*/  FMUL.FTZ R163, R11.reuse, R163 ;  /* 0x000000a30ba37220 */ /* 0x048fe20000410000 */
        /* <DEDUP_REMOVED lines=73> */
[----:B------:R-:W-:Y:S02]  /*28610*/  IADD3 R12, R12, R17, RZ ;  /* 0x000000110c0c7210 */ /* 0x000fe40007ffe0ff */
        /* <DEDUP_REMOVED lines=65> */
[----:B-1----:R-:W4:Y:S04]  /*28a30*/  LD.E.64 R18, desc[UR12][R8.64+0xb0] ;  /* 0x0000b00c08127980 */ /* 0x002f28000c101b00 */
[----:B------:R-:W4:Y:S01]  /*28a40*/  LD.E R17, desc[UR10][R8.64+0x60] ;  /* 0x0000600a08117980 */ /* 0x000f22000c101900 */
[----:B------:R1:W3:Y:S08]  /*28a50*/  @P4 MUFU.LG2 R24, R10 ;  /* 0x0000000a00184308 */ /* 0x0002f00000000c00 */
[----:B------:R-:W3:Y:S01]  /*28a60*/  @P3 MUFU.LG2 R23, R5 ;  /* 0x0000000500173308 */ /* 0x000ee20000000c00 */
[----:B--2---:R-:W-:Y:S01]  /*28a70*/  MOV R12, 0xff800000 ;  /* 0xff800000000c7802 */ /* 0x004fe20000000f00 */
[----:B------:R2:W5:Y:S01]  /*28a80*/  LD.E.64 R144, desc[UR10][R8.64+0x78] ;  /* 0x0000780a08907980 */ /* 0x000562000c101b00 */
[----:B-1----:R-:W-:-:S02]  /*28a90*/  LEA.HI R10, R14, R13, RZ, 0x4 ;  /* 0x0000000d0e0a7211 */ /* 0x002fc400078f20ff */
[----:B------:R-:W-:Y:S02]  /*28aa0*/  SHF.R.S32.HI R14, RZ, 0x1f, R15 ;  /* 0x0000001fff0e7819 */ /* 0x000fe4000001140f */
[----:B------:R-:W-:Y:S02]  /*28ab0*/  LOP3.LUT R10, R10, 0xfffffff0, RZ, 0xc0, !PT ;  /* 0xfffffff00a0a7812 */ /* 0x000fe400078ec0ff */
[----:B------:R-:W-:Y:S01]  /*28ac0*/  LEA.HI R14, R14, R15, RZ, 0x2 ;  /* 0x0000000f0e0e7211 */ /* 0x000fe200078f10ff */
[----:B---3--:R-:W-:Y:S01]  /*28ad0*/  @P4 FMUL.FTZ R24, R24, 0.69314718246459960938 ;  /* 0x3f31721818184820 */ /* 0x008fe20000410000 */
[----:B------:R-:W-:Y:S01]  /*28ae0*/  @P3 FMUL.FTZ R23, R23, 0.69314718246459960938 ;  /* 0x3f31721817173820 */ /* 0x000fe20000410000 */
[----:B------:R-:W-:Y:S02]  /*28af0*/  IADD3 R5, -R10, R13, RZ ;  /* 0x0000000d0a057210 */ /* 0x000fe40007ffe1ff */
[----:B------:R-:W-:Y:S01]  /*28b00*/  LOP3.LUT R14, R14, 0xffffffc, RZ, 0xc0, !PT ;  /* 0x0ffffffc0e0e7812 */ /* 0x000fe200078ec0ff */
[C---:B-----5:R-:W-:Y:S01]  /*28b10*/  @P3 FFMA.FTZ R12, R4.reuse, R3, R23 ;  /* 0x00000003040c3223 */ /* 0x060fe20000010017 */
[----:B------:R-:W-:Y:S01]  /*28b20*/  MOV R11, 0xff800000 ;  /* 0xff800000000b7802 */ /* 0x000fe20000000f00 */
[----:B------:R-:W-:Y:S01]  /*28b30*/  @P4 FFMA.FTZ R11, R4, R164, R24 ;  /* 0x000000a4040b4223 */ /* 0x000fe20000010018 */
[----:B------:R-:W-:Y:S01]  /*28b40*/  SHF.L.U32 R20, R0, 0x6, RZ ;  /* 0x0000000600147819 */ /* 0x000fe200000006ff */
[----:B------:R2:W5:Y:S01]  /*28b50*/  LD.E R10, desc[UR12][R8.64+0xcc] ;  /* 0x0000cc0c080a7980 */ /* 0x000562000c101900 */
[----:B------:R-:W-:-:S02]  /*28b60*/  LEA.HI R22, R5, R5, RZ, 0x1 ;  /* 0x0000000505167211 */ /* 0x000fc400078f08ff */
[----:B------:R-:W-:Y:S02]  /*28b70*/  IADD3 R4, R15, -R14, RZ ;  /* 0x8000000e0f047210 */ /* 0x000fe40007ffe0ff */
[----:B------:R2:W5:Y:S01]  /*28b80*/  LD.E.64 R14, desc[UR10][R8.64+0xa8] ;  /* 0x0000a80a080e7980 */ /* 0x000562000c101b00 */
[----:B------:R-:W-:Y:S02]  /*28b90*/  LOP3.LUT R20, R20, 0x1c0, RZ, 0xc0, !PT ;  /* 0x000001c014147812 */ /* 0x000fe400078ec0ff */
[C---:B------:R-:W-:Y:S02]  /*28ba0*/  SHF.L.U32 R21, R22.reuse, 0x2, RZ ;  /* 0x0000000216157819 */ /* 0x040fe400000006ff */
[----:B------:R-:W-:Y:S02]  /*28bb0*/  LOP3.LUT R22, R22, 0xffffffe, RZ, 0xc0, !PT ;  /* 0x0ffffffe16167812 */ /* 0x000fe400078ec0ff */
[----:B------:R-:W-:Y:S02]  /*28bc0*/  LOP3.LUT R21, R20, 0x38, R21, 0xf8, !PT ;  /* 0x0000003814157812 */ /* 0x000fe400078ef815 */
[----:B------:R-:W-:-:S02]  /*28bd0*/  SHF.R.U32.HI R20, RZ, 0x3, R20 ;  /* 0x00000003ff147819 */ /* 0x000fc40000011614 */
[----:B------:R-:W-:Y:S02]  /*28be0*/  IADD3 R22, R5, -R22, RZ ;  /* 0x8000001605167210 */ /* 0x000fe40007ffe0ff */
[----:B------:R-:W-:Y:S02]  /*28bf0*/  LOP3.LUT R20, R21, R20, RZ, 0x3c, !PT ;  /* 0x0000001415147212 */ /* 0x000fe400078e3cff */
[----:B------:R-:W-:Y:S02]  /*28c00*/  LOP3.LUT R16, R16, 0xffffffe0, RZ, 0xc0, !PT ;  /* 0xffffffe010107812 */ /* 0x000fe400078ec0ff */
[----:B------:R-:W-:Y:S02]  /*28c10*/  LEA R3, R22, R20, 0x2 ;  /* 0x0000001416037211 */ /* 0x000fe400078e10ff */
[----:B------:R-:W-:Y:S02]  /*28c20*/  IADD3 R16, -R16, R13, RZ ;  /* 0x0000000d10107210 */ /* 0x000fe40007ffe1ff */
[----:B------:R-:W-:-:S02]  /*28c30*/  SHF.L.U32 R13, R235, 0x6, RZ ;  /* 0x00000006eb0d7819 */ /* 0x000fc400000006ff */
[----:B------:R-:W-:Y:S01]  /*28c40*/  LEA R3, R3, UR4, 0x2 ;  /* 0x0000000403037c11 */ /* 0x000fe2000f8e10ff */
[----:B------:R-:W-:Y:S01]  /*28c50*/  BAR.SYNC.DEFER_BLOCKING 0x0 ;  /* 0x0000000000007b1d */ /* 0x000fe20000010000 */
[----:B------:R-:W-:-:S05]  /*28c60*/  LOP3.LUT P0, RZ, R16, 0x3, RZ, 0xc0, !PT ;  /* 0x0000000310ff7812 */ /* 0x000fca000780c0ff */
[----:B------:R2:W1:Y:S04]  /*28c70*/  LDS.128 R140, [R3] ;  /* 0x00000000038c7984 */ /* 0x0004680000000c00 */
[----:B------:R2:W3:Y:S04]  /*28c80*/  LDS.128 R136, [R3+0x800] ;  /* 0x0008000003887984 */ /* 0x0004e80000000c00 */
        /* <DEDUP_REMOVED lines=31> */
[----:B----4-:R-:W-:-:S04]  /*28e80*/  IMAD R18, R18, UR8, R238 ;  /* 0x0000000812127c24 */ /* 0x010fc8000f8e02ee */
[----:B------:R-:W-:-:S04]  /*28e90*/  IMAD R17, R18, R17, R237 ;  /* 0x0000001112117224 */ /* 0x000fc800078e02ed */
[----:B------:R-:W-:Y:S02]  /*28ea0*/  IMAD R13, R19, R17, R13 ;  /* 0x00000011130d7224 */ /* 0x000fe400078e020d */
[----:B------:R2:W4:Y:S01]  /*28eb0*/  LDS.128 R16, [R3+0xf800] ;  /* 0x00f8000003107984 */ /* 0x0005220000000c00 */
[----:B-1-3--:R-:W-:Y:S05]  /*28ec0*/  @P0 BRA `(.L_x_3610) ;  /* 0x00000000003c0947 */ /* 0x00afea0003800000 */
[----:B------:R-:W-:Y:S02]  /*28ed0*/  IMAD R2, R235, -0x40, R236 ;  /* 0xffffffc0eb027824 */ /* 0x000fe400078e02ec */
[----:B--2---:R-:W-:-:S03]  /*28ee0*/  VIADD R3, R4, 0x8 ;  /* 0x0000000804037836 */ /* 0x004fc60000000000 */
        /* <DEDUP_REMOVED lines=13> */
.L_x_3610:
[----:B------:R-:W-:Y:S05]  /*28fc0*/  BSYNC B0 ;  /* 0x0000000000007941 */ /* 0x000fea0003800000 */
.L_x_3609:
[----:B-1---5:R-:W-:Y:S01]  /*28fd0*/  IMAD.SHL.U32 R14, R5, 0x4, RZ ;  /* 0x00000004050e7824 */ /* 0x022fe200078e00ff */
[----:B------:R-:W-:Y:S02]  /*28fe0*/  R2UR UR4, R6 ;  /* 0x00000000060472ca */ /* 0x000fe400000e0000 */
[----:B------:R-:W-:Y:S02]  /*28ff0*/  R2UR UR5, R7 ;  /* 0x00000000070572ca */ /* 0x000fe400000e0000 */
[--C-:B------:R-:W-:Y:S01]  /*29000*/  SHF.R.S32.HI R15, RZ, 0x1f, R14.reuse ;  /* 0x0000001fff0f7819 */ /* 0x100fe2000001140e */
[----:B------:R-:W-:Y:S02]  /*29010*/  IMAD R10, R13, R10, RZ ;  /* 0x0000000a0d0a7224 */ /* 0x000fe400078e02ff */
[----:B------:R-:W-:-:S04]  /*29020*/  IMAD.WIDE R12, R0, 0x100, R14 ;  /* 0x00000100000c7825 */ /* 0x000fc800078e020e */
[----:B------:R-:W-:Y:S02]  /*29030*/  IMAD R235, R235, -0x40, R236 ;  /* 0xffffffc0ebeb7824 */ /* 0x000fe400078e02ec */
[----:B------:R-:W-:Y:S01]  /*29040*/  VIADD R4, R0, 0x8 ;  /* 0x0000000800047836 */ /* 0x000fe20000000000 */
[----:B------:R-:W-:Y:S01]  /*29050*/  IADD3 R5, P3, R12, R10, RZ ;  /* 0x0000000a0c057210 */ /* 0x000fe20007f7e0ff */
[C---:B------:R-:W-:Y:S01]  /*29060*/  VIADD R2, R0.reuse, 0x18 ;  /* 0x0000001800027836 */ /* 0x040fe20000000000 */
[----:B--2---:R1:W5:Y:S01]  /*29070*/  LD.E R8, desc[UR4][R8.64+0xc0] ;  /* 0x0000c00408087980 */ /* 0x004362000c101900 */
[----:B------:R-:W-:Y:S01]  /*29080*/  VIADD R3, R0, 0x10 ;  /* 0x0000001000037836 */ /* 0x000fe20000000000 */
[----:B------:R-:W-:Y:S01]  /*29090*/  ISETP.GE.AND P0, PT, R4, R235, PT ;  /* 0x000000eb0400720c */ /* 0x000fe20003f06270 */
[----:B------:R-:W-:Y:S01]  /*290a0*/  BSSY B0, `(.L_x_3611) ;  /* 0x0000025000007945 */ /* 0x000fe20003800000 */
[----:B------:R-:W-:Y:S02]  /*290b0*/  LEA.HI.X.SX32 R4, R10, R13, 0x1, P3 ;  /* 0x0000000d0a047211 */ /* 0x000fe400018f0eff */
[----:B------:R-:W-:-:S02]  /*290c0*/  LEA R10, P4, R5, R144, 0x2 ;  /* 0x00000090050a7211 */ /* 0x000fc400078810ff */
[----:B------:R-:W-:Y:S01]  /*290d0*/  ISETP.GE.AND P2, PT, R2, R235, PT ;  /* 0x000000eb0200720c */ /* 0x000fe20003f46270 */
[C---:B------:R-:W-:Y:S01]  /*290e0*/  VIADD R2, R0.reuse, 0x20 ;  /* 0x0000002000027836 */ /* 0x040fe20000000000 */
[----:B------:R-:W-:Y:S02]  /*290f0*/  LEA.HI.X R11, R5, R145, R4, 0x2, P4 ;  /* 0x00000091050b7211 */ /* 0x000fe400020f1404 */
[-C--:B------:R-:W-:Y:S02]  /*29100*/  ISETP.GE.AND P4, PT, R0, R235.reuse, PT ;  /* 0x000000eb0000720c */ /* 0x080fe40003f86270 */
[-C--:B------:R-:W-:Y:S01]  /*29110*/  ISETP.GE.AND P3, PT, R2, R235.reuse, PT ;  /* 0x000000eb0200720c */ /* 0x080fe20003f66270 */
[C---:B------:R-:W-:Y:S01]  /*29120*/  VIADD R2, R0.reuse, 0x30 ;  /* 0x0000003000027836 */ /* 0x040fe20000000000 */
[-C--:B------:R-:W-:Y:S01]  /*29130*/  ISETP.GE.AND P1, PT, R3, R235.reuse, PT ;  /* 0x000000eb0300720c */ /* 0x080fe20003f26270 */
[C---:B------:R-:W-:Y:S02]  /*29140*/  VIADD R3, R0.reuse, 0x28 ;  /* 0x0000002800037836 */ /* 0x040fe40000000000 */
[----:B------:R-:W-:Y:S01]  /*29150*/  VIADD R0, R0, 0x38 ;  /* 0x0000003800007836 */ /* 0x000fe20000000000 */
[-C--:B------:R-:W-:Y:S01]  /*29160*/  ISETP.GE.AND P5, PT, R2, R235.reuse, PT ;  /* 0x000000eb0200720c */ /* 0x080fe20003fa6270 */
[----:B------:R-:W-:Y:S01]  /*29170*/  VIADD R2, R14, 0x40 ;  /* 0x000000400e027836 */ /* 0x000fe20000000000 */
[----:B------:R-:W-:-:S03]  /*29180*/  ISETP.GE.AND P6, PT, R3, R235, PT ;  /* 0x000000eb0300720c */ /* 0x000fc60003fc6270 */
[----:B-1----:R-:W-:Y:S10]  /*29190*/  @P4 BRA `(.L_x_3612) ;  /* 0x0000000000544947 */ /* 0x002ff40003800000 */
[----:B-----5:R-:W-:Y:S01]  /*291a0*/  ISETP.GE.AND P4, PT, R14, R8, PT ;  /* 0x000000080e00720c */ /* 0x020fe20003f86270 */
[----:B------:R-:W-:-:S12]  /*291b0*/  VIADD R3, R2, 0x40 ;  /* 0x0000004002037836 */ /* 0x000fd80000000000 */
        /* <DEDUP_REMOVED lines=19> */
.L_x_3612:
[----:B------:R-:W-:Y:S05]  /*292f0*/  BSYNC B0 ;  /* 0x0000000000007941 */ /* 0x000fea0003800000 */
.L_x_3611:
[----:B------:R-:W-:Y:S01]  /*29300*/  BSSY B0, `(.L_x_3613) ;  /* 0x0000015000007945 */ /* 0x000fe20003800000 */
[----:B------:R-:W-:-:S03]  /*29310*/  ISETP.GE.AND P4, PT, R0, R235, PT ;  /* 0x000000eb0000720c */ /* 0x000fc60003f86270 */
[----:B------:R-:W-:Y:S10]  /*29320*/  @P0 BRA `(.L_x_3614) ;  /* 0x0000000000480947 */ /* 0x000ff40003800000 */
[----:B-----5:R-:W-:Y:S01]  /*29330*/  ISETP.GE.AND P0, PT, R14, R8, PT ;  /* 0x000000080e00720c */ /* 0x020fe20003f06270 */
[----:B------:R-:W-:-:S12]  /*29340*/  VIADD R0, R2, 0x40 ;  /* 0x0000004002007836 */ /* 0x000fd80000000000 */
        /* <DEDUP_REMOVED lines=16> */
.L_x_3614:
[----:B------:R-:W-:Y:S05]  /*29450*/  BSYNC B0 ;  /* 0x0000000000007941 */ /* 0x000fea0003800000 */
.L_x_3613:
[----:B------:R-:W-:Y:S04]  /*29460*/  BSSY B0, `(.L_x_3615) ;  /* 0x0000014000007945 */ /* 0x000fe80003800000 */
[----:B------:R-:W-:Y:S05]  /*29470*/  @P1 BRA `(.L_x_3616) ;  /* 0x0000000000481947 */ /* 0x000fea0003800000 */
[-C--:B-----5:R-:W-:Y:S01]  /*29480*/  ISETP.GE.AND P1, PT, R14, R8.reuse, PT ;  /* 0x000000080e00720c */ /* 0x0a0fe20003f26270 */
[C---:B------:R-:W-:Y:S01]  /*29490*/  VIADD R3, R2.reuse, 0x40 ;  /* 0x0000004002037836 */ /* 0x040fe20000000000 */
[C---:B------:R-:W-:Y:S01]  /*294a0*/  ISETP.GE.AND P0, PT, R2.reuse, R8, PT ;  /* 0x000000080200720c */ /* 0x040fe20003f06270 */
[----:B------:R-:W-:-:S10]  /*294b0*/  VIADD R0, R2, 0x80 ;  /* 0x0000008002007836 */ /* 0x000fd40000000000 */
        /* <DEDUP_REMOVED lines=14> */
.L_x_3616:
[----:B------:R-:W-:Y:S05]  /*295a0*/  BSYNC B0 ;  /* 0x0000000000007941 */ /* 0x000fea0003800000 */
.L_x_3615:
[----:B------:R-:W-:Y:S04]  /*295b0*/  BSSY B0, `(.L_x_3617) ;  /* 0x0000014000007945 */ /* 0x000fe80003800000 */
[----:B------:R-:W-:Y:S05]  /*295c0*/  @P2 BRA `(.L_x_3618) ;  /* 0x0000000000482947 */ /* 0x000fea0003800000 */
[-C--:B-----5:R-:W-:Y:S01]  /*295d0*/  ISETP.GE.AND P0, PT, R14, R8.reuse, PT ;  /* 0x000000080e00720c */ /* 0x0a0fe20003f06270 */
[C---:B------:R-:W-:Y:S01]  /*295e0*/  VIADD R3, R2.reuse, 0x40 ;  /* 0x0000004002037836 */ /* 0x040fe20000000000 */
[C---:B------:R-:W-:Y:S01]  /*295f0*/  ISETP.GE.AND P2, PT, R2.reuse, R8, PT ;  /* 0x000000080200720c */ /* 0x040fe20003f46270 */
[----:B------:R-:W-:-:S03]  /*29600*/  VIADD R0, R2, 0x80 ;  /* 0x0000008002007836 */ /* 0x000fc60000000000 */
        /* <DEDUP_REMOVED lines=14> */
.L_x_3618:
[----:B------:R-:W-:Y:S05]  /*296f0*/  BSYNC B0 ;  /* 0x0000000000007941 */ /* 0x000fea0003800000 */
.L_x_3617:
[----:B------:R-:W-:Y:S04]  /*29700*/  BSSY B0, `(.L_x_3619) ;  /* 0x0000014000007945 */ /* 0x000fe80003800000 */
[----:B------:R-:W-:Y:S05]  /*29710*/  @P3 BRA `(.L_x_3620) ;  /* 0x0000000000483947 */ /* 0x000fea0003800000 */
[----:B------:R-:W-:Y:S01]  /*29720*/  VIADD R3, R2, 0x40 ;  /* 0x0000004002037836 */ /* 0x000fe20000000000 */
[-C--:B-----5:R-:W-:Y:S01]  /*29730*/  ISETP.GE.AND P3, PT, R14, R8.reuse, PT ;  /* 0x000000080e00720c */ /* 0x0a0fe20003f66270 */
[C---:B------:R-:W-:Y:S01]  /*29740*/  VIADD R0, R2.reuse, 0x80 ;  /* 0x0000008002007836 */ /* 0x040fe20000000000 */
        /* <DEDUP_REMOVED lines=15> */
.L_x_3620:
[----:B------:R-:W-:Y:S05]  /*29840*/  BSYNC B0 ;  /* 0x0000000000007941 */ /* 0x000fea0003800000 */
.L_x_3619:
        /* <DEDUP_REMOVED lines=20> */
.L_x_3622:
[----:B------:R-:W-:Y:S05]  /*29990*/  BSYNC B0 ;  /* 0x0000000000007941 */ /* 0x000fea0003800000 */
.L_x_3621:
        /* <DEDUP_REMOVED lines=20> */
.L_x_3624:
[----:B------:R-:W-:Y:S05]  /*29ae0*/  BSYNC B0 ;  /* 0x0000000000007941 */ /* 0x000fea0003800000 */
.L_x_3623:
[----:B------:R-:W-:Y:S02]  /*29af0*/  MOV R4, R234 ;  /* 0x000000ea00047202 */ /* 0x000fe40000000f00 */
[----:B------:R-:W-:-:S04]  /*29b00*/  MOV R5, 0x0 ;  /* 0x0000000000057802 */ /* 0x000fc80000000f00 */
[----:B-12345:R-:W-:Y:S05]  /*29b10*/  @P4 RET.REL.NODEC R4 `(_ZN5flash24flash_fwd_splitkv_kernelI23Flash_fwd_kernel_traitsILi256ELi64ELi64ELi4ELb0ELb0EN7cutlass10bfloat16_tE19Flash_kernel_traitsILi256ELi64ELi64ELi4ES3_EELb0ELb1ELb0ELb0ELb0ELb0ELb1ELb1EEEvNS_16Flash_fwd_paramsE) ;  /* 0xfffffd6404384950 */ /* 0x03efea0003c3ffff */
[----:B------:R-:W-:Y:S01]  /*29b20*/  VIADD R0, R2, 0x40 ;  /* 0x0000004002007836 */ /* 0x000fe20000000000 */
[-C--:B------:R-:W-:Y:S01]  /*29b30*/  ISETP.GE.AND P3, PT, R14, R8.reuse, PT ;  /* 0x000000080e00720c */ /* 0x080fe20003f66270 */
[----:B------:R-:W-:Y:S01]  /*29b40*/  IMAD.MOV.U32 R3, RZ, RZ, 0x0 ;  /* 0x00000000ff037424 */ /* 0x000fe200078e00ff */
[CC--:B------:R-:W-:Y:S01]  /*29b50*/  ISETP.GE.AND P2, PT, R2.reuse, R8.reuse, PT ;  /* 0x000000080200720c */ /* 0x0c0fe20003f46270 */
[----:B------:R-:W-:Y:S01]  /*29b60*/  VIADD R2, R2, 0x80 ;  /* 0x0000008002027836 */ /* 0x000fe20000000000 */
[----:B------:R-:W-:-:S04]  /*29b70*/  ISETP.GE.AND P1, PT, R0, R8, PT ;  /* 0x000000080000720c */ /* 0x000fc80003f26270 */
[----:B------:R-:W-:Y:S01]  /*29b80*/  ISETP.GE.AND P0, PT, R2, R8, PT ;  /* 0x000000080200720c */ /* 0x000fe20003f06270 */
[----:B------:R-:W-:-:S04]  /*29b90*/  IMAD.MOV.U32 R2, RZ, RZ, R234 ;  /* 0x000000ffff027224 */ /* 0x000fc800078e00ea */
        /* <DEDUP_REMOVED lines=9> */
[----:B-1----:R-:W-:Y:S05]  /*29c30*/  @P0 RET.REL.NODEC R2 `(_ZN5flash24flash_fwd_splitkv_kernelI23Flash_fwd_kernel_traitsILi256ELi64ELi64ELi4ELb0ELb0EN7cutlass10bfloat16_tE19Flash_kernel_traitsILi256ELi64ELi64ELi4ES3_EELb0ELb1ELb0ELb0ELb0ELb0ELb1ELb1EEEvNS_16Flash_fwd_paramsE) ;  /* 0xfffffd6002f00950 */ /* 0x002fea0003c3ffff */
[----:B------:R-:W-:Y:S01]  /*29c40*/  R2UR UR4, R6 ;  /* 0x00000000060472ca */ /* 0x000fe200000e0000 */
[----:B------:R-:W-:Y:S01]  /*29c50*/  IMAD.MOV.U32 R235, RZ, RZ, 0x0 ;  /* 0x00000000ffeb7424 */ /* 0x000fe200078e00ff */
[----:B------:R-:W-:-:S13]  /*29c60*/  R2UR UR5, R7 ;  /* 0x00000000070572ca */ /* 0x000fda00000e0000 */
[----:B------:R1:W-:Y:S02]  /*29c70*/  ST.E.128 desc[UR4][R10.64+0xe300], R16 ;  /* 0x00e300100a007985 */ /* 0x0003e4000c101d04 */
[----:B-1----:R-:W-:Y:S05]  /*29c80*/  RET.REL.NODEC R234 `(_ZN5flash24flash_fwd_splitkv_kernelI23Flash_fwd_kernel_traitsILi256ELi64ELi64ELi4ELb0ELb0EN7cutlass10bfloat16_tE19Flash_kernel_traitsILi256ELi64ELi64ELi4ES3_EELb0ELb1ELb0ELb0ELb0ELb0ELb1ELb1EEEvNS_16Flash_fwd_paramsE) ;  /* 0xfffffd60eadc7950 */ /* 0x002fea0003c3ffff */
.L_x_3608:
[----:B------:R-:W-:Y:S01]  /*29c90*/  MOV R5, 0x1f ;  /* 0x0000001f00057802 */ /* 0x000fe20000000f00 */
[----:B------:R-:W-:Y:S01]  /*29ca0*/  IMAD.MOV.U32 R10, RZ, RZ, 0x2 ;  /* 0x00000002ff0a7424 */ /* 0x000fe200078e00ff */
[----:B------:R-:W-:Y:S01]  /*29cb0*/  MOV R12, R249 ;  /* 0x000000f9000c7202 */ /* 0x000fe20000000f00 */
[----:B------:R-:W-:-:S07]  /*29cc0*/  IMAD.MOV.U32 R11, RZ, RZ, -0x1 ;  /* 0xffffffffff0b7424 */ /* 0x000fce00078e00ff */
[----:B-1---5:R-:W-:Y:S05]  /*29cd0*/  WARPSYNC.COLLECTIVE R11, `(.L_x_3625) ;  /* 0x000000000b087348 */ /* 0x022fea0003c00000 */
[----:B------:R2:W3:Y:S02]  /*29ce0*/  SHFL.BFLY P0, R5, R12, R10, R5 ;  /* 0x0c00000a0c057389 */ /* 0x0004e40000000005 */
[----:B-123-5:R-:W-:Y:S01]  /*29cf0*/  ENDCOLLECTIVE ;  /* 0x000000000000791b */ /* 0x02efe20003800000 */
.L_x_3625:
        /* <DEDUP_REMOVED lines=8> */
.L_x_3626:
[----:B------:R-:W-:Y:S01]  /*29d80*/  MOV R13, R5 ;  /* 0x00000005000d7202 */ /* 0x000fe20000000f00 */
[----:B------:R-:W-:Y:S01]  /*29d90*/  IMAD.MOV.U32 R12, RZ, RZ, R248 ;  /* 0x000000ffff0c7224 */ /* 0x000fe200078e00f8 */
[----:B------:R-:W-:Y:S02]  /*29da0*/  MOV R5, 0x1f ;  /* 0x0000001f00057802 */ /* 0x000fe40000000f00 */
[----:B------:R-:W-:-:S07]  /*29db0*/  MOV R10, 0x2 ;  /* 0x00000002000a7802 */ /* 0x000fce0000000f00 */
[----:B------:R-:W-:Y:S05]  /*29dc0*/  WARPSYNC.COLLECTIVE R11, `(.L_x_3627) ;  /* 0x000000000b087348 */ /* 0x000fea0003c00000 */
[----:B------:R1:W2:Y:S02]  /*29dd0*/  SHFL.BFLY P0, R5, R12, R10, R5 ;  /* 0x0c00000a0c057389 */ /* 0x0002a40000000005 */
[----:B-12---:R-:W-:Y:S01]  /*29de0*/  ENDCOLLECTIVE ;  /* 0x000000000000791b */ /* 0x006fe20003800000 */
.L_x_3627:
[----:B------:R-:W-:Y:S01]  /*29df0*/  FADD.FTZ R248, R5, R248 ;  /* 0x000000f805f87221 */ /* 0x000fe20000010000 */
[----:B------:R-:W-:Y:S02]  /*29e00*/  MOV R5, 0x1f ;  /* 0x0000001f00057802 */ /* 0x000fe40000000f00 */
[----:B------:R-:W-:Y:S01]  /*29e10*/  MOV R10, 0x1 ;  /* 0x00000001000a7802 */ /* 0x000fe20000000f00 */
[----:B------:R-:W-:-:S07]  /*29e20*/  IMAD.MOV.U32 R12, RZ, RZ, R248 ;  /* 0x000000ffff0c7224 */ /* 0x000fce00078e00f8 */
[----:B------:R-:W-:Y:S05]  /*29e30*/  WARPSYNC.COLLECTIVE R11, `(.L_x_3628) ;  /* 0x000000000b087348 */ /* 0x000fea0003c00000 */
[----:B------:R1:W2:Y:S02]  /*29e40*/  SHFL.BFLY P0, R5, R12, R10, R5 ;  /* 0x0c00000a0c057389 */ /* 0x0002a40000000005 */
[----:B-12---:R-:W-:Y:S01]  /*29e50*/  ENDCOLLECTIVE ;  /* 0x000000000000791b */ /* 0x006fe20003800000 */
.L_x_3628:
[----:B------:R-:W-:Y:S01]  /*29e60*/  FADD.FTZ R10, R249, R13 ;  /* 0x0000000df90a7221 */ /* 0x000fe20000010000 */
[----:B------:R-:W-:Y:S06]  /*29e70*/  BRA `(.L_x_3629) ;  /* 0xffffffdc002c7947 */ /* 0x000fec000383ffff */
.L_x_3630:
        /* <DEDUP_REMOVED lines=16> */
.L_x_9006:


//--------------------- .text._ZN5flash24flash_fwd_splitkv_kernelI23Flash_fwd_kernel_traitsILi256ELi64ELi64ELi4ELb0ELb0EN7cutlass10bfloat16_tE19Flash_kernel_traitsILi256ELi64ELi64ELi4ES3_EELb0ELb1ELb0ELb0ELb0ELb1ELb1ELb1EEEvNS_16Flash_fwd_paramsE --------------------------
	.section	.text._ZN5flash24flash_fwd_splitkv_kernelI23Flash_fwd_kernel_traitsILi256ELi64ELi64ELi4ELb0ELb0EN7cutlass10bfloat16_tE19Flash_kernel_traitsILi256ELi64ELi64ELi4ES3_EELb0ELb1ELb0ELb0ELb0ELb1ELb1ELb1EEEvNS_16Flash_fwd_paramsE,"ax",@progbits
	.align	128
        .global         _ZN5flash24flash_fwd_splitkv_kernelI23Flash_fwd_kernel_traitsILi256ELi64ELi64ELi4ELb0ELb0EN7cutlass10bfloat16_tE19Flash_kernel_traitsILi256ELi64ELi64ELi4ES3_EELb0ELb1ELb0ELb0ELb0ELb1ELb1ELb1EEEvNS_16Flash_fwd_paramsE
        .type           _ZN5flash24flash_fwd_splitkv_kernelI23Flash_fwd_kernel_traitsILi256ELi64ELi64ELi4ELb0ELb0EN7cutlass10bfloat16_tE19Flash_kernel_traitsILi256ELi64ELi64ELi4ES3_EELb0ELb1ELb0ELb0ELb0ELb1ELb1ELb1EEEvNS_16Flash_fwd_paramsE,@function
        .size           _ZN5flash24flash_fwd_splitkv_kernelI23Flash_fwd_kernel_traitsILi256ELi64ELi64ELi4ELb0ELb0EN7cutlass10bfloat16_tE19Flash_kernel_traitsILi256ELi64ELi64ELi4ES3_EELb0ELb1ELb0ELb0ELb0ELb1ELb1ELb1EEEvNS_16Flash_fwd_paramsE,(.L_x_9007 - _ZN5flash24flash_fwd_splitkv_kernelI23Flash_fwd_kernel_traitsILi256ELi64ELi64ELi4ELb0ELb0EN7cutlass10bfloat16_tE19Flash_kernel_traitsILi256ELi64ELi64ELi4ES3_EELb0ELb1ELb0ELb0ELb0ELb1ELb1ELb1EEEvNS_16Flash_fwd_paramsE)
        .other          _ZN5flash24flash_fwd_splitkv_kernelI23Flash_fwd_kernel_traitsILi256ELi64ELi64ELi4ELb0ELb0EN7cutlass10bfloat16_tE19Flash_kernel_traitsILi256ELi64ELi64ELi4ES3_EELb0ELb1ELb0ELb0ELb0ELb1ELb1ELb1EEEvNS_16Flash_fwd_paramsE,@"STO_CUDA_ENTRY STV_DEFAULT"
_ZN5flash24flash_fwd_splitkv_kernelI23Flash_fwd_kernel_traitsILi256ELi64ELi64ELi4ELb0ELb0EN7cutlass10bfloat16_tE19Flash_kernel_traitsILi256ELi64ELi64ELi4ES3_EELb0ELb1ELb0ELb0ELb0ELb1ELb1ELb1EEEvNS_16Flash_fwd_paramsE:
.text._ZN5flash24flash_fwd_splitkv_kernelI23Flash_fwd_kernel_traitsILi256ELi64ELi64ELi4ELb0ELb0EN7cutlass10bfloat16_tE19Flash_kernel_traitsILi256ELi64ELi64ELi4ES3_EELb0ELb1ELb0ELb0ELb0ELb1ELb1ELb1EEEvNS_16Flash_fwd_paramsE:
        /* <DEDUP_REMOVED lines=30> */
[----:B------:R-:W-:Y:S05]  /*01e0*/  CALL.REL.NOINC `($_ZN5flash24flash_fwd_splitkv_kernelI23Flash_fwd_kernel_traitsILi256ELi64ELi64ELi4ELb0ELb0EN7cutlass10bfloat16_tE19Flash_kernel_traitsILi256ELi64ELi64ELi4ES3_EELb0ELb1ELb0ELb0ELb0ELb1ELb1ELb1EEEvNS_16Flash_fwd_paramsE$_ZN5flash30compute_attn_1rowblock_splitkvI23Flash_fwd_kernel_traitsILi256ELi64ELi64ELi4ELb0ELb0EN7cutlass10bfloat16_tE19Flash_kernel_traitsILi256ELi64ELi64ELi4ES3_EELb0ELb1ELb0ELb0ELb0ELb1ELb1ELb1ENS_16Flash_fwd_paramsEEEvRKT8_iiiii) ;  /* 0x0000000000087944 */ /* 0x000fea0003c00000 */
[----:B------:R-:W-:Y:S05]  /*01f0*/  BSYNC B4 ;  /* 0x0000000000047941 */ /* 0x000fea0003800000 */
.L_x_3631:
[----:B------:R-:W-:Y:S05]  /*0200*/  EXIT ;  /* 0x000000000000794d */ /* 0x000fea0003800000 */
        .type           $_ZN5flash24flash_fwd_splitkv_kernelI23Flash_fwd_kernel_traitsILi256ELi64ELi64ELi4ELb0ELb0EN7cutlass10bfloat16_tE19Flash_kernel_traitsILi256ELi64ELi64ELi4ES3_EELb0ELb1ELb0ELb0ELb0ELb1ELb1ELb1EEEvNS_16Flash_fwd_paramsE$_ZN5flash30compute_attn_1rowblock_splitkvI23Flash_fwd_kernel_traitsILi256ELi64ELi64ELi4ELb0ELb0EN7cutlass10bfloat16_tE19Flash_kernel_traitsILi256ELi64ELi64ELi4ES3_EELb0ELb1ELb0ELb0ELb0ELb1ELb1ELb1ENS_16Flash_fwd_paramsEEEvRKT8_iiiii,@function
        .size           $_ZN5flash24flash_fwd_splitkv_kernelI23Flash_fwd_kernel_traitsILi256ELi64ELi64ELi4ELb0ELb0EN7cutlass10bfloat16_tE19Flash_kernel_traitsILi256ELi64ELi64ELi4ES3_EELb0ELb1ELb0ELb0ELb0ELb1ELb1ELb1EEEvNS_16Flash_fwd_paramsE$_ZN5flash30compute_attn_1rowblock_splitkvI23Flash_fwd_kernel_traitsILi256ELi64ELi64ELi4ELb0ELb0EN7cutlass10bfloat16_tE19Flash_kernel_traitsILi256ELi64ELi64ELi4ES3_EELb0ELb1ELb0ELb0ELb0ELb1ELb1ELb1ENS_16Flash_fwd_paramsEEEvRKT8_iiiii,(.L_x_9007 - $_ZN5flash24flash_fwd_splitkv_kernelI23Flash_fwd_kernel_traitsILi256ELi64ELi64ELi4ELb0ELb0EN7cutlass10bfloat16_tE19Flash_kernel_traitsILi256ELi64ELi64ELi4ES3_EELb0ELb1ELb0ELb0ELb0ELb1ELb1ELb1EEEvNS_16Flash_fwd_paramsE$_ZN5flash30compute_attn_1rowblock_splitkvI23Flash_fwd_kernel_traitsILi256ELi64ELi64ELi4ELb0ELb0EN7cutlass10bfloat16_tE19Flash_kernel_traitsILi256ELi64ELi64ELi4ES3_EELb0ELb1ELb0ELb0ELb0ELb1ELb1ELb1ENS_16Flash_fwd_paramsEEEvRKT8_iiiii)
$_ZN5flash24flash_fwd_splitkv_kernelI23Flash_fwd_kernel_traitsILi256ELi64ELi64ELi4ELb0ELb0EN7cutlass10bfloat16_tE19Flash_kernel_traitsILi256ELi64ELi64ELi4ES3_EELb0ELb1ELb0ELb0ELb0ELb1ELb1ELb1EEEvNS_16Flash_fwd_paramsE$_ZN5flash30compute_attn_1rowblock_splitkvI23Flash_fwd_kernel_traitsILi256ELi64ELi64ELi4ELb0ELb0EN7cutlass10bfloat16_tE19Flash_kernel_traitsILi256ELi64ELi64ELi4ES3_EELb0ELb1ELb0ELb0ELb0ELb1ELb1ELb1ENS_16Flash_fwd_paramsEEEvRKT8_iiiii:
        /* <DEDUP_REMOVED lines=27> */
.L_x_3633:
[----:B------:R-:W-:Y:S05]  /*03c0*/  BSYNC B0 ;  /* 0x0000000000007941 */ /* 0x000fea0003800000 */
.L_x_3632:
        /* <DEDUP_REMOVED lines=8> */
.L_x_3635:
[----:B------:R2:W5:Y:S02]  /*0450*/  LD.E R61, desc[UR6][R10.64+0xb8] ;  /* 0x0000b8060a3d7980 */ /* 0x000564000c101900 */
.L_x_3636:
[----:B------:R-:W-:Y:S05]  /*0460*/  BSYNC B0 ;  /* 0x0000000000007941 */ /* 0x000fea0003800000 */
.L_x_3634:
        /* <DEDUP_REMOVED lines=10> */
.L_x_3638:
[----:B------:R-:W3:Y:S01]  /*0510*/  LD.E.64 R2, desc[UR6][R10.64+0x108] ;  /* 0x000108060a027980 */ /* 0x000ee2000c101b00 */
[----:B------:R-:W-:Y:S01]  /*0520*/  BSSY B0, `(.L_x_3640) ;  /* 0x0000006000007945 */ /* 0x000fe20003800000 */
[----:B------:R-:W-:Y:S01]  /*0530*/  IMAD.MOV.U32 R53, RZ, RZ, RZ ;  /* 0x000000ffff357224 */ /* 0x000fe200078e00ff */
[----:B---3--:R-:W-:-:S04]  /*0540*/  ISETP.NE.U32.AND P0, PT, R2, RZ, PT ;  /* 0x000000ff0200720c */ /* 0x008fc80003f05070 */
[----:B------:R-:W-:-:S13]  /*0550*/  ISETP.NE.AND.EX P0, PT, R3, RZ, PT, P0 ;  /* 0x000000ff0300720c */ /* 0x000fda0003f05300 */
[----:B------:R-:W-:Y:S05]  /*0560*/  @!P0 BRA `(.L_x_3641) ;  /* 0x0000000000048947 */ /* 0x000fea0003800000 */
[----:B------:R1:W5:Y:S02]  /*0570*/  LD.E R53, desc[UR6][R10.64+0xbc] ;  /* 0x0000bc060a357980 */ /* 0x000364000c101900 */
.L_x_3641:
[----:B------:R-:W-:Y:S05]  /*0580*/  BSYNC B0 ;  /* 0x0000000000007941 */ /* 0x000fea0003800000 */
.L_x_3640:
[----:B-----5:R-:W-:Y:S02]  /*0590*/  IADD3 R53, R61, R53, RZ ;  /* 0x000000353d357210 */ /* 0x020fe40007ffe0ff */
.L_x_3639:
[----:B------:R-:W-:Y:S05]  /*05a0*/  BSYNC B1 ;  /* 0x0000000000017941 */ /* 0x000fea0003800000 */
.L_x_3637:
[----:B------:R-:W-:Y:S01]  /*05b0*/  IMAD.SHL.U32 R56, R235, 0x40, RZ ;  /* 0x00000040eb387824 */ /* 0x000fe200078e00ff */
[----:B------:R-:W-:Y:S01]  /*05c0*/  MOV R2, R234 ;  /* 0x000000ea00027202 */ /* 0x000fe20000000f00 */
[----:B------:R-:W-:-:S03]  /*05d0*/  IMAD.MOV.U32 R3, RZ, RZ, 0x0 ;  /* 0x00000000ff037424 */ /* 0x000fc600078e00ff */
[----:B------:R-:W-:-:S13]  /*05e0*/  ISETP.GT.AND P0, PT, R236, R56, PT ;  /* 0x00000038ec00720c */ /* 0x000fda0003f04270 */
[----:B-12---:R-:W-:Y:S05]  /*05f0*/  @!P0 RET.REL.NODEC R2 `(_ZN5flash24flash_fwd_splitkv_kernelI23Flash_fwd_kernel_traitsILi256ELi64ELi64ELi4ELb0ELb0EN7cutlass10bfloat16_tE19Flash_kernel_traitsILi256ELi64ELi64ELi4ES3_EELb0ELb1ELb0ELb0ELb0ELb1ELb1ELb1EEEvNS_16Flash_fwd_paramsE) ;  /* 0xfffffff802808950 */ /* 0x006fea0003c3ffff */
        /* <DEDUP_REMOVED lines=105> */
.L_x_3644:
[----:B------:R-:W-:Y:S05]  /*0c90*/  BSYNC B0 ;  /* 0x0000000000007941 */ /* 0x000fea0003800000 */
.L_x_3643:
        /* <DEDUP_REMOVED lines=12> */
.L_x_3646:
[----:B------:R-:W-:Y:S05]  /*0d60*/  BSYNC B0 ;  /* 0x0000000000007941 */ /* 0x000fea0003800000 */
.L_x_3645:
        /* <DEDUP_REMOVED lines=12> */
.L_x_3648:
[----:B------:R-:W-:Y:S05]  /*0e30*/  BSYNC B0 ;  /* 0x0000000000007941 */ /* 0x000fea0003800000 */
.L_x_3647:
        /* <DEDUP_REMOVED lines=12> */
.L_x_3650:
[----:B------:R-:W-:Y:S05]  /*0f00*/  BSYNC B0 ;  /* 0x0000000000007941 */ /* 0x000fea0003800000 */
.L_x_3649:
        /* <DEDUP_REMOVED lines=11> */
.L_x_3652:
[----:B------:R-:W-:Y:S05]  /*0fc0*/  BSYNC B0 ;  /* 0x0000000000007941 */ /* 0x000fea0003800000 */
.L_x_3651:
        /* <DEDUP_REMOVED lines=12> */
.L_x_3654:
[----:B------:R-:W-:Y:S05]  /*1090*/  BSYNC B0 ;  /* 0x0000000000007941 */ /* 0x000fea0003800000 */
.L_x_3653:
        /* <DEDUP_REMOVED lines=11> */
.L_x_3656:
[----:B------:R-:W-:Y:S05]  /*1150*/  BSYNC B0 ;  /* 0x0000000000007941 */ /* 0x000fea0003800000 */
.L_x_3655:
        /* <DEDUP_REMOVED lines=12> */
.L_x_3658:
[----:B------:R-:W-:Y:S05]  /*1220*/  BSYNC B0 ;  /* 0x0000000000007941 */ /* 0x000fea0003800000 */
.L_x_3657:
        /* <DEDUP_REMOVED lines=18> */
[----:B-1---5:R-:W-:Y:S05]  /*1350*/  @P6 RET.REL.NODEC R2 `(_ZN5flash24flash_fwd_splitkv_kernelI23Flash_fwd_kernel_traitsILi256ELi64ELi64ELi4ELb0ELb0EN7cutlass10bfloat16_tE19Flash_kernel_traitsILi256ELi64ELi64ELi4ES3_EELb0ELb1ELb0ELb0ELb0ELb1ELb1ELb1EEEvNS_16Flash_fwd_paramsE) ;  /* 0xffffffec02286950 */ /* 0x022fea0003c3ffff */
[----:B------:R-:W-:Y:S02]  /*1360*/  MOV R0, 0xff800000 ;  /* 0xff80000000007802 */ /* 0x000fe40000000f00 */
[----:B------:R-:W-:-:S03]  /*1370*/  MOV R235, 0x0 ;  /* 0x0000000000eb7802 */ /* 0x000fc60000000f00 */
[----:B------:R1:W-:Y:S02]  /*1380*/  ST.E desc[UR6][R12.64+0xe0], R0 ;  /* 0x0000e0000c007985 */ /* 0x0003e4000c101906 */
[----:B-1----:R-:W-:Y:S05]  /*1390*/  RET.REL.NODEC R234 `(_ZN5flash24flash_fwd_splitkv_kernelI23Flash_fwd_kernel_traitsILi256ELi64ELi64ELi4ELb0ELb0EN7cutlass10bfloat16_tE19Flash_kernel_traitsILi256ELi64ELi64ELi4ES3_EELb0ELb1ELb0ELb0ELb0ELb1ELb1ELb1EEEvNS_16Flash_fwd_paramsE) ;  /* 0xffffffecea187950 */ /* 0x002fea0003c3ffff */
.L_x_3642:
        /* <DEDUP_REMOVED lines=110> */
.L_x_3660:
        /* <DEDUP_REMOVED lines=82> */
.L_x_3661:
[----:B------:R-:W-:Y:S05]  /*1fa0*/  BSYNC B0 ;  /* 0x0000000000007941 */ /* 0x000fea0003800000 */
.L_x_3659:
        /* <DEDUP_REMOVED lines=304> */
.L_x_3780:
        /* <DEDUP_REMOVED lines=32> */
.L_x_3664:
[----:B------:R-:W-:Y:S05]  /*34b0*/  BSYNC B0 ;  /* 0x0000000000007941 */ /* 0x000fea0003800000 */
.L_x_3663:
        /* <DEDUP_REMOVED lines=18> */
.L_x_3666:
[----:B------:R-:W-:Y:S05]  /*35e0*/  BSYNC B0 ;  /* 0x0000000000007941 */ /* 0x000fea0003800000 */
.L_x_3665:
        /* <DEDUP_REMOVED lines=21> */
.L_x_3668:
[----:B------:R-:W-:Y:S05]  /*3740*/  BSYNC B0 ;  /* 0x0000000000007941 */ /* 0x000fea0003800000 */
.L_x_3667:
        /* <DEDUP_REMOVED lines=18> */
.L_x_3670:
[----:B------:R-:W-:Y:S05]  /*3870*/  BSYNC B0 ;  /* 0x0000000000007941 */ /* 0x000fea0003800000 */
.L_x_3669:
        /* <DEDUP_REMOVED lines=68> */
.L_x_3677:
[----:B------:R-:W-:Y:S05]  /*3cc0*/  BSYNC B0 ;  /* 0x0000000000007941 */ /* 0x000fea0003800000 */
.L_x_3676:
        /* <DEDUP_REMOVED lines=49> */
.L_x_3679:
[----:B------:R-:W-:Y:S05]  /*3fe0*/  BSYNC B0 ;  /* 0x0000000000007941 */ /* 0x000fea0003800000 */
.L_x_3678:
        /* <DEDUP_REMOVED lines=49> */
.L_x_3681:
[----:B------:R-:W-:Y:S05]  /*4300*/  BSYNC B0 ;  /* 0x0000000000007941 */ /* 0x000fea0003800000 */
.L_x_3680:
        /* <DEDUP_REMOVED lines=48> */
.L_x_3675:
[----:B------:R-:W-:Y:S05]  /*4610*/  BSYNC B1 ;  /* 0x0000000000017941 */ /* 0x000fea0003800000 */
.L_x_3674:
        /* <DEDUP_REMOVED lines=66> */
.L_x_3685:
[----:B------:R-:W-:Y:S05]  /*4a40*/  BSYNC B0 ;  /* 0x0000000000007941 */ /* 0x000fea0003800000 */
.L_x_3684:
        /* <DEDUP_REMOVED lines=51> */
.L_x_3687:
[----:B------:R-:W-:Y:S05]  /*4d80*/  BSYNC B0 ;  /* 0x0000000000007941 */ /* 0x000fea0003800000 */
.L_x_3686:
        /* <DEDUP_REMOVED lines=51> */
.L_x_3689:
[----:B------:R-:W-:Y:S05]  /*50c0*/  BSYNC B0 ;  /* 0x0000000000007941 */ /* 0x000fea0003800000 */
.L_x_3688:
        /* <DEDUP_REMOVED lines=50> */
.L_x_3683:
[----:B------:R-:W-:Y:S05]  /*53f0*/  BSYNC B1 ;  /* 0x0000000000017941 */ /* 0x000fea0003800000 */
.L_x_3682:
        /* <DEDUP_REMOVED lines=66> */
.L_x_3693:
[----:B------:R-:W-:Y:S05]  /*5820*/  BSYNC B0 ;  /* 0x0000000000007941 */ /* 0x000fea0003800000 */
.L_x_3692:
        /* <DEDUP_REMOVED lines=51> */
.L_x_3695:
[----:B------:R-:W-:Y:S05]  /*5b60*/  BSYNC B0 ;  /* 0x0000000000007941 */ /* 0x000fea0003800000 */
.L_x_3694:
        /* <DEDUP_REMOVED lines=51> */
.L_x_3697:
[----:B------:R-:W-:Y:S05]  /*5ea0*/  BSYNC B0 ;  /* 0x0000000000007941 */ /* 0x000fea0003800000 */
.L_x_3696:
        /* <DEDUP_REMOVED lines=50> */
.L_x_3691:
[----:B------:R-:W-:Y:S05]  /*61d0*/  BSYNC B1 ;  /* 0x0000000000017941 */ /* 0x000fea0003800000 */
.L_x_3690:
        /* <DEDUP_REMOVED lines=70> */
.L_x_3701:
[----:B------:R-:W-:Y:S05]  /*6640*/  BSYNC B0 ;  /* 0x0000000000007941 */ /* 0x000fea0003800000 */
.L_x_3700:
        /* <DEDUP_REMOVED lines=51> */
.L_x_3703:
[----:B------:R-:W-:Y:S05]  /*6980*/  BSYNC B0 ;  /* 0x0000000000007941 */ /* 0x000fea0003800000 */
.L_x_3702:
        /* <DEDUP_REMOVED lines=51> */
.L_x_3705:
[----:B------:R-:W-:Y:S05]  /*6cc0*/  BSYNC B0 ;  /* 0x0000000000007941 */ /* 0x000fea0003800000 */
.L_x_3704:
        /* <DEDUP_REMOVED lines=50> */
.L_x_3699:
[----:B------:R-:W-:Y:S05]  /*6ff0*/  BSYNC B1 ;  /* 0x0000000000017941 */ /* 0x000fea0003800000 */
.L_x_3698:
[----:B------:R-:W2:Y:S02]  /*7000*/  LD.E R0, desc[UR6][R10.64+0xd0] ;  /* 0x0000d0060a007980 */ /* 0x000ea4000c101900 */
[----:B--2---:R-:W-:Y:S05]  /*7010*/  IMAD.U32 R0, R0, -0x20, RZ ;  /* 0xffffffe000007824 */ /* 0x004fea00078e00ff */
[C---:B------:R-:W-:Y:S02]  /*7020*/  LEA R20, P1, R0.reuse, R20, 0x1 ;  /* 0x0000001400147211 */ /* 0x040fe400078208ff */
[C---:B------:R-:W-:Y:S02]  /*7030*/  LEA R42, P0, R0.reuse, R42, 0x1 ;  /* 0x0000002a002a7211 */ /* 0x040fe400078008ff */
[C---:B------:R-:W-:Y:S02]  /*7040*/  LEA.HI.X.SX32 R21, R0.reuse, R21, 0x1, P1 ;  /* 0x0000001500157211 */ /* 0x040fe400008f0eff */
[----:B------:R-:W-:Y:S01]  /*7050*/  LEA.HI.X.SX32 R43, R0, R43, 0x1, P0 ;  /* 0x0000002b002b7211 */ /* 0x000fe200000f0eff */
[----:B------:R-:W-:Y:S05]  /*7060*/  BRA `(.L_x_3706) ;  /* 0x0000006800847947 */ /* 0x000fea0003800000 */
.L_x_3673:
        /* <DEDUP_REMOVED lines=94> */
.L_x_3712:
[----:B------:R-:W-:Y:S05]  /*7650*/  BSYNC B0 ;  /* 0x0000000000007941 */ /* 0x000fea0003800000 */
.L_x_3711:
[----:B-----5:R2:W-:Y:S02]  /*7660*/  ST.E.128 desc[UR6][R124.64], R24 ;  /* 0x000000187c007985 */ /* 0x0205e4000c101d06 */
.L_x_3710:
[----:B------:R-:W-:Y:S05]  /*7670*/  BSYNC B1 ;  /* 0x0000000000017941 */ /* 0x000fea0003800000 */
.L_x_3709:
        /* <DEDUP_REMOVED lines=92> */
.L_x_3716:
[----:B------:R-:W-:Y:S05]  /*7c40*/  BSYNC B0 ;  /* 0x0000000000007941 */ /* 0x000fea0003800000 */
.L_x_3715:
[----:B-----5:R2:W-:Y:S02]  /*7c50*/  ST.E.128 desc[UR6][R124.64+0x80], R24 ;  /* 0x000080187c007985 */ /* 0x0205e4000c101d06 */
.L_x_3714:
[----:B------:R-:W-:Y:S05]  /*7c60*/  BSYNC B1 ;  /* 0x0000000000017941 */ /* 0x000fea0003800000 */
.L_x_3713:
        /* <DEDUP_REMOVED lines=92> */
.L_x_3720:
[----:B------:R-:W-:Y:S05]  /*8230*/  BSYNC B0 ;  /* 0x0000000000007941 */ /* 0x000fea0003800000 */
.L_x_3719:
[----:B-----5:R2:W-:Y:S02]  /*8240*/  ST.E.128 desc[UR6][R124.64+0x100], R24 ;  /* 0x000100187c007985 */ /* 0x0205e4000c101d06 */
.L_x_3718:
[----:B------:R-:W-:Y:S05]  /*8250*/  BSYNC B1 ;  /* 0x0000000000017941 */ /* 0x000fea0003800000 */
.L_x_3717:
        /* <DEDUP_REMOVED lines=91> */
.L_x_3722:
[----:B------:R-:W-:Y:S05]  /*8810*/  BSYNC B0 ;  /* 0x0000000000007941 */ /* 0x000fea0003800000 */
.L_x_3721:
[----:B-----5:R2:W-:Y:S02]  /*8820*/  ST.E.128 desc[UR6][R124.64+0x180], R24 ;  /* 0x000180187c007985 */ /* 0x0205e4000c101d06 */
.L_x_3708:
[----:B------:R-:W-:Y:S05]  /*8830*/  BSYNC B2 ;  /* 0x0000000000027941 */ /* 0x000fea0003800000 */
.L_x_3707:
        /* <DEDUP_REMOVED lines=99> */
.L_x_3728:
[----:B------:R-:W-:Y:S05]  /*8e70*/  BSYNC B0 ;  /* 0x0000000000007941 */ /* 0x000fea0003800000 */
.L_x_3727:
[----:B-----5:R2:W-:Y:S02]  /*8e80*/  ST.E.128 desc[UR6][R192.64], R24 ;  /* 0x00000018c0007985 */ /* 0x0205e4000c101d06 */
.L_x_3726:
[----:B------:R-:W-:Y:S05]  /*8e90*/  BSYNC B1 ;  /* 0x0000000000017941 */ /* 0x000fea0003800000 */
.L_x_3725:
        /* <DEDUP_REMOVED lines=94> */
.L_x_3732:
[----:B------:R-:W-:Y:S05]  /*9480*/  BSYNC B0 ;  /* 0x0000000000007941 */ /* 0x000fea0003800000 */
.L_x_3731:
[----:B-----5:R2:W-:Y:S02]  /*9490*/  ST.E.128 desc[UR6][R192.64], R24 ;  /* 0x00000018c0007985 */ /* 0x0205e4000c101d06 */
.L_x_3730:
[----:B------:R-:W-:Y:S05]  /*94a0*/  BSYNC B1 ;  /* 0x0000000000017941 */ /* 0x000fea0003800000 */
.L_x_3729:
        /* <DEDUP_REMOVED lines=94> */
.L_x_3736:
[----:B------:R-:W-:Y:S05]  /*9a90*/  BSYNC B0 ;  /* 0x0000000000007941 */ /* 0x000fea0003800000 */
.L_x_3735:
[----:B-----5:R2:W-:Y:S02]  /*9aa0*/  ST.E.128 desc[UR6][R192.64], R24 ;  /* 0x00000018c0007985 */ /* 0x0205e4000c101d06 */
.L_x_3734:
[----:B------:R-:W-:Y:S05]  /*9ab0*/  BSYNC B1 ;  /* 0x0000000000017941 */ /* 0x000fea0003800000 */
.L_x_3733:
        /* <DEDUP_REMOVED lines=93> */
.L_x_3738:
[----:B------:R-:W-:Y:S05]  /*a090*/  BSYNC B0 ;  /* 0x0000000000007941 */ /* 0x000fea0003800000 */
.L_x_3737:
[----:B-----5:R2:W-:Y:S02]  /*a0a0*/  ST.E.128 desc[UR6][R192.64], R24 ;  /* 0x00000018c0007985 */ /* 0x0205e4000c101d06 */
.L_x_3724:
[----:B------:R-:W-:Y:S05]  /*a0b0*/  BSYNC B2 ;  /* 0x0000000000027941 */ /* 0x000fea0003800000 */
.L_x_3723:
        /* <DEDUP_REMOVED lines=99> */
.L_x_3744:
[----:B------:R-:W-:Y:S05]  /*a6f0*/  BSYNC B0 ;  /* 0x0000000000007941 */ /* 0x000fea0003800000 */
.L_x_3743:
[----:B-----5:R2:W-:Y:S02]  /*a700*/  ST.E.128 desc[UR6][R192.64], R24 ;  /* 0x00000018c0007985 */ /* 0x0205e4000c101d06 */
.L_x_3742:
[----:B------:R-:W-:Y:S05]  /*a710*/  BSYNC B1 ;  /* 0x0000000000017941 */ /* 0x000fea0003800000 */
.L_x_3741:
        /* <DEDUP_REMOVED lines=94> */
.L_x_3748:
[----:B------:R-:W-:Y:S05]  /*ad00*/  BSYNC B0 ;  /* 0x0000000000007941 */ /* 0x000fea0003800000 */
.L_x_3747:
[----:B-----5:R2:W-:Y:S02]  /*ad10*/  ST.E.128 desc[UR6][R192.64], R24 ;  /* 0x00000018c0007985 */ /* 0x0205e4000c101d06 */
.L_x_3746:
[----:B------:R-:W-:Y:S05]  /*ad20*/  BSYNC B1 ;  /* 0x0000000000017941 */ /* 0x000fea0003800000 */
.L_x_3745:
        /* <DEDUP_REMOVED lines=94> */
.L_x_3752:
[----:B------:R-:W-:Y:S05]  /*b310*/  BSYNC B0 ;  /* 0x0000000000007941 */ /* 0x000fea0003800000 */
.L_x_3751:
[----:B-----5:R2:W-:Y:S02]  /*b320*/  ST.E.128 desc[UR6][R192.64], R24 ;  /* 0x00000018c0007985 */ /* 0x0205e4000c101d06 */
.L_x_3750:
[----:B------:R-:W-:Y:S05]  /*b330*/  BSYNC B1 ;  /* 0x0000000000017941 */ /* 0x000fea0003800000 */
.L_x_3749:
        /* <DEDUP_REMOVED lines=93> */
.L_x_3754:
[----:B------:R-:W-:Y:S05]  /*b910*/  BSYNC B0 ;  /* 0x0000000000007941 */ /* 0x000fea0003800000 */
.L_x_3753:
[----:B-----5:R2:W-:Y:S02]  /*b920*/  ST.E.128 desc[UR6][R192.64], R24 ;  /* 0x00000018c0007985 */ /* 0x0205e4000c101d06 */
.L_x_3740:
[----:B------:R-:W-:Y:S05]  /*b930*/  BSYNC B2 ;  /* 0x0000000000027941 */ /* 0x000fea0003800000 */
.L_x_3739:
        /* <DEDUP_REMOVED lines=103> */
.L_x_3760:
[----:B------:R-:W-:Y:S05]  /*bfb0*/  BSYNC B0 ;  /* 0x0000000000007941 */ /* 0x000fea0003800000 */
.L_x_3759:
[----:B-----5:R2:W-:Y:S02]  /*bfc0*/  ST.E.128 desc[UR6][R186.64], R24 ;  /* 0x00000018ba007985 */ /* 0x0205e4000c101d06 */
.L_x_3758:
[----:B------:R-:W-:Y:S05]  /*bfd0*/  BSYNC B1 ;  /* 0x0000000000017941 */ /* 0x000fea0003800000 */
.L_x_3757:
        /* <DEDUP_REMOVED lines=94> */
.L_x_3764:
[----:B------:R-:W-:Y:S05]  /*c5c0*/  BSYNC B0 ;  /* 0x0000000000007941 */ /* 0x000fea0003800000 */
.L_x_3763:
[----:B-----5:R2:W-:Y:S02]  /*c5d0*/  ST.E.128 desc[UR6][R186.64], R24 ;  /* 0x00000018ba007985 */ /* 0x0205e4000c101d06 */
.L_x_3762:
[----:B------:R-:W-:Y:S05]  /*c5e0*/  BSYNC B1 ;  /* 0x0000000000017941 */ /* 0x000fea0003800000 */
.L_x_3761:
        /* <DEDUP_REMOVED lines=94> */
.L_x_3768:
[----:B------:R-:W-:Y:S05]  /*cbd0*/  BSYNC B0 ;  /* 0x0000000000007941 */ /* 0x000fea0003800000 */
.L_x_3767:
[----:B-----5:R2:W-:Y:S02]  /*cbe0*/  ST.E.128 desc[UR6][R186.64], R24 ;  /* 0x00000018ba007985 */ /* 0x0205e4000c101d06 */
.L_x_3766:
[----:B------:R-:W-:Y:S05]  /*cbf0*/  BSYNC B1 ;  /* 0x0000000000017941 */ /* 0x000fea0003800000 */
.L_x_3765:
        /* <DEDUP_REMOVED lines=93> */
.L_x_3770:
[----:B------:R-:W-:Y:S05]  /*d1d0*/  BSYNC B0 ;  /* 0x0000000000007941 */ /* 0x000fea0003800000 */
.L_x_3769:
[----:B-----5:R2:W-:Y:S02]  /*d1e0*/  ST.E.128 desc[UR6][R186.64], R24 ;  /* 0x00000018ba007985 */ /* 0x0205e4000c101d06 */
.L_x_3756:
[----:B------:R-:W-:Y:S05]  /*d1f0*/  BSYNC B2 ;  /* 0x0000000000027941 */ /* 0x000fea0003800000 */
.L_x_3755:
        /* <DEDUP_REMOVED lines=11> */
.L_x_3672:
        /* <DEDUP_REMOVED lines=29> */
.L_x_3772:
[----:B------:R-:W-:Y:S05]  /*d480*/  BSYNC B0 ;  /* 0x0000000000007941 */ /* 0x000fea0003800000 */
.L_x_3771:
        /* <DEDUP_REMOVED lines=30> */
.L_x_3774:
[----:B------:R-:W-:Y:S05]  /*d670*/  BSYNC B0 ;  /* 0x0000000000007941 */ /* 0x000fea0003800000 */
.L_x_3773:
        /* <DEDUP_REMOVED lines=30> */
.L_x_3776:
[----:B------:R-:W-:Y:S05]  /*d860*/  BSYNC B0 ;  /* 0x0000000000007941 */ /* 0x000fea0003800000 */
.L_x_3775:
        /* <DEDUP_REMOVED lines=33> */
.L_x_3706:
[----:B------:R-:W-:Y:S05]  /*da80*/  BSYNC B3 ;  /* 0x0000000000037941 */ /* 0x000fea0003800000 */
.L_x_3671:
        /* <DEDUP_REMOVED lines=91> */
.L_x_3778:
        /* <DEDUP_REMOVED lines=10> */
.L_x_3779:
[----:B------:R-:W-:Y:S05]  /*e0e0*/  BSYNC B0 ;  /* 0x0000000000007941 */ /* 0x000fea0003800000 */
.L_x_3777:
[----:B------:R-:W-:Y:S04]  /*e0f0*/  IADD3 R9, R9, -0x1, RZ ;  /* 0xffffffff09097810 */ /* 0x000fe80007ffe0ff */
[----:B------:R-:W-:Y:S11]  /*e100*/  ISETP.GT.AND P0, PT, R9, R87, PT ;  /* 0x000000570900720c */ /* 0x000ff60003f04270 */
[----:B------:R-:W-:Y:S02]  /*e110*/  @!UPT UIADD3 URZ, URZ, URZ, URZ ;  /* 0x0000003f3f3ff290 */ /* 0x000fe4000fffe03f */
[----:B------:R-:W-:Y:S05]  /*e120*/  @P0 BRA `(.L_x_3780) ;  /* 0xffffff5000600947 */ /* 0x000fea000383ffff */
.L_x_3662:
        /* <DEDUP_REMOVED lines=114> */
.L_x_3789:
[----:B------:R-:W-:Y:S05]  /*e850*/  BSYNC B0 ;  /* 0x0000000000007941 */ /* 0x000fea0003800000 */
.L_x_3788:
[----:B-----5:R3:W-:Y:S02]  /*e860*/  STS.128 [R239], R24 ;  /* 0x00000018ef007388 */ /* 0x0207e40000000c00 */
.L_x_3787:
[----:B------:R-:W-:Y:S05]  /*e870*/  BSYNC B1 ;  /* 0x0000000000017941 */ /* 0x000fea0003800000 */
.L_x_3786:
        /* <DEDUP_REMOVED lines=50> */
.L_x_3793:
[----:B------:R-:W-:Y:S05]  /*eba0*/  BSYNC B0 ;  /* 0x0000000000007941 */ /* 0x000fea0003800000 */
.L_x_3792:
[----:B-----5:R1:W-:Y:S02]  /*ebb0*/  STS.128 [R239+0x2000], R24 ;  /* 0x00200018ef007388 */ /* 0x0203e40000000c00 */
.L_x_3791:
[----:B------:R-:W-:Y:S05]  /*ebc0*/  BSYNC B1 ;  /* 0x0000000000017941 */ /* 0x000fea0003800000 */
.L_x_3790:
        /* <DEDUP_REMOVED lines=50> */
.L_x_3797:
[----:B------:R-:W-:Y:S05]  /*eef0*/  BSYNC B0 ;  /* 0x0000000000007941 */ /* 0x000fea0003800000 */
.L_x_3796:
[----:B-----5:R3:W-:Y:S02]  /*ef00*/  STS.128 [R239+0x4000], R24 ;  /* 0x00400018ef007388 */ /* 0x0207e40000000c00 */
.L_x_3795:
[----:B------:R-:W-:Y:S05]  /*ef10*/  BSYNC B1 ;  /* 0x0000000000017941 */ /* 0x000fea0003800000 */
.L_x_3794:
        /* <DEDUP_REMOVED lines=49> */
.L_x_3799:
[----:B------:R-:W-:Y:S05]  /*f230*/  BSYNC B0 ;  /* 0x0000000000007941 */ /* 0x000fea0003800000 */
.L_x_3798:
[----:B-----5:R3:W-:Y:S02]  /*f240*/  STS.128 [R239+0x6000], R24 ;  /* 0x00600018ef007388 */ /* 0x0207e40000000c00 */
.L_x_3785:
[----:B------:R-:W-:Y:S05]  /*f250*/  BSYNC B2 ;  /* 0x0000000000027941 */ /* 0x000fea0003800000 */
.L_x_3784:
        /* <DEDUP_REMOVED lines=63> */
.L_x_3805:
[----:B------:R-:W-:Y:S05]  /*f650*/  BSYNC B0 ;  /* 0x0000000000007941 */ /* 0x000fea0003800000 */
.L_x_3804:
[----:B-----5:R3:W-:Y:S02]  /*f660*/  STS.128 [R239+0x800], R24 ;  /* 0x00080018ef007388 */ /* 0x0207e40000000c00 */
.L_x_3803:
[----:B------:R-:W-:Y:S05]  /*f670*/  BSYNC B1 ;  /* 0x0000000000017941 */ /* 0x000fea0003800000 */
.L_x_3802:
        /* <DEDUP_REMOVED lines=50> */
.L_x_3809:
[----:B------:R-:W-:Y:S05]  /*f9a0*/  BSYNC B0 ;  /* 0x0000000000007941 */ /* 0x000fea0003800000 */
.L_x_3808:
[----:B-----5:R3:W-:Y:S02]  /*f9b0*/  STS.128 [R239+0x2800], R24 ;  /* 0x00280018ef007388 */ /* 0x0207e40000000c00 */
.L_x_3807:
[----:B------:R-:W-:Y:S05]  /*f9c0*/  BSYNC B1 ;  /* 0x0000000000017941 */ /* 0x000fea0003800000 */
.L_x_3806:
        /* <DEDUP_REMOVED lines=50> */
.L_x_3813:
[----:B------:R-:W-:Y:S05]  /*fcf0*/  BSYNC B0 ;  /* 0x0000000000007941 */ /* 0x000fea0003800000 */
.L_x_3812:
[----:B-----5:R3:W-:Y:S02]  /*fd00*/  STS.128 [R239+0x4800], R24 ;  /* 0x00480018ef007388 */ /* 0x0207e40000000c00 */
.L_x_3811:
[----:B------:R-:W-:Y:S05]  /*fd10*/  BSYNC B1 ;  /* 0x0000000000017941 */ /* 0x000fea0003800000 */
.L_x_3810:
        /* <DEDUP_REMOVED lines=49> */
.L_x_3815:
[----:B------:R-:W-:Y:S05]  /*10030*/  BSYNC B0 ;  /* 0x0000000000007941 */ /* 0x000fea0003800000 */
.L_x_3814:
[----:B-----5:R3:W-:Y:S02]  /*10040*/  STS.128 [R239+0x6800], R24 ;  /* 0x00680018ef007388 */ /* 0x0207e40000000c00 */
.L_x_3801:
[----:B------:R-:W-:Y:S05]  /*10050*/  BSYNC B2 ;  /* 0x0000000000027941 */ /* 0x000fea0003800000 */
.L_x_3800:
        /* <DEDUP_REMOVED lines=64> */
.L_x_3821:
[----:B------:R-:W-:Y:S05]  /*10460*/  BSYNC B0 ;  /* 0x0000000000007941 */ /* 0x000fea0003800000 */
.L_x_3820:
[----:B-----5:R3:W-:Y:S02]  /*10470*/  STS.128 [R239+0x1000], R24 ;  /* 0x00100018ef007388 */ /* 0x0207e40000000c00 */
.L_x_3819:
[----:B------:R-:W-:Y:S05]  /*10480*/  BSYNC B1 ;  /* 0x0000000000017941 */ /* 0x000fea0003800000 */
.L_x_3818:
        /* <DEDUP_REMOVED lines=50> */
.L_x_3825:
[----:B------:R-:W-:Y:S05]  /*107b0*/  BSYNC B0 ;  /* 0x0000000000007941 */ /* 0x000fea0003800000 */
.L_x_3824:
[----:B-----5:R3:W-:Y:S02]  /*107c0*/  STS.128 [R239+0x3000], R24 ;  /* 0x00300018ef007388 */ /* 0x0207e40000000c00 */
.L_x_3823:
[----:B------:R-:W-:Y:S05]  /*107d0*/  BSYNC B1 ;  /* 0x0000000000017941 */ /* 0x000fea0003800000 */
.L_x_3822:
        /* <DEDUP_REMOVED lines=50> */
.L_x_3829:
[----:B------:R-:W-:Y:S05]  /*10b00*/  BSYNC B0 ;  /* 0x0000000000007941 */ /* 0x000fea0003800000 */
.L_x_3828:
[----:B-----5:R3:W-:Y:S02]  /*10b10*/  STS.128 [R239+0x5000], R24 ;  /* 0x00500018ef007388 */ /* 0x0207e40000000c00 */
.L_x_3827:
[----:B------:R-:W-:Y:S05]  /*10b20*/  BSYNC B1 ;  /* 0x0000000000017941 */ /* 0x000fea0003800000 */
.L_x_3826:
        /* <DEDUP_REMOVED lines=47> */
.L_x_3831:
[----:B------:R-:W-:Y:S05]  /*10e20*/  BSYNC B0 ;  /* 0x0000000000007941 */ /* 0x000fea0003800000 */
.L_x_3830:
[----:B-----5:R1:W-:Y:S02]  /*10e30*/  STS.128 [R239+0x7000], R44 ;  /* 0x0070002cef007388 */ /* 0x0203e40000000c00 */
.L_x_3817:
[----:B------:R-:W-:Y:S05]  /*10e40*/  BSYNC B2 ;  /* 0x0000000000027941 */ /* 0x000fea0003800000 */
.L_x_3816:
        /* <DEDUP_REMOVED lines=63> */
.L_x_3836:
[----:B------:R-:W-:Y:S05]  /*11240*/  BSYNC B0 ;  /* 0x0000000000007941 */ /* 0x000fea0003800000 */
.L_x_3835:
[----:B-----5:R1:W-:Y:S02]  /*11250*/  STS.128 [R239+0x1800], R20 ;  /* 0x00180014ef007388 */ /* 0x0203e40000000c00 */
.L_x_3834:
[----:B------:R-:W-:Y:S05]  /*11260*/  BSYNC B1 ;  /* 0x0000000000017941 */ /* 0x000fea0003800000 */
.L_x_3833:
        /* <DEDUP_REMOVED lines=50> */
.L_x_3840:
[----:B------:R-:W-:Y:S05]  /*11590*/  BSYNC B0 ;  /* 0x0000000000007941 */ /* 0x000fea0003800000 */
.L_x_3839:
[----:B-----5:R1:W-:Y:S02]  /*115a0*/  STS.128 [R239+0x3800], R20 ;  /* 0x00380014ef007388 */ /* 0x0203e40000000c00 */
.L_x_3838:
[----:B------:R-:W-:Y:S05]  /*115b0*/  BSYNC B1 ;  /* 0x0000000000017941 */ /* 0x000fea0003800000 */
.L_x_3837:
        /* <DEDUP_REMOVED lines=50> */
.L_x_3844:
[----:B------:R-:W-:Y:S05]  /*118e0*/  BSYNC B0 ;  /* 0x0000000000007941 */ /* 0x000fea0003800000 */
.L_x_3843:
[----:B-----5:R1:W-:Y:S02]  /*118f0*/  STS.128 [R239+0x5800], R20 ;  /* 0x00580014ef007388 */ /* 0x0203e40000000c00 */
.L_x_3842:
[----:B------:R-:W-:Y:S05]  /*11900*/  BSYNC B1 ;  /* 0x0000000000017941 */ /* 0x000fea0003800000 */
.L_x_3841:
        /* <DEDUP_REMOVED lines=49> */
.L_x_3846:
[----:B------:R-:W-:Y:S05]  /*11c20*/  BSYNC B0 ;  /* 0x0000000000007941 */ /* 0x000fea0003800000 */
.L_x_3845:
[----:B-----5:R1:W-:Y:S01]  /*11c30*/  STS.128 [R239+0x7800], R16 ;  /* 0x00780010ef007388 */ /* 0x0203e20000000c00 */
[----:B------:R-:W-:Y:S05]  /*11c40*/  BRA `(.L_x_3832) ;  /* 0x00000068009c7947 */ /* 0x000fea0003800000 */
.L_x_3783:
        /* <DEDUP_REMOVED lines=93> */
.L_x_3852:
[----:B------:R-:W-:Y:S05]  /*12220*/  BSYNC B0 ;  /* 0x0000000000007941 */ /* 0x000fea0003800000 */
.L_x_3851:
[----:B-----5:R3:W-:Y:S02]  /*12230*/  STS.128 [R239], R32 ;  /* 0x00000020ef007388 */ /* 0x0207e40000000c00 */
.L_x_3850:
[----:B------:R-:W-:Y:S05]  /*12240*/  BSYNC B1 ;  /* 0x0000000000017941 */ /* 0x000fea0003800000 */
.L_x_3849:
        /* <DEDUP_REMOVED lines=91> */
.L_x_3856:
[----:B------:R-:W-:Y:S05]  /*12800*/  BSYNC B0 ;  /* 0x0000000000007941 */ /* 0x000fea0003800000 */
.L_x_3855:
[----:B-----5:R1:W-:Y:S02]  /*12810*/  STS.128 [R239+0x2000], R32 ;  /* 0x00200020ef007388 */ /* 0x0203e40000000c00 */
.L_x_3854:
[----:B------:R-:W-:Y:S05]  /*12820*/  BSYNC B1 ;  /* 0x0000000000017941 */ /* 0x000fea0003800000 */
.L_x_3853:
        /* <DEDUP_REMOVED lines=91> */
.L_x_3860:
[----:B------:R-:W-:Y:S05]  /*12de0*/  BSYNC B0 ;  /* 0x0000000000007941 */ /* 0x000fea0003800000 */
.L_x_3859:
[----:B-----5:R3:W-:Y:S02]  /*12df0*/  STS.128 [R239+0x4000], R32 ;  /* 0x00400020ef007388 */ /* 0x0207e40000000c00 */
.L_x_3858:
[----:B------:R-:W-:Y:S05]  /*12e00*/  BSYNC B1 ;  /* 0x0000000000017941 */ /* 0x000fea0003800000 */
.L_x_3857:
        /* <DEDUP_REMOVED lines=90> */
.L_x_3862:
[----:B------:R-:W-:Y:S05]  /*133b0*/  BSYNC B0 ;  /* 0x0000000000007941 */ /* 0x000fea0003800000 */
.L_x_3861:
[----:B-----5:R3:W-:Y:S02]  /*133c0*/  STS.128 [R239+0x6000], R32 ;  /* 0x00600020ef007388 */ /* 0x0207e40000000c00 */
.L_x_3848:
[----:B------:R-:W-:Y:S05]  /*133d0*/  BSYNC B2 ;  /* 0x0000000000027941 */ /* 0x000fea0003800000 */
.L_x_3847:
        /* <DEDUP_REMOVED lines=98> */
.L_x_3868:
[----:B------:R-:W-:Y:S05]  /*13a00*/  BSYNC B0 ;  /* 0x0000000000007941 */ /* 0x000fea0003800000 */
.L_x_3867:
[----:B-----5:R3:W-:Y:S02]  /*13a10*/  STS.128 [R239+0x800], R32 ;  /* 0x00080020ef007388 */ /* 0x0207e40000000c00 */
.L_x_3866:
[----:B------:R-:W-:Y:S05]  /*13a20*/  BSYNC B1 ;  /* 0x0000000000017941 */ /* 0x000fea0003800000 */
.L_x_3865:
        /* <DEDUP_REMOVED lines=94> */
.L_x_3872:
[----:B------:R-:W-:Y:S05]  /*14010*/  BSYNC B0 ;  /* 0x0000000000007941 */ /* 0x000fea0003800000 */
.L_x_3871:
[----:B-----5:R3:W-:Y:S02]  /*14020*/  STS.128 [R239+0x2800], R32 ;  /* 0x00280020ef007388 */ /* 0x0207e40000000c00 */
.L_x_3870:
[----:B------:R-:W-:Y:S05]  /*14030*/  BSYNC B1 ;  /* 0x0000000000017941 */ /* 0x000fea0003800000 */
.L_x_3869:
        /* <DEDUP_REMOVED lines=94> */
.L_x_3876:
[----:B------:R-:W-:Y:S05]  /*14620*/  BSYNC B0 ;  /* 0x0000000000007941 */ /* 0x000fea0003800000 */
.L_x_3875:
[----:B-----5:R3:W-:Y:S02]  /*14630*/  STS.128 [R239+0x4800], R32 ;  /* 0x00480020ef007388 */ /* 0x0207e40000000c00 */
.L_x_3874:
[----:B------:R-:W-:Y:S05]  /*14640*/  BSYNC B1 ;  /* 0x0000000000017941 */ /* 0x000fea0003800000 */
.L_x_3873:
        /* <DEDUP_REMOVED lines=93> */
.L_x_3878:
[----:B------:R-:W-:Y:S05]  /*14c20*/  BSYNC B0 ;  /* 0x0000000000007941 */ /* 0x000fea0003800000 */
.L_x_3877:
[----:B-----5:R1:W-:Y:S02]  /*14c30*/  STS.128 [R239+0x6800], R20 ;  /* 0x00680014ef007388 */ /* 0x0203e40000000c00 */
.L_x_3864:
[----:B------:R-:W-:Y:S05]  /*14c40*/  BSYNC B2 ;  /* 0x0000000000027941 */ /* 0x000fea0003800000 */
.L_x_3863:
        /* <DEDUP_REMOVED lines=99> */
.L_x_3884:
[----:B------:R-:W-:Y:S05]  /*15280*/  BSYNC B0 ;  /* 0x0000000000007941 */ /* 0x000fea0003800000 */
.L_x_3883:
[----:B-----5:R3:W-:Y:S02]  /*15290*/  STS.128 [R239+0x1000], R32 ;  /* 0x00100020ef007388 */ /* 0x0207e40000000c00 */
.L_x_3882:
[----:B------:R-:W-:Y:S05]  /*152a0*/  BSYNC B1 ;  /* 0x0000000000017941 */ /* 0x000fea0003800000 */
.L_x_3881:
        /* <DEDUP_REMOVED lines=94> */
.L_x_3888:
[----:B------:R-:W-:Y:S05]  /*15890*/  BSYNC B0 ;  /* 0x0000000000007941 */ /* 0x000fea0003800000 */
.L_x_3887:
[----:B-----5:R3:W-:Y:S02]  /*158a0*/  STS.128 [R239+0x3000], R32 ;  /* 0x00300020ef007388 */ /* 0x0207e40000000c00 */
.L_x_3886:
[----:B------:R-:W-:Y:S05]  /*158b0*/  BSYNC B1 ;  /* 0x0000000000017941 */ /* 0x000fea0003800000 */
.L_x_3885:
        /* <DEDUP_REMOVED lines=94> */
.L_x_3892:
[----:B------:R-:W-:Y:S05]  /*15ea0*/  BSYNC B0 ;  /* 0x0000000000007941 */ /* 0x000fea0003800000 */
.L_x_3891:
[----:B-----5:R3:W-:Y:S02]  /*15eb0*/  STS.128 [R239+0x5000], R32 ;  /* 0x00500020ef007388 */ /* 0x0207e40000000c00 */
.L_x_3890:
[----:B------:R-:W-:Y:S05]  /*15ec0*/  BSYNC B1 ;  /* 0x0000000000017941 */ /* 0x000fea0003800000 */
.L_x_3889:
        /* <DEDUP_REMOVED lines=93> */
.L_x_3894:
[----:B------:R-:W-:Y:S05]  /*164a0*/  BSYNC B0 ;  /* 0x0000000000007941 */ /* 0x000fea0003800000 */
.L_x_3893:
[----:B-----5:R1:W-:Y:S02]  /*164b0*/  STS.128 [R239+0x7000], R24 ;  /* 0x00700018ef007388 */ /* 0x0203e40000000c00 */
.L_x_3880:
[----:B------:R-:W-:Y:S05]  /*164c0*/  BSYNC B2 ;  /* 0x0000000000027941 */ /* 0x000fea0003800000 */
.L_x_3879:
        /* <DEDUP_REMOVED lines=97> */
.L_x_3898:
[----:B------:R-:W-:Y:S05]  /*16ae0*/  BSYNC B0 ;  /* 0x0000000000007941 */ /* 0x000fea0003800000 */
.L_x_3897:
[----:B-----5:R1:W-:Y:S02]  /*16af0*/  STS.128 [R239+0x1800], R20 ;  /* 0x00180014ef007388 */ /* 0x0203e40000000c00 */
.L_x_3896:
[----:B------:R-:W-:Y:S05]  /*16b00*/  BSYNC B1 ;  /* 0x0000000000017941 */ /* 0x000fea0003800000 */
.L_x_3895:
        /* <DEDUP_REMOVED lines=94> */
.L_x_3902:
[----:B------:R-:W-:Y:S05]  /*170f0*/  BSYNC B0 ;  /* 0x0000000000007941 */ /* 0x000fea0003800000 */
.L_x_3901:
[----:B-----5:R1:W-:Y:S02]  /*17100*/  STS.128 [R239+0x3800], R20 ;  /* 0x00380014ef007388 */ /* 0x0203e40000000c00 */
.L_x_3900:
[----:B------:R-:W-:Y:S05]  /*17110*/  BSYNC B1 ;  /* 0x0000000000017941 */ /* 0x000fea0003800000 */
.L_x_3899:
        /* <DEDUP_REMOVED lines=95> */
.L_x_3906:
[----:B------:R-:W-:Y:S05]  /*17710*/  BSYNC B0 ;  /* 0x0000000000007941 */ /* 0x000fea0003800000 */
.L_x_3905:
[----:B-----5:R1:W-:Y:S02]  /*17720*/  STS.128 [R239+0x5800], R20 ;  /* 0x00580014ef007388 */ /* 0x0203e40000000c00 */
.L_x_3904:
[----:B------:R-:W-:Y:S05]  /*17730*/  BSYNC B1 ;  /* 0x0000000000017941 */ /* 0x000fea0003800000 */
.L_x_3903:
        /* <DEDUP_REMOVED lines=96> */
.L_x_3908:
[----:B------:R-:W-:Y:S05]  /*17d40*/  BSYNC B0 ;  /* 0x0000000000007941 */ /* 0x000fea0003800000 */
.L_x_3907:
[----:B-----5:R1:W-:Y:S01]  /*17d50*/  STS.128 [R239+0x7800], R20 ;  /* 0x00780014ef007388 */ /* 0x0203e20000000c00 */
[----:B------:R-:W-:Y:S05]  /*17d60*/  BRA `(.L_x_3832) ;  /* 0x0000000800547947 */ /* 0x000fea0003800000 */
.L_x_3782:
        /* <DEDUP_REMOVED lines=42> */
.L_x_3910:
[----:B------:R-:W-:Y:S05]  /*18010*/  BSYNC B0 ;  /* 0x0000000000007941 */ /* 0x000fea0003800000 */
.L_x_3909:
        /* <DEDUP_REMOVED lines=35> */
.L_x_3912:
[----:B------:R-:W-:Y:S05]  /*18250*/  BSYNC B0 ;  /* 0x0000000000007941 */ /* 0x000fea0003800000 */
.L_x_3911:
        /* <DEDUP_REMOVED lines=34> */
.L_x_3914:
[----:B------:R-:W-:Y:S05]  /*18480*/  BSYNC B0 ;  /* 0x0000000000007941 */ /* 0x000fea0003800000 */
.L_x_3913:
        /* <DEDUP_REMOVED lines=35> */
.L_x_3832:
[----:B------:R-:W-:Y:S05]  /*186c0*/  BSYNC B3 ;  /* 0x0000000000037941 */ /* 0x000fea0003800000 */
.L_x_3781:
        /* <DEDUP_REMOVED lines=43> */
.L_x_3916:
[----:B------:R-:W-:Y:S05]  /*18980*/  BSYNC B0 ;  /* 0x0000000000007941 */ /* 0x000fea0003800000 */
.L_x_3915:
        /* <DEDUP_REMOVED lines=37> */
.L_x_3918:
[----:B------:R-:W-:Y:S05]  /*18be0*/  BSYNC B0 ;  /* 0x0000000000007941 */ /* 0x000fea0003800000 */
.L_x_3917:
        /* <DEDUP_REMOVED lines=39> */
.L_x_3920:
[----:B------:R-:W-:Y:S05]  /*18e60*/  BSYNC B0 ;  /* 0x0000000000007941 */ /* 0x000fea0003800000 */
.L_x_3919:
        /* <DEDUP_REMOVED lines=42> */
.L_x_3922:
[----:B------:R-:W-:Y:S05]  /*19110*/  BSYNC B0 ;  /* 0x0000000000007941 */ /* 0x000fea0003800000 */
.L_x_3921:
        /* <DEDUP_REMOVED lines=54> */
.L_x_3924:
[----:B------:R-:W-:Y:S05]  /*19480*/  BSYNC B0 ;  /* 0x0000000000007941 */ /* 0x000fea0003800000 */
.L_x_3923:
        /* <DEDUP_REMOVED lines=39> */
.L_x_3926:
[----:B------:R-:W-:Y:S05]  /*19700*/  BSYNC B0 ;  /* 0x0000000000007941 */ /* 0x000fea0003800000 */
.L_x_3925:
        /* <DEDUP_REMOVED lines=41> */
.L_x_3928:
[----:B------:R-:W-:Y:S05]  /*199a0*/  BSYNC B0 ;  /* 0x0000000000007941 */ /* 0x000fea0003800000 */
.L_x_3927:
        /* <DEDUP_REMOVED lines=53> */
.L_x_3930:
[----:B------:R-:W-:Y:S05]  /*19d00*/  BSYNC B0 ;  /* 0x0000000000007941 */ /* 0x000fea0003800000 */
.L_x_3929:
[----:B------:R-:W-:Y:S01]  /*19d10*/  LDSM.16.M88.4 R60, [R226] ;  /* 0x00000000e23c783b */ /* 0x000fe20000000200 */
[----:B------:R-:W-:Y:S01]  /*19d20*/  R2P PR, R57, 0x6 ;  /* 0x0000000639007804 */ /* 0x000fe20000000000 */
[----:B------:R-:W-:Y:S01]  /*19d30*/  IMAD R224, R40, 0x2, R226 ;  /* 0x0000000228e07824 */ /* 0x000fe200078e02e2 */
[C---:B------:R-:W-:Y:S01]  /*19d40*/  IADD3 R0, R225.reuse, 0x8000, RZ ;  /* 0x00008000e1007810 */ /* 0x040fe20007ffe0ff */
[----:B------:R-:W4:Y:S01]  /*19d50*/  LDSM.16.M88.4 R28, [R225+0x8000] ;  /* 0x00800000e11c783b */ /* 0x000f220000000200 */
[----:B------:R-:W-:Y:S01]  /*19d60*/  IADD3 R223, R225, 0x8020, RZ ;  /* 0x00008020e1df7810 */ /* 0x000fe20007ffe0ff */
[C---:B------:R-:W-:Y:S01]  /*19d70*/  IMAD R221, R39.reuse, 0x2, R224 ;  /* 0x0000000227dd7824 */ /* 0x040fe200078e02e0 */
[----:B------:R-:W-:Y:S01]  /*19d80*/  LEA R222, R39, R226, 0x1 ;  /* 0x000000e227de7211 */ /* 0x000fe200078e08ff */
[----:B-1----:R-:W-:Y:S04]  /*19d90*/  LDSM.16.M88.4 R20, [R224] ;  /* 0x00000000e014783b */ /* 0x002fe80000000200 */
[----:B------:R-:W1:Y:S02]  /*19da0*/  LDSM.16.M88.4 R76, [R225+0x8800] ;  /* 0x00880000e14c783b */ /* 0x000e640000000200 */
[----:B------:R-:W-:-:S02]  /*19db0*/  @P1 IADD3 R223, R0, -0x20, RZ ;  /* 0xffffffe000df1810 */ /* 0x000fc40007ffe0ff */
[----:B------:R-:W1:Y:S01]  /*19dc0*/  LDSM.16.M88.4 R68, [R225+0x9000] ;  /* 0x00900000e144783b */ /* 0x000e620000000200 */
[----:B------:R-:W-:-:S03]  /*19dd0*/  MOV R0, 0x40 ;  /* 0x0000004000007802 */ /* 0x000fc60000000f00 */
[----:B------:R-:W1:Y:S01]  /*19de0*/  LDSM.16.M88.4 R100, [R223] ;  /* 0x00000000df64783b */ /* 0x000e620000000200 */
[----:B------:R-:W-:-:S03]  /*19df0*/  SEL R0, R0, 0xffffffc0, !P2 ;  /* 0xffffffc000007807 */ /* 0x000fc60005000000 */
[----:B--23--:R-:W2:Y:S01]  /*19e00*/  LDSM.16.M88.4 R12, [R225+0x9800] ;  /* 0x00980000e10c783b */ /* 0x00cea20000000200 */
[----:B------:R-:W-:Y:S02]  /*19e10*/  IADD3 R219, R225, R0, RZ ;  /* 0x00000000e1db7210 */ /* 0x000fe40007ffe0ff */
[----:B------:R-:W-:Y:S01]  /*19e20*/  IADD3 R212, R0, R223, RZ ;  /* 0x000000df00d47210 */ /* 0x000fe20007ffe0ff */
[----:B------:R-:W-:Y:S04]  /*19e30*/  LDSM.16.M88.4 R92, [R222] ;  /* 0x00000000de5c783b */ /* 0x000fe80000000200 */
[----:B------:R-:W3:Y:S04]  /*19e40*/  LDSM.16.M88.4 R64, [R219+0x8000] ;  /* 0x00800000db40783b */ /* 0x000ee80000000200 */
[----:B------:R-:W3:Y:S04]  /*19e50*/  LDSM.16.M88.4 R80, [R223+0x800] ;  /* 0x00080000df50783b */ /* 0x000ee80000000200 */
[----:B------:R-:W3:Y:S01]  /*19e60*/  LDSM.16.M88.4 R32, [R223+0x1000] ;  /* 0x00100000df20783b */ /* 0x000ee20000000200 */
[C---:B----45:R-:W-:Y:S03]  /*19e70*/  HMMA.16816.F32.BF16 R16, R60.reuse, R28, RZ ;  /* 0x0000001c3c10723c */ /* 0x070fe600000418ff */
[----:B------:R-:W4:Y:S04]  /*19e80*/  LDSM.16.M88.4 R88, [R223+0x1800] ;  /* 0x00180000df58783b */ /* 0x000f280000000200 */
[----:B------:R-:W-:Y:S01]  /*19e90*/  LDSM.16.M88.4 R44, [R212] ;  /* 0x00000000d42c783b */ /* 0x000fe20000000200 */
[C---:B------:R-:W-:Y:S03]  /*19ea0*/  HMMA.16816.F32.BF16 R28, R60.reuse, R30, RZ ;  /* 0x0000001e3c1c723c */ /* 0x040fe600000418ff */
[----:B------:R-:W-:Y:S03]  /*19eb0*/  LDSM.16.M88.4 R24, [R219+0x8800] ;  /* 0x00880000db18783b */ /* 0x000fe60000000200 */
[C---:B-1----:R-:W-:Y:S01]  /*19ec0*/  HMMA.16816.F32.BF16 R48, R60.reuse, R76, RZ ;  /* 0x0000004c3c30723c */ /* 0x042fe200000418ff */
[----:B------:R-:W-:Y:S04]  /*19ed0*/  LDSM.16.M88.4 R4, [R219+0x9000] ;  /* 0x00900000db04783b */ /* 0x000fe80000000200 */
[----:B------:R-:W-:Y:S01]  /*19ee0*/  LDSM.16.M88.4 R84, [R219+0x9800] ;  /* 0x00980000db54783b */ /* 0x000fe20000000200 */
[----:B------:R-:W-:Y:S03]  /*19ef0*/  HMMA.16816.F32.BF16 R72, R60, R68, RZ ;  /* 0x000000443c48723c */ /* 0x000fe600000418ff */
        /* <DEDUP_REMOVED lines=9> */
[C---:B--2---:R-:W-:Y:S06]  /*19f90*/  HMMA.16816.F32.BF16 R96, R60.reuse, R12, RZ ;  /* 0x0000000c3c60723c */ /* 0x044fec00000418ff */
[----:B------:R-:W-:Y:S01]  /*19fa0*/  HMMA.16816.F32.BF16 R60, R60, R14, RZ ;  /* 0x0000000e3c3c723c */ /* 0x000fe200000418ff */
[----:B------:R-:W1:Y:S05]  /*19fb0*/  LDSM.16.M88.4 R12, [R221] ;  /* 0x00000000dd0c783b */ /* 0x000e6a0000000200 */
[----:B---3--:R-:W-:Y:S06]  /*19fc0*/  HMMA.16816.F32.BF16 R16, R92, R64, R16 ;  /* 0x000000405c10723c */ /* 0x008fec0000041810 */
        /* <DEDUP_REMOVED lines=8> */
[C---:B----4-:R-:W-:Y:S06]  /*1a050*/  HMMA.16816.F32.BF16 R96, R20.reuse, R88, R96 ;  /* 0x000000581460723c */ /* 0x050fec0000041860 */
        /* <DEDUP_REMOVED lines=192> */
[----:B------:R-:W-:Y:S01]  /*1ac60*/  FMUL.FTZ R21, R79, R0 ;  /* 0x000000004f157220 */ /* 0x000fe20000410000 */
        /* <DEDUP_REMOVED lines=114> */
[----:B------:R-:W-:-:S03]  /*1b390*/  @P5 IADD3 R13, R13, 0x1, RZ ;  /* 0x000000010d0d5810 */ /* 0x000fc60007ffe0ff */
[----:B------:R-:W-:Y:S02]  /*1b3a0*/  @!P1 IADD3 R3, -R3, RZ, RZ ;  /* 0x000000ff03039210 */ /* 0x000fe40007ffe1ff */
[----:B------:R-:W-:Y:S02]  /*1b3b0*/  @!P3 IMAD.MOV R13, RZ, RZ, -R13 ;  /* 0x000000ffff0db224 */ /* 0x000fe400078e0a0d */
[----:B------:R-:W-:-:S03]  /*1b3c0*/  SEL R3, R0, R3, !P2 ;  /* 0x0000000300037207 */ /* 0x000fc60005000000 */
[----:B------:R-:W-:Y:S02]  /*1b3d0*/  SEL R0, R0, R13, !P2 ;  /* 0x0000000d00007207 */ /* 0x000fe40005000000 */
[--C-:B------:R-:W-:Y:S01]  /*1b3e0*/  IMAD.WIDE R18, R3, 0x4, R240.reuse ;  /* 0x0000000403127825 */ /* 0x100fe200078e02f0 */
[----:B------:R-:W2:Y:S03]  /*1b3f0*/  LD.E.64 R12, desc[UR6][R10.64+0x38] ;  /* 0x000038060a0c7980 */ /* 0x000ea6000c101b00 */
        /* <DEDUP_REMOVED lines=9> */
[----:B------:R-:W-:Y:S02]  /*1b490*/  IMAD R3, R12, R3, R0 ;  /* 0x000000030c037224 */ /* 0x000fe400078e0200 */
[----:B---3--:R-:W-:-:S03]  /*1b4a0*/  IMAD.IADD R5, R5, 0x1, -R6 ;  /* 0x0000000105057824 */ /* 0x008fc600078e0a06 */
[----:B------:R-:W-:Y:S02]  /*1b4b0*/  IADD3 R19, R19, R3, RZ ;  /* 0x0000000313137210 */ /* 0x000fe40007ffe0ff */
[----:B------:R-:W-:Y:S01]  /*1b4c0*/  SHF.R.S32.HI R4, RZ, 0x1f, R5 ;  /* 0x0000001fff047819 */ /* 0x000fe20000011405 */
[----:B----4-:R-:W-:-:S04]  /*1b4d0*/  IMAD R0, R15, R5, RZ ;  /* 0x000000050f007224 */ /* 0x010fc800078e02ff */
[----:B------:R-:W-:Y:S02]  /*1b4e0*/  IMAD R0, R14, R4, R0 ;  /* 0x000000040e007224 */ /* 0x000fe400078e0200 */
[----:B------:R-:W-:-:S04]  /*1b4f0*/  IMAD.WIDE.U32 R4, R5, R14, R18 ;  /* 0x0000000e05047225 */ /* 0x000fc800078e0012 */
[----:B------:R-:W-:Y:S01]  /*1b500*/  IMAD.IADD R0, R5, 0x1, R0 ;  /* 0x0000000105007824 */ /* 0x000fe200078e0200 */
[----:B------:R-:W-:Y:S05]  /*1b510*/  BRA `(.L_x_3935) ;  /* 0x00000000000c7947 */ /* 0x000fea0003800000 */
.L_x_3934:
[----:B------:R-:W2:Y:S02]  /*1b520*/  LD.E R4, desc[UR6][R10.64+0x38] ;  /* 0x000038060a047980 */ /* 0x000ea4000c101900 */
[----:B--2---:R-:W-:-:S04]  /*1b530*/  LEA R4, -R4, RZ, 0x6 ;  /* 0x000000ff04047211 */ /* 0x004fc800078e31ff */
[----:B------:R-:W-:Y:S02]  /*1b540*/  SHF.R.S32.HI R0, RZ, 0x1f, R4 ;  /* 0x0000001fff007819 */ /* 0x000fe40000011404 */
.L_x_3935:
[----:B------:R-:W-:Y:S05]  /*1b550*/  BSYNC B0 ;  /* 0x0000000000007941 */ /* 0x000fea0003800000 */
.L_x_3933:
        /* <DEDUP_REMOVED lines=119> */
.L_x_3932:
[----:B------:R-:W-:Y:S05]  /*1bcd0*/  BSYNC B1 ;  /* 0x0000000000017941 */ /* 0x000fea0003800000 */
.L_x_3931:
        /* <DEDUP_REMOVED lines=8> */
[CC--:B------:R-:W-:Y:S01]  /*1bd60*/  ISETP.GE.OR P1, PT, R7.reuse, R246.reuse, !P1 ;  /* 0x000000f60700720c */ /* 0x0c0fe20004f26670 */
[----:B------:R-:W-:Y:S01]  /*1bd70*/  VIADD R13, R7, 0x28 ;  /* 0x00000028070d7836 */ /* 0x000fe20000000000 */
[C---:B------:R-:W-:Y:S01]  /*1bd80*/  ISETP.GE.AND P4, PT, R2.reuse, R247, PT ;  /* 0x000000f70200720c */ /* 0x040fe20003f86270 */
[--C-:B------:R-:W-:Y:S01]  /*1bd90*/  IMAD R217, R39, 0x2, R220.reuse ;  /* 0x0000000227d97824 */ /* 0x100fe200078e02dc */
[----:B------:R-:W-:Y:S01]  /*1bda0*/  ISETP.GE.AND P2, PT, R2, R245, PT ;  /* 0x000000f50200720c */ /* 0x000fe20003f46270 */
[----:B------:R-:W-:Y:S01]  /*1bdb0*/  IMAD R218, R40, 0x2, R220 ;  /* 0x0000000228da7824 */ /* 0x000fe200078e02dc */
[----:B------:R-:W-:Y:S01]  /*1bdc0*/  FSEL R3, R9, -INF , !P1 ;  /* 0xff80000009037808 */ /* 0x000fe20004800000 */
[----:B------:R-:W-:Y:S01]  /*1bdd0*/  LDSM.16.MT88.4 R156, [R220+0x10000] ;  /* 0x01000000dc9c783b */ /* 0x000fe20000004200 */
[C---:B------:R-:W-:Y:S01]  /*1bde0*/  ISETP.GE.OR P4, PT, R2.reuse, R246, !P4 ;  /* 0x000000f60200720c */ /* 0x040fe20006786670 */
[----:B------:R-:W-:Y:S01]  /*1bdf0*/  IMAD R216, R39, 0x2, R218 ;  /* 0x0000000227d87824 */ /* 0x000fe200078e02da */
[----:B------:R-:W-:Y:S01]  /*1be00*/  ISETP.GE.OR P2, PT, R2, R244, !P2 ;  /* 0x000000f40200720c */ /* 0x000fe20005746670 */
[----:B------:R-:W-:Y:S01]  /*1be10*/  VIADD R2, R7, 0x9 ;  /* 0x0000000907027836 */ /* 0x000fe20000000000 */
[C---:B------:R-:W-:Y:S01]  /*1be20*/  ISETP.GE.AND P3, PT, R0.reuse, R247, PT ;  /* 0x000000f70000720c */ /* 0x040fe20003f66270 */
[----:B------:R-:W-:Y:S01]  /*1be30*/  LDSM.16.MT88.4 R140, [R217+0x10000] ;  /* 0x01000000d98c783b */ /* 0x000fe20000004200 */
[----:B------:R-:W-:-:S02]  /*1be40*/  ISETP.GE.AND P1, PT, R0, R245, PT ;  /* 0x000000f50000720c */ /* 0x000fc40003f26270 */
[C---:B------:R-:W-:Y:S01]  /*1be50*/  ISETP.GE.OR P5, PT, R7.reuse, R244, !P5 ;  /* 0x000000f40700720c */ /* 0x040fe20006fa6670 */
[----:B------:R-:W-:Y:S01]  /*1be60*/  LDSM.16.MT88.4 R148, [R218+0x10000] ;  /* 0x01000000da94783b */ /* 0x000fe20000004200 */
[C---:B------:R-:W-:Y:S02]  /*1be70*/  ISETP.GE.OR P3, PT, R0.reuse, R246, !P3 ;  /* 0x000000f60000720c */ /* 0x040fe40005f66670 */
[----:B------:R-:W-:Y:S01]  /*1be80*/  ISETP.GE.OR P1, PT, R0, R244, !P1 ;  /* 0x000000f40000720c */ /* 0x000fe20004f26670 */
[----:B------:R-:W-:Y:S01]  /*1be90*/  VIADD R0, R7, 0x10 ;  /* 0x0000001007007836 */ /* 0x000fe20000000000 */
[----:B------:R-:W-:Y:S01]  /*1bea0*/  FSEL R37, R37, -INF , !P5 ;  /* 0xff80000025257808 */ /* 0x000fe20006800000 */
[----:B------:R-:W-:Y:S01]  /*1beb0*/  LDSM.16.MT88.4 R132, [R216+0x10000] ;  /* 0x01000000d884783b */ /* 0x000fe20000004200 */
[----:B------:R-:W-:Y:S02]  /*1bec0*/  FSEL R36, R36, -INF , !P4 ;  /* 0xff80000024247808 */ /* 0x000fe40006000000 */
[C---:B------:R-:W-:Y:S01]  /*1bed0*/  ISETP.GE.AND P5, PT, R2.reuse, R247, PT ;  /* 0x000000f70200720c */ /* 0x040fe20003fa6270 */
[----:B------:R-:W-:Y:S01]  /*1bee0*/  LDSM.16.MT88.4 R48, [R218+0x12000] ;  /* 0x01200000da30783b */ /* 0x000fe20000004200 */
[----:B------:R-:W-:-:S02]  /*1bef0*/  ISETP.GE.AND P4, PT, R2, R245, PT ;  /* 0x000000f50200720c */ /* 0x000fc40003f86270 */
[----:B------:R-:W-:Y:S01]  /*1bf00*/  FSEL R38, R38, -INF , !P2 ;  /* 0xff80000026267808 */ /* 0x000fe20005000000 */
[----:B------:R-:W-:Y:S01]  /*1bf10*/  LDSM.16.MT88.4 R56, [R217+0x12000] ;  /* 0x01200000d938783b */ /* 0x000fe20000004200 */
[----:B------:R-:W-:Y:S02]  /*1bf20*/  FSEL R28, R28, -INF , !P3 ;  /* 0xff8000001c1c7808 */ /* 0x000fe40005800000 */
[C---:B------:R-:W-:Y:S01]  /*1bf30*/  ISETP.GE.AND P2, PT, R0.reuse, R247, PT ;  /* 0x000000f70000720c */ /* 0x040fe20003f46270 */
[----:B------:R-:W-:Y:S01]  /*1bf40*/  LDSM.16.MT88.4 R64, [R216+0x12000] ;  /* 0x01200000d840783b */ /* 0x000fe20000004200 */
[----:B------:R-:W-:Y:S02]  /*1bf50*/  ISETP.GE.AND P3, PT, R0, R245, PT ;  /* 0x000000f50000720c */ /* 0x000fe40003f66270 */
[C---:B------:R-:W-:Y:S01]  /*1bf60*/  ISETP.GE.OR P5, PT, R2.reuse, R246, !P5 ;  /* 0x000000f60200720c */ /* 0x040fe20006fa6670 */
[----:B------:R-:W-:Y:S01]  /*1bf70*/  LDSM.16.MT88.4 R72, [R220+0x14000] ;  /* 0x01400000dc48783b */ /* 0x000fe20000004200 */
        /* <DEDUP_REMOVED lines=22> */
[C---:B------:R-:W-:Y:S01]  /*1c0e0*/  VIADD R2, R7.reuse, 0x19 ;  /* 0x0000001907027836 */ /* 0x040fe20000000000 */
[----:B------:R-:W-:Y:S01]  /*1c0f0*/  FMNMX.FTZ R15, R28, R15, !PT ;  /* 0x0000000f1c0f7209 */ /* 0x000fe20007810000 */
[----:B------:R-:W-:Y:S01]  /*1c100*/  LDSM.16.MT88.4 R24, [R218+0x12800] ;  /* 0x01280000da18783b */ /* 0x000fe20000004200 */
[C---:B------:R-:W-:Y:S02]  /*1c110*/  ISETP.GE.OR P4, PT, R0.reuse, R246, !P4 ;  /* 0x000000f60000720c */ /* 0x040fe40006786670 */
[----:B------:R-:W-:Y:S01]  /*1c120*/  ISETP.GE.OR P2, PT, R0, R244, !P2 ;  /* 0x000000f40000720c */ /* 0x000fe20005746670 */
[----:B------:R-:W-:Y:S01]  /*1c130*/  VIADD R0, R7, 0x20 ;  /* 0x0000002007007836 */ /* 0x000fe20000000000 */
[----:B------:R-:W-:-:S02]  /*1c140*/  FSEL R12, R16, -INF , !P3 ;  /* 0xff800000100c7808 */ /* 0x000fc40005800000 */
[C---:B------:R-:W-:Y:S02]  /*1c150*/  ISETP.GE.AND P3, PT, R2.reuse, R247, PT ;  /* 0x000000f70200720c */ /* 0x040fe40003f66270 */
[----:B------:R-:W-:Y:S02]  /*1c160*/  FMNMX.FTZ R15, R29, R15, !PT ;  /* 0x0000000f1d0f7209 */ /* 0x000fe40007810000 */
[----:B------:R-:W-:Y:S02]  /*1c170*/  FSEL R5, R43, -INF , !P1 ;  /* 0xff8000002b057808 */ /* 0x000fe40004800000 */
[----:B------:R-:W-:Y:S01]  /*1c180*/  ISETP.GE.AND P1, PT, R2, R245, PT ;  /* 0x000000f50200720c */ /* 0x000fe20003f26270 */
[----:B------:R-:W-:Y:S01]  /*1c190*/  LDSM.16.MT88.4 R40, [R220+0x12000] ;  /* 0x01200000dc28783b */ /* 0x000fe20000004200 */
[----:B------:R-:W-:Y:S02]  /*1c1a0*/  FSEL R9, R17, -INF , !P5 ;  /* 0xff80000011097808 */ /* 0x000fe40006800000 */
[----:B------:R-:W-:-:S02]  /*1c1b0*/  ISETP.GE.AND P5, PT, R0, R247, PT ;  /* 0x000000f70000720c */ /* 0x000fc40003fa6270 */
[----:B------:R-:W-:Y:S02]  /*1c1c0*/  ISETP.GE.OR P3, PT, R2, R246, !P3 ;  /* 0x000000f60200720c */ /* 0x000fe40005f66670 */
[----:B------:R-:W-:Y:S02]  /*1c1d0*/  FMNMX.FTZ R15, R6, R15, !PT ;  /* 0x0000000f060f7209 */ /* 0x000fe40007810000 */
[----:B------:R-:W-:Y:S02]  /*1c1e0*/  FSEL R4, R33, -INF , !P4 ;  /* 0xff80000021047808 */ /* 0x000fe40006000000 */
[----:B------:R-:W-:Y:S02]  /*1c1f0*/  ISETP.GE.AND P4, PT, R0, R245, PT ;  /* 0x000000f50000720c */ /* 0x000fe40003f86270 */
[----:B------:R-:W-:Y:S02]  /*1c200*/  ISETP.GE.OR P1, PT, R2, R244, !P1 ;  /* 0x000000f40200720c */ /* 0x000fe40004f26670 */
[----:B------:R-:W-:-:S02]  /*1c210*/  ISETP.GE.OR P5, PT, R0, R246, !P5 ;  /* 0x000000f60000720c */ /* 0x000fc40006fa6670 */
[----:B------:R-:W-:Y:S02]  /*1c220*/  FSEL R8, R20, -INF , !P2 ;  /* 0xff80000014087808 */ /* 0x000fe40005000000 */
[----:B------:R-:W-:Y:S02]  /*1c230*/  FSEL R2, R32, -INF , !P3 ;  /* 0xff80000020027808 */ /* 0x000fe40005800000 */
[----:B------:R-:W-:Y:S01]  /*1c240*/  FMNMX.FTZ R16, R5, R15, !PT ;  /* 0x0000000f05107209 */ /* 0x000fe20007810000 */
[----:B------:R-:W-:Y:S01]  /*1c250*/  LDSM.16.MT88.4 R32, [R216+0x10800] ;  /* 0x01080000d820783b */ /* 0x000fe20000004200 */
[C---:B------:R-:W-:Y:S02]  /*1c260*/  ISETP.GE.AND P2, PT, R14.reuse, R247, PT ;  /* 0x000000f70e00720c */ /* 0x040fe40003f46270 */
[----:B------:R-:W-:Y:S02]  /*1c270*/  ISETP.GE.AND P3, PT, R14, R245, PT ;  /* 0x000000f50e00720c */ /* 0x000fe40003f66270 */
[----:B------:R-:W-:-:S02]  /*1c280*/  FMNMX.FTZ R15, R37, R38, !PT ;  /* 0x00000026250f7209 */ /* 0x000fc40007810000 */
[----:B------:R-:W-:Y:S02]  /*1c290*/  ISETP.GE.OR P4, PT, R0, R244, !P4 ;  /* 0x000000f40000720c */ /* 0x000fe40006786670 */
[----:B------:R-:W-:Y:S02]  /*1c2a0*/  FSEL R0, R21, -INF , !P1 ;  /* 0xff80000015007808 */ /* 0x000fe40004800000 */
[----:B------:R-:W-:Y:S01]  /*1c2b0*/  FSEL R178, R178, -INF , !P5 ;  /* 0xff800000b2b27808 */ /* 0x000fe20006800000 */
[----:B------:R-:W-:Y:S01]  /*1c2c0*/  LDSM.16.MT88.4 R20, [R220+0x10800] ;  /* 0x01080000dc14783b */ /* 0x000fe20000004200 */
[----:B------:R-:W-:Y:S02]  /*1c2d0*/  FMNMX.FTZ R16, R4, R16, !PT ;  /* 0x0000001004107209 */ /* 0x000fe40007810000 */
[C---:B------:R-:W-:Y:S02]  /*1c2e0*/  ISETP.GE.AND P1, PT, R13.reuse, R247, PT ;  /* 0x000000f70d00720c */ /* 0x040fe40003f26270 */
[----:B------:R-:W-:-:S02]  /*1c2f0*/  ISETP.GE.AND P5, PT, R13, R245, PT ;  /* 0x000000f50d00720c */ /* 0x000fc40003fa6270 */
[C---:B------:R-:W-:Y:S02]  /*1c300*/  ISETP.GE.OR P2, PT, R14.reuse, R246, !P2 ;  /* 0x000000f60e00720c */ /* 0x040fe40005746670 */
[----:B------:R-:W-:Y:S01]  /*1c310*/  ISETP.GE.OR P3, PT, R14, R244, !P3 ;  /* 0x000000f40e00720c */ /* 0x000fe20005f66670 */
[----:B------:R-:W-:Y:S01]  /*1c320*/  VIADD R14, R7, 0x29 ;  /* 0x00000029070e7836 */ /* 0x000fe20000000000 */
[----:B------:R-:W-:Y:S02]  /*1c330*/  FMNMX.FTZ R15, R30, R15, !PT ;  /* 0x0000000f1e0f7209 */ /* 0x000fe40007810000 */
[----:B------:R-:W-:Y:S02]  /*1c340*/  FMNMX.FTZ R16, R2, R16, !PT ;  /* 0x0000001002107209 */ /* 0x000fe40007810000 */
[C---:B------:R-:W-:Y:S02]  /*1c350*/  ISETP.GE.OR P1, PT, R13.reuse, R246, !P1 ;  /* 0x000000f60d00720c */ /* 0x040fe40004f26670 */
[----:B------:R-:W-:Y:S01]  /*1c360*/  ISETP.GE.OR P5, PT, R13, R244, !P5 ;  /* 0x000000f40d00720c */ /* 0x000fe20006fa6670 */
[----:B------:R-:W-:Y:S01]  /*1c370*/  VIADD R13, R7, 0x30 ;  /* 0x00000030070d7836 */ /* 0x000fe20000000000 */
[----:B------:R-:W-:-:S02]  /*1c380*/  FMNMX.FTZ R15, R31, R15, !PT ;  /* 0x0000000f1f0f7209 */ /* 0x000fc40007810000 */
[----:B------:R-:W-:Y:S02]  /*1c390*/  FSEL R184, R184, -INF , !P4 ;  /* 0xff800000b8b87808 */ /* 0x000fe40006000000 */
[----:B------:R-:W-:Y:S02]  /*1c3a0*/  FSEL R179, R179, -INF , !P2 ;  /* 0xff800000b3b37808 */ /* 0x000fe40005000000 */
[C---:B------:R-:W-:Y:S02]  /*1c3b0*/  ISETP.GE.AND P4, PT, R14.reuse, R247, PT ;  /* 0x000000f70e00720c */ /* 0x040fe40003f86270 */
[----:B------:R-:W-:Y:S02]  /*1c3c0*/  ISETP.GE.AND P2, PT, R14, R245, PT ;  /* 0x000000f50e00720c */ /* 0x000fe40003f46270 */
[----:B------:R-:W-:Y:S02]  /*1c3d0*/  FMNMX.FTZ R16, R178, R16, !PT ;  /* 0x00000010b2107209 */ /* 0x000fe40007810000 */
[----:B------:R-:W-:-:S02]  /*1c3e0*/  FMNMX.FTZ R15, R12, R15, !PT ;  /* 0x0000000f0c0f7209 */ /* 0x000fc40007810000 */
[----:B------:R-:W-:Y:S02]  /*1c3f0*/  FSEL R185, R185, -INF , !P3 ;  /* 0xff800000b9b97808 */ /* 0x000fe40005800000 */
[----:B------:R-:W-:Y:S02]  /*1c400*/  FSEL R182, R182, -INF , !P1 ;  /* 0xff800000b6b67808 */ /* 0x000fe40004800000 */
[C---:B------:R-:W-:Y:S02]  /*1c410*/  ISETP.GE.AND P3, PT, R13.reuse, R247, PT ;  /* 0x000000f70d00720c */ /* 0x040fe40003f66270 */
[----:B------:R-:W-:Y:S02]  /*1c420*/  ISETP.GE.AND P1, PT, R13, R245, PT ;  /* 0x000000f50d00720c */ /* 0x000fe40003f26270 */
[C---:B------:R-:W-:Y:S02]  /*1c430*/  ISETP.GE.OR P4, PT, R14.reuse, R246, !P4 ;  /* 0x000000f60e00720c */ /* 0x040fe40006786670 */
[----:B------:R-:W-:Y:S01]  /*1c440*/  ISETP.GE.OR P2, PT, R14, R244, !P2 ;  /* 0x000000f40e00720c */ /* 0x000fe20005746670 */
[----:B------:R-:W-:Y:S01]  /*1c450*/  VIADD R14, R7, 0x31 ;  /* 0x00000031070e7836 */ /* 0x000fe20000000000 */
[----:B------:R-:W-:-:S02]  /*1c460*/  FMNMX.FTZ R16, R179, R16, !PT ;  /* 0x00000010b3107209 */ /* 0x000fc40007810000 */
[----:B------:R-:W-:Y:S02]  /*1c470*/  FMNMX.FTZ R15, R9, R15, !PT ;  /* 0x0000000f090f7209 */ /* 0x000fe40007810000 */
[C---:B------:R-:W-:Y:S02]  /*1c480*/  ISETP.GE.OR P3, PT, R13.reuse, R246, !P3 ;  /* 0x000000f60d00720c */ /* 0x040fe40005f66670 */
[----:B------:R-:W-:Y:S01]  /*1c490*/  ISETP.GE.OR P1, PT, R13, R244, !P1 ;  /* 0x000000f40d00720c */ /* 0x000fe20004f26670 */
[----:B------:R-:W-:Y:S01]  /*1c4a0*/  VIADD R13, R7, 0x38 ;  /* 0x00000038070d7836 */ /* 0x000fe20000000000 */
[----:B------:R-:W-:Y:S01]  /*1c4b0*/  FSEL R187, R187, -INF , !P5 ;  /* 0xff800000bbbb7808 */ /* 0x000fe20006800000 */
[----:B------:R-:W-:Y:S01]  /*1c4c0*/  VIADD R7, R7, 0x39 ;  /* 0x0000003907077836 */ /* 0x000fe20000000000 */
[----:B------:R-:W-:Y:S02]  /*1c4d0*/  FMNMX.FTZ R17, R182, R16, !PT ;  /* 0x00000010b6117209 */ /* 0x000fe40007810000 */
[----:B------:R-:W-:-:S02]  /*1c4e0*/  ISETP.GE.AND P5, PT, R14, R247, PT ;  /* 0x000000f70e00720c */ /* 0x000fc40003fa6270 */
[----:B------:R-:W-:Y:S02]  /*1c4f0*/  FSEL R183, R183, -INF , !P4 ;  /* 0xff800000b7b77808 */ /* 0x000fe40006000000 */
[----:B------:R-:W-:Y:S02]  /*1c500*/  FMNMX.FTZ R16, R8, R15, !PT ;  /* 0x0000000f08107209 */ /* 0x000fe40007810000 */
[----:B------:R-:W-:Y:S02]  /*1c510*/  ISETP.GE.AND P4, PT, R13, R247, PT ;  /* 0x000000f70d00720c */ /* 0x000fe40003f86270 */
[----:B------:R-:W-:Y:S02]  /*1c520*/  FSEL R198, R198, -INF , !P3 ;  /* 0xff800000c6c67808 */ /* 0x000fe40005800000 */
[----:B------:R-:W-:Y:S02]  /*1c530*/  ISETP.GE.OR P5, PT, R14, R246, !P5 ;  /* 0x000000f60e00720c */ /* 0x000fe40006fa6670 */
[----:B------:R-:W-:-:S02]  /*1c540*/  FMNMX.FTZ R15, R183, R17, !PT ;  /* 0x00000011b70f7209 */ /* 0x000fc40007810000 */
[----:B------:R-:W-:Y:S02]  /*1c550*/  FMNMX.FTZ R16, R0, R16, !PT ;  /* 0x0000001000107209 */ /* 0x000fe40007810000 */
[----:B------:R-:W-:Y:S02]  /*1c560*/  ISETP.GE.AND P3, PT, R7, R247, PT ;  /* 0x000000f70700720c */ /* 0x000fe40003f66270 */
[----:B------:R-:W-:Y:S02]  /*1c570*/  ISETP.GE.OR P4, PT, R13, R246, !P4 ;  /* 0x000000f60d00720c */ /* 0x000fe40006786670 */
[----:B------:R-:W-:Y:S02]  /*1c580*/  FSEL R197, R197, -INF , !P5 ;  /* 0xff800000c5c57808 */ /* 0x000fe40006800000 */
[----:B------:R-:W-:Y:S02]  /*1c590*/  FMNMX.FTZ R15, R198, R15, !PT ;  /* 0x0000000fc60f7209 */ /* 0x000fe40007810000 */
[----:B------:R-:W-:-:S02]  /*1c5a0*/  FMNMX.FTZ R16, R184, R16, !PT ;  /* 0x00000010b8107209 */ /* 0x000fc40007810000 */
[----:B------:R-:W-:Y:S02]  /*1c5b0*/  ISETP.GE.OR P3, PT, R7, R246, !P3 ;  /* 0x000000f60700720c */ /* 0x000fe40005f66670 */
[----:B------:R-:W-:Y:S02]  /*1c5c0*/  FSEL R196, R196, -INF , !P4 ;  /* 0xff800000c4c47808 */ /* 0x000fe40006000000 */
[----:B------:R-:W-:Y:S02]  /*1c5d0*/  FMNMX.FTZ R15, R197, R15, !PT ;  /* 0x0000000fc50f7209 */ /* 0x000fe40007810000 */
[----:B------:R-:W-:Y:S02]  /*1c5e0*/  FMNMX.FTZ R16, R185, R16, !PT ;  /* 0x00000010b9107209 */ /* 0x000fe40007810000 */
[----:B------:R-:W-:Y:S02]  /*1c5f0*/  ISETP.GE.AND P4, PT, R14, R245, PT ;  /* 0x000000f50e00720c */ /* 0x000fe40003f86270 */
[----:B------:R-:W-:-:S02]  /*1c600*/  FSEL R195, R195, -INF , !P3 ;  /* 0xff800000c3c37808 */ /* 0x000fc40005800000 */
[----:B------:R-:W-:Y:S02]  /*1c610*/  FMNMX.FTZ R15, R196, R15, !PT ;  /* 0x0000000fc40f7209 */ /* 0x000fe40007810000 */
[----:B------:R-:W-:Y:S02]  /*1c620*/  FSEL R186, R186, -INF , !P2 ;  /* 0xff800000baba7808 */ /* 0x000fe40005000000 */
[----:B------:R-:W-:Y:S02]  /*1c630*/  FMNMX.FTZ R16, R187, R16, !PT ;  /* 0x00000010bb107209 */ /* 0x000fe40007810000 */
[----:B------:R-:W-:Y:S02]  /*1c640*/  ISETP.GE.OR P4, PT, R14, R244, !P4 ;  /* 0x000000f40e00720c */ /* 0x000fe40006786670 */
[----:B------:R-:W-:Y:S02]  /*1c650*/  ISETP.GE.AND P3, PT, R13, R245, PT ;  /* 0x000000f50d00720c */ /* 0x000fe40003f66270 */
[----:B------:R-:W-:-:S02]  /*1c660*/  FMNMX.FTZ R15, R195, R15, !PT ;  /* 0x0000000fc30f7209 */ /* 0x000fc40007810000 */
[----:B------:R-:W-:Y:S02]  /*1c670*/  FSEL R193, R193, -INF , !P1 ;  /* 0xff800000c1c17808 */ /* 0x000fe40004800000 */
[----:B------:R-:W-:Y:S02]  /*1c680*/  FMNMX.FTZ R14, R186, R16, !PT ;  /* 0x00000010ba0e7209 */ /* 0x000fe40007810000 */
[----:B------:R-:W-:Y:S01]  /*1c690*/  ISETP.GE.OR P3, PT, R13, R244, !P3 ;  /* 0x000000f40d00720c */ /* 0x000fe20005f66670 */
[----:B------:R-:W-:Y:S01]  /*1c6a0*/  LDSM.16.MT88.4 R16, [R218+0x10800] ;  /* 0x01080000da10783b */ /* 0x000fe20000004200 */
[----:B------:R-:W-:Y:S02]  /*1c6b0*/  ISETP.GE.AND P1, PT, R7, R245, PT ;  /* 0x000000f50700720c */ /* 0x000fe40003f26270 */
[----:B------:R-:W-:Y:S01]  /*1c6c0*/  FSEL R192, R192, -INF , !P4 ;  /* 0xff800000c0c07808 */ /* 0x000fe20006000000 */
[----:B------:R-:W1:Y:S01]  /*1c6d0*/  SHFL.BFLY PT, R13, R15, 0x2, 0x1f ;  /* 0x0c401f000f0d7f89 */ /* 0x000e6200000e0000 */
[----:B------:R-:W-:-:S02]  /*1c6e0*/  FMNMX.FTZ R14, R193, R14, !PT ;  /* 0x0000000ec10e7209 */ /* 0x000fc40007810000 */
[----:B------:R-:W-:Y:S02]  /*1c6f0*/  ISETP.GE.OR P1, PT, R7, R244, !P1 ;  /* 0x000000f40700720c */ /* 0x000fe40004f26670 */
[----:B------:R-:W-:Y:S02]  /*1c700*/  FSEL R191, R191, -INF , !P3 ;  /* 0xff800000bfbf7808 */ /* 0x000fe40005800000 */
[----:B------:R-:W-:Y:S02]  /*1c710*/  FMNMX.FTZ R14, R192, R14, !PT ;  /* 0x0000000ec00e7209 */ /* 0x000fe40007810000 */
[----:B------:R-:W-:Y:S02]  /*1c720*/  FSEL R190, R190, -INF , !P1 ;  /* 0xff800000bebe7808 */ /* 0x000fe40004800000 */
[----:B------:R-:W-:-:S04]  /*1c730*/  FMNMX.FTZ R14, R191, R14, !PT ;  /* 0x0000000ebf0e7209 */ /* 0x000fc80007810000 */
[----:B------:R-:W-:-:S05]  /*1c740*/  FMNMX.FTZ R14, R190, R14, !PT ;  /* 0x0000000ebe0e7209 */ /* 0x000fca0007810000 */
[----:B------:R-:W3:Y:S01]  /*1c750*/  SHFL.BFLY PT, R7, R14, 0x2, 0x1f ;  /* 0x0c401f000e077f89 */ /* 0x000ee200000e0000 */
[----:B-1----:R-:W-:-:S05]  /*1c760*/  FMNMX.FTZ R15, R15, R13, !PT ;  /* 0x0000000d0f0f7209 */ /* 0x002fca0007810000 */
[----:B------:R-:W1:Y:S01]  /*1c770*/  SHFL.BFLY PT, R164, R15, 0x1, 0x1f ;  /* 0x0c201f000fa47f89 */ /* 0x000e6200000e0000 */
[----:B---3--:R-:W-:-:S05]  /*1c780*/  FMNMX.FTZ R13, R14, R7, !PT ;  /* 0x000000070e0d7209 */ /* 0x008fca0007810000 */
[----:B------:R-:W3:Y:S01]  /*1c790*/  SHFL.BFLY PT, R7, R13, 0x1, 0x1f ;  /* 0x0c201f000d077f89 */ /* 0x000ee200000e0000 */
[----:B-1----:R-:W-:-:S04]  /*1c7a0*/  FMNMX.FTZ R164, R15, R164, !PT ;  /* 0x000000a40fa47209 */ /* 0x002fc80007810000 */
[----:B------:R-:W-:Y:S01]  /*1c7b0*/  FSETP.NEU.FTZ.AND P1, PT, R164, -INF , PT ;  /* 0xff800000a400780b */ /* 0x000fe20003f3d000 */
[----:B--2---:R-:W-:-:S05]  /*1c7c0*/  FMUL.FTZ R194, R189, R164 ;  /* 0x000000a4bdc27220 */ /* 0x004fca0000410000 */
[----:B------:R-:W-:-:S05]  /*1c7d0*/  FSEL R194, R194, RZ, P1 ;  /* 0x000000ffc2c27208 */ /* 0x000fca0000800000 */
[-CC-:B------:R-:W-:Y:S01]  /*1c7e0*/  FFMA.FTZ R175, R3, R189.reuse, -R194.reuse ;  /* 0x000000bd03af7223 */ /* 0x180fe200000108c2 */
[-CC-:B------:R-:W-:Y:S01]  /*1c7f0*/  FFMA.FTZ R174, R36, R189.reuse, -R194.reuse ;  /* 0x000000bd24ae7223 */ /* 0x180fe200000108c2 */
[-CC-:B------:R-:W-:Y:S01]  /*1c800*/  FFMA.FTZ R172, R28, R189.reuse, -R194.reuse ;  /* 0x000000bd1cac7223 */ /* 0x180fe200000108c2 */
[-CC-:B------:R-:W-:Y:S01]  /*1c810*/  FFMA.FTZ R170, R29, R189.reuse, -R194.reuse ;  /* 0x000000bd1daa7223 */ /* 0x180fe200000108c2 */
[--C-:B------:R-:W-:Y:S01]  /*1c820*/  FFMA.FTZ R169, R6, R189, -R194.reuse ;  /* 0x000000bd06a97223 */ /* 0x100fe200000108c2 */
[----:B---3--:R-:W-:Y:S01]  /*1c830*/  FMNMX.FTZ R3, R13, R7, !PT ;  /* 0x000000070d037209 */ /* 0x008fe20007810000 */
[-CC-:B------:R-:W-:Y:S01]  /*1c840*/  FFMA.FTZ R167, R5, R189.reuse, -R194.reuse ;  /* 0x000000bd05a77223 */ /* 0x180fe200000108c2 */
[--C-:B------:R-:W-:Y:S01]  /*1c850*/  FFMA.FTZ R166, R4, R189, -R194.reuse ;  /* 0x000000bd04a67223 */ /* 0x100fe200000108c2 */
[----:B------:R-:W-:Y:S01]  /*1c860*/  MUFU.EX2 R175, R175 ;  /* 0x000000af00af7308 */ /* 0x000fe20000000800 */
[----:B------:R-:W-:Y:S01]  /*1c870*/  FSETP.NEU.FTZ.AND P1, PT, R3, -INF , PT ;  /* 0xff8000000300780b */ /* 0x000fe20003f3d000 */
[----:B------:R-:W-:Y:S01]  /*1c880*/  FMUL.FTZ R188, R189, R3 ;  /* 0x00000003bdbc7220 */ /* 0x000fe20000410000 */
[----:B------:R-:W1:Y:S01]  /*1c890*/  LDSM.16.MT88.4 R4, [R216+0x16000] ;  /* 0x01600000d804783b */ /* 0x000e620000004200 */
[-CC-:B------:R-:W-:Y:S01]  /*1c8a0*/  FFMA.FTZ R2, R2, R189.reuse, -R194.reuse ;  /* 0x000000bd02027223 */ /* 0x180fe200000108c2 */
[-CC-:B------:R-:W-:Y:S01]  /*1c8b0*/  FFMA.FTZ R178, R178, R189.reuse, -R194.reuse ;  /* 0x000000bdb2b27223 */ /* 0x180fe200000108c2 */
[-CC-:B------:R-:W-:Y:S01]  /*1c8c0*/  FFMA.FTZ R179, R179, R189.reuse, -R194.reuse ;  /* 0x000000bdb3b37223 */ /* 0x180fe200000108c2 */
[----:B------:R-:W-:Y:S01]  /*1c8d0*/  FSEL R188, R188, RZ, P1 ;  /* 0x000000ffbcbc7208 */ /* 0x000fe20000800000 */
[----:B------:R-:W2:Y:S01]  /*1c8e0*/  MUFU.EX2 R174, R174 ;  /* 0x000000ae00ae7308 */ /* 0x000ea20000000800 */
[-CC-:B------:R-:W-:Y:S01]  /*1c8f0*/  FFMA.FTZ R182, R182, R189.reuse, -R194.reuse ;  /* 0x000000bdb6b67223 */ /* 0x180fe200000108c2 */
[-CC-:B------:R-:W-:Y:S01]  /*1c900*/  FFMA.FTZ R183, R183, R189.reuse, -R194.reuse ;  /* 0x000000bdb7b77223 */ /* 0x180fe200000108c2 */
[-C--:B------:R-:W-:Y:S01]  /*1c910*/  FFMA.FTZ R249, R195, R189.reuse, -R194 ;  /* 0x000000bdc3f97223 */ /* 0x080fe200000108c2 */
[-CC-:B------:R-:W-:Y:S01]  /*1c920*/  FFMA.FTZ R176, R37, R189.reuse, -R188.reuse ;  /* 0x000000bd25b07223 */ /* 0x180fe200000108bc */
[-CC-:B------:R-:W-:Y:S01]  /*1c930*/  FFMA.FTZ R177, R38, R189.reuse, -R188.reuse ;  /* 0x000000bd26b17223 */ /* 0x180fe200000108bc */
[-CC-:B------:R-:W-:Y:S01]  /*1c940*/  FFMA.FTZ R173, R30, R189.reuse, -R188.reuse ;  /* 0x000000bd1ead7223 */ /* 0x180fe200000108bc */
[-CC-:B------:R-:W-:Y:S01]  /*1c950*/  FFMA.FTZ R171, R31, R189.reuse, -R188.reuse ;  /* 0x000000bd1fab7223 */ /* 0x180fe200000108bc */
[----:B------:R-:W3:Y:S01]  /*1c960*/  MUFU.EX2 R172, R172 ;  /* 0x000000ac00ac7308 */ /* 0x000ee20000000800 */
[-CC-:B------:R-:W-:Y:S01]  /*1c970*/  FFMA.FTZ R168, R12, R189.reuse, -R188.reuse ;  /* 0x000000bd0ca87223 */ /* 0x180fe200000108bc */
[-CC-:B------:R-:W-:Y:S01]  /*1c980*/  FFMA.FTZ R9, R9, R189.reuse, -R188.reuse ;  /* 0x000000bd09097223 */ /* 0x180fe200000108bc */
[----:B------:R-:W4:Y:S01]  /*1c990*/  LDSM.16.MT88.4 R12, [R217+0x10800] ;  /* 0x01080000d90c783b */ /* 0x000f220000004200 */
[-CC-:B------:R-:W-:Y:S01]  /*1c9a0*/  FFMA.FTZ R8, R8, R189.reuse, -R188.reuse ;  /* 0x000000bd08087223 */ /* 0x180fe200000108bc */
[-CC-:B------:R-:W-:Y:S01]  /*1c9b0*/  FFMA.FTZ R0, R0, R189.reuse, -R188.reuse ;  /* 0x000000bd00007223 */ /* 0x180fe200000108bc */
[--C-:B------:R-:W-:Y:S01]  /*1c9c0*/  FFMA.FTZ R184, R184, R189, -R188.reuse ;  /* 0x000000bdb8b87223 */ /* 0x100fe200000108bc */
[----:B------:R-:W-:Y:S01]  /*1c9d0*/  LDSM.16.MT88.4 R28, [R220+0x12800] ;  /* 0x01280000dc1c783b */ /* 0x000fe20000004200 */
[----:B------:R-:W5:Y:S01]  /*1c9e0*/  MUFU.EX2 R170, R170 ;  /* 0x000000aa00aa7308 */ /* 0x000f620000000800 */
[----:B--2---:R-:W-:Y:S01]  /*1c9f0*/  F2FP.BF16.F32.PACK_AB R128, R174, R175 ;  /* 0x000000afae80723e */ /* 0x004fe200000010ff */
[-CC-:B------:R-:W-:Y:S01]  /*1ca00*/  FFMA.FTZ R185, R185, R189.reuse, -R188.reuse ;  /* 0x000000bdb9b97223 */ /* 0x180fe200000108bc */
[-CC-:B------:R-:W-:Y:S01]  /*1ca10*/  FFMA.FTZ R187, R187, R189.reuse, -R188.reuse ;  /* 0x000000bdbbbb7223 */ /* 0x180fe200000108bc */
[-CC-:B------:R-:W-:Y:S01]  /*1ca20*/  FFMA.FTZ R186, R186, R189.reuse, -R188.reuse ;  /* 0x000000bdbaba7223 */ /* 0x180fe200000108bc */
[-CC-:B------:R-:W-:Y:S01]  /*1ca30*/  FFMA.FTZ R192, R192, R189.reuse, -R188.reuse ;  /* 0x000000bdc0c07223 */ /* 0x180fe200000108bc */
[-CC-:B------:R-:W-:Y:S01]  /*1ca40*/  FFMA.FTZ R248, R190, R189.reuse, -R188.reuse ;  /* 0x000000bdbef87223 */ /* 0x180fe200000108bc */
[----:B------:R-:W-:Y:S01]  /*1ca50*/  FFMA.FTZ R191, R191, R189, -R188 ;  /* 0x000000bdbfbf7223 */ /* 0x000fe200000108bc */
[----:B------:R-:W-:Y:S01]  /*1ca60*/  MUFU.EX2 R176, R176 ;  /* 0x000000b000b07308 */ /* 0x000fe20000000800 */
[----:B------:R-:W-:-:S04]  /*1ca70*/  FADD.FTZ R174, R175, R174 ;  /* 0x000000aeafae7221 */ /* 0x000fc80000010000 */
[----:B---3--:R-:W-:-:S03]  /*1ca80*/  FADD.FTZ R174, R172, R174 ;  /* 0x000000aeacae7221 */ /* 0x008fc60000010000 */
[----:B------:R-:W2:Y:S01]  /*1ca90*/  MUFU.EX2 R177, R177 ;  /* 0x000000b100b17308 */ /* 0x000ea20000000800 */
[C---:B-----5:R-:W-:Y:S01]  /*1caa0*/  F2FP.BF16.F32.PACK_AB R130, R170.reuse, R172 ;  /* 0x000000acaa82723e */ /* 0x060fe200000010ff */
[----:B------:R-:W-:-:S06]  /*1cab0*/  FADD.FTZ R174, R170, R174 ;  /* 0x000000aeaaae7221 */ /* 0x000fcc0000010000 */
[----:B------:R-:W3:Y:S08]  /*1cac0*/  MUFU.EX2 R173, R173 ;  /* 0x000000ad00ad7308 */ /* 0x000ef00000000800 */
[----:B------:R-:W5:Y:S01]  /*1cad0*/  MUFU.EX2 R171, R171 ;  /* 0x000000ab00ab7308 */ /* 0x000f620000000800 */
[----:B--2---:R-:W-:Y:S01]  /*1cae0*/  F2FP.BF16.F32.PACK_AB R129, R177, R176 ;  /* 0x000000b0b181723e */ /* 0x004fe200000010ff */
[----:B------:R-:W-:-:S06]  /*1caf0*/  FADD.FTZ R176, R176, R177 ;  /* 0x000000b1b0b07221 */ /* 0x000fcc0000010000 */
[----:B------:R-:W2:Y:S01]  /*1cb00*/  MUFU.EX2 R169, R169 ;  /* 0x000000a900a97308 */ /* 0x000ea20000000800 */
[----:B---3--:R-:W-:-:S07]  /*1cb10*/  FADD.FTZ R176, R173, R176 ;  /* 0x000000b0adb07221 */ /* 0x008fce0000010000 */
[----:B------:R-:W3:Y:S01]  /*1cb20*/  MUFU.EX2 R167, R167 ;  /* 0x000000a700a77308 */ /* 0x000ee20000000800 */
[C---:B-----5:R-:W-:Y:S01]  /*1cb30*/  F2FP.BF16.F32.PACK_AB R131, R171.reuse, R173 ;  /* 0x000000adab83723e */ /* 0x060fe200000010ff */
[----:B------:R-:W-:-:S06]  /*1cb40*/  FADD.FTZ R176, R171, R176 ;  /* 0x000000b0abb07221 */ /* 0x000fcc0000010000 */
[----:B------:R-:W-:Y:S01]  /*1cb50*/  HMMA.16816.F32.BF16 R144, R128, R140, RZ ;  /* 0x0000008c8090723c */ /* 0x000fe200000418ff */
[----:B------:R-:W-:Y:S01]  /*1cb60*/  MUFU.EX2 R166, R166 ;  /* 0x000000a600a67308 */ /* 0x000fe20000000800 */
[----:B--2---:R-:W-:-:S04]  /*1cb70*/  FADD.FTZ R174, R169, R174 ;  /* 0x000000aea9ae7221 */ /* 0x004fc80000010000 */
[C---:B------:R-:W-:Y:S03]  /*1cb80*/  HMMA.16816.F32.BF16 R140, R128.reuse, R142, RZ ;  /* 0x0000008e808c723c */ /* 0x040fe600000418ff */
[----:B------:R-:W-:Y:S01]  /*1cb90*/  MUFU.EX2 R2, R2 ;  /* 0x0000000200027308 */ /* 0x000fe20000000800 */
[----:B---3--:R-:W-:Y:S02]  /*1cba0*/  FADD.FTZ R174, R167, R174 ;  /* 0x000000aea7ae7221 */ /* 0x008fe40000010000 */
[C---:B------:R-:W-:Y:S05]  /*1cbb0*/  HMMA.16816.F32.BF16 R160, R128.reuse, R156, RZ ;  /* 0x0000009c80a0723c */ /* 0x040fea00000418ff */
[----:B------:R-:W2:Y:S01]  /*1cbc0*/  MUFU.EX2 R168, R168 ;  /* 0x000000a800a87308 */ /* 0x000ea20000000800 */
[C---:B------:R-:W-:Y:S06]  /*1cbd0*/  HMMA.16816.F32.BF16 R152, R128.reuse, R148, RZ ;  /* 0x000000948098723c */ /* 0x040fec00000418ff */
[C---:B------:R-:W-:Y:S01]  /*1cbe0*/  HMMA.16816.F32.BF16 R136, R128.reuse, R132, RZ ;  /* 0x000000848088723c */ /* 0x040fe200000418ff */
[----:B------:R-:W3:Y:S05]  /*1cbf0*/  MUFU.EX2 R9, R9 ;  /* 0x0000000900097308 */ /* 0x000eea0000000800 */
[----:B------:R-:W-:Y:S03]  /*1cc00*/  HMMA.16816.F32.BF16 R36, R128, R40, RZ ;  /* 0x000000288024723c */ /* 0x000fe600000418ff */
[----:B------:R-:W-:Y:S01]  /*1cc10*/  MUFU.EX2 R8, R8 ;  /* 0x0000000800087308 */ /* 0x000fe20000000800 */
[----:B--2---:R-:W-:-:S02]  /*1cc20*/  FADD.FTZ R176, R168, R176 ;  /* 0x000000b0a8b07221 */ /* 0x004fc40000010000 */
[C---:B------:R-:W-:Y:S05]  /*1cc30*/  HMMA.16816.F32.BF16 R44, R128.reuse, R48, RZ ;  /* 0x00000030802c723c */ /* 0x040fea00000418ff */
[----:B------:R-:W2:Y:S01]  /*1cc40*/  MUFU.EX2 R0, R0 ;  /* 0x0000000000007308 */ /* 0x000ea20000000800 */
[----:B------:R-:W-:Y:S01]  /*1cc50*/  HMMA.16816.F32.BF16 R52, R128, R56, RZ ;  /* 0x000000388034723c */ /* 0x000fe200000418ff */
[----:B---3--:R-:W-:-:S05]  /*1cc60*/  FADD.FTZ R176, R9, R176 ;  /* 0x000000b009b07221 */ /* 0x008fca0000010000 */
        /* <DEDUP_REMOVED lines=33> */
[C---:B-1----:R-:W-:Y:S06]  /*1ce80*/  HMMA.16816.F32.BF16 R124, R128.reuse, R4, RZ ;  /* 0x00000004807c723c */ /* 0x042fec00000418ff */
[----:B------:R-:W-:Y:S01]  /*1ce90*/  HMMA.16816.F32.BF16 R128, R128, R6, RZ ;  /* 0x000000068080723c */ /* 0x000fe200000418ff */
[----:B------:R-:W-:-:S02]  /*1cea0*/  F2FP.BF16.F32.PACK_AB R4, R167, R169 ;  /* 0x000000a9a704723e */ /* 0x000fc400000010ff */
[----:B------:R-:W-:-:S04]  /*1ceb0*/  F2FP.BF16.F32.PACK_AB R5, R9, R168 ;  /* 0x000000a80905723e */ /* 0x000fc800000010ff */
[----:B------:R-:W-:Y:S01]  /*1cec0*/  F2FP.BF16.F32.PACK_AB R6, R2, R166 ;  /* 0x000000a60206723e */ /* 0x000fe200000010ff */
[----:B------:R-:W-:Y:S01]  /*1ced0*/  FADD.FTZ R166, R166, R174 ;  /* 0x000000aea6a67221 */ /* 0x000fe20000010000 */
[----:B--2---:R-:W-:Y:S01]  /*1cee0*/  F2FP.BF16.F32.PACK_AB R7, R0, R8 ;  /* 0x000000080007723e */ /* 0x004fe200000010ff */
[----:B------:R-:W-:Y:S02]  /*1cef0*/  FADD.FTZ R8, R8, R176 ;  /* 0x000000b008087221 */ /* 0x000fe40000010000 */
[----:B------:R-:W-:Y:S02]  /*1cf00*/  FADD.FTZ R166, R2, R166 ;  /* 0x000000a602a67221 */ /* 0x000fe40000010000 */
[----:B------:R-:W-:Y:S02]  /*1cf10*/  FADD.FTZ R8, R0, R8 ;  /* 0x0000000800087221 */ /* 0x000fe40000010000 */
[C---:B----4-:R-:W-:Y:S06]  /*1cf20*/  HMMA.16816.F32.BF16 R144, R4.reuse, R12, R144 ;  /* 0x0000000c0490723c */ /* 0x050fec0000041890 */
[C---:B------:R-:W-:Y:S01]  /*1cf30*/  HMMA.16816.F32.BF16 R140, R4.reuse, R14, R140 ;  /* 0x0000000e048c723c */ /* 0x040fe2000004188c */
[----:B------:R-:W1:Y:S05]  /*1cf40*/  LDSM.16.MT88.4 R12, [R217+0x12800] ;  /* 0x01280000d90c783b */ /* 0x000e6a0000004200 */
[C---:B------:R-:W-:Y:S06]  /*1cf50*/  HMMA.16816.F32.BF16 R160, R4.reuse, R20, R160 ;  /* 0x0000001404a0723c */ /* 0x040fec00000418a0 */
[C---:B------:R-:W-:Y:S01]  /*1cf60*/  HMMA.16816.F32.BF16 R156, R4.reuse, R22, R156 ;  /* 0x00000016049c723c */ /* 0x040fe2000004189c */
[----:B------:R-:W2:Y:S05]  /*1cf70*/  LDSM.16.MT88.4 R20, [R216+0x12800] ;  /* 0x01280000d814783b */ /* 0x000eaa0000004200 */
[C---:B------:R-:W-:Y:S06]  /*1cf80*/  HMMA.16816.F32.BF16 R152, R4.reuse, R16, R152 ;  /* 0x000000100498723c */ /* 0x040fec0000041898 */
[C---:B------:R-:W-:Y:S01]  /*1cf90*/  HMMA.16816.F32.BF16 R148, R4.reuse, R18, R148 ;  /* 0x000000120494723c */ /* 0x040fe20000041894 */
[----:B------:R-:W4:Y:S05]  /*1cfa0*/  LDSM.16.MT88.4 R16, [R220+0x14800] ;  /* 0x01480000dc10783b */ /* 0x000f2a0000004200 */
[C---:B------:R-:W-:Y:S06]  /*1cfb0*/  HMMA.16816.F32.BF16 R44, R4.reuse, R24, R44 ;  /* 0x00000018042c723c */ /* 0x040fec000004182c */
        /* <DEDUP_REMOVED lines=239> */
.L_x_3938:
[----:B-1----:R-:W-:Y:S02]  /*1deb0*/  R2UR UR4, R8 ;  /* 0x00000000080472ca */ /* 0x002fe400000e0000 */
[----:B------:R-:W-:-:S13]  /*1dec0*/  R2UR UR5, R9 ;  /* 0x00000000090572ca */ /* 0x000fda00000e0000 */
[----:B------:R-:W2:Y:S02]  /*1ded0*/  LD.E R4, desc[UR4][R10.64+0x40] ;  /* 0x000040040a047980 */ /* 0x000ea4000c101900 */
[----:B--2---:R-:W-:-:S05]  /*1dee0*/  IMAD.U32 R4, R4, -0x40, RZ ;  /* 0xffffffc004047824 */ /* 0x004fca00078e00ff */
[----:B------:R-:W-:Y:S02]  /*1def0*/  SHF.R.S32.HI R2, RZ, 0x1f, R4 ;  /* 0x0000001fff027819 */ /* 0x000fe40000011404 */
.L_x_3939:
[----:B------:R-:W-:Y:S05]  /*1df00*/  BSYNC B0 ;  /* 0x0000000000007941 */ /* 0x000fea0003800000 */
.L_x_3937:
        /* <DEDUP_REMOVED lines=142> */
[----:B------:R-:W-:Y:S04]  /*1e7f0*/  LDSM.16.M88.4 R184, [R226] ;  /* 0x00000000e2b8783b */ /* 0x000fe80000000200 */
[----:B-1----:R-:W3:Y:S04]  /*1e800*/  LDSM.16.M88.4 R24, [R225+0x8000] ;  /* 0x00800000e118783b */ /* 0x002ee80000000200 */
[----:B------:R-:W1:Y:S04]  /*1e810*/  LDSM.16.M88.4 R16, [R225+0x8800] ;  /* 0x00880000e110783b */ /* 0x000e680000000200 */
[----:B--2---:R-:W2:Y:S04]  /*1e820*/  LDSM.16.M88.4 R4, [R225+0x9000] ;  /* 0x00900000e104783b */ /* 0x004ea80000000200 */
[----:B------:R-:W4:Y:S04]  /*1e830*/  LDSM.16.M88.4 R192, [R225+0x9800] ;  /* 0x00980000e1c0783b */ /* 0x000f280000000200 */
[----:B------:R-:W-:Y:S04]  /*1e840*/  LDSM.16.M88.4 R32, [R224] ;  /* 0x00000000e020783b */ /* 0x000fe80000000200 */
[----:B------:R-:W5:Y:S04]  /*1e850*/  LDSM.16.M88.4 R172, [R214] ;  /* 0x00000000d6ac783b */ /* 0x000f680000000200 */
[----:B------:R-:W5:Y:S04]  /*1e860*/  LDSM.16.M88.4 R180, [R223] ;  /* 0x00000000dfb4783b */ /* 0x000f680000000200 */
[----:B------:R-:W5:Y:S04]  /*1e870*/  LDSM.16.M88.4 R176, [R215] ;  /* 0x00000000d7b0783b */ /* 0x000f680000000200 */
[----:B------:R-:W5:Y:S04]  /*1e880*/  LDSM.16.M88.4 R168, [R213] ;  /* 0x00000000d5a8783b */ /* 0x000f680000000200 */
[----:B------:R-:W-:Y:S01]  /*1e890*/  LDSM.16.M88.4 R196, [R219+0x8000] ;  /* 0x00800000dbc4783b */ /* 0x000fe20000000200 */
[C---:B---3--:R-:W-:Y:S03]  /*1e8a0*/  HMMA.16816.F32.BF16 R28, R184.reuse, R24, RZ ;  /* 0x00000018b81c723c */ /* 0x048fe600000418ff */
[----:B------:R-:W3:Y:S04]  /*1e8b0*/  LD.E R0, desc[UR4][R10.64+0x18c] ;  /* 0x00018c040a007980 */ /* 0x000ee8000c101900 */
[----:B------:R-:W0:Y:S01]  /*1e8c0*/  LDGDEPBAR ;  /* 0x00000000000079af */ /* 0x000e220000000000 */
[C---:B-1----:R-:W-:Y:S06]  /*1e8d0*/  HMMA.16816.F32.BF16 R20, R184.reuse, R16, RZ ;  /* 0x00000010b814723c */ /* 0x042fec00000418ff */
[C---:B--2---:R-:W-:Y:S06]  /*1e8e0*/  HMMA.16816.F32.BF16 R12, R184.reuse, R4, RZ ;  /* 0x00000004b80c723c */ /* 0x044fec00000418ff */
[C---:B------:R-:W-:Y:S06]  /*1e8f0*/  HMMA.16816.F32.BF16 R4, R184.reuse, R6, RZ ;  /* 0x00000006b804723c */ /* 0x040fec00000418ff */
[C---:B------:R-:W-:Y:S06]  /*1e900*/  HMMA.16816.F32.BF16 R24, R184.reuse, R26, RZ ;  /* 0x0000001ab818723c */ /* 0x040fec00000418ff */
[C---:B------:R-:W-:Y:S06]  /*1e910*/  HMMA.16816.F32.BF16 R16, R184.reuse, R18, RZ ;  /* 0x00000012b810723c */ /* 0x040fec00000418ff */
[C---:B----4-:R-:W-:Y:S06]  /*1e920*/  HMMA.16816.F32.BF16 R188, R184.reuse, R192, RZ ;  /* 0x000000c0b8bc723c */ /* 0x050fec00000418ff */
[----:B------:R-:W-:Y:S01]  /*1e930*/  HMMA.16816.F32.BF16 R184, R184, R194, RZ ;  /* 0x000000c2b8b8723c */ /* 0x000fe200000418ff */
[----:B------:R-:W-:Y:S05]  /*1e940*/  LDSM.16.M88.4 R192, [R219+0x8800] ;  /* 0x00880000dbc0783b */ /* 0x000fea0000000200 */
[C---:B-----5:R-:W-:Y:S06]  /*1e950*/  HMMA.16816.F32.BF16 R12, R32.reuse, R172, R12 ;  /* 0x000000ac200c723c */ /* 0x060fec000004180c */
[C---:B------:R-:W-:Y:S01]  /*1e960*/  HMMA.16816.F32.BF16 R4, R32.reuse, R174, R4 ;  /* 0x000000ae2004723c */ /* 0x040fe20000041804 */
[----:B------:R-:W1:Y:S05]  /*1e970*/  LDSM.16.M88.4 R172, [R222] ;  /* 0x00000000deac783b */ /* 0x000e6a0000000200 */
[C---:B------:R-:W-:Y:S06]  /*1e980*/  HMMA.16816.F32.BF16 R28, R32.reuse, R180, R28 ;  /* 0x000000b4201c723c */ /* 0x040fec000004181c */
[C---:B------:R-:W-:Y:S01]  /*1e990*/  HMMA.16816.F32.BF16 R24, R32.reuse, R182, R24 ;  /* 0x000000b62018723c */ /* 0x040fe20000041818 */
[----:B------:R-:W2:Y:S05]  /*1e9a0*/  LDSM.16.M88.4 R180, [R219+0x9000] ;  /* 0x00900000dbb4783b */ /* 0x000eaa0000000200 */
[C---:B------:R-:W-:Y:S06]  /*1e9b0*/  HMMA.16816.F32.BF16 R20, R32.reuse, R176, R20 ;  /* 0x000000b02014723c */ /* 0x040fec0000041814 */
[C---:B------:R-:W-:Y:S01]  /*1e9c0*/  HMMA.16816.F32.BF16 R16, R32.reuse, R178, R16 ;  /* 0x000000b22010723c */ /* 0x040fe20000041810 */
[----:B------:R-:W4:Y:S05]  /*1e9d0*/  LDSM.16.M88.4 R176, [R219+0x9800] ;  /* 0x00980000dbb0783b */ /* 0x000f2a0000000200 */
[C---:B------:R-:W-:Y:S06]  /*1e9e0*/  HMMA.16816.F32.BF16 R188, R32.reuse, R168, R188 ;  /* 0x000000a820bc723c */ /* 0x040fec00000418bc */
[----:B------:R-:W-:Y:S01]  /*1e9f0*/  HMMA.16816.F32.BF16 R184, R32, R170, R184 ;  /* 0x000000aa20b8723c */ /* 0x000fe200000418b8 */
[----:B------:R-:W-:Y:S04]  /*1ea00*/  LDSM.16.M88.4 R168, [R221] ;  /* 0x00000000dda8783b */ /* 0x000fe80000000200 */
[----:B------:R-:W5:Y:S01]  /*1ea10*/  LDSM.16.M88.4 R32, [R212] ;  /* 0x00000000d420783b */ /* 0x000f620000000200 */
[C---:B-1----:R-:W-:Y:S06]  /*1ea20*/  HMMA.16816.F32.BF16 R28, R172.reuse, R196, R28 ;  /* 0x000000c4ac1c723c */ /* 0x042fec000004181c */
[C---:B------:R-:W-:Y:S01]  /*1ea30*/  HMMA.16816.F32.BF16 R24, R172.reuse, R198, R24 ;  /* 0x000000c6ac18723c */ /* 0x040fe20000041818 */
[----:B------:R-:W1:Y:S05]  /*1ea40*/  LDSM.16.M88.4 R196, [R212+0x800] ;  /* 0x00080000d4c4783b */ /* 0x000e6a0000000200 */
[C---:B--2---:R-:W-:Y:S06]  /*1ea50*/  HMMA.16816.F32.BF16 R12, R172.reuse, R180, R12 ;  /* 0x000000b4ac0c723c */ /* 0x044fec000004180c */
[C---:B------:R-:W-:Y:S01]  /*1ea60*/  HMMA.16816.F32.BF16 R4, R172.reuse, R182, R4 ;  /* 0x000000b6ac04723c */ /* 0x040fe20000041804 */
[----:B------:R-:W2:Y:S05]  /*1ea70*/  LDSM.16.M88.4 R180, [R212+0x1000] ;  /* 0x00100000d4b4783b */ /* 0x000eaa0000000200 */
[C---:B----4-:R-:W-:Y:S06]  /*1ea80*/  HMMA.16816.F32.BF16 R188, R172.reuse, R176, R188 ;  /* 0x000000b0acbc723c */ /* 0x050fec00000418bc */
[C---:B------:R-:W-:Y:S01]  /*1ea90*/  HMMA.16816.F32.BF16 R184, R172.reuse, R178, R184 ;  /* 0x000000b2acb8723c */ /* 0x040fe200000418b8 */
[----:B------:R-:W4:Y:S05]  /*1eaa0*/  LDSM.16.M88.4 R176, [R212+0x1800] ;  /* 0x00180000d4b0783b */ /* 0x000f2a0000000200 */
[C---:B------:R-:W-:Y:S06]  /*1eab0*/  HMMA.16816.F32.BF16 R20, R172.reuse, R192, R20 ;  /* 0x000000c0ac14723c */ /* 0x040fec0000041814 */
[----:B------:R-:W-:Y:S01]  /*1eac0*/  HMMA.16816.F32.BF16 R16, R172, R194, R16 ;  /* 0x000000c2ac10723c */ /* 0x000fe20000041810 */
[----:B------:R-:W-:Y:S04]  /*1ead0*/  LDSM.16.M88.4 R172, [R226+0x2000] ;  /* 0x00200000e2ac783b */ /* 0x000fe80000000200 */
[----:B------:R-:W-:Y:S01]  /*1eae0*/  LDSM.16.M88.4 R192, [R225+0xa800] ;  /* 0x00a80000e1c0783b */ /* 0x000fe20000000200 */
[C---:B-----5:R-:W-:Y:S06]  /*1eaf0*/  HMMA.16816.F32.BF16 R28, R168.reuse, R32, R28 ;  /* 0x00000020a81c723c */ /* 0x060fec000004181c */
[C---:B------:R-:W-:Y:S01]  /*1eb00*/  HMMA.16816.F32.BF16 R24, R168.reuse, R34, R24 ;  /* 0x00000022a818723c */ /* 0x040fe20000041818 */
[----:B------:R-:W5:Y:S05]  /*1eb10*/  LDSM.16.M88.4 R32, [R225+0xa000] ;  /* 0x00a00000e120783b */ /* 0x000f6a0000000200 */
[C---:B-1----:R-:W-:Y:S06]  /*1eb20*/  HMMA.16816.F32.BF16 R20, R168.reuse, R196, R20 ;  /* 0x000000c4a814723c */ /* 0x042fec0000041814 */
[C---:B------:R-:W-:Y:S01]  /*1eb30*/  HMMA.16816.F32.BF16 R16, R168.reuse, R198, R16 ;  /* 0x000000c6a810723c */ /* 0x040fe20000041810 */
[----:B------:R-:W1:Y:S05]  /*1eb40*/  LDSM.16.M88.4 R196, [R225+0xb000] ;  /* 0x00b00000e1c4783b */ /* 0x000e6a0000000200 */
[C---:B--2---:R-:W-:Y:S06]  /*1eb50*/  HMMA.16816.F32.BF16 R12, R168.reuse, R180, R12 ;  /* 0x000000b4a80c723c */ /* 0x044fec000004180c */
[C---:B------:R-:W-:Y:S01]  /*1eb60*/  HMMA.16816.F32.BF16 R4, R168.reuse, R182, R4 ;  /* 0x000000b6a804723c */ /* 0x040fe20000041804 */
[----:B------:R-:W2:Y:S05]  /*1eb70*/  LDSM.16.M88.4 R180, [R225+0xb800] ;  /* 0x00b80000e1b4783b */ /* 0x000eaa0000000200 */
[C---:B----4-:R-:W-:Y:S06]  /*1eb80*/  HMMA.16816.F32.BF16 R188, R168.reuse, R176, R188 ;  /* 0x000000b0a8bc723c */ /* 0x050fec00000418bc */
[----:B------:R-:W-:Y:S01]  /*1eb90*/  HMMA.16816.F32.BF16 R184, R168, R178, R184 ;  /* 0x000000b2a8b8723c */ /* 0x000fe200000418b8 */
[----:B------:R-:W-:Y:S04]  /*1eba0*/  LDSM.16.M88.4 R176, [R224+0x2000] ;  /* 0x00200000e0b0783b */ /* 0x000fe80000000200 */
[----:B------:R-:W4:Y:S01]  /*1ebb0*/  LDSM.16.M88.4 R168, [R211] ;  /* 0x00000000d3a8783b */ /* 0x000f220000000200 */
[C---:B-----5:R-:W-:Y:S06]  /*1ebc0*/  HMMA.16816.F32.BF16 R28, R172.reuse, R32, R28 ;  /* 0x00000020ac1c723c */ /* 0x060fec000004181c */
[C---:B------:R-:W-:Y:S01]  /*1ebd0*/  HMMA.16816.F32.BF16 R24, R172.reuse, R34, R24 ;  /* 0x00000022ac18723c */ /* 0x040fe20000041818 */
[----:B------:R-:W5:Y:S05]  /*1ebe0*/  LDSM.16.M88.4 R32, [R210] ;  /* 0x00000000d220783b */ /* 0x000f6a0000000200 */
[C---:B------:R-:W-:Y:S06]  /*1ebf0*/  HMMA.16816.F32.BF16 R20, R172.reuse, R192, R20 ;  /* 0x000000c0ac14723c */ /* 0x040fec0000041814 */
[C---:B------:R-:W-:Y:S01]  /*1ec00*/  HMMA.16816.F32.BF16 R16, R172.reuse, R194, R16 ;  /* 0x000000c2ac10723c */ /* 0x040fe20000041810 */
[----:B------:R-:W5:Y:S05]  /*1ec10*/  LDSM.16.M88.4 R192, [R209] ;  /* 0x00000000d1c0783b */ /* 0x000f6a0000000200 */
[C---:B-1----:R-:W-:Y:S06]  /*1ec20*/  HMMA.16816.F32.BF16 R12, R172.reuse, R196, R12 ;  /* 0x000000c4ac0c723c */ /* 0x042fec000004180c */
[C---:B------:R-:W-:Y:S01]  /*1ec30*/  HMMA.16816.F32.BF16 R4, R172.reuse, R198, R4 ;  /* 0x000000c6ac04723c */ /* 0x040fe20000041804 */
[----:B------:R-:W-:Y:S05]  /*1ec40*/  LDSM.16.M88.4 R196, [R222+0x2000] ;  /* 0x00200000dec4783b */ /* 0x000fea0000000200 */
[C---:B--2---:R-:W-:Y:S06]  /*1ec50*/  HMMA.16816.F32.BF16 R188, R172.reuse, R180, R188 ;  /* 0x000000b4acbc723c */ /* 0x044fec00000418bc */
[----:B------:R-:W-:Y:S01]  /*1ec60*/  HMMA.16816.F32.BF16 R184, R172, R182, R184 ;  /* 0x000000b6acb8723c */ /* 0x000fe200000418b8 */
[----:B------:R-:W1:Y:S04]  /*1ec70*/  LDSM.16.M88.4 R180, [R208] ;  /* 0x00000000d0b4783b */ /* 0x000e680000000200 */
[----:B------:R-:W2:Y:S01]  /*1ec80*/  LDSM.16.M88.4 R172, [R219+0xa000] ;  /* 0x00a00000dbac783b */ /* 0x000ea20000000200 */
        /* <DEDUP_REMOVED lines=8> */
[----:B------:R-:W3:Y:S05]  /*1ed10*/  LDSM.16.M88.4 R192, [R219+0xb800] ;  /* 0x00b80000dbc0783b */ /* 0x000eea0000000200 */
[C---:B-1----:R-:W-:Y:S06]  /*1ed20*/  HMMA.16816.F32.BF16 R188, R176.reuse, R180, R188 ;  /* 0x000000b4b0bc723c */ /* 0x042fec00000418bc */
[----:B------:R-:W-:Y:S01]  /*1ed30*/  HMMA.16816.F32.BF16 R184, R176, R182, R184 ;  /* 0x000000b6b0b8723c */ /* 0x000fe200000418b8 */
[----:B------:R-:W-:Y:S04]  /*1ed40*/  LDSM.16.M88.4 R180, [R221+0x2000] ;  /* 0x00200000ddb4783b */ /* 0x000fe80000000200 */
[----:B------:R-:W-:Y:S01]  /*1ed50*/  LDSM.16.M88.4 R176, [R212+0x2000] ;  /* 0x00200000d4b0783b */ /* 0x000fe20000000200 */
[C---:B--2---:R-:W-:Y:S06]  /*1ed60*/  HMMA.16816.F32.BF16 R28, R196.reuse, R172, R28 ;  /* 0x000000acc41c723c */ /* 0x044fec000004181c */
[C---:B------:R-:W-:Y:S01]  /*1ed70*/  HMMA.16816.F32.BF16 R24, R196.reuse, R174, R24 ;  /* 0x000000aec418723c */ /* 0x040fe20000041818 */
[----:B------:R-:W1:Y:S05]  /*1ed80*/  LDSM.16.M88.4 R172, [R212+0x2800] ;  /* 0x00280000d4ac783b */ /* 0x000e6a0000000200 */
[C---:B----4-:R-:W-:Y:S06]  /*1ed90*/  HMMA.16816.F32.BF16 R20, R196.reuse, R168, R20 ;  /* 0x000000a8c414723c */ /* 0x050fec0000041814 */
        /* <DEDUP_REMOVED lines=21> */
[----:B------:R-:W-:Y:S01]  /*1eef0*/  LDSM.16.M88.4 R180, [R224+0x4000] ;  /* 0x00400000e0b4783b */ /* 0x000fe20000000200 */
[C---:B-1----:R-:W-:Y:S06]  /*1ef00*/  HMMA.16816.F32.BF16 R20, R172.reuse, R192, R20 ;  /* 0x000000c0ac14723c */ /* 0x042fec0000041814 */
[C---:B------:R-:W-:Y:S01]  /*1ef10*/  HMMA.16816.F32.BF16 R16, R172.reuse, R194, R16 ;  /* 0x000000c2ac10723c */ /* 0x040fe20000041810 */
[----:B------:R-:W1:Y:S05]  /*1ef20*/  LDSM.16.M88.4 R192, [R206] ;  /* 0x00000000cec0783b */ /* 0x000e6a0000000200 */
[C---:B--2---:R-:W-:Y:S06]  /*1ef30*/  HMMA.16816.F32.BF16 R28, R172.reuse, R168, R28 ;  /* 0x000000a8ac1c723c */ /* 0x044fec000004181c */
[C---:B------:R-:W-:Y:S01]  /*1ef40*/  HMMA.16816.F32.BF16 R24, R172.reuse, R170, R24 ;  /* 0x000000aaac18723c */ /* 0x040fe20000041818 */
[----:B------:R-:W2:Y:S05]  /*1ef50*/  LDSM.16.M88.4 R168, [R207] ;  /* 0x00000000cfa8783b */ /* 0x000eaa0000000200 */
[C---:B---3--:R-:W-:Y:S06]  /*1ef60*/  HMMA.16816.F32.BF16 R188, R172.reuse, R32, R188 ;  /* 0x00000020acbc723c */ /* 0x048fec00000418bc */
[C---:B------:R-:W-:Y:S01]  /*1ef70*/  HMMA.16816.F32.BF16 R184, R172.reuse, R34, R184 ;  /* 0x00000022acb8723c */ /* 0x040fe200000418b8 */
[----:B------:R-:W3:Y:S05]  /*1ef80*/  LDSM.16.M88.4 R32, [R204] ;  /* 0x00000000cc20783b */ /* 0x000eea0000000200 */
[C---:B----4-:R-:W-:Y:S06]  /*1ef90*/  HMMA.16816.F32.BF16 R12, R172.reuse, R176, R12 ;  /* 0x000000b0ac0c723c */ /* 0x050fec000004180c */
[----:B------:R-:W-:Y:S01]  /*1efa0*/  HMMA.16816.F32.BF16 R4, R172, R178, R4 ;  /* 0x000000b2ac04723c */ /* 0x000fe20000041804 */
[----:B------:R-:W4:Y:S04]  /*1efb0*/  LDSM.16.M88.4 R176, [R205] ;  /* 0x00000000cdb0783b */ /* 0x000f280000000200 */
[----:B------:R-:W5:Y:S01]  /*1efc0*/  LDSM.16.M88.4 R172, [R219+0xc800] ;  /* 0x00c80000dbac783b */ /* 0x000f620000000200 */
[C---:B-1----:R-:W-:Y:S06]  /*1efd0*/  HMMA.16816.F32.BF16 R20, R180.reuse, R192, R20 ;  /* 0x000000c0b414723c */ /* 0x042fec0000041814 */
[C---:B--2---:R-:W-:Y:S06]  /*1efe0*/  HMMA.16816.F32.BF16 R28, R180.reuse, R168, R28 ;  /* 0x000000a8b41c723c */ /* 0x044fec000004181c */
[C---:B------:R-:W-:Y:S01]  /*1eff0*/  HMMA.16816.F32.BF16 R24, R180.reuse, R170, R24 ;  /* 0x000000aab418723c */ /* 0x040fe20000041818 */
[----:B------:R-:W1:Y:S05]  /*1f000*/  LDSM.16.M88.4 R168, [R219+0xd000] ;  /* 0x00d00000dba8783b */ /* 0x000e6a0000000200 */
[C---:B------:R-:W-:Y:S01]  /*1f010*/  HMMA.16816.F32.BF16 R16, R180.reuse, R194, R16 ;  /* 0x000000c2b410723c */ /* 0x040fe20000041810 */
[----:B------:R-:W2:Y:S05]  /*1f020*/  LDSM.16.M88.4 R192, [R219+0xc000] ;  /* 0x00c00000dbc0783b */ /* 0x000eaa0000000200 */
[C---:B---3--:R-:W-:Y:S06]  /*1f030*/  HMMA.16816.F32.BF16 R188, R180.reuse, R32, R188 ;  /* 0x00000020b4bc723c */ /* 0x048fec00000418bc */
[C---:B------:R-:W-:Y:S01]  /*1f040*/  HMMA.16816.F32.BF16 R184, R180.reuse, R34, R184 ;  /* 0x00000022b4b8723c */ /* 0x040fe200000418b8 */
[----:B------:R-:W3:Y:S05]  /*1f050*/  LDSM.16.M88.4 R32, [R219+0xd800] ;  /* 0x00d80000db20783b */ /* 0x000eea0000000200 */
[C---:B----4-:R-:W-:Y:S06]  /*1f060*/  HMMA.16816.F32.BF16 R12, R180.reuse, R176, R12 ;  /* 0x000000b0b40c723c */ /* 0x050fec000004180c */
[----:B------:R-:W-:Y:S01]  /*1f070*/  HMMA.16816.F32.BF16 R4, R180, R178, R4 ;  /* 0x000000b2b404723c */ /* 0x000fe20000041804 */
[----:B------:R-:W-:Y:S04]  /*1f080*/  LDSM.16.M88.4 R176, [R221+0x4000] ;  /* 0x00400000ddb0783b */ /* 0x000fe80000000200 */
[----:B------:R-:W-:Y:S01]  /*1f090*/  LDSM.16.M88.4 R180, [R212+0x5800] ;  /* 0x00580000d4b4783b */ /* 0x000fe20000000200 */
[C---:B-----5:R-:W-:Y:S06]  /*1f0a0*/  HMMA.16816.F32.BF16 R20, R196.reuse, R172, R20 ;  /* 0x000000acc414723c */ /* 0x060fec0000041814 */
        /* <DEDUP_REMOVED lines=23> */
[----:B------:R-:W-:Y:S04]  /*1f220*/  LDSM.16.M88.4 R180, [R224+0x6000] ;  /* 0x00600000e0b4783b */ /* 0x000fe80000000200 */
        /* <DEDUP_REMOVED lines=8> */
[C---:B------:R-:W-:Y:S06]  /*1f2b0*/  HMMA.16816.F32.BF16 R16, R172.reuse, R198, R16 ;  /* 0x000000c6ac10723c */ /* 0x040fec0000041810 */
[C---:B--2---:R-:W-:Y:S06]  /*1f2c0*/  HMMA.16816.F32.BF16 R188, R172.reuse, R32, R188 ;  /* 0x00000020acbc723c */ /* 0x044fec00000418bc */
[----:B------:R-:W-:Y:S01]  /*1f2d0*/  HMMA.16816.F32.BF16 R184, R172, R34, R184 ;  /* 0x00000022acb8723c */ /* 0x000fe200000418b8 */
[----:B------:R-:W-:Y:S04]  /*1f2e0*/  LDSM.16.M88.4 R172, [R222+0x6000] ;  /* 0x00600000deac783b */ /* 0x000fe80000000200 */
[----:B------:R-:W2:Y:S01]  /*1f2f0*/  LDSM.16.M88.4 R32, [R219+0xe000] ;  /* 0x00e00000db20783b */ /* 0x000ea20000000200 */
[C---:B----4-:R-:W-:Y:S06]  /*1f300*/  HMMA.16816.F32.BF16 R28, R180.reuse, R176, R28 ;  /* 0x000000b0b41c723c */ /* 0x050fec000004181c */
[C---:B------:R-:W-:Y:S01]  /*1f310*/  HMMA.16816.F32.BF16 R24, R180.reuse, R178, R24 ;  /* 0x000000b2b418723c */ /* 0x040fe20000041818 */
[----:B------:R-:W-:Y:S05]  /*1f320*/  LDSM.16.M88.4 R176, [R212+0x6000] ;  /* 0x00600000d4b0783b */ /* 0x000fea0000000200 */
[C---:B---3--:R-:W-:Y:S06]  /*1f330*/  HMMA.16816.F32.BF16 R12, R180.reuse, R192, R12 ;  /* 0x000000c0b40c723c */ /* 0x048fec000004180c */
[C---:B------:R-:W-:Y:S01]  /*1f340*/  HMMA.16816.F32.BF16 R4, R180.reuse, R194, R4 ;  /* 0x000000c2b404723c */ /* 0x040fe20000041804 */
[----:B------:R-:W3:Y:S05]  /*1f350*/  LDSM.16.M88.4 R192, [R221+0x6000] ;  /* 0x00600000ddc0783b */ /* 0x000eea0000000200 */
[C---:B-1----:R-:W-:Y:S06]  /*1f360*/  HMMA.16816.F32.BF16 R20, R180.reuse, R168, R20 ;  /* 0x000000a8b414723c */ /* 0x042fec0000041814 */
[----:B------:R-:W-:Y:S01]  /*1f370*/  HMMA.16816.F32.BF16 R16, R180, R170, R16 ;  /* 0x000000aab410723c */ /* 0x000fe20000041810 */
[----:B------:R-:W1:Y:S05]  /*1f380*/  LDSM.16.M88.4 R168, [R200] ;  /* 0x00000000c8a8783b */ /* 0x000e6a0000000200 */
[C---:B--2---:R-:W-:Y:S06]  /*1f390*/  HMMA.16816.F32.BF16 R28, R172.reuse, R32, R28 ;  /* 0x00000020ac1c723c */ /* 0x044fec000004181c */
[----:B------:R-:W-:Y:S01]  /*1f3a0*/  HMMA.16816.F32.BF16 R24, R172, R34, R24 ;  /* 0x00000022ac18723c */ /* 0x000fe20000041818 */
[----:B------:R-:W2:-:S15]  /*1f3b0*/  LDSM.16.M88.4 R32, [R219+0xe800] ;  /* 0x00e80000db20783b */ /* 0x000e9e0000000200 */
[----:B------:R-:W-:-:S02]  /*1f3c0*/  NOP ;  /* 0x0000000000007918 */ /* 0x000fc40000000000 */
[C---:B---3--:R-:W-:Y:S06]  /*1f3d0*/  HMMA.16816.F32.BF16 R28, R192.reuse, R176, R28 ;  /* 0x000000b0c01c723c */ /* 0x048fec000004181c */
[----:B------:R-:W-:Y:S01]  /*1f3e0*/  HMMA.16816.F32.BF16 R24, R192, R178, R24 ;  /* 0x000000b2c018723c */ /* 0x000fe20000041818 */
[----:B------:R-:W3:Y:S05]  /*1f3f0*/  LDSM.16.M88.4 R176, [R219+0xf000] ;  /* 0x00f00000dbb0783b */ /* 0x000eea0000000200 */
[C---:B-1----:R-:W-:Y:S06]  /*1f400*/  HMMA.16816.F32.BF16 R188, R180.reuse, R168, R188 ;  /* 0x000000a8b4bc723c */ /* 0x042fec00000418bc */
[----:B------:R-:W-:Y:S01]  /*1f410*/  HMMA.16816.F32.BF16 R184, R180, R170, R184 ;  /* 0x000000aab4b8723c */ /* 0x000fe200000418b8 */
[----:B------:R-:W1:Y:S05]  /*1f420*/  LDSM.16.M88.4 R168, [R212+0x6800] ;  /* 0x00680000d4a8783b */ /* 0x000e6a0000000200 */
[C---:B--2---:R-:W-:Y:S06]  /*1f430*/  HMMA.16816.F32.BF16 R16, R172.reuse, R34, R16 ;  /* 0x00000022ac10723c */ /* 0x044fec0000041810 */
[C---:B------:R-:W-:Y:S01]  /*1f440*/  HMMA.16816.F32.BF16 R20, R172.reuse, R32, R20 ;  /* 0x00000020ac14723c */ /* 0x040fe20000041814 */
[-C--:B------:R-:W-:Y:S01]  /*1f450*/  FMUL.FTZ R28, R28, R0.reuse ;  /* 0x000000001c1c7220 */ /* 0x080fe20000410000 */
[-C--:B------:R-:W-:Y:S01]  /*1f460*/  FMUL.FTZ R30, R30, R0.reuse ;  /* 0x000000001e1e7220 */ /* 0x080fe20000410000 */
[-C--:B------:R-:W-:Y:S01]  /*1f470*/  FMUL.FTZ R31, R31, R0.reuse ;  /* 0x000000001f1f7220 */ /* 0x080fe20000410000 */
[----:B------:R-:W-:Y:S01]  /*1f480*/  FMUL.FTZ R2, R29, R0 ;  /* 0x000000001d027220 */ /* 0x000fe20000410000 */
[----:B------:R-:W2:Y:S01]  /*1f490*/  MUFU.TANH R180, R28 ;  /* 0x0000001c00b47308 */ /* 0x000ea20000002400 */
[----:B------:R-:W4:Y:S07]  /*1f4a0*/  LDSM.16.M88.4 R32, [R219+0xf800] ;  /* 0x00f80000db20783b */ /* 0x000f2e0000000200 */
[----:B------:R-:W5:Y:S01]  /*1f4b0*/  MUFU.TANH R165, R30 ;  /* 0x0000001e00a57308 */ /* 0x000f620000002400 */
[----:B---3--:R-:W-:Y:S07]  /*1f4c0*/  HMMA.16816.F32.BF16 R12, R172, R176, R12 ;  /* 0x000000b0ac0c723c */ /* 0x008fee000004180c */
[----:B------:R3:W-:Y:S01]  /*1f4d0*/  MUFU.TANH R176, R31 ;  /* 0x0000001f00b07308 */ /* 0x0007e20000002400 */
[C---:B-1----:R-:W-:Y:S01]  /*1f4e0*/  HMMA.16816.F32.BF16 R16, R192.reuse, R170, R16 ;  /* 0x000000aac010723c */ /* 0x042fe20000041810 */
[----:B------:R-:W1:Y:S01]  /*1f4f0*/  S2R R171, SR_TID.X ;  /* 0x0000000000ab7919 */ /* 0x000e620000002100 */
[----:B---3--:R-:W3:Y:S04]  /*1f500*/  LDSM.16.M88.4 R28, [R212+0x7000] ;  /* 0x00700000d41c783b */ /* 0x008ee80000000200 */
[----:B------:R-:W-:Y:S06]  /*1f510*/  HMMA.16816.F32.BF16 R20, R192, R168, R20 ;  /* 0x000000a8c014723c */ /* 0x000fec0000041814 */
[----:B------:R-:W-:-:S12]  /*1f520*/  HMMA.16816.F32.BF16 R4, R172, R178, R4 ;  /* 0x000000b2ac04723c */ /* 0x000fd80000041804 */
[-C--:B------:R-:W-:Y:S01]  /*1f530*/  FMUL.FTZ R16, R16, R0.reuse ;  /* 0x0000000010107220 */ /* 0x080fe20000410000 */
[-C--:B------:R-:W-:Y:S01]  /*1f540*/  FMUL.FTZ R17, R17, R0.reuse ;  /* 0x0000000011117220 */ /* 0x080fe20000410000 */
[----:B------:R-:W-:-:S04]  /*1f550*/  FMUL.FTZ R18, R18, R0 ;  /* 0x0000000012127220 */ /* 0x000fc80000410000 */
[-C--:B------:R-:W-:Y:S01]  /*1f560*/  FMUL.FTZ R20, R20, R0.reuse ;  /* 0x0000000014147220 */ /* 0x080fe20000410000 */
[----:B------:R-:W-:-:S03]  /*1f570*/  FMUL.FTZ R22, R22, R0 ;  /* 0x0000000016167220 */ /* 0x000fc60000410000 */
[----:B------:R1:W-:Y:S01]  /*1f580*/  MUFU.TANH R168, R20 ;  /* 0x0000001400a87308 */ /* 0x0003e20000002400 */
[----:B----4-:R-:W-:Y:S07]  /*1f590*/  HMMA.16816.F32.BF16 R188, R172, R32, R188 ;  /* 0x00000020acbc723c */ /* 0x010fee00000418bc */
[----:B------:R4:W-:Y:S01]  /*1f5a0*/  MUFU.TANH R169, R22 ;  /* 0x0000001600a97308 */ /* 0x0009e20000002400 */
[----:B------:R-:W-:Y:S01]  /*1f5b0*/  FMUL.FTZ R32, R19, R0 ;  /* 0x0000000013207220 */ /* 0x000fe20000410000 */
[----:B---3--:R-:W-:Y:S01]  /*1f5c0*/  HMMA.16816.F32.BF16 R12, R192, R28, R12 ;  /* 0x0000001cc00c723c */ /* 0x008fe2000004180c */
[----:B-1----:R-:W-:-:S05]  /*1f5d0*/  IMAD.SHL.U32 R20, R171, 0x2, RZ ;  /* 0x00000002ab147824 */ /* 0x002fca00078e00ff */
[----:B------:R-:W-:Y:S01]  /*1f5e0*/  MUFU.TANH R29, R16 ;  /* 0x00000010001d7308 */ /* 0x000fe20000002400 */
[----:B------:R-:W-:Y:S01]  /*1f5f0*/  LOP3.LUT R20, R20, 0x6, RZ, 0xc0, !PT ;  /* 0x0000000614147812 */ /* 0x000fe200078ec0ff */
[----:B----4-:R-:W-:-:S06]  /*1f600*/  FMUL.FTZ R22, R23, R0 ;  /* 0x0000000017167220 */ /* 0x010fcc0000410000 */
[----:B------:R-:W-:Y:S01]  /*1f610*/  MUFU.TANH R28, R17 ;  /* 0x00000011001c7308 */ /* 0x000fe20000002400 */
[----:B------:R-:W-:-:S07]  /*1f620*/  IMAD R20, R242, 0x40, R20 ;  /* 0x00000040f2147824 */ /* 0x000fce00078e0214 */
[----:B------:R1:W-:Y:S01]  /*1f630*/  MUFU.TANH R23, R18 ;  /* 0x0000001200177308 */ /* 0x0003e20000002400 */
[-C--:B------:R-:W-:Y:S01]  /*1f640*/  ISETP.GE.AND P1, PT, R20, R247.reuse, PT ;  /* 0x000000f71400720c */ /* 0x080fe20003f26270 */
[-C--:B------:R-:W-:Y:S01]  /*1f650*/  FMUL.FTZ R26, R26, R0.reuse ;  /* 0x000000001a1a7220 */ /* 0x080fe20000410000 */
[-C--:B------:R-:W-:Y:S01]  /*1f660*/  FMUL.FTZ R24, R24, R0.reuse ;  /* 0x0000000018187220 */ /* 0x080fe20000410000 */
[----:B------:R-:W-:Y:S01]  /*1f670*/  FMUL.FTZ R21, R21, R0 ;  /* 0x0000000015157220 */ /* 0x000fe20000410000 */
[----:B-1----:R-:W1:Y:S01]  /*1f680*/  LDSM.16.M88.4 R16, [R212+0x7800] ;  /* 0x00780000d410783b */ /* 0x002e620000000200 */
[C---:B------:R-:W-:Y:S01]  /*1f690*/  VIADD R33, R20.reuse, 0x1 ;  /* 0x0000000114217836 */ /* 0x040fe20000000000 */
[----:B------:R-:W-:Y:S01]  /*1f6a0*/  ISETP.GE.OR P1, PT, R20, R246, !P1 ;  /* 0x000000f61400720c */ /* 0x000fe20004f26670 */
[----:B------:R-:W-:Y:S01]  /*1f6b0*/  MUFU.TANH R170, R26 ;  /* 0x0000001a00aa7308 */ /* 0x000fe20000002400 */
[----:B------:R-:W-:Y:S01]  /*1f6c0*/  HMMA.16816.F32.BF16 R4, R192, R30, R4 ;  /* 0x0000001ec004723c */ /* 0x000fe20000041804 */
[-C--:B------:R-:W-:Y:S01]  /*1f6d0*/  FMUL.FTZ R25, R25, R0.reuse ;  /* 0x0000000019197220 */ /* 0x080fe20000410000 */
[----:B------:R-:W-:Y:S01]  /*1f6e0*/  ISETP.GE.AND P6, PT, R33, R247, PT ;  /* 0x000000f72100720c */ /* 0x000fe20003fc6270 */
[-C--:B------:R-:W-:Y:S01]  /*1f6f0*/  FMUL.FTZ R27, R27, R0.reuse ;  /* 0x000000001b1b7220 */ /* 0x080fe20000410000 */
[----:B------:R-:W-:Y:S01]  /*1f700*/  ISETP.GE.AND P2, PT, R33, R245, PT ;  /* 0x000000f52100720c */ /* 0x000fe20003f46270 */
[----:B------:R-:W-:-:S02]  /*1f710*/  FMUL.FTZ R12, R12, R0 ;  /* 0x000000000c0c7220 */ /* 0x000fc40000410000 */
[----:B------:R-:W3:Y:S01]  /*1f720*/  MUFU.TANH R2, R2 ;  /* 0x0000000200027308 */ /* 0x000ee20000002400 */
[----:B------:R-:W-:Y:S01]  /*1f730*/  ISETP.GE.OR P6, PT, R33, R246, !P6 ;  /* 0x000000f62100720c */ /* 0x000fe200077c6670 */
[----:B------:R-:W-:Y:S01]  /*1f740*/  FMUL.FTZ R13, R13, R0 ;  /* 0x000000000d0d7220 */ /* 0x000fe20000410000 */
[----:B------:R-:W-:Y:S01]  /*1f750*/  ISETP.GE.OR P2, PT, R33, R244, !P2 ;  /* 0x000000f42100720c */ /* 0x000fe20005746670 */
[-C--:B------:R-:W-:Y:S01]  /*1f760*/  FMUL.FTZ R196, R15, R0.reuse ;  /* 0x000000000fc47220 */ /* 0x080fe20000410000 */
[----:B------:R-:W-:Y:S01]  /*1f770*/  FMUL.FTZ R14, R14, R0 ;  /* 0x000000000e0e7220 */ /* 0x000fe20000410000 */
[----:B------:R-:W-:Y:S01]  /*1f780*/  HMMA.16816.F32.BF16 R184, R172, R34, R184 ;  /* 0x00000022acb8723c */ /* 0x000fe200000418b8 */
[----:B------:R-:W-:-:S04]  /*1f790*/  DEPBAR.LE SB0, 0x0 ;  /* 0x000080000000791a */ /* 0x000fc80000000000 */
[----:B------:R2:W-:Y:S01]  /*1f7a0*/  MUFU.TANH R26, R21 ;  /* 0x00000015001a7308 */ /* 0x0005e20000002400 */
[----:B------:R-:W-:-:S07]  /*1f7b0*/  VIADD R33, R20, 0x8 ;  /* 0x0000000814217836 */ /* 0x000fce0000000000 */
[----:B------:R-:W4:Y:S01]  /*1f7c0*/  MUFU.TANH R24, R24 ;  /* 0x0000001800187308 */ /* 0x000f220000002400 */
[----:B--2---:R-:W-:Y:S02]  /*1f7d0*/  FSEL R21, R180, -INF , !P1 ;  /* 0xff800000b4157808 */ /* 0x004fe40004800000 */
[----:B------:R-:W-:-:S05]  /*1f7e0*/  ISETP.GE.AND P1, PT, R20, R245, PT ;  /* 0x000000f51400720c */ /* 0x000fca0003f26270 */
[----:B------:R5:W-:Y:S01]  /*1f7f0*/  MUFU.TANH R250, R12 ;  /* 0x0000000c00fa7308 */ /* 0x000be20000002400 */
[C---:B------:R-:W-:Y:S01]  /*1f800*/  ISETP.GE.OR P1, PT, R20.reuse, R244, !P1 ;  /* 0x000000f41400720c */ /* 0x040fe20004f26670 */
[----:B------:R-:W-:-:S06]  /*1f810*/  VIADD R30, R20, 0x9 ;  /* 0x00000009141e7836 */ /* 0x000fcc0000000000 */
[----:B------:R-:W2:Y:S08]  /*1f820*/  MUFU.TANH R25, R25 ;  /* 0x0000001900197308 */ /* 0x000eb00000002400 */
[----:B------:R-:W2:Y:S01]  /*1f830*/  MUFU.TANH R27, R27 ;  /* 0x0000001b001b7308 */ /* 0x000ea20000002400 */
[----:B-----5:R-:W-:Y:S02]  /*1f840*/  FSEL R12, R165, -INF , !P1 ;  /* 0xff800000a50c7808 */ /* 0x020fe40004800000 */
[----:B------:R-:W-:-:S04]  /*1f850*/  ISETP.GE.AND P1, PT, R33, R247, PT ;  /* 0x000000f72100720c */ /* 0x000fc80003f26270 */
[C---:B------:R-:W-:Y:S01]  /*1f860*/  ISETP.GE.OR P1, PT, R33.reuse, R246, !P1 ;  /* 0x000000f62100720c */ /* 0x040fe20004f26670 */
[----:B------:R5:W-:Y:S01]  /*1f870*/  MUFU.TANH R251, R13 ;  /* 0x0000000d00fb7308 */ /* 0x000be20000002400 */
[----:B---3--:R-:W-:Y:S02]  /*1f880*/  FSEL R2, R2, -INF , !P6 ;  /* 0xff80000002027808 */ /* 0x008fe40007000000 */
[----:B----4-:R-:W-:Y:S02]  /*1f890*/  FSEL R15, R24, -INF , !P1 ;  /* 0xff800000180f7808 */ /* 0x010fe40004800000 */
[-C--:B------:R-:W-:Y:S02]  /*1f8a0*/  ISETP.GE.AND P1, PT, R30, R245.reuse, PT ;  /* 0x000000f51e00720c */ /* 0x080fe40003f26270 */
[----:B------:R-:W-:Y:S01]  /*1f8b0*/  ISETP.GE.AND P6, PT, R33, R245, PT ;  /* 0x000000f52100720c */ /* 0x000fe20003fc6270 */
[----:B------:R-:W-:Y:S01]  /*1f8c0*/  FMUL.FTZ R4, R4, R0 ;  /* 0x0000000004047220 */ /* 0x000fe20000410000 */
[----:B-1----:R-:W-:Y:S01]  /*1f8d0*/  HMMA.16816.F32.BF16 R188, R192, R16, R188 ;  /* 0x00000010c0bc723c */ /* 0x002fe200000418bc */
[----:B------:R-:W-:Y:S01]  /*1f8e0*/  VIADD R31, R20, 0x10 ;  /* 0x00000010141f7836 */ /* 0x000fe20000000000 */
[----:B------:R-:W-:-:S02]  /*1f8f0*/  ISETP.GE.OR P1, PT, R30, R244, !P1 ;  /* 0x000000f41e00720c */ /* 0x000fc40004f26670 */
[----:B-----5:R-:W-:Y:S02]  /*1f900*/  FSEL R13, R176, -INF , !P2 ;  /* 0xff800000b00d7808 */ /* 0x020fe40005000000 */
[-C--:B------:R-:W-:Y:S01]  /*1f910*/  ISETP.GE.AND P2, PT, R30, R247.reuse, PT ;  /* 0x000000f71e00720c */ /* 0x080fe20003f46270 */
[----:B------:R-:W-:Y:S01]  /*1f920*/  VIADD R17, R20, 0x11 ;  /* 0x0000001114117836 */ /* 0x000fe20000000000 */
[----:B------:R-:W-:Y:S02]  /*1f930*/  ISETP.GE.OR P6, PT, R33, R244, !P6 ;  /* 0x000000f42100720c */ /* 0x000fe400077c6670 */
[----:B------:R-:W-:Y:S01]  /*1f940*/  ISETP.GE.OR P2, PT, R30, R246, !P2 ;  /* 0x000000f61e00720c */ /* 0x000fe20005746670 */
[----:B------:R2:W-:Y:S01]  /*1f950*/  MUFU.TANH R197, R14 ;  /* 0x0000000e00c57308 */ /* 0x0005e20000002400 */
[----:B------:R-:W-:Y:S02]  /*1f960*/  FSEL R170, R170, -INF , !P6 ;  /* 0xff800000aaaa7808 */ /* 0x000fe40007000000 */
[----:B------:R-:W-:-:S05]  /*1f970*/  ISETP.GE.AND P6, PT, R31, R247, PT ;  /* 0x000000f71f00720c */ /* 0x000fca0003fc6270 */
[----:B------:R1:W-:Y:S01]  /*1f980*/  MUFU.TANH R199, R4 ;  /* 0x0000000400c77308 */ /* 0x0003e20000002400 */
[----:B------:R-:W-:Y:S01]  /*1f990*/  VIADD R16, R20, 0x18 ;  /* 0x0000001814107836 */ /* 0x000fe20000000000 */
[----:B------:R-:W-:Y:S02]  /*1f9a0*/  ISETP.GE.OR P6, PT, R31, R246, !P6 ;  /* 0x000000f61f00720c */ /* 0x000fe400077c6670 */
[----:B--2---:R-:W-:-:S04]  /*1f9b0*/  FSEL R14, R25, -INF , !P2 ;  /* 0xff800000190e7808 */ /* 0x004fc80005000000 */
[----:B------:R-:W2:Y:S01]  /*1f9c0*/  MUFU.TANH R22, R22 ;  /* 0x0000001600167308 */ /* 0x000ea20000002400 */
[----:B------:R-:W-:Y:S02]  /*1f9d0*/  ISETP.GE.AND P2, PT, R31, R245, PT ;  /* 0x000000f51f00720c */ /* 0x000fe40003f46270 */
[----:B-1----:R-:W-:Y:S02]  /*1f9e0*/  FSEL R4, R27, -INF , !P1 ;  /* 0xff8000001b047808 */ /* 0x002fe40004800000 */
[----:B------:R-:W-:Y:S02]  /*1f9f0*/  ISETP.GE.AND P1, PT, R17, R247, PT ;  /* 0x000000f71100720c */ /* 0x000fe40003f26270 */
[----:B------:R-:W-:Y:S02]  /*1fa00*/  ISETP.GE.OR P2, PT, R31, R244, !P2 ;  /* 0x000000f41f00720c */ /* 0x000fe40005746670 */
[----:B------:R-:W-:Y:S02]  /*1fa10*/  ISETP.GE.OR P1, PT, R17, R246, !P1 ;  /* 0x000000f61100720c */ /* 0x000fe40004f26670 */
[----:B------:R-:W-:-:S02]  /*1fa20*/  FSEL R27, R169, -INF , !P2 ;  /* 0xff800000a91b7808 */ /* 0x000fc40005000000 */
[----:B------:R-:W-:Y:S02]  /*1fa30*/  FSEL R30, R26, -INF , !P1 ;  /* 0xff8000001a1e7808 */ /* 0x000fe40004800000 */
[----:B------:R-:W-:Y:S02]  /*1fa40*/  FSEL R31, R168, -INF , !P6 ;  /* 0xff800000a81f7808 */ /* 0x000fe40007000000 */
[C---:B------:R-:W-:Y:S02]  /*1fa50*/  ISETP.GE.AND P2, PT, R16.reuse, R247, PT ;  /* 0x000000f71000720c */ /* 0x040fe40003f46270 */
[CC--:B------:R-:W-:Y:S02]  /*1fa60*/  ISETP.GE.AND P1, PT, R16.reuse, R245.reuse, PT ;  /* 0x000000f51000720c */ /* 0x0c0fe40003f26270 */
[----:B------:R-:W-:Y:S02]  /*1fa70*/  ISETP.GE.AND P6, PT, R17, R245, PT ;  /* 0x000000f51100720c */ /* 0x000fe40003fc6270 */
[----:B------:R-:W-:-:S02]  /*1fa80*/  ISETP.GE.OR P2, PT, R16, R246, !P2 ;  /* 0x000000f61000720c */ /* 0x000fc40005746670 */
[-C--:B------:R-:W-:Y:S01]  /*1fa90*/  ISETP.GE.OR P1, PT, R16, R244.reuse, !P1 ;  /* 0x000000f41000720c */ /* 0x080fe20004f26670 */
[----:B------:R-:W-:Y:S01]  /*1faa0*/  VIADD R16, R20, 0x19 ;  /* 0x0000001914107836 */ /* 0x000fe20000000000 */
[----:B------:R-:W-:Y:S01]  /*1fab0*/  ISETP.GE.OR P6, PT, R17, R244, !P6 ;  /* 0x000000f41100720c */ /* 0x000fe200077c6670 */
[----:B------:R-:W-:Y:S01]  /*1fac0*/  FMUL.FTZ R5, R5, R0 ;  /* 0x0000000005057220 */ /* 0x000fe20000410000 */
[----:B------:R-:W1:Y:S02]  /*1fad0*/  MUFU.TANH R32, R32 ;  /* 0x0000002000207308 */ /* 0x000e640000002400 */
[----:B--2---:R-:W-:Y:S02]  /*1fae0*/  FSEL R26, R22, -INF , !P6 ;  /* 0xff800000161a7808 */ /* 0x004fe40007000000 */
[----:B------:R-:W-:-:S04]  /*1faf0*/  ISETP.GE.AND P6, PT, R16, R247, PT ;  /* 0x000000f71000720c */ /* 0x000fc80003fc6270 */
[----:B------:R2:W-:Y:S01]  /*1fb00*/  MUFU.TANH R198, R5 ;  /* 0x0000000500c67308 */ /* 0x0005e20000002400 */
[C---:B------:R-:W-:Y:S02]  /*1fb10*/  ISETP.GE.OR P6, PT, R16.reuse, R246, !P6 ;  /* 0x000000f61000720c */ /* 0x040fe400077c6670 */
[----:B------:R-:W-:Y:S02]  /*1fb20*/  FSEL R29, R29, -INF , !P2 ;  /* 0xff8000001d1d7808 */ /* 0x000fe40005000000 */
[----:B------:R-:W-:Y:S02]  /*1fb30*/  ISETP.GE.AND P2, PT, R16, R245, PT ;  /* 0x000000f51000720c */ /* 0x000fe40003f46270 */
[----:B------:R-:W-:Y:S02]  /*1fb40*/  FSEL R25, R23, -INF , !P1 ;  /* 0xff80000017197808 */ /* 0x000fe40004800000 */
[----:B------:R-:W-:Y:S01]  /*1fb50*/  FSEL R28, R28, -INF , !P6 ;  /* 0xff8000001c1c7808 */ /* 0x000fe20007000000 */
[-C--:B--2---:R-:W-:Y:S01]  /*1fb60*/  FMUL.FTZ R5, R6, R0.reuse ;  /* 0x0000000006057220 */ /* 0x084fe20000410000 */
[----:B------:R-:W-:Y:S01]  /*1fb70*/  FMUL.FTZ R6, R7, R0 ;  /* 0x0000000007067220 */ /* 0x000fe20000410000 */
[----:B------:R-:W-:Y:S01]  /*1fb80*/  VIADD R7, R20, 0x20 ;  /* 0x0000002014077836 */ /* 0x000fe20000000000 */
[----:B------:R-:W-:Y:S01]  /*1fb90*/  ISETP.GE.OR P2, PT, R16, R244, !P2 ;  /* 0x000000f41000720c */ /* 0x000fe20005746670 */
[----:B------:R-:W2:Y:S01]  /*1fba0*/  MUFU.TANH R196, R196 ;  /* 0x000000c400c47308 */ /* 0x000ea20000002400 */
[----:B------:R-:W-:Y:S02]  /*1fbb0*/  HMMA.16816.F32.BF16 R16, R192, R18, R184 ;  /* 0x00000012c010723c */ /* 0x000fe400000418b8 */
[----:B------:R-:W-:-:S02]  /*1fbc0*/  ISETP.GE.AND P1, PT, R7, R247, PT ;  /* 0x000000f70700720c */ /* 0x000fc40003f26270 */
[C---:B------:R-:W-:Y:S02]  /*1fbd0*/  ISETP.GE.AND P6, PT, R7.reuse, R245, PT ;  /* 0x000000f50700720c */ /* 0x040fe40003fc6270 */
[C---:B------:R-:W-:Y:S02]  /*1fbe0*/  ISETP.GE.OR P1, PT, R7.reuse, R246, !P1 ;  /* 0x000000f60700720c */ /* 0x040fe40004f26670 */
[----:B------:R-:W-:Y:S01]  /*1fbf0*/  ISETP.GE.OR P6, PT, R7, R244, !P6 ;  /* 0x000000f40700720c */ /* 0x000fe200077c6670 */
[C---:B------:R-:W-:Y:S02]  /*1fc00*/  VIADD R7, R20.reuse, 0x21 ;  /* 0x0000002114077836 */ /* 0x040fe40000000000 */
[----:B------:R-:W-:Y:S01]  /*1fc10*/  VIADD R22, R20, 0x28 ;  /* 0x0000002814167836 */ /* 0x000fe20000000000 */
[----:B-1----:R-:W-:Y:S02]  /*1fc20*/  FSEL R24, R32, -INF , !P2 ;  /* 0xff80000020187808 */ /* 0x002fe40005000000 */
[----:B------:R-:W-:-:S02]  /*1fc30*/  FSEL R250, R250, -INF , !P1 ;  /* 0xff800000fafa7808 */ /* 0x000fc40004800000 */
[C---:B------:R-:W-:Y:S02]  /*1fc40*/  ISETP.GE.AND P2, PT, R7.reuse, R247, PT ;  /* 0x000000f70700720c */ /* 0x040fe40003f46270 */
[----:B------:R-:W-:Y:S02]  /*1fc50*/  ISETP.GE.AND P1, PT, R7, R245, PT ;  /* 0x000000f50700720c */ /* 0x000fe40003f26270 */
[----:B------:R-:W-:Y:S01]  /*1fc60*/  FSEL R197, R197, -INF , !P6 ;  /* 0xff800000c5c57808 */ /* 0x000fe20007000000 */
[----:B------:R-:W1:Y:S01]  /*1fc70*/  MUFU.TANH R6, R6 ;  /* 0x0000000600067308 */ /* 0x000e620000002400 */
[----:B------:R-:W-:Y:S01]  /*1fc80*/  ISETP.GE.AND P6, PT, R22, R247, PT ;  /* 0x000000f71600720c */ /* 0x000fe20003fc6270 */
[----:B------:R-:W-:Y:S01]  /*1fc90*/  FMUL.FTZ R185, R189, R0 ;  /* 0x00000000bdb97220 */ /* 0x000fe20000410000 */
[C---:B------:R-:W-:Y:S02]  /*1fca0*/  ISETP.GE.OR P2, PT, R7.reuse, R246, !P2 ;  /* 0x000000f60700720c */ /* 0x040fe40005746670 */
[----:B------:R-:W-:Y:S01]  /*1fcb0*/  ISETP.GE.OR P1, PT, R7, R244, !P1 ;  /* 0x000000f40700720c */ /* 0x000fe20004f26670 */
[----:B------:R-:W-:Y:S01]  /*1fcc0*/  VIADD R7, R20, 0x29 ;  /* 0x0000002914077836 */ /* 0x000fe20000000000 */
[----:B------:R-:W-:Y:S01]  /*1fcd0*/  ISETP.GE.OR P6, PT, R22, R246, !P6 ;  /* 0x000000f61600720c */ /* 0x000fe200077c6670 */
[----:B------:R-:W3:Y:S01]  /*1fce0*/  MUFU.TANH R5, R5 ;  /* 0x0000000500057308 */ /* 0x000ee20000002400 */
[----:B--2---:R-:W-:-:S02]  /*1fcf0*/  FSEL R196, R196, -INF , !P1 ;  /* 0xff800000c4c47808 */ /* 0x004fc40004800000 */
[----:B------:R-:W-:Y:S02]  /*1fd00*/  FSEL R199, R199, -INF , !P6 ;  /* 0xff800000c7c77808 */ /* 0x000fe40007000000 */
[C---:B------:R-:W-:Y:S02]  /*1fd10*/  ISETP.GE.AND P1, PT, R7.reuse, R247, PT ;  /* 0x000000f70700720c */ /* 0x040fe40003f26270 */
[----:B------:R-:W-:Y:S01]  /*1fd20*/  ISETP.GE.AND P6, PT, R7, R245, PT ;  /* 0x000000f50700720c */ /* 0x000fe20003fc6270 */
[----:B------:R-:W2:Y:S01]  /*1fd30*/  MUFU.TANH R185, R185 ;  /* 0x000000b900b97308 */ /* 0x000ea20000002400 */
[-C--:B------:R-:W-:Y:S01]  /*1fd40*/  FMUL.FTZ R178, R190, R0.reuse ;  /* 0x00000000beb27220 */ /* 0x080fe20000410000 */
[----:B------:R-:W-:Y:S01]  /*1fd50*/  FMUL.FTZ R188, R188, R0 ;  /* 0x00000000bcbc7220 */ /* 0x000fe20000410000 */
[----:B------:R-:W-:Y:S02]  /*1fd60*/  FSEL R251, R251, -INF , !P2 ;  /* 0xff800000fbfb7808 */ /* 0x000fe40005000000 */
[----:B------:R-:W-:-:S02]  /*1fd70*/  ISETP.GE.OR P1, PT, R7, R246, !P1 ;  /* 0x000000f60700720c */ /* 0x000fc40004f26670 */
[----:B------:R-:W-:Y:S01]  /*1fd80*/  ISETP.GE.OR P6, PT, R7, R244, !P6 ;  /* 0x000000f40700720c */ /* 0x000fe200077c6670 */
[----:B------:R-:W-:Y:S01]  /*1fd90*/  VIADD R7, R20, 0x31 ;  /* 0x0000003114077836 */ /* 0x000fe20000000000 */
[----:B------:R-:W-:Y:S01]  /*1fda0*/  ISETP.GE.AND P2, PT, R22, R245, PT ;  /* 0x000000f51600720c */ /* 0x000fe20003f46270 */
[----:B------:R-:W-:Y:S01]  /*1fdb0*/  FMUL.FTZ R18, R18, R0 ;  /* 0x0000000012127220 */ /* 0x000fe20000410000 */
[----:B------:R-:W4:Y:S01]  /*1fdc0*/  MUFU.TANH R186, R188 ;  /* 0x000000bc00ba7308 */ /* 0x000f220000002400 */
[----:B-1----:R-:W-:Y:S02]  /*1fdd0*/  FSEL R194, R6, -INF , !P6 ;  /* 0xff80000006c27808 */ /* 0x002fe40007000000 */
[----:B------:R-:W-:Y:S01]  /*1fde0*/  ISETP.GE.OR P2, PT, R22, R244, !P2 ;  /* 0x000000f41600720c */ /* 0x000fe20005746670 */
[----:B------:R-:W-:Y:S01]  /*1fdf0*/  FMUL.FTZ R177, R191, R0 ;  /* 0x00000000bfb17220 */ /* 0x000fe20000410000 */
[----:B------:R-:W-:-:S03]  /*1fe00*/  ISETP.GE.AND P6, PT, R7, R247, PT ;  /* 0x000000f70700720c */ /* 0x000fc60003fc6270 */
[----:B------:R-:W1:Y:S01]  /*1fe10*/  MUFU.TANH R178, R178 ;  /* 0x000000b200b27308 */ /* 0x000e620000002400 */
[----:B------:R-:W-:Y:S01]  /*1fe20*/  VIADD R22, R20, 0x30 ;  /* 0x0000003014167836 */ /* 0x000fe20000000000 */
[----:B---3--:R-:W-:Y:S01]  /*1fe30*/  FSEL R195, R5, -INF , !P2 ;  /* 0xff80000005c37808 */ /* 0x008fe20005000000 */
[----:B------:R-:W-:Y:S01]  /*1fe40*/  FMUL.FTZ R16, R16, R0 ;  /* 0x0000000010107220 */ /* 0x000fe20000410000 */
[----:B------:R-:W-:-:S04]  /*1fe50*/  VIADD R5, R20, 0x38 ;  /* 0x0000003814057836 */ /* 0x000fc80000000000 */
[----:B------:R-:W3:Y:S01]  /*1fe60*/  MUFU.TANH R173, R18 ;  /* 0x0000001200ad7308 */ /* 0x000ee20000002400 */
[----:B------:R-:W-:Y:S02]  /*1fe70*/  ISETP.GE.OR P6, PT, R7, R246, !P6 ;  /* 0x000000f60700720c */ /* 0x000fe400077c6670 */
[----:B------:R-:W-:Y:S02]  /*1fe80*/  FSEL R198, R198, -INF , !P1 ;  /* 0xff800000c6c67808 */ /* 0x000fe40004800000 */
[C---:B------:R-:W-:Y:S02]  /*1fe90*/  ISETP.GE.AND P2, PT, R22.reuse, R247, PT ;  /* 0x000000f71600720c */ /* 0x040fe40003f46270 */
[-C--:B------:R-:W-:Y:S01]  /*1fea0*/  ISETP.GE.AND P1, PT, R22, R245.reuse, PT ;  /* 0x000000f51600720c */ /* 0x080fe20003f26270 */
[----:B------:R-:W5:Y:S01]  /*1feb0*/  MUFU.TANH R177, R177 ;  /* 0x000000b100b17308 */ /* 0x000f620000002400 */
[----:B--2---:R-:W-:Y:S02]  /*1fec0*/  FSEL R185, R185, -INF , !P6 ;  /* 0xff800000b9b97808 */ /* 0x004fe40007000000 */
[----:B------:R-:W-:-:S05]  /*1fed0*/  ISETP.GE.AND P6, PT, R5, R245, PT ;  /* 0x000000f50500720c */ /* 0x000fca0003fc6270 */
[----:B------:R-:W2:Y:S01]  /*1fee0*/  MUFU.TANH R183, R16 ;  /* 0x0000001000b77308 */ /* 0x000ea20000002400 */
[C---:B------:R-:W-:Y:S01]  /*1fef0*/  ISETP.GE.OR P2, PT, R22.reuse, R246, !P2 ;  /* 0x000000f61600720c */ /* 0x040fe20005746670 */
[----:B------:R-:W-:Y:S01]  /*1ff00*/  FMUL.FTZ R17, R17, R0 ;  /* 0x0000000011117220 */ /* 0x000fe20000410000 */
[----:B------:R-:W-:Y:S01]  /*1ff10*/  ISETP.GE.OR P1, PT, R22, R244, !P1 ;  /* 0x000000f41600720c */ /* 0x000fe20004f26670 */
[----:B------:R-:W-:Y:S01]  /*1ff20*/  FMUL.FTZ R19, R19, R0 ;  /* 0x0000000013137220 */ /* 0x000fe20000410000 */
[----:B------:R-:W-:Y:S02]  /*1ff30*/  ISETP.GE.OR P6, PT, R5, R244, !P6 ;  /* 0x000000f40500720c */ /* 0x000fe400077c6670 */
[----:B----4-:R-:W-:Y:S01]  /*1ff40*/  FSEL R186, R186, -INF , !P2 ;  /* 0xff800000baba7808 */ /* 0x010fe20005000000 */
[----:B------:R-:W4:Y:S01]  /*1ff50*/  MUFU.TANH R182, R17 ;  /* 0x0000001100b67308 */ /* 0x000f220000002400 */
[----:B-1----:R-:W-:Y:S02]  /*1ff60*/  FSEL R178, R178, -INF , !P1 ;  /* 0xff800000b2b27808 */ /* 0x002fe40004800000 */
[----:B------:R-:W-:-:S02]  /*1ff70*/  ISETP.GE.AND P2, PT, R7, R245, PT ;  /* 0x000000f50700720c */ /* 0x000fc40003f46270 */
[----:B------:R-:W-:Y:S02]  /*1ff80*/  ISETP.GE.AND P1, PT, R5, R247, PT ;  /* 0x000000f70500720c */ /* 0x000fe40003f26270 */
[----:B---3--:R-:W-:Y:S01]  /*1ff90*/  FSEL R173, R173, -INF , !P6 ;  /* 0xff800000adad7808 */ /* 0x008fe20007000000 */
[----:B------:R-:W1:Y:S01]  /*1ffa0*/  MUFU.TANH R174, R19 ;  /* 0x0000001300ae7308 */ /* 0x000e620000002400 */
[----:B------:R-:W-:Y:S01]  /*1ffb0*/  BAR.SYNC.DEFER_BLOCKING 0x0 ;  /* 0x0000000000007b1d */ /* 0x000fe20000010000 */
[----:B------:R-:W-:Y:S01]  /*1ffc0*/  ISETP.GT.AND P6, PT, R242, R231, PT ;  /* 0x000000e7f200720c */ /* 0x000fe20003fc4270 */
[----:B------:R-:W-:Y:S01]  /*1ffd0*/  VIADD R20, R20, 0x39 ;  /* 0x0000003914147836 */ /* 0x000fe20000000000 */
[----:B------:R-:W-:Y:S02]  /*1ffe0*/  ISETP.GE.OR P2, PT, R7, R244, !P2 ;  /* 0x000000f40700720c */ /* 0x000fe40005746670 */
[----:B------:R-:W-:Y:S02]  /*1fff0*/  ISETP.GE.OR P1, PT, R5, R246, !P1 ;  /* 0x000000f60500720c */ /* 0x000fe40004f26670 */
[----:B-----5:R-:W-:-:S02]  /*20000*/  FSEL R177, R177, -INF , !P2 ;  /* 0xff800000b1b17808 */ /* 0x020fc40005000000 */
[----:B--2---:R-:W-:Y:S02]  /*20010*/  FSEL R183, R183, -INF , !P1 ;  /* 0xff800000b7b77808 */ /* 0x004fe40004800000 */
[C---:B------:R-:W-:Y:S02]  /*20020*/  ISETP.GE.AND P2, PT, R20.reuse, R247, PT ;  /* 0x000000f71400720c */ /* 0x040fe40003f46270 */
[C---:B------:R-:W-:Y:S01]  /*20030*/  ISETP.GE.AND P1, PT, R20.reuse, R245, PT ;  /* 0x000000f51400720c */ /* 0x040fe20003f26270 */
[----:B------:R-:W-:Y:S01]  /*20040*/  BSSY B1, `(.L_x_3940) ;  /* 0x0000106000017945 */ /* 0x000fe20003800000 */
[C---:B------:R-:W-:Y:S02]  /*20050*/  ISETP.GE.OR P2, PT, R20.reuse, R246, !P2 ;  /* 0x000000f61400720c */ /* 0x040fe40005746670 */
[----:B------:R-:W-:Y:S01]  /*20060*/  ISETP.GE.OR P1, PT, R20, R244, !P1 ;  /* 0x000000f41400720c */ /* 0x000fe20004f26670 */
[----:B------:R-:W-:Y:S01]  /*20070*/  IMAD.MOV.U32 R181, RZ, RZ, R166 ;  /* 0x000000ffffb57224 */ /* 0x000fe200078e00a6 */
[----:B----4-:R-:W-:Y:S01]  /*20080*/  FSEL R182, R182, -INF , !P2 ;  /* 0xff800000b6b67808 */ /* 0x010fe20005000000 */
        /* <DEDUP_REMOVED lines=57> */
[----:B------:R-:W-:Y:S01]  /*20420*/  IMAD.WIDE R18, R7, 0x4, R240 ;  /* 0x0000000407127825 */ /* 0x000fe200078e02f0 */
        /* <DEDUP_REMOVED lines=18> */
.L_x_3943:
[----:B------:R-:W-:Y:S02]  /*20550*/  R2UR UR4, R8 ;  /* 0x00000000080472ca */ /* 0x000fe400000e0000 */
[----:B------:R-:W-:-:S13]  /*20560*/  R2UR UR5, R9 ;  /* 0x00000000090572ca */ /* 0x000fda00000e0000 */
[----:B------:R-:W2:Y:S02]  /*20570*/  LD.E R17, desc[UR4][R10.64+0x38] ;  /* 0x000038040a117980 */ /* 0x000ea4000c101900 */
[----:B--2---:R-:W-:-:S05]  /*20580*/  IMAD.U32 R17, R17, -0x40, RZ ;  /* 0xffffffc011117824 */ /* 0x004fca00078e00ff */
[----:B------:R-:W-:Y:S02]  /*20590*/  SHF.R.S32.HI R16, RZ, 0x1f, R17 ;  /* 0x0000001fff107819 */ /* 0x000fe40000011411 */
.L_x_3944:
[----:B------:R-:W-:Y:S05]  /*205a0*/  BSYNC B0 ;  /* 0x0000000000007941 */ /* 0x000fea0003800000 */
.L_x_3942:
[C---:B------:R-:W-:Y:S01]  /*205b0*/  @P5 IADD3 R5, P0, R17.reuse, R229, RZ ;  /* 0x000000e511055210 */ /* 0x040fe20007f1e0ff */
[----:B------:R-:W-:Y:S01]  /*205c0*/  STL.64 [R1+0x18], R14 ;  /* 0x0000180e01007387 */ /* 0x000fe20000100a00 */
[-C--:B------:R-:W-:Y:S02]  /*205d0*/  LEA R166, P1, R17, R233.reuse, 0x1 ;  /* 0x000000e911a67211 */ /* 0x080fe400078208ff */
[----:B------:R-:W-:Y:S01]  /*205e0*/  LOP3.LUT R7, R243, 0x1, RZ, 0xc0, !PT ;  /* 0x00000001f3077812 */ /* 0x000fe200078ec0ff */
[----:B------:R-:W-:Y:S01]  /*205f0*/  @P5 IMAD.X R0, R16, 0x1, R230, P0 ;  /* 0x0000000110005824 */ /* 0x000fe200000e06e6 */
[-C--:B------:R-:W-:Y:S01]  /*20600*/  LEA.HI.X R167, R17, R232.reuse, R16, 0x1, P1 ;  /* 0x000000e811a77211 */ /* 0x080fe200008f0c10 */
[----:B------:R-:W-:Y:S01]  /*20610*/  STL.64 [R1+0x10], R12 ;  /* 0x0000100c01007387 */ /* 0x000fe20000100a00 */
[----:B------:R-:W-:Y:S02]  /*20620*/  @P5 LEA R32, P1, R5, R233, 0x1 ;  /* 0x000000e905205211 */ /* 0x000fe400078208ff */
[----:B------:R-:W-:Y:S01]  /*20630*/  @P4 IADD3 R6, P0, R17, R229, RZ ;  /* 0x000000e511064210 */ /* 0x000fe20007f1e0ff */
[----:B------:R1:W-:Y:S01]  /*20640*/  STL.64 [R1+0x8], R10 ;  /* 0x0000080a01007387 */ /* 0x0003e20000100a00 */
[----:B------:R-:W-:-:S02]  /*20650*/  @P5 LEA.HI.X R33, R5, R232, R0, 0x1, P1 ;  /* 0x000000e805215211 */ /* 0x000fc400008f0c00 */
[----:B------:R-:W-:Y:S01]  /*20660*/  @P4 LEA R22, P1, R6, R233, 0x1 ;  /* 0x000000e906164211 */ /* 0x000fe200078208ff */
[----:B------:R-:W-:Y:S01]  /*20670*/  @P4 IMAD.X R0, R16, 0x1, R230, P0 ;  /* 0x0000000110004824 */ /* 0x000fe200000e06e6 */
[-C--:B------:R-:W-:Y:S01]  /*20680*/  @P3 IADD3 R5, P0, R17, R229.reuse, RZ ;  /* 0x000000e511053210 */ /* 0x080fe20007f1e0ff */
[----:B------:R2:W-:Y:S01]  /*20690*/  STL.64 [R1], R2 ;  /* 0x0000000201007387 */ /* 0x0005e20000100a00 */
[----:B------:R-:W-:Y:S02]  /*206a0*/  ISETP.NE.U32.AND P2, PT, R7, 0x1, PT ;  /* 0x000000010700780c */ /* 0x000fe40003f45070 */
[----:B------:R-:W-:Y:S01]  /*206b0*/  @P4 LEA.HI.X R23, R6, R232, R0, 0x1, P1 ;  /* 0x000000e806174211 */ /* 0x000fe200008f0c00 */
[----:B------:R-:W-:Y:S01]  /*206c0*/  @P3 IMAD.X R0, R16, 0x1, R230, P0 ;  /* 0x0000000110003824 */ /* 0x000fe200000e06e6 */
[----:B------:R-:W-:-:S04]  /*206d0*/  IADD3 R7, P1, P0, R229, R229, R17 ;  /* 0x000000e5e5077210 */ /* 0x000fc8000783e011 */
[----:B------:R-:W-:Y:S02]  /*206e0*/  IADD3.X R6, R230, R230, R16, P1, P0 ;  /* 0x000000e6e6067210 */ /* 0x000fe40000fe0410 */
[----:B------:R-:W-:-:S03]  /*206f0*/  @P3 LEA R18, P0, R5, R233, 0x1 ;  /* 0x000000e905123211 */ /* 0x000fc600078008ff */
[-C--:B------:R-:W-:Y:S02]  /*20700*/  @!P2 LEA R34, P1, R7, R233.reuse, 0x1 ;  /* 0x000000e90722a211 */ /* 0x080fe400078208ff */
[-C--:B------:R-:W-:Y:S02]  /*20710*/  @P3 LEA.HI.X R19, R5, R232.reuse, R0, 0x1, P0 ;  /* 0x000000e805133211 */ /* 0x080fe400000f0c00 */
[CC--:B------:R-:W-:Y:S02]  /*20720*/  @P5 LEA R190, P0, R7.reuse, R233.reuse, 0x1 ;  /* 0x000000e907be5211 */ /* 0x0c0fe400078008ff */
[CCC-:B------:R-:W-:Y:S02]  /*20730*/  @!P2 LEA.HI.X R35, R7.reuse, R232.reuse, R6.reuse, 0x1, P1 ;  /* 0x000000e80723a211 */ /* 0x1c0fe400008f0c06 */
[C---:B------:R-:W-:Y:S02]  /*20740*/  @P4 LEA R188, P1, R7.reuse, R233, 0x1 ;  /* 0x000000e907bc4211 */ /* 0x040fe400078208ff */
[----:B------:R-:W-:-:S02]  /*20750*/  @P5 LEA.HI.X R191, R7, R232, R6, 0x1, P0 ;  /* 0x000000e807bf5211 */ /* 0x000fc400000f0c06 */
[C---:B------:R-:W-:Y:S02]  /*20760*/  @P3 LEA R168, P0, R7.reuse, R233, 0x1 ;  /* 0x000000e907a83211 */ /* 0x040fe400078008ff */
[CCC-:B------:R-:W-:Y:S02]  /*20770*/  @P4 LEA.HI.X R189, R7.reuse, R232.reuse, R6.reuse, 0x1, P1 ;  /* 0x000000e807bd4211 */ /* 0x1c0fe400008f0c06 */
[CC--:B------:R-:W-:Y:S02]  /*20780*/  IADD3 R0, P1, R7.reuse, R229.reuse, RZ ;  /* 0x000000e507007210 */ /* 0x0c0fe40007f3e0ff */
[----:B------:R-:W-:Y:S02]  /*20790*/  @P3 LEA.HI.X R169, R7, R232, R6, 0x1, P0 ;  /* 0x000000e807a93211 */ /* 0x000fe400000f0c06 */
[----:B------:R-:W-:Y:S01]  /*207a0*/  @!P2 IADD3 R17, P0, R17, R229, RZ ;  /* 0x000000e51111a210 */ /* 0x000fe20007f1e0ff */
[----:B------:R-:W-:Y:S01]  /*207b0*/  IMAD.X R6, R6, 0x1, R230, P1 ;  /* 0x0000000106067824 */ /* 0x000fe200008e06e6 */
[----:B-1----:R-:W-:-:S02]  /*207c0*/  @!P2 LEA R10, P1, R0, R233, 0x1 ;  /* 0x000000e9000aa211 */ /* 0x002fc400078208ff */
[----:B------:R-:W-:Y:S01]  /*207d0*/  @!P2 R2UR UR4, R8 ;  /* 0x000000000804a2ca */ /* 0x000fe200000e0000 */
[----:B------:R-:W-:Y:S01]  /*207e0*/  @!P2 IMAD.X R16, R16, 0x1, R230, P0 ;  /* 0x000000011010a824 */ /* 0x000fe200000e06e6 */
[CC--:B------:R-:W-:Y:S02]  /*207f0*/  @P5 LEA R14, P0, R0.reuse, R233.reuse, 0x1 ;  /* 0x000000e9000e5211 */ /* 0x0c0fe400078008ff */
[CCC-:B------:R-:W-:Y:S02]  /*20800*/  @!P2 LEA.HI.X R11, R0.reuse, R232.reuse, R6.reuse, 0x1, P1 ;  /* 0x000000e8000ba211 */ /* 0x1c0fe400008f0c06 */
[C---:B------:R-:W-:Y:S02]  /*20810*/  @P4 LEA R12, P1, R0.reuse, R233, 0x1 ;  /* 0x000000e9000c4211 */ /* 0x040fe400078208ff */
[----:B------:R-:W-:Y:S02]  /*20820*/  @P5 LEA.HI.X R15, R0, R232, R6, 0x1, P0 ;  /* 0x000000e8000f5211 */ /* 0x000fe400000f0c06 */
[----:B------:R-:W-:-:S02]  /*20830*/  @!P2 R2UR UR5, R9 ;  /* 0x000000000905a2ca */ /* 0x000fc400000e0000 */
[-C--:B------:R-:W-:Y:S01]  /*20840*/  @P3 LEA R192, P0, R0, R233.reuse, 0x1 ;  /* 0x000000e900c03211 */ /* 0x080fe200078008ff */
[----:B------:R-:W-:Y:S01]  /*20850*/  IMAD.MOV.U32 R7, RZ, RZ, R15 ;  /* 0x000000ffff077224 */ /* 0x000fe200078e000f */
[----:B------:R-:W-:Y:S02]  /*20860*/  @P5 R2UR UR14, R8 ;  /* 0x00000000080e52ca */ /* 0x000fe400000e0000 */
[----:B------:R-:W-:Y:S02]  /*20870*/  @P5 R2UR UR15, R9 ;  /* 0x00000000090f52ca */ /* 0x000fe400000e0000 */
[CCC-:B------:R-:W-:Y:S02]  /*20880*/  @P4 LEA.HI.X R13, R0.reuse, R232.reuse, R6.reuse, 0x1, P1 ;  /* 0x000000e8000d4211 */ /* 0x1c0fe400008f0c06 */
[C---:B--2---:R-:W-:Y:S02]  /*20890*/  @!P2 LEA R2, P1, R17.reuse, R233, 0x1 ;  /* 0x000000e91102a211 */ /* 0x044fe400078208ff */
[-C--:B------:R-:W-:Y:S01]  /*208a0*/  @P3 LEA.HI.X R193, R0, R232.reuse, R6, 0x1, P0 ;  /* 0x000000e800c13211 */ /* 0x080fe200000f0c06 */
[----:B------:R-:W-:Y:S01]  /*208b0*/  IMAD.MOV.U32 R6, RZ, RZ, R14 ;  /* 0x000000ffff067224 */ /* 0x000fe200078e000e */
[----:B------:R-:W-:Y:S01]  /*208c0*/  @!P2 LEA.HI.X R3, R17, R232, R16, 0x1, P1 ;  /* 0x000000e81103a211 */ /* 0x000fe200008f0c10 */
[----:B------:R-:W-:Y:S01]  /*208d0*/  IMAD.MOV.U32 R17, RZ, RZ, R7 ;  /* 0x000000ffff117224 */ /* 0x000fe200078e0007 */
[C---:B------:R-:W-:Y:S01]  /*208e0*/  @P4 R2UR UR12, R8.reuse ;  /* 0x00000000080c42ca */ /* 0x040fe200000e0000 */
[----:B------:R-:W-:Y:S01]  /*208f0*/  IMAD.MOV.U32 R16, RZ, RZ, R6 ;  /* 0x000000ffff107224 */ /* 0x000fe200078e0006 */
[----:B------:R-:W-:Y:S01]  /*20900*/  @P4 R2UR UR13, R9 ;  /* 0x00000000090d42ca */ /* 0x000fe200000e0000 */
[----:B------:R-:W-:Y:S01]  /*20910*/  @P5 IMAD.MOV.U32 R6, RZ, RZ, R166 ;  /* 0x000000ffff065224 */ /* 0x000fe200078e00a6 */
[----:B------:R-:W-:Y:S01]  /*20920*/  @!PT LDS RZ, [RZ] ;  /* 0x00000000fffff984 */ /* 0x000fe20000000800 */
[----:B------:R-:W-:Y:S01]  /*20930*/  @!PT LDS RZ, [RZ] ;  /* 0x00000000fffff984 */ /* 0x000fe20000000800 */
[----:B------:R-:W-:Y:S01]  /*20940*/  @!PT LDS RZ, [RZ] ;  /* 0x00000000fffff984 */ /* 0x000fe20000000800 */
[----:B------:R-:W-:Y:S01]  /*20950*/  @!P2 LDGSTS.E.BYPASS.LTC128B.128 [R239+0x8000], desc[UR4][R166.64] ;  /* 0x08000000a6efafae */ /* 0x000fe2000b901d44 */
[----:B------:R-:W-:Y:S01]  /*20960*/  @P5 IMAD.MOV.U32 R7, RZ, RZ, R167 ;  /* 0x000000ffff075224 */ /* 0x000fe200078e00a7 */
[----:B------:R-:W-:-:S02]  /*20970*/  @P3 R2UR UR10, R8 ;  /* 0x00000000080a32ca */ /* 0x000fc400000e0000 */
[----:B------:R-:W-:Y:S01]  /*20980*/  @P3 R2UR UR11, R9 ;  /* 0x00000000090b32ca */ /* 0x000fe200000e0000 */
[----:B------:R1:W-:Y:S04]  /*20990*/  @P2 STS.128 [R239+0x8000], RZ ;  /* 0x008000ffef002388 */ /* 0x0003e80000000c00 */
[----:B------:R-:W-:Y:S01]  /*209a0*/  @!PT LDS RZ, [RZ] ;  /* 0x00000000fffff984 */ /* 0x000fe20000000800 */
[----:B------:R-:W-:Y:S01]  /*209b0*/  @!PT LDS RZ, [RZ] ;  /* 0x00000000fffff984 */ /* 0x000fe20000000800 */
[----:B------:R-:W-:Y:S01]  /*209c0*/  @!PT LDS RZ, [RZ] ;  /* 0x00000000fffff984 */ /* 0x000fe20000000800 */
[----:B------:R2:W-:Y:S04]  /*209d0*/  @P5 LDGSTS.E.BYPASS.LTC128B.128 [R239+0xa000], desc[UR14][R6.64+0x80] ;  /* 0x0a00008006ef5fae */ /* 0x0005e8000b901d4e */
[----:B------:R1:W-:Y:S01]  /*209e0*/  @!P5 STS.128 [R239+0xa000], RZ ;  /* 0x00a000ffef00d388 */ /* 0x0003e20000000c00 */
[----:B------:R-:W-:-:S02]  /*209f0*/  IMAD.MOV.U32 R232, RZ, RZ, R12 ;  /* 0x000000ffffe87224 */ /* 0x000fc400078e000c */
[----:B------:R-:W-:Y:S01]  /*20a00*/  IMAD.MOV.U32 R233, RZ, RZ, R13 ;  /* 0x000000ffffe97224 */ /* 0x000fe200078e000d */
[----:B------:R-:W5:Y:S04]  /*20a10*/  LDL.LU.64 R14, [R1+0x18] ;  /* 0x00001800010e7983 */ /* 0x000f680000300a00 */
[----:B------:R-:W5:Y:S01]  /*20a20*/  LDL.LU.64 R12, [R1+0x10] ;  /* 0x00001000010c7983 */ /* 0x000f620000300a00 */
        /* <DEDUP_REMOVED lines=17> */
[----:B------:R-:W-:Y:S01]  /*20b40*/  @!P2 LDGSTS.E.BYPASS.LTC128B.128 [R239+0x8800], desc[UR4][R2.64] ;  /* 0x0880000002efafae */ /* 0x000fe2000b901d44 */
[----:B--2---:R-:W-:Y:S02]  /*20b50*/  IMAD.MOV.U32 R6, RZ, RZ, R10 ;  /* 0x000000ffff067224 */ /* 0x004fe400078e000a */
[----:B------:R-:W-:-:S02]  /*20b60*/  IMAD.MOV.U32 R7, RZ, RZ, R11 ;  /* 0x000000ffff077224 */ /* 0x000fc400078e000b */
[----:B------:R-:W5:Y:S04]  /*20b70*/  LDL.LU.64 R10, [R1+0x8] ;  /* 0x00000800010a7983 */ /* 0x000f680000300a00 */
[----:B------:R-:W5:Y:S01]  /*20b80*/  LDL.LU.64 R2, [R1] ;  /* 0x0000000001027983 */ /* 0x000f620000300a00 */
[C---:B------:R-:W-:Y:S02]  /*20b90*/  @P5 R2UR UR12, R8.reuse ;  /* 0x00000000080c52ca */ /* 0x040fe400000e0000 */
[C---:B------:R-:W-:Y:S01]  /*20ba0*/  @P5 R2UR UR13, R9.reuse ;  /* 0x00000000090d52ca */ /* 0x040fe200000e0000 */
[----:B------:R1:W-:Y:S01]  /*20bb0*/  @P2 STS.128 [R239+0x8800], RZ ;  /* 0x008800ffef002388 */ /* 0x0003e20000000c00 */
[----:B------:R-:W-:Y:S02]  /*20bc0*/  @P4 R2UR UR10, R8 ;  /* 0x00000000080a42ca */ /* 0x000fe400000e0000 */
[----:B------:R-:W-:-:S02]  /*20bd0*/  @P4 R2UR UR11, R9 ;  /* 0x00000000090b42ca */ /* 0x000fc400000e0000 */
        /* <DEDUP_REMOVED lines=8> */
[C---:B------:R-:W-:Y:S02]  /*20c60*/  @!P2 R2UR UR12, R8.reuse ;  /* 0x00000000080ca2ca */ /* 0x040fe400000e0000 */
[----:B------:R-:W-:Y:S01]  /*20c70*/  @!P2 R2UR UR13, R9 ;  /* 0x00000000090da2ca */ /* 0x000fe200000e0000 */
[----:B------:R1:W-:Y:S01]  /*20c80*/  @!P5 STS.128 [R239+0xa800], RZ ;  /* 0x00a800ffef00d388 */ /* 0x0003e20000000c00 */
[----:B------:R-:W-:-:S02]  /*20c90*/  @!P2 R2UR UR14, R8 ;  /* 0x00000000080ea2ca */ /* 0x000fc400000e0000 */
[C---:B------:R-:W-:Y:S01]  /*20ca0*/  @!P2 R2UR UR15, R9.reuse ;  /* 0x00000000090fa2ca */ /* 0x040fe200000e0000 */
[----:B------:R-:W-:Y:S01]  /*20cb0*/  @!PT LDS RZ, [RZ] ;  /* 0x00000000fffff984 */ /* 0x000fe20000000800 */
[----:B------:R-:W-:Y:S01]  /*20cc0*/  @!PT LDS RZ, [RZ] ;  /* 0x00000000fffff984 */ /* 0x000fe20000000800 */
[----:B------:R-:W-:Y:S01]  /*20cd0*/  @!PT LDS RZ, [RZ] ;  /* 0x00000000fffff984 */ /* 0x000fe20000000800 */
[----:B------:R-:W-:Y:S01]  /*20ce0*/  @P4 LDGSTS.E.BYPASS.LTC128B.128 [R239+0xc800], desc[UR10][R22.64+0x100] ;  /* 0x0c80010016ef4fae */ /* 0x000fe2000b901d4a */
[C---:B------:R-:W-:Y:S02]  /*20cf0*/  @P5 R2UR UR10, R8.reuse ;  /* 0x00000000080a52ca */ /* 0x040fe400000e0000 */
[----:B------:R-:W-:Y:S01]  /*20d00*/  @P5 R2UR UR11, R9 ;  /* 0x00000000090b52ca */ /* 0x000fe200000e0000 */
[----:B------:R1:W-:Y:S04]  /*20d10*/  @!P4 STS.128 [R239+0xc800], RZ ;  /* 0x00c800ffef00c388 */ /* 0x0003e80000000c00 */
[----:B------:R-:W-:Y:S01]  /*20d20*/  @!PT LDS RZ, [RZ] ;  /* 0x00000000fffff984 */ /* 0x000fe20000000800 */
[----:B------:R-:W-:Y:S01]  /*20d30*/  @!PT LDS RZ, [RZ] ;  /* 0x00000000fffff984 */ /* 0x000fe20000000800 */
[----:B------:R-:W-:Y:S01]  /*20d40*/  @!PT LDS RZ, [RZ] ;  /* 0x00000000fffff984 */ /* 0x000fe20000000800 */
[----:B------:R-:W-:Y:S01]  /*20d50*/  @P3 LDGSTS.E.BYPASS.LTC128B.128 [R239+0xe800], desc[UR4][R18.64+0x180] ;  /* 0x0e80018012ef3fae */ /* 0x000fe2000b901d44 */
[----:B------:R-:W-:-:S02]  /*20d60*/  @P4 R2UR UR4, R8 ;  /* 0x00000000080442ca */ /* 0x000fc400000e0000 */
[C---:B------:R-:W-:Y:S01]  /*20d70*/  @P4 R2UR UR5, R9.reuse ;  /* 0x00000000090542ca */ /* 0x040fe200000e0000 */
[----:B------:R1:W-:Y:S04]  /*20d80*/  @!P3 STS.128 [R239+0xe800], RZ ;  /* 0x00e800ffef00b388 */ /* 0x0003e80000000c00 */
[----:B------:R-:W-:Y:S01]  /*20d90*/  @!PT LDS RZ, [RZ] ;  /* 0x00000000fffff984 */ /* 0x000fe20000000800 */
[----:B------:R-:W-:Y:S01]  /*20da0*/  @!PT LDS RZ, [RZ] ;  /* 0x00000000fffff984 */ /* 0x000fe20000000800 */
[----:B------:R-:W-:Y:S01]  /*20db0*/  @!PT LDS RZ, [RZ] ;  /* 0x00000000fffff984 */ /* 0x000fe20000000800 */
[----:B------:R-:W-:Y:S01]  /*20dc0*/  @!P2 LDGSTS.E.BYPASS.LTC128B.128 [R239+0x9000], desc[UR12][R34.64] ;  /* 0x0900000022efafae */ /* 0x000fe2000b901d4c */
[C---:B------:R-:W-:Y:S02]  /*20dd0*/  @P5 R2UR UR12, R8.reuse ;  /* 0x00000000080c52ca */ /* 0x040fe400000e0000 */
[----:B------:R-:W-:Y:S01]  /*20de0*/  @P5 R2UR UR13, R9 ;  /* 0x00000000090d52ca */ /* 0x000fe200000e0000 */
[----:B------:R1:W-:Y:S04]  /*20df0*/  @P2 STS.128 [R239+0x9000], RZ ;  /* 0x009000ffef002388 */ /* 0x0003e80000000c00 */
        /* <DEDUP_REMOVED lines=10> */
[----:B------:R-:W-:Y:S01]  /*20ea0*/  @P4 LDGSTS.E.BYPASS.LTC128B.128 [R239+0xd000], desc[UR4][R188.64+0x100] ;  /* 0x0d000100bcef4fae */ /* 0x000fe2000b901d44 */
[----:B------:R-:W-:Y:S02]  /*20eb0*/  @P3 R2UR UR4, R8 ;  /* 0x00000000080432ca */ /* 0x000fe400000e0000 */
[----:B------:R-:W-:Y:S01]  /*20ec0*/  @P3 R2UR UR5, R9 ;  /* 0x00000000090532ca */ /* 0x000fe200000e0000 */
[----:B------:R1:W-:Y:S04]  /*20ed0*/  @!P4 STS.128 [R239+0xd000], RZ ;  /* 0x00d000ffef00c388 */ /* 0x0003e80000000c00 */
[----:B------:R-:W-:Y:S01]  /*20ee0*/  @!PT LDS RZ, [RZ] ;  /* 0x00000000fffff984 */ /* 0x000fe20000000800 */
[----:B------:R-:W-:Y:S01]  /*20ef0*/  @!PT LDS RZ, [RZ] ;  /* 0x00000000fffff984 */ /* 0x000fe20000000800 */
[----:B------:R-:W-:Y:S01]  /*20f00*/  @!PT LDS RZ, [RZ] ;  /* 0x00000000fffff984 */ /* 0x000fe20000000800 */
[----:B------:R-:W-:Y:S04]  /*20f10*/  @P3 LDGSTS.E.BYPASS.LTC128B.128 [R239+0xf000], desc[UR16][R168.64+0x180] ;  /* 0x0f000180a8ef3fae */ /* 0x000fe8000b901d50 */
[----:B------:R1:W-:Y:S04]  /*20f20*/  @!P3 STS.128 [R239+0xf000], RZ ;  /* 0x00f000ffef00b388 */ /* 0x0003e80000000c00 */
[----:B------:R-:W-:Y:S01]  /*20f30*/  @!PT LDS RZ, [RZ] ;  /* 0x00000000fffff984 */ /* 0x000fe20000000800 */
[----:B------:R-:W-:Y:S01]  /*20f40*/  @!PT LDS RZ, [RZ] ;  /* 0x00000000fffff984 */ /* 0x000fe20000000800 */
[----:B------:R-:W-:Y:S01]  /*20f50*/  @!PT LDS RZ, [RZ] ;  /* 0x00000000fffff984 */ /* 0x000fe20000000800 */
[----:B------:R-:W-:Y:S04]  /*20f60*/  @!P2 LDGSTS.E.BYPASS.LTC128B.128 [R239+0x9800], desc[UR14][R6.64] ;  /* 0x0980000006efafae */ /* 0x000fe8000b901d4e */
[----:B------:R1:W-:Y:S04]  /*20f70*/  @P2 STS.128 [R239+0x9800], RZ ;  /* 0x009800ffef002388 */ /* 0x0003e80000000c00 */
        /* <DEDUP_REMOVED lines=15> */
[----:B------:R-:W0:Y:S01]  /*21070*/  LDGDEPBAR ;  /* 0x00000000000079af */ /* 0x000e220000000000 */
[----:B--2---:R-:W-:-:S02]  /*21080*/  IMAD.MOV.U32 R233, RZ, RZ, R166 ;  /* 0x000000ffffe97224 */ /* 0x004fc400078e00a6 */
[----:B------:R-:W-:Y:S02]  /*21090*/  IMAD.MOV.U32 R232, RZ, RZ, R167 ;  /* 0x000000ffffe87224 */ /* 0x000fe400078e00a7 */
.L_x_3941:
[----:B------:R-:W-:Y:S05]  /*210a0*/  BSYNC B1 ;  /* 0x0000000000017941 */ /* 0x000fea0003800000 */
.L_x_3940:
[----:B------:R-:W-:Y:S01]  /*210b0*/  R2UR UR4, R8 ;  /* 0x00000000080472ca */ /* 0x000fe200000e0000 */
[----:B------:R-:W-:Y:S01]  /*210c0*/  LDSM.16.MT88.4 R16, [R220+0x10000] ;  /* 0x01000000dc10783b */ /* 0x000fe20000004200 */
[----:B------:R-:W-:Y:S02]  /*210d0*/  R2UR UR5, R9 ;  /* 0x00000000090572ca */ /* 0x000fe400000e0000 */
[----:B------:R-:W-:Y:S01]  /*210e0*/  FMNMX.FTZ R7, R164, R21, !PT ;  /* 0x00000015a4077209 */ /* 0x000fe20007810000 */
[----:B------:R-:W-:Y:S10]  /*210f0*/  LDSM.16.MT88.4 R32, [R218+0x10800] ;  /* 0x01080000da20783b */ /* 0x000ff40000004200 */
[----:B-----5:R2:W3:Y:S01]  /*21100*/  LD.E R176, desc[UR4][R10.64+0xdc] ;  /* 0x0000dc040ab07980 */ /* 0x0204e2000c101900 */
        /* <DEDUP_REMOVED lines=12> */
[----:B------:R-:W-:Y:S01]  /*211d0*/  FMNMX.FTZ R6, R25, R6, !PT ;  /* 0x0000000619067209 */ /* 0x000fe20007810000 */
[----:B--2---:R-:W-:Y:S01]  /*211e0*/  LDSM.16.MT88.4 R8, [R217+0x10000] ;  /* 0x01000000d908783b */ /* 0x004fe20000004200 */
        /* <DEDUP_REMOVED lines=17> */
[----:B------:R-:W-:-:S03]  /*21300*/  FMNMX.FTZ R6, R174, R6, !PT ;  /* 0x00000006ae067209 */ /* 0x000fc60007810000 */
[----:B------:R-:W2:Y:S04]  /*21310*/  SHFL.BFLY PT, R5, R7, 0x2, 0x1f ;  /* 0x0c401f0007057f89 */ /* 0x000ea800000e0000 */
[----:B------:R-:W4:Y:S01]  /*21320*/  SHFL.BFLY PT, R0, R6, 0x2, 0x1f ;  /* 0x0c401f0006007f89 */ /* 0x000f2200000e0000 */
[----:B--2---:R-:W-:Y:S02]  /*21330*/  FMNMX.FTZ R5, R7, R5, !PT ;  /* 0x0000000507057209 */ /* 0x004fe40007810000 */
[----:B----4-:R-:W-:-:S03]  /*21340*/  FMNMX.FTZ R0, R6, R0, !PT ;  /* 0x0000000006007209 */ /* 0x010fc60007810000 */
[----:B------:R-:W2:Y:S04]  /*21350*/  SHFL.BFLY PT, R169, R5, 0x1, 0x1f ;  /* 0x0c201f0005a97f89 */ /* 0x000ea800000e0000 */
[----:B------:R-:W4:Y:S01]  /*21360*/  SHFL.BFLY PT, R168, R0, 0x1, 0x1f ;  /* 0x0c201f0000a87f89 */ /* 0x000f2200000e0000 */
[----:B--2---:R-:W-:Y:S02]  /*21370*/  FMNMX.FTZ R169, R5, R169, !PT ;  /* 0x000000a905a97209 */ /* 0x004fe40007810000 */
[----:B----4-:R-:W-:Y:S02]  /*21380*/  FMNMX.FTZ R168, R0, R168, !PT ;  /* 0x000000a800a87209 */ /* 0x010fe40007810000 */
[----:B------:R-:W-:Y:S02]  /*21390*/  FSETP.NEU.FTZ.AND P1, PT, R169, -INF , PT ;  /* 0xff800000a900780b */ /* 0x000fe40003f3d000 */
[----:B------:R-:W-:-:S02]  /*213a0*/  FSETP.NEU.FTZ.AND P0, PT, R168, -INF , PT ;  /* 0xff800000a800780b */ /* 0x000fc40003f1d000 */
[----:B------:R-:W-:Y:S02]  /*213b0*/  FSEL R172, R169, RZ, P1 ;  /* 0x000000ffa9ac7208 */ /* 0x000fe40000800000 */
[----:B------:R-:W-:-:S03]  /*213c0*/  FSEL R5, R168, RZ, P0 ;  /* 0x000000ffa8057208 */ /* 0x000fc60000000000 */
[----:B------:R-:W-:Y:S02]  /*213d0*/  FADD.FTZ R172, R164, -R172 ;  /* 0x800000aca4ac7221 */ /* 0x000fe40000010000 */
[----:B------:R-:W-:Y:S01]  /*213e0*/  FADD.FTZ R3, R3, -R5 ;  /* 0x8000000503037221 */ /* 0x000fe20000010000 */
[C---:B---3--:R-:W-:Y:S01]  /*213f0*/  FMUL.FTZ R184, R176.reuse, R169 ;  /* 0x000000a9b0b87220 */ /* 0x048fe20000410000 */
[C---:B------:R-:W-:Y:S02]  /*21400*/  FMUL.FTZ R175, R176.reuse, R168 ;  /* 0x000000a8b0af7220 */ /* 0x040fe40000410000 */
[C---:B------:R-:W-:Y:S01]  /*21410*/  FMUL.FTZ R3, R176.reuse, R3 ;  /* 0x00000003b0037220 */ /* 0x040fe20000410000 */
[----:B------:R-:W-:Y:S01]  /*21420*/  FMUL.FTZ R172, R176, R172 ;  /* 0x000000acb0ac7220 */ /* 0x000fe20000410000 */
[----:B------:R-:W-:Y:S02]  /*21430*/  FSEL R184, R184, RZ, P1 ;  /* 0x000000ffb8b87208 */ /* 0x000fe40000800000 */
[----:B------:R-:W-:-:S03]  /*21440*/  FSEL R175, R175, RZ, P0 ;  /* 0x000000ffafaf7208 */ /* 0x000fc60000000000 */
[----:B------:R-:W2:Y:S01]  /*21450*/  MUFU.EX2 R172, R172 ;  /* 0x000000ac00ac7308 */ /* 0x000ea20000000800 */
[-CC-:B------:R-:W-:Y:S01]  /*21460*/  FFMA.FTZ R167, R2, R176.reuse, -R184.reuse ;  /* 0x000000b002a77223 */ /* 0x180fe200000108b8 */
[-CC-:B------:R-:W-:Y:S01]  /*21470*/  FFMA.FTZ R166, R15, R176.reuse, -R184.reuse ;  /* 0x000000b00fa67223 */ /* 0x180fe200000108b8 */
[-CC-:B------:R-:W-:Y:S01]  /*21480*/  FFMA.FTZ R165, R14, R176.reuse, -R184.reuse ;  /* 0x000000b00ea57223 */ /* 0x180fe200000108b8 */
[-CC-:B------:R-:W-:Y:S01]  /*21490*/  FFMA.FTZ R2, R12, R176.reuse, -R175.reuse ;  /* 0x000000b00c027223 */ /* 0x180fe200000108af */
[-CC-:B------:R-:W-:Y:S01]  /*214a0*/  FFMA.FTZ R0, R13, R176.reuse, -R175.reuse ;  /* 0x000000b00d007223 */ /* 0x180fe200000108af */
[-CC-:B------:R-:W-:Y:S01]  /*214b0*/  FFMA.FTZ R170, R170, R176.reuse, -R175.reuse ;  /* 0x000000b0aaaa7223 */ /* 0x180fe200000108af */
[----:B------:R-:W3:Y:S01]  /*214c0*/  LDSM.16.MT88.4 R12, [R218+0x10000] ;  /* 0x01000000da0c783b */ /* 0x000ee20000004200 */
[-CC-:B------:R-:W-:Y:S01]  /*214d0*/  FFMA.FTZ R171, R21, R176.reuse, -R184.reuse ;  /* 0x000000b015ab7223 */ /* 0x180fe200000108b8 */
[----:B------:R-:W-:Y:S01]  /*214e0*/  MUFU.EX2 R167, R167 ;  /* 0x000000a700a77308 */ /* 0x000fe20000000800 */
[-CC-:B------:R-:W-:Y:S01]  /*214f0*/  FFMA.FTZ R179, R31, R176.reuse, -R184.reuse ;  /* 0x000000b01fb37223 */ /* 0x180fe200000108b8 */
[----:B------:R-:W-:Y:S01]  /*21500*/  LDSM.16.MT88.4 R20, [R216+0x10000] ;  /* 0x01000000d814783b */ /* 0x000fe20000004200 */
[-CC-:B------:R-:W-:Y:S01]  /*21510*/  FFMA.FTZ R187, R30, R176.reuse, -R184.reuse ;  /* 0x000000b01ebb7223 */ /* 0x180fe200000108b8 */
[-CC-:B------:R-:W-:Y:S01]  /*21520*/  FFMA.FTZ R188, R29, R176.reuse, -R184.reuse ;  /* 0x000000b01dbc7223 */ /* 0x180fe200000108b8 */
[-C--:B------:R-:W-:Y:S01]  /*21530*/  FFMA.FTZ R189, R28, R176.reuse, -R184 ;  /* 0x000000b01cbd7223 */ /* 0x080fe200000108b8 */
[-CC-:B------:R-:W-:Y:S01]  /*21540*/  FFMA.FTZ R190, R27, R176.reuse, -R175.reuse ;  /* 0x000000b01bbe7223 */ /* 0x180fe200000108af */
[--C-:B------:R-:W-:Y:S01]  /*21550*/  FFMA.FTZ R191, R26, R176, -R175.reuse ;  /* 0x000000b01abf7223 */ /* 0x100fe200000108af */
        /* <DEDUP_REMOVED lines=8> */
[----:B------:R2:W4:Y:S01]  /*215e0*/  MUFU.EX2 R170, R3 ;  /* 0x0000000300aa7308 */ /* 0x0005220000000800 */
[-C--:B------:R-:W-:Y:S01]  /*215f0*/  FMUL.FTZ R149, R149, R172.reuse ;  /* 0x000000ac95957220 */ /* 0x080fe20000410000 */
        /* <DEDUP_REMOVED lines=15> */
[--C-:B--2---:R-:W-:Y:S01]  /*216f0*/  FFMA.FTZ R3, R4, R176, -R175.reuse ;  /* 0x000000b004037223 */ /* 0x104fe200000108af */
[-C--:B----4-:R-:W-:Y:S01]  /*21700*/  FMUL.FTZ R162, R162, R170.reuse ;  /* 0x000000aaa2a27220 */ /* 0x090fe20000410000 */
[-C--:B------:R-:W-:Y:S01]  /*21710*/  FMUL.FTZ R163, R163, R170.reuse ;  /* 0x000000aaa3a37220 */ /* 0x080fe20000410000 */
[-C--:B------:R-:W-:Y:S01]  /*21720*/  FMUL.FTZ R158, R158, R170.reuse ;  /* 0x000000aa9e9e7220 */ /* 0x080fe20000410000 */
[-C--:B------:R-:W-:Y:S01]  /*21730*/  FMUL.FTZ R159, R159, R170.reuse ;  /* 0x000000aa9f9f7220 */ /* 0x080fe20000410000 */
[-C--:B------:R-:W-:Y:S01]  /*21740*/  FMUL.FTZ R154, R154, R170.reuse ;  /* 0x000000aa9a9a7220 */ /* 0x080fe20000410000 */
[-C--:B------:R-:W-:Y:S01]  /*21750*/  FMUL.FTZ R155, R155, R170.reuse ;  /* 0x000000aa9b9b7220 */ /* 0x080fe20000410000 */
[----:B------:R-:W2:Y:S01]  /*21760*/  MUFU.EX2 R165, R165 ;  /* 0x000000a500a57308 */ /* 0x000ea20000000800 */
        /* <DEDUP_REMOVED lines=16> */
[----:B--2---:R-:W-:Y:S01]  /*21870*/  F2FP.BF16.F32.PACK_AB R6, R165, R166 ;  /* 0x000000a6a506723e */ /* 0x004fe200000010ff */
[----:B------:R-:W-:Y:S01]  /*21880*/  FMUL.FTZ R51, R51, R170 ;  /* 0x000000aa33337220 */ /* 0x000fe20000410000 */
[-C--:B------:R-:W-:Y:S01]  /*21890*/  FMUL.FTZ R53, R53, R172.reuse ;  /* 0x000000ac35357220 */ /* 0x080fe20000410000 */
[-C--:B------:R-:W-:Y:S01]  /*218a0*/  FMUL.FTZ R56, R56, R172.reuse ;  /* 0x000000ac38387220 */ /* 0x080fe20000410000 */
[----:B------:R-:W-:Y:S01]  /*218b0*/  FMUL.FTZ R57, R57, R172 ;  /* 0x000000ac39397220 */ /* 0x000fe20000410000 */
[-C--:B------:R-:W-:Y:S01]  /*218c0*/  FMUL.FTZ R54, R54, R170.reuse ;  /* 0x000000aa36367220 */ /* 0x080fe20000410000 */
[-C--:B------:R-:W-:Y:S01]  /*218d0*/  FMUL.FTZ R55, R55, R170.reuse ;  /* 0x000000aa37377220 */ /* 0x080fe20000410000 */
[----:B------:R-:W2:Y:S01]  /*218e0*/  MUFU.EX2 R3, R3 ;  /* 0x0000000300037308 */ /* 0x000ea20000000800 */
[-C--:B------:R-:W-:Y:S01]  /*218f0*/  FMUL.FTZ R58, R58, R170.reuse ;  /* 0x000000aa3a3a7220 */ /* 0x080fe20000410000 */
[----:B------:R-:W-:Y:S01]  /*21900*/  FMUL.FTZ R59, R59, R170 ;  /* 0x000000aa3b3b7220 */ /* 0x000fe20000410000 */
[-C--:B------:R-:W-:Y:S01]  /*21910*/  FMUL.FTZ R60, R60, R172.reuse ;  /* 0x000000ac3c3c7220 */ /* 0x080fe20000410000 */
[-C--:B------:R-:W-:Y:S01]  /*21920*/  FMUL.FTZ R61, R61, R172.reuse ;  /* 0x000000ac3d3d7220 */ /* 0x080fe20000410000 */
[----:B------:R-:W-:Y:S01]  /*21930*/  FMUL.FTZ R64, R64, R172 ;  /* 0x000000ac40407220 */ /* 0x000fe20000410000 */
[-C--:B------:R-:W-:Y:S01]  /*21940*/  FMUL.FTZ R62, R62, R170.reuse ;  /* 0x000000aa3e3e7220 */ /* 0x080fe20000410000 */
[----:B------:R-:W-:Y:S01]  /*21950*/  FMUL.FTZ R63, R63, R170 ;  /* 0x000000aa3f3f7220 */ /* 0x000fe20000410000 */
[----:B------:R-:W-:Y:S01]  /*21960*/  FMUL.FTZ R65, R65, R172 ;  /* 0x000000ac41417220 */ /* 0x000fe20000410000 */
[----:B-1----:R-:W-:Y:S01]  /*21970*/  F2FP.BF16.F32.PACK_AB R5, R0, R2 ;  /* 0x000000020005723e */ /* 0x002fe200000010ff */
[-C--:B------:R-:W-:Y:S01]  /*21980*/  FMUL.FTZ R66, R66, R170.reuse ;  /* 0x000000aa42427220 */ /* 0x080fe20000410000 */
[----:B------:R-:W-:Y:S01]  /*21990*/  FMUL.FTZ R67, R67, R170 ;  /* 0x000000aa43437220 */ /* 0x000fe20000410000 */
[-C--:B------:R-:W-:Y:S01]  /*219a0*/  FMUL.FTZ R68, R68, R172.reuse ;  /* 0x000000ac44447220 */ /* 0x080fe20000410000 */
[-C--:B------:R-:W-:Y:S01]  /*219b0*/  FMUL.FTZ R69, R69, R172.reuse ;  /* 0x000000ac45457220 */ /* 0x080fe20000410000 */
[----:B------:R-:W-:Y:S01]  /*219c0*/  FMUL.FTZ R72, R72, R172 ;  /* 0x000000ac48487220 */ /* 0x000fe20000410000 */
[-C--:B------:R-:W-:Y:S01]  /*219d0*/  FMUL.FTZ R70, R70, R170.reuse ;  /* 0x000000aa46467220 */ /* 0x080fe20000410000 */
[----:B------:R-:W-:Y:S01]  /*219e0*/  FMUL.FTZ R71, R71, R170 ;  /* 0x000000aa47477220 */ /* 0x000fe20000410000 */
[----:B--2---:R-:W-:Y:S01]  /*219f0*/  F2FP.BF16.F32.PACK_AB R7, R3, R164 ;  /* 0x000000a40307723e */ /* 0x004fe200000010ff */
[----:B------:R-:W-:Y:S01]  /*21a00*/  FMUL.FTZ R73, R73, R172 ;  /* 0x000000ac49497220 */ /* 0x000fe20000410000 */
[-C--:B------:R-:W-:Y:S01]  /*21a10*/  FMUL.FTZ R74, R74, R170.reuse ;  /* 0x000000aa4a4a7220 */ /* 0x080fe20000410000 */
[----:B------:R-:W-:Y:S01]  /*21a20*/  FMUL.FTZ R75, R75, R170 ;  /* 0x000000aa4b4b7220 */ /* 0x000fe20000410000 */
[-C--:B------:R-:W-:Y:S01]  /*21a30*/  FMUL.FTZ R76, R76, R172.reuse ;  /* 0x000000ac4c4c7220 */ /* 0x080fe20000410000 */
[-C--:B------:R-:W-:Y:S01]  /*21a40*/  FMUL.FTZ R77, R77, R172.reuse ;  /* 0x000000ac4d4d7220 */ /* 0x080fe20000410000 */
[----:B------:R-:W-:Y:S01]  /*21a50*/  FMUL.FTZ R80, R80, R172 ;  /* 0x000000ac50507220 */ /* 0x000fe20000410000 */
[C---:B------:R-:W-:Y:S01]  /*21a60*/  HMMA.16816.F32.BF16 R160, R4.reuse, R16, R160 ;  /* 0x0000001004a0723c */ /* 0x040fe200000418a0 */
[-C--:B------:R-:W-:Y:S01]  /*21a70*/  FMUL.FTZ R78, R78, R170.reuse ;  /* 0x000000aa4e4e7220 */ /* 0x080fe20000410000 */
[----:B------:R-:W-:Y:S01]  /*21a80*/  FMUL.FTZ R79, R79, R170 ;  /* 0x000000aa4f4f7220 */ /* 0x000fe20000410000 */
[----:B------:R-:W-:Y:S01]  /*21a90*/  FMUL.FTZ R81, R81, R172 ;  /* 0x000000ac51517220 */ /* 0x000fe20000410000 */
[-C--:B------:R-:W-:Y:S01]  /*21aa0*/  FMUL.FTZ R82, R82, R170.reuse ;  /* 0x000000aa52527220 */ /* 0x080fe20000410000 */
[----:B------:R-:W-:Y:S01]  /*21ab0*/  FMUL.FTZ R83, R83, R170 ;  /* 0x000000aa53537220 */ /* 0x000fe20000410000 */
[C---:B------:R-:W-:Y:S01]  /*21ac0*/  HMMA.16816.F32.BF16 R156, R4.reuse, R18, R156 ;  /* 0x00000012049c723c */ /* 0x040fe2000004189c */
[----:B------:R-:W1:Y:S01]  /*21ad0*/  LDSM.16.MT88.4 R16, [R220+0x12000] ;  /* 0x01200000dc10783b */ /* 0x000e620000004200 */
[-C--:B------:R-:W-:Y:S01]  /*21ae0*/  FMUL.FTZ R84, R84, R172.reuse ;  /* 0x000000ac54547220 */ /* 0x080fe20000410000 */
[-C--:B------:R-:W-:Y:S01]  /*21af0*/  FMUL.FTZ R85, R85, R172.reuse ;  /* 0x000000ac55557220 */ /* 0x080fe20000410000 */
[----:B------:R-:W-:Y:S01]  /*21b00*/  FMUL.FTZ R88, R88, R172 ;  /* 0x000000ac58587220 */ /* 0x000fe20000410000 */
[-C--:B------:R-:W-:Y:S01]  /*21b10*/  FMUL.FTZ R86, R86, R170.reuse ;  /* 0x000000aa56567220 */ /* 0x080fe20000410000 */
[C---:B---3--:R-:W-:Y:S01]  /*21b20*/  HMMA.16816.F32.BF16 R152, R4.reuse, R12, R152 ;  /* 0x0000000c0498723c */ /* 0x048fe20000041898 */
[----:B------:R-:W-:Y:S01]  /*21b30*/  FMUL.FTZ R87, R87, R170 ;  /* 0x000000aa57577220 */ /* 0x000fe20000410000 */
[----:B------:R-:W-:Y:S01]  /*21b40*/  FMUL.FTZ R89, R89, R172 ;  /* 0x000000ac59597220 */ /* 0x000fe20000410000 */
[-C--:B------:R-:W-:Y:S01]  /*21b50*/  FMUL.FTZ R90, R90, R170.reuse ;  /* 0x000000aa5a5a7220 */ /* 0x080fe20000410000 */
[----:B------:R-:W-:Y:S01]  /*21b60*/  FMUL.FTZ R91, R91, R170 ;  /* 0x000000aa5b5b7220 */ /* 0x000fe20000410000 */
[-C--:B------:R-:W-:Y:S01]  /*21b70*/  FMUL.FTZ R92, R92, R172.reuse ;  /* 0x000000ac5c5c7220 */ /* 0x080fe20000410000 */
[C---:B------:R-:W-:Y:S01]  /*21b80*/  HMMA.16816.F32.BF16 R148, R4.reuse, R14, R148 ;  /* 0x0000000e0494723c */ /* 0x040fe20000041894 */
[----:B------:R-:W2:Y:S01]  /*21b90*/  LDSM.16.MT88.4 R12, [R218+0x12000] ;  /* 0x01200000da0c783b */ /* 0x000ea20000004200 */
[-C--:B------:R-:W-:Y:S01]  /*21ba0*/  FMUL.FTZ R93, R93, R172.reuse ;  /* 0x000000ac5d5d7220 */ /* 0x080fe20000410000 */
[----:B------:R-:W-:Y:S01]  /*21bb0*/  FMUL.FTZ R96, R96, R172 ;  /* 0x000000ac60607220 */ /* 0x000fe20000410000 */
[-C--:B------:R-:W-:Y:S01]  /*21bc0*/  FMUL.FTZ R94, R94, R170.reuse ;  /* 0x000000aa5e5e7220 */ /* 0x080fe20000410000 */
[----:B------:R-:W-:Y:S01]  /*21bd0*/  FMUL.FTZ R95, R95, R170 ;  /* 0x000000aa5f5f7220 */ /* 0x000fe20000410000 */
        /* <DEDUP_REMOVED lines=22> */
[-CC-:B------:R-:W-:Y:S01]  /*21d40*/  FFMA.FTZ R192, R25, R176.reuse, -R175.reuse ;  /* 0x000000b019c07223 */ /* 0x180fe200000108af */
[C---:B-1----:R-:W-:Y:S01]  /*21d50*/  HMMA.16816.F32.BF16 R36, R4.reuse, R16, R36 ;  /* 0x000000100424723c */ /* 0x042fe20000041824 */
[--C-:B------:R-:W-:Y:S01]  /*21d60*/  FFMA.FTZ R193, R24, R176, -R175.reuse ;  /* 0x000000b018c17223 */ /* 0x100fe200000108af */
[----:B------:R-:W1:Y:S01]  /*21d70*/  MUFU.EX2 R179, R179 ;  /* 0x000000b300b37308 */ /* 0x000e620000000800 */
[-C--:B------:R-:W-:Y:S01]  /*21d80*/  FMUL.FTZ R108, R108, R172.reuse ;  /* 0x000000ac6c6c7220 */ /* 0x080fe20000410000 */
[-C--:B------:R-:W-:Y:S01]  /*21d90*/  FMUL.FTZ R109, R109, R172.reuse ;  /* 0x000000ac6d6d7220 */ /* 0x080fe20000410000 */
[----:B------:R-:W-:Y:S01]  /*21da0*/  FMUL.FTZ R112, R112, R172 ;  /* 0x000000ac70707220 */ /* 0x000fe20000410000 */
[C---:B------:R-:W-:Y:S01]  /*21db0*/  HMMA.16816.F32.BF16 R40, R4.reuse, R18, R40 ;  /* 0x000000120428723c */ /* 0x040fe20000041828 */
[----:B------:R-:W4:Y:S01]  /*21dc0*/  LDSM.16.MT88.4 R16, [R216+0x12000] ;  /* 0x01200000d810783b */ /* 0x000f220000004200 */
[-C--:B------:R-:W-:Y:S01]  /*21dd0*/  FMUL.FTZ R110, R110, R170.reuse ;  /* 0x000000aa6e6e7220 */ /* 0x080fe20000410000 */
[----:B------:R-:W-:Y:S01]  /*21de0*/  FMUL.FTZ R111, R111, R170 ;  /* 0x000000aa6f6f7220 */ /* 0x000fe20000410000 */
[----:B------:R-:W-:Y:S01]  /*21df0*/  MUFU.EX2 R187, R187 ;  /* 0x000000bb00bb7308 */ /* 0x000fe20000000800 */
[----:B------:R-:W-:Y:S01]  /*21e00*/  FMUL.FTZ R113, R113, R172 ;  /* 0x000000ac71717220 */ /* 0x000fe20000410000 */
[C---:B--2---:R-:W-:Y:S01]  /*21e10*/  HMMA.16816.F32.BF16 R44, R4.reuse, R12, R44 ;  /* 0x0000000c042c723c */ /* 0x044fe2000004182c */
[-C--:B------:R-:W-:Y:S01]  /*21e20*/  FMUL.FTZ R114, R114, R170.reuse ;  /* 0x000000aa72727220 */ /* 0x080fe20000410000 */
[----:B------:R-:W-:Y:S01]  /*21e30*/  FMUL.FTZ R115, R115, R170 ;  /* 0x000000aa73737220 */ /* 0x000fe20000410000 */
[-C--:B------:R-:W-:Y:S01]  /*21e40*/  FMUL.FTZ R116, R116, R172.reuse ;  /* 0x000000ac74747220 */ /* 0x080fe20000410000 */
[----:B------:R-:W-:Y:S01]  /*21e50*/  FMUL.FTZ R117, R117, R172 ;  /* 0x000000ac75757220 */ /* 0x000fe20000410000 */
[-C--:B------:R-:W-:Y:S01]  /*21e60*/  FMUL.FTZ R118, R118, R170.reuse ;  /* 0x000000aa76767220 */ /* 0x080fe20000410000 */
[C---:B------:R-:W-:Y:S01]  /*21e70*/  HMMA.16816.F32.BF16 R48, R4.reuse, R14, R48 ;  /* 0x0000000e0430723c */ /* 0x040fe20000041830 */
[----:B------:R-:W2:Y:S01]  /*21e80*/  LDSM.16.MT88.4 R12, [R220+0x14000] ;  /* 0x01400000dc0c783b */ /* 0x000ea20000004200 */
[----:B------:R-:W-:Y:S01]  /*21e90*/  MUFU.EX2 R188, R188 ;  /* 0x000000bc00bc7308 */ /* 0x000fe20000000800 */
[----:B------:R-:W-:Y:S01]  /*21ea0*/  FMUL.FTZ R119, R119, R170 ;  /* 0x000000aa77777220 */ /* 0x000fe20000410000 */
[-C--:B------:R-:W-:Y:S01]  /*21eb0*/  FMUL.FTZ R120, R120, R172.reuse ;  /* 0x000000ac78787220 */ /* 0x080fe20000410000 */
[----:B------:R-:W-:Y:S01]  /*21ec0*/  FMUL.FTZ R121, R121, R172 ;  /* 0x000000ac79797220 */ /* 0x000fe20000410000 */
[C---:B---3--:R-:W-:Y:S01]  /*21ed0*/  HMMA.16816.F32.BF16 R52, R4.reuse, R8, R52 ;  /* 0x000000080434723c */ /* 0x048fe20000041834 */
[-C--:B------:R-:W-:Y:S01]  /*21ee0*/  FMUL.FTZ R122, R122, R170.reuse ;  /* 0x000000aa7a7a7220 */ /* 0x080fe20000410000 */
[----:B------:R-:W-:Y:S01]  /*21ef0*/  FMUL.FTZ R123, R123, R170 ;  /* 0x000000aa7b7b7220 */ /* 0x000fe20000410000 */
[-C--:B------:R-:W-:Y:S01]  /*21f00*/  FMUL.FTZ R124, R124, R172.reuse ;  /* 0x000000ac7c7c7220 */ /* 0x080fe20000410000 */
[----:B------:R-:W-:Y:S01]  /*21f10*/  MUFU.EX2 R189, R189 ;  /* 0x000000bd00bd7308 */ /* 0x000fe20000000800 */
[-C--:B------:R-:W-:Y:S01]  /*21f20*/  FMUL.FTZ R125, R125, R172.reuse ;  /* 0x000000ac7d7d7220 */ /* 0x080fe20000410000 */
[C---:B------:R-:W-:Y:S01]  /*21f30*/  HMMA.16816.F32.BF16 R56, R4.reuse, R10, R56 ;  /* 0x0000000a0438723c */ /* 0x040fe20000041838 */
[----:B------:R-:W3:Y:S01]  /*21f40*/  LDSM.16.MT88.4 R8, [R218+0x14000] ;  /* 0x01400000da08783b */ /* 0x000ee20000004200 */
[-C--:B------:R-:W-:Y:S01]  /*21f50*/  FMUL.FTZ R128, R128, R172.reuse ;  /* 0x000000ac80807220 */ /* 0x080fe20000410000 */
[----:B------:R-:W-:Y:S01]  /*21f60*/  FMUL.FTZ R129, R129, R172 ;  /* 0x000000ac81817220 */ /* 0x000fe20000410000 */
[-C--:B------:R-:W-:Y:S01]  /*21f70*/  FMUL.FTZ R126, R126, R170.reuse ;  /* 0x000000aa7e7e7220 */ /* 0x080fe20000410000 */
[-C--:B------:R-:W-:Y:S01]  /*21f80*/  FMUL.FTZ R127, R127, R170.reuse ;  /* 0x000000aa7f7f7220 */ /* 0x080fe20000410000 */
[C---:B------:R-:W-:Y:S01]  /*21f90*/  HMMA.16816.F32.BF16 R136, R4.reuse, R20, R136 ;  /* 0x000000140488723c */ /* 0x040fe20000041888 */
[----:B------:R-:W1:Y:S01]  /*21fa0*/  MUFU.EX2 R190, R190 ;  /* 0x000000be00be7308 */ /* 0x000e620000000800 */
[-C--:B------:R-:W-:Y:S01]  /*21fb0*/  FMUL.FTZ R130, R130, R170.reuse ;  /* 0x000000aa82827220 */ /* 0x080fe20000410000 */
[----:B------:R-:W-:Y:S01]  /*21fc0*/  FMUL.FTZ R131, R131, R170 ;  /* 0x000000aa83837220 */ /* 0x000fe20000410000 */
[----:B------:R-:W-:Y:S01]  /*21fd0*/  LDSM.16.MT88.4 R24, [R217+0x10800] ;  /* 0x01080000d918783b */ /* 0x000fe20000004200 */
[-CC-:B------:R-:W-:Y:S01]  /*21fe0*/  FFMA.FTZ R197, R197, R176.reuse, -R175.reuse ;  /* 0x000000b0c5c57223 */ /* 0x180fe200000108af */
[C---:B------:R-:W-:Y:S01]  /*21ff0*/  HMMA.16816.F32.BF16 R132, R4.reuse, R22, R132 ;  /* 0x000000160484723c */ /* 0x040fe20000041884 */
[-CC-:B------:R-:W-:Y:S01]  /*22000*/  FFMA.FTZ R196, R196, R176.reuse, -R175.reuse ;  /* 0x000000b0c4c47223 */ /* 0x180fe200000108af */
[----:B------:R-:W-:Y:S01]  /*22010*/  LDSM.16.MT88.4 R20, [R216+0x10800] ;  /* 0x01080000d814783b */ /* 0x000fe20000004200 */
[----:B------:R-:W1:Y:S01]  /*22020*/  MUFU.EX2 R191, R191 ;  /* 0x000000bf00bf7308 */ /* 0x000e620000000800 */
[-CC-:B------:R-:W-:Y:S01]  /*22030*/  FFMA.FTZ R195, R195, R176.reuse, -R175.reuse ;  /* 0x000000b0c3c37223 */ /* 0x180fe200000108af */
[-CC-:B------:R-:W-:Y:S01]  /*22040*/  FFMA.FTZ R194, R194, R176.reuse, -R175.reuse ;  /* 0x000000b0c2c27223 */ /* 0x180fe200000108af */
[C---:B----4-:R-:W-:Y:S01]  /*22050*/  HMMA.16816.F32.BF16 R60, R4.reuse, R16, R60 ;  /* 0x00000010043c723c */ /* 0x050fe2000004183c */
[----:B------:R-:W-:Y:S01]  /*22060*/  LDSM.16.MT88.4 R28, [R220+0x10800] ;  /* 0x01080000dc1c783b */ /* 0x000fe20000004200 */
[-CC-:B------:R-:W-:Y:S01]  /*22070*/  FFMA.FTZ R178, R178, R176.reuse, -R175.reuse ;  /* 0x000000b0b2b27223 */ /* 0x180fe200000108af */
[-CC-:B------:R-:W-:Y:S01]  /*22080*/  FFMA.FTZ R177, R177, R176.reuse, -R175.reuse ;  /* 0x000000b0b1b17223 */ /* 0x180fe200000108af */
[-CC-:B------:R-:W-:Y:S01]  /*22090*/  FFMA.FTZ R173, R173, R176.reuse, -R175.reuse ;  /* 0x000000b0adad7223 */ /* 0x180fe200000108af */
[----:B------:R-:W-:Y:S01]  /*220a0*/  MUFU.EX2 R192, R192 ;  /* 0x000000c000c07308 */ /* 0x000fe20000000800 */
[----:B------:R-:W-:Y:S01]  /*220b0*/  HMMA.16816.F32.BF16 R64, R4, R18, R64 ;  /* 0x000000120440723c */ /* 0x000fe20000041840 */
[----:B------:R-:W4:Y:S01]  /*220c0*/  LDSM.16.MT88.4 R16, [R217+0x14000] ;  /* 0x01400000d910783b */ /* 0x000f220000004200 */
[----:B------:R-:W-:Y:S01]  /*220d0*/  FFMA.FTZ R174, R174, R176, -R175 ;  /* 0x000000b0aeae7223 */ /* 0x000fe200000108af */
[----:B------:R-:W-:Y:S01]  /*220e0*/  FFMA.FTZ R171, R249, R172, R171 ;  /* 0x000000acf9ab7223 */ /* 0x000fe200000100ab */
[----:B------:R-:W-:-:S02]  /*220f0*/  FFMA.FTZ R2, R248, R170, R2 ;  /* 0x000000aaf8027223 */ /* 0x000fc40000010002 */
[----:B--2---:R-:W-:Y:S01]  /*22100*/  HMMA.16816.F32.BF16 R68, R4, R12, R68 ;  /* 0x0000000c0444723c */ /* 0x004fe20000041844 */
[----:B------:R-:W2:Y:S01]  /*22110*/  MUFU.EX2 R193, R193 ;  /* 0x000000c100c17308 */ /* 0x000ea20000000800 */
[----:B------:R-:W-:Y:S01]  /*22120*/  FADD.FTZ R171, R167, R171 ;  /* 0x000000aba7ab7221 */ /* 0x000fe20000010000 */
[----:B------:R-:W-:-:S03]  /*22130*/  FADD.FTZ R2, R0, R2 ;  /* 0x0000000200027221 */ /* 0x000fc60000010000 */
[C---:B------:R-:W-:Y:S01]  /*22140*/  HMMA.16816.F32.BF16 R72, R4.reuse, R14, R72 ;  /* 0x0000000e0448723c */ /* 0x040fe20000041848 */
[----:B------:R-:W2:Y:S01]  /*22150*/  LDSM.16.MT88.4 R12, [R216+0x14000] ;  /* 0x01400000d80c783b */ /* 0x000ea20000004200 */
[----:B------:R-:W-:Y:S01]  /*22160*/  FADD.FTZ R171, R166, R171 ;  /* 0x000000aba6ab7221 */ /* 0x000fe20000010000 */
[----:B------:R-:W2:Y:S01]  /*22170*/  MUFU.EX2 R197, R197 ;  /* 0x000000c500c57308 */ /* 0x000ea20000000800 */
[----:B------:R-:W-:Y:S01]  /*22180*/  FADD.FTZ R2, R164, R2 ;  /* 0x00000002a4027221 */ /* 0x000fe20000010000 */
[----:B------:R-:W-:Y:S01]  /*22190*/  MOV R164, R169 ;  /* 0x000000a900a47202 */ /* 0x000fe20000000f00 */
[C---:B---3--:R-:W-:Y:S01]  /*221a0*/  HMMA.16816.F32.BF16 R76, R4.reuse, R8, R76 ;  /* 0x00000008044c723c */ /* 0x048fe2000004184c */
[----:B------:R-:W-:Y:S01]  /*221b0*/  FADD.FTZ R171, R165, R171 ;  /* 0x000000aba5ab7221 */ /* 0x000fe20000010000 */
[----:B------:R-:W-:Y:S01]  /*221c0*/  FADD.FTZ R2, R3, R2 ;  /* 0x0000000203027221 */ /* 0x000fe20000010000 */
[----:B------:R-:W-:Y:S02]  /*221d0*/  MOV R3, R168 ;  /* 0x000000a800037202 */ /* 0x000fe40000000f00 */
[----:B------:R-:W-:Y:S01]  /*221e0*/  MUFU.EX2 R196, R196 ;  /* 0x000000c400c47308 */ /* 0x000fe20000000800 */
[----:B------:R-:W-:Y:S01]  /*221f0*/  HMMA.16816.F32.BF16 R80, R4, R10, R80 ;  /* 0x0000000a0450723c */ /* 0x000fe20000041850 */
[----:B------:R-:W3:Y:S01]  /*22200*/  LDSM.16.MT88.4 R8, [R220+0x16000] ;  /* 0x01600000dc08783b */ /* 0x000ee20000004200 */
[----:B-1----:R-:W-:Y:S01]  /*22210*/  FADD.FTZ R171, R179, R171 ;  /* 0x000000abb3ab7221 */ /* 0x002fe20000010000 */
[----:B------:R-:W-:-:S04]  /*22220*/  FADD.FTZ R2, R190, R2 ;  /* 0x00000002be027221 */ /* 0x000fc80000010000 */
[----:B------:R-:W-:Y:S08]  /*22230*/  MUFU.EX2 R195, R195 ;  /* 0x000000c300c37308 */ /* 0x000ff00000000800 */
[----:B------:R-:W-:Y:S01]  /*22240*/  MUFU.EX2 R194, R194 ;  /* 0x000000c200c27308 */ /* 0x000fe20000000800 */
[C---:B----4-:R-:W-:Y:S06]  /*22250*/  HMMA.16816.F32.BF16 R84, R4.reuse, R16, R84 ;  /* 0x000000100454723c */ /* 0x050fec0000041854 */
[C---:B------:R-:W-:Y:S01]  /*22260*/  HMMA.16816.F32.BF16 R88, R4.reuse, R18, R88 ;  /* 0x000000120458723c */ /* 0x040fe20000041858 */
[----:B------:R-:W1:Y:S01]  /*22270*/  LDSM.16.MT88.4 R16, [R218+0x16000] ;  /* 0x01600000da10783b */ /* 0x000e620000004200 */
[----:B------:R-:W-:Y:S04]  /*22280*/  MUFU.EX2 R178, R178 ;  /* 0x000000b200b27308 */ /* 0x000fe80000000800 */
[C---:B--2---:R-:W-:Y:S04]  /*22290*/  HMMA.16816.F32.BF16 R92, R4.reuse, R12, R92 ;  /* 0x0000000c045c723c */ /* 0x044fe8000004185c */
[----:B------:R-:W-:Y:S02]  /*222a0*/  MUFU.EX2 R177, R177 ;  /* 0x000000b100b17308 */ /* 0x000fe40000000800 */
[C---:B------:R-:W-:Y:S01]  /*222b0*/  HMMA.16816.F32.BF16 R96, R4.reuse, R14, R96 ;  /* 0x0000000e0460723c */ /* 0x040fe20000041860 */
[----:B------:R-:W2:Y:S05]  /*222c0*/  LDSM.16.MT88.4 R12, [R217+0x16000] ;  /* 0x01600000d90c783b */ /* 0x000eaa0000004200 */
[C---:B---3--:R-:W-:Y:S01]  /*222d0*/  HMMA.16816.F32.BF16 R100, R4.reuse, R8, R100 ;  /* 0x000000080464723c */ /* 0x048fe20000041864 */
[----:B------:R-:W-:Y:S05]  /*222e0*/  MUFU.EX2 R173, R173 ;  /* 0x000000ad00ad7308 */ /* 0x000fea0000000800 */
[C---:B------:R-:W-:Y:S01]  /*222f0*/  HMMA.16816.F32.BF16 R104, R4.reuse, R10, R104 ;  /* 0x0000000a0468723c */ /* 0x040fe20000041868 */
[----:B------:R-:W3:Y:S02]  /*22300*/  LDSM.16.MT88.4 R8, [R216+0x16000] ;  /* 0x01600000d808783b */ /* 0x000ee40000004200 */
[----:B------:R-:W-:Y:S03]  /*22310*/  MUFU.EX2 R174, R174 ;  /* 0x000000ae00ae7308 */ /* 0x000fe60000000800 */
[C---:B-1----:R-:W-:Y:S06]  /*22320*/  HMMA.16816.F32.BF16 R108, R4.reuse, R16, R108 ;  /* 0x00000010046c723c */ /* 0x042fec000004186c */
[C---:B------:R-:W-:Y:S01]  /*22330*/  HMMA.16816.F32.BF16 R112, R4.reuse, R18, R112 ;  /* 0x000000120470723c */ /* 0x040fe20000041870 */
[----:B------:R-:W1:Y:S05]  /*22340*/  LDSM.16.MT88.4 R16, [R220+0x12800] ;  /* 0x01280000dc10783b */ /* 0x000e6a0000004200 */
[C---:B--2---:R-:W-:Y:S06]  /*22350*/  HMMA.16816.F32.BF16 R116, R4.reuse, R12, R116 ;  /* 0x0000000c0474723c */ /* 0x044fec0000041874 */
[C---:B------:R-:W-:Y:S01]  /*22360*/  HMMA.16816.F32.BF16 R120, R4.reuse, R14, R120 ;  /* 0x0000000e0478723c */ /* 0x040fe20000041878 */
[----:B------:R-:W-:Y:S05]  /*22370*/  LDSM.16.MT88.4 R12, [R218+0x12800] ;  /* 0x01280000da0c783b */ /* 0x000fea0000004200 */
[C---:B---3--:R-:W-:Y:S06]  /*22380*/  HMMA.16816.F32.BF16 R124, R4.reuse, R8, R124 ;  /* 0x00000008047c723c */ /* 0x048fec000004187c */
        /* <DEDUP_REMOVED lines=13> */
[----:B------:R-:W-:-:S04]  /*22460*/  FADD.FTZ R193, R197, R193 ;  /* 0x000000c1c5c17221 */ /* 0x000fc80000010000 */
        /* <DEDUP_REMOVED lines=8> */
[C---:B------:R-:W-:Y:S06]  /*224f0*/  HMMA.16816.F32.BF16 R44, R4.reuse, R12, R44 ;  /* 0x0000000c042c723c */ /* 0x040fec000004182c */
        /* <DEDUP_REMOVED lines=37> */
[----:B------:R-:W-:Y:S01]  /*22750*/  LDSM.16.MT88.4 R28, [R216+0x11000] ;  /* 0x01100000d81c783b */ /* 0x000fe20000004200 */
[----:B--2---:R-:W-:-:S03]  /*22760*/  FADD.FTZ R189, R32, R189 ;  /* 0x000000bd20bd7221 */ /* 0x004fc60000010000 */
[C---:B------:R-:W-:Y:S03]  /*22770*/  HMMA.16816.F32.BF16 R100, R4.reuse, R16, R100 ;  /* 0x000000100464723c */ /* 0x040fe60000041864 */
[----:B------:R-:W2:Y:S03]  /*22780*/  MUFU.EX2 R35, R35 ;  /* 0x0000002300237308 */ /* 0x000ea60000000800 */
[C---:B------:R-:W-:Y:S01]  /*22790*/  HMMA.16816.F32.BF16 R104, R4.reuse, R18, R104 ;  /* 0x000000120468723c */ /* 0x040fe20000041868 */
[----:B------:R-:W4:Y:S05]  /*227a0*/  LDSM.16.MT88.4 R16, [R220+0x11000] ;  /* 0x01100000dc10783b */ /* 0x000f2a0000004200 */
        /* <DEDUP_REMOVED lines=18> */
[----:B-1----:R-:W-:Y:S01]  /*228d0*/  HMMA.16816.F32.BF16 R144, R4, R8, R144 ;  /* 0x000000080490723c */ /* 0x002fe20000041890 */
[----:B------:R-:W-:-:S04]  /*228e0*/  FADD.FTZ R194, R173, R194 ;  /* 0x000000c2adc27221 */ /* 0x000fc80000010000 */
[----:B------:R-:W-:Y:S01]  /*228f0*/  FADD.FTZ R248, R174, R194 ;  /* 0x000000c2aef87221 */ /* 0x000fe20000010000 */
        /* <DEDUP_REMOVED lines=33> */
[----:B------:R-:W-:Y:S01]  /*22b10*/  HMMA.16816.F32.BF16 R132, R4, R30, R132 ;  /* 0x0000001e0484723c */ /* 0x000fe20000041884 */
[-CC-:B------:R-:W-:Y:S01]  /*22b20*/  FFMA.FTZ R28, R186, R176.reuse, -R184.reuse ;  /* 0x000000b0ba1c7223 */ /* 0x180fe200000108b8 */
[----:B------:R-:W-:-:S04]  /*22b30*/  FFMA.FTZ R29, R185, R176, -R184 ;  /* 0x000000b0b91d7223 */ /* 0x000fc800000108b8 */
[C---:B----4-:R-:W-:Y:S01]  /*22b40*/  HMMA.16816.F32.BF16 R84, R4.reuse, R16, R84 ;  /* 0x000000100454723c */ /* 0x050fe20000041854 */
[-CC-:B------:R-:W-:Y:S01]  /*22b50*/  FFMA.FTZ R30, R183, R176.reuse, -R184.reuse ;  /* 0x000000b0b71e7223 */ /* 0x180fe200000108b8 */
[----:B------:R-:W-:Y:S01]  /*22b60*/  FFMA.FTZ R31, R182, R176, -R184 ;  /* 0x000000b0b61f7223 */ /* 0x000fe200000108b8 */
[----:B------:R-:W4:Y:S03]  /*22b70*/  MUFU.EX2 R28, R28 ;  /* 0x0000001c001c7308 */ /* 0x000f260000000800 */
[C---:B------:R-:W-:Y:S01]  /*22b80*/  HMMA.16816.F32.BF16 R88, R4.reuse, R18, R88 ;  /* 0x000000120458723c */ /* 0x040fe20000041858 */
[----:B------:R-:W3:Y:S04]  /*22b90*/  LDSM.16.MT88.4 R16, [R218+0x11800] ;  /* 0x01180000da10783b */ /* 0x000ee80000004200 */
[----:B------:R-:W1:Y:S01]  /*22ba0*/  MUFU.EX2 R29, R29 ;  /* 0x0000001d001d7308 */ /* 0x000e620000000800 */
[C---:B------:R-:W-:Y:S06]  /*22bb0*/  HMMA.16816.F32.BF16 R116, R4.reuse, R24, R116 ;  /* 0x000000180474723c */ /* 0x040fec0000041874 */
[----:B------:R-:W-:Y:S01]  /*22bc0*/  HMMA.16816.F32.BF16 R120, R4, R26, R120 ;  /* 0x0000001a0478723c */ /* 0x000fe20000041878 */
[----:B------:R-:W1:Y:S01]  /*22bd0*/  MUFU.EX2 R30, R30 ;  /* 0x0000001e001e7308 */ /* 0x000e620000000800 */
[----:B------:R-:W-:Y:S01]  /*22be0*/  LDSM.16.MT88.4 R24, [R216+0x11800] ;  /* 0x01180000d818783b */ /* 0x000fe20000004200 */
[----:B----4-:R-:W-:-:S03]  /*22bf0*/  FADD.FTZ R35, R28, R35 ;  /* 0x000000231c237221 */ /* 0x010fc60000010000 */
[C---:B--2---:R-:W-:Y:S03]  /*22c00*/  HMMA.16816.F32.BF16 R124, R4.reuse, R12, R124 ;  /* 0x0000000c047c723c */ /* 0x044fe6000004187c */
[----:B------:R-:W2:Y:S01]  /*22c10*/  MUFU.EX2 R31, R31 ;  /* 0x0000001f001f7308 */ /* 0x000ea20000000800 */
[----:B-1----:R-:W-:Y:S02]  /*22c20*/  FADD.FTZ R35, R29, R35 ;  /* 0x000000231d237221 */ /* 0x002fe40000010000 */
[----:B------:R-:W-:Y:S01]  /*22c30*/  HMMA.16816.F32.BF16 R128, R4, R14, R128 ;  /* 0x0000000e0480723c */ /* 0x000fe20000041880 */
[----:B------:R-:W1:Y:S01]  /*22c40*/  LDSM.16.MT88.4 R12, [R218+0x13800] ;  /* 0x01380000da0c783b */ /* 0x000e620000004200 */
[----:B------:R-:W-:-:S05]  /*22c50*/  FADD.FTZ R35, R30, R35 ;  /* 0x000000231e237221 */ /* 0x000fca0000010000 */
[----:B------:R-:W-:Y:S02]  /*22c60*/  F2FP.BF16.F32.PACK_AB R4, R29, R28 ;  /* 0x0000001c1d04723e */ /* 0x000fe400000010ff */
[----:B------:R-:W-:Y:S02]  /*22c70*/  F2FP.BF16.F32.PACK_AB R5, R177, R178 ;  /* 0x000000b2b105723e */ /* 0x000fe400000010ff */
[----:B------:R-:W-:Y:S02]  /*22c80*/  F2FP.BF16.F32.PACK_AB R7, R174, R173 ;  /* 0x000000adae07723e */ /* 0x000fe400000010ff */
[C---:B--2---:R-:W-:Y:S01]  /*22c90*/  F2FP.BF16.F32.PACK_AB R6, R31.reuse, R30 ;  /* 0x0000001e1f06723e */ /* 0x044fe200000010ff */
[----:B------:R-:W-:-:S06]  /*22ca0*/  FADD.FTZ R249, R31, R35 ;  /* 0x000000231ff97221 */ /* 0x000fcc0000010000 */
[C---:B------:R-:W-:Y:S06]  /*22cb0*/  HMMA.16816.F32.BF16 R160, R4.reuse, R8, R160 ;  /* 0x0000000804a0723c */ /* 0x040fec00000418a0 */
        /* <DEDUP_REMOVED lines=43> */
.L_x_3936:
[----:B------:R-:W-:Y:S05]  /*22f70*/  @!P6 BRA `(.L_x_3945) ;  /* 0x00000054009ce947 */ /* 0x000fea0003800000 */
[----:B------:R-:W-:Y:S02]  /*22f80*/  MOV R2, R3 ;  /* 0x0000000300027202 */ /* 0x000fe40000000f00 */
[----:B------:R-:W-:-:S07]  /*22f90*/  MOV R0, R164 ;  /* 0x000000a400007202 */ /* 0x000fce0000000f00 */
.L_x_3954:
        /* <DEDUP_REMOVED lines=81> */
.L_x_3947:
[----:B-1----:R-:W-:Y:S02]  /*234b0*/  R2UR UR4, R166 ;  /* 0x00000000a60472ca */ /* 0x002fe400000e0000 */
[----:B------:R-:W-:Y:S11]  /*234c0*/  R2UR UR5, R167 ;  /* 0x00000000a70572ca */ /* 0x000ff600000e0000 */
[----:B------:R-:W-:Y:S02]  /*234d0*/  @!UPT UIADD3 URZ, URZ, URZ, URZ ;  /* 0x0000003f3f3ff290 */ /* 0x000fe4000fffe03f */
[----:B--2---:R-:W2:Y:S02]  /*234e0*/  LD.E R10, desc[UR4][R164.64+0x40] ;  /* 0x00004004a40a7980 */ /* 0x004ea4000c101900 */
[----:B--2---:R-:W-:Y:S05]  /*234f0*/  IMAD.U32 R10, R10, -0x40, RZ ;  /* 0xffffffc00a0a7824 */ /* 0x004fea00078e00ff */
[----:B------:R-:W-:Y:S02]  /*23500*/  SHF.R.S32.HI R4, RZ, 0x1f, R10 ;  /* 0x0000001fff047819 */ /* 0x000fe4000001140a */
.L_x_3948:
[----:B------:R-:W-:Y:S05]  /*23510*/  BSYNC B0 ;  /* 0x0000000000007941 */ /* 0x000fea0003800000 */
.L_x_3946:
        /* <DEDUP_REMOVED lines=155> */
[----:B------:R-:W3:Y:S03]  /*23ed0*/  LD.E R3, desc[UR4][R164.64+0x18c] ;  /* 0x00018c04a4037980 */ /* 0x000ee6000c101900 */
        /* <DEDUP_REMOVED lines=38> */
[----:B------:R-:W5:Y:S05]  /*24140*/  LDSM.16.M88.4 R188, [R225+0xb800] ;  /* 0x00b80000e1bc783b */ /* 0x000f6a0000000200 */
[C---:B-1----:R-:W-:Y:S06]  /*24150*/  HMMA.16816.F32.BF16 R20, R172.reuse, R196, R20 ;  /* 0x000000c4ac14723c */ /* 0x042fec0000041814 */
[C---:B------:R-:W-:Y:S01]  /*24160*/  HMMA.16816.F32.BF16 R24, R172.reuse, R198, R24 ;  /* 0x000000c6ac18723c */ /* 0x040fe20000041818 */
[----:B------:R-:W-:Y:S05]  /*24170*/  LDSM.16.M88.4 R196, [R209] ;  /* 0x00000000d1c4783b */ /* 0x000fea0000000200 */
[C---:B--2---:R-:W-:Y:S06]  /*24180*/  HMMA.16816.F32.BF16 R28, R172.reuse, R168, R28 ;  /* 0x000000a8ac1c723c */ /* 0x044fec000004181c */
[----:B------:R-:W-:Y:S01]  /*24190*/  HMMA.16816.F32.BF16 R32, R172, R170, R32 ;  /* 0x000000aaac20723c */ /* 0x000fe20000041820 */
[----:B------:R-:W-:Y:S04]  /*241a0*/  LDSM.16.M88.4 R168, [R224+0x2000] ;  /* 0x00200000e0a8783b */ /* 0x000fe80000000200 */
[----:B------:R-:W1:Y:S01]  /*241b0*/  LDSM.16.M88.4 R172, [R211] ;  /* 0x00000000d3ac783b */ /* 0x000e620000000200 */
[C---:B---3--:R-:W-:Y:S06]  /*241c0*/  HMMA.16816.F32.BF16 R4, R176.reuse, R180, R4 ;  /* 0x000000b4b004723c */ /* 0x048fec0000041804 */
[C---:B------:R-:W-:Y:S01]  /*241d0*/  HMMA.16816.F32.BF16 R8, R176.reuse, R182, R8 ;  /* 0x000000b6b008723c */ /* 0x040fe20000041808 */
[----:B------:R-:W2:Y:S05]  /*241e0*/  LDSM.16.M88.4 R180, [R210] ;  /* 0x00000000d2b4783b */ /* 0x000eaa0000000200 */
[C---:B----4-:R-:W-:Y:S06]  /*241f0*/  HMMA.16816.F32.BF16 R12, R176.reuse, R192, R12 ;  /* 0x000000c0b00c723c */ /* 0x050fec000004180c */
[C---:B------:R-:W-:Y:S01]  /*24200*/  HMMA.16816.F32.BF16 R16, R176.reuse, R194, R16 ;  /* 0x000000c2b010723c */ /* 0x040fe20000041810 */
[----:B------:R-:W3:Y:S05]  /*24210*/  LDSM.16.M88.4 R192, [R208] ;  /* 0x00000000d0c0783b */ /* 0x000eea0000000200 */
[C---:B-----5:R-:W-:Y:S06]  /*24220*/  HMMA.16816.F32.BF16 R20, R176.reuse, R184, R20 ;  /* 0x000000b8b014723c */ /* 0x060fec0000041814 */
        /* <DEDUP_REMOVED lines=37> */
[----:B------:R-:W-:Y:S05]  /*24480*/  LDSM.16.M88.4 R196, [R204] ;  /* 0x00000000ccc4783b */ /* 0x000fea0000000200 */
[C---:B----4-:R-:W-:Y:S06]  /*24490*/  HMMA.16816.F32.BF16 R20, R168.reuse, R184, R20 ;  /* 0x000000b8a814723c */ /* 0x050fec0000041814 */
[C---:B------:R-:W-:Y:S01]  /*244a0*/  HMMA.16816.F32.BF16 R24, R168.reuse, R186, R24 ;  /* 0x000000baa818723c */ /* 0x040fe20000041818 */
[----:B------:R-:W4:Y:S05]  /*244b0*/  LDSM.16.M88.4 R184, [R225+0xd800] ;  /* 0x00d80000e1b8783b */ /* 0x000f2a0000000200 */
[C---:B-1----:R-:W-:Y:S06]  /*244c0*/  HMMA.16816.F32.BF16 R28, R168.reuse, R172, R28 ;  /* 0x000000aca81c723c */ /* 0x042fec000004181c */
[----:B------:R-:W-:Y:S01]  /*244d0*/  HMMA.16816.F32.BF16 R32, R168, R174, R32 ;  /* 0x000000aea820723c */ /* 0x000fe20000041820 */
[----:B------:R-:W-:Y:S04]  /*244e0*/  LDSM.16.M88.4 R168, [R224+0x4000] ;  /* 0x00400000e0a8783b */ /* 0x000fe80000000200 */
[----:B------:R-:W1:Y:S01]  /*244f0*/  LDSM.16.M88.4 R172, [R207] ;  /* 0x00000000cfac783b */ /* 0x000e620000000200 */
[C---:B--2---:R-:W-:Y:S06]  /*24500*/  HMMA.16816.F32.BF16 R4, R176.reuse, R180, R4 ;  /* 0x000000b4b004723c */ /* 0x044fec0000041804 */
        /* <DEDUP_REMOVED lines=27> */
[----:B------:R-:W1:Y:S05]  /*246c0*/  LDSM.16.M88.4 R176, [R212+0x5000] ;  /* 0x00500000d4b0783b */ /* 0x000e6a0000000200 */
[C---:B--2---:R-:W-:Y:S06]  /*246d0*/  HMMA.16816.F32.BF16 R12, R172.reuse, R180, R12 ;  /* 0x000000b4ac0c723c */ /* 0x044fec000004180c */
[C---:B------:R-:W-:Y:S01]  /*246e0*/  HMMA.16816.F32.BF16 R16, R172.reuse, R182, R16 ;  /* 0x000000b6ac10723c */ /* 0x040fe20000041810 */
[----:B------:R-:W-:Y:S05]  /*246f0*/  LDSM.16.M88.4 R180, [R226+0x6000] ;  /* 0x00600000e2b4783b */ /* 0x000fea0000000200 */
[C---:B------:R-:W-:Y:S06]  /*24700*/  HMMA.16816.F32.BF16 R20, R172.reuse, R184, R20 ;  /* 0x000000b8ac14723c */ /* 0x040fec0000041814 */
[C---:B------:R-:W-:Y:S01]  /*24710*/  HMMA.16816.F32.BF16 R24, R172.reuse, R186, R24 ;  /* 0x000000baac18723c */ /* 0x040fe20000041818 */
[----:B------:R-:W-:Y:S05]  /*24720*/  LDSM.16.M88.4 R184, [R225+0xe000] ;  /* 0x00e00000e1b8783b */ /* 0x000fea0000000200 */
        /* <DEDUP_REMOVED lines=26> */
[C---:B-----5:R-:W-:Y:S06]  /*248d0*/  HMMA.16816.F32.BF16 R28, R180.reuse, R196, R28 ;  /* 0x000000c4b41c723c */ /* 0x060fec000004181c */
[----:B------:R-:W-:Y:S01]  /*248e0*/  HMMA.16816.F32.BF16 R32, R180, R198, R32 ;  /* 0x000000c6b420723c */ /* 0x000fe20000041820 */
[----:B------:R-:W4:Y:S05]  /*248f0*/  LDSM.16.M88.4 R180, [R222+0x6000] ;  /* 0x00600000deb4783b */ /* 0x000f2a0000000200 */
        /* <DEDUP_REMOVED lines=18> */
[C---:B-----5:R-:W-:Y:S06]  /*24a20*/  HMMA.16816.F32.BF16 R20, R180.reuse, R176, R20 ;  /* 0x000000b0b414723c */ /* 0x060fec0000041814 */
[C---:B------:R-:W-:Y:S06]  /*24a30*/  HMMA.16816.F32.BF16 R24, R180.reuse, R178, R24 ;  /* 0x000000b2b418723c */ /* 0x040fec0000041818 */
[C---:B--2---:R-:W-:Y:S06]  /*24a40*/  HMMA.16816.F32.BF16 R28, R180.reuse, R184, R28 ;  /* 0x000000b8b41c723c */ /* 0x044fec000004181c */
[----:B------:R-:W-:Y:S06]  /*24a50*/  HMMA.16816.F32.BF16 R32, R180, R186, R32 ;  /* 0x000000bab420723c */ /* 0x000fec0000041820 */
[C---:B---3--:R-:W-:Y:S05]  /*24a60*/  HMMA.16816.F32.BF16 R4, R168.reuse, R188, R4 ;  /* 0x000000bca804723c */ /* 0x048fea0000041804 */
[----:B------:R-:W-:Y:S01]  /*24a70*/  IMAD.MOV.U32 R181, RZ, RZ, R250 ;  /* 0x000000ffffb57224 */ /* 0x000fe200078e00fa */
[C---:B------:R-:W-:Y:S05]  /*24a80*/  HMMA.16816.F32.BF16 R8, R168.reuse, R190, R8 ;  /* 0x000000bea808723c */ /* 0x040fea0000041808 */
[----:B------:R-:W-:Y:S01]  /*24a90*/  IMAD.MOV.U32 R180, RZ, RZ, R251 ;  /* 0x000000ffffb47224 */ /* 0x000fe200078e00fb */
[C---:B-1----:R-:W-:Y:S06]  /*24aa0*/  HMMA.16816.F32.BF16 R12, R168.reuse, R172, R12 ;  /* 0x000000aca80c723c */ /* 0x042fec000004180c */
[C---:B------:R-:W-:Y:S06]  /*24ab0*/  HMMA.16816.F32.BF16 R16, R168.reuse, R174, R16 ;  /* 0x000000aea810723c */ /* 0x040fec0000041810 */
[-C--:B------:R-:W-:Y:S01]  /*24ac0*/  FMUL.FTZ R4, R4, R3.reuse ;  /* 0x0000000304047220 */ /* 0x080fe20000410000 */
[-C--:B------:R-:W-:Y:S01]  /*24ad0*/  FMUL.FTZ R5, R5, R3.reuse ;  /* 0x0000000305057220 */ /* 0x080fe20000410000 */
[-C--:B------:R-:W-:Y:S02]  /*24ae0*/  FMUL.FTZ R6, R6, R3.reuse ;  /* 0x0000000306067220 */ /* 0x080fe40000410000 */
[----:B------:R-:W1:Y:S01]  /*24af0*/  MUFU.TANH R176, R4 ;  /* 0x0000000400b07308 */ /* 0x000e620000002400 */
[-C--:B------:R-:W-:Y:S01]  /*24b00*/  FMUL.FTZ R7, R7, R3.reuse ;  /* 0x0000000307077220 */ /* 0x080fe20000410000 */
[-C--:B------:R-:W-:Y:S01]  /*24b10*/  FMUL.FTZ R8, R8, R3.reuse ;  /* 0x0000000308087220 */ /* 0x080fe20000410000 */
[-C--:B------:R-:W-:Y:S01]  /*24b20*/  FMUL.FTZ R9, R9, R3.reuse ;  /* 0x0000000309097220 */ /* 0x080fe20000410000 */
[-C--:B------:R-:W-:Y:S01]  /*24b30*/  FMUL.FTZ R10, R10, R3.reuse ;  /* 0x000000030a0a7220 */ /* 0x080fe20000410000 */
[-C--:B------:R-:W-:Y:S05]  /*24b40*/  FMUL.FTZ R11, R11, R3.reuse ;  /* 0x000000030b0b7220 */ /* 0x080fea0000410000 */
[----:B------:R-:W2:Y:S01]  /*24b50*/  MUFU.TANH R177, R5 ;  /* 0x0000000500b17308 */ /* 0x000ea20000002400 */
[-C--:B------:R-:W-:Y:S01]  /*24b60*/  FMUL.FTZ R12, R12, R3.reuse ;  /* 0x000000030c0c7220 */ /* 0x080fe20000410000 */
[-C--:B------:R-:W-:Y:S01]  /*24b70*/  FMUL.FTZ R13, R13, R3.reuse ;  /* 0x000000030d0d7220 */ /* 0x080fe20000410000 */
[-C--:B------:R-:W-:Y:S01]  /*24b80*/  FMUL.FTZ R14, R14, R3.reuse ;  /* 0x000000030e0e7220 */ /* 0x080fe20000410000 */
[-C--:B------:R-:W-:Y:S01]  /*24b90*/  FMUL.FTZ R15, R15, R3.reuse ;  /* 0x000000030f0f7220 */ /* 0x080fe20000410000 */
[-C--:B------:R-:W-:Y:S01]  /*24ba0*/  FMUL.FTZ R18, R18, R3.reuse ;  /* 0x0000000312127220 */ /* 0x080fe20000410000 */
[-C--:B------:R-:W-:Y:S04]  /*24bb0*/  FMUL.FTZ R19, R19, R3.reuse ;  /* 0x0000000313137220 */ /* 0x080fe80000410000 */
[----:B------:R-:W3:Y:S01]  /*24bc0*/  MUFU.TANH R178, R6 ;  /* 0x0000000600b27308 */ /* 0x000ee20000002400 */
[-C--:B------:R-:W-:Y:S01]  /*24bd0*/  FMUL.FTZ R16, R16, R3.reuse ;  /* 0x0000000310107220 */ /* 0x080fe20000410000 */
[-C--:B------:R-:W-:Y:S08]  /*24be0*/  FMUL.FTZ R17, R17, R3.reuse ;  /* 0x0000000311117220 */ /* 0x080ff00000410000 */
[----:B------:R4:W1:Y:S10]  /*24bf0*/  MUFU.TANH R172, R7 ;  /* 0x0000000700ac7308 */ /* 0x0008740000002400 */
[----:B------:R-:W1:Y:S10]  /*24c00*/  MUFU.TANH R179, R8 ;  /* 0x0000000800b37308 */ /* 0x000e740000002400 */
[----:B------:R-:W1:Y:S01]  /*24c10*/  MUFU.TANH R182, R9 ;  /* 0x0000000900b67308 */ /* 0x000e620000002400 */
[----:B----4-:R-:W4:Y:S09]  /*24c20*/  LDSM.16.M88.4 R4, [R212+0x7000] ;  /* 0x00700000d404783b */ /* 0x010f320000000200 */
[----:B------:R-:W1:Y:S10]  /*24c30*/  MUFU.TANH R173, R10 ;  /* 0x0000000a00ad7308 */ /* 0x000e740000002400 */
[----:B------:R5:W1:Y:S10]  /*24c40*/  MUFU.TANH R174, R11 ;  /* 0x0000000b00ae7308 */ /* 0x000a740000002400 */
[----:B------:R-:W1:Y:S10]  /*24c50*/  MUFU.TANH R196, R18 ;  /* 0x0000001200c47308 */ /* 0x000e740000002400 */
[----:B------:R2:W1:Y:S01]  /*24c60*/  MUFU.TANH R197, R19 ;  /* 0x0000001300c57308 */ /* 0x0004620000002400 */
[----:B-----5:R-:W5:Y:S01]  /*24c70*/  LDSM.16.M88.4 R8, [R212+0x7800] ;  /* 0x00780000d408783b */ /* 0x020f620000000200 */
        /* <DEDUP_REMOVED lines=13> */
[C---:B-----5:R-:W-:Y:S03]  /*24d50*/  HMMA.16816.F32.BF16 R28, R168.reuse, R8, R28 ;  /* 0x00000008a81c723c */ /* 0x060fe6000004181c */
        /* <DEDUP_REMOVED lines=9> */
[-C--:B--2---:R-:W-:Y:S01]  /*24df0*/  FMUL.FTZ R19, R29, R3.reuse ;  /* 0x000000031d137220 */ /* 0x084fe20000410000 */
[-C--:B------:R-:W-:Y:S01]  /*24e00*/  FMUL.FTZ R30, R30, R3.reuse ;  /* 0x000000031e1e7220 */ /* 0x080fe20000410000 */
[-C--:B------:R-:W-:Y:S01]  /*24e10*/  FMUL.FTZ R10, R31, R3.reuse ;  /* 0x000000031f0a7220 */ /* 0x080fe20000410000 */
[-C--:B------:R-:W-:Y:S05]  /*24e20*/  FMUL.FTZ R20, R32, R3.reuse ;  /* 0x0000000320147220 */ /* 0x080fea0000410000 */
[----:B------:R-:W2:Y:S01]  /*24e30*/  MUFU.TANH R5, R5 ;  /* 0x0000000500057308 */ /* 0x000ea20000002400 */
[-C--:B------:R-:W-:Y:S01]  /*24e40*/  FMUL.FTZ R18, R33, R3.reuse ;  /* 0x0000000321127220 */ /* 0x080fe20000410000 */
[-C--:B------:R-:W-:Y:S01]  /*24e50*/  FMUL.FTZ R11, R34, R3.reuse ;  /* 0x00000003220b7220 */ /* 0x080fe20000410000 */
[----:B------:R-:W-:Y:S07]  /*24e60*/  FMUL.FTZ R3, R35, R3 ;  /* 0x0000000323037220 */ /* 0x000fee0000410000 */
[----:B------:R-:W1:Y:S10]  /*24e70*/  MUFU.TANH R4, R4 ;  /* 0x0000000400047308 */ /* 0x000e740000002400 */
[----:B------:R-:W1:Y:S10]  /*24e80*/  MUFU.TANH R8, R8 ;  /* 0x0000000800087308 */ /* 0x000e740000002400 */
[----:B------:R4:W1:Y:S10]  /*24e90*/  MUFU.TANH R252, R25 ;  /* 0x0000001900fc7308 */ /* 0x0008740000002400 */
        /* <DEDUP_REMOVED lines=16> */
[----:B-1----:R-:W-:Y:S01]  /*24fa0*/  IMAD.SHL.U32 R12, R242, 0x40, RZ ;  /* 0x00000040f20c7824 */ /* 0x002fe200078e00ff */
        /* <DEDUP_REMOVED lines=49> */
[CC--:B------:R-:W-:Y:S04]  /*252c0*/  LEA R14, P1, R16.reuse, R240.reuse, 0x2 ;  /* 0x000000f0100e7211 */ /* 0x0c0fe800078210ff */
        /* <DEDUP_REMOVED lines=20> */
.L_x_3952:
[----:B------:R-:W-:Y:S02]  /*25410*/  R2UR UR4, R166 ;  /* 0x00000000a60472ca */ /* 0x000fe400000e0000 */
[----:B------:R-:W-:Y:S11]  /*25420*/  R2UR UR5, R167 ;  /* 0x00000000a70572ca */ /* 0x000ff600000e0000 */
[----:B------:R-:W-:Y:S02]  /*25430*/  @!UPT UIADD3 URZ, URZ, URZ, URZ ;  /* 0x0000003f3f3ff290 */ /* 0x000fe4000fffe03f */
[----:B------:R-:W2:Y:S02]  /*25440*/  LD.E R22, desc[UR4][R164.64+0x38] ;  /* 0x00003804a4167980 */ /* 0x000ea4000c101900 */
[----:B--2---:R-:W-:Y:S05]  /*25450*/  IMAD.U32 R22, R22, -0x40, RZ ;  /* 0xffffffc016167824 */ /* 0x004fea00078e00ff */
[----:B-1----:R-:W-:Y:S02]  /*25460*/  SHF.R.S32.HI R12, RZ, 0x1f, R22 ;  /* 0x0000001fff0c7819 */ /* 0x002fe40000011416 */
.L_x_3953:
[----:B------:R-:W-:Y:S05]  /*25470*/  BSYNC B0 ;  /* 0x0000000000007941 */ /* 0x000fea0003800000 */
.L_x_3951:
        /* <DEDUP_REMOVED lines=135> */
.L_x_3950:
[----:B------:R-:W-:Y:S05]  /*25cf0*/  BSYNC B1 ;  /* 0x0000000000017941 */ /* 0x000fea0003800000 */
.L_x_3949:
[----:B------:R-:W-:Y:S01]  /*25d00*/  R2UR UR4, R166 ;  /* 0x00000000a60472ca */ /* 0x000fe200000e0000 */
[----:B------:R-:W3:Y:S01]  /*25d10*/  S2R R21, SR_TID.X ;  /* 0x0000000000157919 */ /* 0x000ee20000002100 */
[----:B------:R-:W-:Y:S01]  /*25d20*/  R2UR UR5, R167 ;  /* 0x00000000a70572ca */ /* 0x000fe200000e0000 */
[----:B--2---:R-:W-:Y:S11]  /*25d30*/  LDSM.16.MT88.4 R28, [R217+0x10000] ;  /* 0x01000000d91c783b */ /* 0x004ff60000004200 */
[----:B------:R-:W-:Y:S01]  /*25d40*/  @!UPT UIADD3 URZ, URZ, URZ, URZ ;  /* 0x0000003f3f3ff290 */ /* 0x000fe2000fffe03f */
[----:B------:R2:W4:Y:S01]  /*25d50*/  LD.E R165, desc[UR4][R164.64+0xdc] ;  /* 0x0000dc04a4a57980 */ /* 0x000522000c101900 */
[----:B---3--:R-:W-:Y:S04]  /*25d60*/  SHF.L.U32 R21, R21, 0x1, RZ ;  /* 0x0000000115157819 */ /* 0x008fe800000006ff */
[----:B------:R-:W-:Y:S04]  /*25d70*/  LOP3.LUT R21, R21, 0x6, RZ, 0xc0, !PT ;  /* 0x0000000615157812 */ /* 0x000fe800078ec0ff */
[----:B------:R-:W-:Y:S04]  /*25d80*/  LEA R21, R242, R21, 0x6 ;  /* 0x00000015f2157211 */ /* 0x000fe800078e30ff */
[C---:B-1----:R-:W-:Y:S01]  /*25d90*/  IADD3 R12, R21.reuse, 0x1, RZ ;  /* 0x00000001150c7810 */ /* 0x042fe20007ffe0ff */
[C---:B------:R-:W-:Y:S01]  /*25da0*/  VIADD R23, R21.reuse, 0x20 ;  /* 0x0000002015177836 */ /* 0x040fe20000000000 */
[C---:B------:R-:W-:Y:S02]  /*25db0*/  IADD3 R9, R21.reuse, 0x8, RZ ;  /* 0x0000000815097810 */ /* 0x040fe40007ffe0ff */
[C---:B------:R-:W-:Y:S02]  /*25dc0*/  ISETP.GE.AND P0, PT, R21.reuse, R245, PT ;  /* 0x000000f51500720c */ /* 0x040fe40003f06270 */
[C---:B------:R-:W-:Y:S02]  /*25dd0*/  ISETP.GE.AND P2, PT, R12.reuse, R247, PT ;  /* 0x000000f70c00720c */ /* 0x040fe40003f46270 */
[C---:B------:R-:W-:Y:S02]  /*25de0*/  ISETP.GE.AND P3, PT, R12.reuse, R245, PT ;  /* 0x000000f50c00720c */ /* 0x040fe40003f66270 */
[-C--:B------:R-:W-:Y:S02]  /*25df0*/  ISETP.GE.AND P5, PT, R21, R247.reuse, PT ;  /* 0x000000f71500720c */ /* 0x080fe40003fa6270 */
[C---:B------:R-:W-:Y:S02]  /*25e00*/  ISETP.GE.AND P6, PT, R9.reuse, R247, PT ;  /* 0x000000f70900720c */ /* 0x040fe40003fc6270 */
[----:B------:R-:W-:Y:S02]  /*25e10*/  ISETP.GE.AND P4, PT, R9, R245, PT ;  /* 0x000000f50900720c */ /* 0x000fe40003f86270 */
[C---:B------:R-:W-:Y:S02]  /*25e20*/  ISETP.GE.OR P0, PT, R21.reuse, R244, !P0 ;  /* 0x000000f41500720c */ /* 0x040fe40004706670 */
[C---:B------:R-:W-:Y:S02]  /*25e30*/  IADD3 R13, R21.reuse, 0x10, RZ ;  /* 0x00000010150d7810 */ /* 0x040fe40007ffe0ff */
[C---:B------:R-:W-:Y:S02]  /*25e40*/  ISETP.GE.OR P2, PT, R12.reuse, R246, !P2 ;  /* 0x000000f60c00720c */ /* 0x040fe40005746670 */
[----:B------:R-:W-:Y:S01]  /*25e50*/  ISETP.GE.OR P3, PT, R12, R244, !P3 ;  /* 0x000000f40c00720c */ /* 0x000fe20005f66670 */
[----:B------:R-:W-:Y:S01]  /*25e60*/  VIADD R12, R21, 0x9 ;  /* 0x00000009150c7836 */ /* 0x000fe20000000000 */
[-C--:B------:R-:W-:Y:S02]  /*25e70*/  ISETP.GE.OR P6, PT, R9, R246.reuse, !P6 ;  /* 0x000000f60900720c */ /* 0x080fe400077c6670 */
[----:B------:R-:W-:Y:S02]  /*25e80*/  ISETP.GE.OR P5, PT, R21, R246, !P5 ;  /* 0x000000f61500720c */ /* 0x000fe40006fa6670 */
[----:B------:R-:W-:Y:S02]  /*25e90*/  ISETP.GE.OR P4, PT, R9, R244, !P4 ;  /* 0x000000f40900720c */ /* 0x000fe40006786670 */
[----:B------:R-:W-:Y:S02]  /*25ea0*/  FSEL R9, R178, -INF , !P0 ;  /* 0xff800000b2097808 */ /* 0x000fe40004000000 */
[CC--:B------:R-:W-:Y:S02]  /*25eb0*/  ISETP.GE.AND P0, PT, R13.reuse, R247.reuse, PT ;  /* 0x000000f70d00720c */ /* 0x0c0fe40003f06270 */
[----:B------:R-:W-:Y:S02]  /*25ec0*/  FSEL R15, R176, -INF , !P5 ;  /* 0xff800000b00f7808 */ /* 0x000fe40006800000 */
[C---:B------:R-:W-:Y:S02]  /*25ed0*/  ISETP.GE.AND P1, PT, R12.reuse, R247, PT ;  /* 0x000000f70c00720c */ /* 0x040fe40003f26270 */
[CC--:B------:R-:W-:Y:S02]  /*25ee0*/  ISETP.GE.AND P5, PT, R12.reuse, R245.reuse, PT ;  /* 0x000000f50c00720c */ /* 0x0c0fe40003fa6270 */
[-C--:B------:R-:W-:Y:S02]  /*25ef0*/  ISETP.GE.OR P0, PT, R13, R246.reuse, !P0 ;  /* 0x000000f60d00720c */ /* 0x080fe40004706670 */
[----:B------:R-:W-:Y:S02]  /*25f00*/  FSEL R14, R177, -INF , !P2 ;  /* 0xff800000b10e7808 */ /* 0x000fe40005000000 */
[----:B------:R-:W-:Y:S02]  /*25f10*/  IADD3 R16, R21, 0x18, RZ ;  /* 0x0000001815107810 */ /* 0x000fe40007ffe0ff */
[----:B------:R-:W-:Y:S02]  /*25f20*/  ISETP.GE.AND P2, PT, R13, R245, PT ;  /* 0x000000f50d00720c */ /* 0x000fe40003f46270 */
[C---:B------:R-:W-:Y:S02]  /*25f30*/  ISETP.GE.OR P1, PT, R12.reuse, R246, !P1 ;  /* 0x000000f60c00720c */ /* 0x040fe40004f26670 */
[-C--:B------:R-:W-:Y:S02]  /*25f40*/  ISETP.GE.OR P5, PT, R12, R244.reuse, !P5 ;  /* 0x000000f40c00720c */ /* 0x080fe40006fa6670 */
        /* <DEDUP_REMOVED lines=15> */
[C---:B------:R-:W-:Y:S02]  /*26040*/  ISETP.GE.AND P0, PT, R17.reuse, R245, PT ;  /* 0x000000f51100720c */ /* 0x040fe40003f06270 */
        /* <DEDUP_REMOVED lines=8> */
[----:B------:R-:W-:Y:S02]  /*260d0*/  IADD3 R24, R21, 0x28, RZ ;  /* 0x0000002815187810 */ /* 0x000fe40007ffe0ff */
[C---:B------:R-:W-:Y:S02]  /*260e0*/  ISETP.GE.AND P3, PT, R22.reuse, R247, PT ;  /* 0x000000f71600720c */ /* 0x040fe40003f66270 */
[C---:B------:R-:W-:Y:S02]  /*260f0*/  ISETP.GE.AND P4, PT, R22.reuse, R245, PT ;  /* 0x000000f51600720c */ /* 0x040fe40003f86270 */
[----:B------:R-:W-:Y:S02]  /*26100*/  FSEL R195, R195, -INF , !P2 ;  /* 0xff800000c3c37808 */ /* 0x000fe40005000000 */
[----:B------:R-:W-:Y:S02]  /*26110*/  ISETP.GE.OR P3, PT, R22, R246, !P3 ;  /* 0x000000f61600720c */ /* 0x000fe40005f66670 */
[----:B------:R-:W-:Y:S02]  /*26120*/  ISETP.GE.AND P2, PT, R24, R247, PT ;  /* 0x000000f71800720c */ /* 0x000fe40003f46270 */
[----:B------:R-:W-:Y:S02]  /*26130*/  ISETP.GE.OR P4, PT, R22, R244, !P4 ;  /* 0x000000f41600720c */ /* 0x000fe40006786670 */
[----:B------:R-:W-:Y:S02]  /*26140*/  FMNMX.FTZ R22, R15, R0, !PT ;  /* 0x000000000f167209 */ /* 0x000fe40007810000 */
[----:B------:R-:W-:Y:S02]  /*26150*/  ISETP.GE.OR P2, PT, R24, R246, !P2 ;  /* 0x000000f61800720c */ /* 0x000fe40005746670 */
[----:B------:R-:W-:Y:S02]  /*26160*/  FMNMX.FTZ R22, R14, R22, !PT ;  /* 0x000000160e167209 */ /* 0x000fe40007810000 */
[----:B------:R-:W-:Y:S02]  /*26170*/  FSEL R26, R8, -INF , !P2 ;  /* 0xff800000081a7808 */ /* 0x000fe40005000000 */
[----:B------:R-:W-:Y:S02]  /*26180*/  FMNMX.FTZ R8, R13, R22, !PT ;  /* 0x000000160d087209 */ /* 0x000fe40007810000 */
[----:B------:R-:W-:Y:S02]  /*26190*/  FSEL R190, R190, -INF , !P6 ;  /* 0xff800000bebe7808 */ /* 0x000fe40007000000 */
[----:B------:R-:W-:Y:S02]  /*261a0*/  FMNMX.FTZ R8, R182, R8, !PT ;  /* 0x00000008b6087209 */ /* 0x000fe40007810000 */
[----:B------:R-:W-:Y:S02]  /*261b0*/  ISETP.GE.AND P6, PT, R16, R245, PT ;  /* 0x000000f51000720c */ /* 0x000fe40003fc6270 */
[----:B------:R-:W-:Y:S02]  /*261c0*/  FMNMX.FTZ R22, R191, R8, !PT ;  /* 0x00000008bf167209 */ /* 0x000fe40007810000 */
[----:B------:R-:W-:Y:S02]  /*261d0*/  FMNMX.FTZ R8, R9, R2, !PT ;  /* 0x0000000209087209 */ /* 0x000fe40007810000 */
[----:B------:R-:W-:Y:S02]  /*261e0*/  FMNMX.FTZ R22, R190, R22, !PT ;  /* 0x00000016be167209 */ /* 0x000fe40007810000 */
[----:B------:R-:W-:Y:S02]  /*261f0*/  FMNMX.FTZ R8, R12, R8, !PT ;  /* 0x000000080c087209 */ /* 0x000fe40007810000 */
[----:B------:R-:W-:Y:S02]  /*26200*/  IADD3 R7, R21, 0x29, RZ ;  /* 0x0000002915077810 */ /* 0x000fe40007ffe0ff */
[----:B------:R-:W-:Y:S02]  /*26210*/  FSEL R194, R194, -INF , !P1 ;  /* 0xff800000c2c27808 */ /* 0x000fe40004800000 */
[----:B------:R-:W-:Y:S02]  /*26220*/  ISETP.GE.OR P6, PT, R16, R244, !P6 ;  /* 0x000000f41000720c */ /* 0x000fe400077c6670 */
[----:B------:R-:W-:Y:S02]  /*26230*/  FMNMX.FTZ R22, R193, R22, !PT ;  /* 0x00000016c1167209 */ /* 0x000fe40007810000 */
[----:B------:R-:W-:Y:S02]  /*26240*/  FSEL R16, R174, -INF , !P5 ;  /* 0xff800000ae107808 */ /* 0x000fe40006800000 */
[----:B------:R-:W-:Y:S02]  /*26250*/  FMNMX.FTZ R8, R17, R8, !PT ;  /* 0x0000000811087209 */ /* 0x000fe40007810000 */
[C---:B------:R-:W-:Y:S02]  /*26260*/  ISETP.GE.AND P1, PT, R7.reuse, R247, PT ;  /* 0x000000f70700720c */ /* 0x040fe40003f26270 */
[-C--:B------:R-:W-:Y:S02]  /*26270*/  ISETP.GE.AND P2, PT, R7, R245.reuse, PT ;  /* 0x000000f50700720c */ /* 0x080fe40003f46270 */
[----:B------:R-:W-:Y:S02]  /*26280*/  ISETP.GE.AND P5, PT, R23, R245, PT ;  /* 0x000000f51700720c */ /* 0x000fe40003fa6270 */
[----:B------:R-:W-:Y:S02]  /*26290*/  FMNMX.FTZ R22, R192, R22, !PT ;  /* 0x00000016c0167209 */ /* 0x000fe40007810000 */
[----:B------:R-:W-:Y:S02]  /*262a0*/  FMNMX.FTZ R8, R16, R8, !PT ;  /* 0x0000000810087209 */ /* 0x000fe40007810000 */
[C---:B------:R-:W-:Y:S02]  /*262b0*/  ISETP.GE.OR P1, PT, R7.reuse, R246, !P1 ;  /* 0x000000f60700720c */ /* 0x040fe40004f26670 */
[-C--:B------:R-:W-:Y:S01]  /*262c0*/  ISETP.GE.OR P2, PT, R7, R244.reuse, !P2 ;  /* 0x000000f40700720c */ /* 0x080fe20005746670 */
[----:B------:R-:W-:Y:S01]  /*262d0*/  VIADD R7, R21, 0x31 ;  /* 0x0000003115077836 */ /* 0x000fe20000000000 */
[----:B------:R-:W-:Y:S02]  /*262e0*/  ISETP.GE.OR P5, PT, R23, R244, !P5 ;  /* 0x000000f41700720c */ /* 0x000fe40006fa6670 */
[----:B------:R-:W-:Y:S02]  /*262f0*/  FMNMX.FTZ R23, R25, R22, !PT ;  /* 0x0000001619177209 */ /* 0x000fe40007810000 */
[----:B------:R-:W-:Y:S02]  /*26300*/  FSEL R27, R6, -INF , !P3 ;  /* 0xff800000061b7808 */ /* 0x000fe40005800000 */
[----:B------:R-:W-:Y:S02]  /*26310*/  FMNMX.FTZ R22, R195, R8, !PT ;  /* 0x00000008c3167209 */ /* 0x000fe40007810000 */
[----:B------:R-:W-:Y:S02]  /*26320*/  FSEL R197, R197, -INF , !P0 ;  /* 0xff800000c5c57808 */ /* 0x000fe40004000000 */
[----:B------:R-:W-:Y:S02]  /*26330*/  ISETP.GE.AND P0, PT, R7, R247, PT ;  /* 0x000000f70700720c */ /* 0x000fe40003f06270 */
[----:B------:R-:W-:Y:S02]  /*26340*/  FMNMX.FTZ R8, R27, R23, !PT ;  /* 0x000000171b087209 */ /* 0x000fe40007810000 */
[----:B------:R-:W-:Y:S02]  /*26350*/  FSEL R251, R5, -INF , !P5 ;  /* 0xff80000005fb7808 */ /* 0x000fe40006800000 */
[----:B------:R-:W-:Y:S02]  /*26360*/  FMNMX.FTZ R5, R194, R22, !PT ;  /* 0x00000016c2057209 */ /* 0x000fe40007810000 */
[----:B------:R-:W-:Y:S02]  /*26370*/  FSEL R196, R196, -INF , !P6 ;  /* 0xff800000c4c47808 */ /* 0x000fe40007000000 */
        /* <DEDUP_REMOVED lines=8> */
[----:B------:R-:W-:Y:S02]  /*26400*/  IADD3 R6, R21, 0x30, RZ ;  /* 0x0000003015067810 */ /* 0x000fe40007ffe0ff */
[----:B------:R-:W-:Y:S02]  /*26410*/  FSEL R250, R4, -INF , !P4 ;  /* 0xff80000004fa7808 */ /* 0x000fe40006000000 */
[----:B------:R-:W-:Y:S02]  /*26420*/  ISETP.GE.OR P3, PT, R24, R244, !P3 ;  /* 0x000000f41800720c */ /* 0x000fe40005f66670 */
[----:B------:R-:W-:Y:S02]  /*26430*/  FMNMX.FTZ R4, R251, R8, !PT ;  /* 0x00000008fb047209 */ /* 0x000fe40007810000 */
[C---:B------:R-:W-:Y:S02]  /*26440*/  ISETP.GE.AND P6, PT, R6.reuse, R247, PT ;  /* 0x000000f70600720c */ /* 0x040fe40003fc6270 */
[-C--:B------:R-:W-:Y:S02]  /*26450*/  ISETP.GE.AND P1, PT, R6, R245.reuse, PT ;  /* 0x000000f50600720c */ /* 0x080fe40003f26270 */
[----:B------:R-:W-:Y:S02]  /*26460*/  FSEL R199, R199, -INF , !P3 ;  /* 0xff800000c7c77808 */ /* 0x000fe40005800000 */
[----:B------:R-:W-:Y:S02]  /*26470*/  FMNMX.FTZ R4, R250, R4, !PT ;  /* 0x00000004fa047209 */ /* 0x000fe40007810000 */
[C---:B------:R-:W-:Y:S02]  /*26480*/  ISETP.GE.OR P1, PT, R6.reuse, R244, !P1 ;  /* 0x000000f40600720c */ /* 0x040fe40004f26670 */
[----:B------:R-:W-:Y:S02]  /*26490*/  ISETP.GE.OR P6, PT, R6, R246, !P6 ;  /* 0x000000f60600720c */ /* 0x000fe400077c6670 */
[----:B------:R-:W-:Y:S02]  /*264a0*/  IADD3 R6, R21, 0x38, RZ ;  /* 0x0000003815067810 */ /* 0x000fe40007ffe0ff */
[----:B------:R-:W-:Y:S02]  /*264b0*/  ISETP.GE.AND P0, PT, R7, R245, PT ;  /* 0x000000f50700720c */ /* 0x000fe40003f06270 */
[----:B------:R-:W-:Y:S02]  /*264c0*/  FSEL R198, R198, -INF , !P2 ;  /* 0xff800000c6c67808 */ /* 0x000fe40005000000 */
[----:B------:R-:W-:Y:S02]  /*264d0*/  FMNMX.FTZ R4, R199, R4, !PT ;  /* 0x00000004c7047209 */ /* 0x000fe40007810000 */
[----:B------:R-:W-:Y:S02]  /*264e0*/  FSEL R189, R189, -INF , !P6 ;  /* 0xff800000bdbd7808 */ /* 0x000fe40007000000 */
[----:B------:R-:W-:Y:S02]  /*264f0*/  IADD3 R21, R21, 0x39, RZ ;  /* 0x0000003915157810 */ /* 0x000fe40007ffe0ff */
[----:B------:R-:W-:Y:S02]  /*26500*/  ISETP.GE.AND P6, PT, R6, R247, PT ;  /* 0x000000f70600720c */ /* 0x000fe40003fc6270 */
[----:B------:R-:W-:Y:S02]  /*26510*/  ISETP.GE.OR P0, PT, R7, R244, !P0 ;  /* 0x000000f40700720c */ /* 0x000fe40004706670 */
[----:B------:R-:W-:Y:S02]  /*26520*/  FSEL R175, R175, -INF , !P1 ;  /* 0xff800000afaf7808 */ /* 0x000fe40004800000 */
[----:B------:R-:W-:Y:S02]  /*26530*/  FMNMX.FTZ R4, R198, R4, !PT ;  /* 0x00000004c6047209 */ /* 0x000fe40007810000 */
[C---:B------:R-:W-:Y:S02]  /*26540*/  ISETP.GE.AND P3, PT, R6.reuse, R245, PT ;  /* 0x000000f50600720c */ /* 0x040fe40003f66270 */
[C---:B------:R-:W-:Y:S02]  /*26550*/  ISETP.GE.AND P5, PT, R21.reuse, R247, PT ;  /* 0x000000f71500720c */ /* 0x040fe40003fa6270 */
[----:B------:R-:W-:Y:S02]  /*26560*/  ISETP.GE.AND P1, PT, R21, R245, PT ;  /* 0x000000f51500720c */ /* 0x000fe40003f26270 */
[----:B------:R-:W-:Y:S02]  /*26570*/  ISETP.GE.OR P6, PT, R6, R246, !P6 ;  /* 0x000000f60600720c */ /* 0x000fe400077c6670 */
[----:B------:R-:W-:Y:S02]  /*26580*/  FMNMX.FTZ R5, R189, R19, !PT ;  /* 0x00000013bd057209 */ /* 0x000fe40007810000 */
[----:B------:R-:W-:Y:S02]  /*26590*/  FSEL R174, R10, -INF , !P0 ;  /* 0xff8000000aae7808 */ /* 0x000fe40004000000 */
[----:B------:R-:W-:Y:S02]  /*265a0*/  FMNMX.FTZ R4, R175, R4, !PT ;  /* 0x00000004af047209 */ /* 0x000fe40007810000 */
[----:B------:R-:W-:Y:S02]  /*265b0*/  ISETP.GE.OR P3, PT, R6, R244, !P3 ;  /* 0x000000f40600720c */ /* 0x000fe40005f66670 */
[C---:B------:R-:W-:Y:S02]  /*265c0*/  ISETP.GE.OR P5, PT, R21.reuse, R246, !P5 ;  /* 0x000000f61500720c */ /* 0x040fe40006fa6670 */
[----:B------:R-:W-:Y:S02]  /*265d0*/  FSEL R178, R20, -INF , !P6 ;  /* 0xff80000014b27808 */ /* 0x000fe40007000000 */
[----:B------:R-:W-:Y:S02]  /*265e0*/  ISETP.GE.OR P1, PT, R21, R244, !P1 ;  /* 0x000000f41500720c */ /* 0x000fe40004f26670 */
[----:B------:R-:W-:Y:S01]  /*265f0*/  FMNMX.FTZ R5, R179, R5, !PT ;  /* 0x00000005b3057209 */ /* 0x000fe20007810000 */
[----:B------:R-:W-:Y:S01]  /*26600*/  LDSM.16.MT88.4 R20, [R218+0x10000] ;  /* 0x01000000da14783b */ /* 0x000fe20000004200 */
[----:B------:R-:W-:Y:S02]  /*26610*/  FSEL R173, R11, -INF , !P3 ;  /* 0xff8000000bad7808 */ /* 0x000fe40005800000 */
[----:B------:R-:W-:Y:S02]  /*26620*/  FMNMX.FTZ R4, R174, R4, !PT ;  /* 0x00000004ae047209 */ /* 0x000fe40007810000 */
[----:B------:R-:W-:Y:S02]  /*26630*/  FSEL R176, R18, -INF , !P5 ;  /* 0xff80000012b07808 */ /* 0x000fe40006800000 */
[----:B------:R-:W-:Y:S02]  /*26640*/  FMNMX.FTZ R5, R178, R5, !PT ;  /* 0x00000005b2057209 */ /* 0x000fe40007810000 */
[----:B------:R-:W-:Y:S02]  /*26650*/  FSEL R166, R3, -INF , !P1 ;  /* 0xff80000003a67808 */ /* 0x000fe40004800000 */
[----:B------:R-:W-:Y:S02]  /*26660*/  FMNMX.FTZ R3, R173, R4, !PT ;  /* 0x00000004ad037209 */ /* 0x000fe40007810000 */
[----:B------:R-:W-:Y:S02]  /*26670*/  FMNMX.FTZ R5, R176, R5, !PT ;  /* 0x00000005b0057209 */ /* 0x000fe40007810000 */
[----:B------:R-:W-:Y:S03]  /*26680*/  FMNMX.FTZ R3, R166, R3, !PT ;  /* 0x00000003a6037209 */ /* 0x000fe60007810000 */
[----:B------:R-:W1:Y:S08]  /*26690*/  SHFL.BFLY PT, R6, R5, 0x2, 0x1f ;  /* 0x0c401f0005067f89 */ /* 0x000e7000000e0000 */
[----:B------:R-:W3:Y:S01]  /*266a0*/  SHFL.BFLY PT, R4, R3, 0x2, 0x1f ;  /* 0x0c401f0003047f89 */ /* 0x000ee200000e0000 */
[----:B-1----:R-:W-:Y:S02]  /*266b0*/  FMNMX.FTZ R6, R5, R6, !PT ;  /* 0x0000000605067209 */ /* 0x002fe40007810000 */
[----:B---3--:R-:W-:Y:S05]  /*266c0*/  FMNMX.FTZ R4, R3, R4, !PT ;  /* 0x0000000403047209 */ /* 0x008fea0007810000 */
[----:B--2---:R-:W1:Y:S08]  /*266d0*/  SHFL.BFLY PT, R164, R6, 0x1, 0x1f ;  /* 0x0c201f0006a47f89 */ /* 0x004e7000000e0000 */
        /* <DEDUP_REMOVED lines=13> */
[-CC-:B------:R-:W-:Y:S01]  /*267b0*/  FFMA.FTZ R184, R13, R165.reuse, -R177.reuse ;  /* 0x000000a50db87223 */ /* 0x180fe200000108b1 */
[-C--:B------:R-:W-:Y:S01]  /*267c0*/  FFMA.FTZ R182, R12, R165.reuse, -R172 ;  /* 0x000000a50cb67223 */ /* 0x080fe200000108ac */
[----:B------:R-:W-:Y:S01]  /*267d0*/  FADD.FTZ R4, -R4, R0 ;  /* 0x0000000004047221 */ /* 0x000fe20000010100 */
[----:B------:R-:W1:Y:S01]  /*267e0*/  LDSM.16.MT88.4 R12, [R220+0x10000] ;  /* 0x01000000dc0c783b */ /* 0x000e620000004200 */
[----:B------:R-:W-:Y:S01]  /*267f0*/  FSEL R0, R3, RZ, P0 ;  /* 0x000000ff03007208 */ /* 0x000fe20000000000 */
[-CC-:B------:R-:W-:Y:S01]  /*26800*/  FFMA.FTZ R188, R9, R165.reuse, -R172.reuse ;  /* 0x000000a509bc7223 */ /* 0x180fe200000108ac */
[-CC-:B------:R-:W-:Y:S01]  /*26810*/  FFMA.FTZ R167, R17, R165.reuse, -R172.reuse ;  /* 0x000000a511a77223 */ /* 0x180fe200000108ac */
[-C--:B------:R-:W-:Y:S01]  /*26820*/  FFMA.FTZ R186, R16, R165.reuse, -R172 ;  /* 0x000000a510ba7223 */ /* 0x080fe200000108ac */
[----:B------:R-:W-:Y:S01]  /*26830*/  FMUL.FTZ R4, R165, R4 ;  /* 0x00000004a5047220 */ /* 0x000fe20000410000 */
[----:B------:R-:W-:Y:S01]  /*26840*/  FADD.FTZ R0, -R0, R2 ;  /* 0x0000000200007221 */ /* 0x000fe20000010100 */
[----:B------:R-:W-:Y:S01]  /*26850*/  MUFU.EX2 R187, R187 ;  /* 0x000000bb00bb7308 */ /* 0x000fe20000000800 */
[-CC-:B------:R-:W-:Y:S01]  /*26860*/  FFMA.FTZ R178, R178, R165.reuse, -R177.reuse ;  /* 0x000000a5b2b27223 */ /* 0x180fe200000108b1 */
[-CC-:B------:R-:W-:Y:S01]  /*26870*/  FFMA.FTZ R179, R179, R165.reuse, -R177.reuse ;  /* 0x000000a5b3b37223 */ /* 0x180fe200000108b1 */
[----:B------:R-:W-:Y:S01]  /*26880*/  FMUL.FTZ R0, R165, R0 ;  /* 0x00000000a5007220 */ /* 0x000fe20000410000 */
        /* <DEDUP_REMOVED lines=15> */
[-CC-:B------:R-:W-:Y:S01]  /*26980*/  FFMA.FTZ R198, R198, R165.reuse, -R172.reuse ;  /* 0x000000a5c6c67223 */ /* 0x180fe200000108ac */
[-C--:B------:R-:W-:Y:S01]  /*26990*/  FFMA.FTZ R172, R166, R165.reuse, -R172 ;  /* 0x000000a5a6ac7223 */ /* 0x080fe200000108ac */
[----:B------:R-:W-:Y:S01]  /*269a0*/  FFMA.FTZ R189, R189, R165, -R177 ;  /* 0x000000a5bdbd7223 */ /* 0x000fe200000108b1 */
[----:B------:R-:W-:Y:S04]  /*269b0*/  ISETP.GT.AND P0, PT, R242, R231, PT ;  /* 0x000000e7f200720c */ /* 0x000fe80003f04270 */
[----:B------:R-:W4:Y:S01]  /*269c0*/  MUFU.EX2 R0, R0 ;  /* 0x0000000000007308 */ /* 0x000f220000000800 */
[----:B--2---:R-:W-:Y:S09]  /*269d0*/  F2FP.BF16.F32.PACK_AB R168, R185, R187 ;  /* 0x000000bbb9a8723e */ /* 0x004ff200000010ff */
[----:B------:R-:W-:Y:S01]  /*269e0*/  MUFU.EX2 R184, R184 ;  /* 0x000000b800b87308 */ /* 0x000fe20000000800 */
[C---:B---3--:R-:W-:Y:S01]  /*269f0*/  FMUL.FTZ R4, R2.reuse, R160 ;  /* 0x000000a002047220 */ /* 0x048fe20000410000 */
[C---:B------:R-:W-:Y:S01]  /*26a00*/  FMUL.FTZ R5, R2.reuse, R161 ;  /* 0x000000a102057220 */ /* 0x040fe20000410000 */
[C---:B------:R-:W-:Y:S01]  /*26a10*/  FMUL.FTZ R8, R2.reuse, R156 ;  /* 0x0000009c02087220 */ /* 0x040fe20000410000 */
[C---:B------:R-:W-:Y:S01]  /*26a20*/  FMUL.FTZ R9, R2.reuse, R157 ;  /* 0x0000009d02097220 */ /* 0x040fe20000410000 */
[C---:B------:R-:W-:Y:S01]  /*26a30*/  FMUL.FTZ R16, R2.reuse, R148 ;  /* 0x0000009402107220 */ /* 0x040fe20000410000 */
[----:B------:R-:W-:Y:S01]  /*26a40*/  FMUL.FTZ R17, R2, R149 ;  /* 0x0000009502117220 */ /* 0x000fe20000410000 */
[----:B------:R-:W-:Y:S03]  /*26a50*/  MOV R160, R27 ;  /* 0x0000001b00a07202 */ /* 0x000fe60000000f00 */
[----:B------:R-:W2:Y:S01]  /*26a60*/  MUFU.EX2 R183, R183 ;  /* 0x000000b700b77308 */ /* 0x000ea20000000800 */
[C---:B----4-:R-:W-:Y:S01]  /*26a70*/  FMUL.FTZ R7, R0.reuse, R163 ;  /* 0x000000a300077220 */ /* 0x050fe20000410000 */
[C---:B------:R-:W-:Y:S01]  /*26a80*/  FMUL.FTZ R6, R0.reuse, R162 ;  /* 0x000000a200067220 */ /* 0x040fe20000410000 */
[C---:B------:R-:W-:Y:S01]  /*26a90*/  FMUL.FTZ R10, R0.reuse, R158 ;  /* 0x0000009e000a7220 */ /* 0x040fe20000410000 */
[C---:B------:R-:W-:Y:S01]  /*26aa0*/  FMUL.FTZ R11, R0.reuse, R159 ;  /* 0x0000009f000b7220 */ /* 0x040fe20000410000 */
[C---:B------:R-:W-:Y:S01]  /*26ab0*/  FMUL.FTZ R18, R0.reuse, R150 ;  /* 0x0000009600127220 */ /* 0x040fe20000410000 */
[----:B------:R-:W-:Y:S01]  /*26ac0*/  FMUL.FTZ R19, R0, R151 ;  /* 0x0000009700137220 */ /* 0x000fe20000410000 */
[----:B------:R-:W3:Y:S03]  /*26ad0*/  LDSM.16.MT88.4 R156, [R216+0x10000] ;  /* 0x01000000d89c783b */ /* 0x000ee60000004200 */
[----:B------:R-:W-:Y:S01]  /*26ae0*/  MUFU.EX2 R188, R188 ;  /* 0x000000bc00bc7308 */ /* 0x000fe20000000800 */
[----:B------:R-:W-:Y:S01]  /*26af0*/  MOV R161, R26 ;  /* 0x0000001a00a17202 */ /* 0x000fe20000000f00 */
[----:B------:R-:W-:Y:S02]  /*26b00*/  IMAD.MOV.U32 R162, RZ, RZ, R25 ;  /* 0x000000ffffa27224 */ /* 0x000fe400078e0019 */
[C---:B------:R-:W-:Y:S01]  /*26b10*/  FMUL.FTZ R24, R2.reuse, R140 ;  /* 0x0000008c02187220 */ /* 0x040fe20000410000 */
[----:B------:R-:W-:Y:S01]  /*26b20*/  FMUL.FTZ R25, R2, R141 ;  /* 0x0000008d02197220 */ /* 0x000fe20000410000 */
[C---:B------:R-:W-:Y:S01]  /*26b30*/  FMUL.FTZ R26, R0.reuse, R142 ;  /* 0x0000008e001a7220 */ /* 0x040fe20000410000 */
[----:B------:R-:W-:Y:S01]  /*26b40*/  FMUL.FTZ R27, R0, R143 ;  /* 0x0000008f001b7220 */ /* 0x000fe20000410000 */
[----:B------:R-:W4:Y:S02]  /*26b50*/  LDSM.16.MT88.4 R148, [R220+0x12000] ;  /* 0x01200000dc94783b */ /* 0x000f240000004200 */
        /* <DEDUP_REMOVED lines=80> */
[----:B------:R-:W5:Y:S01]  /*27060*/  LDSM.16.MT88.4 R136, [R216+0x12000] ;  /* 0x01200000d888783b */ /* 0x000f620000004200 */
        /* <DEDUP_REMOVED lines=13> */
[C---:B----4-:R-:W-:Y:S04]  /*27140*/  HMMA.16816.F32.BF16 R36, R168.reuse, R148, R36 ;  /* 0x00000094a824723c */ /* 0x050fe80000041824 */
[C---:B------:R-:W-:Y:S02]  /*27150*/  FMUL.FTZ R86, R0.reuse, R86 ;  /* 0x0000005600567220 */ /* 0x040fe40000410000 */
[C---:B------:R-:W-:Y:S01]  /*27160*/  HMMA.16816.F32.BF16 R40, R168.reuse, R150, R40 ;  /* 0x00000096a828723c */ /* 0x040fe20000041828 */
[----:B------:R-:W-:Y:S01]  /*27170*/  LDSM.16.MT88.4 R148, [R218+0x10800] ;  /* 0x01080000da94783b */ /* 0x000fe20000004200 */
[----:B------:R-:W-:Y:S03]  /*27180*/  MUFU.EX2 R250, R250 ;  /* 0x000000fa00fa7308 */ /* 0x000fe60000000800 */
[----:B------:R-:W-:Y:S01]  /*27190*/  FMUL.FTZ R87, R0, R87 ;  /* 0x0000005700577220 */ /* 0x000fe20000410000 */
[C---:B--2---:R-:W-:Y:S06]  /*271a0*/  HMMA.16816.F32.BF16 R44, R168.reuse, R140, R44 ;  /* 0x0000008ca82c723c */ /* 0x044fec000004182c */
[----:B------:R-:W-:Y:S01]  /*271b0*/  MUFU.EX2 R199, R199 ;  /* 0x000000c700c77308 */ /* 0x000fe20000000800 */
[C---:B------:R-:W-:Y:S01]  /*271c0*/  FMUL.FTZ R88, R2.reuse, R88 ;  /* 0x0000005802587220 */ /* 0x040fe20000410000 */
[C---:B------:R-:W-:Y:S01]  /*271d0*/  HMMA.16816.F32.BF16 R48, R168.reuse, R142, R48 ;  /* 0x0000008ea830723c */ /* 0x040fe20000041830 */
[----:B------:R-:W2:Y:S02]  /*271e0*/  LDSM.16.MT88.4 R140, [R220+0x14000] ;  /* 0x01400000dc8c783b */ /* 0x000ea40000004200 */
[----:B------:R-:W-:Y:S03]  /*271f0*/  FMUL.FTZ R89, R2, R89 ;  /* 0x0000005902597220 */ /* 0x000fe60000410000 */
[C---:B------:R-:W-:Y:S02]  /*27200*/  HMMA.16816.F32.BF16 R52, R168.reuse, R132, R52 ;  /* 0x00000084a834723c */ /* 0x040fe40000041834 */
[----:B------:R-:W-:Y:S03]  /*27210*/  MUFU.EX2 R198, R198 ;  /* 0x000000c600c67308 */ /* 0x000fe60000000800 */
[C---:B------:R-:W-:Y:S01]  /*27220*/  FMUL.FTZ R90, R0.reuse, R90 ;  /* 0x0000005a005a7220 */ /* 0x040fe20000410000 */
[C---:B------:R-:W-:Y:S01]  /*27230*/  HMMA.16816.F32.BF16 R56, R168.reuse, R134, R56 ;  /* 0x00000086a838723c */ /* 0x040fe20000041838 */
[----:B------:R-:W3:Y:S05]  /*27240*/  LDSM.16.MT88.4 R132, [R218+0x14000] ;  /* 0x01400000da84783b */ /* 0x000eea0000004200 */
[----:B------:R-:W-:Y:S01]  /*27250*/  MUFU.EX2 R189, R189 ;  /* 0x000000bd00bd7308 */ /* 0x000fe20000000800 */
[----:B------:R-:W-:Y:S01]  /*27260*/  FMUL.FTZ R91, R0, R91 ;  /* 0x0000005b005b7220 */ /* 0x000fe20000410000 */
[C---:B-----5:R-:W-:Y:S03]  /*27270*/  HMMA.16816.F32.BF16 R60, R168.reuse, R136, R60 ;  /* 0x00000088a83c723c */ /* 0x060fe6000004183c */
[C---:B------:R-:W-:Y:S03]  /*27280*/  FMUL.FTZ R92, R2.reuse, R92 ;  /* 0x0000005c025c7220 */ /* 0x040fe60000410000 */
        /* <DEDUP_REMOVED lines=24> */
[C---:B----4-:R-:W-:Y:S01]  /*27410*/  HMMA.16816.F32.BF16 R84, R168.reuse, R136, R84 ;  /* 0x00000088a854723c */ /* 0x050fe20000041854 */
[----:B------:R4:W-:Y:S04]  /*27420*/  MUFU.EX2 R192, R144 ;  /* 0x0000009000c07308 */ /* 0x0009e80000000800 */
[C---:B------:R-:W-:Y:S01]  /*27430*/  FMUL.FTZ R108, R2.reuse, R108 ;  /* 0x0000006c026c7220 */ /* 0x040fe20000410000 */
[C---:B------:R-:W-:Y:S01]  /*27440*/  HMMA.16816.F32.BF16 R88, R168.reuse, R138, R88 ;  /* 0x0000008aa858723c */ /* 0x040fe20000041858 */
[----:B------:R-:W5:Y:S04]  /*27450*/  LDSM.16.MT88.4 R136, [R218+0x16000] ;  /* 0x01600000da88783b */ /* 0x000f680000004200 */
[----:B------:R-:W1:Y:S01]  /*27460*/  MUFU.EX2 R193, R193 ;  /* 0x000000c100c17308 */ /* 0x000e620000000800 */
[----:B------:R-:W-:Y:S01]  /*27470*/  FMUL.FTZ R109, R2, R109 ;  /* 0x0000006d026d7220 */ /* 0x000fe20000410000 */
[C---:B------:R-:W-:Y:S01]  /*27480*/  FMUL.FTZ R110, R0.reuse, R110 ;  /* 0x0000006e006e7220 */ /* 0x040fe20000410000 */
[----:B------:R-:W-:Y:S03]  /*27490*/  FMUL.FTZ R111, R0, R111 ;  /* 0x0000006f006f7220 */ /* 0x000fe60000410000 */
[C---:B------:R-:W-:Y:S01]  /*274a0*/  FMUL.FTZ R112, R2.reuse, R112 ;  /* 0x0000007002707220 */ /* 0x040fe20000410000 */
[----:B------:R-:W-:Y:S01]  /*274b0*/  FMUL.FTZ R113, R2, R113 ;  /* 0x0000007102717220 */ /* 0x000fe20000410000 */
[----:B----4-:R-:W-:Y:S01]  /*274c0*/  LDSM.16.MT88.4 R144, [R220+0x10800] ;  /* 0x01080000dc90783b */ /* 0x010fe20000004200 */
        /* <DEDUP_REMOVED lines=16> */
[C---:B-----5:R-:W-:Y:S05]  /*275d0*/  HMMA.16816.F32.BF16 R108, R168.reuse, R136, R108 ;  /* 0x00000088a86c723c */ /* 0x060fea000004186c */
[----:B------:R-:W-:Y:S01]  /*275e0*/  FMUL.FTZ R124, R2, R124 ;  /* 0x0000007c027c7220 */ /* 0x000fe20000410000 */
[C---:B------:R-:W-:Y:S05]  /*275f0*/  HMMA.16816.F32.BF16 R112, R168.reuse, R138, R112 ;  /* 0x0000008aa870723c */ /* 0x040fea0000041870 */
[----:B-1----:R-:W-:Y:S01]  /*27600*/  F2FP.BF16.F32.PACK_AB R136, R190, R191 ;  /* 0x000000bfbe88723e */ /* 0x002fe200000010ff */
[----:B------:R-:W-:Y:S01]  /*27610*/  FMUL.FTZ R125, R2, R125 ;  /* 0x0000007d027d7220 */ /* 0x000fe20000410000 */
[----:B------:R-:W-:Y:S01]  /*27620*/  F2FP.BF16.F32.PACK_AB R138, R193, R192 ;  /* 0x000000c0c18a723e */ /* 0x000fe200000010ff */
[----:B------:R-:W-:Y:S03]  /*27630*/  FMUL.FTZ R126, R0, R126 ;  /* 0x0000007e007e7220 */ /* 0x000fe60000410000 */
[----:B------:R-:W-:Y:S01]  /*27640*/  F2FP.BF16.F32.PACK_AB R137, R194, R195 ;  /* 0x000000c3c289723e */ /* 0x000fe200000010ff */
[----:B------:R-:W-:Y:S01]  /*27650*/  FMUL.FTZ R127, R0, R127 ;  /* 0x0000007f007f7220 */ /* 0x000fe20000410000 */
[----:B------:R-:W-:Y:S01]  /*27660*/  F2FP.BF16.F32.PACK_AB R139, R197, R196 ;  /* 0x000000c4c58b723e */ /* 0x000fe200000010ff */
[C---:B------:R-:W-:Y:S01]  /*27670*/  FMUL.FTZ R128, R2.reuse, R128 ;  /* 0x0000008002807220 */ /* 0x040fe20000410000 */
[----:B------:R-:W-:Y:S01]  /*27680*/  FMUL.FTZ R129, R2, R129 ;  /* 0x0000008102817220 */ /* 0x000fe20000410000 */
[C---:B------:R-:W-:Y:S01]  /*27690*/  FMUL.FTZ R130, R0.reuse, R130 ;  /* 0x0000008200827220 */ /* 0x040fe20000410000 */
[C---:B--2---:R-:W-:Y:S03]  /*276a0*/  HMMA.16816.F32.BF16 R116, R168.reuse, R140, R116 ;  /* 0x0000008ca874723c */ /* 0x044fe60000041874 */
[----:B------:R-:W-:Y:S01]  /*276b0*/  FMUL.FTZ R131, R0, R131 ;  /* 0x0000008300837220 */ /* 0x000fe20000410000 */
[----:B------:R-:W-:Y:S01]  /*276c0*/  FFMA.FTZ R187, R2, R249, R187 ;  /* 0x000000f902bb7223 */ /* 0x000fe200000100bb */
[----:B------:R-:W-:Y:S01]  /*276d0*/  MOV R2, R3 ;  /* 0x0000000300027202 */ /* 0x000fe20000000f00 */
[C---:B------:R-:W-:Y:S01]  /*276e0*/  HMMA.16816.F32.BF16 R120, R168.reuse, R142, R120 ;  /* 0x0000008ea878723c */ /* 0x040fe20000041878 */
[----:B------:R-:W1:Y:S04]  /*276f0*/  LDSM.16.MT88.4 R140, [R216+0x10800] ;  /* 0x01080000d88c783b */ /* 0x000e680000004200 */
[----:B------:R-:W-:Y:S01]  /*27700*/  FFMA.FTZ R188, R0, R248, R188 ;  /* 0x000000f800bc7223 */ /* 0x000fe200000100bc */
        /* <DEDUP_REMOVED lines=238> */
.L_x_3945:
        /* <DEDUP_REMOVED lines=24> */
.L_x_3976:
        /* <DEDUP_REMOVED lines=329> */
.L_x_3957:
[----:B------:R-:W-:Y:S05]  /*29c00*/  BSYNC B0 ;  /* 0x0000000000007941 */ /* 0x000fea0003800000 */
.L_x_3956:
        /* <DEDUP_REMOVED lines=50> */
.L_x_3959:
[----:B------:R-:W-:Y:S05]  /*29f30*/  BSYNC B0 ;  /* 0x0000000000007941 */ /* 0x000fea0003800000 */
.L_x_3958:
        /* <DEDUP_REMOVED lines=21> */
.L_x_3961:
[----:B------:R-:W-:Y:S05]  /*2a090*/  BSYNC B0 ;  /* 0x0000000000007941 */ /* 0x000fea0003800000 */
.L_x_3960:
        /* <DEDUP_REMOVED lines=20> */
.L_x_3963:
[----:B------:R-:W-:Y:S05]  /*2a1e0*/  BSYNC B0 ;  /* 0x0000000000007941 */ /* 0x000fea0003800000 */
.L_x_3962:
        /* <DEDUP_REMOVED lines=20> */
.L_x_3965:
[----:B------:R-:W-:Y:S05]  /*2a330*/  BSYNC B0 ;  /* 0x0000000000007941 */ /* 0x000fea0003800000 */
.L_x_3964:
        /* <DEDUP_REMOVED lines=20> */
.L_x_3967:
[----:B------:R-:W-:Y:S05]  /*2a480*/  BSYNC B0 ;  /* 0x0000000000007941 */ /* 0x000fea0003800000 */
.L_x_3966:
        /* <DEDUP_REMOVED lines=20> */
.L_x_3969:
[----:B------:R-:W-:Y:S05]  /*2a5d0*/  BSYNC B0 ;  /* 0x0000000000007941 */ /* 0x000fea0003800000 */
.L_x_3968:
        /* <DEDUP_REMOVED lines=20> */
.L_x_3971:
[----:B------:R-:W-:Y:S05]  /*2a720*/  BSYNC B0 ;  /* 0x0000000000007941 */ /* 0x000fea0003800000 */
.L_x_3970:
[----:B------:R-:W-:Y:S02]  /*2a730*/  MOV R2, R234 ;  /* 0x000000ea00027202 */ /* 0x000fe40000000f00 */
[----:B------:R-:W-:-:S04]  /*2a740*/  MOV R3, 0x0 ;  /* 0x0000000000037802 */ /* 0x000fc80000000f00 */
[----:B-12345:R-:W-:Y:S05]  /*2a750*/  @P4 RET.REL.NODEC R2 `(_ZN5flash24flash_fwd_splitkv_kernelI23Flash_fwd_kernel_traitsILi256ELi64ELi64ELi4ELb0ELb0EN7cutlass10bfloat16_tE19Flash_kernel_traitsILi256ELi64ELi64ELi4ES3_EELb0ELb1ELb0ELb0ELb0ELb1ELb1ELb1EEEvNS_16Flash_fwd_paramsE) ;  /* 0xfffffd5802284950 */ /* 0x03efea0003c3ffff */
[----:B------:R-:W-:Y:S01]  /*2a760*/  VIADD R2, R0, 0x40 ;  /* 0x0000004000027836 */ /* 0x000fe20000000000 */
[-C--:B------:R-:W-:Y:S01]  /*2a770*/  ISETP.GE.AND P3, PT, R14, R6.reuse, PT ;  /* 0x000000060e00720c */ /* 0x080fe20003f66270 */
[----:B------:R-:W-:Y:S01]  /*2a780*/  IMAD.MOV.U32 R3, RZ, RZ, 0x0 ;  /* 0x00000000ff037424 */ /* 0x000fe200078e00ff */
[CC--:B------:R-:W-:Y:S01]  /*2a790*/  ISETP.GE.AND P2, PT, R0.reuse, R6.reuse, PT ;  /* 0x000000060000720c */ /* 0x0c0fe20003f46270 */
[----:B------:R-:W-:Y:S01]  /*2a7a0*/  VIADD R0, R0, 0x80 ;  /* 0x0000008000007836 */ /* 0x000fe20000000000 */
[----:B------:R-:W-:Y:S01]  /*2a7b0*/  ISETP.GE.AND P1, PT, R2, R6, PT ;  /* 0x000000060200720c */ /* 0x000fe20003f26270 */
[----:B------:R-:W-:-:S03]  /*2a7c0*/  IMAD.MOV.U32 R2, RZ, RZ, R234 ;  /* 0x000000ffff027224 */ /* 0x000fc600078e00ea */
        /* <DEDUP_REMOVED lines=10> */
[----:B-1----:R-:W-:Y:S05]  /*2a870*/  @P0 RET.REL.NODEC R2 `(_ZN5flash24flash_fwd_splitkv_kernelI23Flash_fwd_kernel_traitsILi256ELi64ELi64ELi4ELb0ELb0EN7cutlass10bfloat16_tE19Flash_kernel_traitsILi256ELi64ELi64ELi4ES3_EELb0ELb1ELb0ELb0ELb0ELb1ELb1ELb1EEEvNS_16Flash_fwd_paramsE) ;  /* 0xfffffd5402e00950 */ /* 0x002fea0003c3ffff */
[----:B------:R-:W-:Y:S01]  /*2a880*/  R2UR UR4, R8 ;  /* 0x00000000080472ca */ /* 0x000fe200000e0000 */
[----:B------:R-:W-:Y:S01]  /*2a890*/  IMAD.MOV.U32 R235, RZ, RZ, 0x0 ;  /* 0x00000000ffeb7424 */ /* 0x000fe200078e00ff */
[----:B------:R-:W-:-:S13]  /*2a8a0*/  R2UR UR5, R9 ;  /* 0x00000000090572ca */ /* 0x000fda00000e0000 */
[----:B------:R1:W-:Y:S02]  /*2a8b0*/  ST.E.128 desc[UR4][R10.64+0xe300], R16 ;  /* 0x00e300100a007985 */ /* 0x0003e4000c101d04 */
[----:B-1----:R-:W-:Y:S05]  /*2a8c0*/  RET.REL.NODEC R234 `(_ZN5flash24flash_fwd_splitkv_kernelI23Flash_fwd_kernel_traitsILi256ELi64ELi64ELi4ELb0ELb0EN7cutlass10bfloat16_tE19Flash_kernel_traitsILi256ELi64ELi64ELi4ES3_EELb0ELb1ELb0ELb0ELb0ELb1ELb1ELb1EEEvNS_16Flash_fwd_paramsE) ;  /* 0xfffffd54eacc7950 */ /* 0x002fea0003c3ffff */
.L_x_3955:
[----:B------:R-:W-:Y:S01]  /*2a8d0*/  MOV R5, 0x1f ;  /* 0x0000001f00057802 */ /* 0x000fe20000000f00 */
[----:B------:R-:W-:Y:S01]  /*2a8e0*/  IMAD.MOV.U32 R10, RZ, RZ, 0x2 ;  /* 0x00000002ff0a7424 */ /* 0x000fe200078e00ff */
[----:B------:R-:W-:Y:S01]  /*2a8f0*/  MOV R12, R249 ;  /* 0x000000f9000c7202 */ /* 0x000fe20000000f00 */
[----:B------:R-:W-:-:S07]  /*2a900*/  IMAD.MOV.U32 R11, RZ, RZ, -0x1 ;  /* 0xffffffffff0b7424 */ /* 0x000fce00078e00ff */
[----:B-1---5:R-:W-:Y:S05]  /*2a910*/  WARPSYNC.COLLECTIVE R11, `(.L_x_3972) ;  /* 0x000000000b087348 */ /* 0x022fea0003c00000 */
[----:B------:R2:W3:Y:S02]  /*2a920*/  SHFL.BFLY P0, R5, R12, R10, R5 ;  /* 0x0c00000a0c057389 */ /* 0x0004e40000000005 */
[----:B-123-5:R-:W-:Y:S01]  /*2a930*/  ENDCOLLECTIVE ;  /* 0x000000000000791b */ /* 0x02efe20003800000 */
.L_x_3972:
        /* <DEDUP_REMOVED lines=8> */
.L_x_3973:
[----:B------:R-:W-:Y:S01]  /*2a9c0*/  MOV R13, R5 ;  /* 0x00000005000d7202 */ /* 0x000fe20000000f00 */
[----:B------:R-:W-:Y:S01]  /*2a9d0*/  IMAD.MOV.U32 R12, RZ, RZ, R248 ;  /* 0x000000ffff0c7224 */ /* 0x000fe200078e00f8 */
[----:B------:R-:W-:Y:S02]  /*2a9e0*/  MOV R5, 0x1f ;  /* 0x0000001f00057802 */ /* 0x000fe40000000f00 */
[----:B------:R-:W-:-:S07]  /*2a9f0*/  MOV R10, 0x2 ;  /* 0x00000002000a7802 */ /* 0x000fce0000000f00 */
[----:B------:R-:W-:Y:S05]  /*2aa00*/  WARPSYNC.COLLECTIVE R11, `(.L_x_3974) ;  /* 0x000000000b087348 */ /* 0x000fea0003c00000 */
[----:B------:R1:W2:Y:S02]  /*2aa10*/  SHFL.BFLY P0, R5, R12, R10, R5 ;  /* 0x0c00000a0c057389 */ /* 0x0002a40000000005 */
[----:B-12---:R-:W-:Y:S01]  /*2aa20*/  ENDCOLLECTIVE ;  /* 0x000000000000791b */ /* 0x006fe20003800000 */
.L_x_3974:
[----:B------:R-:W-:Y:S01]  /*2aa30*/  FADD.FTZ R248, R5, R248 ;  /* 0x000000f805f87221 */ /* 0x000fe20000010000 */
[----:B------:R-:W-:Y:S02]  /*2aa40*/  MOV R5, 0x1f ;  /* 0x0000001f00057802 */ /* 0x000fe40000000f00 */
[----:B------:R-:W-:Y:S01]  /*2aa50*/  MOV R10, 0x1 ;  /* 0x00000001000a7802 */ /* 0x000fe20000000f00 */
[----:B------:R-:W-:-:S07]  /*2aa60*/  IMAD.MOV.U32 R12, RZ, RZ, R248 ;  /* 0x000000ffff0c7224 */ /* 0x000fce00078e00f8 */
[----:B------:R-:W-:Y:S05]  /*2aa70*/  WARPSYNC.COLLECTIVE R11, `(.L_x_3975) ;  /* 0x000000000b087348 */ /* 0x000fea0003c00000 */
[----:B------:R1:W2:Y:S02]  /*2aa80*/  SHFL.BFLY P0, R5, R12, R10, R5 ;  /* 0x0c00000a0c057389 */ /* 0x0002a40000000005 */
[----:B-12---:R-:W-:Y:S01]  /*2aa90*/  ENDCOLLECTIVE ;  /* 0x000000000000791b */ /* 0x006fe20003800000 */
.L_x_3975:
[----:B------:R-:W-:Y:S01]  /*2aaa0*/  FADD.FTZ R10, R249, R13 ;  /* 0x0000000df90a7221 */ /* 0x000fe20000010000 */
[----:B------:R-:W-:Y:S06]  /*2aab0*/  BRA `(.L_x_3976) ;  /* 0xffffffdc002c7947 */ /* 0x000fec000383ffff */
.L_x_3977:
        /* <DEDUP_REMOVED lines=12> */
.L_x_9007:


//--------------------- .text._ZN5flash24flash_fwd_splitkv_kernelI23Flash_fwd_kernel_traitsILi256ELi64ELi64ELi4ELb0ELb0EN7cutlass10bfloat16_tE19Flash_kernel_traitsILi256ELi64ELi64ELi4ES3_EELb0ELb0ELb0ELb0ELb1ELb0ELb0ELb0EEEvNS_16Flash_fwd_paramsE --------------------------
	.section	.text._ZN5flash24flash_fwd_splitkv_kernelI23Flash_fwd_kernel_traitsILi256ELi64ELi64ELi4ELb0ELb0EN7cutlass10bfloat16_tE19Flash_kernel_traitsILi256ELi64ELi64ELi4ES3_EELb0ELb0ELb0ELb0ELb1ELb0ELb0ELb0EEEvNS_16Flash_fwd_paramsE,"ax",@progbits
	.align	128
        .global         _ZN5flash24flash_fwd_splitkv_kernelI23Flash_fwd_kernel_traitsILi256ELi64ELi64ELi4ELb0ELb0EN7cutlass10bfloat16_tE19Flash_kernel_traitsILi256ELi64ELi64ELi4ES3_EELb0ELb0ELb0ELb0ELb1ELb0ELb0ELb0EEEvNS_16Flash_fwd_paramsE
        .type           _ZN5flash24flash_fwd_splitkv_kernelI23Flash_fwd_kernel_traitsILi256ELi64ELi64ELi4ELb0ELb0EN7cutlass10bfloat16_tE19Flash_kernel_traitsILi256ELi64ELi64ELi4ES3_EELb0ELb0ELb0ELb0ELb1ELb0ELb0ELb0EEEvNS_16Flash_fwd_paramsE,@function
        .size           _ZN5flash24flash_fwd_splitkv_kernelI23Flash_fwd_kernel_traitsILi256ELi64ELi64ELi4ELb0ELb0EN7cutlass10bfloat16_tE19Flash_kernel_traitsILi256ELi64ELi64ELi4ES3_EELb0ELb0ELb0ELb0ELb1ELb0ELb0ELb0EEEvNS_16Flash_fwd_paramsE,(.L_x_9054 - _ZN5flash24flash_fwd_splitkv_kernelI23Flash_fwd_kernel_traitsILi256ELi64ELi64ELi4ELb0ELb0EN7cutlass10bfloat16_tE19Flash_kernel_traitsILi256ELi64ELi64ELi4ES3_EELb0ELb0ELb0ELb0ELb1ELb0ELb0ELb0EEEvNS_16Flash_fwd_paramsE)
        .other          _ZN5flash24flash_fwd_splitkv_kernelI23Flash_fwd_kernel_traitsILi256ELi64ELi64ELi4ELb0ELb0EN7cutlass10bfloat16_tE19Flash_kernel_traitsILi256ELi64ELi64ELi4ES3_EELb0ELb0ELb0ELb0ELb1ELb0ELb0ELb0EEEvNS_16Flash_fwd_paramsE,@"STO_CUDA_ENTRY STV_DEFAULT"
_ZN5flash24flash_fwd_splitkv_kernelI23Flash_fwd_kernel_traitsILi256ELi64ELi64ELi4ELb0ELb0EN7cutlass10bfloat16_tE19Flash_kernel_traitsILi256ELi64ELi64ELi4ES3_EELb0ELb0ELb0ELb0ELb1ELb0ELb0ELb0EEEvNS_16Flash_fwd_paramsE:
.text._ZN5flash24flash_fwd_splitkv_kernelI23Flash_fwd_kernel_traitsILi256ELi64ELi64ELi4ELb0ELb0EN7cutlass10bfloat16_tE19Flash_kernel_traitsILi256ELi64ELi64ELi4ES3_EELb0ELb0ELb0ELb0ELb1ELb0ELb0ELb0EEEvNS_16Flash_fwd_paramsE:
[----:B------:R-:W-:Y:S08]  /*0000*/  LDC R1, c[0x0][0x28] ;  /* 0x00000a00ff017b82 */ /* 0x000ff00000000800 */
[----:B------:R-:W1:Y:S01]  /*0010*/  LDC.64 R2, c[0x0][0x300] ;  /* 0x0000c000ff027b82 */ /* 0x000e620000000a00 */
[----:B------:R-:W2:Y:S01]  /*0020*/  S2R R9, SR_CTAID.Y ;  /* 0x0000000000097919 */ /* 0x000ea20000002600 */
[----:B------:R-:W-:Y:S01]  /*0030*/  ULDC.64 UR4, c[0x0][0x2f0] ;  /* 0x0000bc0000047ab9 */ /* 0x000fe20000000a00 */
[----:B------:R-:W-:Y:S01]  /*0040*/  IMAD.MOV.U32 R236, RZ, RZ, -0x1 ;  /* 0xffffffffffec7424 */ /* 0x000fe200078e00ff */
[----:B------:R-:W-:Y:S01]  /*0050*/  ISETP.NE.U32.AND P2, PT, RZ, UR4, PT ;  /* 0x00000004ff007c0c */ /* 0x000fe2000bf45070 */
[----:B------:R-:W-:-:S03]  /*0060*/  ULDC.64 UR12, c[0x0][0x208] ;  /* 0x00008200000c7ab9 */ /* 0x000fc60000000a00 */
[----:B------:R-:W2:Y:S01]  /*0070*/  LDC.64 R4, c[0x0][0x2f0] ;  /* 0x0000bc00ff047b82 */ /* 0x000ea20000000a00 */
[----:B------:R-:W-:-:S07]  /*0080*/  ISETP.NE.AND.EX P2, PT, RZ, UR5, PT, P2 ;  /* 0x00000005ff007c0c */ /* 0x000fce000bf45320 */
[----:B------:R-:W3:Y:S01]  /*0090*/  LDC.U8 R0, c[0x0][0x3c2] ;  /* 0x0000f080ff007b82 */ /* 0x000ee20000000000 */
[----:B-1----:R-:W-:-:S07]  /*00a0*/  ISETP.NE.U32.AND P1, PT, R2, RZ, PT ;  /* 0x000000ff0200720c */ /* 0x002fce0003f25070 */
[----:B------:R-:W1:Y:S01]  /*00b0*/  LDC.64 R12, c[0x0][0x2f8] ;  /* 0x0000be00ff0c7b82 */ /* 0x000e620000000a00 */
[----:B------:R-:W-:Y:S01]  /*00c0*/  ISETP.NE.AND.EX P1, PT, R3, RZ, PT, P1 ;  /* 0x000000ff0300720c */ /* 0x000fe20003f25310 */
[----:B--2---:R-:W-:-:S06]  /*00d0*/  IMAD.WIDE R16, R9, 0x4, R4 ;  /* 0x0000000409107825 */ /* 0x004fcc00078e0204 */
[----:B------:R-:W2:Y:S01]  /*00e0*/  LDC.64 R2, c[0x0][0x2f8] ;  /* 0x0000be00ff027b82 */ /* 0x000ea20000000a00 */
[----:B------:R-:W4:Y:S04]  /*00f0*/  @P2 LDG.E R236, desc[UR12][R16.64] ;  /* 0x0000000c10ec2981 */ /* 0x000f28000c1e1900 */
[----:B------:R-:W4:Y:S03]  /*0100*/  @P2 LDG.E R5, desc[UR12][R16.64+0x4] ;  /* 0x0000040c10052981 */ /* 0x000f26000c1e1900 */
[----:B------:R-:W3:Y:S01]  /*0110*/  @P1 LDC.64 R6, c[0x0][0x300] ;  /* 0x0000c000ff061b82 */ /* 0x000ee20000000a00 */
[----:B------:R-:W-:Y:S02]  /*0120*/  IMAD.MOV.U32 R11, RZ, RZ, RZ ;  /* 0x000000ffff0b7224 */ /* 0x000fe400078e00ff */
[----:B---3--:R-:W-:-:S05]  /*0130*/  @P1 IMAD.WIDE R14, R9, 0x4, R6 ;  /* 0x00000004090e1825 */ /* 0x008fca00078e0206 */
[----:B------:R3:W5:Y:S01]  /*0140*/  @P1 LDG.E R11, desc[UR12][R14.64] ;  /* 0x0000000c0e0b1981 */ /* 0x000762000c1e1900 */
[----:B------:R-:W-:Y:S02]  /*0150*/  ISETP.NE.AND P3, PT, R0, RZ, PT ;  /* 0x000000ff0000720c */ /* 0x000fe40003f65270 */
[----:B--2---:R-:W-:-:S04]  /*0160*/  ISETP.EQ.U32.AND P0, PT, R2, RZ, PT ;  /* 0x000000ff0200720c */ /* 0x004fc80003f02070 */
[----:B------:R-:W-:Y:S01]  /*0170*/  ISETP.EQ.OR.EX P0, PT, R3, RZ, !P3, P0 ;  /* 0x000000ff0300720c */ /* 0x000fe20005f02700 */
[----:B------:R-:W-:Y:S02]  /*0180*/  IMAD.MOV.U32 R10, RZ, RZ, -0x1 ;  /* 0xffffffffff0a7424 */ /* 0x000fe400078e00ff */
[----:B-1----:R-:W-:Y:S01]  /*0190*/  IMAD.WIDE R6, R9, 0x4, R12 ;  /* 0x0000000409067825 */ /* 0x002fe200078e020c */
[----:B------:R-:W1:Y:S01]  /*01a0*/  S2R R39, SR_CTAID.X ;  /* 0x0000000000277919 */ /* 0x000e620000002500 */
[----:B------:R-:W2:Y:S01]  /*01b0*/  S2R R36, SR_CTAID.Z ;  /* 0x0000000000247919 */ /* 0x000ea20000002700 */
[----:B------:R-:W1:Y:S07]  /*01c0*/  S2R R92, SR_TID.X ;  /* 0x00000000005c7919 */ /* 0x000e6e0000002100 */
[----:B------:R3:W5:Y:S01]  /*01d0*/  @!P0 LDG.E R10, desc[UR12][R6.64] ;  /* 0x0000000c060a8981 */ /* 0x000762000c1e1900 */
[----:B------:R-:W-:-:S04]  /*01e0*/  ISETP.NE.U32.AND P0, PT, R2, RZ, PT ;  /* 0x000000ff0200720c */ /* 0x000fc80003f05070 */
[----:B------:R-:W-:Y:S01]  /*01f0*/  ISETP.NE.AND.EX P0, PT, R3, RZ, PT, P0 ;  /* 0x000000ff0300720c */ /* 0x000fe20003f05300 */
[----:B----4-:R-:W-:-:S06]  /*0200*/  @P2 IMAD.IADD R0, R5, 0x1, -R236 ;  /* 0x0000000105002824 */ /* 0x010fcc00078e0aec */
[----:B------:R-:W4:Y:S06]  /*0210*/  @!P2 LDC R0, c[0x0][0x2c4] ;  /* 0x0000b100ff00ab82 */ /* 0x000f2c0000000800 */
[----:B-123--:R-:W-:Y:S05]  /*0220*/  @!P0 BRA `(.L_x_3978) ;  /* 0x0000000000108947 */ /* 0x00efea0003800000 */
[----:B------:R-:W2:Y:S02]  /*0230*/  @P3 LDG.E R3, desc[UR12][R6.64+0x4] ;  /* 0x0000040c06033981 */ /* 0x000ea4000c1e1900 */
[----:B--2--5:R-:W-:-:S06]  /*0240*/  @P3 IADD3 R4, R3, -R10, RZ ;  /* 0x8000000a03043210 */ /* 0x024fcc0007ffe0ff */
[----:B------:R2:W5:Y:S01]  /*0250*/  @!P3 LDG.E R4, desc[UR12][R6.64] ;  /* 0x0000000c0604b981 */ /* 0x000562000c1e1900 */
[----:B------:R-:W-:Y:S05]  /*0260*/  BRA `(.L_x_3979) ;  /* 0x0000000000047947 */ /* 0x000fea0003800000 */
.L_x_3978:
[----:B------:R-:W1:Y:S02]  /*0270*/  LDC R4, c[0x0][0x2c8] ;  /* 0x0000b200ff047b82 */ /* 0x000e640000000800 */
.L_x_3979:
[----:B------:R-:W3:Y:S02]  /*0280*/  LDC.64 R2, c[0x0][0x308] ;  /* 0x0000c200ff027b82 */ /* 0x000ee40000000a00 */
[----:B---3--:R-:W-:-:S04]  /*0290*/  ISETP.NE.U32.AND P2, PT, R2, RZ, PT ;  /* 0x000000ff0200720c */ /* 0x008fc80003f45070 */
[----:B------:R-:W-:-:S13]  /*02a0*/  ISETP.NE.AND.EX P2, PT, R3, RZ, PT, P2 ;  /* 0x000000ff0300720c */ /* 0x000fda0003f45320 */
[----:B------:R-:W2:Y:S01]  /*02b0*/  @P2 LDC.64 R2, c[0x0][0x308] ;  /* 0x0000c200ff022b82 */ /* 0x000ea20000000a00 */
[----:B------:R-:W-:-:S07]  /*02c0*/  IMAD.SHL.U32 R235, R39, 0x40, RZ ;  /* 0x0000004027eb7824 */ /* 0x000fce00078e00ff */
[----:B------:R-:W3:Y:S01]  /*02d0*/  @!P2 LDC R5, c[0x0][0x2cc] ;  /* 0x0000b300ff05ab82 */ /* 0x000ee20000000800 */
[----:B--2---:R-:W-:-:S07]  /*02e0*/  @P2 IMAD.WIDE R6, R9, 0x4, R2 ;  /* 0x0000000409062825 */ /* 0x004fce00078e0202 */
[----:B------:R-:W2:Y:S01]  /*02f0*/  @!P2 LDC.64 R2, c[0x0][0x318] ;  /* 0x0000c600ff02ab82 */ /* 0x000ea20000000a00 */
[----:B------:R-:W3:Y:S01]  /*0300*/  @P2 LDG.E R6, desc[UR12][R6.64] ;  /* 0x0000000c06062981 */ /* 0x000ee2000c1e1900 */
[----:B----4-:R-:W-:Y:S02]  /*0310*/  ISETP.GT.AND P1, PT, R0, R235, PT ;  /* 0x000000eb0000720c */ /* 0x010fe40003f24270 */
[----:B--2---:R-:W-:-:S04]  /*0320*/  @!P2 ISETP.NE.U32.AND P0, PT, R2, RZ, PT ;  /* 0x000000ff0200a20c */ /* 0x004fc80003f05070 */
[----:B------:R-:W-:-:S04]  /*0330*/  @!P2 ISETP.NE.AND.EX P0, PT, R3, RZ, PT, P0 ;  /* 0x000000ff0300a20c */ /* 0x000fc80003f05300 */
[----:B---3--:R-:W-:Y:S01]  /*0340*/  @!P2 SEL R5, R5, RZ, P0 ;  /* 0x000000ff0505a207 */ /* 0x008fe20000000000 */
[----:B-----5:R-:W-:Y:S02]  /*0350*/  @P2 IMAD.IADD R93, R6, 0x1, -R11 ;  /* 0x00000001065d2824 */ /* 0x020fe400078e0a0b */
[----:B------:R-:W-:Y:S06]  /*0360*/  @!P1 EXIT ;  /* 0x000000000000994d */ /* 0x000fec0003800000 */
[----:B-1----:R-:W-:Y:S01]  /*0370*/  @!P2 IADD3 R93, R5, R4, -R11 ;  /* 0x00000004055da210 */ /* 0x002fe20007ffe80b */
[----:B------:R-:W-:Y:S02]  /*0380*/  ULDC UR5, c[0x0][0x2c8] ;  /* 0x0000b20000057ab9 */ /* 0x000fe40000000800 */
[----:B------:R-:W-:Y:S02]  /*0390*/  UIADD3 UR5, UR5, 0x3f, URZ ;  /* 0x0000003f05057890 */ /* 0x000fe4000fffe03f */
[----:B------:R-:W-:Y:S02]  /*03a0*/  VIADD R3, R93, 0x3f ;  /* 0x0000003f5d037836 */ /* 0x000fe40000000000 */
[----:B------:R-:W-:-:S03]  /*03b0*/  USHF.R.S32.HI UR4, URZ, 0x1f, UR5 ;  /* 0x0000001f3f047899 */ /* 0x000fc60008011405 */
[----:B------:R-:W-:Y:S01]  /*03c0*/  SHF.R.S32.HI R2, RZ, 0x1f, R3 ;  /* 0x0000001fff027819 */ /* 0x000fe20000011403 */
[----:B------:R-:W-:-:S03]  /*03d0*/  ULEA.HI UR4, UR4, UR5, URZ, 0x6 ;  /* 0x0000000504047291 */ /* 0x000fc6000f8f303f */
[----:B------:R-:W-:Y:S01]  /*03e0*/  LEA.HI R2, R2, R3, RZ, 0x6 ;  /* 0x0000000302027211 */ /* 0x000fe200078f30ff */
[----:B------:R-:W-:-:S03]  /*03f0*/  USHF.R.S32.HI UR4, URZ, 0x6, UR4 ;  /* 0x000000063f047899 */ /* 0x000fc60008011404 */
[----:B------:R-:W-:-:S04]  /*0400*/  SHF.R.S32.HI R165, RZ, 0x6, R2 ;  /* 0x00000006ffa57819 */ /* 0x000fc80000011402 */
[----:B------:R-:W-:-:S04]  /*0410*/  VIMNMX R165, R165, UR4, PT ;  /* 0x00000004a5a57c48 */ /* 0x000fc8000bfe0100 */
[----:B------:R-:W-:-:S13]  /*0420*/  ISETP.GT.AND P0, PT, R165, RZ, PT ;  /* 0x000000ffa500720c */ /* 0x000fda0003f04270 */
[----:B------:R-:W-:Y:S05]  /*0430*/  @P0 BRA `(.L_x_3980) ;  /* 0x00000008000c0947 */ /* 0x000fea0003800000 */
[----:B------:R-:W-:Y:S01]  /*0440*/  ISETP.NE.AND P0, PT, R236, -0x1, PT ;  /* 0xffffffffec00780c */ /* 0x000fe20003f05270 */
[----:B------:R-:W1:Y:S01]  /*0450*/  LDC.64 R4, c[0x0][0x298] ;  /* 0x0000a600ff047b82 */ /* 0x000e620000000a00 */
[----:B------:R-:W-:Y:S01]  /*0460*/  SHF.R.S32.HI R7, RZ, 0x1f, R92 ;  /* 0x0000001fff077819 */ /* 0x000fe2000001145c */
[--C-:B------:R-:W-:Y:S01]  /*0470*/  IMAD.IADD R0, R0, 0x1, -R235.reuse ;  /* 0x0000000100007824 */ /* 0x100fe200078e0aeb */
[C---:B------:R-:W-:Y:S01]  /*0480*/  LOP3.LUT P6, RZ, R92.reuse, 0x7, RZ, 0xc0, !PT ;  /* 0x000000075cff7812 */ /* 0x040fe200078cc0ff */
[----:B------:R-:W-:Y:S01]  /*0490*/  ULDC.64 UR4, c[0x0][0x2a0] ;  /* 0x0000a80000047ab9 */ /* 0x000fe20000000a00 */
[----:B------:R-:W-:Y:S01]  /*04a0*/  LEA.HI R7, R7, R92, RZ, 0x3 ;  /* 0x0000005c07077211 */ /* 0x000fe200078f18ff */
[----:B------:R-:W-:Y:S01]  /*04b0*/  ULDC UR6, c[0x0][0x270] ;  /* 0x00009c0000067ab9 */ /* 0x000fe20000000800 */
[----:B------:R-:W-:Y:S01]  /*04c0*/  SHF.R.S32.HI R15, RZ, 0x1f, R235 ;  /* 0x0000001fff0f7819 */ /* 0x000fe200000114eb */
[----:B------:R-:W-:Y:S01]  /*04d0*/  IMAD R8, R9, UR6, R36 ;  /* 0x0000000609087c24 */ /* 0x000fe2000f8e0224 */
[----:B------:R-:W-:Y:S01]  /*04e0*/  LOP3.LUT R13, R7, 0x1ffffff8, RZ, 0xc0, !PT ;  /* 0x1ffffff8070d7812 */ /* 0x000fe200078ec0ff */
[----:B------:R-:W-:Y:S01]  /*04f0*/  BSSY B0, `(.L_x_3981) ;  /* 0x0000030000007945 */ /* 0x000fe20003800000 */
[----:B------:R-:W-:Y:S01]  /*0500*/  SHF.R.S32.HI R7, RZ, 0x3, R7 ;  /* 0x00000003ff077819 */ /* 0x000fe20000011407 */
[----:B------:R-:W2:Y:S01]  /*0510*/  @!P0 LDC.64 R2, c[0x0][0x290] ;  /* 0x0000a400ff028b82 */ /* 0x000ea20000000a00 */
[----:B------:R-:W-:Y:S01]  /*0520*/  @!P0 SHF.R.S32.HI R11, RZ, 0x1f, R9 ;  /* 0x0000001fff0b8819 */ /* 0x000fe20000011409 */
[----:B------:R-:W-:Y:S01]  /*0530*/  IMAD.IADD R92, R92, 0x1, -R13 ;  /* 0x000000015c5c7824 */ /* 0x000fe200078e0a0d */
[----:B------:R-:W-:-:S03]  /*0540*/  ISETP.GE.OR P5, PT, R7, R0, P6 ;  /* 0x000000000700720c */ /* 0x000fc600037a6670 */
[----:B------:R-:W-:-:S05]  /*0550*/  IMAD.SHL.U32 R92, R92, 0x8, RZ ;  /* 0x000000085c5c7824 */ /* 0x000fca00078e00ff */
[----:B------:R-:W-:-:S03]  /*0560*/  SHF.R.S32.HI R93, RZ, 0x1f, R92 ;  /* 0x0000001fff5d7819 */ /* 0x000fc6000001145c */
[----:B-1----:R-:W-:-:S04]  /*0570*/  IMAD.WIDE.U32 R92, R235, R4, R92 ;  /* 0x00000004eb5c7225 */ /* 0x002fc800078e005c */
[----:B--2---:R-:W-:Y:S02]  /*0580*/  @!P0 IMAD R6, R11, R2, RZ ;  /* 0x000000020b068224 */ /* 0x004fe400078e02ff */
[----:B------:R-:W-:-:S04]  /*0590*/  @P0 IMAD.WIDE.U32 R10, R236, R4, RZ ;  /* 0x00000004ec0a0225 */ /* 0x000fc800078e00ff */
[----:B------:R-:W-:-:S04]  /*05a0*/  @!P0 IMAD.WIDE.U32 R12, R9, R2, RZ ;  /* 0x00000002090c8225 */ /* 0x000fc800078e00ff */
[----:B------:R-:W-:Y:S01]  /*05b0*/  @P0 IMAD R236, R236, R5, R11 ;  /* 0x00000005ecec0224 */ /* 0x000fe200078e020b */
[----:B------:R-:W-:Y:S01]  /*05c0*/  @!P0 MOV R10, R12 ;  /* 0x0000000c000a8202 */ /* 0x000fe20000000f00 */
[----:B------:R-:W-:Y:S02]  /*05d0*/  VIADD R11, R7, 0x10 ;  /* 0x00000010070b7836 */ /* 0x000fe40000000000 */
[----:B------:R-:W-:Y:S01]  /*05e0*/  @!P0 IMAD R3, R9, R3, R6 ;  /* 0x0000000309038224 */ /* 0x000fe200078e0206 */
[----:B------:R-:W-:Y:S01]  /*05f0*/  SHF.R.S32.HI R6, RZ, 0x1f, R36 ;  /* 0x0000001fff067819 */ /* 0x000fe20000011424 */
[----:B------:R-:W-:Y:S01]  /*0600*/  IMAD R2, R15, R4, RZ ;  /* 0x000000040f027224 */ /* 0x000fe200078e02ff */
[-C--:B------:R-:W-:Y:S01]  /*0610*/  ISETP.GE.AND P2, PT, R11, R0.reuse, PT ;  /* 0x000000000b00720c */ /* 0x080fe20003f46270 */
[----:B------:R-:W-:Y:S01]  /*0620*/  @!P0 IMAD.IADD R236, R13, 0x1, R3 ;  /* 0x000000010dec8824 */ /* 0x000fe200078e0203 */
[----:B------:R-:W-:Y:S01]  /*0630*/  ISETP.GE.OR P4, PT, R11, R0, P6 ;  /* 0x000000000b00720c */ /* 0x000fe20003786670 */
[----:B------:R-:W-:Y:S01]  /*0640*/  IMAD R11, R235, R5, R2 ;  /* 0x00000005eb0b7224 */ /* 0x000fe200078e0202 */
[----:B------:R-:W-:Y:S01]  /*0650*/  IADD3 R10, P0, R10, R92, RZ ;  /* 0x0000005c0a0a7210 */ /* 0x000fe20007f1e0ff */
[----:B------:R-:W-:Y:S01]  /*0660*/  VIADD R3, R7, 0x20 ;  /* 0x0000002007037836 */ /* 0x000fe20000000000 */
[----:B------:R-:W-:-:S02]  /*0670*/  SHF.R.S32.HI R9, RZ, 0x1f, R7 ;  /* 0x0000001fff097819 */ /* 0x000fc40000011407 */
[----:B------:R-:W-:Y:S02]  /*0680*/  IADD3.X R11, R236, R93, R11, P0, !PT ;  /* 0x0000005dec0b7210 */ /* 0x000fe400007fe40b */
[-C--:B------:R-:W-:Y:S02]  /*0690*/  ISETP.GE.AND P0, PT, R7, R0.reuse, PT ;  /* 0x000000000700720c */ /* 0x080fe40003f06270 */
[CC--:B------:R-:W-:Y:S02]  /*06a0*/  ISETP.GE.AND P1, PT, R3.reuse, R0.reuse, PT ;  /* 0x000000000300720c */ /* 0x0c0fe40003f26270 */
[----:B------:R-:W-:Y:S01]  /*06b0*/  ISETP.GE.OR P3, PT, R3, R0, P6 ;  /* 0x000000000300720c */ /* 0x000fe20003766670 */
[----:B------:R-:W-:-:S04]  /*06c0*/  IMAD R3, R6, UR4, RZ ;  /* 0x0000000406037c24 */ /* 0x000fc8000f8e02ff */
[C---:B------:R-:W-:Y:S02]  /*06d0*/  IMAD R3, R36.reuse, UR5, R3 ;  /* 0x0000000524037c24 */ /* 0x040fe4000f8e0203 */
[----:B------:R-:W-:Y:S01]  /*06e0*/  IMAD.WIDE.U32 R36, R36, UR4, R10 ;  /* 0x0000000424247c25 */ /* 0x000fe2000f8e000a */
[----:B------:R-:W-:-:S03]  /*06f0*/  ULDC UR4, c[0x0][0x2c4] ;  /* 0x0000b10000047ab9 */ /* 0x000fc60000000800 */
[----:B------:R-:W-:Y:S01]  /*0700*/  IMAD R8, R8, UR4, R235 ;  /* 0x0000000408087c24 */ /* 0x000fe2000f8e02eb */
[----:B------:R-:W-:Y:S01]  /*0710*/  IADD3 R15, R37, R3, RZ ;  /* 0x00000003250f7210 */ /* 0x000fe20007ffe0ff */
[----:B------:R-:W-:Y:S06]  /*0720*/  @P0 BRA `(.L_x_3982) ;  /* 0x0000000000300947 */ /* 0x000fec0003800000 */
[----:B------:R-:W-:Y:S01]  /*0730*/  MOV R14, R36 ;  /* 0x00000024000e7202 */ /* 0x000fe20000000f00 */
[----:B------:R-:W-:Y:S01]  /*0740*/  IMAD R2, R9, R4, RZ ;  /* 0x0000000409027224 */ /* 0x000fe200078e02ff */
[----:B------:R-:W-:-:S03]  /*0750*/  ULDC.64 UR4, c[0x0][0x280] ;  /* 0x0000a00000047ab9 */ /* 0x000fc60000000a00 */
[----:B------:R-:W-:-:S04]  /*0760*/  IMAD.WIDE.U32 R10, R7, R4, R14 ;  /* 0x00000004070a7225 */ /* 0x000fc800078e000e */
[----:B------:R-:W-:Y:S01]  /*0770*/  IMAD R2, R7, R5, R2 ;  /* 0x0000000507027224 */ /* 0x000fe200078e0202 */
[----:B------:R-:W-:-:S04]  /*0780*/  LEA R12, P0, R10, UR4, 0x1 ;  /* 0x000000040a0c7c11 */ /* 0x000fc8000f8008ff */
[----:B------:R-:W-:-:S04]  /*0790*/  IADD3 R2, R11, R2, RZ ;  /* 0x000000020b027210 */ /* 0x000fc80007ffe0ff */
[----:B------:R-:W-:-:S05]  /*07a0*/  LEA.HI.X R13, R10, UR5, R2, 0x1, P0 ;  /* 0x000000050a0d7c11 */ /* 0x000fca00080f0c02 */
[----:B------:R1:W-:Y:S04]  /*07b0*/  STG.E.128 desc[UR12][R12.64], RZ ;  /* 0x000000ff0c007986 */ /* 0x0003e8000c101d0c */
[----:B------:R1:W-:Y:S04]  /*07c0*/  STG.E.128 desc[UR12][R12.64+0x80], RZ ;  /* 0x000080ff0c007986 */ /* 0x0003e8000c101d0c */
[----:B------:R1:W-:Y:S04]  /*07d0*/  STG.E.128 desc[UR12][R12.64+0x100], RZ ;  /* 0x000100ff0c007986 */ /* 0x0003e8000c101d0c */
[----:B------:R1:W-:Y:S02]  /*07e0*/  STG.E.128 desc[UR12][R12.64+0x180], RZ ;  /* 0x000180ff0c007986 */ /* 0x0003e4000c101d0c */
.L_x_3982:
[----:B------:R-:W-:Y:S05]  /*07f0*/  BSYNC B0 ;  /* 0x0000000000007941 */ /* 0x000fea0003800000 */
.L_x_3981:
[----:B------:R-:W-:Y:S01]  /*0800*/  BSSY B0, `(.L_x_3983) ;  /* 0x0000013000007945 */ /* 0x000fe20003800000 */
[----:B------:R-:W-:Y:S02]  /*0810*/  IADD3 R6, P0, R8, R7, RZ ;  /* 0x0000000708067210 */ /* 0x000fe40007f1e0ff */
[----:B------:R-:W-:Y:S01]  /*0820*/  IADD3 R11, R7, 0x30, RZ ;  /* 0x00000030070b7810 */ /* 0x000fe20007ffe0ff */
[----:B------:R-:W-:Y:S05]  /*0830*/  @P2 BRA `(.L_x_3984) ;  /* 0x00000000003c2947 */ /* 0x000fea0003800000 */
[----:B------:R-:W-:Y:S01]  /*0840*/  IADD3 R3, P2, R7, 0x10, RZ ;  /* 0x0000001007037810 */ /* 0x000fe20007f5e0ff */
[----:B-1----:R-:W-:Y:S01]  /*0850*/  IMAD.MOV.U32 R12, RZ, RZ, R36 ;  /* 0x000000ffff0c7224 */ /* 0x002fe200078e0024 */
[----:B------:R-:W-:-:S03]  /*0860*/  ULDC.64 UR4, c[0x0][0x280] ;  /* 0x0000a00000047ab9 */ /* 0x000fc60000000a00 */
[----:B------:R-:W-:-:S04]  /*0870*/  IMAD.X R13, RZ, RZ, R9, P2 ;  /* 0x000000ffff0d7224 */ /* 0x000fc800010e0609 */
[----:B------:R-:W-:Y:S01]  /*0880*/  IMAD R2, R13, R4, RZ ;  /* 0x000000040d027224 */ /* 0x000fe200078e02ff */
[----:B------:R-:W-:-:S03]  /*0890*/  MOV R13, R15 ;  /* 0x0000000f000d7202 */ /* 0x000fc60000000f00 */
[C---:B------:R-:W-:Y:S02]  /*08a0*/  IMAD R2, R3.reuse, R5, R2 ;  /* 0x0000000503027224 */ /* 0x040fe400078e0202 */
[----:B------:R-:W-:-:S03]  /*08b0*/  IMAD.WIDE.U32 R12, R3, R4, R12 ;  /* 0x00000004030c7225 */ /* 0x000fc600078e000c */
[----:B------:R-:W-:Y:S02]  /*08c0*/  LEA R16, P2, R12, UR4, 0x1 ;  /* 0x000000040c107c11 */ /* 0x000fe4000f8408ff */
[----:B------:R-:W-:-:S04]  /*08d0*/  IADD3 R3, R13, R2, RZ ;  /* 0x000000020d037210 */ /* 0x000fc80007ffe0ff */
[----:B------:R-:W-:-:S05]  /*08e0*/  LEA.HI.X R17, R12, UR5, R3, 0x1, P2 ;  /* 0x000000050c117c11 */ /* 0x000fca00090f0c03 */
[----:B------:R2:W-:Y:S04]  /*08f0*/  STG.E.128 desc[UR12][R16.64], RZ ;  /* 0x000000ff10007986 */ /* 0x0005e8000c101d0c */
[----:B------:R2:W-:Y:S04]  /*0900*/  STG.E.128 desc[UR12][R16.64+0x80], RZ ;  /* 0x000080ff10007986 */ /* 0x0005e8000c101d0c */
[----:B------:R2:W-:Y:S04]  /*0910*/  STG.E.128 desc[UR12][R16.64+0x100], RZ ;  /* 0x000100ff10007986 */ /* 0x0005e8000c101d0c */
[----:B------:R2:W-:Y:S02]  /*0920*/  STG.E.128 desc[UR12][R16.64+0x180], RZ ;  /* 0x000180ff10007986 */ /* 0x0005e4000c101d0c */
.L_x_3984:
[----:B------:R-:W-:Y:S05]  /*0930*/  BSYNC B0 ;  /* 0x0000000000007941 */ /* 0x000fea0003800000 */
.L_x_3983:
[----:B------:R-:W-:Y:S01]  /*0940*/  BSSY B0, `(.L_x_3985) ;  /* 0x0000012000007945 */ /* 0x000fe20003800000 */
[----:B------:R-:W-:-:S03]  /*0950*/  ISETP.GE.AND P2, PT, R11, R0, PT ;  /* 0x000000000b00720c */ /* 0x000fc60003f46270 */
[----:B------:R-:W-:Y:S10]  /*0960*/  @P1 BRA `(.L_x_3986) ;  /* 0x00000000003c1947 */ /* 0x000ff40003800000 */
        /* <DEDUP_REMOVED lines=8> */
[----:B--2---:R-:W-:Y:S02]  /*09f0*/  LEA R16, P1, R12, UR4, 0x1 ;  /* 0x000000040c107c11 */ /* 0x004fe4000f8208ff */
[----:B------:R-:W-:-:S04]  /*0a00*/  IADD3 R3, R13, R2, RZ ;  /* 0x000000020d037210 */ /* 0x000fc80007ffe0ff */
[----:B------:R-:W-:-:S05]  /*0a10*/  LEA.HI.X R17, R12, UR5, R3, 0x1, P1 ;  /* 0x000000050c117c11 */ /* 0x000fca00088f0c03 */
[----:B------:R3:W-:Y:S04]  /*0a20*/  STG.E.128 desc[UR12][R16.64], RZ ;  /* 0x000000ff10007986 */ /* 0x0007e8000c101d0c */
[----:B------:R3:W-:Y:S04]  /*0a30*/  STG.E.128 desc[UR12][R16.64+0x80], RZ ;  /* 0x000080ff10007986 */ /* 0x0007e8000c101d0c */
[----:B------:R3:W-:Y:S04]  /*0a40*/  STG.E.128 desc[UR12][R16.64+0x100], RZ ;  /* 0x000100ff10007986 */ /* 0x0007e8000c101d0c */
[----:B------:R3:W-:Y:S02]  /*0a50*/  STG.E.128 desc[UR12][R16.64+0x180], RZ ;  /* 0x000180ff10007986 */ /* 0x0007e4000c101d0c */
.L_x_3986:
[----:B------:R-:W-:Y:S05]  /*0a60*/  BSYNC B0 ;  /* 0x0000000000007941 */ /* 0x000fea0003800000 */
.L_x_3985:
[----:B------:R-:W-:Y:S04]  /*0a70*/  BSSY B0, `(.L_x_3987) ;  /* 0x0000010000007945 */ /* 0x000fe80003800000 */
[----:B------:R-:W-:Y:S05]  /*0a80*/  @P2 BRA `(.L_x_3988) ;  /* 0x0000000000382947 */ /* 0x000fea0003800000 */
[----:B------:R-:W-:Y:S01]  /*0a90*/  IADD3 R7, P1, R7, 0x30, RZ ;  /* 0x0000003007077810 */ /* 0x000fe20007f3e0ff */
[----:B------:R-:W-:Y:S01]  /*0aa0*/  ULDC.64 UR4, c[0x0][0x280] ;  /* 0x0000a00000047ab9 */ /* 0x000fe20000000a00 */
[----:B------:R-:W-:Y:S02]  /*0ab0*/  MOV R14, R36 ;  /* 0x00000024000e7202 */ /* 0x000fe40000000f00 */
[----:B------:R-:W-:-:S03]  /*0ac0*/  IADD3.X R3, RZ, R9, RZ, P1, !PT ;  /* 0x00000009ff037210 */ /* 0x000fc60000ffe4ff */
[----:B------:R-:W-:-:S04]  /*0ad0*/  IMAD.WIDE.U32 R14, R7, R4, R14 ;  /* 0x00000004070e7225 */ /* 0x000fc800078e000e */
[----:B------:R-:W-:-:S04]  /*0ae0*/  IMAD R2, R3, R4, RZ ;  /* 0x0000000403027224 */ /* 0x000fc800078e02ff */
        /* <DEDUP_REMOVED lines=8> */
.L_x_3988:
[----:B------:R-:W-:Y:S05]  /*0b70*/  BSYNC B0 ;  /* 0x0000000000007941 */ /* 0x000fea0003800000 */
.L_x_3987:
[----:B------:R-:W-:Y:S01]  /*0b80*/  ULDC.64 UR4, c[0x0][0x2b0] ;  /* 0x0000ac0000047ab9 */ /* 0x000fe20000000a00 */
[----:B------:R-:W-:Y:S01]  /*0b90*/  ISETP.GE.OR P6, PT, R11, R0, P6 ;  /* 0x000000000b00720c */ /* 0x000fe200037c6670 */
[----:B------:R-:W-:Y:S01]  /*0ba0*/  @!P4 IMAD.MOV.U32 R7, RZ, RZ, 0x7f800000 ;  /* 0x7f800000ff07c424 */ /* 0x000fe200078e00ff */
[----:B------:R-:W-:Y:S01]  /*0bb0*/  LEA.HI.X.SX32 R9, R8, R9, 0x1, P0 ;  /* 0x0000000908097211 */ /* 0x000fe200000f0eff */
[----:B------:R-:W-:Y:S01]  /*0bc0*/  @!P3 IMAD.MOV.U32 R5, RZ, RZ, 0x7f800000 ;  /* 0x7f800000ff05b424 */ /* 0x000fe200078e00ff */
[----:B----4-:R-:W-:-:S04]  /*0bd0*/  LEA R2, P0, R6, UR4, 0x2 ;  /* 0x0000000406027c11 */ /* 0x010fc8000f8010ff */
[----:B------:R-:W-:Y:S01]  /*0be0*/  LEA.HI.X R3, R6, UR5, R9, 0x2, P0 ;  /* 0x0000000506037c11 */ /* 0x000fe200080f1409 */
[----:B------:R-:W-:-:S04]  /*0bf0*/  @!P5 IMAD.MOV.U32 R9, RZ, RZ, 0x7f800000 ;  /* 0x7f800000ff09d424 */ /* 0x000fc800078e00ff */
[----:B------:R4:W-:Y:S04]  /*0c00*/  @!P4 STG.E desc[UR12][R2.64+0x40], R7 ;  /* 0x000040070200c986 */ /* 0x0009e8000c10190c */
[----:B------:R4:W-:Y:S04]  /*0c10*/  @!P5 STG.E desc[UR12][R2.64], R9 ;  /* 0x000000090200d986 */ /* 0x0009e8000c10190c */
[----:B------:R4:W-:Y:S01]  /*0c20*/  @!P3 STG.E desc[UR12][R2.64+0x80], R5 ;  /* 0x000080050200b986 */ /* 0x0009e2000c10190c */
[----:B------:R-:W-:Y:S05]  /*0c30*/  @P6 EXIT ;  /* 0x000000000000694d */ /* 0x000fea0003800000 */
[----:B----4-:R-:W-:-:S05]  /*0c40*/  MOV R5, 0x7f800000 ;  /* 0x7f80000000057802 */ /* 0x010fca0000000f00 */
[----:B------:R-:W-:Y:S01]  /*0c50*/  STG.E desc[UR12][R2.64+0xc0], R5 ;  /* 0x0000c00502007986 */ /* 0x000fe2000c10190c */
[----:B------:R-:W-:Y:S05]  /*0c60*/  EXIT ;  /* 0x000000000000794d */ /* 0x000fea0003800000 */
.L_x_3980:
[----:B------:R-:W1:Y:S01]  /*0c70*/  LDC.64 R2, c[0x0][0x368] ;  /* 0x0000da00ff027b82 */ /* 0x000e620000000a00 */
[----:B------:R-:W-:Y:S01]  /*0c80*/  IMAD.MOV.U32 R8, RZ, RZ, R9 ;  /* 0x000000ffff087224 */ /* 0x000fe200078e0009 */
[----:B------:R-:W-:Y:S01]  /*0c90*/  ULDC.64 UR4, c[0x0][0x370] ;  /* 0x0000dc0000047ab9 */ /* 0x000fe20000000a00 */
[----:B-1----:R-:W-:-:S04]  /*0ca0*/  ISETP.NE.U32.AND P0, PT, R2, RZ, PT ;  /* 0x000000ff0200720c */ /* 0x002fc80003f05070 */
[----:B------:R-:W-:-:S13]  /*0cb0*/  ISETP.NE.AND.EX P0, PT, R3, RZ, PT, P0 ;  /* 0x000000ff0300720c */ /* 0x000fda0003f05300 */
[----:B------:R-:W1:Y:S02]  /*0cc0*/  @P0 LDC.64 R2, c[0x0][0x368] ;  /* 0x0000da00ff020b82 */ /* 0x000e640000000a00 */
[----:B-1----:R-:W-:-:S05]  /*0cd0*/  @P0 IMAD.WIDE R2, R9, 0x4, R2 ;  /* 0x0000000409020825 */ /* 0x002fca00078e0202 */
[----:B------:R1:W5:Y:S01]  /*0ce0*/  @P0 LDG.E R8, desc[UR12][R2.64] ;  /* 0x0000000c02080981 */ /* 0x000362000c1e1900 */
[----:B------:R-:W-:Y:S02]  /*0cf0*/  ISETP.NE.U32.AND P0, PT, RZ, UR4, PT ;  /* 0x00000004ff007c0c */ /* 0x000fe4000bf05070 */
[----:B------:R-:W-:Y:S02]  /*0d00*/  CS2R R238, SRZ ;  /* 0x0000000000ee7805 */ /* 0x000fe4000001ff00 */
[----:B------:R-:W-:Y:S02]  /*0d10*/  PLOP3.LUT P6, PT, PT, PT, PT, 0x8, 0x0 ;  /* 0x000000000000781c */ /* 0x000fe40003fce170 */
[----:B------:R-:W-:-:S13]  /*0d20*/  ISETP.NE.AND.EX P0, PT, RZ, UR5, PT, P0 ;  /* 0x00000005ff007c0c */ /* 0x000fda000bf05300 */
[----:B------:R-:W-:Y:S05]  /*0d30*/  @!P0 BRA `(.L_x_3989) ;  /* 0x00000000002c8947 */ /* 0x000fea0003800000 */
[----:B-1----:R-:W1:Y:S01]  /*0d40*/  LDC.64 R2, c[0x0][0x378] ;  /* 0x0000de00ff027b82 */ /* 0x002e620000000a00 */
[----:B------:R-:W-:-:S05]  /*0d50*/  SHF.R.S32.HI R5, RZ, 0x1f, R9 ;  /* 0x0000001fff057819 */ /* 0x000fca0000011409 */
[-C--:B-1----:R-:W-:Y:S02]  /*0d60*/  IMAD R4, R5, R2.reuse, RZ ;  /* 0x0000000205047224 */ /* 0x082fe400078e02ff */
[----:B------:R-:W-:-:S04]  /*0d70*/  IMAD.WIDE.U32 R6, R9, R2, RZ ;  /* 0x0000000209067225 */ /* 0x000fc800078e00ff */
[----:B------:R-:W-:Y:S01]  /*0d80*/  IMAD R3, R9, R3, R4 ;  /* 0x0000000309037224 */ /* 0x000fe200078e0204 */
[----:B------:R-:W-:-:S03]  /*0d90*/  LEA R238, P0, R6, UR4, 0x2 ;  /* 0x0000000406ee7c11 */ /* 0x000fc6000f8010ff */
[----:B------:R-:W-:Y:S01]  /*0da0*/  IMAD.IADD R3, R7, 0x1, R3 ;  /* 0x0000000107037824 */ /* 0x000fe200078e0203 */
[----:B------:R-:W-:-:S04]  /*0db0*/  ISETP.NE.U32.AND P6, PT, R238, RZ, PT ;  /* 0x000000ffee00720c */ /* 0x000fc80003fc5070 */
[----:B------:R-:W-:-:S04]  /*0dc0*/  SHF.L.U64.HI R3, R6, 0x2, R3 ;  /* 0x0000000206037819 */ /* 0x000fc80000010203 */
[----:B------:R-:W-:-:S04]  /*0dd0*/  IADD3.X R239, R3, UR5, RZ, P0, !PT ;  /* 0x0000000503ef7c10 */ /* 0x000fc800087fe4ff */
[----:B------:R-:W-:-:S13]  /*0de0*/  ISETP.NE.AND.EX P6, PT, R239, RZ, PT, P6 ;  /* 0x000000ffef00720c */ /* 0x000fda0003fc5360 */
.L_x_3989:
[----:B------:R-:W-:Y:S05]  /*0df0*/  @!P6 BRA `(.L_x_3990) ;  /* 0x000000040038e947 */ /* 0x000fea0003800000 */
[----:B-----5:R-:W2:Y:S01]  /*0e00*/  LDC R8, c[0x0][0x380] ;  /* 0x0000e000ff087b82 */ /* 0x020ea20000000800 */
[----:B------:R-:W-:Y:S01]  /*0e10*/  LEA R25, R165, 0xffffffc0, 0x6 ;  /* 0xffffffc0a5197811 */ /* 0x000fe200078e30ff */
[----:B------:R-:W-:-:S03]  /*0e20*/  ULDC.64 UR4, c[0x0][0x230] ;  /* 0x00008c0000047ab9 */ /* 0x000fc60000000a00 */
[----:B-1----:R-:W-:Y:S02]  /*0e30*/  IABS R2, R25 ;  /* 0x0000001900027213 */ /* 0x002fe40000000000 */
[----:B------:R-:W-:Y:S01]  /*0e40*/  MOV R12, RZ ;  /* 0x000000ff000c7202 */ /* 0x000fe20000000f00 */
[----:B------:R-:W1:Y:S01]  /*0e50*/  LDC.64 R84, c[0x0][0x248] ;  /* 0x00009200ff547b82 */ /* 0x000e620000000a00 */
[----:B--2---:R-:W-:-:S04]  /*0e60*/  IABS R4, R8 ;  /* 0x0000000800047213 */ /* 0x004fc80000000000 */
[----:B------:R-:W2:Y:S08]  /*0e70*/  I2F.RP R5, R4 ;  /* 0x0000000400057306 */ /* 0x000eb00000209400 */
[----:B--2---:R-:W2:Y:S02]  /*0e80*/  MUFU.RCP R6, R5 ;  /* 0x0000000500067308 */ /* 0x004ea40000001000 */
[----:B--2---:R-:W-:-:S06]  /*0e90*/  IADD3 R6, R6, 0xffffffe, RZ ;  /* 0x0ffffffe06067810 */ /* 0x004fcc0007ffe0ff */
[----:B------:R-:W2:Y:S02]  /*0ea0*/  F2I.FTZ.U32.TRUNC.NTZ R7, R6 ;  /* 0x0000000600077305 */ /* 0x000ea4000021f000 */
[----:B--2---:R-:W-:Y:S01]  /*0eb0*/  IMAD.MOV R3, RZ, RZ, -R7 ;  /* 0x000000ffff037224 */ /* 0x004fe200078e0a07 */
[----:B------:R-:W-:-:S03]  /*0ec0*/  MOV R6, RZ ;  /* 0x000000ff00067202 */ /* 0x000fc60000000f00 */
[----:B------:R-:W-:-:S04]  /*0ed0*/  IMAD R3, R3, R4, RZ ;  /* 0x0000000403037224 */ /* 0x000fc800078e02ff */
[----:B------:R-:W-:Y:S02]  /*0ee0*/  IMAD.HI.U32 R3, R7, R3, R6 ;  /* 0x0000000307037227 */ /* 0x000fe400078e0006 */
[----:B------:R-:W2:Y:S04]  /*0ef0*/  LDC R7, c[0x0][0x278] ;  /* 0x00009e00ff077b82 */ /* 0x000ea80000000800 */
[----:B------:R-:W-:-:S04]  /*0f00*/  IMAD.HI.U32 R11, R3, R2, RZ ;  /* 0x00000002030b7227 */ /* 0x000fc800078e00ff */
[----:B------:R-:W-:-:S04]  /*0f10*/  IMAD.MOV R3, RZ, RZ, -R11 ;  /* 0x000000ffff037224 */ /* 0x000fc800078e0a0b */
        /* <DEDUP_REMOVED lines=8> */
[----:B------:R-:W-:-:S05]  /*0fa0*/  @P2 IADD3 R11, R11, 0x1, RZ ;  /* 0x000000010b0b2810 */ /* 0x000fca0007ffe0ff */
[----:B------:R-:W-:Y:S01]  /*0fb0*/  @!P0 IMAD.MOV R11, RZ, RZ, -R11 ;  /* 0x000000ffff0b8224 */ /* 0x000fe200078e0a0b */
[----:B------:R-:W-:-:S05]  /*0fc0*/  @!P1 LOP3.LUT R11, RZ, R8, RZ, 0x33, !PT ;  /* 0x00000008ff0b9212 */ /* 0x000fca00078e33ff */
[----:B------:R-:W-:-:S05]  /*0fd0*/  IMAD.WIDE R14, R11, 0x4, R238 ;  /* 0x000000040b0e7825 */ /* 0x000fca00078e02ee */
[----:B------:R-:W3:Y:S01]  /*0fe0*/  LDG.E R4, desc[UR12][R14.64] ;  /* 0x0000000c0e047981 */ /* 0x000ee2000c1e1900 */
[----:B--2---:R-:W-:-:S04]  /*0ff0*/  IABS R2, R7 ;  /* 0x0000000700027213 */ /* 0x004fc80000000000 */
[----:B------:R-:W2:Y:S08]  /*1000*/  I2F.RP R6, R2 ;  /* 0x0000000200067306 */ /* 0x000eb00000209400 */
[----:B--2---:R-:W2:Y:S02]  /*1010*/  MUFU.RCP R13, R6 ;  /* 0x00000006000d7308 */ /* 0x004ea40000001000 */
[----:B--2---:R-:W-:Y:S01]  /*1020*/  IADD3 R13, R13, 0xffffffe, RZ ;  /* 0x0ffffffe0d0d7810 */ /* 0x004fe20007ffe0ff */
[----:B------:R-:W-:-:S04]  /*1030*/  IMAD.MOV R6, RZ, RZ, -R11 ;  /* 0x000000ffff067224 */ /* 0x000fc800078e0a0b */
[----:B------:R-:W-:Y:S01]  /*1040*/  IMAD R25, R8, R6, R25 ;  /* 0x0000000608197224 */ /* 0x000fe200078e0219 */
[----:B------:R-:W2:Y:S04]  /*1050*/  F2I.FTZ.U32.TRUNC.NTZ R13, R13 ;  /* 0x0000000d000d7305 */ /* 0x000ea8000021f000 */
[----:B------:R-:W-:Y:S01]  /*1060*/  SHF.R.S32.HI R23, RZ, 0x1f, R25 ;  /* 0x0000001fff177819 */ /* 0x000fe20000011419 */
[----:B--2---:R-:W-:-:S04]  /*1070*/  IMAD.MOV R3, RZ, RZ, -R13 ;  /* 0x000000ffff037224 */ /* 0x004fc800078e0a0d */
[----:B------:R-:W-:Y:S01]  /*1080*/  IMAD R5, R3, R2, RZ ;  /* 0x0000000203057224 */ /* 0x000fe200078e02ff */
[----:B------:R-:W-:-:S03]  /*1090*/  IABS R3, R36 ;  /* 0x0000002400037213 */ /* 0x000fc60000000000 */
[----:B------:R-:W-:-:S04]  /*10a0*/  IMAD.HI.U32 R12, R13, R5, R12 ;  /* 0x000000050d0c7227 */ /* 0x000fc800078e000c */
[----:B------:R-:W-:-:S04]  /*10b0*/  IMAD.MOV.U32 R5, RZ, RZ, R3 ;  /* 0x000000ffff057224 */ /* 0x000fc800078e0003 */
[----:B------:R-:W-:-:S05]  /*10c0*/  IMAD.HI.U32 R22, R12, R5, RZ ;  /* 0x000000050c167227 */ /* 0x000fca00078e00ff */
[----:B------:R-:W-:-:S05]  /*10d0*/  IADD3 R3, -R22, RZ, RZ ;  /* 0x000000ff16037210 */ /* 0x000fca0007ffe1ff */
[----:B------:R-:W-:-:S05]  /*10e0*/  IMAD R3, R2, R3, R5 ;  /* 0x0000000302037224 */ /* 0x000fca00078e0205 */
[----:B------:R-:W-:-:S13]  /*10f0*/  ISETP.GT.U32.AND P1, PT, R2, R3, PT ;  /* 0x000000030200720c */ /* 0x000fda0003f24070 */
[----:B------:R-:W-:Y:S01]  /*1100*/  @!P1 IMAD.IADD R3, R3, 0x1, -R2 ;  /* 0x0000000103039824 */ /* 0x000fe200078e0a02 */
[----:B------:R-:W-:Y:S02]  /*1110*/  @!P1 IADD3 R22, R22, 0x1, RZ ;  /* 0x0000000116169810 */ /* 0x000fe40007ffe0ff */
[----:B------:R-:W-:Y:S02]  /*1120*/  ISETP.NE.AND P1, PT, R7, RZ, PT ;  /* 0x000000ff0700720c */ /* 0x000fe40003f25270 */
[----:B------:R-:W-:Y:S02]  /*1130*/  ISETP.GE.U32.AND P2, PT, R3, R2, PT ;  /* 0x000000020300720c */ /* 0x000fe40003f46070 */
[----:B------:R-:W-:-:S04]  /*1140*/  LOP3.LUT R2, R36, R7, RZ, 0x3c, !PT ;  /* 0x0000000724027212 */ /* 0x000fc800078e3cff */
[----:B------:R-:W-:Y:S02]  /*1150*/  ISETP.GE.AND P0, PT, R2, RZ, PT ;  /* 0x000000ff0200720c */ /* 0x000fe40003f06270 */
[----:B------:R-:W2:Y:S05]  /*1160*/  LDC.64 R2, c[0x0][0x238] ;  /* 0x00008e00ff027b82 */ /* 0x000eaa0000000a00 */
[----:B------:R-:W-:-:S06]  /*1170*/  @P2 IADD3 R22, R22, 0x1, RZ ;  /* 0x0000000116162810 */ /* 0x000fcc0007ffe0ff */
[----:B------:R-:W-:Y:S01]  /*1180*/  @!P0 IMAD.MOV R22, RZ, RZ, -R22 ;  /* 0x000000ffff168224 */ /* 0x000fe200078e0a16 */
[----:B------:R-:W-:-:S04]  /*1190*/  @!P1 LOP3.LUT R22, RZ, R7, RZ, 0x33, !PT ;  /* 0x00000007ff169212 */ /* 0x000fc800078e33ff */
[----:B------:R-:W-:Y:S02]  /*11a0*/  SHF.R.S32.HI R19, RZ, 0x1f, R22 ;  /* 0x0000001fff137819 */ /* 0x000fe40000011416 */
[----:B---3--:R-:W-:Y:S01]  /*11b0*/  SHF.R.S32.HI R5, RZ, 0x1f, R4 ;  /* 0x0000001fff057819 */ /* 0x008fe20000011404 */
[----:B------:R-:W-:-:S04]  /*11c0*/  IMAD.WIDE.U32 R10, R4, UR4, RZ ;  /* 0x00000004040a7c25 */ /* 0x000fc8000f8e00ff */
[C---:B------:R-:W-:Y:S02]  /*11d0*/  IMAD R13, R5.reuse, UR4, RZ ;  /* 0x00000004050d7c24 */ /* 0x040fe4000f8e02ff */
[----:B--2---:R-:W-:Y:S02]  /*11e0*/  IMAD R5, R5, R2, RZ ;  /* 0x0000000205057224 */ /* 0x004fe400078e02ff */
[C---:B------:R-:W-:Y:S01]  /*11f0*/  IMAD R6, R4.reuse, UR5, R13 ;  /* 0x0000000504067c24 */ /* 0x040fe2000f8e020d */
[----:B------:R-:W-:Y:S01]  /*1200*/  ULDC.64 UR4, c[0x0][0x260] ;  /* 0x0000980000047ab9 */ /* 0x000fe20000000a00 */
[----:B------:R-:W-:Y:S02]  /*1210*/  IMAD R3, R4, R3, R5 ;  /* 0x0000000304037224 */ /* 0x000fe400078e0205 */
[----:B------:R-:W-:Y:S01]  /*1220*/  IMAD R7, R19, UR4, RZ ;  /* 0x0000000413077c24 */ /* 0x000fe2000f8e02ff */
[----:B------:R-:W-:Y:S01]  /*1230*/  IADD3 R11, R11, R6, RZ ;  /* 0x000000060b0b7210 */ /* 0x000fe20007ffe0ff */
[----:B-1----:R-:W-:-:S02]  /*1240*/  IMAD R6, R23, R84, RZ ;  /* 0x0000005417067224 */ /* 0x002fc400078e02ff */
[----:B------:R-:W-:-:S04]  /*1250*/  IMAD.WIDE.U32 R26, R4, R2, RZ ;  /* 0x00000002041a7225 */ /* 0x000fc800078e00ff */
[C---:B------:R-:W-:Y:S02]  /*1260*/  IMAD R6, R25.reuse, R85, R6 ;  /* 0x0000005519067224 */ /* 0x040fe400078e0206 */
[----:B------:R-:W-:-:S04]  /*1270*/  IMAD.WIDE.U32 R10, R25, R84, R10 ;  /* 0x00000054190a7225 */ /* 0x000fc800078e000a */
[----:B------:R-:W-:Y:S02]  /*1280*/  IMAD.IADD R11, R11, 0x1, R6 ;  /* 0x000000010b0b7824 */ /* 0x000fe400078e0206 */
[C---:B------:R-:W-:Y:S02]  /*1290*/  IMAD R7, R22.reuse, UR5, R7 ;  /* 0x0000000516077c24 */ /* 0x040fe4000f8e0207 */
[----:B------:R-:W-:Y:S01]  /*12a0*/  IMAD.WIDE.U32 R86, R22, UR4, R10 ;  /* 0x0000000416567c25 */ /* 0x000fe2000f8e000a */
[----:B------:R-:W-:-:S04]  /*12b0*/  IADD3 R10, R27, R3, RZ ;  /* 0x000000031b0a7210 */ /* 0x000fc80007ffe0ff */
[----:B------:R-:W-:Y:S01]  /*12c0*/  IADD3 R4, R87, R7, RZ ;  /* 0x0000000757047210 */ /* 0x000fe20007ffe0ff */
[----:B------:R-:W-:Y:S06]  /*12d0*/  BRA `(.L_x_3991) ;  /* 0x0000000400307947 */ /* 0x000fec0003800000 */
.L_x_3990:
[----:B------:R-:W1:Y:S01]  /*12e0*/  LDC R13, c[0x0][0x278] ;  /* 0x00009e00ff0d7b82 */ /* 0x000e620000000800 */
[----:B------:R-:W-:Y:S02]  /*12f0*/  ISETP.NE.AND P3, PT, R10, -0x1, PT ;  /* 0xffffffff0a00780c */ /* 0x000fe40003f65270 */
[----:B------:R-:W-:-:S04]  /*1300*/  LEA R25, R165, 0xffffffc0, 0x6 ;  /* 0xffffffc0a5197811 */ /* 0x000fc800078e30ff */
[----:B------:R-:W-:-:S07]  /*1310*/  SHF.R.S32.HI R23, RZ, 0x1f, R25 ;  /* 0x0000001fff177819 */ /* 0x000fce0000011419 */
[----:B------:R-:W2:Y:S01]  /*1320*/  @P3 LDC.64 R84, c[0x0][0x248] ;  /* 0x00009200ff543b82 */ /* 0x000ea20000000a00 */
[----:B------:R-:W-:Y:S01]  /*1330*/  @P3 IMAD.IADD R14, R11, 0x1, R10 ;  /* 0x000000010b0e3824 */ /* 0x000fe200078e020a */
[----:B-1----:R-:W-:-:S04]  /*1340*/  IABS R3, R13 ;  /* 0x0000000d00037213 */ /* 0x002fc80000000000 */
[----:B------:R-:W1:Y:S08]  /*1350*/  I2F.RP R5, R3 ;  /* 0x0000000300057306 */ /* 0x000e700000209400 */
[----:B-1----:R-:W1:Y:S02]  /*1360*/  MUFU.RCP R6, R5 ;  /* 0x0000000500067308 */ /* 0x002e640000001000 */
[----:B-1----:R-:W-:-:S06]  /*1370*/  VIADD R6, R6, 0xffffffe ;  /* 0x0ffffffe06067836 */ /* 0x002fcc0000000000 */
[----:B------:R-:W1:Y:S02]  /*1380*/  F2I.FTZ.U32.TRUNC.NTZ R7, R6 ;  /* 0x0000000600077305 */ /* 0x000e64000021f000 */
[----:B-1----:R-:W-:Y:S01]  /*1390*/  IMAD.MOV R2, RZ, RZ, -R7 ;  /* 0x000000ffff027224 */ /* 0x002fe200078e0a07 */
[----:B------:R-:W-:-:S03]  /*13a0*/  MOV R6, RZ ;  /* 0x000000ff00067202 */ /* 0x000fc60000000f00 */
[----:B------:R-:W-:Y:S01]  /*13b0*/  IMAD R4, R2, R3, RZ ;  /* 0x0000000302047224 */ /* 0x000fe200078e02ff */
[----:B------:R-:W-:-:S03]  /*13c0*/  IABS R2, R36 ;  /* 0x0000002400027213 */ /* 0x000fc60000000000 */
[----:B------:R-:W-:Y:S01]  /*13d0*/  IMAD.HI.U32 R7, R7, R4, R6 ;  /* 0x0000000407077227 */ /* 0x000fe200078e0006 */
[----:B------:R-:W-:-:S03]  /*13e0*/  LOP3.LUT R6, R36, R13, RZ, 0x3c, !PT ;  /* 0x0000000d24067212 */ /* 0x000fc600078e3cff */
[----:B------:R-:W-:Y:S01]  /*13f0*/  IMAD.MOV.U32 R4, RZ, RZ, R2 ;  /* 0x000000ffff047224 */ /* 0x000fe200078e0002 */
[----:B------:R-:W-:-:S03]  /*1400*/  ISETP.GE.AND P1, PT, R6, RZ, PT ;  /* 0x000000ff0600720c */ /* 0x000fc60003f26270 */
[----:B------:R-:W-:-:S04]  /*1410*/  IMAD.HI.U32 R22, R7, R4, RZ ;  /* 0x0000000407167227 */ /* 0x000fc800078e00ff */
[----:B------:R-:W-:Y:S02]  /*1420*/  IMAD.MOV R2, RZ, RZ, -R22 ;  /* 0x000000ffff027224 */ /* 0x000fe400078e0a16 */
[C---:B--2---:R-:W-:Y:S02]  /*1430*/  @P3 IMAD R7, R14.reuse, R85, RZ ;  /* 0x000000550e073224 */ /* 0x044fe400078e02ff */
[C---:B------:R-:W-:Y:S02]  /*1440*/  IMAD R2, R3.reuse, R2, R4 ;  /* 0x0000000203027224 */ /* 0x040fe400078e0204 */
[----:B------:R-:W1:Y:S01]  /*1450*/  @P3 LDC.64 R4, c[0x0][0x250] ;  /* 0x00009400ff043b82 */ /* 0x000e620000000a00 */
[----:B------:R-:W-:Y:S02]  /*1460*/  @P3 IMAD.WIDE.U32 R14, R14, R84, RZ ;  /* 0x000000540e0e3225 */ /* 0x000fe400078e00ff */
[----:B------:R-:W-:-:S03]  /*1470*/  ISETP.GT.U32.AND P0, PT, R3, R2, PT ;  /* 0x000000020300720c */ /* 0x000fc60003f04070 */
[----:B------:R-:W-:Y:S02]  /*1480*/  @P3 IADD3 R7, R15, R7, RZ ;  /* 0x000000070f073210 */ /* 0x000fe40007ffe0ff */
[----:B------:R-:W-:-:S08]  /*1490*/  @P3 MOV R12, R14 ;  /* 0x0000000e000c3202 */ /* 0x000fd00000000f00 */
[-C--:B------:R-:W-:Y:S02]  /*14a0*/  @!P0 IADD3 R2, R2, -R3.reuse, RZ ;  /* 0x8000000302028210 */ /* 0x080fe40007ffe0ff */
[----:B------:R-:W-:Y:S02]  /*14b0*/  @!P0 IADD3 R22, R22, 0x1, RZ ;  /* 0x0000000116168810 */ /* 0x000fe40007ffe0ff */
[----:B------:R-:W-:Y:S02]  /*14c0*/  ISETP.GE.U32.AND P2, PT, R2, R3, PT ;  /* 0x000000030200720c */ /* 0x000fe40003f46070 */
[----:B------:R-:W2:Y:S01]  /*14d0*/  LDC.64 R2, c[0x0][0x260] ;  /* 0x00009800ff027b82 */ /* 0x000ea20000000a00 */
[----:B------:R-:W-:-:S10]  /*14e0*/  ISETP.NE.AND P0, PT, R13, RZ, PT ;  /* 0x000000ff0d00720c */ /* 0x000fd40003f05270 */
[----:B------:R-:W-:-:S04]  /*14f0*/  @P2 VIADD R22, R22, 0x1 ;  /* 0x0000000116162836 */ /* 0x000fc80000000000 */
[----:B------:R-:W-:Y:S01]  /*1500*/  @!P1 IMAD.MOV R22, RZ, RZ, -R22 ;  /* 0x000000ffff169224 */ /* 0x000fe200078e0a16 */
[----:B------:R-:W-:Y:S06]  /*1510*/  @P3 BRA `(.L_x_3992) ;  /* 0x0000000000343947 */ /* 0x000fec0003800000 */
[----:B------:R-:W3:Y:S01]  /*1520*/  LDC.64 R84, c[0x0][0x248] ;  /* 0x00009200ff547b82 */ /* 0x000ee20000000a00 */
[----:B------:R-:W-:-:S07]  /*1530*/  SHF.R.S32.HI R15, RZ, 0x1f, R11 ;  /* 0x0000001fff0f7819 */ /* 0x000fce000001140b */
[----:B------:R-:W4:Y:S01]  /*1540*/  LDC.64 R6, c[0x0][0x230] ;  /* 0x00008c00ff067b82 */ /* 0x000f220000000a00 */
[-C--:B---3--:R-:W-:Y:S01]  /*1550*/  IMAD R14, R15, R84.reuse, RZ ;  /* 0x000000540f0e7224 */ /* 0x088fe200078e02ff */
[----:B-----5:R-:W-:Y:S01]  /*1560*/  SHF.R.S32.HI R15, RZ, 0x1f, R8 ;  /* 0x0000001fff0f7819 */ /* 0x020fe20000011408 */
[----:B------:R-:W-:-:S04]  /*1570*/  IMAD.WIDE.U32 R16, R11, R84, RZ ;  /* 0x000000540b107225 */ /* 0x000fc800078e00ff */
[----:B------:R-:W-:Y:S02]  /*1580*/  IMAD R14, R11, R85, R14 ;  /* 0x000000550b0e7224 */ /* 0x000fe400078e020e */
[----:B----4-:R-:W-:-:S03]  /*1590*/  IMAD R12, R15, R6, RZ ;  /* 0x000000060f0c7224 */ /* 0x010fc600078e02ff */
[----:B------:R-:W-:Y:S01]  /*15a0*/  IADD3 R17, R17, R14, RZ ;  /* 0x0000000e11117210 */ /* 0x000fe20007ffe0ff */
[C---:B------:R-:W-:Y:S02]  /*15b0*/  IMAD R7, R8.reuse, R7, R12 ;  /* 0x0000000708077224 */ /* 0x040fe400078e020c */
[----:B------:R-:W-:-:S05]  /*15c0*/  IMAD.WIDE.U32 R16, R8, R6, R16 ;  /* 0x0000000608107225 */ /* 0x000fca00078e0010 */
[----:B------:R-:W-:Y:S02]  /*15d0*/  IADD3 R7, R17, R7, RZ ;  /* 0x0000000711077210 */ /* 0x000fe40007ffe0ff */
[----:B------:R-:W-:-:S07]  /*15e0*/  MOV R12, R16 ;  /* 0x00000010000c7202 */ /* 0x000fce0000000f00 */
.L_x_3992:
[----:B------:R-:W-:Y:S01]  /*15f0*/  @!P0 LOP3.LUT R22, RZ, R13, RZ, 0x33, !PT ;  /* 0x0000000dff168212 */ /* 0x000fe200078e33ff */
[----:B------:R-:W-:Y:S01]  /*1600*/  IMAD R6, R23, R84, RZ ;  /* 0x0000005417067224 */ /* 0x000fe200078e02ff */
[----:B------:R-:W-:Y:S02]  /*1610*/  MOV R13, R7 ;  /* 0x00000007000d7202 */ /* 0x000fe40000000f00 */
[----:B------:R-:W-:Y:S01]  /*1620*/  SHF.R.S32.HI R19, RZ, 0x1f, R22 ;  /* 0x0000001fff137819 */ /* 0x000fe20000011416 */
[-C--:B------:R-:W-:Y:S01]  /*1630*/  IMAD R7, R85, R25.reuse, R6 ;  /* 0x0000001955077224 */ /* 0x080fe200078e0206 */
[----:B------:R-:W-:Y:S01]  /*1640*/  @P3 IADD3 R10, R11, R10, RZ ;  /* 0x0000000a0b0a3210 */ /* 0x000fe20007ffe0ff */
[----:B------:R-:W-:-:S04]  /*1650*/  IMAD.WIDE.U32 R12, R84, R25, R12 ;  /* 0x00000019540c7225 */ /* 0x000fc800078e000c */
[----:B--2---:R-:W-:Y:S01]  /*1660*/  IMAD R6, R19, R2, RZ ;  /* 0x0000000213067224 */ /* 0x004fe200078e02ff */
[----:B------:R-:W-:Y:S01]  /*1670*/  IADD3 R13, R13, R7, RZ ;  /* 0x000000070d0d7210 */ /* 0x000fe20007ffe0ff */
[----:B-1----:R-:W-:-:S04]  /*1680*/  @P3 IMAD.WIDE.U32 R26, R10, R4, RZ ;  /* 0x000000040a1a3225 */ /* 0x002fc800078e00ff */
[----:B------:R-:W-:-:S04]  /*1690*/  IMAD.WIDE.U32 R86, R22, R2, R12 ;  /* 0x0000000216567225 */ /* 0x000fc800078e000c */
[----:B------:R-:W-:Y:S02]  /*16a0*/  IMAD R3, R22, R3, R6 ;  /* 0x0000000316037224 */ /* 0x000fe400078e0206 */
[----:B------:R-:W-:-:S03]  /*16b0*/  @P3 IMAD R10, R10, R5, R27 ;  /* 0x000000050a0a3224 */ /* 0x000fc600078e021b */
[----:B------:R-:W-:Y:S01]  /*16c0*/  IADD3 R4, R87, R3, RZ ;  /* 0x0000000357047210 */ /* 0x000fe20007ffe0ff */
[----:B------:R-:W-:Y:S06]  /*16d0*/  @P3 BRA `(.L_x_3991) ;  /* 0x0000000000303947 */ /* 0x000fec0003800000 */
[----:B------:R-:W1:Y:S01]  /*16e0*/  LDC.64 R6, c[0x0][0x250] ;  /* 0x00009400ff067b82 */ /* 0x000e620000000a00 */
[----:B------:R-:W-:-:S07]  /*16f0*/  SHF.R.S32.HI R5, RZ, 0x1f, R11 ;  /* 0x0000001fff057819 */ /* 0x000fce000001140b */
[----:B------:R-:W2:Y:S01]  /*1700*/  LDC.64 R2, c[0x0][0x238] ;  /* 0x00008e00ff027b82 */ /* 0x000ea20000000a00 */
[----:B-1----:R-:W-:Y:S01]  /*1710*/  IMAD R10, R5, R6, RZ ;  /* 0x00000006050a7224 */ /* 0x002fe200078e02ff */
[----:B-----5:R-:W-:-:S03]  /*1720*/  SHF.R.S32.HI R5, RZ, 0x1f, R8 ;  /* 0x0000001fff057819 */ /* 0x020fc60000011408 */
[C---:B------:R-:W-:Y:S02]  /*1730*/  IMAD R7, R11.reuse, R7, R10 ;  /* 0x000000070b077224 */ /* 0x040fe400078e020a */
[----:B------:R-:W-:-:S04]  /*1740*/  IMAD.WIDE.U32 R10, R11, R6, RZ ;  /* 0x000000060b0a7225 */ /* 0x000fc800078e00ff */
[----:B--2---:R-:W-:Y:S01]  /*1750*/  IMAD R5, R5, R2, RZ ;  /* 0x0000000205057224 */ /* 0x004fe200078e02ff */
[----:B------:R-:W-:-:S03]  /*1760*/  IADD3 R11, R11, R7, RZ ;  /* 0x000000070b0b7210 */ /* 0x000fc60007ffe0ff */
[C---:B------:R-:W-:Y:S02]  /*1770*/  IMAD R3, R8.reuse, R3, R5 ;  /* 0x0000000308037224 */ /* 0x040fe400078e0205 */
[----:B------:R-:W-:-:S05]  /*1780*/  IMAD.WIDE.U32 R26, R8, R2, R10 ;  /* 0x00000002081a7225 */ /* 0x000fca00078e000a */
[----:B------:R-:W-:-:S07]  /*1790*/  IADD3 R10, R27, R3, RZ ;  /* 0x000000031b0a7210 */ /* 0x000fce0007ffe0ff */
.L_x_3991:
[----:B------:R-:W-:Y:S01]  /*17a0*/  ISETP.NE.AND P4, PT, R236, -0x1, PT ;  /* 0xffffffffec00780c */ /* 0x000fe20003f85270 */
[----:B------:R-:W-:Y:S01]  /*17b0*/  IMAD.IADD R235, R0, 0x1, -R235 ;  /* 0x0000000100eb7824 */ /* 0x000fe200078e0aeb */
[----:B------:R-:W-:Y:S01]  /*17c0*/  SHF.R.S32.HI R5, RZ, 0x1f, R92 ;  /* 0x0000001fff057819 */ /* 0x000fe2000001145c */
[----:B------:R-:W-:Y:S01]  /*17d0*/  ULDC.64 UR4, c[0x0][0x258] ;  /* 0x0000960000047ab9 */ /* 0x000fe20000000a00 */
[----:B------:R-:W-:Y:S02]  /*17e0*/  ULDC.64 UR6, c[0x0][0x268] ;  /* 0x00009a0000067ab9 */ /* 0x000fe40000000a00 */
[----:B-----5:R-:W-:Y:S01]  /*17f0*/  LEA.HI R8, R5, R92, RZ, 0x3 ;  /* 0x0000005c05087211 */ /* 0x020fe200078f18ff */
[----:B------:R-:W-:-:S03]  /*1800*/  IMAD R19, R19, UR6, RZ ;  /* 0x0000000613137c24 */ /* 0x000fc6000f8e02ff */
[----:B------:R-:W-:Y:S01]  /*1810*/  SHF.R.S32.HI R20, RZ, 0x3, R8 ;  /* 0x00000003ff147819 */ /* 0x000fe20000011408 */
[----:B------:R-:W-:Y:S02]  /*1820*/  IMAD R19, R22, UR7, R19 ;  /* 0x0000000716137c24 */ /* 0x000fe4000f8e0213 */
[----:B------:R-:W1:Y:S01]  /*1830*/  @!P4 LDC.64 R6, c[0x0][0x228] ;  /* 0x00008a00ff06cb82 */ /* 0x000e620000000a00 */
[----:B------:R-:W-:Y:S01]  /*1840*/  @!P4 SHF.R.S32.HI R11, RZ, 0x1f, R9 ;  /* 0x0000001fff0bc819 */ /* 0x000fe20000011409 */
[C---:B------:R-:W-:Y:S01]  /*1850*/  VIADD R24, R20.reuse, 0x10 ;  /* 0x0000001014187836 */ /* 0x040fe20000000000 */
[CC--:B------:R-:W-:Y:S01]  /*1860*/  ISETP.GE.AND P3, PT, R20.reuse, R235.reuse, PT ;  /* 0x000000eb1400720c */ /* 0x0c0fe20003f66270 */
[C---:B------:R-:W-:Y:S01]  /*1870*/  VIADD R18, R20.reuse, 0x20 ;  /* 0x0000002014127836 */ /* 0x040fe20000000000 */
[--C-:B------:R-:W-:Y:S01]  /*1880*/  SHF.R.S32.HI R21, RZ, 0x1f, R20.reuse ;  /* 0x0000001fff157819 */ /* 0x100fe20000011414 */
[----:B------:R-:W-:Y:S01]  /*1890*/  VIADD R16, R20, 0x30 ;  /* 0x0000003014107836 */ /* 0x000fe20000000000 */
[-C--:B------:R-:W-:Y:S01]  /*18a0*/  ISETP.GE.AND P2, PT, R24, R235.reuse, PT ;  /* 0x000000eb1800720c */ /* 0x080fe20003f46270 */
[----:B------:R-:W2:Y:S01]  /*18b0*/  @P4 LDC.64 R2, c[0x0][0x240] ;  /* 0x00009000ff024b82 */ /* 0x000ea20000000a00 */
[-C--:B------:R-:W-:Y:S01]  /*18c0*/  ISETP.GE.AND P1, PT, R18, R235.reuse, PT ;  /* 0x000000eb1200720c */ /* 0x080fe20003f26270 */
[----:B------:R-:W-:Y:S01]  /*18d0*/  IMAD.WIDE R38, R39, 0x40, R20 ;  /* 0x0000004027267825 */ /* 0x000fe200078e0214 */
[----:B------:R-:W-:-:S03]  /*18e0*/  ISETP.GE.AND P0, PT, R16, R235, PT ;  /* 0x000000eb1000720c */ /* 0x000fc60003f06270 */
[----:B------:R-:W-:-:S04]  /*18f0*/  IMAD R89, R21, R84, RZ ;  /* 0x0000005415597224 */ /* 0x000fc800078e02ff */
[----:B------:R-:W-:Y:S02]  /*1900*/  IMAD R89, R20, R85, R89 ;  /* 0x0000005514597224 */ /* 0x000fe400078e0259 */
[----:B------:R-:W3:Y:S01]  /*1910*/  @!P2 S2R R32, SR_CgaCtaId ;  /* 0x000000000020a919 */ /* 0x000ee20000008800 */
[-C--:B-1----:R-:W-:Y:S01]  /*1920*/  @!P4 IMAD R0, R11, R6.reuse, RZ ;  /* 0x000000060b00c224 */ /* 0x082fe200078e02ff */
[----:B------:R-:W1:Y:S01]  /*1930*/  @!P1 S2R R30, SR_CgaCtaId ;  /* 0x00000000001e9919 */ /* 0x000e620000008800 */
[C---:B------:R-:W-:Y:S01]  /*1940*/  @!P4 IMAD.WIDE.U32 R12, R9.reuse, R6, RZ ;  /* 0x00000006090cc225 */ /* 0x040fe200078e00ff */
[----:B------:R-:W4:Y:S03]  /*1950*/  @!P0 S2R R28, SR_CgaCtaId ;  /* 0x00000000001c8919 */ /* 0x000f260000008800 */
[----:B------:R-:W-:Y:S01]  /*1960*/  @!P4 IMAD R7, R9, R7, R0 ;  /* 0x000000070907c224 */ /* 0x000fe200078e0200 */
[----:B------:R-:W-:Y:S01]  /*1970*/  LOP3.LUT R9, R8, 0xfffffff8, RZ, 0xc0, !PT ;  /* 0xfffffff808097812 */ /* 0x000fe200078ec0ff */
[----:B--2---:R-:W-:-:S04]  /*1980*/  @P4 IMAD.WIDE.U32 R14, R236, R2, RZ ;  /* 0x00000002ec0e4225 */ /* 0x004fc800078e00ff */
[----:B------:R-:W-:Y:S02]  /*1990*/  IMAD.IADD R0, R92, 0x1, -R9 ;  /* 0x000000015c007824 */ /* 0x000fe400078e0a09 */
[----:B------:R-:W-:Y:S01]  /*19a0*/  @P4 IMAD R3, R236, R3, R15 ;  /* 0x00000003ec034224 */ /* 0x000fe200078e020f */
[----:B------:R-:W2:Y:S01]  /*19b0*/  @!P3 LDC.64 R8, c[0x0][0x240] ;  /* 0x00009000ff08bb82 */ /* 0x000ea20000000a00 */
[----:B------:R-:W-:Y:S02]  /*19c0*/  IMAD.SHL.U32 R11, R0, 0x8, RZ ;  /* 0x00000008000b7824 */ /* 0x000fe400078e00ff */
[----:B------:R-:W-:Y:S02]  /*19d0*/  @P4 IMAD.MOV.U32 R2, RZ, RZ, R14 ;  /* 0x000000ffff024224 */ /* 0x000fe400078e000e */
[----:B------:R-:W-:Y:S01]  /*19e0*/  @!P4 IMAD.IADD R3, R13, 0x1, R7 ;  /* 0x000000010d03c824 */ /* 0x000fe200078e0207 */
[----:B------:R-:W-:Y:S01]  /*19f0*/  SHF.R.S32.HI R7, RZ, 0x1f, R11 ;  /* 0x0000001fff077819 */ /* 0x000fe2000001140b */
[----:B------:R-:W-:Y:S01]  /*1a00*/  @!P4 IMAD.MOV.U32 R2, RZ, RZ, R12 ;  /* 0x000000ffff02c224 */ /* 0x000fe200078e000c */
[C---:B------:R-:W-:Y:S01]  /*1a10*/  IADD3 R26, P4, R11.reuse, R26, RZ ;  /* 0x0000001a0b1a7210 */ /* 0x040fe20007f9e0ff */
[----:B------:R-:W-:Y:S01]  /*1a20*/  IMAD.SHL.U32 R6, R20, 0x40, RZ ;  /* 0x0000004014067824 */ /* 0x000fe200078e00ff */
[----:B------:R-:W-:Y:S01]  /*1a30*/  SHF.R.S32.HI R13, RZ, 0x1f, R36 ;  /* 0x0000001fff0d7819 */ /* 0x000fe20000011424 */
[----:B------:R-:W4:Y:S01]  /*1a40*/  @!P2 LDC.64 R14, c[0x0][0x210] ;  /* 0x00008400ff0eab82 */ /* 0x000f220000000a00 */
[----:B------:R-:W-:Y:S01]  /*1a50*/  IADD3 R86, P5, R11, R86, RZ ;  /* 0x000000560b567210 */ /* 0x000fe20007fbe0ff */
[----:B------:R-:W-:Y:S01]  /*1a60*/  IMAD.X R27, R7, 0x1, R10, P4 ;  /* 0x00000001071b7824 */ /* 0x000fe200020e060a */
[----:B------:R-:W-:Y:S01]  /*1a70*/  IADD3 R2, P4, R11, R2, RZ ;  /* 0x000000020b027210 */ /* 0x000fe20007f9e0ff */
[----:B------:R-:W-:Y:S01]  /*1a80*/  IMAD R13, R13, UR4, RZ ;  /* 0x000000040d0d7c24 */ /* 0x000fe2000f8e02ff */
[----:B------:R-:W-:Y:S01]  /*1a90*/  LOP3.LUT R6, R6, 0x1c0, RZ, 0xc0, !PT ;  /* 0x000001c006067812 */ /* 0x000fe200078ec0ff */
[----:B------:R-:W-:Y:S01]  /*1aa0*/  IMAD.X R87, R7, 0x1, R4, P5 ;  /* 0x0000000107577824 */ /* 0x000fe200028e0604 */
[----:B------:R-:W-:Y:S01]  /*1ab0*/  LEA.HI R4, R5, R92, RZ, 0x6 ;  /* 0x0000005c05047211 */ /* 0x000fe200078f30ff */
[----:B------:R-:W-:Y:S01]  /*1ac0*/  IMAD.X R3, R7, 0x1, R3, P4 ;  /* 0x0000000107037824 */ /* 0x000fe200020e0603 */
[----:B------:R-:W-:Y:S01]  /*1ad0*/  LOP3.LUT R17, R6, 0x38, R11, 0xf8, !PT ;  /* 0x0000003806117812 */ /* 0x000fe200078ef80b */
[C---:B------:R-:W-:Y:S01]  /*1ae0*/  IMAD R13, R36.reuse, UR5, R13 ;  /* 0x00000005240d7c24 */ /* 0x040fe2000f8e020d */
[----:B------:R-:W-:Y:S01]  /*1af0*/  SHF.R.U32.HI R6, RZ, 0x3, R6 ;  /* 0x00000003ff067819 */ /* 0x000fe20000011606 */
[----:B------:R-:W-:Y:S01]  /*1b00*/  IMAD.WIDE.U32 R36, R36, UR4, R2 ;  /* 0x0000000424247c25 */ /* 0x000fe2000f8e0002 */
[----:B------:R-:W4:Y:S01]  /*1b10*/  S2UR UR4, SR_CgaCtaId ;  /* 0x00000000000479c3 */ /* 0x000f220000008800 */
[----:B------:R-:W-:Y:S01]  /*1b20*/  @!P2 MOV R11, 0x400 ;  /* 0x00000400000ba802 */ /* 0x000fe20000000f00 */
[----:B------:R-:W-:Y:S01]  /*1b30*/  UMOV UR5, 0x400 ;  /* 0x0000040000057882 */ /* 0x000fe20000000000 */
[----:B------:R-:W-:Y:S01]  /*1b40*/  LOP3.LUT R17, R17, R6, RZ, 0x3c, !PT ;  /* 0x0000000611117212 */ /* 0x000fe200078e3cff */
[----:B------:R-:W-:Y:S01]  /*1b50*/  IMAD.SHL.U32 R4, R4, 0x8, RZ ;  /* 0x0000000804047824 */ /* 0x000fe200078e00ff */
[----:B---3--:R-:W-:Y:S01]  /*1b60*/  @!P2 LEA R32, R32, R11, 0x18 ;  /* 0x0000000b2020a211 */ /* 0x008fe200078ec0ff */
[-C--:B--2---:R-:W-:Y:S01]  /*1b70*/  @!P3 IMAD R34, R39, R8.reuse, RZ ;  /* 0x000000082722b224 */ /* 0x084fe200078e02ff */
[----:B------:R-:W-:Y:S01]  /*1b80*/  @!P1 MOV R11, 0x400 ;  /* 0x00000400000b9802 */ /* 0x000fe20000000f00 */
[----:B------:R-:W2:Y:S01]  /*1b90*/  @!P2 LDC.64 R2, c[0x0][0x240] ;  /* 0x00009000ff02ab82 */ /* 0x000ea20000000a00 */
[----:B------:R-:W-:Y:S01]  /*1ba0*/  LOP3.LUT R17, R17, 0xfffffe00, R4, 0xf8, !PT ;  /* 0xfffffe0011117812 */ /* 0x000fe200078ef804 */
[----:B------:R-:W-:Y:S01]  /*1bb0*/  IMAD.IADD R37, R37, 0x1, R13 ;  /* 0x0000000125257824 */ /* 0x000fe200078e020d */
[----:B-1----:R-:W-:Y:S01]  /*1bc0*/  @!P1 LEA R30, R30, R11, 0x18 ;  /* 0x0000000b1e1e9211 */ /* 0x002fe200078ec0ff */
[C---:B------:R-:W-:Y:S01]  /*1bd0*/  @!P3 IMAD R34, R38.reuse, R9, R34 ;  /* 0x000000092622b224 */ /* 0x040fe200078e0222 */
[----:B------:R-:W-:Y:S01]  /*1be0*/  @!P0 MOV R11, 0x400 ;  /* 0x00000400000b8802 */ /* 0x000fe20000000f00 */
[C---:B------:R-:W-:Y:S01]  /*1bf0*/  @!P3 IMAD.WIDE.U32 R40, R38.reuse, R8, R36 ;  /* 0x000000082628b225 */ /* 0x040fe200078e0024 */
[----:B------:R-:W-:Y:S01]  /*1c00*/  @!P2 IADD3 R4, P4, R38, 0x10, RZ ;  /* 0x000000102604a810 */ /* 0x000fe20007f9e0ff */
[----:B------:R-:W1:Y:S01]  /*1c10*/  @!P3 LDC.64 R6, c[0x0][0x210] ;  /* 0x00008400ff06bb82 */ /* 0x000e620000000a00 */
[----:B----4-:R-:W-:Y:S01]  /*1c20*/  @!P0 LEA R28, R28, R11, 0x18 ;  /* 0x0000000b1c1c8211 */ /* 0x010fe200078ec0ff */
[----:B------:R-:W-:Y:S01]  /*1c30*/  @!P3 IMAD.IADD R34, R41, 0x1, R34 ;  /* 0x000000012922b824 */ /* 0x000fe200078e0222 */
[C---:B------:R-:W-:Y:S01]  /*1c40*/  @!P1 IADD3 R29, P5, R38.reuse, 0x20, RZ ;  /* 0x00000020261d9810 */ /* 0x040fe20007fbe0ff */
[----:B------:R-:W-:Y:S01]  /*1c50*/  @!P2 IMAD.X R11, RZ, RZ, R39, P4 ;  /* 0x000000ffff0ba224 */ /* 0x000fe200020e0627 */
[----:B------:R-:W-:Y:S01]  /*1c60*/  @!P0 IADD3 R33, P4, R38, 0x30, RZ ;  /* 0x0000003026218810 */ /* 0x000fe20007f9e0ff */
[----:B------:R-:W-:-:S02]  /*1c70*/  @!P2 IMAD.MOV.U32 R42, RZ, RZ, R36 ;  /* 0x000000ffff2aa224 */ /* 0x000fc400078e0024 */
[----:B------:R-:W3:Y:S01]  /*1c80*/  @!P1 LDC.64 R12, c[0x0][0x240] ;  /* 0x00009000ff0c9b82 */ /* 0x000ee20000000a00 */
[----:B------:R-:W-:Y:S01]  /*1c90*/  ULEA UR4, UR4, UR5, 0x18 ;  /* 0x0000000504047291 */ /* 0x000fe2000f8ec03f */
[----:B------:R-:W-:Y:S02]  /*1ca0*/  @!P0 IMAD.X R31, RZ, RZ, R39, P4 ;  /* 0x000000ffff1f8224 */ /* 0x000fe400020e0627 */
[----:B------:R-:W-:Y:S02]  /*1cb0*/  @!P2 IMAD.MOV.U32 R43, RZ, RZ, R37 ;  /* 0x000000ffff2ba224 */ /* 0x000fe400078e0025 */
[----:B------:R-:W-:Y:S01]  /*1cc0*/  @!P1 IMAD.X R35, RZ, RZ, R39, P5 ;  /* 0x000000ffff239224 */ /* 0x000fe200028e0627 */
[----:B------:R-:W-:Y:S01]  /*1cd0*/  LEA R237, R17, UR4, 0x1 ;  /* 0x0000000411ed7c11 */ /* 0x000fe2000f8e08ff */
[----:B--2---:R-:W-:Y:S01]  /*1ce0*/  @!P2 IMAD R10, R11, R2, RZ ;  /* 0x000000020b0aa224 */ /* 0x004fe200078e02ff */
[----:B------:R-:W2:Y:S01]  /*1cf0*/  @!P0 LDC.64 R8, c[0x0][0x240] ;  /* 0x00009000ff088b82 */ /* 0x000ea20000000a00 */
[----:B------:R-:W-:Y:S01]  /*1d00*/  @!P1 IMAD.MOV.U32 R38, RZ, RZ, R36 ;  /* 0x000000ffff269224 */ /* 0x000fe200078e0024 */
[----:B------:R-:W-:Y:S01]  /*1d10*/  IADD3 R25, P5, R20, R25, RZ ;  /* 0x0000001914197210 */ /* 0x000fe20007fbe0ff */
[----:B------:R-:W-:-:S02]  /*1d20*/  @!P2 IMAD R3, R4, R3, R10 ;  /* 0x000000030403a224 */ /* 0x000fc400078e020a */
[----:B------:R-:W-:Y:S01]  /*1d30*/  @!P1 IMAD.MOV.U32 R39, RZ, RZ, R37 ;  /* 0x000000ffff279224 */ /* 0x000fe200078e0025 */
[C---:B-1----:R-:W-:Y:S01]  /*1d40*/  @!P3 LEA R44, P4, R40.reuse, R6, 0x1 ;  /* 0x00000006282cb211 */ /* 0x042fe200078808ff */
[----:B------:R-:W-:Y:S01]  /*1d50*/  IMAD.SHL.U32 R6, R165, 0x40, RZ ;  /* 0x00000040a5067824 */ /* 0x000fe200078e00ff */
[----:B------:R-:W1:Y:S01]  /*1d60*/  @!P1 LDC.64 R10, c[0x0][0x210] ;  /* 0x00008400ff0a9b82 */ /* 0x000e620000000a00 */
[----:B------:R-:W-:Y:S01]  /*1d70*/  @!P2 IMAD R32, R17, 0x2, R32 ;  /* 0x000000021120a824 */ /* 0x000fe200078e0220 */
[----:B------:R-:W-:Y:S01]  /*1d80*/  @!P3 LEA.HI.X R45, R40, R7, R34, 0x1, P4 ;  /* 0x00000007282db211 */ /* 0x000fe200020f0c22 */
[----:B------:R-:W-:-:S04]  /*1d90*/  @!P2 IMAD.WIDE.U32 R40, R4, R2, R42 ;  /* 0x000000020428a225 */ /* 0x000fc800078e002a */
[----:B------:R-:W-:Y:S01]  /*1da0*/  VIADD R4, R6, 0xffffffc0 ;  /* 0xffffffc006047836 */ /* 0x000fe20000000000 */
[----:B------:R-:W-:Y:S01]  /*1db0*/  @!PT LDS RZ, [RZ] ;  /* 0x00000000fffff984 */ /* 0x000fe20000000800 */
[----:B------:R-:W-:Y:S01]  /*1dc0*/  @!PT LDS RZ, [RZ] ;  /* 0x00000000fffff984 */ /* 0x000fe20000000800 */
[----:B------:R-:W-:Y:S01]  /*1dd0*/  @!PT LDS RZ, [RZ] ;  /* 0x00000000fffff984 */ /* 0x000fe20000000800 */
[----:B------:R-:W-:Y:S01]  /*1de0*/  @!P3 LDGSTS.E.BYPASS.LTC128B.128 [R237], desc[UR12][R44.64] ;  /* 0x000000002cedbfae */ /* 0x000fe2000b901d4c */
[----:B------:R-:W-:Y:S02]  /*1df0*/  @!P2 IMAD.IADD R34, R41, 0x1, R3 ;  /* 0x000000012922a824 */ /* 0x000fe400078e0203 */
[----:B------:R-:W-:Y:S01]  /*1e00*/  IMAD.IADD R7, R93, 0x1, -R4 ;  /* 0x000000015d077824 */ /* 0x000fe200078e0a04 */
[----:B------:R-:W-:Y:S01]  /*1e10*/  @!P3 LDGSTS.E.BYPASS.LTC128B.128 [R237+0x2000], desc[UR12][R44.64+0x80] ;  /* 0x020000802cedbfae */ /* 0x000fe2000b901d4c */
[----:B------:R-:W4:Y:S01]  /*1e20*/  @!P0 LDC.64 R2, c[0x0][0x210] ;  /* 0x00008400ff028b82 */ /* 0x000f220000000a00 */
[----:B---3--:R-:W-:Y:S02]  /*1e30*/  @!P1 IMAD.WIDE.U32 R38, R29, R12, R38 ;  /* 0x0000000c1d269225 */ /* 0x008fe400078e0026 */
[----:B------:R-:W-:Y:S01]  /*1e40*/  @!P3 LDGSTS.E.BYPASS.LTC128B.128 [R237+0x4000], desc[UR12][R44.64+0x100] ;  /* 0x040001002cedbfae */ /* 0x000fe2000b901d4c */
[----:B------:R-:W-:Y:S01]  /*1e50*/  ISETP.GE.AND P4, PT, R20, R7, PT ;  /* 0x000000071400720c */ /* 0x000fe20003f86270 */
[----:B--2---:R-:W-:-:S02]  /*1e60*/  @!P0 IMAD.WIDE.U32 R36, R33, R8, R36 ;  /* 0x0000000821248225 */ /* 0x004fc400078e0024 */
[----:B------:R-:W-:Y:S01]  /*1e70*/  @!P3 LDGSTS.E.BYPASS.LTC128B.128 [R237+0x6000], desc[UR12][R44.64+0x180] ;  /* 0x060001802cedbfae */ /* 0x000fe2000b901d4c */
[C---:B------:R-:W-:Y:S01]  /*1e80*/  @!P2 LEA R42, P3, R40.reuse, R14, 0x1 ;  /* 0x0000000e282aa211 */ /* 0x040fe200078608ff */
[----:B------:R-:W-:Y:S02]  /*1e90*/  @!P1 IMAD R14, R35, R12, RZ ;  /* 0x0000000c230e9224 */ /* 0x000fe400078e02ff */
[----:B------:R-:W-:Y:S01]  /*1ea0*/  @!P0 IMAD R12, R31, R8, RZ ;  /* 0x000000081f0c8224 */ /* 0x000fe200078e02ff */
[----:B------:R-:W-:Y:S01]  /*1eb0*/  @!P2 LEA.HI.X R43, R40, R15, R34, 0x1, P3 ;  /* 0x0000000f282ba211 */ /* 0x000fe200018f0c22 */
[----:B------:R-:W-:Y:S01]  /*1ec0*/  @!P1 IMAD R13, R29, R13, R14 ;  /* 0x0000000d1d0d9224 */ /* 0x000fe200078e020e */
[----:B------:R-:W-:Y:S01]  /*1ed0*/  ISETP.GE.AND P3, PT, R24, R7, PT ;  /* 0x000000071800720c */ /* 0x000fe20003f66270 */
[----:B------:R-:W-:Y:S02]  /*1ee0*/  @!P0 IMAD R12, R33, R9, R12 ;  /* 0x00000009210c8224 */ /* 0x000fe400078e020c */
[----:B------:R-:W-:Y:S01]  /*1ef0*/  @!P2 LDGSTS.E.BYPASS.LTC128B.128 [R32+0x800], desc[UR12][R42.64] ;  /* 0x008000002a20afae */ /* 0x000fe2000b901d4c */
[----:B------:R-:W-:Y:S01]  /*1f00*/  @!P1 IMAD.IADD R13, R39, 0x1, R13 ;  /* 0x00000001270d9824 */ /* 0x000fe200078e020d */
[----:B------:R-:W2:Y:S01]  /*1f10*/  @!P4 LDC.64 R8, c[0x0][0x218] ;  /* 0x00008600ff08cb82 */ /* 0x000ea20000000a00 */
[----:B------:R-:W-:Y:S01]  /*1f20*/  IMAD.WIDE.U32 R86, R20, R84, R86 ;  /* 0x0000005414567225 */ /* 0x000fe200078e0056 */
[----:B------:R-:W-:Y:S03]  /*1f30*/  @!P2 LDGSTS.E.BYPASS.LTC128B.128 [R32+0x2800], desc[UR12][R42.64+0x80] ;  /* 0x028000802a20afae */ /* 0x000fe6000b901d4c */
[----:B------:R-:W-:Y:S01]  /*1f40*/  IMAD.IADD R89, R87, 0x1, R89 ;  /* 0x0000000157597824 */ /* 0x000fe200078e0259 */
[----:B------:R-:W-:Y:S01]  /*1f50*/  @!P2 LDGSTS.E.BYPASS.LTC128B.128 [R32+0x4800], desc[UR12][R42.64+0x100] ;  /* 0x048001002a20afae */ /* 0x000fe2000b901d4c */
[----:B------:R-:W-:Y:S01]  /*1f60*/  IMAD.X R23, R21, 0x1, R23, P5 ;  /* 0x0000000115177824 */ /* 0x000fe200028e0617 */
[----:B------:R-:W-:Y:S01]  /*1f70*/  ISETP.GE.AND P5, PT, R24, R7, PT ;  /* 0x000000071800720c */ /* 0x000fe20003fa6270 */
[----:B------:R-:W-:Y:S01]  /*1f80*/  IMAD.WIDE.U32 R34, R22, UR6, R26 ;  /* 0x0000000616227c25 */ /* 0x000fe2000f8e001a */
[----:B------:R3:W-:Y:S01]  /*1f90*/  @!P2 LDGSTS.E.BYPASS.LTC128B.128 [R32+0x6800], desc[UR12][R42.64+0x180] ;  /* 0x068001802a20afae */ /* 0x0007e2000b901d4c */
[C---:B-1----:R-:W-:Y:S01]  /*1fa0*/  @!P1 LEA R14, P2, R38.reuse, R10, 0x1 ;  /* 0x0000000a260e9211 */ /* 0x042fe200078408ff */
[----:B------:R-:W-:Y:S01]  /*1fb0*/  ULDC.64 UR6, c[0x0][0x220] ;  /* 0x0000880000067ab9 */ /* 0x000fe20000000a00 */
[----:B------:R-:W-:Y:S01]  /*1fc0*/  IMAD.IADD R35, R35, 0x1, R19 ;  /* 0x0000000123237824 */ /* 0x000fe200078e0213 */
[----:B------:R-:W1:Y:S01]  /*1fd0*/  @!P4 S2R R10, SR_CgaCtaId ;  /* 0x00000000000ac919 */ /* 0x000e620000008800 */
[----:B------:R-:W-:Y:S01]  /*1fe0*/  @!P1 LEA.HI.X R15, R38, R11, R13, 0x1, P2 ;  /* 0x0000000b260f9211 */ /* 0x000fe200010f0c0d */
[----:B------:R-:W-:Y:S01]  /*1ff0*/  @!P1 IMAD R11, R17, 0x2, R30 ;  /* 0x00000002110b9824 */ /* 0x000fe200078e021e */
[----:B----4-:R-:W-:Y:S01]  /*2000*/  @!P0 LEA R30, P2, R36, R2, 0x1 ;  /* 0x00000002241e8211 */ /* 0x010fe200078408ff */
[----:B------:R-:W-:-:S02]  /*2010*/  @!P0 IMAD.IADD R13, R37, 0x1, R12 ;  /* 0x00000001250d8824 */ /* 0x000fc400078e020c */
[----:B------:R-:W4:Y:S03]  /*2020*/  @!P3 S2R R12, SR_CgaCtaId ;  /* 0x00000000000cb919 */ /* 0x000f260000008800 */
[----:B------:R-:W-:Y:S01]  /*2030*/  @!P0 LEA.HI.X R31, R36, R3, R13, 0x1, P2 ;  /* 0x00000003241f8211 */ /* 0x000fe200010f0c0d */
[----:B------:R-:W-:Y:S01]  /*2040*/  @!P1 LDGSTS.E.BYPASS.LTC128B.128 [R11+0x1000], desc[UR12][R14.64] ;  /* 0x010000000e0b9fae */ /* 0x000fe2000b901d4c */
[----:B------:R-:W4:Y:S01]  /*2050*/  @!P3 LDC.64 R2, c[0x0][0x218] ;  /* 0x00008600ff02bb82 */ /* 0x000f220000000a00 */
[----:B------:R-:W-:Y:S01]  /*2060*/  @!P0 IMAD R13, R17, 0x2, R28 ;  /* 0x00000002110d8824 */ /* 0x000fe200078e021c */
[-C--:B------:R-:W-:Y:S01]  /*2070*/  ISETP.GE.AND P2, PT, R16, R7.reuse, PT ;  /* 0x000000071000720c */ /* 0x080fe20003f46270 */
[----:B------:R-:W-:Y:S04]  /*2080*/  @!P1 LDGSTS.E.BYPASS.LTC128B.128 [R11+0x3000], desc[UR12][R14.64+0x80] ;  /* 0x030000800e0b9fae */ /* 0x000fe8000b901d4c */
[----:B------:R-:W-:Y:S04]  /*2090*/  @!P1 LDGSTS.E.BYPASS.LTC128B.128 [R11+0x5000], desc[UR12][R14.64+0x100] ;  /* 0x050001000e0b9fae */ /* 0x000fe8000b901d4c */
[----:B------:R1:W-:Y:S01]  /*20a0*/  @!P1 LDGSTS.E.BYPASS.LTC128B.128 [R11+0x7000], desc[UR12][R14.64+0x180] ;  /* 0x070001800e0b9fae */ /* 0x0003e2000b901d4c */
[----:B------:R-:W-:Y:S01]  /*20b0*/  ISETP.GE.AND P1, PT, R18, R7, PT ;  /* 0x000000071200720c */ /* 0x000fe20003f26270 */
[----:B---3--:R-:W-:-:S02]  /*20c0*/  IMAD.WIDE.U32 R32, R84, 0x20, RZ ;  /* 0x0000002054207825 */ /* 0x008fc400078e00ff */
[----:B------:R-:W-:Y:S02]  /*20d0*/  @!P0 LDGSTS.E.BYPASS.LTC128B.128 [R13+0x1800], desc[UR12][R30.64] ;  /* 0x018000001e0d8fae */ /* 0x000fe4000b901d4c */
[----:B------:R-:W-:Y:S02]  /*20e0*/  @!P2 IMAD.MOV.U32 R88, RZ, RZ, R86 ;  /* 0x000000ffff58a224 */ /* 0x000fe400078e0056 */
[----:B------:R-:W-:Y:S04]  /*20f0*/  @!P0 LDGSTS.E.BYPASS.LTC128B.128 [R13+0x3800], desc[UR12][R30.64+0x80] ;  /* 0x038000801e0d8fae */ /* 0x000fe8000b901d4c */
[----:B------:R-:W-:Y:S04]  /*2100*/  @!P0 LDGSTS.E.BYPASS.LTC128B.128 [R13+0x5800], desc[UR12][R30.64+0x100] ;  /* 0x058001001e0d8fae */ /* 0x000fe8000b901d4c */
[----:B------:R3:W-:Y:S01]  /*2110*/  @!P0 LDGSTS.E.BYPASS.LTC128B.128 [R13+0x7800], desc[UR12][R30.64+0x180] ;  /* 0x078001801e0d8fae */ /* 0x0007e2000b901d4c */
[----:B--2---:R-:W-:-:S04]  /*2120*/  @!P4 LEA R28, P0, R86, R8, 0x1 ;  /* 0x00000008561cc211 */ /* 0x004fc800078008ff */
[----:B------:R-:W-:Y:S02]  /*2130*/  @!P4 LEA.HI.X R29, R86, R9, R89, 0x1, P0 ;  /* 0x00000009561dc211 */ /* 0x000fe400000f0c59 */
[C---:B------:R-:W-:Y:S02]  /*2140*/  @!P3 LEA R9, P0, R84.reuse, R86, 0x4 ;  /* 0x000000565409b211 */ /* 0x040fe400078020ff */
[----:B-1----:R-:W-:Y:S01]  /*2150*/  @!P4 MOV R11, 0x400 ;  /* 0x00000400000bc802 */ /* 0x002fe20000000f00 */
[----:B------:R-:W1:Y:S01]  /*2160*/  @!P1 S2R R14, SR_CgaCtaId ;  /* 0x00000000000e9919 */ /* 0x000e620000008800 */
[----:B------:R-:W-:Y:S02]  /*2170*/  @!P3 LEA.HI.X R24, R84, R89, R85, 0x4, P0 ;  /* 0x000000595418b211 */ /* 0x000fe400000f2455 */
[----:B------:R-:W-:Y:S02]  /*2180*/  @!P4 LEA R8, R10, R11, 0x18 ;  /* 0x0000000b0a08c211 */ /* 0x000fe400078ec0ff */
[----:B------:R-:W2:Y:S01]  /*2190*/  @!P1 LDC.64 R10, c[0x0][0x218] ;  /* 0x00008600ff0a9b82 */ /* 0x000ea20000000a00 */
[----:B------:R-:W-:-:S02]  /*21a0*/  @!P3 MOV R15, 0x400 ;  /* 0x00000400000fb802 */ /* 0x000fc40000000f00 */
[----:B------:R-:W-:Y:S02]  /*21b0*/  @!P4 IMAD R21, R17, 0x2, R8 ;  /* 0x000000021115c824 */ /* 0x000fe400078e0208 */
[----:B----4-:R-:W-:-:S03]  /*21c0*/  @!P3 LEA R12, R12, R15, 0x18 ;  /* 0x0000000f0c0cb211 */ /* 0x010fc600078ec0ff */
[----:B------:R-:W-:Y:S01]  /*21d0*/  @!P4 LDGSTS.E.BYPASS.LTC128B.128 [R21+0x8000], desc[UR12][R28.64] ;  /* 0x080000001c15cfae */ /* 0x000fe2000b901d4c */
[----:B---3--:R-:W-:Y:S01]  /*21e0*/  @!P3 LEA R30, P0, R9, R2, 0x1 ;  /* 0x00000002091eb211 */ /* 0x008fe200078008ff */
[----:B------:R-:W-:Y:S01]  /*21f0*/  @!P3 IMAD R27, R17, 0x2, R12 ;  /* 0x00000002111bb824 */ /* 0x000fe200078e020c */
[----:B------:R-:W3:Y:S02]  /*2200*/  @!P2 S2R R13, SR_CgaCtaId ;  /* 0x00000000000da919 */ /* 0x000ee40000008800 */
[----:B------:R-:W-:Y:S01]  /*2210*/  @!P3 LEA.HI.X R31, R9, R3, R24, 0x1, P0 ;  /* 0x00000003091fb211 */ /* 0x000fe200000f0c18 */
[----:B------:R-:W-:Y:S01]  /*2220*/  IMAD.SHL.U32 R3, R85, 0x20, RZ ;  /* 0x0000002055037824 */ /* 0x000fe200078e00ff */
[----:B------:R-:W-:Y:S01]  /*2230*/  @!P1 IADD3 R15, P0, R86, R32, RZ ;  /* 0x00000020560f9210 */ /* 0x000fe20007f1e0ff */
[----:B------:R-:W4:Y:S01]  /*2240*/  @!P2 LDC.64 R8, c[0x0][0x218] ;  /* 0x00008600ff08ab82 */ /* 0x000f220000000a00 */
[----:B------:R-:W-:Y:S02]  /*2250*/  @!P4 LDGSTS.E.BYPASS.LTC128B.128 [R21+0xa000], desc[UR12][R28.64+0x80] ;  /* 0x0a0000801c15cfae */ /* 0x000fe4000b901d4c */
[----:B------:R-:W-:-:S02]  /*2260*/  @!P1 IADD3.X R32, R89, R33, R3, P0, !PT ;  /* 0x0000002159209210 */ /* 0x000fc400007fe403 */
[----:B------:R-:W-:Y:S01]  /*2270*/  @!P4 LDGSTS.E.BYPASS.LTC128B.128 [R21+0xc000], desc[UR12][R28.64+0x100] ;  /* 0x0c0001001c15cfae */ /* 0x000fe2000b901d4c */
[C---:B--2---:R-:W-:Y:S02]  /*2280*/  @!P1 LEA R36, P0, R15.reuse, R10, 0x1 ;  /* 0x0000000a0f249211 */ /* 0x044fe400078008ff */
[----:B------:R-:W2:Y:S01]  /*2290*/  LDC.64 R2, c[0x0][0x250] ;  /* 0x00009400ff027b82 */ /* 0x000ea20000000a00 */
[----:B------:R-:W-:Y:S01]  /*22a0*/  @!P4 LDGSTS.E.BYPASS.LTC128B.128 [R21+0xe000], desc[UR12][R28.64+0x180] ;  /* 0x0e0001801c15cfae */ /* 0x000fe2000b901d4c */
[----:B------:R-:W-:Y:S01]  /*22b0*/  ISETP.GE.AND P4, PT, R18, R7, PT ;  /* 0x000000071200720c */ /* 0x000fe20003f86270 */
[----:B------:R-:W-:Y:S01]  /*22c0*/  @!P2 IMAD.WIDE.U32 R18, R84, 0x30, R88 ;  /* 0x000000305412a825 */ /* 0x000fe200078e0058 */
[----:B------:R-:W-:Y:S01]  /*22d0*/  @!P1 LEA.HI.X R37, R15, R11, R32, 0x1, P0 ;  /* 0x0000000b0f259211 */ /* 0x000fe200000f0c20 */
[----:B------:R-:W-:Y:S01]  /*22e0*/  @!P3 LDGSTS.E.BYPASS.LTC128B.128 [R27+0x8800], desc[UR12][R30.64] ;  /* 0x088000001e1bbfae */ /* 0x000fe2000b901d4c */
[----:B------:R-:W-:Y:S02]  /*22f0*/  @!P1 MOV R11, 0x400 ;  /* 0x00000400000b9802 */ /* 0x000fe40000000f00 */
[----:B------:R-:W-:Y:S01]  /*2300*/  ISETP.GE.AND P0, PT, R20, R7, PT ;  /* 0x000000071400720c */ /* 0x000fe20003f06270 */
[----:B------:R-:W-:Y:S01]  /*2310*/  @!P3 LDGSTS.E.BYPASS.LTC128B.128 [R27+0xa800], desc[UR12][R30.64+0x80] ;  /* 0x0a8000801e1bbfae */ /* 0x000fe2000b901d4c */
[----:B-1----:R-:W-:Y:S01]  /*2320*/  @!P1 LEA R14, R14, R11, 0x18 ;  /* 0x0000000b0e0e9211 */ /* 0x002fe200078ec0ff */
[----:B------:R-:W-:Y:S01]  /*2330*/  IMAD.SHL.U32 R20, R20, 0x8, RZ ;  /* 0x0000000814147824 */ /* 0x000fe200078e00ff */
[----:B------:R-:W-:Y:S01]  /*2340*/  @!P2 MOV R10, 0x400 ;  /* 0x00000400000aa802 */ /* 0x000fe20000000f00 */
[----:B------:R-:W-:Y:S02]  /*2350*/  @!P3 LDGSTS.E.BYPASS.LTC128B.128 [R27+0xc800], desc[UR12][R30.64+0x100] ;  /* 0x0c8001001e1bbfae */ /* 0x000fe4000b901d4c */
[----:B------:R-:W-:-:S02]  /*2360*/  @!P1 IMAD R11, R17, 0x2, R14 ;  /* 0x00000002110b9824 */ /* 0x000fc400078e020e */
[----:B------:R-:W-:Y:S01]  /*2370*/  @!P3 LDGSTS.E.BYPASS.LTC128B.128 [R27+0xe800], desc[UR12][R30.64+0x180] ;  /* 0x0e8001801e1bbfae */ /* 0x000fe2000b901d4c */
[----:B------:R-:W-:Y:S01]  /*2380*/  ISETP.GE.AND P3, PT, R16, R7, PT ;  /* 0x000000071000720c */ /* 0x000fe20003f66270 */
[----:B------:R-:W-:Y:S01]  /*2390*/  @!P2 IMAD R7, R85, 0x30, RZ ;  /* 0x000000305507a824 */ /* 0x000fe200078e02ff */
[----:B---3--:R-:W-:Y:S01]  /*23a0*/  @!P2 LEA R10, R13, R10, 0x18 ;  /* 0x0000000a0d0aa211 */ /* 0x008fe200078ec0ff */
[----:B------:R-:W-:Y:S02]  /*23b0*/  @!P1 LDGSTS.E.BYPASS.LTC128B.128 [R11+0x9000], desc[UR12][R36.64] ;  /* 0x09000000240b9fae */ /* 0x000fe4000b901d4c */
[----:B------:R-:W-:Y:S01]  /*23c0*/  @!P2 IMAD.IADD R14, R19, 0x1, R7 ;  /* 0x00000001130ea824 */ /* 0x000fe200078e0207 */
[----:B------:R-:W-:Y:S01]  /*23d0*/  LEA.HI R7, R5, R92, RZ, 0x4 ;  /* 0x0000005c05077211 */ /* 0x000fe200078f20ff */
[----:B------:R-:W-:Y:S01]  /*23e0*/  @!P1 LDGSTS.E.BYPASS.LTC128B.128 [R11+0xb000], desc[UR12][R36.64+0x80] ;  /* 0x0b000080240b9fae */ /* 0x000fe2000b901d4c */
[-C--:B--2---:R-:W-:Y:S02]  /*23f0*/  IMAD R12, R23, R2.reuse, RZ ;  /* 0x00000002170c7224 */ /* 0x084fe400078e02ff */
[----:B------:R-:W-:Y:S01]  /*2400*/  @!P2 IMAD R17, R17, 0x2, R10 ;  /* 0x000000021111a824 */ /* 0x000fe200078e020a */
[----:B------:R-:W-:Y:S01]  /*2410*/  @!P1 LDGSTS.E.BYPASS.LTC128B.128 [R11+0xd000], desc[UR12][R36.64+0x100] ;  /* 0x0d000100240b9fae */ /* 0x000fe2000b901d4c */
[----:B------:R-:W-:Y:S01]  /*2420*/  IMAD R12, R25, R3, R12 ;  /* 0x00000003190c7224 */ /* 0x000fe200078e020c */
[----:B------:R-:W-:Y:S01]  /*2430*/  LOP3.LUT R13, R7, 0xfffffff0, RZ, 0xc0, !PT ;  /* 0xfffffff0070d7812 */ /* 0x000fe200078ec0ff */
[----:B------:R-:W-:Y:S01]  /*2440*/  IMAD.WIDE.U32 R34, R25, R2, R34 ;  /* 0x0000000219227225 */ /* 0x000fe200078e0022 */
[----:B------:R1:W-:Y:S01]  /*2450*/  @!P1 LDGSTS.E.BYPASS.LTC128B.128 [R11+0xf000], desc[UR12][R36.64+0x180] ;  /* 0x0f000180240b9fae */ /* 0x0003e2000b901d4c */
[----:B----4-:R-:W-:-:S02]  /*2460*/  @!P2 LEA R22, P1, R18, R8, 0x1 ;  /* 0x000000081216a211 */ /* 0x010fc400078208ff */
[----:B------:R-:W-:Y:S01]  /*2470*/  IMAD.IADD R12, R35, 0x1, R12 ;  /* 0x00000001230c7824 */ /* 0x000fe200078e020c */
[----:B------:R-:W-:Y:S01]  /*2480*/  SHF.R.S32.HI R10, RZ, 0x4, R7 ;  /* 0x00000004ff0a7819 */ /* 0x000fe20000011407 */
[----:B------:R-:W-:Y:S01]  /*2490*/  IMAD.SHL.U32 R8, R0, 0x40, RZ ;  /* 0x0000004000087824 */ /* 0x000fe200078e00ff */
[----:B------:R-:W-:Y:S01]  /*24a0*/  @!P2 LEA.HI.X R23, R18, R9, R14, 0x1, P1 ;  /* 0x000000091217a211 */ /* 0x000fe200008f0c0e */
[----:B------:R-:W-:Y:S01]  /*24b0*/  IMAD.WIDE.U32 R14, R2, 0x20, RZ ;  /* 0x00000020020e7825 */ /* 0x000fe200078e00ff */
[C---:B------:R-:W-:Y:S02]  /*24c0*/  LEA R240, P1, R34.reuse, UR6, 0x1 ;  /* 0x0000000622f07c11 */ /* 0x040fe4000f8208ff */
[----:B------:R-:W-:Y:S01]  /*24d0*/  LEA.HI R7, R7, R10, RZ, 0x1 ;  /* 0x0000000a07077211 */ /* 0x000fe200078f08ff */
[----:B------:R-:W-:Y:S01]  /*24e0*/  @!P2 LDGSTS.E.BYPASS.LTC128B.128 [R17+0x9800], desc[UR12][R22.64] ;  /* 0x098000001611afae */ /* 0x000fe2000b901d4c */
[----:B------:R-:W-:Y:S01]  /*24f0*/  LEA.HI.X R241, R34, UR7, R12, 0x1, P1 ;  /* 0x0000000722f17c11 */ /* 0x000fe200088f0c0c */
[----:B------:R-:W-:Y:S01]  /*2500*/  IMAD.SHL.U32 R9, R3, 0x20, RZ ;  /* 0x0000002003097824 */ /* 0x000fe200078e00ff */
[----:B------:R-:W-:Y:S01]  /*2510*/  LOP3.LUT R7, R7, 0xfffffffe, RZ, 0xc0, !PT ;  /* 0xfffffffe07077812 */ /* 0x000fe200078ec0ff */
[----:B------:R-:W-:Y:S01]  /*2520*/  @!P2 LDGSTS.E.BYPASS.LTC128B.128 [R17+0xb800], desc[UR12][R22.64+0x80] ;  /* 0x0b8000801611afae */ /* 0x000fe2000b901d4c */
[----:B------:R-:W-:-:S03]  /*2530*/  @!P5 IADD3 R14, P1, R240, R14, RZ ;  /* 0x0000000ef00ed210 */ /* 0x000fc60007f3e0ff */
[----:B------:R-:W-:Y:S01]  /*2540*/  @!P2 LDGSTS.E.BYPASS.LTC128B.128 [R17+0xd800], desc[UR12][R22.64+0x100] ;  /* 0x0d8001001611afae */ /* 0x000fe2000b901d4c */
[----:B------:R-:W-:Y:S01]  /*2550*/  @!P5 IADD3.X R15, R241, R15, R9, P1, !PT ;  /* 0x0000000ff10fd210 */ /* 0x000fe20000ffe409 */
[----:B------:R-:W-:Y:S01]  /*2560*/  IMAD.IADD R7, R10, 0x1, -R7 ;  /* 0x000000010a077824 */ /* 0x000fe200078e0a07 */
[----:B------:R-:W-:Y:S01]  /*2570*/  LEA.HI R9, R5, R92, RZ, 0x5 ;  /* 0x0000005c05097211 */ /* 0x000fe200078f28ff */
[----:B------:R2:W-:Y:S01]  /*2580*/  @!P2 LDGSTS.E.BYPASS.LTC128B.128 [R17+0xf800], desc[UR12][R22.64+0x180] ;  /* 0x0f8001801611afae */ /* 0x0005e2000b901d4c */
[----:B------:R-:W-:-:S03]  /*2590*/  @!P3 IMAD R5, R3, 0x60, RZ ;  /* 0x000000600305b824 */ /* 0x000fc600078e02ff */
[----:B------:R-:W0:Y:S01]  /*25a0*/  LDGDEPBAR ;  /* 0x00000000000079af */ /* 0x000e220000000000 */
[----:B-1----:R-:W-:Y:S01]  /*25b0*/  IMAD.IADD R11, R92, 0x1, -R13 ;  /* 0x000000015c0b7824 */ /* 0x002fe200078e0a0d */
[----:B------:R-:W-:-:S04]  /*25c0*/  LOP3.LUT R13, R8, 0x1c0, RZ, 0xc0, !PT ;  /* 0x000001c0080d7812 */ /* 0x000fc800078ec0ff */
[----:B------:R-:W-:Y:S02]  /*25d0*/  SHF.R.S32.HI R12, RZ, 0x1f, R11 ;  /* 0x0000001fff0c7819 */ /* 0x000fe4000001140b */
[----:B------:R-:W-:Y:S02]  /*25e0*/  LOP3.LUT R20, R13, 0x8, R20, 0xf8, !PT ;  /* 0x000000080d147812 */ /* 0x000fe400078ef814 */
[----:B------:R-:W-:Y:S02]  /*25f0*/  LEA.HI R12, R12, R11, RZ, 0x3 ;  /* 0x0000000b0c0c7211 */ /* 0x000fe400078f18ff */
[----:B------:R-:W-:Y:S02]  /*2600*/  SHF.R.U32.HI R13, RZ, 0x3, R13 ;  /* 0x00000003ff0d7819 */ /* 0x000fe4000001160d */
[C---:B------:R-:W-:Y:S01]  /*2610*/  LOP3.LUT R8, R12.reuse, 0xfffffff8, RZ, 0xc0, !PT ;  /* 0xfffffff80c087812 */ /* 0x040fe200078ec0ff */
[----:B------:R-:W-:Y:S01]  /*2620*/  IMAD.SHL.U32 R91, R12, 0x40, RZ ;  /* 0x000000400c5b7824 */ /* 0x000fe200078e00ff */
[----:B------:R-:W-:Y:S01]  /*2630*/  LOP3.LUT R20, R20, R13, RZ, 0x3c, !PT ;  /* 0x0000000d14147212 */ /* 0x000fe200078e3cff */
[----:B------:R-:W-:-:S03]  /*2640*/  @!P3 IMAD.WIDE.U32 R12, R2, 0x60, R240 ;  /* 0x00000060020cb825 */ /* 0x000fc600078e00f0 */
[----:B------:R-:W-:Y:S01]  /*2650*/  LOP3.LUT R91, R91, 0xfffffe00, RZ, 0xc0, !PT ;  /* 0xfffffe005b5b7812 */ /* 0x000fe200078ec0ff */
[----:B------:R-:W-:Y:S02]  /*2660*/  IMAD.IADD R8, R11, 0x1, -R8 ;  /* 0x000000010b087824 */ /* 0x000fe400078e0a08 */
[----:B------:R-:W-:Y:S01]  /*2670*/  IMAD R233, R7, 0x200, R20 ;  /* 0x0000020007e97824 */ /* 0x000fe200078e0214 */
[----:B------:R-:W-:-:S04]  /*2680*/  DEPBAR.LE SB0, 0x0 ;  /* 0x000080000000791a */ /* 0x000fc80000000000 */
[----:B------:R-:W-:Y:S01]  /*2690*/  BAR.SYNC.DEFER_BLOCKING 0x0 ;  /* 0x0000000000007b1d */ /* 0x000fe20000010000 */
[C---:B------:R-:W-:Y:S01]  /*26a0*/  R2P PR, R8.reuse, 0x6 ;  /* 0x0000000608007804 */ /* 0x040fe20000000000 */
[----:B------:R-:W-:Y:S01]  /*26b0*/  IMAD.SHL.U32 R8, R8, 0x40, RZ ;  /* 0x0000004008087824 */ /* 0x000fe200078e00ff */
[----:B------:R-:W-:Y:S01]  /*26c0*/  LEA R233, R233, UR4, 0x1 ;  /* 0x00000004e9e97c11 */ /* 0x000fe2000f8e08ff */
[----:B------:R-:W-:Y:S02]  /*26d0*/  IMAD.SHL.U32 R7, R7, 0x8, RZ ;  /* 0x0000000807077824 */ /* 0x000fe400078e00ff */
[----:B------:R-:W-:Y:S01]  /*26e0*/  @!P3 IMAD.IADD R11, R13, 0x1, R5 ;  /* 0x000000010d0bb824 */ /* 0x000fe200078e0205 */
[----:B------:R-:W-:Y:S01]  /*26f0*/  LOP3.LUT R10, R8, 0x1c0, RZ, 0xc0, !PT ;  /* 0x000001c0080a7812 */ /* 0x000fe200078ec0ff */
[----:B------:R-:W-:Y:S01]  /*2700*/  VIADD R231, R233, 0x8020 ;  /* 0x00008020e9e77836 */ /* 0x000fe20000000000 */
[----:B------:R-:W-:Y:S02]  /*2710*/  SHF.R.S32.HI R8, RZ, 0x5, R9 ;  /* 0x00000005ff087819 */ /* 0x000fe40000011409 */
[----:B------:R-:W-:-:S02]  /*2720*/  LOP3.LUT R7, R10, 0x8, R7, 0xf8, !PT ;  /* 0x000000080a077812 */ /* 0x000fc400078ef807 */
[----:B------:R-:W-:Y:S01]  /*2730*/  SHF.R.U32.HI R90, RZ, 0x3, R10 ;  /* 0x00000003ff5a7819 */ /* 0x000fe2000001160a */
[----:B------:R-:W-:Y:S02]  /*2740*/  IMAD R5, R8, 0x400, R91 ;  /* 0x0000040008057824 */ /* 0x000fe400078e025b */
[----:B------:R-:W-:Y:S01]  /*2750*/  @!P3 IMAD.MOV.U32 R10, RZ, RZ, R12 ;  /* 0x000000ffff0ab224 */ /* 0x000fe200078e000c */
[----:B------:R-:W-:Y:S01]  /*2760*/  LOP3.LUT R90, R7, R90, RZ, 0x3c, !PT ;  /* 0x0000005a075a7212 */ /* 0x000fe200078e3cff */
[----:B------:R-:W-:-:S04]  /*2770*/  IMAD.MOV.U32 R7, RZ, RZ, 0x10 ;  /* 0x00000010ff077424 */ /* 0x000fc800078e00ff */
[----:B------:R-:W-:Y:S01]  /*2780*/  IMAD.IADD R234, R90, 0x1, R5 ;  /* 0x000000015aea7824 */ /* 0x000fe200078e0205 */
[----:B------:R-:W-:Y:S01]  /*2790*/  SEL R7, R7, 0xfffffff0, !P1 ;  /* 0xfffffff007077807 */ /* 0x000fe20004800000 */
[----:B------:R-:W-:Y:S01]  /*27a0*/  @P0 STS.128 [R237+0x10000], RZ ;  /* 0x010000ffed000388 */ /* 0x000fe20000000c00 */
[----:B------:R-:W-:Y:S02]  /*27b0*/  IMAD.MOV.U32 R5, RZ, RZ, 0x20 ;  /* 0x00000020ff057424 */ /* 0x000fe400078e00ff */
[----:B------:R-:W-:Y:S01]  /*27c0*/  LEA R234, R234, UR4, 0x1 ;  /* 0x00000004eaea7c11 */ /* 0x000fe2000f8e08ff */
[----:B------:R-:W-:Y:S02]  /*27d0*/  @P0 STS.128 [R237+0x12000], RZ ;  /* 0x012000ffed000388 */ /* 0x000fe40000000c00 */
[----:B------:R-:W-:Y:S02]  /*27e0*/  SEL R5, R5, 0xffffffe0, !P2 ;  /* 0xffffffe005057807 */ /* 0x000fe40005000000 */
[----:B------:R-:W-:Y:S01]  /*27f0*/  @P0 STS.128 [R237+0x14000], RZ ;  /* 0x014000ffed000388 */ /* 0x000fe20000000c00 */
[----:B------:R-:W-:-:S02]  /*2800*/  IMAD R232, R7, 0x2, R234 ;  /* 0x0000000207e87824 */ /* 0x000fc400078e02ea */
[C---:B------:R-:W-:Y:S01]  /*2810*/  IMAD R230, R5.reuse, 0x2, R234 ;  /* 0x0000000205e67824 */ /* 0x040fe200078e02ea */
[----:B------:R-:W-:Y:S01]  /*2820*/  @P0 STS.128 [R237+0x16000], RZ ;  /* 0x016000ffed000388 */ /* 0x000fe20000000c00 */
[----:B------:R-:W-:-:S03]  /*2830*/  IMAD R229, R5, 0x2, R232 ;  /* 0x0000000205e57824 */ /* 0x000fc600078e02e8 */
[----:B------:R-:W-:Y:S01]  /*2840*/  @!PT LDS RZ, [RZ] ;  /* 0x00000000fffff984 */ /* 0x000fe20000000800 */
[----:B------:R-:W-:Y:S01]  /*2850*/  @!PT LDS RZ, [RZ] ;  /* 0x00000000fffff984 */ /* 0x000fe20000000800 */
[----:B------:R-:W-:Y:S01]  /*2860*/  @!PT LDS RZ, [RZ] ;  /* 0x00000000fffff984 */ /* 0x000fe20000000800 */
[----:B------:R-:W-:Y:S04]  /*2870*/  @!P0 LDGSTS.E.BYPASS.LTC128B.128 [R237+0x10000], desc[UR12][R240.64] ;  /* 0x10000000f0ed8fae */ /* 0x000fe8000b901d4c */
[----:B------:R-:W-:Y:S04]  /*2880*/  @!P0 LDGSTS.E.BYPASS.LTC128B.128 [R237+0x12000], desc[UR12][R240.64+0x80] ;  /* 0x12000080f0ed8fae */ /* 0x000fe8000b901d4c */
[----:B------:R-:W-:Y:S04]  /*2890*/  @!P0 LDGSTS.E.BYPASS.LTC128B.128 [R237+0x14000], desc[UR12][R240.64+0x100] ;  /* 0x14000100f0ed8fae */ /* 0x000fe8000b901d4c */
[----:B------:R-:W-:Y:S01]  /*28a0*/  @!P0 LDGSTS.E.BYPASS.LTC128B.128 [R237+0x16000], desc[UR12][R240.64+0x180] ;  /* 0x16000180f0ed8fae */ /* 0x000fe2000b901d4c */
[----:B------:R-:W-:-:S03]  /*28b0*/  @!P4 LEA R16, P0, R2, R240, 0x6 ;  /* 0x000000f00210c211 */ /* 0x000fc600078030ff */
[----:B------:R-:W-:Y:S01]  /*28c0*/  @P5 STS.128 [R237+0x10800], RZ ;  /* 0x010800ffed005388 */ /* 0x000fe20000000c00 */
[----:B--2---:R-:W-:Y:S02]  /*28d0*/  @!P4 LEA.HI.X R17, R2, R241, R3, 0x6, P0 ;  /* 0x000000f10211c211 */ /* 0x004fe400000f3403 */
[----:B------:R-:W-:Y:S01]  /*28e0*/  R2P PR, R0, 0x6 ;  /* 0x0000000600007804 */ /* 0x000fe20000000000 */
[----:B------:R-:W-:Y:S01]  /*28f0*/  @P5 STS.128 [R237+0x12800], RZ ;  /* 0x012800ffed005388 */ /* 0x000fe20000000c00 */
[----:B------:R-:W-:-:S03]  /*2900*/  VIADD R0, R233, 0x8000 ;  /* 0x00008000e9007836 */ /* 0x000fc60000000000 */
[----:B------:R-:W-:Y:S04]  /*2910*/  @P5 STS.128 [R237+0x14800], RZ ;  /* 0x014800ffed005388 */ /* 0x000fe80000000c00 */
[----:B------:R-:W-:Y:S04]  /*2920*/  @P5 STS.128 [R237+0x16800], RZ ;  /* 0x016800ffed005388 */ /* 0x000fe80000000c00 */
[----:B------:R-:W-:Y:S01]  /*2930*/  @!PT LDS RZ, [RZ] ;  /* 0x00000000fffff984 */ /* 0x000fe20000000800 */
[----:B------:R-:W-:Y:S01]  /*2940*/  @!PT LDS RZ, [RZ] ;  /* 0x00000000fffff984 */ /* 0x000fe20000000800 */
[----:B------:R-:W-:Y:S01]  /*2950*/  @!PT LDS RZ, [RZ] ;  /* 0x00000000fffff984 */ /* 0x000fe20000000800 */
[----:B------:R-:W-:Y:S01]  /*2960*/  @!P5 LDGSTS.E.BYPASS.LTC128B.128 [R237+0x10800], desc[UR12][R14.64] ;  /* 0x108000000eeddfae */ /* 0x000fe2000b901d4c */
[----:B------:R-:W-:Y:S02]  /*2970*/  @P1 VIADD R231, R0, 0xffffffe0 ;  /* 0xffffffe000e71836 */ /* 0x000fe40000000000 */
[----:B------:R-:W-:Y:S01]  /*2980*/  IMAD.MOV.U32 R0, RZ, RZ, 0x40 ;  /* 0x00000040ff007424 */ /* 0x000fe200078e00ff */
[----:B------:R-:W-:Y:S01]  /*2990*/  @!P5 LDGSTS.E.BYPASS.LTC128B.128 [R237+0x12800], desc[UR12][R14.64+0x80] ;  /* 0x128000800eeddfae */ /* 0x000fe2000b901d4c */
[----:B------:R-:W-:-:S02]  /*29a0*/  VIADD R223, R231, 0x800 ;  /* 0x00000800e7df7836 */ /* 0x000fc40000000000 */
[C---:B------:R-:W-:Y:S01]  /*29b0*/  VIADD R222, R231.reuse, 0x1000 ;  /* 0x00001000e7de7836 */ /* 0x040fe20000000000 */
[----:B------:R-:W-:Y:S01]  /*29c0*/  @!P5 LDGSTS.E.BYPASS.LTC128B.128 [R237+0x14800], desc[UR12][R14.64+0x100] ;  /* 0x148001000eeddfae */ /* 0x000fe2000b901d4c */
[----:B------:R-:W-:Y:S01]  /*29d0*/  SEL R0, R0, 0xffffffc0, !P2 ;  /* 0xffffffc000007807 */ /* 0x000fe20005000000 */
[C---:B------:R-:W-:Y:S02]  /*29e0*/  VIADD R221, R231.reuse, 0x1800 ;  /* 0x00001800e7dd7836 */ /* 0x040fe40000000000 */
[----:B------:R1:W-:Y:S01]  /*29f0*/  @!P5 LDGSTS.E.BYPASS.LTC128B.128 [R237+0x16800], desc[UR12][R14.64+0x180] ;  /* 0x168001800eeddfae */ /* 0x0003e2000b901d4c */
[----:B------:R-:W-:Y:S02]  /*2a00*/  VIADD R219, R231, 0x2000 ;  /* 0x00002000e7db7836 */ /* 0x000fe40000000000 */
[----:B------:R-:W-:Y:S01]  /*2a10*/  IMAD.IADD R227, R233, 0x1, R0 ;  /* 0x00000001e9e37824 */ /* 0x000fe200078e0200 */
[----:B------:R-:W-:Y:S01]  /*2a20*/  @P4 STS.128 [R237+0x11000], RZ ;  /* 0x011000ffed004388 */ /* 0x000fe20000000c00 */
[----:B------:R-:W-:-:S02]  /*2a30*/  IMAD.IADD R220, R0, 0x1, R231 ;  /* 0x0000000100dc7824 */ /* 0x000fc400078e02e7 */
[----:B------:R-:W-:Y:S01]  /*2a40*/  IMAD.SHL.U32 R0, R92, 0x2, RZ ;  /* 0x000000025c007824 */ /* 0x000fe200078e00ff */
[----:B------:R-:W-:Y:S01]  /*2a50*/  @P4 STS.128 [R237+0x13000], RZ ;  /* 0x013000ffed004388 */ /* 0x000fe20000000c00 */
[C---:B------:R-:W-:Y:S02]  /*2a60*/  VIADD R218, R231.reuse, 0x2800 ;  /* 0x00002800e7da7836 */ /* 0x040fe40000000000 */
[C---:B------:R-:W-:Y:S01]  /*2a70*/  VIADD R217, R231.reuse, 0x3000 ;  /* 0x00003000e7d97836 */ /* 0x040fe20000000000 */
[----:B------:R-:W-:Y:S01]  /*2a80*/  @P4 STS.128 [R237+0x15000], RZ ;  /* 0x015000ffed004388 */ /* 0x000fe20000000c00 */
[----:B------:R-:W-:Y:S01]  /*2a90*/  LOP3.LUT R0, R0, 0x6, RZ, 0xc0, !PT ;  /* 0x0000000600007812 */ /* 0x000fe200078ec0ff */
[C---:B------:R-:W-:Y:S02]  /*2aa0*/  VIADD R216, R231.reuse, 0x3800 ;  /* 0x00003800e7d87836 */ /* 0x040fe40000000000 */
[----:B------:R-:W-:Y:S01]  /*2ab0*/  @P4 STS.128 [R237+0x17000], RZ ;  /* 0x017000ffed004388 */ /* 0x000fe20000000c00 */
[----:B------:R-:W-:-:S02]  /*2ac0*/  VIADD R215, R231, 0x4000 ;  /* 0x00004000e7d77836 */ /* 0x000fc40000000000 */
[----:B------:R-:W-:Y:S01]  /*2ad0*/  IMAD R0, R165, 0x40, R0 ;  /* 0x00000040a5007824 */ /* 0x000fe200078e0200 */
[----:B------:R-:W-:Y:S01]  /*2ae0*/  @!PT LDS RZ, [RZ] ;  /* 0x00000000fffff984 */ /* 0x000fe20000000800 */
[----:B------:R-:W-:Y:S01]  /*2af0*/  @!PT LDS RZ, [RZ] ;  /* 0x00000000fffff984 */ /* 0x000fe20000000800 */
[----:B------:R-:W-:Y:S01]  /*2b00*/  @!PT LDS RZ, [RZ] ;  /* 0x00000000fffff984 */ /* 0x000fe20000000800 */
[----:B------:R-:W-:Y:S01]  /*2b10*/  @!P4 LDGSTS.E.BYPASS.LTC128B.128 [R237+0x11000], desc[UR12][R16.64] ;  /* 0x1100000010edcfae */ /* 0x000fe2000b901d4c */
[C---:B------:R-:W-:Y:S02]  /*2b20*/  VIADD R214, R231.reuse, 0x4800 ;  /* 0x00004800e7d67836 */ /* 0x040fe40000000000 */
[C---:B------:R-:W-:Y:S01]  /*2b30*/  VIADD R213, R231.reuse, 0x5000 ;  /* 0x00005000e7d57836 */ /* 0x040fe20000000000 */
[----:B------:R-:W-:Y:S01]  /*2b40*/  @!P4 LDGSTS.E.BYPASS.LTC128B.128 [R237+0x13000], desc[UR12][R16.64+0x80] ;  /* 0x1300008010edcfae */ /* 0x000fe2000b901d4c */
[C---:B------:R-:W-:Y:S02]  /*2b50*/  VIADD R212, R231.reuse, 0x5800 ;  /* 0x00005800e7d47836 */ /* 0x040fe40000000000 */
[C---:B------:R-:W-:Y:S01]  /*2b60*/  VIADD R211, R231.reuse, 0x6000 ;  /* 0x00006000e7d37836 */ /* 0x040fe20000000000 */
[----:B------:R-:W-:Y:S01]  /*2b70*/  @!P4 LDGSTS.E.BYPASS.LTC128B.128 [R237+0x15000], desc[UR12][R16.64+0x100] ;  /* 0x1500010010edcfae */ /* 0x000fe2000b901d4c */
[----:B------:R-:W-:-:S02]  /*2b80*/  VIADD R210, R231, 0x6800 ;  /* 0x00006800e7d27836 */ /* 0x000fc40000000000 */
[C---:B------:R-:W-:Y:S01]  /*2b90*/  VIADD R209, R231.reuse, 0x7000 ;  /* 0x00007000e7d17836 */ /* 0x040fe20000000000 */
[----:B------:R2:W-:Y:S01]  /*2ba0*/  @!P4 LDGSTS.E.BYPASS.LTC128B.128 [R237+0x17000], desc[UR12][R16.64+0x180] ;  /* 0x1700018010edcfae */ /* 0x0005e2000b901d4c */
[----:B------:R-:W-:-:S03]  /*2bb0*/  VIADD R208, R231, 0x7800 ;  /* 0x00007800e7d07836 */ /* 0x000fc60000000000 */
[----:B------:R-:W-:Y:S04]  /*2bc0*/  @P3 STS.128 [R237+0x11800], RZ ;  /* 0x011800ffed003388 */ /* 0x000fe80000000c00 */
[----:B------:R-:W-:Y:S04]  /*2bd0*/  @P3 STS.128 [R237+0x13800], RZ ;  /* 0x013800ffed003388 */ /* 0x000fe80000000c00 */
[----:B------:R-:W-:Y:S04]  /*2be0*/  @P3 STS.128 [R237+0x15800], RZ ;  /* 0x015800ffed003388 */ /* 0x000fe80000000c00 */
[----:B------:R-:W-:Y:S04]  /*2bf0*/  @P3 STS.128 [R237+0x17800], RZ ;  /* 0x017800ffed003388 */ /* 0x000fe80000000c00 */
[----:B------:R-:W-:Y:S01]  /*2c00*/  @!PT LDS RZ, [RZ] ;  /* 0x00000000fffff984 */ /* 0x000fe20000000800 */
[----:B------:R-:W-:Y:S01]  /*2c10*/  @!PT LDS RZ, [RZ] ;  /* 0x00000000fffff984 */ /* 0x000fe20000000800 */
[----:B------:R-:W-:Y:S01]  /*2c20*/  @!PT LDS RZ, [RZ] ;  /* 0x00000000fffff984 */ /* 0x000fe20000000800 */
[----:B------:R-:W-:Y:S04]  /*2c30*/  @!P3 LDGSTS.E.BYPASS.LTC128B.128 [R237+0x11800], desc[UR12][R10.64] ;  /* 0x118000000aedbfae */ /* 0x000fe8000b901d4c */
[----:B------:R-:W-:Y:S04]  /*2c40*/  @!P3 LDGSTS.E.BYPASS.LTC128B.128 [R237+0x13800], desc[UR12][R10.64+0x80] ;  /* 0x138000800aedbfae */ /* 0x000fe8000b901d4c */
[----:B------:R-:W-:Y:S04]  /*2c50*/  @!P3 LDGSTS.E.BYPASS.LTC128B.128 [R237+0x15800], desc[UR12][R10.64+0x100] ;  /* 0x158001000aedbfae */ /* 0x000fe8000b901d4c */
[----:B------:R3:W-:Y:S04]  /*2c60*/  @!P3 LDGSTS.E.BYPASS.LTC128B.128 [R237+0x17800], desc[UR12][R10.64+0x180] ;  /* 0x178001800aedbfae */ /* 0x0007e8000b901d4c */
[----:B-1----:R-:W-:Y:S04]  /*2c70*/  LDSM.16.M88.4 R12, [R234] ;  /* 0x00000000ea0c783b */ /* 0x002fe80000000200 */
[----:B------:R-:W1:Y:S04]  /*2c80*/  LDSM.16.M88.4 R28, [R233+0x8000] ;  /* 0x00800000e91c783b */ /* 0x000e680000000200 */
[----:B------:R-:W4:Y:S04]  /*2c90*/  LDSM.16.M88.4 R20, [R233+0x8800] ;  /* 0x00880000e914783b */ /* 0x000f280000000200 */
[----:B------:R-:W4:Y:S04]  /*2ca0*/  LDSM.16.M88.4 R64, [R233+0x9000] ;  /* 0x00900000e940783b */ /* 0x000f280000000200 */
[----:B--2---:R-:W-:Y:S04]  /*2cb0*/  LDSM.16.M88.4 R16, [R232] ;  /* 0x00000000e810783b */ /* 0x004fe80000000200 */
[----:B------:R-:W2:Y:S04]  /*2cc0*/  LDSM.16.M88.4 R36, [R231] ;  /* 0x00000000e724783b */ /* 0x000ea80000000200 */
[----:B---3--:R-:W3:Y:S04]  /*2cd0*/  LDSM.16.M88.4 R8, [R231+0x800] ;  /* 0x00080000e708783b */ /* 0x008ee80000000200 */
[----:B------:R-:W3:Y:S04]  /*2ce0*/  LDSM.16.M88.4 R44, [R233+0x9800] ;  /* 0x00980000e92c783b */ /* 0x000ee80000000200 */
[----:B------:R-:W3:Y:S04]  /*2cf0*/  LDSM.16.M88.4 R40, [R231+0x1000] ;  /* 0x00100000e728783b */ /* 0x000ee80000000200 */
[----:B------:R-:W3:Y:S04]  /*2d00*/  LDSM.16.M88.4 R76, [R231+0x1800] ;  /* 0x00180000e74c783b */ /* 0x000ee80000000200 */
[----:B------:R-:W-:Y:S01]  /*2d10*/  LDSM.16.M88.4 R56, [R230] ;  /* 0x00000000e638783b */ /* 0x000fe20000000200 */
[C---:B-1----:R-:W-:Y:S03]  /*2d20*/  HMMA.16816.F32.BF16 R32, R12.reuse, R28, RZ ;  /* 0x0000001c0c20723c */ /* 0x042fe600000418ff */
[----:B------:R-:W1:Y:S04]  /*2d30*/  LDSM.16.M88.4 R52, [R227+0x8000] ;  /* 0x00800000e334783b */ /* 0x000e680000000200 */
[----:B------:R-:W-:Y:S01]  /*2d40*/  LDSM.16.M88.4 R48, [R227+0x9800] ;  /* 0x00980000e330783b */ /* 0x000fe20000000200 */
[C---:B----4-:R-:W-:Y:S03]  /*2d50*/  HMMA.16816.F32.BF16 R24, R12.reuse, R20, RZ ;  /* 0x000000140c18723c */ /* 0x050fe600000418ff */
[----:B------:R-:W-:Y:S03]  /*2d60*/  LDSM.16.M88.4 R72, [R229] ;  /* 0x00000000e548783b */ /* 0x000fe60000000200 */
[C---:B------:R-:W-:Y:S01]  /*2d70*/  HMMA.16816.F32.BF16 R28, R12.reuse, R30, RZ ;  /* 0x0000001e0c1c723c */ /* 0x040fe200000418ff */
[----:B------:R-:W-:Y:S04]  /*2d80*/  LDSM.16.M88.4 R80, [R231+0x3000] ;  /* 0x00300000e750783b */ /* 0x000fe80000000200 */
[----:B------:R-:W0:Y:S01]  /*2d90*/  LDGDEPBAR ;  /* 0x00000000000079af */ /* 0x000e220000000000 */
[C---:B------:R-:W-:Y:S06]  /*2da0*/  HMMA.16816.F32.BF16 R20, R12.reuse, R22, RZ ;  /* 0x000000160c14723c */ /* 0x040fec00000418ff */
[C---:B------:R-:W-:Y:S06]  /*2db0*/  HMMA.16816.F32.BF16 R68, R12.reuse, R64, RZ ;  /* 0x000000400c44723c */ /* 0x040fec00000418ff */
[----:B------:R-:W-:Y:S06]  /*2dc0*/  HMMA.16816.F32.BF16 R64, R12, R66, RZ ;  /* 0x000000420c40723c */ /* 0x000fec00000418ff */
[C---:B--2---:R-:W-:Y:S06]  /*2dd0*/  HMMA.16816.F32.BF16 R32, R16.reuse, R36, R32 ;  /* 0x000000241020723c */ /* 0x044fec0000041820 */
[C---:B------:R-:W-:Y:S01]  /*2de0*/  HMMA.16816.F32.BF16 R28, R16.reuse, R38, R28 ;  /* 0x00000026101c723c */ /* 0x040fe2000004181c */
[----:B------:R-:W2:Y:S05]  /*2df0*/  LDSM.16.M88.4 R36, [R227+0x8800] ;  /* 0x00880000e324783b */ /* 0x000eaa0000000200 */
[C---:B---3--:R-:W-:Y:S06]  /*2e00*/  HMMA.16816.F32.BF16 R24, R16.reuse, R8, R24 ;  /* 0x000000081018723c */ /* 0x048fec0000041818 */
[----:B------:R-:W-:Y:S01]  /*2e10*/  HMMA.16816.F32.BF16 R20, R16, R10, R20 ;  /* 0x0000000a1014723c */ /* 0x000fe20000041814 */
[----:B------:R-:W3:Y:S05]  /*2e20*/  LDSM.16.M88.4 R8, [R227+0x9000] ;  /* 0x00900000e308783b */ /* 0x000eea0000000200 */
[C---:B------:R-:W-:Y:S06]  /*2e30*/  HMMA.16816.F32.BF16 R60, R12.reuse, R44, RZ ;  /* 0x0000002c0c3c723c */ /* 0x040fec00000418ff */
[----:B------:R-:W-:Y:S01]  /*2e40*/  HMMA.16816.F32.BF16 R12, R12, R46, RZ ;  /* 0x0000002e0c0c723c */ /* 0x000fe200000418ff */
[----:B------:R-:W4:Y:S05]  /*2e50*/  LDSM.16.M88.4 R44, [R220] ;  /* 0x00000000dc2c783b */ /* 0x000f2a0000000200 */
[C---:B------:R-:W-:Y:S06]  /*2e60*/  HMMA.16816.F32.BF16 R68, R16.reuse, R40, R68 ;  /* 0x000000281044723c */ /* 0x040fec0000041844 */
[C---:B------:R-:W-:Y:S01]  /*2e70*/  HMMA.16816.F32.BF16 R64, R16.reuse, R42, R64 ;  /* 0x0000002a1040723c */ /* 0x040fe20000041840 */
[----:B------:R-:W4:Y:S05]  /*2e80*/  LDSM.16.M88.4 R40, [R220+0x800] ;  /* 0x00080000dc28783b */ /* 0x000f2a0000000200 */
[C---:B------:R-:W-:Y:S06]  /*2e90*/  HMMA.16816.F32.BF16 R60, R16.reuse, R76, R60 ;  /* 0x0000004c103c723c */ /* 0x040fec000004183c */
[----:B------:R-:W-:Y:S01]  /*2ea0*/  HMMA.16816.F32.BF16 R12, R16, R78, R12 ;  /* 0x0000004e100c723c */ /* 0x000fe2000004180c */
[----:B------:R-:W4:Y:S04]  /*2eb0*/  LDSM.16.M88.4 R16, [R220+0x1000] ;  /* 0x00100000dc10783b */ /* 0x000f280000000200 */
[----:B------:R-:W4:Y:S01]  /*2ec0*/  LDSM.16.M88.4 R76, [R220+0x1800] ;  /* 0x00180000dc4c783b */ /* 0x000f220000000200 */
        /* <DEDUP_REMOVED lines=13> */
[C---:B----4-:R-:W-:Y:S06]  /*2fa0*/  HMMA.16816.F32.BF16 R32, R72.reuse, R44, R32 ;  /* 0x0000002c4820723c */ /* 0x050fec0000041820 */
[C---:B------:R-:W-:Y:S01]  /*2fb0*/  HMMA.16816.F32.BF16 R28, R72.reuse, R46, R28 ;  /* 0x0000002e481c723c */ /* 0x040fe2000004181c */
[----:B------:R-:W-:Y:S05]  /*2fc0*/  LDSM.16.M88.4 R44, [R231+0x2000] ;  /* 0x00200000e72c783b */ /* 0x000fea0000000200 */
[C---:B------:R-:W-:Y:S06]  /*2fd0*/  HMMA.16816.F32.BF16 R24, R72.reuse, R40, R24 ;  /* 0x000000284818723c */ /* 0x040fec0000041818 */
        /* <DEDUP_REMOVED lines=11> */
[----:B------:R-:W-:Y:S05]  /*3090*/  LDSM.16.M88.4 R52, [R230+0x2000] ;  /* 0x00200000e634783b */ /* 0x000fea0000000200 */
        /* <DEDUP_REMOVED lines=56> */
[C---:B------:R-:W-:Y:S06]  /*3420*/  HMMA.16816.F32.BF16 R64, R80.reuse, R78, R64 ;  /* 0x0000004e5040723c */ /* 0x040fec0000041840 */
[C---:B------:R-:W-:Y:S06]  /*3430*/  HMMA.16816.F32.BF16 R60, R80.reuse, R72, R60 ;  /* 0x00000048503c723c */ /* 0x040fec000004183c */
[----:B------:R-:W-:Y:S01]  /*3440*/  HMMA.16816.F32.BF16 R56, R80, R74, R56 ;  /* 0x0000004a5038723c */ /* 0x000fe20000041838 */
[----:B------:R-:W-:Y:S05]  /*3450*/  LDSM.16.M88.4 R72, [R229+0x4000] ;  /* 0x00400000e548783b */ /* 0x000fea0000000200 */
[C---:B----4-:R-:W-:Y:S06]  /*3460*/  HMMA.16816.F32.BF16 R32, R52.reuse, R48, R32 ;  /* 0x000000303420723c */ /* 0x050fec0000041820 */
[C---:B------:R-:W-:Y:S01]  /*3470*/  HMMA.16816.F32.BF16 R28, R52.reuse, R50, R28 ;  /* 0x00000032341c723c */ /* 0x040fe2000004181c */
[----:B------:R-:W4:Y:S05]  /*3480*/  LDSM.16.M88.4 R48, [R227+0xd000] ;  /* 0x00d00000e330783b */ /* 0x000f2a0000000200 */
[C---:B------:R-:W-:Y:S06]  /*3490*/  HMMA.16816.F32.BF16 R24, R52.reuse, R44, R24 ;  /* 0x0000002c3418723c */ /* 0x040fec0000041818 */
[C---:B------:R-:W-:Y:S01]  /*34a0*/  HMMA.16816.F32.BF16 R20, R52.reuse, R46, R20 ;  /* 0x0000002e3414723c */ /* 0x040fe20000041814 */
[----:B------:R-:W4:Y:S05]  /*34b0*/  LDSM.16.M88.4 R44, [R227+0xd800] ;  /* 0x00d80000e32c783b */ /* 0x000f2a0000000200 */
[C---:B------:R-:W-:Y:S01]  /*34c0*/  HMMA.16816.F32.BF16 R76, R52.reuse, R40, R68 ;  /* 0x00000028344c723c */ /* 0x040fe20000041844 */
[----:B------:R-:W4:Y:S05]  /*34d0*/  LDSM.16.M88.4 R68, [R220+0x4000] ;  /* 0x00400000dc44783b */ /* 0x000f2a0000000200 */
        /* <DEDUP_REMOVED lines=14> */
[----:B------:R-:W-:Y:S05]  /*35c0*/  LDSM.16.M88.4 R48, [R233+0xf000] ;  /* 0x00f00000e930783b */ /* 0x000fea0000000200 */
        /* <DEDUP_REMOVED lines=20> */
[C---:B----4-:R-:W-:Y:S06]  /*3710*/  HMMA.16816.F32.BF16 R24, R52.reuse, R16, R24 ;  /* 0x000000103418723c */ /* 0x050fec0000041818 */
        /* <DEDUP_REMOVED lines=16> */
[----:B------:R-:W-:Y:S01]  /*3820*/  HMMA.16816.F32.BF16 R64, R36, R42, R64 ;  /* 0x0000002a2440723c */ /* 0x000fe20000041840 */
[----:B------:R-:W-:-:S05]  /*3830*/  VIADD R40, R0, 0xffffffd0 ;  /* 0xffffffd000287836 */ /* 0x000fca0000000000 */
[----:B----4-:R-:W-:Y:S01]  /*3840*/  HMMA.16816.F32.BF16 R60, R36, R16, R60 ;  /* 0x00000010243c723c */ /* 0x010fe2000004183c */
[----:B------:R-:W-:-:S05]  /*3850*/  ISETP.GE.AND P2, PT, R40, R93, PT ;  /* 0x0000005d2800720c */ /* 0x000fca0003f46270 */
[----:B------:R-:W-:Y:S01]  /*3860*/  HMMA.16816.F32.BF16 R56, R36, R18, R56 ;  /* 0x000000122438723c */ /* 0x000fe20000041838 */
[----:B------:R-:W3:Y:S05]  /*3870*/  LDSM.16.M88.4 R16, [R220+0x6800] ;  /* 0x00680000dc10783b */ /* 0x000eea0000000200 */
[----:B------:R-:W-:Y:S01]  /*3880*/  HMMA.16816.F32.BF16 R28, R48, R46, R28 ;  /* 0x0000002e301c723c */ /* 0x000fe2000004181c */
[C---:B------:R-:W-:Y:S02]  /*3890*/  VIADD R36, R0.reuse, 0xffffffc1 ;  /* 0xffffffc100247836 */ /* 0x040fe40000000000 */
[----:B------:R-:W-:-:S03]  /*38a0*/  VIADD R38, R0, 0xffffffc0 ;  /* 0xffffffc000267836 */ /* 0x000fc60000000000 */
[C---:B-1----:R-:W-:Y:S01]  /*38b0*/  HMMA.16816.F32.BF16 R76, R48.reuse, R12, R76 ;  /* 0x0000000c304c723c */ /* 0x042fe2000004184c */
[-C--:B------:R-:W-:Y:S01]  /*38c0*/  ISETP.GE.AND P4, PT, R36, R93.reuse, PT ;  /* 0x0000005d2400720c */ /* 0x080fe20003f86270 */
[----:B------:R-:W-:Y:S01]  /*38d0*/  VIADD R36, R0, 0xffffffc9 ;  /* 0xffffffc900247836 */ /* 0x000fe20000000000 */
[-C--:B------:R-:W-:Y:S01]  /*38e0*/  ISETP.GE.AND P5, PT, R38, R93.reuse, PT ;  /* 0x0000005d2600720c */ /* 0x080fe20003fa6270 */
[----:B------:R-:W-:Y:S02]  /*38f0*/  VIADD R38, R0, 0xffffffc8 ;  /* 0xffffffc800267836 */ /* 0x000fe40000000000 */
[----:B------:R-:W-:Y:S01]  /*3900*/  HMMA.16816.F32.BF16 R64, R48, R14, R64 ;  /* 0x0000000e3040723c */ /* 0x000fe20000041840 */
[----:B------:R-:W1:Y:S01]  /*3910*/  LDSM.16.M88.4 R12, [R220+0x7000] ;  /* 0x00700000dc0c783b */ /* 0x000e620000000200 */
[-C--:B------:R-:W-:Y:S02]  /*3920*/  ISETP.GE.AND P0, PT, R36, R93.reuse, PT ;  /* 0x0000005d2400720c */ /* 0x080fe40003f06270 */
[----:B------:R-:W-:-:S02]  /*3930*/  ISETP.GE.AND P3, PT, R38, R93, PT ;  /* 0x0000005d2600720c */ /* 0x000fc40003f66270 */
[C---:B------:R-:W-:Y:S06]  /*3940*/  HMMA.16816.F32.BF16 R32, R48.reuse, R44, R32 ;  /* 0x0000002c3020723c */ /* 0x040fec0000041820 */
[C---:B------:R-:W-:Y:S06]  /*3950*/  HMMA.16816.F32.BF16 R24, R48.reuse, R52, R24 ;  /* 0x000000343018723c */ /* 0x040fec0000041818 */
[C---:B--2---:R-:W-:Y:S06]  /*3960*/  HMMA.16816.F32.BF16 R60, R48.reuse, R8, R60 ;  /* 0x00000008303c723c */ /* 0x044fec000004183c */
[----:B------:R-:W-:Y:S01]  /*3970*/  HMMA.16816.F32.BF16 R56, R48, R10, R56 ;  /* 0x0000000a3038723c */ /* 0x000fe20000041838 */
[----:B------:R-:W2:Y:S01]  /*3980*/  LDSM.16.M88.4 R8, [R220+0x7800] ;  /* 0x00780000dc08783b */ /* 0x000ea20000000200 */
[----:B------:R-:W-:-:S04]  /*3990*/  DEPBAR.LE SB0, 0x0 ;  /* 0x000080000000791a */ /* 0x000fc80000000000 */
[----:B------:R-:W-:Y:S06]  /*39a0*/  HMMA.16816.F32.BF16 R20, R48, R54, R20 ;  /* 0x000000363014723c */ /* 0x000fec0000041814 */
[C---:B------:R-:W-:Y:S06]  /*39b0*/  HMMA.16816.F32.BF16 R28, R72.reuse, R70, R28 ;  /* 0x00000046481c723c */ /* 0x040fec000004181c */
[C---:B------:R-:W-:Y:S06]  /*39c0*/  HMMA.16816.F32.BF16 R32, R72.reuse, R68, R32 ;  /* 0x000000444820723c */ /* 0x040fec0000041820 */
[C---:B---3--:R-:W-:Y:S06]  /*39d0*/  HMMA.16816.F32.BF16 R24, R72.reuse, R16, R24 ;  /* 0x000000104818723c */ /* 0x048fec0000041818 */
[----:B------:R-:W-:Y:S01]  /*39e0*/  HMMA.16816.F32.BF16 R20, R72, R18, R20 ;  /* 0x000000124814723c */ /* 0x000fe20000041814 */
[----:B------:R-:W-:-:S05]  /*39f0*/  VIADD R16, R0, 0xffffffd1 ;  /* 0xffffffd100107836 */ /* 0x000fca0000000000 */
[C---:B-1----:R-:W-:Y:S01]  /*3a00*/  HMMA.16816.F32.BF16 R64, R72.reuse, R14, R64 ;  /* 0x0000000e4840723c */ /* 0x042fe20000041840 */
[----:B------:R-:W-:Y:S01]  /*3a10*/  FSEL R29, R29, -INF , !P0 ;  /* 0xff8000001d1d7808 */ /* 0x000fe20004000000 */
[----:B------:R-:W-:Y:S01]  /*3a20*/  VIADD R18, R0, 0xffffffd8 ;  /* 0xffffffd800127836 */ /* 0x000fe20000000000 */
[----:B------:R-:W-:Y:S01]  /*3a30*/  ISETP.GE.AND P1, PT, R16, R93, PT ;  /* 0x0000005d1000720c */ /* 0x000fe20003f26270 */
[----:B------:R-:W-:Y:S01]  /*3a40*/  VIADD R16, R0, 0xffffffd9 ;  /* 0xffffffd900107836 */ /* 0x000fe20000000000 */
[----:B------:R-:W-:Y:S01]  /*3a50*/  FSEL R30, R30, -INF , !P3 ;  /* 0xff8000001e1e7808 */ /* 0x000fe20005800000 */
[C---:B------:R-:W-:Y:S01]  /*3a60*/  HMMA.16816.F32.BF16 R76, R72.reuse, R12, R76 ;  /* 0x0000000c484c723c */ /* 0x040fe2000004184c */
[----:B------:R-:W-:Y:S02]  /*3a70*/  FSEL R14, R31, -INF , !P0 ;  /* 0xff8000001f0e7808 */ /* 0x000fe40004000000 */
[----:B------:R-:W-:Y:S02]  /*3a80*/  ISETP.GT.AND P0, PT, R165, 0x1, PT ;  /* 0x00000001a500780c */ /* 0x000fe40003f04270 */
[----:B------:R-:W-:Y:S01]  /*3a90*/  FSEL R34, R34, -INF , !P5 ;  /* 0xff80000022227808 */ /* 0x000fe20006800000 */
[----:B--2---:R-:W-:Y:S01]  /*3aa0*/  HMMA.16816.F32.BF16 R60, R72, R8, R60 ;  /* 0x00000008483c723c */ /* 0x004fe2000004183c */
[----:B------:R-:W-:Y:S01]  /*3ab0*/  VIADD R12, R0, 0xffffffe0 ;  /* 0xffffffe0000c7836 */ /* 0x000fe20000000000 */
[----:B------:R-:W-:-:S02]  /*3ac0*/  FSEL R3, R32, -INF , !P5 ;  /* 0xff80000020037808 */ /* 0x000fc40006800000 */
[----:B------:R-:W-:Y:S02]  /*3ad0*/  FSEL R17, R28, -INF , !P3 ;  /* 0xff8000001c117808 */ /* 0x000fe40005800000 */
[-C--:B------:R-:W-:Y:S01]  /*3ae0*/  ISETP.GE.AND P5, PT, R18, R93.reuse, PT ;  /* 0x0000005d1200720c */ /* 0x080fe20003fa6270 */
[----:B------:R-:W-:Y:S01]  /*3af0*/  HMMA.16816.F32.BF16 R56, R72, R10, R56 ;  /* 0x0000000a4838723c */ /* 0x000fe20000041838 */
[-C--:B------:R-:W-:Y:S01]  /*3b00*/  ISETP.GE.AND P3, PT, R12, R93.reuse, PT ;  /* 0x0000005d0c00720c */ /* 0x080fe20003f66270 */
[----:B------:R-:W-:Y:S01]  /*3b10*/  VIADD R12, R0, 0xffffffe1 ;  /* 0xffffffe1000c7836 */ /* 0x000fe20000000000 */
[----:B------:R-:W-:Y:S01]  /*3b20*/  FSEL R18, R35, -INF , !P4 ;  /* 0xff80000023127808 */ /* 0x000fe20006000000 */
[----:B------:R-:W1:Y:S01]  /*3b30*/  @!P0 LDC.64 R242, c[0x0][0x218] ;  /* 0x00008600fff28b82 */ /* 0x000e620000000a00 */
[----:B------:R-:W-:Y:S02]  /*3b40*/  FSEL R33, R33, -INF , !P4 ;  /* 0xff80000021217808 */ /* 0x000fe40006000000 */
[-C--:B------:R-:W-:Y:S01]  /*3b50*/  ISETP.GE.AND P4, PT, R16, R93.reuse, PT ;  /* 0x0000005d1000720c */ /* 0x080fe20003f86270 */
[----:B------:R-:W-:Y:S01]  /*3b60*/  VIADD R16, R0, 0xffffffe8 ;  /* 0xffffffe800107836 */ /* 0x000fe20000000000 */
[----:B------:R-:W-:Y:S01]  /*3b70*/  FSEL R26, R26, -INF , !P2 ;  /* 0xff8000001a1a7808 */ /* 0x000fe20005000000 */
[----:B------:R-:W-:Y:S01]  /*3b80*/  VIADD R10, R0, 0xfffffff8 ;  /* 0xfffffff8000a7836 */ /* 0x000fe20000000000 */
[----:B------:R-:W-:Y:S01]  /*3b90*/  FSEL R13, R24, -INF , !P2 ;  /* 0xff800000180d7808 */ /* 0x000fe20005000000 */
[----:B------:R-:W-:Y:S01]  /*3ba0*/  BAR.SYNC.DEFER_BLOCKING 0x0 ;  /* 0x0000000000007b1d */ /* 0x000fe20000010000 */
[----:B------:R-:W-:-:S02]  /*3bb0*/  ISETP.GE.AND P2, PT, R12, R93, PT ;  /* 0x0000005d0c00720c */ /* 0x000fc40003f46270 */
[----:B------:R-:W-:Y:S02]  /*3bc0*/  FSEL R12, R27, -INF , !P1 ;  /* 0xff8000001b0c7808 */ /* 0x000fe40004800000 */
[----:B------:R-:W-:Y:S02]  /*3bd0*/  FSEL R25, R25, -INF , !P1 ;  /* 0xff80000019197808 */ /* 0x000fe40004800000 */
[-C--:B------:R-:W-:Y:S01]  /*3be0*/  ISETP.GE.AND P1, PT, R16, R93.reuse, PT ;  /* 0x0000005d1000720c */ /* 0x080fe20003f26270 */
[----:B------:R-:W-:Y:S01]  /*3bf0*/  VIADD R16, R0, 0xffffffe9 ;  /* 0xffffffe900107836 */ /* 0x000fe20000000000 */
[----:B------:R-:W-:Y:S01]  /*3c00*/  FSEL R9, R20, -INF , !P5 ;  /* 0xff80000014097808 */ /* 0x000fe20006800000 */
[----:B------:R-:W-:Y:S01]  /*3c10*/  VIADD R20, R0, 0xfffffff0 ;  /* 0xfffffff000147836 */ /* 0x000fe20000000000 */
[----:B------:R-:W-:Y:S02]  /*3c20*/  FSEL R8, R22, -INF , !P5 ;  /* 0xff80000016087808 */ /* 0x000fe40006800000 */
        /* <DEDUP_REMOVED lines=11> */
[----:B------:R-:W-:Y:S02]  /*3ce0*/  FSEL R190, R66, -INF , !P1 ;  /* 0xff80000042be7808 */ /* 0x000fe40004800000 */
[----:B------:R-:W-:Y:S02]  /*3cf0*/  FSEL R191, R64, -INF , !P1 ;  /* 0xff80000040bf7808 */ /* 0x000fe40004800000 */
[----:B------:R-:W-:Y:S02]  /*3d00*/  FSEL R192, R63, -INF , !P3 ;  /* 0xff8000003fc07808 */ /* 0x000fe40005800000 */
[----:B------:R-:W-:-:S02]  /*3d10*/  FSEL R197, R61, -INF , !P3 ;  /* 0xff8000003dc57808 */ /* 0x000fc40005800000 */
[-C--:B------:R-:W-:Y:S02]  /*3d20*/  ISETP.GE.AND P2, PT, R10, R93.reuse, PT ;  /* 0x0000005d0a00720c */ /* 0x080fe40003f46270 */
[----:B------:R-:W-:Y:S01]  /*3d30*/  ISETP.GE.AND P1, PT, R0, R93, PT ;  /* 0x0000005d0000720c */ /* 0x000fe20003f26270 */
[----:B------:R-:W-:Y:S01]  /*3d40*/  IMAD.IADD R0, R91, 0x1, R90 ;  /* 0x000000015b007824 */ /* 0x000fe200078e025a */
[----:B-1----:R-:W-:Y:S02]  /*3d50*/  @!P0 LEA R242, P3, R86, R242, 0x1 ;  /* 0x000000f256f28211 */ /* 0x002fe400078608ff */
        /* <DEDUP_REMOVED lines=8> */
[----:B------:R-:W-:Y:S01]  /*3de0*/  @!P0 LEA.HI.X R243, R86, R243, R89, 0x1, P3 ;  /* 0x000000f356f38211 */ /* 0x000fe200018f0c59 */
[----:B------:R-:W-:Y:S06]  /*3df0*/  @!P0 BRA `(.L_x_3993) ;  /* 0x00000004007c8947 */ /* 0x000fec0003800000 */
[----:B------:R-:W-:Y:S05]  /*3e00*/  @!P6 BRA `(.L_x_3994) ;  /* 0x0000000000ece947 */ /* 0x000fea0003800000 */
[----:B------:R-:W1:Y:S01]  /*3e10*/  LDC R11, c[0x0][0x380] ;  /* 0x0000e000ff0b7b82 */ /* 0x000e620000000800 */
[----:B------:R-:W-:Y:S01]  /*3e20*/  VIADD R24, R6, 0xffffff80 ;  /* 0xffffff8006187836 */ /* 0x000fe20000000000 */
[----:B------:R-:W-:Y:S01]  /*3e30*/  IABS R20, R4 ;  /* 0x0000000400147213 */ /* 0x000fe20000000000 */
[----:B------:R-:W-:-:S03]  /*3e40*/  ULDC.64 UR6, c[0x0][0x230] ;  /* 0x00008c0000067ab9 */ /* 0x000fc60000000a00 */
[----:B------:R-:W-:Y:S02]  /*3e50*/  IABS R6, R24 ;  /* 0x0000001800067213 */ /* 0x000fe40000000000 */
[-C--:B-1----:R-:W-:Y:S02]  /*3e60*/  IABS R10, R11.reuse ;  /* 0x0000000b000a7213 */ /* 0x082fe40000000000 */
[-C--:B------:R-:W-:Y:S02]  /*3e70*/  LOP3.LUT R4, R4, R11.reuse, RZ, 0x3c, !PT ;  /* 0x0000000b04047212 */ /* 0x080fe400078e3cff */
[----:B------:R-:W1:Y:S01]  /*3e80*/  I2F.RP R19, R10 ;  /* 0x0000000a00137306 */ /* 0x000e620000209400 */
[----:B------:R-:W-:Y:S02]  /*3e90*/  LOP3.LUT R24, R24, R11, RZ, 0x3c, !PT ;  /* 0x0000000b18187212 */ /* 0x000fe400078e3cff */
[----:B------:R-:W-:Y:S02]  /*3ea0*/  ISETP.GE.AND P2, PT, R4, RZ, PT ;  /* 0x000000ff0400720c */ /* 0x000fe40003f46270 */
[----:B------:R-:W-:-:S03]  /*3eb0*/  ISETP.GE.AND P0, PT, R24, RZ, PT ;  /* 0x000000ff1800720c */ /* 0x000fc60003f06270 */
[----:B-1----:R-:W1:Y:S02]  /*3ec0*/  MUFU.RCP R22, R19 ;  /* 0x0000001300167308 */ /* 0x002e640000001000 */
[----:B-1----:R-:W-:-:S06]  /*3ed0*/  VIADD R22, R22, 0xffffffe ;  /* 0x0ffffffe16167836 */ /* 0x002fcc0000000000 */
[----:B------:R-:W1:Y:S02]  /*3ee0*/  F2I.FTZ.U32.TRUNC.NTZ R23, R22 ;  /* 0x0000001600177305 */ /* 0x000e64000021f000 */
[----:B-1----:R-:W-:Y:S02]  /*3ef0*/  IADD3 R15, RZ, -R23, RZ ;  /* 0x80000017ff0f7210 */ /* 0x002fe40007ffe0ff */
        /* <DEDUP_REMOVED lines=9> */
[----:B------:R-:W-:Y:S02]  /*3f90*/  LOP3.LUT R6, RZ, R11, RZ, 0x33, !PT ;  /* 0x0000000bff067212 */ /* 0x000fe400078e33ff */
        /* <DEDUP_REMOVED lines=17> */
[----:B------:R-:W2:Y:S04]  /*40b0*/  LDG.E R19, desc[UR12][R38.64] ;  /* 0x0000000c26137981 */ /* 0x000ea8000c1e1900 */
[----:B------:R-:W2:Y:S01]  /*40c0*/  LDG.E R4, desc[UR12][R36.64] ;  /* 0x0000000c24047981 */ /* 0x000ea2000c1e1900 */
[----:B------:R-:W-:-:S04]  /*40d0*/  IMAD.IADD R6, R15, 0x1, -R6 ;  /* 0x000000010f067824 */ /* 0x000fc800078e0a06 */
[----:B------:R-:W-:-:S04]  /*40e0*/  IMAD R6, R6, R11, -0x40 ;  /* 0xffffffc006067424 */ /* 0x000fc800078e020b */
[----:B------:R-:W-:Y:S01]  /*40f0*/  IMAD.WIDE.U32 R22, R6, R84, RZ ;  /* 0x0000005406167225 */ /* 0x000fe200078e00ff */
[----:B------:R-:W-:-:S05]  /*4100*/  SHF.R.S32.HI R11, RZ, 0x1f, R6 ;  /* 0x0000001fff0b7819 */ /* 0x000fca0000011406 */
[----:B------:R-:W-:-:S04]  /*4110*/  IMAD R11, R11, R84, RZ ;  /* 0x000000540b0b7224 */ /* 0x000fc800078e02ff */
[----:B------:R-:W-:-:S04]  /*4120*/  IMAD R11, R6, R85, R11 ;  /* 0x00000055060b7224 */ /* 0x000fc800078e020b */
[----:B------:R-:W-:Y:S01]  /*4130*/  IMAD.IADD R23, R23, 0x1, R11 ;  /* 0x0000000117177824 */ /* 0x000fe200078e020b */
[----:B--2---:R-:W-:-:S04]  /*4140*/  IADD3 R4, -R19, R4, RZ ;  /* 0x0000000413047210 */ /* 0x004fc80007ffe1ff */
[----:B------:R-:W-:Y:S01]  /*4150*/  SHF.R.S32.HI R10, RZ, 0x1f, R4 ;  /* 0x0000001fff0a7819 */ /* 0x000fe20000011404 */
[----:B------:R-:W-:-:S04]  /*4160*/  IMAD.WIDE.U32 R22, R4, UR6, R22 ;  /* 0x0000000604167c25 */ /* 0x000fc8000f8e0016 */
[----:B------:R-:W-:-:S04]  /*4170*/  IMAD R15, R10, UR6, RZ ;  /* 0x000000060a0f7c24 */ /* 0x000fc8000f8e02ff */
[----:B------:R-:W-:Y:S02]  /*4180*/  IMAD R15, R4, UR7, R15 ;  /* 0x00000007040f7c24 */ /* 0x000fe4000f8e020f */
[----:B------:R-:W-:-:S03]  /*4190*/  IMAD.MOV.U32 R4, RZ, RZ, R22 ;  /* 0x000000ffff047224 */ /* 0x000fc600078e0016 */
[----:B------:R-:W-:Y:S01]  /*41a0*/  IADD3 R15, R23, R15, RZ ;  /* 0x0000000f170f7210 */ /* 0x000fe20007ffe0ff */
[----:B------:R-:W-:Y:S06]  /*41b0*/  BRA `(.L_x_3995) ;  /* 0x0000000000087947 */ /* 0x000fec0003800000 */
.L_x_3994:
[----:B------:R-:W-:-:S04]  /*41c0*/  LEA R4, -R84, RZ, 0x6 ;  /* 0x000000ff54047211 */ /* 0x000fc800078e31ff */
[----:B------:R-:W-:-:S07]  /*41d0*/  SHF.R.S32.HI R15, RZ, 0x1f, R4 ;  /* 0x0000001fff0f7819 */ /* 0x000fce0000011404 */
.L_x_3995:
[----:B------:R-:W-:Y:S01]  /*41e0*/  IADD3 R4, P0, R4, R86, RZ ;  /* 0x0000005604047210 */ /* 0x000fe20007f1e0ff */
[----:B------:R-:W-:Y:S01]  /*41f0*/  ULDC.64 UR6, c[0x0][0x218] ;  /* 0x0000860000067ab9 */ /* 0x000fe20000000a00 */
[C---:B------:R-:W-:Y:S01]  /*4200*/  IMAD.SHL.U32 R11, R84.reuse, 0x20, RZ ;  /* 0x00000020540b7824 */ /* 0x040fe200078e00ff */
[----:B------:R-:W-:Y:S02]  /*4210*/  SHF.L.U64.HI R84, R84, 0x5, R85 ;  /* 0x0000000554547819 */ /* 0x000fe40000010255 */
[----:B------:R-:W-:Y:S01]  /*4220*/  IMAD.X R15, R15, 0x1, R89, P0 ;  /* 0x000000010f0f7824 */ /* 0x000fe200000e0659 */
[----:B------:R-:W-:-:S04]  /*4230*/  LEA R242, P1, R4, UR6, 0x1 ;  /* 0x0000000604f27c11 */ /* 0x000fc8000f8208ff */
[C---:B------:R-:W-:Y:S02]  /*4240*/  IADD3 R22, P0, R11.reuse, R242, RZ ;  /* 0x000000f20b167210 */ /* 0x040fe40007f1e0ff */
[----:B------:R-:W-:Y:S02]  /*4250*/  LEA.HI.X R243, R4, UR7, R15, 0x1, P1 ;  /* 0x0000000704f37c11 */ /* 0x000fe400088f0c0f */
[----:B------:R-:W-:-:S03]  /*4260*/  IADD3 R10, P1, R11, R22, RZ ;  /* 0x000000160b0a7210 */ /* 0x000fc60007f3e0ff */
[C---:B------:R-:W-:Y:S01]  /*4270*/  IMAD.X R23, R84.reuse, 0x1, R243, P0 ;  /* 0x0000000154177824 */ /* 0x040fe200000e06f3 */
[----:B------:R-:W-:Y:S01]  /*4280*/  @!PT LDS RZ, [RZ] ;  /* 0x00000000fffff984 */ /* 0x000fe20000000800 */
[----:B------:R-:W-:Y:S01]  /*4290*/  @!PT LDS RZ, [RZ] ;  /* 0x00000000fffff984 */ /* 0x000fe20000000800 */
[----:B------:R-:W-:Y:S01]  /*42a0*/  @!PT LDS RZ, [RZ] ;  /* 0x00000000fffff984 */ /* 0x000fe20000000800 */
[----:B------:R1:W-:Y:S01]  /*42b0*/  LDGSTS.E.BYPASS.LTC128B.128 [R237+0x8000], desc[UR12][R242.64] ;  /* 0x08000000f2ed7fae */ /* 0x0003e2000b901d4c */
[----:B------:R-:W-:Y:S02]  /*42c0*/  IADD3 R36, P0, R11, R10, RZ ;  /* 0x0000000a0b247210 */ /* 0x000fe40007f1e0ff */
[C---:B------:R-:W-:Y:S01]  /*42d0*/  IMAD.X R11, R84.reuse, 0x1, R23, P1 ;  /* 0x00000001540b7824 */ /* 0x040fe200008e0617 */
[----:B------:R1:W-:Y:S03]  /*42e0*/  LDGSTS.E.BYPASS.LTC128B.128 [R237+0xa000], desc[UR12][R242.64+0x80] ;  /* 0x0a000080f2ed7fae */ /* 0x0003e6000b901d4c */
[----:B------:R-:W-:Y:S01]  /*42f0*/  IMAD.X R37, R84, 0x1, R11, P0 ;  /* 0x0000000154257824 */ /* 0x000fe200000e060b */
[----:B------:R1:W-:Y:S04]  /*4300*/  LDGSTS.E.BYPASS.LTC128B.128 [R237+0xc000], desc[UR12][R242.64+0x100] ;  /* 0x0c000100f2ed7fae */ /* 0x0003e8000b901d4c */
        /* <DEDUP_REMOVED lines=13> */
[----:B------:R-:W0:Y:S02]  /*43e0*/  LDGDEPBAR ;  /* 0x00000000000079af */ /* 0x000e240000000000 */
.L_x_3993:
[----:B-1----:R-:W-:Y:S01]  /*43f0*/  FMNMX.FTZ R10, R3, R33, !PT ;  /* 0x00000021030a7209 */ /* 0x002fe20007810000 */
        /* <DEDUP_REMOVED lines=68> */
[--C-:B------:R-:W-:Y:S01]  /*4840*/  FFMA.FTZ R166, R21, UR5, -R196.reuse ;  /* 0x0000000515a67c23 */ /* 0x100fe200080108c4 */
[----:B------:R-:W-:Y:S01]  /*4850*/  LDSM.16.MT88.4 R4, [R224+0x10800] ;  /* 0x01080000e004783b */ /* 0x000fe20000004200 */
        /* <DEDUP_REMOVED lines=8> */
[----:B------:R-:W2:Y:S01]  /*48e0*/  LDSM.16.MT88.4 R8, [R225+0x10800] ;  /* 0x01080000e108783b */ /* 0x000ea20000004200 */
[----:B------:R-:W-:Y:S01]  /*48f0*/  MUFU.EX2 R179, R179 ;  /* 0x000000b300b37308 */ /* 0x000fe20000000800 */
[--C-:B------:R-:W-:Y:S01]  /*4900*/  FFMA.FTZ R172, R12, UR5, -R169.reuse ;  /* 0x000000050cac7c23 */ /* 0x100fe200080108a9 */
[--C-:B------:R-:W-:Y:S01]  /*4910*/  FFMA.FTZ R0, R16, UR5, -R169.reuse ;  /* 0x0000000510007c23 */ /* 0x100fe200080108a9 */
[----:B------:R-:W5:Y:S01]  /*4920*/  LDSM.16.MT88.4 R12, [R228+0x10800] ;  /* 0x01080000e40c783b */ /* 0x000f620000004200 */
[--C-:B------:R-:W-:Y:S01]  /*4930*/  FFMA.FTZ R186, R191, UR5, -R196.reuse ;  /* 0x00000005bfba7c23 */ /* 0x100fe200080108c4 */
[--C-:B------:R-:W-:Y:S01]  /*4940*/  FFMA.FTZ R187, R187, UR5, -R196.reuse ;  /* 0x00000005bbbb7c23 */ /* 0x100fe200080108c4 */
[--C-:B------:R-:W-:Y:S01]  /*4950*/  FFMA.FTZ R189, R189, UR5, -R196.reuse ;  /* 0x00000005bdbd7c23 */ /* 0x100fe200080108c4 */
[----:B------:R-:W-:Y:S01]  /*4960*/  LDSM.16.MT88.4 R20, [R226+0x10800] ;  /* 0x01080000e214783b */ /* 0x000fe20000004200 */
[----:B------:R-:W3:Y:S01]  /*4970*/  MUFU.EX2 R176, R176 ;  /* 0x000000b000b07308 */ /* 0x000ee20000000800 */
[----:B-1----:R-:W-:Y:S01]  /*4980*/  F2FP.BF16.F32.PACK_AB R148, R180, R183 ;  /* 0x000000b7b494723e */ /* 0x002fe200000010ff */
[--C-:B------:R-:W-:Y:S01]  /*4990*/  FFMA.FTZ R188, R188, UR5, -R169.reuse ;  /* 0x00000005bcbc7c23 */ /* 0x100fe200080108a9 */
[----:B------:R-:W-:Y:S01]  /*49a0*/  LDSM.16.MT88.4 R16, [R228+0x12800] ;  /* 0x01280000e410783b */ /* 0x000fe20000004200 */
        /* <DEDUP_REMOVED lines=10> */
[----:B------:R-:W-:Y:S01]  /*4a50*/  FFMA.FTZ R196, R171, UR5, -R196 ;  /* 0x00000005abc47c23 */ /* 0x000fe200080108c4 */
[----:B------:R-:W-:Y:S01]  /*4a60*/  LDSM.16.MT88.4 R92, [R224+0x12000] ;  /* 0x01200000e05c783b */ /* 0x000fe20000004200 */
[----:B------:R-:W1:Y:S01]  /*4a70*/  MUFU.EX2 R185, R185 ;  /* 0x000000b900b97308 */ /* 0x000e620000000800 */
[----:B---3--:R-:W-:Y:S01]  /*4a80*/  F2FP.BF16.F32.PACK_AB R150, R176, R179 ;  /* 0x000000b3b096723e */ /* 0x008fe200000010ff */
[--C-:B------:R-:W-:Y:S01]  /*4a90*/  FFMA.FTZ R194, R194, UR5, -R169.reuse ;  /* 0x00000005c2c27c23 */ /* 0x100fe200080108a9 */
[----:B------:R-:W-:Y:S01]  /*4aa0*/  LDSM.16.MT88.4 R24, [R224+0x16000] ;  /* 0x01600000e018783b */ /* 0x000fe20000004200 */
[--C-:B------:R-:W-:Y:S01]  /*4ab0*/  FFMA.FTZ R192, R170, UR5, -R169.reuse ;  /* 0x00000005aac07c23 */ /* 0x100fe200080108a9 */
[----:B------:R-:W-:Y:S01]  /*4ac0*/  FFMA.FTZ R247, R168, UR5, -R169 ;  /* 0x00000005a8f77c23 */ /* 0x000fe200080108a9 */
[----:B------:R-:W-:Y:S01]  /*4ad0*/  FADD.FTZ R180, R183, R180 ;  /* 0x000000b4b7b47221 */ /* 0x000fe20000010000 */
[----:B------:R-:W-:Y:S01]  /*4ae0*/  LDSM.16.MT88.4 R32, [R225+0x12800] ;  /* 0x01280000e120783b */ /* 0x000fe20000004200 */
[----:B------:R-:W-:Y:S01]  /*4af0*/  MUFU.EX2 R181, R181 ;  /* 0x000000b500b57308 */ /* 0x000fe20000000800 */
[----:B------:R-:W-:Y:S01]  /*4b00*/  ISETP.GE.AND P0, PT, R165, 0x2, PT ;  /* 0x00000002a500780c */ /* 0x000fe20003f06270 */
[----:B------:R-:W-:Y:S01]  /*4b10*/  FADD.FTZ R179, R179, R180 ;  /* 0x000000b4b3b37221 */ /* 0x000fe20000010000 */
[----:B------:R-:W-:Y:S03]  /*4b20*/  LDSM.16.MT88.4 R168, [R224+0x13800] ;  /* 0x01380000e0a8783b */ /* 0x000fe60000004200 */
[----:B------:R-:W-:-:S02]  /*4b30*/  FADD.FTZ R176, R176, R179 ;  /* 0x000000b3b0b07221 */ /* 0x000fc40000010000 */
        /* <DEDUP_REMOVED lines=237> */
[----:B------:R-:W-:Y:S01]  /*5a10*/  IMAD.U32 R245, R2, -0x40, RZ ;  /* 0xffffffc002f57824 */ /* 0x000fe200078e00ff */
[----:B------:R-:W-:Y:S01]  /*5a20*/  ULDC.64 UR4, c[0x0][0x250] ;  /* 0x0000940000047ab9 */ /* 0x000fe20000000a00 */
[----:B------:R-:W-:Y:S01]  /*5a30*/  VIADD R246, R165, 0xfffffffe ;  /* 0xfffffffea5f67836 */ /* 0x000fe20000000000 */
[----:B------:R-:W-:Y:S01]  /*5a40*/  MOV R0, R3 ;  /* 0x0000000300007202 */ /* 0x000fe20000000f00 */
[----:B------:R-:W-:Y:S01]  /*5a50*/  ULDC UR6, c[0x0][0x24c] ;  /* 0x0000930000067ab9 */ /* 0x000fe20000000800 */
[----:B------:R-:W-:Y:S01]  /*5a60*/  MOV R165, R164 ;  /* 0x000000a400a57202 */ /* 0x000fe20000000f00 */
[----:B------:R-:W-:Y:S01]  /*5a70*/  ULDC UR9, c[0x0][0x248] ;  /* 0x0000920000097ab9 */ /* 0x000fe20000000800 */
[----:B------:R-:W-:Y:S01]  /*5a80*/  SHF.R.S32.HI R244, RZ, 0x1f, R245 ;  /* 0x0000001ffff47819 */ /* 0x000fe200000114f5 */
[----:B------:R-:W-:Y:S02]  /*5a90*/  USHF.L.U64.HI UR10, UR4, 0x5, UR5 ;  /* 0x00000005040a7899 */ /* 0x000fe40008010205 */
[----:B------:R-:W-:-:S02]  /*5aa0*/  USHF.L.U32 UR11, UR4, 0x5, URZ ;  /* 0x00000005040b7899 */ /* 0x000fc4000800063f */
[----:B------:R-:W-:Y:S02]  /*5ab0*/  USHF.L.U64.HI UR6, UR9, 0x5, UR6 ;  /* 0x0000000509067899 */ /* 0x000fe40008010206 */
[----:B------:R-:W-:Y:S01]  /*5ac0*/  USHF.L.U32 UR5, UR9, 0x5, URZ ;  /* 0x0000000509057899 */ /* 0x000fe2000800063f */
[----:B------:R-:W-:-:S11]  /*5ad0*/  ULDC UR4, c[0x0][0x2ec] ;  /* 0x0000bb0000047ab9 */ /* 0x000fd60000000800 */
.L_x_4000:
[----:B------:R-:W-:Y:S04]  /*5ae0*/  DEPBAR.LE SB0, 0x0 ;  /* 0x000080000000791a */ /* 0x000fe80000000000 */
[----:B------:R-:W-:Y:S01]  /*5af0*/  BAR.SYNC.DEFER_BLOCKING 0x0 ;  /* 0x0000000000007b1d */ /* 0x000fe20000010000 */
[----:B------:R-:W-:Y:S02]  /*5b00*/  MOV R10, R245 ;  /* 0x000000f5000a7202 */ /* 0x000fe40000000f00 */
[----:B------:R-:W-:Y:S03]  /*5b10*/  MOV R3, R244 ;  /* 0x000000f400037202 */ /* 0x000fe60000000f00 */
[----:B------:R-:W-:Y:S05]  /*5b20*/  @!P6 BRA `(.L_x_3997) ;  /* 0x0000000000f4e947 */ /* 0x000fea0003800000 */
[----:B------:R-:W1:Y:S02]  /*5b30*/  LDC R6, c[0x0][0x380] ;  /* 0x0000e000ff067b82 */ /* 0x000e640000000800 */
[-C--:B-1----:R-:W-:Y:S04]  /*5b40*/  IABS R2, R6.reuse ;  /* 0x0000000600027213 */ /* 0x082fe80000000000 */
[----:B------:R-:W1:Y:S10]  /*5b50*/  I2F.RP R7, R2 ;  /* 0x0000000200077306 */ /* 0x000e740000209400 */
[----:B-1----:R-:W1:Y:S02]  /*5b60*/  MUFU.RCP R3, R7 ;  /* 0x0000000700037308 */ /* 0x002e640000001000 */
[----:B-1----:R-:W-:Y:S01]  /*5b70*/  VIADD R12, R3, 0xffffffe ;  /* 0x0ffffffe030c7836 */ /* 0x002fe20000000000 */
[----:B------:R-:W-:Y:S07]  /*5b80*/  SHF.L.U32 R3, R246, 0x6, RZ ;  /* 0x00000006f6037819 */ /* 0x000fee00000006ff */
[----:B------:R-:W1:Y:S01]  /*5b90*/  F2I.FTZ.U32.TRUNC.NTZ R13, R12 ;  /* 0x0000000c000d7305 */ /* 0x000e62000021f000 */
[----:B------:R-:W-:Y:S01]  /*5ba0*/  IABS R4, R3 ;  /* 0x0000000300047213 */ /* 0x000fe20000000000 */
[C---:B------:R-:W-:Y:S01]  /*5bb0*/  VIADD R11, R3.reuse, 0x40 ;  /* 0x00000040030b7836 */ /* 0x040fe20000000000 */
[-C--:B------:R-:W-:Y:S04]  /*5bc0*/  LOP3.LUT R3, R3, R6.reuse, RZ, 0x3c, !PT ;  /* 0x0000000603037212 */ /* 0x080fe800078e3cff */
[----:B------:R-:W-:Y:S02]  /*5bd0*/  IABS R8, R11 ;  /* 0x0000000b00087213 */ /* 0x000fe40000000000 */
[----:B------:R-:W-:Y:S02]  /*5be0*/  ISETP.GE.AND P0, PT, R3, RZ, PT ;  /* 0x000000ff0300720c */ /* 0x000fe40003f06270 */
[----:B------:R-:W-:Y:S01]  /*5bf0*/  LOP3.LUT R11, R11, R6, RZ, 0x3c, !PT ;  /* 0x000000060b0b7212 */ /* 0x000fe200078e3cff */
[--C-:B-1----:R-:W-:Y:S03]  /*5c00*/  IMAD.MOV R5, RZ, RZ, -R13.reuse ;  /* 0x000000ffff057224 */ /* 0x102fe600078e0a0d */
[----:B------:R-:W-:Y:S01]  /*5c10*/  ISETP.GE.AND P2, PT, R11, RZ, PT ;  /* 0x000000ff0b00720c */ /* 0x000fe20003f46270 */
[----:B------:R-:W-:Y:S02]  /*5c20*/  IMAD.MOV.U32 R12, RZ, RZ, RZ ;  /* 0x000000ffff0c7224 */ /* 0x000fe400078e00ff */
[----:B------:R-:W-:Y:S04]  /*5c30*/  IMAD R5, R5, R2, RZ ;  /* 0x0000000205057224 */ /* 0x000fe800078e02ff */
[----:B------:R-:W-:Y:S06]  /*5c40*/  IMAD.HI.U32 R5, R13, R5, R12 ;  /* 0x000000050d057227 */ /* 0x000fec00078e000c */
[C---:B------:R-:W-:Y:S04]  /*5c50*/  IMAD.HI.U32 R9, R5.reuse, R4, RZ ;  /* 0x0000000405097227 */ /* 0x040fe800078e00ff */
[----:B------:R-:W-:Y:S01]  /*5c60*/  IMAD.HI.U32 R10, R5, R8, RZ ;  /* 0x00000008050a7227 */ /* 0x000fe200078e00ff */
[C---:B------:R-:W-:Y:S03]  /*5c70*/  IADD3 R5, -R9.reuse, RZ, RZ ;  /* 0x000000ff09057210 */ /* 0x040fe60007ffe1ff */
[----:B------:R-:W-:Y:S02]  /*5c80*/  IMAD.MOV R7, RZ, RZ, -R10 ;  /* 0x000000ffff077224 */ /* 0x000fe400078e0a0a */
[C---:B------:R-:W-:Y:S02]  /*5c90*/  IMAD R4, R2.reuse, R5, R4 ;  /* 0x0000000502047224 */ /* 0x040fe400078e0204 */
[C---:B------:R-:W-:Y:S03]  /*5ca0*/  IMAD R8, R2.reuse, R7, R8 ;  /* 0x0000000702087224 */ /* 0x040fe600078e0208 */
[C---:B------:R-:W-:Y:S02]  /*5cb0*/  ISETP.GT.U32.AND P1, PT, R2.reuse, R4, PT ;  /* 0x000000040200720c */ /* 0x040fe40003f24070 */
[----:B------:R-:W-:Y:S11]  /*5cc0*/  ISETP.GT.U32.AND P3, PT, R2, R8, PT ;  /* 0x000000080200720c */ /* 0x000ff60003f64070 */
[----:B------:R-:W-:Y:S02]  /*5cd0*/  @!P1 IMAD.IADD R4, R4, 0x1, -R2 ;  /* 0x0000000104049824 */ /* 0x000fe400078e0a02 */
[-C--:B------:R-:W-:Y:S01]  /*5ce0*/  @!P3 IADD3 R8, R8, -R2.reuse, RZ ;  /* 0x800000020808b210 */ /* 0x080fe20007ffe0ff */
[----:B------:R-:W-:Y:S01]  /*5cf0*/  @!P1 VIADD R9, R9, 0x1 ;  /* 0x0000000109099836 */ /* 0x000fe20000000000 */
[----:B------:R-:W-:Y:S01]  /*5d00*/  ISETP.NE.AND P1, PT, R6, RZ, PT ;  /* 0x000000ff0600720c */ /* 0x000fe20003f25270 */
[----:B------:R-:W-:Y:S01]  /*5d10*/  @!P3 VIADD R10, R10, 0x1 ;  /* 0x000000010a0ab836 */ /* 0x000fe20000000000 */
[-C--:B------:R-:W-:Y:S02]  /*5d20*/  ISETP.GE.U32.AND P4, PT, R4, R2.reuse, PT ;  /* 0x000000020400720c */ /* 0x080fe40003f86070 */
[----:B------:R-:W-:Y:S01]  /*5d30*/  ISETP.GE.U32.AND P5, PT, R8, R2, PT ;  /* 0x000000020800720c */ /* 0x000fe20003fa6070 */
[----:B------:R-:W1:Y:S01]  /*5d40*/  LDC.64 R4, c[0x0][0x250] ;  /* 0x00009400ff047b82 */ /* 0x000e620000000a00 */
[----:B------:R-:W-:Y:S09]  /*5d50*/  LOP3.LUT R2, RZ, R6, RZ, 0x33, !PT ;  /* 0x00000006ff027212 */ /* 0x000ff200078e33ff */
[----:B------:R-:W-:Y:S02]  /*5d60*/  @P4 IADD3 R9, R9, 0x1, RZ ;  /* 0x0000000109094810 */ /* 0x000fe40007ffe0ff */
[----:B------:R-:W-:Y:S03]  /*5d70*/  @P5 VIADD R10, R10, 0x1 ;  /* 0x000000010a0a5836 */ /* 0x000fe60000000000 */
[----:B------:R-:W-:Y:S02]  /*5d80*/  @!P0 IMAD.MOV R9, RZ, RZ, -R9 ;  /* 0x000000ffff098224 */ /* 0x000fe400078e0a09 */
[----:B------:R-:W-:Y:S03]  /*5d90*/  @!P2 IADD3 R10, -R10, RZ, RZ ;  /* 0x000000ff0a0aa210 */ /* 0x000fe60007ffe1ff */
        /* <DEDUP_REMOVED lines=8> */
[----:B------:R-:W3:Y:S01]  /*5e20*/  LDC.64 R2, c[0x0][0x238] ;  /* 0x00008e00ff027b82 */ /* 0x000ee20000000a00 */
[----:B------:R-:W-:Y:S02]  /*5e30*/  IMAD R9, R9, R6, -0x40 ;  /* 0xffffffc009097424 */ /* 0x000fe400078e0206 */
[----:B------:R-:W2:Y:S03]  /*5e40*/  LDG.E R8, desc[UR12][R12.64] ;  /* 0x0000000c0c087981 */ /* 0x000ea6000c1e1900 */
[----:B------:R-:W-:Y:S05]  /*5e50*/  SHF.R.S32.HI R11, RZ, 0x1f, R9 ;  /* 0x0000001fff0b7819 */ /* 0x000fea0000011409 */
[-C--:B-1----:R-:W-:Y:S02]  /*5e60*/  IMAD R6, R11, R4.reuse, RZ ;  /* 0x000000040b067224 */ /* 0x082fe400078e02ff */
[C---:B------:R-:W-:Y:S04]  /*5e70*/  IMAD.WIDE.U32 R10, R9.reuse, R4, RZ ;  /* 0x00000004090a7225 */ /* 0x040fe800078e00ff */
[----:B------:R-:W-:Y:S04]  /*5e80*/  IMAD R6, R9, R5, R6 ;  /* 0x0000000509067224 */ /* 0x000fe800078e0206 */
[----:B------:R-:W-:Y:S01]  /*5e90*/  IMAD.IADD R11, R11, 0x1, R6 ;  /* 0x000000010b0b7824 */ /* 0x000fe200078e0206 */
[----:B--2---:R-:W-:Y:S04]  /*5ea0*/  IADD3 R7, -R8, R7, RZ ;  /* 0x0000000708077210 */ /* 0x004fe80007ffe1ff */
[----:B------:R-:W-:Y:S01]  /*5eb0*/  SHF.R.S32.HI R5, RZ, 0x1f, R7 ;  /* 0x0000001fff057819 */ /* 0x000fe20000011407 */
[-C--:B---3--:R-:W-:Y:S04]  /*5ec0*/  IMAD.WIDE.U32 R10, R7, R2.reuse, R10 ;  /* 0x00000002070a7225 */ /* 0x088fe800078e000a */
[----:B------:R-:W-:Y:S04]  /*5ed0*/  IMAD R4, R5, R2, RZ ;  /* 0x0000000205047224 */ /* 0x000fe800078e02ff */
[----:B------:R-:W-:Y:S05]  /*5ee0*/  IMAD R4, R7, R3, R4 ;  /* 0x0000000307047224 */ /* 0x000fea00078e0204 */
[----:B------:R-:W-:Y:S07]  /*5ef0*/  IADD3 R3, R11, R4, RZ ;  /* 0x000000040b037210 */ /* 0x000fee0007ffe0ff */
.L_x_3997:
[C---:B------:R-:W-:Y:S04]  /*5f00*/  LEA R240, P0, R10.reuse, R240, 0x1 ;  /* 0x000000f00af07211 */ /* 0x040fe800078008ff */
[----:B------:R-:W-:Y:S02]  /*5f10*/  LEA.HI.X R241, R10, R241, R3, 0x1, P0 ;  /* 0x000000f10af17211 */ /* 0x000fe400000f0c03 */
[----:B------:R-:W-:Y:S03]  /*5f20*/  IADD3 R250, P0, R240, UR11, RZ ;  /* 0x0000000bf0fa7c10 */ /* 0x000fe6000ff1e0ff */
[----:B------:R-:W-:Y:S01]  /*5f30*/  @!PT LDS RZ, [RZ] ;  /* 0x00000000fffff984 */ /* 0x000fe20000000800 */
[----:B------:R-:W-:Y:S01]  /*5f40*/  @!PT LDS RZ, [RZ] ;  /* 0x00000000fffff984 */ /* 0x000fe20000000800 */
[----:B------:R-:W-:Y:S01]  /*5f50*/  @!PT LDS RZ, [RZ] ;  /* 0x00000000fffff984 */ /* 0x000fe20000000800 */
[----:B------:R1:W-:Y:S01]  /*5f60*/  LDGSTS.E.BYPASS.LTC128B.128 [R237+0x10000], desc[UR12][R240.64] ;  /* 0x10000000f0ed7fae */ /* 0x0003e2000b901d4c */
[----:B------:R-:W-:Y:S02]  /*5f70*/  IADD3.X R251, R241, UR10, RZ, P0, !PT ;  /* 0x0000000af1fb7c10 */ /* 0x000fe400087fe4ff */
[----:B------:R-:W-:Y:S01]  /*5f80*/  IADD3 R166, P0, R250, UR11, RZ ;  /* 0x0000000bfaa67c10 */ /* 0x000fe2000ff1e0ff */
[----:B------:R1:W-:Y:S03]  /*5f90*/  LDGSTS.E.BYPASS.LTC128B.128 [R237+0x12000], desc[UR12][R240.64+0x80] ;  /* 0x12000080f0ed7fae */ /* 0x0003e6000b901d4c */
[----:B------:R-:W-:Y:S01]  /*5fa0*/  IADD3.X R167, R251, UR10, RZ, P0, !PT ;  /* 0x0000000afba77c10 */ /* 0x000fe200087fe4ff */
[----:B------:R1:W-:Y:S01]  /*5fb0*/  LDGSTS.E.BYPASS.LTC128B.128 [R237+0x14000], desc[UR12][R240.64+0x100] ;  /* 0x14000100f0ed7fae */ /* 0x0003e2000b901d4c */
[----:B------:R-:W-:Y:S03]  /*5fc0*/  IADD3 R2, P0, R166, UR11, RZ ;  /* 0x0000000ba6027c10 */ /* 0x000fe6000ff1e0ff */
[----:B------:R1:W-:Y:S01]  /*5fd0*/  LDGSTS.E.BYPASS.LTC128B.128 [R237+0x16000], desc[UR12][R240.64+0x180] ;  /* 0x16000180f0ed7fae */ /* 0x0003e2000b901d4c */
[----:B------:R-:W-:Y:S02]  /*5fe0*/  IADD3.X R3, R167, UR10, RZ, P0, !PT ;  /* 0x0000000aa7037c10 */ /* 0x000fe400087fe4ff */
[----:B------:R-:W-:Y:S01]  /*5ff0*/  ISETP.GE.AND P0, PT, R246, 0x1, PT ;  /* 0x00000001f600780c */ /* 0x000fe20003f06270 */
        /* <DEDUP_REMOVED lines=12> */
[----:B------:R-:W-:Y:S04]  /*60c0*/  LDSM.16.M88.4 R168, [R234] ;  /* 0x00000000eaa8783b */ /* 0x000fe80000000200 */
[----:B------:R-:W2:Y:S04]  /*60d0*/  LDSM.16.M88.4 R172, [R233+0x8000] ;  /* 0x00800000e9ac783b */ /* 0x000ea80000000200 */
[----:B------:R-:W3:Y:S04]  /*60e0*/  LDSM.16.M88.4 R176, [R233+0x8800] ;  /* 0x00880000e9b0783b */ /* 0x000ee80000000200 */
[----:B------:R-:W4:Y:S04]  /*60f0*/  LDSM.16.M88.4 R180, [R233+0x9000] ;  /* 0x00900000e9b4783b */ /* 0x000f280000000200 */
[----:B------:R-:W5:Y:S04]  /*6100*/  LDSM.16.M88.4 R184, [R233+0x9800] ;  /* 0x00980000e9b8783b */ /* 0x000f680000000200 */
[----:B------:R-:W0:Y:S04]  /*6110*/  LDGDEPBAR ;  /* 0x00000000000079af */ /* 0x000e280000000000 */
[----:B------:R-:W-:Y:S04]  /*6120*/  LDSM.16.M88.4 R188, [R232] ;  /* 0x00000000e8bc783b */ /* 0x000fe80000000200 */
        /* <DEDUP_REMOVED lines=207> */
[----:B------:R-:W-:Y:S04]  /*6e20*/  ULEA UR8, -UR9, URZ, 0x6 ;  /* 0x0000003f09087291 */ /* 0x000fe8000f8e313f */
[----:B------:R-:W-:Y:S02]  /*6e30*/  USHF.R.S32.HI UR7, URZ, 0x1f, UR8 ;  /* 0x0000001f3f077899 */ /* 0x000fe40008011408 */
[----:B------:R-:W-:Y:S04]  /*6e40*/  MOV R172, UR8 ;  /* 0x0000000800ac7c02 */ /* 0x000fe80008000f00 */
[----:B------:R-:W-:Y:S01]  /*6e50*/  MOV R164, UR7 ;  /* 0x0000000700a47c02 */ /* 0x000fe20008000f00 */
[----:B------:R-:W-:Y:S06]  /*6e60*/  @!P6 BRA `(.L_x_3999) ;  /* 0x0000000000f4e947 */ /* 0x000fec0003800000 */
        /* <DEDUP_REMOVED lines=20> */
[----:B------:R-:W-:Y:S03]  /*6fb0*/  IADD3 R167, -R170, RZ, RZ ;  /* 0x000000ffaaa77210 */ /* 0x000fe60007ffe1ff */
[----:B------:R-:W-:Y:S02]  /*6fc0*/  IMAD.MOV R169, RZ, RZ, -R172 ;  /* 0x000000ffffa97224 */ /* 0x000fe400078e0aac */
[C---:B------:R-:W-:Y:S02]  /*6fd0*/  IMAD R166, R2.reuse, R167, R166 ;  /* 0x000000a702a67224 */ /* 0x040fe400078e02a6 */
[C---:B------:R-:W-:Y:S01]  /*6fe0*/  IMAD R168, R2.reuse, R169, R168 ;  /* 0x000000a902a87224 */ /* 0x040fe200078e02a8 */
[----:B------:R-:W-:Y:S02]  /*6ff0*/  LOP3.LUT R169, RZ, R164, RZ, 0x33, !PT ;  /* 0x000000a4ffa97212 */ /* 0x000fe400078e33ff */
        /* <DEDUP_REMOVED lines=9> */
[----:B------:R-:W1:Y:S10]  /*7090*/  LDC R166, c[0x0][0x24c] ;  /* 0x00009300ffa67b82 */ /* 0x000e740000000800 */
        /* <DEDUP_REMOVED lines=14> */
[----:B------:R-:W2:Y:S02]  /*7180*/  LDG.E R168, desc[UR12][R174.64] ;  /* 0x0000000caea87981 */ /* 0x000ea4000c1e1900 */
[C---:B------:R-:W-:Y:S01]  /*7190*/  IMAD.WIDE.U32 R172, R164.reuse, UR9, RZ ;  /* 0x00000009a4ac7c25 */ /* 0x040fe2000f8e00ff */
[----:B------:R-:W-:Y:S05]  /*71a0*/  SHF.R.S32.HI R169, RZ, 0x1f, R164 ;  /* 0x0000001fffa97819 */ /* 0x000fea00000114a4 */
[----:B------:R-:W-:Y:S04]  /*71b0*/  IMAD R169, R169, UR9, RZ ;  /* 0x00000009a9a97c24 */ /* 0x000fe8000f8e02ff */
[----:B-1----:R-:W-:Y:S04]  /*71c0*/  IMAD R169, R164, R166, R169 ;  /* 0x000000a6a4a97224 */ /* 0x002fe800078e02a9 */
[----:B------:R-:W-:Y:S01]  /*71d0*/  IMAD.IADD R173, R173, 0x1, R169 ;  /* 0x00000001adad7824 */ /* 0x000fe200078e02a9 */
[----:B--2---:R-:W-:Y:S04]  /*71e0*/  IADD3 R167, -R168, R167, RZ ;  /* 0x000000a7a8a77210 */ /* 0x004fe80007ffe1ff */
[----:B------:R-:W-:Y:S01]  /*71f0*/  SHF.R.S32.HI R171, RZ, 0x1f, R167 ;  /* 0x0000001fffab7819 */ /* 0x000fe200000114a7 */
[-C--:B---3--:R-:W-:Y:S04]  /*7200*/  IMAD.WIDE.U32 R172, R167, R2.reuse, R172 ;  /* 0x00000002a7ac7225 */ /* 0x088fe800078e00ac */
[----:B------:R-:W-:Y:S04]  /*7210*/  IMAD R164, R171, R2, RZ ;  /* 0x00000002aba47224 */ /* 0x000fe800078e02ff */
[----:B------:R-:W-:Y:S05]  /*7220*/  IMAD R164, R167, R3, R164 ;  /* 0x00000003a7a47224 */ /* 0x000fea00078e02a4 */
[----:B------:R-:W-:Y:S07]  /*7230*/  IADD3 R164, R173, R164, RZ ;  /* 0x000000a4ada47210 */ /* 0x000fee0007ffe0ff */
.L_x_3999:
        /* <DEDUP_REMOVED lines=14> */
[----:B------:R-:W-:Y:S03]  /*7320*/  IADD3.X R3, R167, UR6, RZ, P0, !PT ;  /* 0x00000006a7037c10 */ /* 0x000fe600087fe4ff */
        /* <DEDUP_REMOVED lines=13> */
.L_x_3998:
[----:B-1----:R-:W-:Y:S01]  /*7400*/  FMNMX.FTZ R2, R4, R165, !PT ;  /* 0x000000a504027209 */ /* 0x002fe20007810000 */
        /* <DEDUP_REMOVED lines=59> */
[--C-:B------:R-:W-:Y:S01]  /*77c0*/  FFMA.FTZ R166, R9, UR4, -R204.reuse ;  /* 0x0000000409a67c23 */ /* 0x100fe200080108cc */
[----:B------:R-:W4:Y:S01]  /*77d0*/  MUFU.EX2 R2, R165 ;  /* 0x000000a500027308 */ /* 0x000f220000000800 */
[----:B------:R-:W-:Y:S01]  /*77e0*/  FFMA.FTZ R205, R12, UR4, -R204 ;  /* 0x000000040ccd7c23 */ /* 0x000fe200080108cc */
[--C-:B------:R-:W-:Y:S01]  /*77f0*/  FFMA.FTZ R203, R6, UR4, -R202.reuse ;  /* 0x0000000406cb7c23 */ /* 0x100fe200080108ca */
[----:B------:R-:W-:Y:S01]  /*7800*/  FFMA.FTZ R6, R7, UR4, -R202 ;  /* 0x0000000407067c23 */ /* 0x000fe200080108ca */
[----:B------:R-:W-:Y:S01]  /*7810*/  FFMA.FTZ R7, R8, UR4, -R204 ;  /* 0x0000000408077c23 */ /* 0x000fe200080108cc */
[--C-:B------:R-:W-:Y:S01]  /*7820*/  FFMA.FTZ R200, R11, UR4, -R202.reuse ;  /* 0x000000040bc87c23 */ /* 0x100fe200080108ca */
[--C-:B--2---:R-:W-:Y:S01]  /*7830*/  FFMA.FTZ R167, R10, UR4, -R202.reuse ;  /* 0x000000040aa77c23 */ /* 0x104fe200080108ca */
[C---:B---3--:R-:W-:Y:S03]  /*7840*/  FMUL.FTZ R10, R0.reuse, R162 ;  /* 0x000000a2000a7220 */ /* 0x048fe60000410000 */
        /* <DEDUP_REMOVED lines=17> */
[C---:B------:R-:W-:Y:S01]  /*7960*/  FMUL.FTZ R45, R2.reuse, R45 ;  /* 0x0000002d022d7220 */ /* 0x040fe20000410000 */
[C---:B------:R-:W-:Y:S01]  /*7970*/  FMUL.FTZ R48, R2.reuse, R48 ;  /* 0x0000003002307220 */ /* 0x040fe20000410000 */
[----:B------:R-:W-:Y:S01]  /*7980*/  FMUL.FTZ R49, R2, R49 ;  /* 0x0000003102317220 */ /* 0x000fe20000410000 */
[C---:B------:R-:W-:Y:S01]  /*7990*/  FMUL.FTZ R50, R0.reuse, R50 ;  /* 0x0000003200327220 */ /* 0x040fe20000410000 */
        /* <DEDUP_REMOVED lines=19> */
[----:B------:R-:W2:Y:S01]  /*7ad0*/  MUFU.EX2 R166, R166 ;  /* 0x000000a600a67308 */ /* 0x000ea20000000800 */
[----:B---3--:R-:W-:Y:S01]  /*7ae0*/  F2FP.BF16.F32.PACK_AB R161, R6, R203 ;  /* 0x000000cb06a1723e */ /* 0x008fe200000010ff */
        /* <DEDUP_REMOVED lines=11> */
[----:B------:R-:W-:Y:S01]  /*7ba0*/  FFMA.FTZ R196, R19, UR4, -R202 ;  /* 0x0000000413c47c23 */ /* 0x000fe200080108ca */
        /* <DEDUP_REMOVED lines=10> */
[----:B------:R2:W-:Y:S01]  /*7c50*/  MUFU.EX2 R4, R196 ;  /* 0x000000c400047308 */ /* 0x0005e20000000800 */
        /* <DEDUP_REMOVED lines=16> */
[----:B--2---:R-:W-:Y:S01]  /*7d60*/  LDSM.16.MT88.4 R196, [R225+0x14800] ;  /* 0x01480000e1c4783b */ /* 0x004fe20000004200 */
[----:B------:R-:W-:Y:S03]  /*7d70*/  MUFU.EX2 R205, R205 ;  /* 0x000000cd00cd7308 */ /* 0x000fe60000000800 */
[----:B------:R-:W-:Y:S01]  /*7d80*/  FMUL.FTZ R98, R0, R98 ;  /* 0x0000006200627220 */ /* 0x000fe20000410000 */
[C---:B------:R-:W-:Y:S03]  /*7d90*/  HMMA.16816.F32.BF16 R36, R160.reuse, R170, R36 ;  /* 0x000000aaa024723c */ /* 0x040fe60000041824 */
[----:B------:R-:W1:Y:S01]  /*7da0*/  LDSM.16.MT88.4 R168, [R224+0x10000] ;  /* 0x01000000e0a8783b */ /* 0x000e620000004200 */
[----:B------:R-:W-:Y:S01]  /*7db0*/  ISETP.GT.AND P0, PT, R246, RZ, PT ;  /* 0x000000fff600720c */ /* 0x000fe20003f04270 */
[----:B------:R-:W-:Y:S01]  /*7dc0*/  FMUL.FTZ R99, R0, R99 ;  /* 0x0000006300637220 */ /* 0x000fe20000410000 */
[C---:B------:R-:W-:Y:S05]  /*7dd0*/  HMMA.16816.F32.BF16 R40, R160.reuse, R172, R40 ;  /* 0x000000aca028723c */ /* 0x040fea0000041828 */
        /* <DEDUP_REMOVED lines=54> */
[----:B------:R-:W-:Y:S01]  /*8140*/  FFMA.FTZ R206, R13, UR4, -R204 ;  /* 0x000000040dce7c23 */ /* 0x000fe200080108cc */
[C---:B------:R-:W-:Y:S01]  /*8150*/  HMMA.16816.F32.BF16 R92, R160.reuse, R174, R92 ;  /* 0x000000aea05c723c */ /* 0x040fe2000004185c */
[----:B------:R-:W2:Y:S04]  /*8160*/  LDSM.16.MT88.4 R172, [R225+0x14000] ;  /* 0x01400000e1ac783b */ /* 0x000ea80000004200 */
[----:B------:R-:W-:Y:S01]  /*8170*/  FMUL.FTZ R13, R2, R157 ;  /* 0x0000009d020d7220 */ /* 0x000fe20000410000 */
[C---:B---3--:R-:W-:Y:S01]  /*8180*/  HMMA.16816.F32.BF16 R96, R160.reuse, R176, R96 ;  /* 0x000000b0a060723c */ /* 0x048fe20000041860 */
[----:B------:R-:W3:Y:S04]  /*8190*/  MUFU.EX2 R206, R206 ;  /* 0x000000ce00ce7308 */ /* 0x000ee80000000800 */
[--C-:B------:R-:W-:Y:S01]  /*81a0*/  FFMA.FTZ R207, R14, UR4, -R202.reuse ;  /* 0x000000040ecf7c23 */ /* 0x100fe200080108ca */
[C---:B------:R-:W-:Y:S01]  /*81b0*/  HMMA.16816.F32.BF16 R100, R160.reuse, R178, R100 ;  /* 0x000000b2a064723c */ /* 0x040fe20000041864 */
[----:B------:R-:W4:Y:S04]  /*81c0*/  LDSM.16.MT88.4 R176, [R224+0x14000] ;  /* 0x01400000e0b0783b */ /* 0x000f280000004200 */
[C---:B------:R-:W-:Y:S01]  /*81d0*/  FMUL.FTZ R14, R0.reuse, R158 ;  /* 0x0000009e000e7220 */ /* 0x040fe20000410000 */
[----:B------:R-:W-:Y:S01]  /*81e0*/  FFMA.FTZ R248, R15, UR4, -R202 ;  /* 0x000000040ff87c23 */ /* 0x000fe200080108ca */
[----:B------:R-:W-:Y:S01]  /*81f0*/  FMUL.FTZ R15, R0, R159 ;  /* 0x0000009f000f7220 */ /* 0x000fe20000410000 */
[C---:B------:R-:W-:Y:S01]  /*8200*/  FMUL.FTZ R136, R2.reuse, R136 ;  /* 0x0000008802887220 */ /* 0x040fe20000410000 */
[----:B------:R-:W-:Y:S01]  /*8210*/  LDSM.16.MT88.4 R156, [R228+0x10800] ;  /* 0x01080000e49c783b */ /* 0x000fe20000004200 */
[----:B------:R-:W-:Y:S01]  /*8220*/  MUFU.EX2 R207, R207 ;  /* 0x000000cf00cf7308 */ /* 0x000fe20000000800 */
[----:B------:R-:W-:Y:S01]  /*8230*/  FMUL.FTZ R137, R2, R137 ;  /* 0x0000008902897220 */ /* 0x000fe20000410000 */
[C---:B------:R-:W-:Y:S01]  /*8240*/  FMUL.FTZ R138, R0.reuse, R138 ;  /* 0x0000008a008a7220 */ /* 0x040fe20000410000 */
[----:B------:R-:W-:Y:S01]  /*8250*/  FMUL.FTZ R139, R0, R139 ;  /* 0x0000008b008b7220 */ /* 0x000fe20000410000 */
[C---:B------:R-:W-:Y:S01]  /*8260*/  FMUL.FTZ R140, R2.reuse, R140 ;  /* 0x0000008c028c7220 */ /* 0x040fe20000410000 */
[----:B------:R-:W-:Y:S01]  /*8270*/  FMUL.FTZ R141, R2, R141 ;  /* 0x0000008d028d7220 */ /* 0x000fe20000410000 */
[C---:B------:R-:W-:Y:S01]  /*8280*/  FMUL.FTZ R142, R0.reuse, R142 ;  /* 0x0000008e008e7220 */ /* 0x040fe20000410000 */
[C---:B-1----:R-:W-:Y:S03]  /*8290*/  HMMA.16816.F32.BF16 R104, R160.reuse, R168, R104 ;  /* 0x000000a8a068723c */ /* 0x042fe60000041868 */
[----:B------:R-:W1:Y:S01]  /*82a0*/  MUFU.EX2 R248, R248 ;  /* 0x000000f800f87308 */ /* 0x000e620000000800 */
[----:B------:R-:W-:Y:S01]  /*82b0*/  FMUL.FTZ R143, R0, R143 ;  /* 0x0000008f008f7220 */ /* 0x000fe20000410000 */
[--C-:B------:R-:W-:Y:S01]  /*82c0*/  FFMA.FTZ R250, R16, UR4, -R204.reuse ;  /* 0x0000000410fa7c23 */ /* 0x100fe200080108cc */
[----:B------:R-:W-:Y:S01]  /*82d0*/  FFMA.FTZ R251, R17, UR4, -R204 ;  /* 0x0000000411fb7c23 */ /* 0x000fe200080108cc */
[C---:B------:R-:W-:Y:S01]  /*82e0*/  HMMA.16816.F32.BF16 R108, R160.reuse, R170, R108 ;  /* 0x000000aaa06c723c */ /* 0x040fe2000004186c */
[----:B------:R-:W5:Y:S05]  /*82f0*/  LDSM.16.MT88.4 R168, [R228+0x16000] ;  /* 0x01600000e4a8783b */ /* 0x000f6a0000004200 */
[----:B------:R-:W-:Y:S01]  /*8300*/  MUFU.EX2 R250, R250 ;  /* 0x000000fa00fa7308 */ /* 0x000fe20000000800 */
[----:B------:R-:W-:Y:S01]  /*8310*/  FFMA.FTZ R252, R18, UR4, -R202 ;  /* 0x0000000412fc7c23 */ /* 0x000fe200080108ca */
[C---:B--2---:R-:W-:Y:S03]  /*8320*/  HMMA.16816.F32.BF16 R112, R160.reuse, R172, R112 ;  /* 0x000000aca070723c */ /* 0x044fe60000041870 */
[C---:B------:R-:W-:Y:S03]  /*8330*/  FMUL.FTZ R144, R2.reuse, R144 ;  /* 0x0000009002907220 */ /* 0x040fe60000410000 */
[C---:B------:R-:W-:Y:S01]  /*8340*/  HMMA.16816.F32.BF16 R116, R160.reuse, R174, R116 ;  /* 0x000000aea074723c */ /* 0x040fe20000041874 */
[----:B------:R-:W2:Y:S01]  /*8350*/  LDSM.16.MT88.4 R172, [R226+0x16000] ;  /* 0x01600000e2ac783b */ /* 0x000ea20000004200 */
[----:B------:R-:W1:Y:S03]  /*8360*/  MUFU.EX2 R251, R251 ;  /* 0x000000fb00fb7308 */ /* 0x000e660000000800 */
[----:B------:R-:W-:Y:S01]  /*8370*/  FMUL.FTZ R145, R2, R145 ;  /* 0x0000009102917220 */ /* 0x000fe20000410000 */
[C---:B----4-:R-:W-:Y:S06]  /*8380*/  HMMA.16816.F32.BF16 R120, R160.reuse, R176, R120 ;  /* 0x000000b0a078723c */ /* 0x050fec0000041878 */
[----:B------:R-:W4:Y:S01]  /*8390*/  MUFU.EX2 R252, R252 ;  /* 0x000000fc00fc7308 */ /* 0x000f220000000800 */
[C---:B------:R-:W-:Y:S01]  /*83a0*/  FMUL.FTZ R146, R0.reuse, R146 ;  /* 0x0000009200927220 */ /* 0x040fe20000410000 */
[C---:B------:R-:W-:Y:S01]  /*83b0*/  HMMA.16816.F32.BF16 R124, R160.reuse, R178, R124 ;  /* 0x000000b2a07c723c */ /* 0x040fe2000004187c */
[----:B------:R-:W2:Y:S02]  /*83c0*/  LDSM.16.MT88.4 R176, [R225+0x16000] ;  /* 0x01600000e1b0783b */ /* 0x000ea40000004200 */
[----:B------:R-:W-:Y:S01]  /*83d0*/  FMUL.FTZ R147, R0, R147 ;  /* 0x0000009300937220 */ /* 0x000fe20000410000 */
[----:B------:R-:W-:Y:S01]  /*83e0*/  FMUL.FTZ R16, R2, R152 ;  /* 0x0000009802107220 */ /* 0x000fe20000410000 */
[----:B---3--:R-:W-:Y:S01]  /*83f0*/  F2FP.BF16.F32.PACK_AB R152, R206, R205 ;  /* 0x000000cdce98723e */ /* 0x008fe200000010ff */
[----:B------:R-:W-:Y:S01]  /*8400*/  FMUL.FTZ R17, R2, R153 ;  /* 0x0000009902117220 */ /* 0x000fe20000410000 */
[----:B-1----:R-:W-:Y:S01]  /*8410*/  F2FP.BF16.F32.PACK_AB R153, R248, R207 ;  /* 0x000000cff899723e */ /* 0x002fe200000010ff */
[C---:B------:R-:W-:Y:S03]  /*8420*/  FMUL.FTZ R18, R0.reuse, R154 ;  /* 0x0000009a00127220 */ /* 0x040fe60000410000 */
[----:B------:R-:W-:Y:S01]  /*8430*/  F2FP.BF16.F32.PACK_AB R154, R251, R250 ;  /* 0x000000fafb9a723e */ /* 0x000fe200000010ff */
[----:B------:R-:W-:Y:S01]  /*8440*/  FMUL.FTZ R19, R0, R155 ;  /* 0x0000009b00137220 */ /* 0x000fe20000410000 */
[----:B----4-:R-:W-:Y:S01]  /*8450*/  F2FP.BF16.F32.PACK_AB R155, R4, R252 ;  /* 0x000000fc049b723e */ /* 0x010fe200000010ff */
[C---:B------:R-:W-:Y:S01]  /*8460*/  FMUL.FTZ R148, R2.reuse, R148 ;  /* 0x0000009402947220 */ /* 0x040fe20000410000 */
[C---:B-----5:R-:W-:Y:S03]  /*8470*/  HMMA.16816.F32.BF16 R128, R160.reuse, R168, R128 ;  /* 0x000000a8a080723c */ /* 0x060fe60000041880 */
[----:B------:R-:W-:Y:S01]  /*8480*/  FMUL.FTZ R149, R2, R149 ;  /* 0x0000009502957220 */ /* 0x000fe20000410000 */
[C---:B------:R-:W-:Y:S01]  /*8490*/  FMUL.FTZ R150, R0.reuse, R150 ;  /* 0x0000009600967220 */ /* 0x040fe20000410000 */
[----:B------:R-:W-:Y:S01]  /*84a0*/  FMUL.FTZ R151, R0, R151 ;  /* 0x0000009700977220 */ /* 0x000fe20000410000 */
[C---:B------:R-:W-:Y:S01]  /*84b0*/  HMMA.16816.F32.BF16 R132, R160.reuse, R170, R132 ;  /* 0x000000aaa084723c */ /* 0x040fe20000041884 */
[----:B------:R-:W1:Y:S04]  /*84c0*/  LDSM.16.MT88.4 R168, [R224+0x16000] ;  /* 0x01600000e0a8783b */ /* 0x000e680000004200 */
[----:B------:R-:W-:Y:S01]  /*84d0*/  FFMA.FTZ R201, R2, R249, R201 ;  /* 0x000000f902c97223 */ /* 0x000fe200000100c9 */
[C---:B--2---:R-:W-:Y:S05]  /*84e0*/  HMMA.16816.F32.BF16 R12, R160.reuse, R172, R12 ;  /* 0x000000aca00c723c */ /* 0x044fea000004180c */
[----:B------:R-:W-:Y:S01]  /*84f0*/  MOV R165, R164 ;  /* 0x000000a400a57202 */ /* 0x000fe20000000f00 */
[C---:B------:R-:W-:Y:S01]  /*8500*/  HMMA.16816.F32.BF16 R136, R160.reuse, R174, R136 ;  /* 0x000000aea088723c */ /* 0x040fe20000041888 */
[----:B------:R-:W2:Y:S04]  /*8510*/  LDSM.16.MT88.4 R172, [R226+0x10800] ;  /* 0x01080000e2ac783b */ /* 0x000ea80000004200 */
[----:B------:R-:W-:Y:S01]  /*8520*/  FFMA.FTZ R203, R0, R247, R203 ;  /* 0x000000f700cb7223 */ /* 0x000fe200000100cb */
[C---:B------:R-:W-:Y:S05]  /*8530*/  HMMA.16816.F32.BF16 R140, R160.reuse, R176, R140 ;  /* 0x000000b0a08c723c */ /* 0x040fea000004188c */
[----:B------:R-:W-:Y:S01]  /*8540*/  FADD.FTZ R0, R5, R201 ;  /* 0x000000c905007221 */ /* 0x000fe20000010000 */
[C---:B------:R-:W-:Y:S01]  /*8550*/  HMMA.16816.F32.BF16 R144, R160.reuse, R178, R144 ;  /* 0x000000b2a090723c */ /* 0x040fe20000041890 */
[----:B------:R-:W3:Y:S04]  /*8560*/  LDSM.16.MT88.4 R176, [R225+0x10800] ;  /* 0x01080000e1b0783b */ /* 0x000ee80000004200 */
[----:B------:R-:W-:Y:S01]  /*8570*/  FADD.FTZ R6, R6, R203 ;  /* 0x000000cb06067221 */ /* 0x000fe20000010000 */
[----:B------:R-:W-:Y:S01]  /*8580*/  FADD.FTZ R7, R7, R0 ;  /* 0x0000000007077221 */ /* 0x000fe20000010000 */
[----:B------:R-:W-:Y:S04]  /*8590*/  IADD3 R0, R246, -0x1, RZ ;  /* 0xfffffffff6007810 */ /* 0x000fe80007ffe0ff */
[----:B------:R-:W-:Y:S01]  /*85a0*/  FADD.FTZ R167, R167, R6 ;  /* 0x00000006a7a77221 */ /* 0x000fe20000010000 */
[----:B------:R-:W-:Y:S01]  /*85b0*/  FADD.FTZ R166, R166, R7 ;  /* 0x00000007a6a67221 */ /* 0x000fe20000010000 */
[----:B------:R-:W-:Y:S02]  /*85c0*/  MOV R246, R0 ;  /* 0x0000000000f67202 */ /* 0x000fe40000000f00 */
[----:B------:R-:W-:Y:S01]  /*85d0*/  FADD.FTZ R200, R200, R167 ;  /* 0x000000a7c8c87221 */ /* 0x000fe20000010000 */
[----:B------:R-:W-:Y:S01]  /*85e0*/  FADD.FTZ R205, R205, R166 ;  /* 0x000000a6cdcd7221 */ /* 0x000fe20000010000 */
[C---:B-1----:R-:W-:Y:S03]  /*85f0*/  HMMA.16816.F32.BF16 R16, R160.reuse, R168, R16 ;  /* 0x000000a8a010723c */ /* 0x042fe60000041810 */
[----:B------:R-:W-:Y:S01]  /*8600*/  FADD.FTZ R207, R207, R200 ;  /* 0x000000c8cfcf7221 */ /* 0x000fe20000010000 */
[----:B------:R-:W-:Y:S01]  /*8610*/  FADD.FTZ R205, R206, R205 ;  /* 0x000000cdcecd7221 */ /* 0x000fe20000010000 */
[----:B------:R-:W-:Y:S01]  /*8620*/  MOV R0, R3 ;  /* 0x0000000300007202 */ /* 0x000fe20000000f00 */
[----:B------:R-:W-:Y:S01]  /*8630*/  HMMA.16816.F32.BF16 R148, R160, R170, R148 ;  /* 0x000000aaa094723c */ /* 0x000fe20000041894 */
[----:B------:R-:W1:Y:S04]  /*8640*/  LDSM.16.MT88.4 R160, [R224+0x12800] ;  /* 0x01280000e0a0783b */ /* 0x000e680000004200 */
[----:B------:R-:W-:Y:S01]  /*8650*/  FADD.FTZ R207, R248, R207 ;  /* 0x000000cff8cf7221 */ /* 0x000fe20000010000 */
[C---:B------:R-:W-:Y:S03]  /*8660*/  HMMA.16816.F32.BF16 R8, R152.reuse, R156, R8 ;  /* 0x0000009c9808723c */ /* 0x040fe60000041808 */
[----:B------:R-:W-:Y:S02]  /*8670*/  LDSM.16.MT88.4 R168, [R226+0x14800] ;  /* 0x01480000e2a8783b */ /* 0x000fe40000004200 */
[----:B------:R-:W-:Y:S01]  /*8680*/  FADD.FTZ R250, R250, R205 ;  /* 0x000000cdfafa7221 */ /* 0x000fe20000010000 */
[C---:B------:R-:W-:Y:S05]  /*8690*/  HMMA.16816.F32.BF16 R36, R152.reuse, R158, R36 ;  /* 0x0000009e9824723c */ /* 0x040fea0000041824 */
[----:B------:R-:W4:Y:S01]  /*86a0*/  LDSM.16.MT88.4 R156, [R228+0x14800] ;  /* 0x01480000e49c783b */ /* 0x000f220000004200 */
[C---:B--2---:R-:W-:Y:S05]  /*86b0*/  HMMA.16816.F32.BF16 R40, R152.reuse, R172, R40 ;  /* 0x000000ac9828723c */ /* 0x044fea0000041828 */
[----:B------:R-:W-:Y:S01]  /*86c0*/  FADD.FTZ R5, R252, R207 ;  /* 0x000000cffc057221 */ /* 0x000fe20000010000 */
[C---:B------:R-:W-:Y:S01]  /*86d0*/  HMMA.16816.F32.BF16 R44, R152.reuse, R174, R44 ;  /* 0x000000ae982c723c */ /* 0x040fe2000004182c */
[----:B------:R-:W2:Y:S04]  /*86e0*/  LDSM.16.MT88.4 R172, [R224+0x14800] ;  /* 0x01480000e0ac783b */ /* 0x000ea80000004200 */
[----:B------:R-:W-:Y:S01]  /*86f0*/  FADD.FTZ R251, R251, R250 ;  /* 0x000000fafbfb7221 */ /* 0x000fe20000010000 */
[C---:B---3--:R-:W-:Y:S05]  /*8700*/  HMMA.16816.F32.BF16 R48, R152.reuse, R176, R48 ;  /* 0x000000b09830723c */ /* 0x048fea0000041830 */
[----:B------:R-:W-:Y:S01]  /*8710*/  FADD.FTZ R5, R4, R5 ;  /* 0x0000000504057221 */ /* 0x000fe20000010000 */
[C---:B------:R-:W-:Y:S01]  /*8720*/  HMMA.16816.F32.BF16 R52, R152.reuse, R178, R52 ;  /* 0x000000b29834723c */ /* 0x040fe20000041834 */
[----:B------:R-:W3:Y:S05]  /*8730*/  LDSM.16.MT88.4 R176, [R228+0x16800] ;  /* 0x01680000e4b0783b */ /* 0x000eea0000004200 */
        /* <DEDUP_REMOVED lines=18> */
[----:B------:R-:W-:Y:S03]  /*8860*/  LDSM.16.MT88.4 R160, [R225+0x16800] ;  /* 0x01680000e1a0783b */ /* 0x000fe60000004200 */
[--C-:B------:R-:W-:Y:S02]  /*8870*/  FFMA.FTZ R194, R26, UR4, -R202.reuse ;  /* 0x000000041ac27c23 */ /* 0x100fe400080108ca */
[C---:B----4-:R-:W-:Y:S02]  /*8880*/  HMMA.16816.F32.BF16 R96, R152.reuse, R156, R96 ;  /* 0x0000009c9860723c */ /* 0x050fe40000041860 */
[----:B------:R-:W-:Y:S03]  /*8890*/  MUFU.EX2 R192, R192 ;  /* 0x000000c000c07308 */ /* 0x000fe60000000800 */
[--C-:B------:R-:W-:Y:S01]  /*88a0*/  FFMA.FTZ R195, R27, UR4, -R202.reuse ;  /* 0x000000041bc37c23 */ /* 0x100fe200080108ca */
[C---:B------:R-:W-:Y:S01]  /*88b0*/  HMMA.16816.F32.BF16 R100, R152.reuse, R158, R100 ;  /* 0x0000009e9864723c */ /* 0x040fe20000041864 */
[----:B------:R-:W4:Y:S05]  /*88c0*/  LDSM.16.MT88.4 R156, [R226+0x16800] ;  /* 0x01680000e29c783b */ /* 0x000f2a0000004200 */
[----:B------:R-:W5:Y:S01]  /*88d0*/  MUFU.EX2 R193, R193 ;  /* 0x000000c100c17308 */ /* 0x000f620000000800 */
[----:B-1----:R-:W-:Y:S01]  /*88e0*/  F2FP.BF16.F32.PACK_AB R20, R189, R188 ;  /* 0x000000bcbd14723e */ /* 0x002fe200000010ff */
[C---:B------:R-:W-:Y:S01]  /*88f0*/  HMMA.16816.F32.BF16 R104, R152.reuse, R168, R104 ;  /* 0x000000a89868723c */ /* 0x040fe20000041868 */
[----:B------:R-:W-:Y:S02]  /*8900*/  LDSM.16.MT88.4 R24, [R225+0x11000] ;  /* 0x01100000e118783b */ /* 0x000fe40000004200 */
[--C-:B------:R-:W-:Y:S03]  /*8910*/  FFMA.FTZ R190, R22, UR4, -R202.reuse ;  /* 0x0000000416be7c23 */ /* 0x100fe600080108ca */
[C---:B------:R-:W-:Y:S02]  /*8920*/  HMMA.16816.F32.BF16 R108, R152.reuse, R170, R108 ;  /* 0x000000aa986c723c */ /* 0x040fe4000004186c */
[----:B------:R-:W-:Y:S01]  /*8930*/  MUFU.EX2 R194, R194 ;  /* 0x000000c200c27308 */ /* 0x000fe20000000800 */
[----:B------:R-:W1:Y:S03]  /*8940*/  LDSM.16.MT88.4 R168, [R224+0x16800] ;  /* 0x01680000e0a8783b */ /* 0x000e660000004200 */
[C---:B------:R-:W-:Y:S06]  /*8950*/  HMMA.16816.F32.BF16 R112, R152.reuse, R196, R112 ;  /* 0x000000c49870723c */ /* 0x040fec0000041870 */
[----:B------:R-:W-:Y:S01]  /*8960*/  MUFU.EX2 R190, R190 ;  /* 0x000000be00be7308 */ /* 0x000fe20000000800 */
[----:B------:R-:W-:Y:S01]  /*8970*/  FFMA.FTZ R191, R23, UR4, -R202 ;  /* 0x0000000417bf7c23 */ /* 0x000fe200080108ca */
[C---:B------:R-:W-:Y:S03]  /*8980*/  HMMA.16816.F32.BF16 R116, R152.reuse, R198, R116 ;  /* 0x000000c69874723c */ /* 0x040fe60000041874 */
[----:B-----5:R-:W-:Y:S03]  /*8990*/  F2FP.BF16.F32.PACK_AB R22, R193, R192 ;  /* 0x000000c0c116723e */ /* 0x020fe600000010ff */
[C---:B--2---:R-:W-:Y:S02]  /*89a0*/  HMMA.16816.F32.BF16 R120, R152.reuse, R172, R120 ;  /* 0x000000ac9878723c */ /* 0x044fe40000041878 */
[----:B------:R-:W2:Y:S03]  /*89b0*/  MUFU.EX2 R191, R191 ;  /* 0x000000bf00bf7308 */ /* 0x000ea60000000800 */
[----:B------:R-:W-:Y:S01]  /*89c0*/  FADD.FTZ R188, R188, R251 ;  /* 0x000000fbbcbc7221 */ /* 0x000fe20000010000 */
[C---:B------:R-:W-:Y:S01]  /*89d0*/  HMMA.16816.F32.BF16 R124, R152.reuse, R174, R124 ;  /* 0x000000ae987c723c */ /* 0x040fe2000004187c */
[----:B------:R-:W5:Y:S05]  /*89e0*/  LDSM.16.MT88.4 R172, [R228+0x11000] ;  /* 0x01100000e4ac783b */ /* 0x000f6a0000004200 */
[----:B------:R-:W1:Y:S01]  /*89f0*/  MUFU.EX2 R195, R195 ;  /* 0x000000c300c37308 */ /* 0x000e620000000800 */
[----:B------:R-:W-:Y:S01]  /*8a00*/  FADD.FTZ R189, R189, R188 ;  /* 0x000000bcbdbd7221 */ /* 0x000fe20000010000 */
[C---:B---3--:R-:W-:Y:S03]  /*8a10*/  HMMA.16816.F32.BF16 R128, R152.reuse, R176, R128 ;  /* 0x000000b09880723c */ /* 0x048fe60000041880 */
[----:B------:R-:W-:Y:S03]  /*8a20*/  FADD.FTZ R192, R192, R189 ;  /* 0x000000bdc0c07221 */ /* 0x000fe60000010000 */
[C---:B------:R-:W-:Y:S01]  /*8a30*/  HMMA.16816.F32.BF16 R132, R152.reuse, R178, R132 ;  /* 0x000000b29884723c */ /* 0x040fe20000041884 */
[----:B------:R-:W-:Y:S04]  /*8a40*/  LDSM.16.MT88.4 R176, [R228+0x13000] ;  /* 0x01300000e4b0783b */ /* 0x000fe80000004200 */
[----:B--2---:R-:W-:Y:S01]  /*8a50*/  F2FP.BF16.F32.PACK_AB R21, R191, R190 ;  /* 0x000000bebf15723e */ /* 0x004fe200000010ff */
[C---:B----4-:R-:W-:Y:S05]  /*8a60*/  HMMA.16816.F32.BF16 R12, R152.reuse, R156, R12 ;  /* 0x0000009c980c723c */ /* 0x050fea000004180c */
[----:B-1----:R-:W-:Y:S01]  /*8a70*/  F2FP.BF16.F32.PACK_AB R23, R195, R194 ;  /* 0x000000c2c317723e */ /* 0x002fe200000010ff */
[C---:B------:R-:W-:Y:S01]  /*8a80*/  HMMA.16816.F32.BF16 R136, R152.reuse, R158, R136 ;  /* 0x0000009e9888723c */ /* 0x040fe20000041888 */
[----:B------:R-:W1:Y:S04]  /*8a90*/  LDSM.16.MT88.4 R156, [R226+0x11000] ;  /* 0x01100000e29c783b */ /* 0x000e680000004200 */
[----:B------:R-:W-:Y:S01]  /*8aa0*/  FADD.FTZ R190, R190, R5 ;  /* 0x00000005bebe7221 */ /* 0x000fe20000010000 */
[C---:B------:R-:W-:Y:S05]  /*8ab0*/  HMMA.16816.F32.BF16 R140, R152.reuse, R160, R140 ;  /* 0x000000a0988c723c */ /* 0x040fea000004188c */
[----:B------:R-:W-:Y:S01]  /*8ac0*/  FADD.FTZ R191, R191, R190 ;  /* 0x000000bebfbf7221 */ /* 0x000fe20000010000 */
[C---:B------:R-:W-:Y:S01]  /*8ad0*/  HMMA.16816.F32.BF16 R144, R152.reuse, R162, R144 ;  /* 0x000000a29890723c */ /* 0x040fe20000041890 */
[----:B------:R-:W2:Y:S04]  /*8ae0*/  LDSM.16.MT88.4 R160, [R224+0x11000] ;  /* 0x01100000e0a0783b */ /* 0x000ea80000004200 */
[----:B------:R-:W-:Y:S01]  /*8af0*/  FADD.FTZ R194, R194, R191 ;  /* 0x000000bfc2c27221 */ /* 0x000fe20000010000 */
[C---:B------:R-:W-:Y:S05]  /*8b00*/  HMMA.16816.F32.BF16 R16, R152.reuse, R168, R16 ;  /* 0x000000a89810723c */ /* 0x040fea0000041810 */
[----:B------:R-:W-:Y:S01]  /*8b10*/  FADD.FTZ R193, R193, R192 ;  /* 0x000000c0c1c17221 */ /* 0x000fe20000010000 */
[----:B------:R-:W-:Y:S01]  /*8b20*/  HMMA.16816.F32.BF16 R148, R152, R170, R148 ;  /* 0x000000aa9894723c */ /* 0x000fe20000041894 */
[----:B------:R-:W3:Y:S04]  /*8b30*/  LDSM.16.MT88.4 R152, [R224+0x13000] ;  /* 0x01300000e098783b */ /* 0x000ee80000004200 */
[----:B------:R-:W-:Y:S01]  /*8b40*/  FADD.FTZ R195, R195, R194 ;  /* 0x000000c2c3c37221 */ /* 0x000fe20000010000 */
[C---:B-----5:R-:W-:Y:S03]  /*8b50*/  HMMA.16816.F32.BF16 R8, R20.reuse, R172, R8 ;  /* 0x000000ac1408723c */ /* 0x060fe60000041808 */
[----:B------:R-:W4:Y:S03]  /*8b60*/  LDSM.16.MT88.4 R168, [R228+0x15000] ;  /* 0x01500000e4a8783b */ /* 0x000f260000004200 */
[C---:B------:R-:W-:Y:S05]  /*8b70*/  HMMA.16816.F32.BF16 R36, R20.reuse, R174, R36 ;  /* 0x000000ae1424723c */ /* 0x040fea0000041824 */
[----:B------:R-:W5:Y:S01]  /*8b80*/  LDSM.16.MT88.4 R172, [R226+0x15000] ;  /* 0x01500000e2ac783b */ /* 0x000f620000004200 */
        /* <DEDUP_REMOVED lines=20> */
[C---:B---3--:R-:W-:Y:S05]  /*8cd0*/  HMMA.16816.F32.BF16 R88, R20.reuse, R152, R88 ;  /* 0x000000981458723c */ /* 0x048fea0000041858 */
[----:B------:R-:W3:Y:S01]  /*8ce0*/  MUFU.EX2 R181, R181 ;  /* 0x000000b500b57308 */ /* 0x000ee20000000800 */
[----:B------:R-:W-:Y:S01]  /*8cf0*/  FFMA.FTZ R183, R31, UR4, -R202 ;  /* 0x000000041fb77c23 */ /* 0x000fe200080108ca */
[C---:B------:R-:W-:Y:S01]  /*8d00*/  HMMA.16816.F32.BF16 R92, R20.reuse, R154, R92 ;  /* 0x0000009a145c723c */ /* 0x040fe2000004185c */
[----:B------:R-:W3:Y:S03]  /*8d10*/  LDSM.16.MT88.4 R152, [R226+0x17000] ;  /* 0x01700000e298783b */ /* 0x000ee60000004200 */
[----:B------:R-:W-:Y:S02]  /*8d20*/  FFMA.FTZ R184, R32, UR4, -R204 ;  /* 0x0000000420b87c23 */ /* 0x000fe400080108cc */
[C---:B----4-:R-:W-:Y:S02]  /*8d30*/  HMMA.16816.F32.BF16 R96, R20.reuse, R168, R96 ;  /* 0x000000a81460723c */ /* 0x050fe40000041860 */
[----:B------:R-:W-:Y:S01]  /*8d40*/  MUFU.EX2 R182, R182 ;  /* 0x000000b600b67308 */ /* 0x000fe20000000800 */
[----:B------:R-:W-:Y:S02]  /*8d50*/  LDSM.16.MT88.4 R28, [R228+0x11800] ;  /* 0x01180000e41c783b */ /* 0x000fe40000004200 */
[----:B------:R-:W-:Y:S01]  /*8d60*/  FFMA.FTZ R186, R34, UR4, -R202 ;  /* 0x0000000422ba7c23 */ /* 0x000fe200080108ca */
[C---:B------:R-:W-:Y:S06]  /*8d70*/  HMMA.16816.F32.BF16 R100, R20.reuse, R170, R100 ;  /* 0x000000aa1464723c */ /* 0x040fec0000041864 */
[----:B------:R-:W4:Y:S01]  /*8d80*/  MUFU.EX2 R183, R183 ;  /* 0x000000b700b77308 */ /* 0x000f220000000800 */
[----:B------:R-:W-:Y:S01]  /*8d90*/  LDSM.16.MT88.4 R168, [R226+0x13800] ;  /* 0x01380000e2a8783b */ /* 0x000fe20000004200 */
[C---:B-----5:R-:W-:Y:S03]  /*8da0*/  HMMA.16816.F32.BF16 R104, R20.reuse, R172, R104 ;  /* 0x000000ac1468723c */ /* 0x060fe60000041868 */
[----:B------:R-:W-:Y:S03]  /*8db0*/  FFMA.FTZ R204, R33, UR4, -R204 ;  /* 0x0000000421cc7c23 */ /* 0x000fe600080108cc */
[C---:B------:R-:W-:Y:S01]  /*8dc0*/  HMMA.16816.F32.BF16 R108, R20.reuse, R174, R108 ;  /* 0x000000ae146c723c */ /* 0x040fe2000004186c */
[----:B------:R-:W-:Y:S01]  /*8dd0*/  LDSM.16.MT88.4 R172, [R225+0x13800] ;  /* 0x01380000e1ac783b */ /* 0x000fe20000004200 */
[----:B------:R-:W-:Y:S03]  /*8de0*/  MUFU.EX2 R184, R184 ;  /* 0x000000b800b87308 */ /* 0x000fe60000000800 */
[----:B------:R-:W-:Y:S01]  /*8df0*/  FFMA.FTZ R202, R35, UR4, -R202 ;  /* 0x0000000423ca7c23 */ /* 0x000fe200080108ca */
[C---:B-1----:R-:W-:Y:S03]  /*8e00*/  HMMA.16816.F32.BF16 R112, R20.reuse, R156, R112 ;  /* 0x0000009c1470723c */ /* 0x042fe60000041870 */
[----:B------:R-:W-:Y:S03]  /*8e10*/  LDSM.16.MT88.4 R32, [R225+0x11800] ;  /* 0x01180000e120783b */ /* 0x000fe60000004200 */
[----:B------:R-:W1:Y:S01]  /*8e20*/  MUFU.EX2 R185, R204 ;  /* 0x000000cc00b97308 */ /* 0x000e620000000800 */
[C---:B------:R-:W-:Y:S04]  /*8e30*/  HMMA.16816.F32.BF16 R116, R20.reuse, R158, R116 ;  /* 0x0000009e1474723c */ /* 0x040fe80000041874 */
[----:B------:R-:W5:Y:S02]  /*8e40*/  LDSM.16.MT88.4 R156, [R225+0x17000] ;  /* 0x01700000e19c783b */ /* 0x000f640000004200 */
[C---:B------:R-:W-:Y:S03]  /*8e50*/  HMMA.16816.F32.BF16 R120, R20.reuse, R24, R120 ;  /* 0x000000181478723c */ /* 0x040fe60000041878 */
[----:B------:R-:W-:Y:S03]  /*8e60*/  MUFU.EX2 R186, R186 ;  /* 0x000000ba00ba7308 */ /* 0x000fe60000000800 */
[C---:B------:R-:W-:Y:S01]  /*8e70*/  HMMA.16816.F32.BF16 R124, R20.reuse, R26, R124 ;  /* 0x0000001a147c723c */ /* 0x040fe2000004187c */
[----:B------:R-:W4:Y:S06]  /*8e80*/  LDSM.16.MT88.4 R24, [R224+0x17000] ;  /* 0x01700000e018783b */ /* 0x000f2c0000004200 */
[----:B------:R-:W1:Y:S01]  /*8e90*/  MUFU.EX2 R187, R202 ;  /* 0x000000ca00bb7308 */ /* 0x000e620000000800 */
[C---:B--2---:R-:W-:Y:S06]  /*8ea0*/  HMMA.16816.F32.BF16 R128, R20.reuse, R160, R128 ;  /* 0x000000a01480723c */ /* 0x044fec0000041880 */
[C---:B------:R-:W-:Y:S06]  /*8eb0*/  HMMA.16816.F32.BF16 R132, R20.reuse, R162, R132 ;  /* 0x000000a21484723c */ /* 0x040fec0000041884 */
[C---:B---3--:R-:W-:Y:S06]  /*8ec0*/  HMMA.16816.F32.BF16 R12, R20.reuse, R152, R12 ;  /* 0x00000098140c723c */ /* 0x048fec000004180c */
[C---:B------:R-:W-:Y:S01]  /*8ed0*/  HMMA.16816.F32.BF16 R136, R20.reuse, R154, R136 ;  /* 0x0000009a1488723c */ /* 0x040fe20000041888 */
[----:B------:R-:W2:Y:S05]  /*8ee0*/  LDSM.16.MT88.4 R152, [R226+0x11800] ;  /* 0x01180000e298783b */ /* 0x000eaa0000004200 */
[C---:B-----5:R-:W-:Y:S06]  /*8ef0*/  HMMA.16816.F32.BF16 R140, R20.reuse, R156, R140 ;  /* 0x0000009c148c723c */ /* 0x060fec000004188c */
[C---:B------:R-:W-:Y:S01]  /*8f00*/  HMMA.16816.F32.BF16 R144, R20.reuse, R158, R144 ;  /* 0x0000009e1490723c */ /* 0x040fe20000041890 */
[----:B------:R-:W3:Y:S05]  /*8f10*/  LDSM.16.MT88.4 R156, [R224+0x11800] ;  /* 0x01180000e09c783b */ /* 0x000eea0000004200 */
[C---:B----4-:R-:W-:Y:S06]  /*8f20*/  HMMA.16816.F32.BF16 R16, R20.reuse, R24, R16 ;  /* 0x000000181410723c */ /* 0x050fec0000041810 */
[----:B------:R-:W-:Y:S01]  /*8f30*/  HMMA.16816.F32.BF16 R148, R20, R26, R148 ;  /* 0x0000001a1494723c */ /* 0x000fe20000041894 */
[----:B------:R-:W4:Y:S06]  /*8f40*/  LDSM.16.MT88.4 R24, [R228+0x13800] ;  /* 0x01380000e418783b */ /* 0x000f2c0000004200 */
[----:B------:R-:W-:Y:S01]  /*8f50*/  F2FP.BF16.F32.PACK_AB R20, R181, R180 ;  /* 0x000000b4b514723e */ /* 0x000fe200000010ff */
[----:B------:R-:W-:Y:S03]  /*8f60*/  FADD.FTZ R180, R180, R193 ;  /* 0x000000c1b4b47221 */ /* 0x000fe60000010000 */
[----:B------:R-:W-:Y:S01]  /*8f70*/  F2FP.BF16.F32.PACK_AB R21, R183, R182 ;  /* 0x000000b6b715723e */ /* 0x000fe200000010ff */
[----:B------:R-:W-:Y:S01]  /*8f80*/  FADD.FTZ R182, R182, R195 ;  /* 0x000000c3b6b67221 */ /* 0x000fe20000010000 */
[----:B-1----:R-:W-:Y:S01]  /*8f90*/  F2FP.BF16.F32.PACK_AB R22, R185, R184 ;  /* 0x000000b8b916723e */ /* 0x002fe200000010ff */
[----:B------:R-:W-:Y:S01]  /*8fa0*/  FADD.FTZ R181, R181, R180 ;  /* 0x000000b4b5b57221 */ /* 0x000fe20000010000 */
[----:B------:R-:W-:Y:S01]  /*8fb0*/  F2FP.BF16.F32.PACK_AB R23, R187, R186 ;  /* 0x000000babb17723e */ /* 0x000fe200000010ff */
[----:B------:R-:W-:Y:S02]  /*8fc0*/  FADD.FTZ R183, R183, R182 ;  /* 0x000000b6b7b77221 */ /* 0x000fe40000010000 */
[----:B------:R-:W-:Y:S02]  /*8fd0*/  FADD.FTZ R184, R184, R181 ;  /* 0x000000b5b8b87221 */ /* 0x000fe40000010000 */
[----:B------:R-:W-:Y:S02]  /*8fe0*/  FADD.FTZ R186, R186, R183 ;  /* 0x000000b7baba7221 */ /* 0x000fe40000010000 */
[C---:B------:R-:W-:Y:S01]  /*8ff0*/  HMMA.16816.F32.BF16 R160, R20.reuse, R28, R8 ;  /* 0x0000001c14a0723c */ /* 0x040fe20000041808 */
[----:B------:R-:W1:Y:S02]  /*9000*/  LDSM.16.MT88.4 R8, [R224+0x13800] ;  /* 0x01380000e008783b */ /* 0x000e640000004200 */
[----:B------:R-:W-:Y:S01]  /*9010*/  FADD.FTZ R249, R185, R184 ;  /* 0x000000b8b9f97221 */ /* 0x000fe20000010000 */
[----:B------:R-:W-:Y:S02]  /*9020*/  FADD.FTZ R247, R187, R186 ;  /* 0x000000babbf77221 */ /* 0x000fe40000010000 */
[C---:B------:R-:W-:Y:S03]  /*9030*/  HMMA.16816.F32.BF16 R36, R20.reuse, R30, R36 ;  /* 0x0000001e1424723c */ /* 0x040fe60000041824 */
[----:B------:R-:W5:Y:S03]  /*9040*/  LDSM.16.MT88.4 R28, [R228+0x15800] ;  /* 0x01580000e41c783b */ /* 0x000f660000004200 */
        /* <DEDUP_REMOVED lines=14> */
[C---:B------:R-:W-:Y:S06]  /*9130*/  HMMA.16816.F32.BF16 R80, R20.reuse, R172, R80 ;  /* 0x000000ac1450723c */ /* 0x040fec0000041850 */
[C---:B------:R-:W-:Y:S06]  /*9140*/  HMMA.16816.F32.BF16 R84, R20.reuse, R174, R84 ;  /* 0x000000ae1454723c */ /* 0x040fec0000041854 */
[C---:B-1----:R-:W-:Y:S06]  /*9150*/  HMMA.16816.F32.BF16 R88, R20.reuse, R8, R88 ;  /* 0x000000081458723c */ /* 0x042fec0000041858 */
[C---:B------:R-:W-:Y:S01]  /*9160*/  HMMA.16816.F32.BF16 R92, R20.reuse, R10, R92 ;  /* 0x0000000a145c723c */ /* 0x040fe2000004185c */
[----:B------:R-:W1:Y:S05]  /*9170*/  LDSM.16.MT88.4 R8, [R225+0x17800] ;  /* 0x01780000e108783b */ /* 0x000e6a0000004200 */
[C---:B-----5:R-:W-:Y:S06]  /*9180*/  HMMA.16816.F32.BF16 R96, R20.reuse, R28, R96 ;  /* 0x0000001c1460723c */ /* 0x060fec0000041860 */
[C---:B------:R-:W-:Y:S01]  /*9190*/  HMMA.16816.F32.BF16 R100, R20.reuse, R30, R100 ;  /* 0x0000001e1464723c */ /* 0x040fe20000041864 */
[----:B------:R-:W5:Y:S05]  /*91a0*/  LDSM.16.MT88.4 R28, [R224+0x17800] ;  /* 0x01780000e01c783b */ /* 0x000f6a0000004200 */
[C---:B------:R-:W-:Y:S06]  /*91b0*/  HMMA.16816.F32.BF16 R104, R20.reuse, R176, R104 ;  /* 0x000000b01468723c */ /* 0x040fec0000041868 */
[C---:B------:R-:W-:Y:S06]  /*91c0*/  HMMA.16816.F32.BF16 R108, R20.reuse, R178, R108 ;  /* 0x000000b2146c723c */ /* 0x040fec000004186c */
[C---:B--2---:R-:W-:Y:S06]  /*91d0*/  HMMA.16816.F32.BF16 R112, R20.reuse, R152, R112 ;  /* 0x000000981470723c */ /* 0x044fec0000041870 */
[C---:B------:R-:W-:Y:S06]  /*91e0*/  HMMA.16816.F32.BF16 R116, R20.reuse, R154, R116 ;  /* 0x0000009a1474723c */ /* 0x040fec0000041874 */
[C---:B------:R-:W-:Y:S06]  /*91f0*/  HMMA.16816.F32.BF16 R120, R20.reuse, R32, R120 ;  /* 0x000000201478723c */ /* 0x040fec0000041878 */
[C---:B------:R-:W-:Y:S06]  /*9200*/  HMMA.16816.F32.BF16 R124, R20.reuse, R34, R124 ;  /* 0x00000022147c723c */ /* 0x040fec000004187c */
[C---:B---3--:R-:W-:Y:S06]  /*9210*/  HMMA.16816.F32.BF16 R128, R20.reuse, R156, R128 ;  /* 0x0000009c1480723c */ /* 0x048fec0000041880 */
[C---:B------:R-:W-:Y:S06]  /*9220*/  HMMA.16816.F32.BF16 R132, R20.reuse, R158, R132 ;  /* 0x0000009e1484723c */ /* 0x040fec0000041884 */
[C---:B----4-:R-:W-:Y:S06]  /*9230*/  HMMA.16816.F32.BF16 R156, R20.reuse, R24, R12 ;  /* 0x00000018149c723c */ /* 0x050fec000004180c */
[C---:B------:R-:W-:Y:S06]  /*9240*/  HMMA.16816.F32.BF16 R136, R20.reuse, R26, R136 ;  /* 0x0000001a1488723c */ /* 0x040fec0000041888 */
[C---:B-1----:R-:W-:Y:S06]  /*9250*/  HMMA.16816.F32.BF16 R140, R20.reuse, R8, R140 ;  /* 0x00000008148c723c */ /* 0x042fec000004188c */
[C---:B------:R-:W-:Y:S06]  /*9260*/  HMMA.16816.F32.BF16 R144, R20.reuse, R10, R144 ;  /* 0x0000000a1490723c */ /* 0x040fec0000041890 */
[C---:B-----5:R-:W-:Y:S06]  /*9270*/  HMMA.16816.F32.BF16 R152, R20.reuse, R28, R16 ;  /* 0x0000001c1498723c */ /* 0x060fec0000041810 */
[----:B------:R-:W-:Y:S01]  /*9280*/  HMMA.16816.F32.BF16 R148, R20, R30, R148 ;  /* 0x0000001e1494723c */ /* 0x000fe20000041894 */
[----:B------:R-:W-:Y:S11]  /*9290*/  @!UPT UIADD3 URZ, URZ, URZ, URZ ;  /* 0x0000003f3f3ff290 */ /* 0x000ff6000fffe03f */
[----:B------:R-:W-:Y:S01]  /*92a0*/  @!UPT UIADD3 URZ, URZ, URZ, URZ ;  /* 0x0000003f3f3ff290 */ /* 0x000fe2000fffe03f */
[----:B------:R-:W-:Y:S11]  /*92b0*/  @P0 BRA `(.L_x_4000) ;  /* 0xffffffc800080947 */ /* 0x000ff6000383ffff */
.L_x_3996:
[----:B------:R-:W1:Y:S01]  /*92c0*/  SHFL.BFLY PT, R2, R249, 0x2, 0x1f ;  /* 0x0c401f00f9027f89 */ /* 0x000e6200000e0000 */
[----:B------:R-:W-:Y:S01]  /*92d0*/  MOV R4, 0x3f800000 ;  /* 0x3f80000000047802 */ /* 0x000fe20000000f00 */
[----:B------:R-:W2:Y:S01]  /*92e0*/  S2UR UR4, SR_CgaCtaId ;  /* 0x00000000000479c3 */ /* 0x000ea20000008800 */
[----:B------:R-:W-:Y:S01]  /*92f0*/  MOV R5, 0x3f800000 ;  /* 0x3f80000000057802 */ /* 0x000fe20000000f00 */
[----:B------:R-:W3:Y:S01]  /*9300*/  SHFL.BFLY PT, R0, R247, 0x2, 0x1f ;  /* 0x0c401f00f7007f89 */ /* 0x000ee200000e0000 */
[----:B------:R-:W-:Y:S01]  /*9310*/  UMOV UR5, 0x400 ;  /* 0x0000040000057882 */ /* 0x000fe20000000000 */
[----:B-1----:R-:W-:Y:S01]  /*9320*/  FADD.FTZ R9, R2, R249 ;  /* 0x000000f902097221 */ /* 0x002fe20000010000 */
[----:B--2---:R-:W-:Y:S01]  /*9330*/  ULEA UR4, UR4, UR5, 0x18 ;  /* 0x0000000504047291 */ /* 0x004fe2000f8ec03f */
[----:B---3--:R-:W-:-:S03]  /*9340*/  FADD.FTZ R7, R0, R247 ;  /* 0x000000f700077221 */ /* 0x008fc60000010000 */
[----:B------:R-:W1:Y:S04]  /*9350*/  SHFL.BFLY PT, R2, R9, 0x1, 0x1f ;  /* 0x0c201f0009027f89 */ /* 0x000e6800000e0000 */
[----:B------:R-:W2:Y:S01]  /*9360*/  SHFL.BFLY PT, R0, R7, 0x1, 0x1f ;  /* 0x0c201f0007007f89 */ /* 0x000ea200000e0000 */
[----:B-1----:R-:W-:Y:S01]  /*9370*/  FADD.FTZ R2, R9, R2 ;  /* 0x0000000209027221 */ /* 0x002fe20000010000 */
[----:B--2---:R-:W-:-:S04]  /*9380*/  FADD.FTZ R0, R7, R0 ;  /* 0x0000000007007221 */ /* 0x004fc80000010000 */
[----:B------:R-:W-:Y:S02]  /*9390*/  FSETP.NE.FTZ.AND P4, PT, R2, RZ, PT ;  /* 0x000000ff0200720b */ /* 0x000fe40003f95000 */
[----:B------:R-:W-:-:S11]  /*93a0*/  FSETP.NE.FTZ.AND P3, PT, R0, RZ, PT ;  /* 0x000000ff0000720b */ /* 0x000fd60003f75000 */
[----:B------:R-:W1:Y:S08]  /*93b0*/  @P4 MUFU.RCP R4, R2 ;  /* 0x0000000200044308 */ /* 0x000e700000001000 */
[----:B------:R-:W2:Y:S08]  /*93c0*/  @P3 MUFU.RCP R5, R0 ;  /* 0x0000000000053308 */ /* 0x000eb00000001000 */
[----:B------:R-:W3:Y:S01]  /*93d0*/  @P4 MUFU.LG2 R2, R2 ;  /* 0x0000000200024308 */ /* 0x000ee20000000c00 */
        /* <DEDUP_REMOVED lines=139> */
[C---:B------:R-:W-:Y:S02]  /*9c90*/  SHF.L.U32 R9, R8.reuse, 0x6, RZ ;  /* 0x0000000608097819 */ /* 0x040fe400000006ff */
[----:B------:R-:W-:Y:S02]  /*9ca0*/  SHF.R.S32.HI R6, RZ, 0x5, R7 ;  /* 0x00000005ff067819 */ /* 0x000fe40000011407 */
[----:B------:R-:W-:Y:S02]  /*9cb0*/  IADD3 R5, -R5, R4, RZ ;  /* 0x0000000405057210 */ /* 0x000fe40007ffe1ff */
[----:B------:R-:W-:Y:S02]  /*9cc0*/  LOP3.LUT R9, R9, 0x1c0, RZ, 0xc0, !PT ;  /* 0x000001c009097812 */ /* 0x000fe400078ec0ff */
[----:B------:R-:W-:Y:S02]  /*9cd0*/  LOP3.LUT R10, R8, 0x1, RZ, 0xc0, !PT ;  /* 0x00000001080a7812 */ /* 0x000fe400078ec0ff */
[----:B------:R-:W-:-:S02]  /*9ce0*/  LEA R5, R6, R5, 0x9 ;  /* 0x0000000506057211 */ /* 0x000fc400078e48ff */
[----:B------:R-:W-:Y:S02]  /*9cf0*/  LEA.HI R12, R9, R9, RZ, 0x1d ;  /* 0x00000009090c7211 */ /* 0x000fe400078fe8ff */
[----:B------:R-:W-:Y:S02]  /*9d00*/  ISETP.NE.U32.AND P0, PT, R10, 0x1, PT ;  /* 0x000000010a00780c */ /* 0x000fe40003f05070 */
        /* <DEDUP_REMOVED lines=44> */
[----:B------:R-:W2:Y:S01]  /*9fd0*/  @P3 LDC R10, c[0x0][0x2e8] ;  /* 0x0000ba00ff0a3b82 */ /* 0x000ea20000000800 */
        /* <DEDUP_REMOVED lines=23> */
[----:B------:R-:W-:Y:S02]  /*a150*/  ISETP.NE.AND P0, PT, R236, -0x1, PT ;  /* 0xffffffffec00780c */ /* 0x000fe40003f05270 */
        /* <DEDUP_REMOVED lines=8> */
[----:B------:R-:W-:Y:S01]  /*a1e0*/  F2FP.BF16.F32.PACK_AB R106, R107, R106 ;  /* 0x0000006a6b6a723e */ /* 0x000fe200000010ff */
[----:B------:R-:W4:Y:S01]  /*a1f0*/  @P0 LDC.64 R22, c[0x0][0x298] ;  /* 0x0000a600ff160b82 */ /* 0x000f220000000a00 */
        /* <DEDUP_REMOVED lines=18> */
[C---:B----4-:R-:W-:Y:S01]  /*a320*/  @P0 IMAD.WIDE.U32 R26, R236.reuse, R22, RZ ;  /* 0x00000016ec1a0225 */ /* 0x050fe200078e00ff */
[----:B------:R-:W-:Y:S01]  /*a330*/  F2FP.BF16.F32.PACK_AB R132, R133, R132 ;  /* 0x000000848584723e */ /* 0x000fe200000010ff */
[----:B------:R-:W-:Y:S01]  /*a340*/  STS [R19+0x2000], R88 ;  /* 0x0020005813007388 */ /* 0x000fe20000000800 */
[----:B------:R-:W-:Y:S01]  /*a350*/  F2FP.BF16.F32.PACK_AB R134, R135, R134 ;  /* 0x000000868786723e */ /* 0x000fe200000010ff */
[----:B------:R-:W-:Y:S01]  /*a360*/  @P0 IMAD R24, R236, R23, R27 ;  /* 0x00000017ec180224 */ /* 0x000fe200078e021b */
        /* <DEDUP_REMOVED lines=40> */
[----:B------:R3:W-:Y:S01]  /*a5f0*/  STS [R13+0x6400], R138 ;  /* 0x0064008a0d007388 */ /* 0x0007e20000000800 */
[----:B----4-:R-:W4:Y:S03]  /*a600*/  @P4 LDC R5, c[0x0][0x2e8] ;  /* 0x0000ba00ff054b82 */ /* 0x010f260000000800 */
[----:B------:R2:W-:Y:S04]  /*a610*/  STS [R15+0x6000], R140 ;  /* 0x0060008c0f007388 */ /* 0x0005e80000000800 */
[----:B------:R2:W-:Y:S04]  /*a620*/  STS [R15+0x6400], R142 ;  /* 0x0064008e0f007388 */ /* 0x0005e80000000800 */
[----:B------:R2:W-:Y:S04]  /*a630*/  STS [R17+0x6000], R144 ;  /* 0x0060009011007388 */ /* 0x0005e80000000800 */
[----:B------:R2:W-:Y:S01]  /*a640*/  STS [R17+0x6400], R146 ;  /* 0x0064009211007388 */ /* 0x0005e20000000800 */
[----:B-----5:R-:W-:-:S03]  /*a650*/  MOV R11, 0x7f800000 ;  /* 0x7f800000000b7802 */ /* 0x020fc60000000f00 */
[----:B------:R2:W-:Y:S04]  /*a660*/  STS [R19+0x6000], R152 ;  /* 0x0060009813007388 */ /* 0x0005e80000000800 */
[----:B------:R2:W-:Y:S01]  /*a670*/  STS [R19+0x6400], R154 ;  /* 0x0064009a13007388 */ /* 0x0005e20000000800 */
[----:B---3--:R-:W-:Y:S01]  /*a680*/  @P4 FMUL.FTZ R13, R2, 0.69314718246459960938 ;  /* 0x3f317218020d4820 */ /* 0x008fe20000410000 */
[----:B-1----:R-:W-:Y:S02]  /*a690*/  @P3 FMUL.FTZ R2, R0, 0.69314718246459960938 ;  /* 0x3f31721800023820 */ /* 0x002fe40000410000 */
[----:B------:R1:W-:Y:S04]  /*a6a0*/  STS [R21+0x6000], R148 ;  /* 0x0060009415007388 */ /* 0x0003e80000000800 */
[----:B------:R1:W-:Y:S01]  /*a6b0*/  STS [R21+0x6400], R150 ;  /* 0x0064009615007388 */ /* 0x0003e20000000800 */
[----:B------:R-:W-:Y:S05]  /*a6c0*/  @P0 BRA `(.L_x_4001) ;  /* 0x00000000001c0947 */ /* 0x000fea0003800000 */
[----:B--2---:R-:W2:Y:S01]  /*a6d0*/  S2R R15, SR_CTAID.Y ;  /* 0x00000000000f7919 */ /* 0x004ea20000002600 */
[----:B------:R-:W3:Y:S01]  /*a6e0*/  LDC.64 R8, c[0x0][0x290] ;  /* 0x0000a400ff087b82 */ /* 0x000ee20000000a00 */
[----:B--2---:R-:W-:Y:S01]  /*a6f0*/  SHF.R.S32.HI R17, RZ, 0x1f, R15 ;  /* 0x0000001fff117819 */ /* 0x004fe2000001140f */
[----:B---3--:R-:W-:-:S04]  /*a700*/  IMAD.WIDE.U32 R26, R15, R8, RZ ;  /* 0x000000080f1a7225 */ /* 0x008fc800078e00ff */
[----:B------:R-:W-:-:S04]  /*a710*/  IMAD R0, R17, R8, RZ ;  /* 0x0000000811007224 */ /* 0x000fc800078e02ff */
[----:B------:R-:W-:-:S05]  /*a720*/  IMAD R9, R15, R9, R0 ;  /* 0x000000090f097224 */ /* 0x000fca00078e0200 */
[----:B------:R-:W-:Y:S02]  /*a730*/  IADD3 R24, R27, R9, RZ ;  /* 0x000000091b187210 */ /* 0x000fe40007ffe0ff */
.L_x_4001:
[----:B----4-:R-:W-:Y:S01]  /*a740*/  @P4 FFMA.FTZ R11, R164, R5, R13 ;  /* 0x00000005a40b4223 */ /* 0x010fe2000001000d */
[----:B--2---:R-:W-:Y:S01]  /*a750*/  @P3 FFMA.FTZ R12, R3, R10, R2 ;  /* 0x0000000a030c3223 */ /* 0x004fe20000010002 */
[----:B------:R-:W-:Y:S06]  /*a760*/  @!P1 BRA `(.L_x_4002) ;  /* 0x00000000001c9947 */ /* 0x000fec0003800000 */
[----:B------:R-:W2:Y:S01]  /*a770*/  S2R R3, SR_CTAID.Y ;  /* 0x0000000000037919 */ /* 0x000ea20000002600 */
[----:B------:R-:W2:Y:S08]  /*a780*/  LDC R0, c[0x0][0x2c4] ;  /* 0x0000b100ff007b82 */ /* 0x000eb00000000800 */
[----:B------:R-:W3:Y:S08]  /*a790*/  S2UR UR6, SR_CTAID.Z ;  /* 0x00000000000679c3 */ /* 0x000ef00000002700 */
[----:B------:R-:W3:Y:S01]  /*a7a0*/  LDC R5, c[0x0][0x2e4] ;  /* 0x0000b900ff057b82 */ /* 0x000ee20000000800 */
[----:B--2---:R-:W-:-:S04]  /*a7b0*/  @!P0 IMAD R236, R3, R0, RZ ;  /* 0x0000000003ec8224 */ /* 0x004fc800078e02ff */
[----:B---3--:R-:W-:Y:S01]  /*a7c0*/  IMAD R5, R5, UR6, R236 ;  /* 0x0000000605057c24 */ /* 0x008fe2000f8e02ec */
[----:B------:R-:W-:Y:S06]  /*a7d0*/  BRA `(.L_x_4003) ;  /* 0x0000000000187947 */ /* 0x000fec0003800000 */
.L_x_4002:
[----:B------:R-:W2:Y:S01]  /*a7e0*/  S2R R3, SR_CTAID.Y ;  /* 0x0000000000037919 */ /* 0x000ea20000002600 */
[----:B------:R-:W2:Y:S08]  /*a7f0*/  S2UR UR6, SR_CTAID.Z ;  /* 0x00000000000679c3 */ /* 0x000eb00000002700 */
[----:B------:R-:W2:Y:S08]  /*a800*/  LDC R2, c[0x0][0x270] ;  /* 0x00009c00ff027b82 */ /* 0x000eb00000000800 */
[----:B------:R-:W3:Y:S01]  /*a810*/  LDC R0, c[0x0][0x2c4] ;  /* 0x0000b100ff007b82 */ /* 0x000ee20000000800 */
[----:B--2---:R-:W-:-:S04]  /*a820*/  IMAD R3, R3, R2, UR6 ;  /* 0x0000000603037e24 */ /* 0x004fc8000f8e0202 */
[----:B---3--:R-:W-:-:S07]  /*a830*/  IMAD R5, R3, R0, RZ ;  /* 0x0000000003057224 */ /* 0x008fce00078e02ff */
.L_x_4003:
[----:B------:R-:W-:Y:S01]  /*a840*/  LOP3.LUT R7, R7, 0xffffffe0, RZ, 0xc0, !PT ;  /* 0xffffffe007077812 */ /* 0x000fe200078ec0ff */
[----:B------:R-:W2:Y:S01]  /*a850*/  S2R R0, SR_TID.X ;  /* 0x0000000000007919 */ /* 0x000ea20000002100 */
        /* <DEDUP_REMOVED lines=13> */
[----:B------:R-:W3:Y:S01]  /*a930*/  S2R R4, SR_CTAID.X ;  /* 0x0000000000047919 */ /* 0x000ee20000002500 */
[----:B------:R-:W-:Y:S01]  /*a940*/  ISETP.GE.AND P2, PT, R2, R235, PT ;  /* 0x000000eb0200720c */ /* 0x000fe20003f46270 */
[----:B------:R-:W-:Y:S01]  /*a950*/  ULDC.64 UR4, c[0x0][0x2b0] ;  /* 0x0000ac0000047ab9 */ /* 0x000fe20000000a00 */
[----:B---3--:R-:W-:Y:S02]  /*a960*/  IMAD R3, R4, 0x40, R5 ;  /* 0x0000004004037824 */ /* 0x008fe400078e0205 */
[----:B------:R-:W-:-:S03]  /*a970*/  VIADD R4, R2, 0x8 ;  /* 0x0000000802047836 */ /* 0x000fc60000000000 */
[----:B------:R-:W-:Y:S02]  /*a980*/  SHF.R.S32.HI R5, RZ, 0x1f, R3 ;  /* 0x0000001fff057819 */ /* 0x000fe40000011403 */
[----:B------:R-:W-:Y:S02]  /*a990*/  IADD3 R3, P0, R2, R3, RZ ;  /* 0x0000000302037210 */ /* 0x000fe40007f1e0ff */
[----:B------:R-:W-:Y:S02]  /*a9a0*/  ISETP.GE.AND P1, PT, R4, R235, PT ;  /* 0x000000eb0400720c */ /* 0x000fe40003f26270 */
[----:B------:R-:W-:Y:S02]  /*a9b0*/  LEA.HI.X.SX32 R2, R2, R5, 0x1, P0 ;  /* 0x0000000502027211 */ /* 0x000fe400000f0eff */
[----:B------:R-:W-:-:S04]  /*a9c0*/  LEA R4, P0, R3, UR4, 0x2 ;  /* 0x0000000403047c11 */ /* 0x000fc8000f8010ff */
[----:B------:R-:W-:-:S05]  /*a9d0*/  LEA.HI.X R5, R3, UR5, R2, 0x2, P0 ;  /* 0x0000000503057c11 */ /* 0x000fca00080f1402 */
[----:B------:R3:W-:Y:S04]  /*a9e0*/  @!P2 STG.E desc[UR12][R4.64], R11 ;  /* 0x0000000b0400a986 */ /* 0x0007e8000c10190c */
[----:B------:R3:W-:Y:S02]  /*a9f0*/  @!P1 STG.E desc[UR12][R4.64+0x20], R12 ;  /* 0x0000200c04009986 */ /* 0x0007e4000c10190c */
.L_x_4005:
[----:B------:R-:W-:Y:S05]  /*aa00*/  BSYNC B0 ;  /* 0x0000000000007941 */ /* 0x000fea0003800000 */
.L_x_4004:
[----:B------:R-:W4:Y:S01]  /*aa10*/  S2UR UR5, SR_CTAID.X ;  /* 0x00000000000579c3 */ /* 0x000f220000002500 */
[----:B--2---:R-:W-:Y:S01]  /*aa20*/  SHF.R.S32.HI R3, RZ, 0x1f, R0 ;  /* 0x0000001fff037819 */ /* 0x004fe20000011400 */
[----:B-1----:R1:W2:Y:S01]  /*aa30*/  LDS.128 R20, [R237+0x1800] ;  /* 0x00180000ed147984 */ /* 0x0022a20000000c00 */
[----:B------:R-:W-:Y:S02]  /*aa40*/  BSSY B0, `(.L_x_4006) ;  /* 0x0000031000007945 */ /* 0x000fe40003800000 */
[----:B------:R-:W-:Y:S01]  /*aa50*/  LEA.HI R6, R3, R0, RZ, 0x3 ;  /* 0x0000000003067211 */ /* 0x000fe200078f18ff */
[----:B------:R1:W1:Y:S02]  /*aa60*/  LDS.128 R16, [R237+0x3800] ;  /* 0x00380000ed107984 */ /* 0x0002640000000c00 */
[----:B---3--:R-:W3:Y:S01]  /*aa70*/  LDC.64 R4, c[0x0][0x298] ;  /* 0x0000a600ff047b82 */ /* 0x008ee20000000a00 */
[----:B------:R-:W-:Y:S01]  /*aa80*/  LOP3.LUT R3, R6, 0xfffffff8, RZ, 0xc0, !PT ;  /* 0xfffffff806037812 */ /* 0x000fe200078ec0ff */
[----:B------:R1:W1:Y:S04]  /*aa90*/  LDS.128 R12, [R237+0x5800] ;  /* 0x00580000ed0c7984 */ /* 0x0002680000000c00 */
[----:B------:R-:W-:Y:S01]  /*aaa0*/  IMAD.IADD R0, R0, 0x1, -R3 ;  /* 0x0000000100007824 */ /* 0x000fe200078e0a03 */
[----:B------:R1:W1:Y:S01]  /*aab0*/  LDS.128 R8, [R237+0x7800] ;  /* 0x00780000ed087984 */ /* 0x0002620000000c00 */
[----:B------:R-:W5:Y:S02]  /*aac0*/  LDC.64 R2, c[0x0][0x2a0] ;  /* 0x0000a800ff027b82 */ /* 0x000f640000000a00 */
[----:B------:R-:W-:Y:S01]  /*aad0*/  IMAD.SHL.U32 R30, R0, 0x8, RZ ;  /* 0x00000008001e7824 */ /* 0x000fe200078e00ff */
[----:B------:R-:W-:Y:S01]  /*aae0*/  SHF.R.S32.HI R0, RZ, 0x3, R6 ;  /* 0x00000003ff007819 */ /* 0x000fe20000011406 */
[----:B------:R1:W1:Y:S03]  /*aaf0*/  LDS.128 R36, [R237] ;  /* 0x00000000ed247984 */ /* 0x0002660000000c00 */
[----:B------:R-:W-:Y:S01]  /*ab00*/  SHF.R.S32.HI R31, RZ, 0x1f, R30 ;  /* 0x0000001fff1f7819 */ /* 0x000fe2000001141e */
[----:B----4-:R-:W-:Y:S01]  /*ab10*/  USHF.L.U32 UR5, UR5, 0x6, URZ ;  /* 0x0000000605057899 */ /* 0x010fe2000800063f */
[----:B------:R4:W1:Y:S01]  /*ab20*/  LDS.128 R32, [R237+0x2000] ;  /* 0x00200000ed207984 */ /* 0x0008620000000c00 */
[----:B------:R-:W-:-:S02]  /*ab30*/  VIADD R6, R0, 0x10 ;  /* 0x0000001000067836 */ /* 0x000fc40000000000 */
[----:B------:R-:W-:-:S03]  /*ab40*/  USHF.R.S32.HI UR4, URZ, 0x1f, UR5 ;  /* 0x0000001f3f047899 */ /* 0x000fc60008011405 */
[----:B------:R-:W-:Y:S01]  /*ab50*/  ISETP.GE.AND P3, PT, R6, R235, PT ;  /* 0x000000eb0600720c */ /* 0x000fe20003f66270 */
[----:B---3--:R-:W-:-:S04]  /*ab60*/  IMAD.WIDE.U32 R30, R4, UR5, R30 ;  /* 0x00000005041e7c25 */ /* 0x008fc8000f8e001e */
[----:B------:R-:W-:Y:S01]  /*ab70*/  IMAD R28, R4, UR4, RZ ;  /* 0x00000004041c7c24 */ /* 0x000fe2000f8e02ff */
[----:B------:R-:W-:Y:S01]  /*ab80*/  USHF.R.S32.HI UR4, URZ, 0x1f, UR6 ;  /* 0x0000001f3f047899 */ /* 0x000fe20008011406 */
[----:B------:R-:W-:Y:S01]  /*ab90*/  IADD3 R42, P0, R26, R30, RZ ;  /* 0x0000001e1a2a7210 */ /* 0x000fe20007f1e0ff */
[----:B------:R-:W-:Y:S02]  /*aba0*/  VIADD R6, R0, 0x20 ;  /* 0x0000002000067836 */ /* 0x000fe40000000000 */
[----:B------:R-:W-:Y:S02]  /*abb0*/  IMAD R7, R5, UR5, R28 ;  /* 0x0000000505077c24 */ /* 0x000fe4000f8e021c */
[----:B-----5:R-:W-:Y:S01]  /*abc0*/  IMAD R26, R2, UR4, RZ ;  /* 0x00000004021a7c24 */ /* 0x020fe2000f8e02ff */
[----:B------:R-:W-:Y:S02]  /*abd0*/  ISETP.GE.AND P2, PT, R6, R235, PT ;  /* 0x000000eb0600720c */ /* 0x000fe40003f46270 */
[----:B------:R-:W-:Y:S01]  /*abe0*/  IADD3.X R43, R24, R7, R31, P0, !PT ;  /* 0x00000007182b7210 */ /* 0x000fe200007fe41f */
[C---:B------:R-:W-:Y:S01]  /*abf0*/  VIADD R24, R0.reuse, 0x30 ;  /* 0x0000003000187836 */ /* 0x040fe20000000000 */
[----:B------:R4:W3:Y:S01]  /*ac00*/  LDS.128 R28, [R237+0x4000] ;  /* 0x00400000ed1c7984 */ /* 0x0008e20000000c00 */
[----:B------:R-:W-:Y:S01]  /*ac10*/  IMAD R45, R3, UR6, R26 ;  /* 0x00000006032d7c24 */ /* 0x000fe2000f8e021a */
[-C--:B------:R-:W-:Y:S01]  /*ac20*/  ISETP.GE.AND P0, PT, R0, R235.reuse, PT ;  /* 0x000000eb0000720c */ /* 0x080fe20003f06270 */
[----:B------:R-:W-:Y:S01]  /*ac30*/  IMAD.WIDE.U32 R42, R2, UR6, R42 ;  /* 0x00000006022a7c25 */ /* 0x000fe2000f8e002a */
[----:B------:R-:W-:-:S02]  /*ac40*/  ISETP.GE.AND P1, PT, R24, R235, PT ;  /* 0x000000eb1800720c */ /* 0x000fc40003f26270 */
[----:B------:R4:W1:Y:S01]  /*ac50*/  LDS.128 R24, [R237+0x6000] ;  /* 0x00600000ed187984 */ /* 0x0008620000000c00 */
[----:B------:R-:W-:Y:S01]  /*ac60*/  SHF.R.S32.HI R3, RZ, 0x1f, R0 ;  /* 0x0000001fff037819 */ /* 0x000fe20000011400 */
[----:B------:R-:W-:-:S07]  /*ac70*/  IMAD.IADD R45, R45, 0x1, R43 ;  /* 0x000000012d2d7824 */ /* 0x000fce00078e022b */
[----:B--2---:R-:W-:Y:S05]  /*ac80*/  @P0 BRA `(.L_x_4007) ;  /* 0x0000000000300947 */ /* 0x004fea0003800000 */
        /* <DEDUP_REMOVED lines=8> */
[----:B-1----:R2:W-:Y:S04]  /*ad10*/  STG.E.128 desc[UR12][R40.64], R36 ;  /* 0x0000002428007986 */ /* 0x0025e8000c101d0c */
[----:B------:R2:W-:Y:S04]  /*ad20*/  STG.E.128 desc[UR12][R40.64+0x80], R32 ;  /* 0x0000802028007986 */ /* 0x0005e8000c101d0c */
[----:B---3--:R2:W-:Y:S04]  /*ad30*/  STG.E.128 desc[UR12][R40.64+0x100], R28 ;  /* 0x0001001c28007986 */ /* 0x0085e8000c101d0c */
[----:B------:R2:W-:Y:S02]  /*ad40*/  STG.E.128 desc[UR12][R40.64+0x180], R24 ;  /* 0x0001801828007986 */ /* 0x0005e4000c101d0c */
.L_x_4007:
[----:B------:R-:W-:Y:S05]  /*ad50*/  BSYNC B0 ;  /* 0x0000000000007941 */ /* 0x000fea0003800000 */
.L_x_4006:
[----:B-12---:R1:W2:Y:S01]  /*ad60*/  LDS.128 R36, [R237+0x800] ;  /* 0x00080000ed247984 */ /* 0x0062a20000000c00 */
[----:B------:R-:W-:Y:S03]  /*ad70*/  BSSY B0, `(.L_x_4008) ;  /* 0x0000014000007945 */ /* 0x000fe60003800000 */
[----:B------:R1:W1:Y:S04]  /*ad80*/  LDS.128 R32, [R237+0x2800] ;  /* 0x00280000ed207984 */ /* 0x0002680000000c00 */
[----:B---3--:R3:W1:Y:S04]  /*ad90*/  LDS.128 R28, [R237+0x4800] ;  /* 0x00480000ed1c7984 */ /* 0x0086680000000c00 */
[----:B------:R3:W1:Y:S01]  /*ada0*/  LDS.128 R24, [R237+0x6800] ;  /* 0x00680000ed187984 */ /* 0x0006620000000c00 */
[----:B------:R-:W-:Y:S05]  /*adb0*/  @P3 BRA `(.L_x_4009) ;  /* 0x00000000003c3947 */ /* 0x000fea0003800000 */
[----:B------:R-:W-:Y:S01]  /*adc0*/  IADD3 R7, P0, R0, 0x10, RZ ;  /* 0x0000001000077810 */ /* 0x000fe20007f1e0ff */
[----:B------:R-:W-:Y:S01]  /*add0*/  IMAD.MOV.U32 R40, RZ, RZ, R42 ;  /* 0x000000ffff287224 */ /* 0x000fe200078e002a */
        /* <DEDUP_REMOVED lines=9> */
[----:B--2---:R2:W-:Y:S04]  /*ae70*/  STG.E.128 desc[UR12][R6.64], R36 ;  /* 0x0000002406007986 */ /* 0x0045e8000c101d0c */
[----:B-1----:R2:W-:Y:S04]  /*ae80*/  STG.E.128 desc[UR12][R6.64+0x80], R32 ;  /* 0x0000802006007986 */ /* 0x0025e8000c101d0c */
[----:B------:R2:W-:Y:S04]  /*ae90*/  STG.E.128 desc[UR12][R6.64+0x100], R28 ;  /* 0x0001001c06007986 */ /* 0x0005e8000c101d0c */
[----:B------:R2:W-:Y:S02]  /*aea0*/  STG.E.128 desc[UR12][R6.64+0x180], R24 ;  /* 0x0001801806007986 */ /* 0x0005e4000c101d0c */
.L_x_4009:
[----:B------:R-:W-:Y:S05]  /*aeb0*/  BSYNC B0 ;  /* 0x0000000000007941 */ /* 0x000fea0003800000 */
.L_x_4008:
[----:B-12---:R1:W2:Y:S01]  /*aec0*/  LDS.128 R32, [R237+0x1000] ;  /* 0x00100000ed207984 */ /* 0x0062a20000000c00 */
[----:B------:R-:W-:Y:S03]  /*aed0*/  BSSY B0, `(.L_x_4010) ;  /* 0x0000014000007945 */ /* 0x000fe60003800000 */
[----:B------:R1:W1:Y:S04]  /*aee0*/  LDS.128 R28, [R237+0x3000] ;  /* 0x00300000ed1c7984 */ /* 0x0002680000000c00 */
[----:B------:R1:W1:Y:S04]  /*aef0*/  LDS.128 R24, [R237+0x5000] ;  /* 0x00500000ed187984 */ /* 0x0002680000000c00 */
        /* <DEDUP_REMOVED lines=17> */
.L_x_4011:
[----:B------:R-:W-:Y:S05]  /*b010*/  BSYNC B0 ;  /* 0x0000000000007941 */ /* 0x000fea0003800000 */
.L_x_4010:
[----:B------:R-:W-:Y:S05]  /*b020*/  @P1 EXIT ;  /* 0x000000000000194d */ /* 0x000fea0003800000 */
[----:B------:R-:W-:Y:S01]  /*b030*/  IADD3 R0, P0, R0, 0x30, RZ ;  /* 0x0000003000007810 */ /* 0x000fe20007f1e0ff */
[----:B--2---:R-:W-:Y:S01]  /*b040*/  IMAD.MOV.U32 R6, RZ, RZ, R42 ;  /* 0x000000ffff067224 */ /* 0x004fe200078e002a */
[----:B------:R-:W-:Y:S01]  /*b050*/  MOV R7, R45 ;  /* 0x0000002d00077202 */ /* 0x000fe20000000f00 */
[----:B------:R-:W-:Y:S02]  /*b060*/  ULDC.64 UR4, c[0x0][0x280] ;  /* 0x0000a00000047ab9 */ /* 0x000fe40000000a00 */
[----:B------:R-:W-:Y:S02]  /*b070*/  IMAD.X R3, RZ, RZ, R3, P0 ;  /* 0x000000ffff037224 */ /* 0x000fe400000e0603 */
[----:B------:R-:W-:-:S04]  /*b080*/  IMAD.WIDE.U32 R6, R0, R4, R6 ;  /* 0x0000000400067225 */ /* 0x000fc800078e0006 */
[----:B------:R-:W-:Y:S01]  /*b090*/  IMAD R2, R3, R4, RZ ;  /* 0x0000000403027224 */ /* 0x000fe200078e02ff */
[----:B------:R-:W-:-:S03]  /*b0a0*/  LEA R4, P0, R6, UR4, 0x1 ;  /* 0x0000000406047c11 */ /* 0x000fc6000f8008ff */
[----:B------:R-:W-:-:S05]  /*b0b0*/  IMAD R2, R0, R5, R2 ;  /* 0x0000000500027224 */ /* 0x000fca00078e0202 */
[----:B------:R-:W-:-:S04]  /*b0c0*/  IADD3 R2, R2, R7, RZ ;  /* 0x0000000702027210 */ /* 0x000fc80007ffe0ff */
[----:B------:R-:W-:-:S05]  /*b0d0*/  LEA.HI.X R5, R6, UR5, R2, 0x1, P0 ;  /* 0x0000000506057c11 */ /* 0x000fca00080f0c02 */
[----:B------:R-:W-:Y:S04]  /*b0e0*/  STG.E.128 desc[UR12][R4.64], R20 ;  /* 0x0000001404007986 */ /* 0x000fe8000c101d0c */
[----:B------:R-:W-:Y:S04]  /*b0f0*/  STG.E.128 desc[UR12][R4.64+0x80], R16 ;  /* 0x0000801004007986 */ /* 0x000fe8000c101d0c */
[----:B------:R-:W-:Y:S04]  /*b100*/  STG.E.128 desc[UR12][R4.64+0x100], R12 ;  /* 0x0001000c04007986 */ /* 0x000fe8000c101d0c */
[----:B------:R-:W-:Y:S01]  /*b110*/  STG.E.128 desc[UR12][R4.64+0x180], R8 ;  /* 0x0001800804007986 */ /* 0x000fe2000c101d0c */
[----:B------:R-:W-:Y:S05]  /*b120*/  EXIT ;  /* 0x000000000000794d */ /* 0x000fea0003800000 */
.L_x_4012:
        /* <DEDUP_REMOVED lines=13> */
.L_x_9054:


//--------------------- .text._ZN5flash24flash_fwd_splitkv_kernelI23Flash_fwd_kernel_traitsILi256ELi64ELi64ELi4ELb0ELb0EN7cutlass10bfloat16_tE19Flash_kernel_traitsILi256ELi64ELi64ELi4ES3_EELb0ELb0ELb0ELb0ELb1ELb1ELb0ELb0EEEvNS_16Flash_fwd_paramsE --------------------------
	.section	.text._ZN5flash24flash_fwd_splitkv_kernelI23Flash_fwd_kernel_traitsILi256ELi64ELi64ELi4ELb0ELb0EN7cutlass10bfloat16_tE19Flash_kernel_traitsILi256ELi64ELi64ELi4ES3_EELb0ELb0ELb0ELb0ELb1ELb1ELb0ELb0EEEvNS_16Flash_fwd_paramsE,"ax",@progbits
	.align	128
        .global         _ZN5flash24flash_fwd_splitkv_kernelI23Flash_fwd_kernel_traitsILi256ELi64ELi64ELi4ELb0ELb0EN7cutlass10bfloat16_tE19Flash_kernel_traitsILi256ELi64ELi64ELi4ES3_EELb0ELb0ELb0ELb0ELb1ELb1ELb0ELb0EEEvNS_16Flash_fwd_paramsE
        .type           _ZN5flash24flash_fwd_splitkv_kernelI23Flash_fwd_kernel_traitsILi256ELi64ELi64ELi4ELb0ELb0EN7cutlass10bfloat16_tE19Flash_kernel_traitsILi256ELi64ELi64ELi4ES3_EELb0ELb0ELb0ELb0ELb1ELb1ELb0ELb0EEEvNS_16Flash_fwd_paramsE,@function
        .size           _ZN5flash24flash_fwd_splitkv_kernelI23Flash_fwd_kernel_traitsILi256ELi64ELi64ELi4ELb0ELb0EN7cutlass10bfloat16_tE19Flash_kernel_traitsILi256ELi64ELi64ELi4ES3_EELb0ELb0ELb0ELb0ELb1ELb1ELb0ELb0EEEvNS_16Flash_fwd_paramsE,(.L_x_9055 - _ZN5flash24flash_fwd_splitkv_kernelI23Flash_fwd_kernel_traitsILi256ELi64ELi64ELi4ELb0ELb0EN7cutlass10bfloat16_tE19Flash_kernel_traitsILi256ELi64ELi64ELi4ES3_EELb0ELb0ELb0ELb0ELb1ELb1ELb0ELb0EEEvNS_16Flash_fwd_paramsE)
        .other          _ZN5flash24flash_fwd_splitkv_kernelI23Flash_fwd_kernel_traitsILi256ELi64ELi64ELi4ELb0ELb0EN7cutlass10bfloat16_tE19Flash_kernel_traitsILi256ELi64ELi64ELi4ES3_EELb0ELb0ELb0ELb0ELb1ELb1ELb0ELb0EEEvNS_16Flash_fwd_paramsE,@"STO_CUDA_ENTRY STV_DEFAULT"
_ZN5flash24flash_fwd_splitkv_kernelI23Flash_fwd_kernel_traitsILi256ELi64ELi64ELi4ELb0ELb0EN7cutlass10bfloat16_tE19Flash_kernel_traitsILi256ELi64ELi64ELi4ES3_EELb0ELb0ELb0ELb0ELb1ELb1ELb0ELb0EEEvNS_16Flash_fwd_paramsE:
.text._ZN5flash24flash_fwd_splitkv_kernelI23Flash_fwd_kernel_traitsILi256ELi64ELi64ELi4ELb0ELb0EN7cutlass10bfloat16_tE19Flash_kernel_traitsILi256ELi64ELi64ELi4ES3_EELb0ELb0ELb0ELb0ELb1ELb1ELb0ELb0EEEvNS_16Flash_fwd_paramsE:
[----:B------:R-:W1:Y:S08]  /*0000*/  LDC R1, c[0x0][0x28] ;  /* 0x00000a00ff017b82 */ /* 0x000e700000000800 */
[----:B------:R-:W2:Y:S01]  /*0010*/  LDC.64 R2, c[0x0][0x300] ;  /* 0x0000c000ff027b82 */ /* 0x000ea20000000a00 */
[----:B------:R-:W3:Y:S01]  /*0020*/  S2R R9, SR_CTAID.Y ;  /* 0x0000000000097919 */ /* 0x000ee20000002600 */
[----:B------:R-:W-:Y:S01]  /*0030*/  ULDC.64 UR4, c[0x0][0x2f0] ;  /* 0x0000bc0000047ab9 */ /* 0x000fe20000000a00 */
[----:B------:R-:W-:Y:S01]  /*0040*/  IMAD.MOV.U32 R244, RZ, RZ, -0x1 ;  /* 0xfffffffffff47424 */ /* 0x000fe200078e00ff */
[----:B------:R-:W-:Y:S01]  /*0050*/  ISETP.NE.U32.AND P2, PT, RZ, UR4, PT ;  /* 0x00000004ff007c0c */ /* 0x000fe2000bf45070 */
[----:B------:R-:W-:Y:S01]  /*0060*/  ULDC.64 UR14, c[0x0][0x208] ;  /* 0x00008200000e7ab9 */ /* 0x000fe20000000a00 */
[----:B-1----:R-:W-:-:S02]  /*0070*/  VIADD R1, R1, 0xfffffff0 ;  /* 0xfffffff001017836 */ /* 0x002fc40000000000 */
[----:B------:R-:W3:Y:S01]  /*0080*/  LDC.64 R4, c[0x0][0x2f0] ;  /* 0x0000bc00ff047b82 */ /* 0x000ee20000000a00 */
[----:B------:R-:W-:-:S07]  /*0090*/  ISETP.NE.AND.EX P2, PT, RZ, UR5, PT, P2 ;  /* 0x00000005ff007c0c */ /* 0x000fce000bf45320 */
[----:B------:R-:W1:Y:S01]  /*00a0*/  LDC.U8 R0, c[0x0][0x3c2] ;  /* 0x0000f080ff007b82 */ /* 0x000e620000000000 */
[----:B--2---:R-:W-:-:S07]  /*00b0*/  ISETP.NE.U32.AND P1, PT, R2, RZ, PT ;  /* 0x000000ff0200720c */ /* 0x004fce0003f25070 */
[----:B------:R-:W2:Y:S01]  /*00c0*/  LDC.64 R12, c[0x0][0x2f8] ;  /* 0x0000be00ff0c7b82 */ /* 0x000ea20000000a00 */
[----:B------:R-:W-:Y:S01]  /*00d0*/  ISETP.NE.AND.EX P1, PT, R3, RZ, PT, P1 ;  /* 0x000000ff0300720c */ /* 0x000fe20003f25310 */
[----:B---3--:R-:W-:-:S06]  /*00e0*/  IMAD.WIDE R16, R9, 0x4, R4 ;  /* 0x0000000409107825 */ /* 0x008fcc00078e0204 */
[----:B------:R-:W3:Y:S01]  /*00f0*/  LDC.64 R2, c[0x0][0x2f8] ;  /* 0x0000be00ff027b82 */ /* 0x000ee20000000a00 */
[----:B------:R-:W4:Y:S04]  /*0100*/  @P2 LDG.E R244, desc[UR14][R16.64] ;  /* 0x0000000e10f42981 */ /* 0x000f28000c1e1900 */
[----:B------:R-:W4:Y:S03]  /*0110*/  @P2 LDG.E R5, desc[UR14][R16.64+0x4] ;  /* 0x0000040e10052981 */ /* 0x000f26000c1e1900 */
[----:B------:R-:W1:Y:S01]  /*0120*/  @P1 LDC.64 R6, c[0x0][0x300] ;  /* 0x0000c000ff061b82 */ /* 0x000e620000000a00 */
[----:B------:R-:W-:Y:S02]  /*0130*/  IMAD.MOV.U32 R11, RZ, RZ, RZ ;  /* 0x000000ffff0b7224 */ /* 0x000fe400078e00ff */
[----:B-1----:R-:W-:-:S05]  /*0140*/  @P1 IMAD.WIDE R14, R9, 0x4, R6 ;  /* 0x00000004090e1825 */ /* 0x002fca00078e0206 */
[----:B------:R1:W5:Y:S01]  /*0150*/  @P1 LDG.E R11, desc[UR14][R14.64] ;  /* 0x0000000e0e0b1981 */ /* 0x000362000c1e1900 */
[----:B------:R-:W-:Y:S02]  /*0160*/  ISETP.NE.AND P3, PT, R0, RZ, PT ;  /* 0x000000ff0000720c */ /* 0x000fe40003f65270 */
[----:B---3--:R-:W-:-:S04]  /*0170*/  ISETP.EQ.U32.AND P0, PT, R2, RZ, PT ;  /* 0x000000ff0200720c */ /* 0x008fc80003f02070 */
[----:B------:R-:W-:Y:S01]  /*0180*/  ISETP.EQ.OR.EX P0, PT, R3, RZ, !P3, P0 ;  /* 0x000000ff0300720c */ /* 0x000fe20005f02700 */
[----:B------:R-:W-:Y:S02]  /*0190*/  IMAD.MOV.U32 R10, RZ, RZ, -0x1 ;  /* 0xffffffffff0a7424 */ /* 0x000fe400078e00ff */
[----:B--2---:R-:W-:Y:S01]  /*01a0*/  IMAD.WIDE R6, R9, 0x4, R12 ;  /* 0x0000000409067825 */ /* 0x004fe200078e020c */
[----:B------:R-:W2:Y:S01]  /*01b0*/  S2R R39, SR_CTAID.X ;  /* 0x0000000000277919 */ /* 0x000ea20000002500 */
[----:B------:R-:W3:Y:S01]  /*01c0*/  S2R R36, SR_CTAID.Z ;  /* 0x0000000000247919 */ /* 0x000ee20000002700 */
        /* <DEDUP_REMOVED lines=11> */
.L_x_4013:
[----:B------:R-:W1:Y:S02]  /*0280*/  LDC R4, c[0x0][0x2c8] ;  /* 0x0000b200ff047b82 */ /* 0x000e640000000800 */
.L_x_4014:
        /* <DEDUP_REMOVED lines=87> */
.L_x_4017:
[----:B------:R-:W-:Y:S05]  /*0800*/  BSYNC B0 ;  /* 0x0000000000007941 */ /* 0x000fea0003800000 */
.L_x_4016:
        /* <DEDUP_REMOVED lines=19> */
.L_x_4019:
[----:B------:R-:W-:Y:S05]  /*0940*/  BSYNC B0 ;  /* 0x0000000000007941 */ /* 0x000fea0003800000 */
.L_x_4018:
        /* <DEDUP_REMOVED lines=18> */
.L_x_4021:
[----:B------:R-:W-:Y:S05]  /*0a70*/  BSYNC B0 ;  /* 0x0000000000007941 */ /* 0x000fea0003800000 */
.L_x_4020:
        /* <DEDUP_REMOVED lines=16> */
.L_x_4023:
[----:B------:R-:W-:Y:S05]  /*0b80*/  BSYNC B0 ;  /* 0x0000000000007941 */ /* 0x000fea0003800000 */
.L_x_4022:
        /* <DEDUP_REMOVED lines=15> */
.L_x_4015:
        /* <DEDUP_REMOVED lines=24> */
.L_x_4024:
        /* <DEDUP_REMOVED lines=79> */
.L_x_4025:
        /* <DEDUP_REMOVED lines=49> */
.L_x_4027:
        /* <DEDUP_REMOVED lines=27> */
.L_x_4026:
        /* <DEDUP_REMOVED lines=48> */
[C---:B------:R-:W-:Y:S01]  /*1ab0*/  IMAD.X R111, R7.reuse, 0x1, R4, P5 ;  /* 0x00000001076f7824 */ /* 0x040fe200028e0604 */
[----:B------:R-:W-:Y:S01]  /*1ac0*/  IADD3.X R3, R7, R3, RZ, P4, !PT ;  /* 0x0000000307037210 */ /* 0x000fe200027fe4ff */
[----:B------:R-:W-:Y:S01]  /*1ad0*/  IMAD R13, R36, UR5, R13 ;  /* 0x00000005240d7c24 */ /* 0x000fe2000f8e020d */
[----:B------:R-:W-:Y:S01]  /*1ae0*/  LOP3.LUT R17, R6, 0x38, R11, 0xf8, !PT ;  /* 0x0000003806117812 */ /* 0x000fe200078ef80b */
[----:B------:R-:W-:Y:S01]  /*1af0*/  UMOV UR5, 0x400 ;  /* 0x0000040000057882 */ /* 0x000fe20000000000 */
[----:B------:R-:W-:Y:S01]  /*1b00*/  SHF.R.U32.HI R6, RZ, 0x3, R6 ;  /* 0x00000003ff067819 */ /* 0x000fe20000011606 */
[----:B------:R-:W-:Y:S01]  /*1b10*/  IMAD.WIDE.U32 R36, R36, UR4, R2 ;  /* 0x0000000424247c25 */ /* 0x000fe2000f8e0002 */
[----:B------:R-:W4:Y:S01]  /*1b20*/  S2UR UR4, SR_CgaCtaId ;  /* 0x00000000000479c3 */ /* 0x000f220000008800 */
[----:B------:R-:W-:-:S02]  /*1b30*/  LEA.HI R4, R5, R116, RZ, 0x6 ;  /* 0x0000007405047211 */ /* 0x000fc400078f30ff */
[----:B------:R-:W-:Y:S01]  /*1b40*/  LOP3.LUT R17, R17, R6, RZ, 0x3c, !PT ;  /* 0x0000000611117212 */ /* 0x000fe200078e3cff */
[-C--:B--2---:R-:W-:Y:S01]  /*1b50*/  @!P3 IMAD R34, R39, R8.reuse, RZ ;  /* 0x000000082722b224 */ /* 0x084fe200078e02ff */
[----:B------:R-:W-:Y:S01]  /*1b60*/  @!P2 MOV R11, 0x400 ;  /* 0x00000400000ba802 */ /* 0x000fe20000000f00 */
[----:B------:R-:W-:Y:S01]  /*1b70*/  IMAD.SHL.U32 R4, R4, 0x8, RZ ;  /* 0x0000000804047824 */ /* 0x000fe200078e00ff */
[----:B------:R-:W-:Y:S01]  /*1b80*/  @!P1 IADD3 R29, P5, R38, 0x20, RZ ;  /* 0x00000020261d9810 */ /* 0x000fe20007fbe0ff */
[----:B------:R-:W2:Y:S01]  /*1b90*/  @!P2 LDC.64 R2, c[0x0][0x240] ;  /* 0x00009000ff02ab82 */ /* 0x000ea20000000a00 */
[----:B---3--:R-:W-:Y:S01]  /*1ba0*/  @!P2 LEA R32, R32, R11, 0x18 ;  /* 0x0000000b2020a211 */ /* 0x008fe200078ec0ff */
[----:B------:R-:W-:Y:S01]  /*1bb0*/  IMAD.IADD R37, R37, 0x1, R13 ;  /* 0x0000000125257824 */ /* 0x000fe200078e020d */
[----:B------:R-:W-:Y:S01]  /*1bc0*/  @!P1 MOV R11, 0x400 ;  /* 0x00000400000b9802 */ /* 0x000fe20000000f00 */
[C---:B------:R-:W-:Y:S01]  /*1bd0*/  @!P3 IMAD R34, R38.reuse, R9, R34 ;  /* 0x000000092622b224 */ /* 0x040fe200078e0222 */
[----:B------:R-:W-:Y:S01]  /*1be0*/  LOP3.LUT R17, R17, 0xfffffe00, R4, 0xf8, !PT ;  /* 0xfffffe0011117812 */ /* 0x000fe200078ef804 */
[----:B------:R-:W-:Y:S01]  /*1bf0*/  @!P3 IMAD.WIDE.U32 R40, R38, R8, R36 ;  /* 0x000000082628b225 */ /* 0x000fe200078e0024 */
[----:B-1----:R-:W-:Y:S01]  /*1c00*/  @!P1 LEA R30, R30, R11, 0x18 ;  /* 0x0000000b1e1e9211 */ /* 0x002fe200078ec0ff */
[----:B------:R-:W1:Y:S01]  /*1c10*/  @!P3 LDC.64 R6, c[0x0][0x210] ;  /* 0x00008400ff06bb82 */ /* 0x000e620000000a00 */
[----:B------:R-:W-:Y:S01]  /*1c20*/  @!P0 MOV R11, 0x400 ;  /* 0x00000400000b8802 */ /* 0x000fe20000000f00 */
[----:B------:R-:W-:Y:S01]  /*1c30*/  @!P3 IMAD.IADD R34, R41, 0x1, R34 ;  /* 0x000000012922b824 */ /* 0x000fe200078e0222 */
[----:B------:R-:W-:Y:S01]  /*1c40*/  @!P2 IADD3 R4, P4, R38, 0x10, RZ ;  /* 0x000000102604a810 */ /* 0x000fe20007f9e0ff */
[----:B------:R-:W-:Y:S01]  /*1c50*/  @!P2 IMAD.MOV.U32 R42, RZ, RZ, R36 ;  /* 0x000000ffff2aa224 */ /* 0x000fe200078e0024 */
[----:B----4-:R-:W-:Y:S01]  /*1c60*/  @!P0 LEA R28, R28, R11, 0x18 ;  /* 0x0000000b1c1c8211 */ /* 0x010fe200078ec0ff */
[----:B------:R-:W-:-:S02]  /*1c70*/  @!P2 IMAD.MOV.U32 R43, RZ, RZ, R37 ;  /* 0x000000ffff2ba224 */ /* 0x000fc400078e0025 */
[--C-:B------:R-:W-:Y:S01]  /*1c80*/  @!P2 IMAD.X R11, RZ, RZ, R39.reuse, P4 ;  /* 0x000000ffff0ba224 */ /* 0x100fe200020e0627 */
[----:B------:R-:W-:Y:S01]  /*1c90*/  @!P0 IADD3 R33, P4, R38, 0x30, RZ ;  /* 0x0000003026218810 */ /* 0x000fe20007f9e0ff */
[----:B------:R-:W3:Y:S01]  /*1ca0*/  @!P1 LDC.64 R12, c[0x0][0x240] ;  /* 0x00009000ff0c9b82 */ /* 0x000ee20000000a00 */
[----:B------:R-:W-:Y:S01]  /*1cb0*/  ULEA UR4, UR4, UR5, 0x18 ;  /* 0x0000000504047291 */ /* 0x000fe2000f8ec03f */
[--C-:B------:R-:W-:Y:S01]  /*1cc0*/  @!P1 IMAD.X R35, RZ, RZ, R39.reuse, P5 ;  /* 0x000000ffff239224 */ /* 0x100fe200028e0627 */
[----:B------:R-:W-:Y:S01]  /*1cd0*/  IADD3 R25, P5, R20, R25, RZ ;  /* 0x0000001914197210 */ /* 0x000fe20007fbe0ff */
[----:B------:R-:W-:Y:S01]  /*1ce0*/  @!P0 IMAD.X R31, RZ, RZ, R39, P4 ;  /* 0x000000ffff1f8224 */ /* 0x000fe200020e0627 */
[----:B------:R-:W-:Y:S01]  /*1cf0*/  @!P1 MOV R39, R37 ;  /* 0x0000002500279202 */ /* 0x000fe20000000f00 */
[----:B--2---:R-:W-:Y:S01]  /*1d00*/  @!P2 IMAD R10, R11, R2, RZ ;  /* 0x000000020b0aa224 */ /* 0x004fe200078e02ff */
[----:B------:R-:W-:Y:S01]  /*1d10*/  LEA R245, R17, UR4, 0x1 ;  /* 0x0000000411f57c11 */ /* 0x000fe2000f8e08ff */
[----:B------:R-:W2:Y:S01]  /*1d20*/  @!P0 LDC.64 R8, c[0x0][0x240] ;  /* 0x00009000ff088b82 */ /* 0x000ea20000000a00 */
[----:B------:R-:W-:Y:S01]  /*1d30*/  @!P1 IMAD.MOV.U32 R38, RZ, RZ, R36 ;  /* 0x000000ffff269224 */ /* 0x000fe200078e0024 */
[----:B------:R-:W-:Y:S01]  /*1d40*/  ULDC UR5, c[0x0][0x39c] ;  /* 0x0000e70000057ab9 */ /* 0x000fe20000000800 */
[----:B------:R-:W-:-:S02]  /*1d50*/  @!P2 IMAD R3, R4, R3, R10 ;  /* 0x000000030403a224 */ /* 0x000fc400078e020a */
[----:B------:R-:W-:Y:S01]  /*1d60*/  @!P2 IMAD R32, R17, 0x2, R32 ;  /* 0x000000021120a824 */ /* 0x000fe200078e0220 */
[----:B-1----:R-:W-:Y:S01]  /*1d70*/  @!P3 LEA R44, P4, R40, R6, 0x1 ;  /* 0x00000006282cb211 */ /* 0x002fe200078808ff */
[----:B------:R-:W-:Y:S01]  /*1d80*/  IMAD.SHL.U32 R6, R165, 0x40, RZ ;  /* 0x00000040a5067824 */ /* 0x000fe200078e00ff */
[----:B------:R-:W1:Y:S01]  /*1d90*/  @!P1 LDC.64 R10, c[0x0][0x210] ;  /* 0x00008400ff0a9b82 */ /* 0x000e620000000a00 */
[----:B------:R-:W-:Y:S01]  /*1da0*/  IMAD.WIDE.U32 R110, R20, R108, R110 ;  /* 0x0000006c146e7225 */ /* 0x000fe200078e006e */
[----:B------:R-:W-:-:S03]  /*1db0*/  @!P3 LEA.HI.X R45, R40, R7, R34, 0x1, P4 ;  /* 0x00000007282db211 */ /* 0x000fc600020f0c22 */
[----:B------:R-:W-:Y:S02]  /*1dc0*/  @!P2 IMAD.WIDE.U32 R40, R4, R2, R42 ;  /* 0x000000020428a225 */ /* 0x000fe400078e002a */
[----:B------:R-:W-:Y:S01]  /*1dd0*/  @!PT LDS RZ, [RZ] ;  /* 0x00000000fffff984 */ /* 0x000fe20000000800 */
[----:B------:R-:W-:Y:S01]  /*1de0*/  @!PT LDS RZ, [RZ] ;  /* 0x00000000fffff984 */ /* 0x000fe20000000800 */
[----:B------:R-:W-:Y:S01]  /*1df0*/  @!PT LDS RZ, [RZ] ;  /* 0x00000000fffff984 */ /* 0x000fe20000000800 */
[----:B------:R-:W-:Y:S02]  /*1e00*/  @!P3 LDGSTS.E.BYPASS.LTC128B.128 [R245], desc[UR14][R44.64] ;  /* 0x000000002cf5bfae */ /* 0x000fe4000b901d4e */
[----:B------:R-:W-:Y:S02]  /*1e10*/  VIADD R4, R6, 0xffffffc0 ;  /* 0xffffffc006047836 */ /* 0x000fe40000000000 */
[----:B------:R-:W-:Y:S01]  /*1e20*/  @!P3 LDGSTS.E.BYPASS.LTC128B.128 [R245+0x2000], desc[UR14][R44.64+0x80] ;  /* 0x020000802cf5bfae */ /* 0x000fe2000b901d4e */
[----:B------:R-:W-:Y:S02]  /*1e30*/  @!P2 IMAD.IADD R34, R41, 0x1, R3 ;  /* 0x000000012922a824 */ /* 0x000fe400078e0203 */
[----:B------:R-:W-:Y:S01]  /*1e40*/  IMAD.IADD R7, R117, 0x1, -R4 ;  /* 0x0000000175077824 */ /* 0x000fe200078e0a04 */
[----:B------:R-:W-:Y:S01]  /*1e50*/  @!P3 LDGSTS.E.BYPASS.LTC128B.128 [R245+0x4000], desc[UR14][R44.64+0x100] ;  /* 0x040001002cf5bfae */ /* 0x000fe2000b901d4e */
[----:B------:R-:W4:Y:S01]  /*1e60*/  @!P0 LDC.64 R2, c[0x0][0x210] ;  /* 0x00008400ff028b82 */ /* 0x000f220000000a00 */
[----:B---3--:R-:W-:-:S02]  /*1e70*/  @!P1 IMAD.WIDE.U32 R38, R29, R12, R38 ;  /* 0x0000000c1d269225 */ /* 0x008fc400078e0026 */
[----:B------:R-:W-:Y:S01]  /*1e80*/  @!P3 LDGSTS.E.BYPASS.LTC128B.128 [R245+0x6000], desc[UR14][R44.64+0x180] ;  /* 0x060001802cf5bfae */ /* 0x000fe2000b901d4e */
[----:B------:R-:W-:Y:S01]  /*1e90*/  @!P2 LEA R42, P3, R40, R14, 0x1 ;  /* 0x0000000e282aa211 */ /* 0x000fe200078608ff */
[----:B------:R-:W-:Y:S01]  /*1ea0*/  @!P1 IMAD R14, R35, R12, RZ ;  /* 0x0000000c230e9224 */ /* 0x000fe200078e02ff */
[----:B------:R-:W-:Y:S01]  /*1eb0*/  ISETP.GE.AND P4, PT, R20, R7, PT ;  /* 0x000000071400720c */ /* 0x000fe20003f86270 */
[----:B--2---:R-:W-:Y:S01]  /*1ec0*/  @!P0 IMAD R12, R31, R8, RZ ;  /* 0x000000081f0c8224 */ /* 0x004fe200078e02ff */
[----:B------:R-:W-:Y:S01]  /*1ed0*/  @!P2 LEA.HI.X R43, R40, R15, R34, 0x1, P3 ;  /* 0x0000000f282ba211 */ /* 0x000fe200018f0c22 */
[----:B------:R-:W-:Y:S01]  /*1ee0*/  @!P1 IMAD R13, R29, R13, R14 ;  /* 0x0000000d1d0d9224 */ /* 0x000fe200078e020e */
[----:B------:R-:W-:Y:S01]  /*1ef0*/  ISETP.GE.AND P3, PT, R24, R7, PT ;  /* 0x000000071800720c */ /* 0x000fe20003f66270 */
[----:B------:R-:W-:Y:S02]  /*1f00*/  @!P0 IMAD R12, R33, R9, R12 ;  /* 0x00000009210c8224 */ /* 0x000fe400078e020c */
[----:B------:R-:W-:Y:S01]  /*1f10*/  @!P2 LDGSTS.E.BYPASS.LTC128B.128 [R32+0x800], desc[UR14][R42.64] ;  /* 0x008000002a20afae */ /* 0x000fe2000b901d4e */
[----:B------:R-:W-:-:S02]  /*1f20*/  @!P1 IMAD.IADD R13, R39, 0x1, R13 ;  /* 0x00000001270d9824 */ /* 0x000fc400078e020d */
[----:B------:R-:W-:Y:S01]  /*1f30*/  @!P0 IMAD.WIDE.U32 R36, R33, R8, R36 ;  /* 0x0000000821248225 */ /* 0x000fe200078e0024 */
[----:B------:R-:W-:Y:S02]  /*1f40*/  @!P2 LDGSTS.E.BYPASS.LTC128B.128 [R32+0x2800], desc[UR14][R42.64+0x80] ;  /* 0x028000802a20afae */ /* 0x000fe4000b901d4e */
[----:B------:R-:W2:Y:S01]  /*1f50*/  @!P4 LDC.64 R8, c[0x0][0x218] ;  /* 0x00008600ff08cb82 */ /* 0x000ea20000000a00 */
        /* <DEDUP_REMOVED lines=18> */
[----:B------:R-:W-:Y:S02]  /*2080*/  @!P0 LEA R13, R17, R28, 0x1 ;  /* 0x0000001c110d8211 */ /* 0x000fe400078e08ff */
[----:B------:R-:W-:Y:S01]  /*2090*/  @!P1 LDGSTS.E.BYPASS.LTC128B.128 [R11+0x3000], desc[UR14][R14.64+0x80] ;  /* 0x030000800e0b9fae */ /* 0x000fe2000b901d4e */
[----:B------:R-:W-:-:S03]  /*20a0*/  ISETP.GE.AND P2, PT, R16, R7, PT ;  /* 0x000000071000720c */ /* 0x000fc60003f46270 */
[----:B------:R-:W-:Y:S04]  /*20b0*/  @!P1 LDGSTS.E.BYPASS.LTC128B.128 [R11+0x5000], desc[UR14][R14.64+0x100] ;  /* 0x050001000e0b9fae */ /* 0x000fe8000b901d4e */
[----:B------:R1:W-:Y:S01]  /*20c0*/  @!P1 LDGSTS.E.BYPASS.LTC128B.128 [R11+0x7000], desc[UR14][R14.64+0x180] ;  /* 0x070001800e0b9fae */ /* 0x0003e2000b901d4e */
[----:B------:R-:W-:Y:S01]  /*20d0*/  ISETP.GE.AND P1, PT, R18, R7, PT ;  /* 0x000000071200720c */ /* 0x000fe20003f26270 */
[----:B---3--:R-:W-:Y:S02]  /*20e0*/  IMAD.WIDE.U32 R32, R108, 0x20, RZ ;  /* 0x000000206c207825 */ /* 0x008fe400078e00ff */
[----:B------:R-:W-:Y:S02]  /*20f0*/  @!P0 LDGSTS.E.BYPASS.LTC128B.128 [R13+0x1800], desc[UR14][R30.64] ;  /* 0x018000001e0d8fae */ /* 0x000fe4000b901d4e */
[----:B------:R-:W-:-:S02]  /*2100*/  @!P2 IMAD.MOV.U32 R112, RZ, RZ, R110 ;  /* 0x000000ffff70a224 */ /* 0x000fc400078e006e */
        /* <DEDUP_REMOVED lines=56> */
[----:B------:R-:W-:Y:S01]  /*2490*/  IMAD.SHL.U32 R8, R0, 0x40, RZ ;  /* 0x0000004000087824 */ /* 0x000fe200078e00ff */
[----:B------:R-:W-:Y:S02]  /*24a0*/  IADD3 R12, R35, R12, RZ ;  /* 0x0000000c230c7210 */ /* 0x000fe40007ffe0ff */
[----:B------:R-:W-:Y:S01]  /*24b0*/  @!P2 LEA.HI.X R23, R18, R9, R14, 0x1, P1 ;  /* 0x000000091217a211 */ /* 0x000fe200008f0c0e */
[----:B------:R-:W-:Y:S01]  /*24c0*/  IMAD.WIDE.U32 R14, R2, 0x20, RZ ;  /* 0x00000020020e7825 */ /* 0x000fe200078e00ff */
[C---:B------:R-:W-:Y:S02]  /*24d0*/  LEA R248, P1, R34.reuse, UR6, 0x1 ;  /* 0x0000000622f87c11 */ /* 0x040fe4000f8208ff */
[----:B------:R-:W-:Y:S01]  /*24e0*/  SHF.R.S32.HI R10, RZ, 0x4, R7 ;  /* 0x00000004ff0a7819 */ /* 0x000fe20000011407 */
[----:B------:R-:W-:Y:S01]  /*24f0*/  @!P2 LDGSTS.E.BYPASS.LTC128B.128 [R17+0x9800], desc[UR14][R22.64] ;  /* 0x098000001611afae */ /* 0x000fe2000b901d4e */
[----:B------:R-:W-:Y:S01]  /*2500*/  LEA.HI.X R249, R34, UR7, R12, 0x1, P1 ;  /* 0x0000000722f97c11 */ /* 0x000fe200088f0c0c */
[----:B------:R-:W-:Y:S01]  /*2510*/  IMAD.SHL.U32 R9, R3, 0x20, RZ ;  /* 0x0000002003097824 */ /* 0x000fe200078e00ff */
[----:B------:R-:W-:Y:S01]  /*2520*/  LEA.HI R7, R7, R10, RZ, 0x1 ;  /* 0x0000000a07077211 */ /* 0x000fe200078f08ff */
[----:B------:R-:W-:Y:S01]  /*2530*/  @!P2 LDGSTS.E.BYPASS.LTC128B.128 [R17+0xb800], desc[UR14][R22.64+0x80] ;  /* 0x0b8000801611afae */ /* 0x000fe2000b901d4e */
[----:B------:R-:W-:-:S02]  /*2540*/  @!P5 IADD3 R14, P1, R248, R14, RZ ;  /* 0x0000000ef80ed210 */ /* 0x000fc40007f3e0ff */
[----:B------:R-:W-:Y:S01]  /*2550*/  LOP3.LUT R7, R7, 0xfffffffe, RZ, 0xc0, !PT ;  /* 0xfffffffe07077812 */ /* 0x000fe200078ec0ff */
[----:B------:R-:W-:Y:S01]  /*2560*/  @!P2 LDGSTS.E.BYPASS.LTC128B.128 [R17+0xd800], desc[UR14][R22.64+0x100] ;  /* 0x0d8001001611afae */ /* 0x000fe2000b901d4e */
[----:B------:R-:W-:Y:S02]  /*2570*/  @!P5 IADD3.X R15, R249, R15, R9, P1, !PT ;  /* 0x0000000ff90fd210 */ /* 0x000fe40000ffe409 */
[----:B------:R-:W-:Y:S01]  /*2580*/  LEA.HI R9, R5, R116, RZ, 0x5 ;  /* 0x0000007405097211 */ /* 0x000fe200078f28ff */
[----:B------:R2:W-:Y:S01]  /*2590*/  @!P2 LDGSTS.E.BYPASS.LTC128B.128 [R17+0xf800], desc[UR14][R22.64+0x180] ;  /* 0x0f8001801611afae */ /* 0x0005e2000b901d4e */
[----:B------:R-:W-:Y:S02]  /*25a0*/  IMAD.IADD R7, R10, 0x1, -R7 ;  /* 0x000000010a077824 */ /* 0x000fe400078e0a07 */
[----:B------:R-:W-:Y:S01]  /*25b0*/  @!P3 IMAD R5, R3, 0x60, RZ ;  /* 0x000000600305b824 */ /* 0x000fe200078e02ff */
        /* <DEDUP_REMOVED lines=18> */
[----:B------:R-:W-:Y:S01]  /*26e0*/  SHF.L.U32 R7, R7, 0x3, RZ ;  /* 0x0000000307077819 */ /* 0x000fe200000006ff */
[----:B------:R-:W-:Y:S01]  /*26f0*/  @!P3 IMAD.IADD R13, R13, 0x1, R5 ;  /* 0x000000010d0db824 */ /* 0x000fe200078e0205 */
[----:B------:R-:W-:Y:S02]  /*2700*/  LEA R241, R241, UR4, 0x1 ;  /* 0x00000004f1f17c11 */ /* 0x000fe4000f8e08ff */
[----:B------:R-:W-:Y:S02]  /*2710*/  LOP3.LUT R10, R8, 0x1c0, RZ, 0xc0, !PT ;  /* 0x000001c0080a7812 */ /* 0x000fe400078ec0ff */
[----:B------:R-:W-:Y:S01]  /*2720*/  SHF.R.S32.HI R8, RZ, 0x5, R9 ;  /* 0x00000005ff087819 */ /* 0x000fe20000011409 */
[----:B------:R-:W-:Y:S01]  /*2730*/  VIADD R239, R241, 0x8020 ;  /* 0x00008020f1ef7836 */ /* 0x000fe20000000000 */
[----:B------:R-:W-:-:S02]  /*2740*/  LOP3.LUT R7, R10, 0x8, R7, 0xf8, !PT ;  /* 0x000000080a077812 */ /* 0x000fc400078ef807 */
[----:B------:R-:W-:Y:S01]  /*2750*/  SHF.R.U32.HI R114, RZ, 0x3, R10 ;  /* 0x00000003ff727819 */ /* 0x000fe2000001160a */
[----:B------:R-:W-:-:S03]  /*2760*/  IMAD R5, R8, 0x400, R115 ;  /* 0x0000040008057824 */ /* 0x000fc600078e0273 */
[----:B------:R-:W-:Y:S01]  /*2770*/  LOP3.LUT R114, R7, R114, RZ, 0x3c, !PT ;  /* 0x0000007207727212 */ /* 0x000fe200078e3cff */
[----:B------:R-:W-:-:S04]  /*2780*/  IMAD.MOV.U32 R7, RZ, RZ, 0x10 ;  /* 0x00000010ff077424 */ /* 0x000fc800078e00ff */
[----:B------:R-:W-:Y:S01]  /*2790*/  IMAD.IADD R242, R114, 0x1, R5 ;  /* 0x0000000172f27824 */ /* 0x000fe200078e0205 */
[----:B------:R-:W-:Y:S01]  /*27a0*/  SEL R7, R7, 0xfffffff0, !P1 ;  /* 0xfffffff007077807 */ /* 0x000fe20004800000 */
[----:B------:R-:W-:Y:S01]  /*27b0*/  @P0 STS.128 [R245+0x10000], RZ ;  /* 0x010000fff5000388 */ /* 0x000fe20000000c00 */
[----:B------:R-:W-:Y:S02]  /*27c0*/  IMAD.MOV.U32 R5, RZ, RZ, 0x20 ;  /* 0x00000020ff057424 */ /* 0x000fe400078e00ff */
[----:B------:R-:W-:Y:S01]  /*27d0*/  LEA R242, R242, UR4, 0x1 ;  /* 0x00000004f2f27c11 */ /* 0x000fe2000f8e08ff */
[----:B------:R-:W-:Y:S01]  /*27e0*/  @P0 STS.128 [R245+0x12000], RZ ;  /* 0x012000fff5000388 */ /* 0x000fe20000000c00 */
[----:B------:R-:W-:Y:S01]  /*27f0*/  IMAD.IADD R236, R115, 0x1, R114 ;  /* 0x0000000173ec7824 */ /* 0x000fe200078e0272 */
        /* <DEDUP_REMOVED lines=15> */
[----:B------:R-:W-:Y:S02]  /*28f0*/  @!P4 LEA.HI.X R11, R2, R249, R3, 0x6, P0 ;  /* 0x000000f9020bc211 */ /* 0x000fe400000f3403 */
        /* <DEDUP_REMOVED lines=9> */
[----:B------:R-:W-:Y:S01]  /*2990*/  @P1 VIADD R239, R0, 0xffffffe0 ;  /* 0xffffffe000ef1836 */ /* 0x000fe20000000000 */
[----:B------:R-:W-:-:S02]  /*29a0*/  MOV R0, 0x40 ;  /* 0x0000004000007802 */ /* 0x000fc40000000f00 */
[----:B------:R-:W-:Y:S01]  /*29b0*/  @!P5 LDGSTS.E.BYPASS.LTC128B.128 [R245+0x12800], desc[UR14][R14.64+0x80] ;  /* 0x128000800ef5dfae */ /* 0x000fe2000b901d4e */
[C---:B------:R-:W-:Y:S01]  /*29c0*/  VIADD R231, R239.reuse, 0x800 ;  /* 0x00000800efe77836 */ /* 0x040fe20000000000 */
[----:B------:R-:W-:Y:S01]  /*29d0*/  SEL R0, R0, 0xffffffc0, !P2 ;  /* 0xffffffc000007807 */ /* 0x000fe20005000000 */
[C---:B------:R-:W-:Y:S01]  /*29e0*/  VIADD R230, R239.reuse, 0x1000 ;  /* 0x00001000efe67836 */ /* 0x040fe20000000000 */
[----:B------:R-:W-:Y:S01]  /*29f0*/  @!P5 LDGSTS.E.BYPASS.LTC128B.128 [R245+0x14800], desc[UR14][R14.64+0x100] ;  /* 0x148001000ef5dfae */ /* 0x000fe2000b901d4e */
[C---:B------:R-:W-:Y:S01]  /*2a00*/  VIADD R229, R239.reuse, 0x1800 ;  /* 0x00001800efe57836 */ /* 0x040fe20000000000 */
[----:B------:R-:W-:Y:S01]  /*2a10*/  IADD3 R224, R239, 0x3800, RZ ;  /* 0x00003800efe07810 */ /* 0x000fe20007ffe0ff */
[----:B------:R-:W-:Y:S01]  /*2a20*/  IMAD.IADD R235, R241, 0x1, R0 ;  /* 0x00000001f1eb7824 */ /* 0x000fe200078e0200 */
[----:B------:R-:W-:Y:S01]  /*2a30*/  @!P5 LDGSTS.E.BYPASS.LTC128B.128 [R245+0x16800], desc[UR14][R14.64+0x180] ;  /* 0x168001800ef5dfae */ /* 0x000fe2000b901d4e */
[----:B------:R-:W-:Y:S02]  /*2a40*/  IMAD.IADD R228, R0, 0x1, R239 ;  /* 0x0000000100e47824 */ /* 0x000fe400078e02ef */
[C---:B------:R-:W-:Y:S01]  /*2a50*/  VIADD R227, R239.reuse, 0x2000 ;  /* 0x00002000efe37836 */ /* 0x040fe20000000000 */
[----:B------:R-:W-:Y:S01]  /*2a60*/  @P4 STS.128 [R245+0x11000], RZ ;  /* 0x011000fff5004388 */ /* 0x000fe20000000c00 */
[----:B------:R-:W-:-:S02]  /*2a70*/  VIADD R226, R239, 0x2800 ;  /* 0x00002800efe27836 */ /* 0x000fc40000000000 */
[C---:B------:R-:W-:Y:S01]  /*2a80*/  VIADD R225, R239.reuse, 0x3000 ;  /* 0x00003000efe17836 */ /* 0x040fe20000000000 */
[----:B------:R-:W-:Y:S01]  /*2a90*/  @P4 STS.128 [R245+0x13000], RZ ;  /* 0x013000fff5004388 */ /* 0x000fe20000000c00 */
[C---:B------:R-:W-:Y:S02]  /*2aa0*/  VIADD R223, R239.reuse, 0x4000 ;  /* 0x00004000efdf7836 */ /* 0x040fe40000000000 */
[C---:B------:R-:W-:Y:S01]  /*2ab0*/  VIADD R222, R239.reuse, 0x4800 ;  /* 0x00004800efde7836 */ /* 0x040fe20000000000 */
[----:B------:R-:W-:Y:S01]  /*2ac0*/  @P4 STS.128 [R245+0x15000], RZ ;  /* 0x015000fff5004388 */ /* 0x000fe20000000c00 */
[C---:B------:R-:W-:Y:S02]  /*2ad0*/  VIADD R221, R239.reuse, 0x5000 ;  /* 0x00005000efdd7836 */ /* 0x040fe40000000000 */
[C---:B------:R-:W-:Y:S01]  /*2ae0*/  VIADD R220, R239.reuse, 0x5800 ;  /* 0x00005800efdc7836 */ /* 0x040fe20000000000 */
[----:B------:R-:W-:Y:S01]  /*2af0*/  @P4 STS.128 [R245+0x17000], RZ ;  /* 0x017000fff5004388 */ /* 0x000fe20000000c00 */
[----:B------:R-:W-:-:S02]  /*2b00*/  VIADD R219, R239, 0x6000 ;  /* 0x00006000efdb7836 */ /* 0x000fc40000000000 */
[C---:B------:R-:W-:Y:S01]  /*2b10*/  VIADD R218, R239.reuse, 0x6800 ;  /* 0x00006800efda7836 */ /* 0x040fe20000000000 */
[----:B------:R-:W-:Y:S01]  /*2b20*/  @!PT LDS RZ, [RZ] ;  /* 0x00000000fffff984 */ /* 0x000fe20000000800 */
[----:B------:R-:W-:Y:S01]  /*2b30*/  @!PT LDS RZ, [RZ] ;  /* 0x00000000fffff984 */ /* 0x000fe20000000800 */
[----:B------:R-:W-:Y:S01]  /*2b40*/  @!PT LDS RZ, [RZ] ;  /* 0x00000000fffff984 */ /* 0x000fe20000000800 */
[----:B------:R-:W-:Y:S01]  /*2b50*/  @!P4 LDGSTS.E.BYPASS.LTC128B.128 [R245+0x11000], desc[UR14][R10.64] ;  /* 0x110000000af5cfae */ /* 0x000fe2000b901d4e */
[C---:B------:R-:W-:Y:S02]  /*2b60*/  VIADD R217, R239.reuse, 0x7000 ;  /* 0x00007000efd97836 */ /* 0x040fe40000000000 */
[----:B------:R-:W-:Y:S01]  /*2b70*/  VIADD R216, R239, 0x7800 ;  /* 0x00007800efd87836 */ /* 0x000fe20000000000 */
[----:B------:R-:W-:Y:S04]  /*2b80*/  @!P4 LDGSTS.E.BYPASS.LTC128B.128 [R245+0x13000], desc[UR14][R10.64+0x80] ;  /* 0x130000800af5cfae */ /* 0x000fe8000b901d4e */
[----:B------:R-:W-:Y:S04]  /*2b90*/  @!P4 LDGSTS.E.BYPASS.LTC128B.128 [R245+0x15000], desc[UR14][R10.64+0x100] ;  /* 0x150001000af5cfae */ /* 0x000fe8000b901d4e */
[----:B------:R-:W-:Y:S04]  /*2ba0*/  @!P4 LDGSTS.E.BYPASS.LTC128B.128 [R245+0x17000], desc[UR14][R10.64+0x180] ;  /* 0x170001800af5cfae */ /* 0x000fe8000b901d4e */
        /* <DEDUP_REMOVED lines=11> */
[----:B------:R-:W-:Y:S04]  /*2c60*/  LDSM.16.M88.4 R36, [R242] ;  /* 0x00000000f224783b */ /* 0x000fe80000000200 */
[----:B--2---:R-:W2:Y:S04]  /*2c70*/  LDSM.16.M88.4 R20, [R241+0x8000] ;  /* 0x00800000f114783b */ /* 0x004ea80000000200 */
[----:B------:R-:W-:Y:S04]  /*2c80*/  LDSM.16.M88.4 R16, [R240] ;  /* 0x00000000f010783b */ /* 0x000fe80000000200 */
[----:B------:R-:W-:Y:S04]  /*2c90*/  LDSM.16.M88.4 R28, [R239] ;  /* 0x00000000ef1c783b */ /* 0x000fe80000000200 */
[----:B------:R-:W3:Y:S04]  /*2ca0*/  LDSM.16.M88.4 R44, [R241+0x8800] ;  /* 0x00880000f12c783b */ /* 0x000ee80000000200 */
[----:B------:R-:W-:Y:S04]  /*2cb0*/  LDSM.16.M88.4 R84, [R238] ;  /* 0x00000000ee54783b */ /* 0x000fe80000000200 */
[----:B------:R-:W-:Y:S04]  /*2cc0*/  LDSM.16.M88.4 R60, [R235+0x8000] ;  /* 0x00800000eb3c783b */ /* 0x000fe80000000200 */
[----:B------:R-:W4:Y:S04]  /*2cd0*/  LDSM.16.M88.4 R72, [R241+0x9000] ;  /* 0x00900000f148783b */ /* 0x000f280000000200 */
[----:B------:R-:W4:Y:S04]  /*2ce0*/  LDSM.16.M88.4 R24, [R241+0x9800] ;  /* 0x00980000f118783b */ /* 0x000f280000000200 */
[----:B------:R-:W4:Y:S04]  /*2cf0*/  LDSM.16.M88.4 R64, [R239+0x800] ;  /* 0x00080000ef40783b */ /* 0x000f280000000200 */
[----:B-1----:R-:W-:Y:S01]  /*2d00*/  LDSM.16.M88.4 R12, [R237] ;  /* 0x00000000ed0c783b */ /* 0x002fe20000000200 */
[C---:B--2---:R-:W-:Y:S03]  /*2d10*/  HMMA.16816.F32.BF16 R8, R36.reuse, R20, RZ ;  /* 0x000000142408723c */ /* 0x044fe600000418ff */
[----:B------:R-:W1:Y:S04]  /*2d20*/  LDSM.16.M88.4 R88, [R228] ;  /* 0x00000000e458783b */ /* 0x000e680000000200 */
[----:B------:R-:W2:Y:S01]  /*2d30*/  LDSM.16.M88.4 R52, [R239+0x1000] ;  /* 0x00100000ef34783b */ /* 0x000ea20000000200 */
[C---:B------:R-:W-:Y:S03]  /*2d40*/  HMMA.16816.F32.BF16 R20, R36.reuse, R22, RZ ;  /* 0x000000162414723c */ /* 0x040fe600000418ff */
[----:B------:R-:W2:Y:S03]  /*2d50*/  LDSM.16.M88.4 R48, [R239+0x1800] ;  /* 0x00180000ef30783b */ /* 0x000ea60000000200 */
[C---:B---3--:R-:W-:Y:S01]  /*2d60*/  HMMA.16816.F32.BF16 R32, R36.reuse, R44, RZ ;  /* 0x0000002c2420723c */ /* 0x048fe200000418ff */
[----:B------:R-:W3:Y:S04]  /*2d70*/  LDSM.16.M88.4 R92, [R235+0x8800] ;  /* 0x00880000eb5c783b */ /* 0x000ee80000000200 */
[----:B------:R-:W-:Y:S01]  /*2d80*/  LDSM.16.M88.4 R76, [R241+0xa000] ;  /* 0x00a00000f14c783b */ /* 0x000fe20000000200 */
[----:B------:R-:W-:Y:S03]  /*2d90*/  HMMA.16816.F32.BF16 R44, R36, R46, RZ ;  /* 0x0000002e242c723c */ /* 0x000fe600000418ff */
[----:B------:R-:W-:Y:S03]  /*2da0*/  LDSM.16.M88.4 R40, [R235+0x9000] ;  /* 0x00900000eb28783b */ /* 0x000fe60000000200 */
[C---:B------:R-:W-:Y:S01]  /*2db0*/  HMMA.16816.F32.BF16 R8, R16.reuse, R28, R8 ;  /* 0x0000001c1008723c */ /* 0x040fe20000041808 */
        /* <DEDUP_REMOVED lines=10> */
[C---:B------:R-:W-:Y:S06]  /*2e60*/  HMMA.16816.F32.BF16 R68, R36.reuse, R24, RZ ;  /* 0x000000182444723c */ /* 0x040fec00000418ff */
[----:B------:R-:W-:Y:S01]  /*2e70*/  HMMA.16816.F32.BF16 R36, R36, R26, RZ ;  /* 0x0000001a2424723c */ /* 0x000fe200000418ff */
[----:B------:R-:W4:Y:S05]  /*2e80*/  LDSM.16.M88.4 R24, [R242+0x2000] ;  /* 0x00200000f218783b */ /* 0x000f2a0000000200 */
[----:B------:R-:W-:Y:S06]  /*2e90*/  HMMA.16816.F32.BF16 R32, R16, R64, R32 ;  /* 0x000000401020723c */ /* 0x000fec0000041820 */
[----:B------:R-:W-:Y:S01]  /*2ea0*/  HMMA.16816.F32.BF16 R20, R84, R62, R20 ;  /* 0x0000003e5414723c */ /* 0x000fe20000041814 */
[----:B------:R-:W-:Y:S05]  /*2eb0*/  LDSM.16.M88.4 R60, [R228+0x1000] ;  /* 0x00100000e43c783b */ /* 0x000fea0000000200 */
[----:B------:R-:W-:Y:S01]  /*2ec0*/  HMMA.16816.F32.BF16 R44, R16, R66, R44 ;  /* 0x00000042102c723c */ /* 0x000fe2000004182c */
[----:B------:R-:W-:Y:S05]  /*2ed0*/  LDSM.16.M88.4 R64, [R241+0xa800] ;  /* 0x00a80000f140783b */ /* 0x000fea0000000200 */
[----:B-1----:R-:W-:Y:S06]  /*2ee0*/  HMMA.16816.F32.BF16 R8, R12, R88, R8 ;  /* 0x000000580c08723c */ /* 0x002fec0000041808 */
[C---:B--2---:R-:W-:Y:S06]  /*2ef0*/  HMMA.16816.F32.BF16 R56, R16.reuse, R52, R56 ;  /* 0x000000341038723c */ /* 0x044fec0000041838 */
[C---:B------:R-:W-:Y:S01]  /*2f00*/  HMMA.16816.F32.BF16 R72, R16.reuse, R54, R72 ;  /* 0x000000361048723c */ /* 0x040fe20000041848 */
[----:B------:R-:W-:Y:S05]  /*2f10*/  LDSM.16.M88.4 R52, [R228+0x1800] ;  /* 0x00180000e434783b */ /* 0x000fea0000000200 */
[C---:B------:R-:W-:Y:S06]  /*2f20*/  HMMA.16816.F32.BF16 R68, R16.reuse, R48, R68 ;  /* 0x000000301044723c */ /* 0x040fec0000041844 */
[----:B------:R-:W-:Y:S01]  /*2f30*/  HMMA.16816.F32.BF16 R16, R16, R50, R36 ;  /* 0x000000321010723c */ /* 0x000fe20000041824 */
[----:B------:R-:W-:Y:S04]  /*2f40*/  LDSM.16.M88.4 R36, [R240+0x2000] ;  /* 0x00200000f024783b */ /* 0x000fe80000000200 */
[----:B------:R-:W1:Y:S01]  /*2f50*/  LDSM.16.M88.4 R48, [R239+0x2000] ;  /* 0x00200000ef30783b */ /* 0x000e620000000200 */
[----:B---3--:R-:W-:Y:S06]  /*2f60*/  HMMA.16816.F32.BF16 R32, R84, R92, R32 ;  /* 0x0000005c5420723c */ /* 0x008fec0000041820 */
[----:B------:R-:W-:Y:S01]  /*2f70*/  HMMA.16816.F32.BF16 R20, R12, R90, R20 ;  /* 0x0000005a0c14723c */ /* 0x000fe20000041814 */
[----:B------:R-:W-:Y:S05]  /*2f80*/  LDSM.16.M88.4 R88, [R235+0xa000] ;  /* 0x00a00000eb58783b */ /* 0x000fea0000000200 */
[----:B------:R-:W-:Y:S01]  /*2f90*/  HMMA.16816.F32.BF16 R44, R84, R94, R44 ;  /* 0x0000005e542c723c */ /* 0x000fe2000004182c */
[----:B------:R-:W-:Y:S05]  /*2fa0*/  LDSM.16.M88.4 R92, [R239+0x2800] ;  /* 0x00280000ef5c783b */ /* 0x000fea0000000200 */
[----:B----4-:R-:W-:Y:S06]  /*2fb0*/  HMMA.16816.F32.BF16 R8, R24, R76, R8 ;  /* 0x0000004c1808723c */ /* 0x010fec0000041808 */
[C---:B------:R-:W-:Y:S06]  /*2fc0*/  HMMA.16816.F32.BF16 R56, R84.reuse, R40, R56 ;  /* 0x000000285438723c */ /* 0x040fec0000041838 */
[C---:B------:R-:W-:Y:S01]  /*2fd0*/  HMMA.16816.F32.BF16 R72, R84.reuse, R42, R72 ;  /* 0x0000002a5448723c */ /* 0x040fe20000041848 */
[----:B------:R-:W-:Y:S05]  /*2fe0*/  LDSM.16.M88.4 R40, [R241+0xb000] ;  /* 0x00b00000f128783b */ /* 0x000fea0000000200 */
[C---:B------:R-:W-:Y:S06]  /*2ff0*/  HMMA.16816.F32.BF16 R68, R84.reuse, R28, R68 ;  /* 0x0000001c5444723c */ /* 0x040fec0000041844 */
[----:B------:R-:W-:Y:S01]  /*3000*/  HMMA.16816.F32.BF16 R84, R84, R30, R16 ;  /* 0x0000001e5454723c */ /* 0x000fe20000041810 */
[----:B------:R-:W2:Y:S04]  /*3010*/  LDSM.16.M88.4 R16, [R238+0x2000] ;  /* 0x00200000ee10783b */ /* 0x000ea80000000200 */
[----:B------:R-:W3:Y:S01]  /*3020*/  LDSM.16.M88.4 R28, [R241+0xb800] ;  /* 0x00b80000f11c783b */ /* 0x000ee20000000200 */
[----:B------:R-:W-:Y:S06]  /*3030*/  HMMA.16816.F32.BF16 R32, R12, R80, R32 ;  /* 0x000000500c20723c */ /* 0x000fec0000041820 */
        /* <DEDUP_REMOVED lines=9> */
[----:B------:R-:W-:Y:S01]  /*30d0*/  HMMA.16816.F32.BF16 R84, R12, R54, R84 ;  /* 0x000000360c54723c */ /* 0x000fe20000041854 */
[----:B------:R-:W-:Y:S04]  /*30e0*/  LDSM.16.M88.4 R12, [R237+0x2000] ;  /* 0x00200000ed0c783b */ /* 0x000fe80000000200 */
[----:B------:R-:W1:Y:S01]  /*30f0*/  LDSM.16.M88.4 R52, [R228+0x2000] ;  /* 0x00200000e434783b */ /* 0x000e620000000200 */
[----:B------:R-:W-:Y:S06]  /*3100*/  HMMA.16816.F32.BF16 R32, R24, R64, R32 ;  /* 0x000000401820723c */ /* 0x000fec0000041820 */
[----:B------:R-:W-:Y:S01]  /*3110*/  HMMA.16816.F32.BF16 R20, R36, R50, R20 ;  /* 0x000000322414723c */ /* 0x000fe20000041814 */
[----:B------:R-:W-:Y:S05]  /*3120*/  LDSM.16.M88.4 R48, [R235+0xb000] ;  /* 0x00b00000eb30783b */ /* 0x000fea0000000200 */
[----:B------:R-:W-:Y:S01]  /*3130*/  HMMA.16816.F32.BF16 R44, R24, R66, R44 ;  /* 0x00000042182c723c */ /* 0x000fe2000004182c */
[----:B------:R-:W-:Y:S05]  /*3140*/  LDSM.16.M88.4 R64, [R228+0x2800] ;  /* 0x00280000e440783b */ /* 0x000fea0000000200 */
[----:B--2---:R-:W-:Y:S06]  /*3150*/  HMMA.16816.F32.BF16 R8, R16, R88, R8 ;  /* 0x000000581008723c */ /* 0x004fec0000041808 */
[C---:B------:R-:W-:Y:S06]  /*3160*/  HMMA.16816.F32.BF16 R56, R24.reuse, R40, R56 ;  /* 0x000000281838723c */ /* 0x040fec0000041838 */
[C---:B------:R-:W-:Y:S01]  /*3170*/  HMMA.16816.F32.BF16 R72, R24.reuse, R42, R72 ;  /* 0x0000002a1848723c */ /* 0x040fe20000041848 */
[----:B------:R-:W-:Y:S05]  /*3180*/  LDSM.16.M88.4 R40, [R235+0xb800] ;  /* 0x00b80000eb28783b */ /* 0x000fea0000000200 */
[C---:B---3--:R-:W-:Y:S06]  /*3190*/  HMMA.16816.F32.BF16 R68, R24.reuse, R28, R68 ;  /* 0x0000001c1844723c */ /* 0x048fec0000041844 */
[----:B------:R-:W-:Y:S01]  /*31a0*/  HMMA.16816.F32.BF16 R84, R24, R30, R84 ;  /* 0x0000001e1854723c */ /* 0x000fe20000041854 */
[----:B------:R-:W-:Y:S04]  /*31b0*/  LDSM.16.M88.4 R28, [R242+0x4000] ;  /* 0x00400000f21c783b */ /* 0x000fe80000000200 */
[----:B------:R-:W2:Y:S01]  /*31c0*/  LDSM.16.M88.4 R24, [R241+0xc000] ;  /* 0x00c00000f118783b */ /* 0x000ea20000000200 */
        /* <DEDUP_REMOVED lines=11> */
[----:B------:R-:W1:Y:S04]  /*3280*/  LDSM.16.M88.4 R36, [R239+0x4000] ;  /* 0x00400000ef24783b */ /* 0x000e680000000200 */
[----:B------:R-:W3:Y:S01]  /*3290*/  LDSM.16.M88.4 R60, [R228+0x3000] ;  /* 0x00300000e43c783b */ /* 0x000ee20000000200 */
[----:B------:R-:W-:Y:S06]  /*32a0*/  HMMA.16816.F32.BF16 R32, R16, R76, R32 ;  /* 0x0000004c1020723c */ /* 0x000fec0000041820 */
[----:B------:R-:W-:Y:S01]  /*32b0*/  HMMA.16816.F32.BF16 R20, R12, R54, R20 ;  /* 0x000000360c14723c */ /* 0x000fe20000041814 */
[----:B------:R-:W4:Y:S05]  /*32c0*/  LDSM.16.M88.4 R52, [R241+0xc800] ;  /* 0x00c80000f134783b */ /* 0x000f2a0000000200 */
[----:B------:R-:W-:Y:S01]  /*32d0*/  HMMA.16816.F32.BF16 R44, R16, R78, R44 ;  /* 0x0000004e102c723c */ /* 0x000fe2000004182c */
[----:B------:R-:W-:Y:S05]  /*32e0*/  LDSM.16.M88.4 R76, [R241+0xd800] ;  /* 0x00d80000f14c783b */ /* 0x000fea0000000200 */
[----:B--2---:R-:W-:Y:S06]  /*32f0*/  HMMA.16816.F32.BF16 R8, R28, R24, R8 ;  /* 0x000000181c08723c */ /* 0x004fec0000041808 */
[C---:B------:R-:W-:Y:S06]  /*3300*/  HMMA.16816.F32.BF16 R56, R16.reuse, R48, R56 ;  /* 0x000000301038723c */ /* 0x040fec0000041838 */
[C---:B------:R-:W-:Y:S01]  /*3310*/  HMMA.16816.F32.BF16 R72, R16.reuse, R50, R72 ;  /* 0x000000321048723c */ /* 0x040fe20000041848 */
[----:B------:R-:W-:Y:S05]  /*3320*/  LDSM.16.M88.4 R48, [R228+0x3800] ;  /* 0x00380000e430783b */ /* 0x000fea0000000200 */
[C---:B------:R-:W-:Y:S06]  /*3330*/  HMMA.16816.F32.BF16 R68, R16.reuse, R40, R68 ;  /* 0x000000281044723c */ /* 0x040fec0000041844 */
[----:B------:R-:W-:Y:S01]  /*3340*/  HMMA.16816.F32.BF16 R84, R16, R42, R84 ;  /* 0x0000002a1054723c */ /* 0x000fe20000041854 */
[----:B------:R-:W2:Y:S04]  /*3350*/  LDSM.16.M88.4 R16, [R235+0xc000] ;  /* 0x00c00000eb10783b */ /* 0x000ea80000000200 */
[----:B------:R-:W-:Y:S01]  /*3360*/  LDSM.16.M88.4 R40, [R241+0xd000] ;  /* 0x00d00000f128783b */ /* 0x000fe20000000200 */
[----:B------:R-:W-:Y:S06]  /*3370*/  HMMA.16816.F32.BF16 R32, R12, R64, R32 ;  /* 0x000000400c20723c */ /* 0x000fec0000041820 */
[----:B------:R-:W-:Y:S01]  /*3380*/  HMMA.16816.F32.BF16 R20, R28, R26, R20 ;  /* 0x0000001a1c14723c */ /* 0x000fe20000041814 */
[----:B------:R-:W2:Y:S05]  /*3390*/  LDSM.16.M88.4 R24, [R239+0x4800] ;  /* 0x00480000ef18783b */ /* 0x000eaa0000000200 */
[----:B------:R-:W-:Y:S01]  /*33a0*/  HMMA.16816.F32.BF16 R44, R12, R66, R44 ;  /* 0x000000420c2c723c */ /* 0x000fe2000004182c */
[----:B------:R-:W-:Y:S05]  /*33b0*/  LDSM.16.M88.4 R64, [R237+0x4000] ;  /* 0x00400000ed40783b */ /* 0x000fea0000000200 */
[----:B-1----:R-:W-:Y:S06]  /*33c0*/  HMMA.16816.F32.BF16 R8, R88, R36, R8 ;  /* 0x000000245808723c */ /* 0x002fec0000041808 */
[C---:B---3--:R-:W-:Y:S06]  /*33d0*/  HMMA.16816.F32.BF16 R56, R12.reuse, R60, R56 ;  /* 0x0000003c0c38723c */ /* 0x048fec0000041838 */
[----:B------:R-:W-:Y:S01]  /*33e0*/  HMMA.16816.F32.BF16 R72, R12, R62, R72 ;  /* 0x0000003e0c48723c */ /* 0x000fe20000041848 */
[----:B------:R-:W1:Y:S05]  /*33f0*/  LDSM.16.M88.4 R60, [R228+0x4000] ;  /* 0x00400000e43c783b */ /* 0x000e6a0000000200 */
[----:B----4-:R-:W-:Y:S06]  /*3400*/  HMMA.16816.F32.BF16 R32, R28, R52, R32 ;  /* 0x000000341c20723c */ /* 0x010fec0000041820 */
[----:B------:R-:W-:Y:S01]  /*3410*/  HMMA.16816.F32.BF16 R20, R88, R38, R20 ;  /* 0x000000265814723c */ /* 0x000fe20000041814 */
[----:B------:R-:W3:Y:S05]  /*3420*/  LDSM.16.M88.4 R36, [R235+0xc800] ;  /* 0x00c80000eb24783b */ /* 0x000eea0000000200 */
[----:B------:R-:W-:Y:S01]  /*3430*/  HMMA.16816.F32.BF16 R44, R28, R54, R44 ;  /* 0x000000361c2c723c */ /* 0x000fe2000004182c */
[----:B------:R-:W-:Y:S05]  /*3440*/  LDSM.16.M88.4 R52, [R242+0x6000] ;  /* 0x00600000f234783b */ /* 0x000fea0000000200 */
[----:B--2---:R-:W-:Y:S06]  /*3450*/  HMMA.16816.F32.BF16 R8, R80, R16, R8 ;  /* 0x000000105008723c */ /* 0x004fec0000041808 */
[C---:B------:R-:W-:Y:S06]  /*3460*/  HMMA.16816.F32.BF16 R68, R12.reuse, R48, R68 ;  /* 0x000000300c44723c */ /* 0x040fec0000041844 */
[----:B------:R-:W-:Y:S01]  /*3470*/  HMMA.16816.F32.BF16 R84, R12, R50, R84 ;  /* 0x000000320c54723c */ /* 0x000fe20000041854 */
[----:B------:R-:W2:Y:S04]  /*3480*/  LDSM.16.M88.4 R12, [R241+0xe000] ;  /* 0x00e00000f10c783b */ /* 0x000ea80000000200 */
[----:B------:R-:W4:Y:S01]  /*3490*/  LDSM.16.M88.4 R48, [R228+0x4800] ;  /* 0x00480000e430783b */ /* 0x000f220000000200 */
[----:B------:R-:W-:Y:S06]  /*34a0*/  HMMA.16816.F32.BF16 R32, R88, R24, R32 ;  /* 0x000000185820723c */ /* 0x000fec0000041820 */
[----:B------:R-:W-:Y:S01]  /*34b0*/  HMMA.16816.F32.BF16 R20, R80, R18, R20 ;  /* 0x000000125014723c */ /* 0x000fe20000041814 */
[----:B------:R-:W4:Y:S05]  /*34c0*/  LDSM.16.M88.4 R16, [R239+0x5000] ;  /* 0x00500000ef10783b */ /* 0x000f2a0000000200 */
[----:B------:R-:W-:Y:S01]  /*34d0*/  HMMA.16816.F32.BF16 R44, R88, R26, R44 ;  /* 0x0000001a582c723c */ /* 0x000fe2000004182c */
[----:B------:R-:W-:Y:S05]  /*34e0*/  LDSM.16.M88.4 R24, [R239+0x6000] ;  /* 0x00600000ef18783b */ /* 0x000fea0000000200 */
[----:B-1----:R-:W-:Y:S06]  /*34f0*/  HMMA.16816.F32.BF16 R8, R64, R60, R8 ;  /* 0x0000003c4008723c */ /* 0x002fec0000041808 */
[C---:B------:R-:W-:Y:S06]  /*3500*/  HMMA.16816.F32.BF16 R56, R28.reuse, R40, R56 ;  /* 0x000000281c38723c */ /* 0x040fec0000041838 */
[----:B------:R-:W-:Y:S01]  /*3510*/  HMMA.16816.F32.BF16 R72, R28, R42, R72 ;  /* 0x0000002a1c48723c */ /* 0x000fe20000041848 */
[----:B------:R-:W1:Y:S05]  /*3520*/  LDSM.16.M88.4 R40, [R240+0x6000] ;  /* 0x00600000f028783b */ /* 0x000e6a0000000200 */
[----:B---3--:R-:W-:Y:S06]  /*3530*/  HMMA.16816.F32.BF16 R32, R80, R36, R32 ;  /* 0x000000245020723c */ /* 0x008fec0000041820 */
[----:B------:R-:W-:Y:S01]  /*3540*/  HMMA.16816.F32.BF16 R20, R64, R62, R20 ;  /* 0x0000003e4014723c */ /* 0x000fe20000041814 */
[----:B------:R-:W-:Y:S05]  /*3550*/  LDSM.16.M88.4 R60, [R228+0x5000] ;  /* 0x00500000e43c783b */ /* 0x000fea0000000200 */
[----:B--2---:R-:W-:Y:S06]  /*3560*/  HMMA.16816.F32.BF16 R8, R52, R12, R8 ;  /* 0x0000000c3408723c */ /* 0x004fec0000041808 */
[----:B------:R-:W-:Y:S01]  /*3570*/  HMMA.16816.F32.BF16 R44, R80, R38, R44 ;  /* 0x00000026502c723c */ /* 0x000fe2000004182c */
[----:B------:R-:W-:Y:S05]  /*3580*/  LDSM.16.M88.4 R36, [R239+0x6800] ;  /* 0x00680000ef24783b */ /* 0x000fea0000000200 */
[C---:B------:R-:W-:Y:S06]  /*3590*/  HMMA.16816.F32.BF16 R68, R28.reuse, R76, R68 ;  /* 0x0000004c1c44723c */ /* 0x040fec0000041844 */
[----:B------:R-:W-:Y:S01]  /*35a0*/  HMMA.16816.F32.BF16 R84, R28, R78, R84 ;  /* 0x0000004e1c54723c */ /* 0x000fe20000041854 */
[----:B------:R-:W2:Y:S04]  /*35b0*/  LDSM.16.M88.4 R28, [R238+0x6000] ;  /* 0x00600000ee1c783b */ /* 0x000ea80000000200 */
[----:B------:R-:W-:Y:S01]  /*35c0*/  LDSM.16.M88.4 R76, [R235+0xd800] ;  /* 0x00d80000eb4c783b */ /* 0x000fe20000000200 */
[----:B----4-:R-:W-:Y:S06]  /*35d0*/  HMMA.16816.F32.BF16 R32, R64, R48, R32 ;  /* 0x000000304020723c */ /* 0x010fec0000041820 */
[----:B------:R-:W-:Y:S01]  /*35e0*/  HMMA.16816.F32.BF16 R20, R52, R14, R20 ;  /* 0x0000000e3414723c */ /* 0x000fe20000041814 */
[----:B------:R-:W-:Y:S05]  /*35f0*/  LDSM.16.M88.4 R12, [R228+0x6000] ;  /* 0x00600000e40c783b */ /* 0x000fea0000000200 */
[----:B------:R-:W-:Y:S06]  /*3600*/  HMMA.16816.F32.BF16 R56, R88, R16, R56 ;  /* 0x000000105838723c */ /* 0x000fec0000041838 */
[----:B-1----:R-:W-:Y:S06]  /*3610*/  HMMA.16816.F32.BF16 R8, R40, R24, R8 ;  /* 0x000000182808723c */ /* 0x002fec0000041808 */
[----:B------:R-:W-:Y:S01]  /*3620*/  HMMA.16816.F32.BF16 R44, R64, R50, R44 ;  /* 0x00000032402c723c */ /* 0x000fe2000004182c */
[----:B------:R-:W-:Y:S05]  /*3630*/  LDSM.16.M88.4 R48, [R241+0xf000] ;  /* 0x00f00000f130783b */ /* 0x000fea0000000200 */
[----:B------:R-:W-:Y:S01]  /*3640*/  HMMA.16816.F32.BF16 R72, R88, R18, R72 ;  /* 0x000000125848723c */ /* 0x000fe20000041848 */
[----:B------:R-:W1:Y:S05]  /*3650*/  LDSM.16.M88.4 R16, [R237+0x6000] ;  /* 0x00600000ed10783b */ /* 0x000e6a0000000200 */
[----:B------:R-:W-:Y:S06]  /*3660*/  HMMA.16816.F32.BF16 R32, R52, R96, R32 ;  /* 0x000000603420723c */ /* 0x000fec0000041820 */
[----:B------:R-:W-:Y:S01]  /*3670*/  HMMA.16816.F32.BF16 R20, R40, R26, R20 ;  /* 0x0000001a2814723c */ /* 0x000fe20000041814 */
[----:B------:R-:W3:Y:S05]  /*3680*/  LDSM.16.M88.4 R24, [R235+0xe800] ;  /* 0x00e80000eb18783b */ /* 0x000eea0000000200 */
[----:B------:R-:W-:Y:S06]  /*3690*/  HMMA.16816.F32.BF16 R56, R80, R100, R56 ;  /* 0x000000645038723c */ /* 0x000fec0000041838 */
[----:B--2---:R-:W-:Y:S06]  /*36a0*/  HMMA.16816.F32.BF16 R8, R28, R92, R8 ;  /* 0x0000005c1c08723c */ /* 0x004fec0000041808 */
[----:B------:R-:W-:Y:S06]  /*36b0*/  HMMA.16816.F32.BF16 R44, R52, R98, R44 ;  /* 0x00000062342c723c */ /* 0x000fec000004182c */
[C---:B------:R-:W-:Y:S06]  /*36c0*/  HMMA.16816.F32.BF16 R68, R88.reuse, R104, R68 ;  /* 0x000000685844723c */ /* 0x040fec0000041844 */
[----:B------:R-:W-:Y:S01]  /*36d0*/  HMMA.16816.F32.BF16 R84, R88, R106, R84 ;  /* 0x0000006a5854723c */ /* 0x000fe20000041854 */
[----:B------:R-:W-:Y:S05]  /*36e0*/  LDSM.16.M88.4 R88, [R239+0x7000] ;  /* 0x00700000ef58783b */ /* 0x000fea0000000200 */
[----:B------:R-:W-:Y:S06]  /*36f0*/  HMMA.16816.F32.BF16 R72, R80, R102, R72 ;  /* 0x000000665048723c */ /* 0x000fec0000041848 */
[----:B------:R-:W-:Y:S06]  /*3700*/  HMMA.16816.F32.BF16 R32, R40, R36, R32 ;  /* 0x000000242820723c */ /* 0x000fec0000041820 */
[----:B------:R-:W-:Y:S06]  /*3710*/  HMMA.16816.F32.BF16 R20, R28, R94, R20 ;  /* 0x0000005e1c14723c */ /* 0x000fec0000041814 */
[----:B------:R-:W-:Y:S06]  /*3720*/  HMMA.16816.F32.BF16 R56, R64, R60, R56 ;  /* 0x0000003c4038723c */ /* 0x000fec0000041838 */
[----:B-1----:R-:W-:Y:S06]  /*3730*/  HMMA.16816.F32.BF16 R8, R16, R12, R8 ;  /* 0x0000000c1008723c */ /* 0x002fec0000041808 */
[----:B------:R-:W-:Y:S01]  /*3740*/  HMMA.16816.F32.BF16 R44, R40, R38, R44 ;  /* 0x00000026282c723c */ /* 0x000fe2000004182c */
[----:B------:R-:W1:Y:S05]  /*3750*/  LDSM.16.M88.4 R36, [R228+0x5800] ;  /* 0x00580000e424783b */ /* 0x000e6a0000000200 */
[C---:B------:R-:W-:Y:S06]  /*3760*/  HMMA.16816.F32.BF16 R68, R80.reuse, R76, R68 ;  /* 0x0000004c5044723c */ /* 0x040fec0000041844 */
[----:B------:R-:W-:Y:S01]  /*3770*/  HMMA.16816.F32.BF16 R84, R80, R78, R84 ;  /* 0x0000004e5054723c */ /* 0x000fe20000041854 */
[----:B------:R-:W2:Y:S05]  /*3780*/  LDSM.16.M88.4 R76, [R228+0x6800] ;  /* 0x00680000e44c783b */ /* 0x000eaa0000000200 */
[----:B------:R-:W-:Y:S01]  /*3790*/  HMMA.16816.F32.BF16 R72, R64, R62, R72 ;  /* 0x0000003e4048723c */ /* 0x000fe20000041848 */
[----:B------:R-:W-:Y:S01]  /*37a0*/  FMUL.FTZ R0, R8, UR5 ;  /* 0x0000000508007c20 */ /* 0x000fe20008410000 */
[----:B------:R-:W-:-:S04]  /*37b0*/  FMUL.FTZ R3, R9, UR5 ;  /* 0x0000000509037c20 */ /* 0x000fc80008410000 */
[----:B---3--:R-:W-:Y:S01]  /*37c0*/  HMMA.16816.F32.BF16 R32, R28, R24, R32 ;  /* 0x000000181c20723c */ /* 0x008fe20000041820 */
[----:B------:R-:W3:Y:S05]  /*37d0*/  MUFU.TANH R0, R0 ;  /* 0x0000000000007308 */ /* 0x000eea0000002400 */
[----:B------:R-:W-:Y:S01]  /*37e0*/  HMMA.16816.F32.BF16 R20, R16, R14, R20 ;  /* 0x0000000e1014723c */ /* 0x000fe20000041814 */
[----:B------:R-:W-:Y:S02]  /*37f0*/  LDSM.16.M88.4 R12, [R235+0xf000] ;  /* 0x00f00000eb0c783b */ /* 0x000fe40000000200 */
[----:B------:R-:W-:Y:S03]  /*3800*/  MUFU.TANH R3, R3 ;  /* 0x0000000300037308 */ /* 0x000fe60000002400 */
[----:B------:R-:W-:Y:S06]  /*3810*/  HMMA.16816.F32.BF16 R56, R52, R48, R56 ;  /* 0x000000303438723c */ /* 0x000fec0000041838 */
[----:B-1----:R-:W-:Y:S01]  /*3820*/  HMMA.16816.F32.BF16 R68, R64, R36, R68 ;  /* 0x000000244044723c */ /* 0x002fe20000041844 */
[----:B------:R-:W-:Y:S01]  /*3830*/  FMUL.FTZ R48, R10, UR5 ;  /* 0x000000050a307c20 */ /* 0x000fe20008410000 */
[----:B------:R-:W-:-:S02]  /*3840*/  FMUL.FTZ R49, R11, UR5 ;  /* 0x000000050b317c20 */ /* 0x000fc40008410000 */
[----:B------:R-:W1:Y:S02]  /*3850*/  LDSM.16.M88.4 R8, [R241+0xf800] ;  /* 0x00f80000f108783b */ /* 0x000e640000000200 */
[----:B------:R-:W-:Y:S01]  /*3860*/  HMMA.16816.F32.BF16 R72, R52, R50, R72 ;  /* 0x000000323448723c */ /* 0x000fe20000041848 */
[----:B------:R-:W4:Y:S05]  /*3870*/  MUFU.TANH R48, R48 ;  /* 0x0000003000307308 */ /* 0x000f2a0000002400 */
[----:B--2---:R-:W-:Y:S01]  /*3880*/  HMMA.16816.F32.BF16 R32, R16, R76, R32 ;  /* 0x0000004c1020723c */ /* 0x004fe20000041820 */
[----:B------:R-:W-:Y:S01]  /*3890*/  FMUL.FTZ R20, R20, UR5 ;  /* 0x0000000514147c20 */ /* 0x000fe20008410000 */
[----:B------:R-:W-:Y:S01]  /*38a0*/  FMUL.FTZ R50, R21, UR5 ;  /* 0x0000000515327c20 */ /* 0x000fe20008410000 */
[----:B------:R-:W-:Y:S01]  /*38b0*/  FMUL.FTZ R36, R22, UR5 ;  /* 0x0000000516247c20 */ /* 0x000fe20008410000 */
[----:B------:R-:W-:Y:S01]  /*38c0*/  FMUL.FTZ R37, R23, UR5 ;  /* 0x0000000517257c20 */ /* 0x000fe20008410000 */
[----:B------:R2:W-:Y:S01]  /*38d0*/  MUFU.TANH R60, R20 ;  /* 0x00000014003c7308 */ /* 0x0005e20000002400 */
[----:B------:R-:W-:Y:S06]  /*38e0*/  HMMA.16816.F32.BF16 R84, R64, R38, R84 ;  /* 0x000000264054723c */ /* 0x000fec0000041854 */
[C---:B------:R-:W-:Y:S01]  /*38f0*/  HMMA.16816.F32.BF16 R56, R40.reuse, R88, R56 ;  /* 0x000000582838723c */ /* 0x040fe20000041838 */
[----:B------:R-:W4:Y:S05]  /*3900*/  MUFU.TANH R49, R49 ;  /* 0x0000003100317308 */ /* 0x000f2a0000002400 */
[----:B------:R-:W-:Y:S03]  /*3910*/  HMMA.16816.F32.BF16 R72, R40, R90, R72 ;  /* 0x0000005a2848723c */ /* 0x000fe60000041848 */
[----:B------:R-:W-:Y:S01]  /*3920*/  MUFU.TANH R36, R36 ;  /* 0x0000002400247308 */ /* 0x000fe20000002400 */
[----:B--2---:R-:W2:Y:S02]  /*3930*/  LDSM.16.M88.4 R20, [R239+0x7800] ;  /* 0x00780000ef14783b */ /* 0x004ea40000000200 */
[----:B------:R-:W-:Y:S01]  /*3940*/  FMUL.FTZ R32, R32, UR5 ;  /* 0x0000000520207c20 */ /* 0x000fe20008410000 */
[----:B------:R-:W-:Y:S01]  /*3950*/  FMUL.FTZ R61, R33, UR5 ;  /* 0x00000005213d7c20 */ /* 0x000fe20008410000 */
[----:B------:R-:W-:Y:S01]  /*3960*/  HMMA.16816.F32.BF16 R44, R28, R26, R44 ;  /* 0x0000001a1c2c723c */ /* 0x000fe2000004182c */
[----:B------:R-:W3:Y:S02]  /*3970*/  LDSM.16.M88.4 R24, [R228+0x7000] ;  /* 0x00700000e418783b */ /* 0x000ee40000000200 */
[----:B------:R4:W-:Y:S03]  /*3980*/  MUFU.TANH R51, R32 ;  /* 0x0000002000337308 */ /* 0x0009e60000002400 */
[C---:B-1----:R-:W-:Y:S05]  /*3990*/  HMMA.16816.F32.BF16 R68, R52.reuse, R8, R68 ;  /* 0x000000083444723c */ /* 0x042fea0000041844 */
[----:B------:R-:W-:Y:S01]  /*39a0*/  MUFU.TANH R50, R50 ;  /* 0x0000003200327308 */ /* 0x000fe20000002400 */
[----:B------:R-:W-:Y:S01]  /*39b0*/  HMMA.16816.F32.BF16 R84, R52, R10, R84 ;  /* 0x0000000a3454723c */ /* 0x000fe20000041854 */
[----:B------:R-:W-:Y:S01]  /*39c0*/  FMUL.FTZ R8, R34, UR5 ;  /* 0x0000000522087c20 */ /* 0x000fe20008410000 */
[----:B------:R-:W-:-:S04]  /*39d0*/  FMUL.FTZ R9, R35, UR5 ;  /* 0x0000000523097c20 */ /* 0x000fc80008410000 */
[C---:B------:R-:W-:Y:S01]  /*39e0*/  HMMA.16816.F32.BF16 R72, R28.reuse, R14, R72 ;  /* 0x0000000e1c48723c */ /* 0x040fe20000041848 */
[----:B------:R-:W1:Y:S01]  /*39f0*/  MUFU.TANH R8, R8 ;  /* 0x0000000800087308 */ /* 0x000e620000002400 */
[----:B----4-:R-:W4:Y:S04]  /*3a00*/  LDSM.16.M88.4 R32, [R235+0xf800] ;  /* 0x00f80000eb20783b */ /* 0x010f280000000200 */
[----:B------:R-:W-:Y:S01]  /*3a10*/  HMMA.16816.F32.BF16 R56, R28, R12, R56 ;  /* 0x0000000c1c38723c */ /* 0x000fe20000041838 */
[----:B------:R-:W1:Y:S01]  /*3a20*/  LDSM.16.M88.4 R12, [R228+0x7800] ;  /* 0x00780000e40c783b */ /* 0x000e620000000200 */
[----:B------:R-:W-:-:S04]  /*3a30*/  DEPBAR.LE SB0, 0x0 ;  /* 0x000080000000791a */ /* 0x000fc80000000000 */
[----:B------:R-:W-:Y:S01]  /*3a40*/  HMMA.16816.F32.BF16 R44, R16, R78, R44 ;  /* 0x0000004e102c723c */ /* 0x000fe2000004182c */
[----:B------:R-:W-:Y:S05]  /*3a50*/  MUFU.TANH R37, R37 ;  /* 0x0000002500257308 */ /* 0x000fea0000002400 */
[C---:B--2---:R-:W-:Y:S03]  /*3a60*/  HMMA.16816.F32.BF16 R68, R40.reuse, R20, R68 ;  /* 0x000000142844723c */ /* 0x044fe60000041844 */
[----:B------:R-:W-:Y:S03]  /*3a70*/  MUFU.TANH R61, R61 ;  /* 0x0000003d003d7308 */ /* 0x000fe60000002400 */
[----:B------:R-:W-:Y:S05]  /*3a80*/  HMMA.16816.F32.BF16 R84, R40, R22, R84 ;  /* 0x000000162854723c */ /* 0x000fea0000041854 */
[----:B------:R-:W2:Y:S01]  /*3a90*/  MUFU.TANH R9, R9 ;  /* 0x0000000900097308 */ /* 0x000ea20000002400 */
[C---:B---3--:R-:W-:Y:S06]  /*3aa0*/  HMMA.16816.F32.BF16 R72, R16.reuse, R26, R72 ;  /* 0x0000001a1048723c */ /* 0x048fec0000041848 */
[----:B------:R-:W-:Y:S01]  /*3ab0*/  HMMA.16816.F32.BF16 R56, R16, R24, R56 ;  /* 0x000000181038723c */ /* 0x000fe20000041838 */
[----:B------:R-:W-:-:S02]  /*3ac0*/  IMAD.SHL.U32 R26, R116, 0x2, RZ ;  /* 0x00000002741a7824 */ /* 0x000fc400078e00ff */
[----:B------:R-:W-:Y:S01]  /*3ad0*/  FMUL.FTZ R38, R46, UR5 ;  /* 0x000000052e267c20 */ /* 0x000fe20008410000 */
[----:B------:R-:W-:Y:S02]  /*3ae0*/  FMUL.FTZ R39, R47, UR5 ;  /* 0x000000052f277c20 */ /* 0x000fe40008410000 */
[C---:B----4-:R-:W-:Y:S01]  /*3af0*/  HMMA.16816.F32.BF16 R68, R28.reuse, R32, R68 ;  /* 0x000000201c44723c */ /* 0x050fe20000041844 */
[----:B------:R-:W-:Y:S01]  /*3b00*/  LOP3.LUT R26, R26, 0x6, RZ, 0xc0, !PT ;  /* 0x000000061a1a7812 */ /* 0x000fe200078ec0ff */
[----:B------:R-:W-:Y:S01]  /*3b10*/  FMUL.FTZ R24, R44, UR5 ;  /* 0x000000052c187c20 */ /* 0x000fe20008410000 */
[----:B------:R-:W-:Y:S01]  /*3b20*/  FMUL.FTZ R25, R45, UR5 ;  /* 0x000000052d197c20 */ /* 0x000fe20008410000 */
[----:B------:R-:W3:Y:S02]  /*3b30*/  MUFU.TANH R38, R38 ;  /* 0x0000002600267308 */ /* 0x000ee40000002400 */
[----:B------:R-:W-:Y:S01]  /*3b40*/  HMMA.16816.F32.BF16 R84, R28, R34, R84 ;  /* 0x000000221c54723c */ /* 0x000fe20000041854 */
[----:B------:R-:W-:-:S04]  /*3b50*/  IMAD R26, R165, 0x40, R26 ;  /* 0x00000040a51a7824 */ /* 0x000fc800078e021a */
[C---:B------:R-:W-:Y:S01]  /*3b60*/  VIADD R10, R26.reuse, 0xffffffc8 ;  /* 0xffffffc81a0a7836 */ /* 0x040fe20000000000 */
[----:B------:R-:W4:Y:S01]  /*3b70*/  MUFU.TANH R24, R24 ;  /* 0x0000001800187308 */ /* 0x000f220000002400 */
[----:B------:R-:W-:Y:S02]  /*3b80*/  VIADD R22, R26, 0xffffffc0 ;  /* 0xffffffc01a167836 */ /* 0x000fe40000000000 */
[----:B------:R-:W-:Y:S01]  /*3b90*/  FMUL.FTZ R72, R72, UR5 ;  /* 0x0000000548487c20 */ /* 0x000fe20008410000 */
[----:B------:R-:W-:Y:S01]  /*3ba0*/  VIADD R20, R26, 0xffffffc1 ;  /* 0xffffffc11a147836 */ /* 0x000fe20000000000 */
[-C--:B------:R-:W-:Y:S01]  /*3bb0*/  ISETP.GE.AND P4, PT, R10, R117.reuse, PT ;  /* 0x000000750a00720c */ /* 0x080fe20003f86270 */
[----:B------:R-:W-:Y:S01]  /*3bc0*/  VIADD R10, R26, 0xffffffd1 ;  /* 0xffffffd11a0a7836 */ /* 0x000fe20000000000 */
[-C--:B------:R-:W-:Y:S01]  /*3bd0*/  ISETP.GE.AND P0, PT, R22, R117.reuse, PT ;  /* 0x000000751600720c */ /* 0x080fe20003f06270 */
[----:B------:R-:W-:Y:S01]  /*3be0*/  FMUL.FTZ R56, R56, UR5 ;  /* 0x0000000538387c20 */ /* 0x000fe20008410000 */
[-C--:B------:R-:W-:Y:S01]  /*3bf0*/  ISETP.GE.AND P5, PT, R20, R117.reuse, PT ;  /* 0x000000751400720c */ /* 0x080fe20003fa6270 */
[----:B------:R-:W-:Y:S01]  /*3c00*/  MUFU.TANH R25, R25 ;  /* 0x0000001900197308 */ /* 0x000fe20000002400 */
[-C--:B------:R-:W-:Y:S01]  /*3c10*/  ISETP.GE.AND P2, PT, R10, R117.reuse, PT ;  /* 0x000000750a00720c */ /* 0x080fe20003f46270 */
[----:B------:R-:W-:Y:S01]  /*3c20*/  VIADD R10, R26, 0xffffffd8 ;  /* 0xffffffd81a0a7836 */ /* 0x000fe20000000000 */
[C---:B-1----:R-:W-:Y:S01]  /*3c30*/  HMMA.16816.F32.BF16 R68, R16.reuse, R12, R68 ;  /* 0x0000000c1044723c */ /* 0x042fe20000041844 */
[----:B------:R-:W-:Y:S01]  /*3c40*/  FSEL R23, R0, -INF , !P0 ;  /* 0xff80000000177808 */ /* 0x000fe20004000000 */
[----:B------:R-:W-:Y:S01]  /*3c50*/  VIADD R0, R26, 0xffffffd9 ;  /* 0xffffffd91a007836 */ /* 0x000fe20000000000 */
[----:B------:R-:W-:Y:S01]  /*3c60*/  FSEL R48, R48, -INF , !P0 ;  /* 0xff80000030307808 */ /* 0x000fe20004000000 */
[----:B------:R-:W-:Y:S01]  /*3c70*/  FMUL.FTZ R58, R58, UR5 ;  /* 0x000000053a3a7c20 */ /* 0x000fe20008410000 */
[-C--:B------:R-:W-:Y:S01]  /*3c80*/  ISETP.GE.AND P0, PT, R10, R117.reuse, PT ;  /* 0x000000750a00720c */ /* 0x080fe20003f06270 */
[----:B------:R-:W-:Y:S01]  /*3c90*/  HMMA.16816.F32.BF16 R16, R16, R14, R84 ;  /* 0x0000000e1010723c */ /* 0x000fe20000041854 */
[----:B------:R-:W-:Y:S01]  /*3ca0*/  VIADD R12, R26, 0xffffffd0 ;  /* 0xffffffd01a0c7836 */ /* 0x000fe20000000000 */
[----:B------:R-:W-:Y:S01]  /*3cb0*/  FSEL R22, R49, -INF , !P5 ;  /* 0xff80000031167808 */ /* 0x000fe20006800000 */
[----:B------:R-:W1:Y:S01]  /*3cc0*/  MUFU.TANH R39, R39 ;  /* 0x0000002700277308 */ /* 0x000e620000002400 */
[----:B------:R-:W-:Y:S01]  /*3cd0*/  FSEL R27, R3, -INF , !P5 ;  /* 0xff800000031b7808 */ /* 0x000fe20006800000 */
[----:B------:R-:W-:Y:S01]  /*3ce0*/  FMUL.FTZ R57, R57, UR5 ;  /* 0x0000000539397c20 */ /* 0x000fe20008410000 */
[-C--:B------:R-:W-:Y:S01]  /*3cf0*/  ISETP.GE.AND P1, PT, R12, R117.reuse, PT ;  /* 0x000000750c00720c */ /* 0x080fe20003f26270 */
[----:B------:R-:W-:Y:S01]  /*3d00*/  FMUL.FTZ R59, R59, UR5 ;  /* 0x000000053b3b7c20 */ /* 0x000fe20008410000 */
[-C--:B------:R-:W-:Y:S01]  /*3d10*/  ISETP.GE.AND P5, PT, R0, R117.reuse, PT ;  /* 0x000000750000720c */ /* 0x080fe20003fa6270 */
[----:B------:R-:W-:Y:S01]  /*3d20*/  VIADD R0, R26, 0xffffffe0 ;  /* 0xffffffe01a007836 */ /* 0x000fe20000000000 */
[----:B------:R-:W-:Y:S01]  /*3d30*/  FSEL R10, R8, -INF , !P1 ;  /* 0xff800000080a7808 */ /* 0x000fe20004800000 */
[----:B------:R-:W-:Y:S01]  /*3d40*/  MUFU.TANH R193, R56 ;  /* 0x0000003800c17308 */ /* 0x000fe20000002400 */
[----:B------:R-:W-:Y:S01]  /*3d50*/  FSEL R21, R51, -INF , !P1 ;  /* 0xff80000033157808 */ /* 0x000fe20004800000 */
[----:B------:R-:W-:Y:S01]  /*3d60*/  FMUL.FTZ R73, R73, UR5 ;  /* 0x0000000549497c20 */ /* 0x000fe20008410000 */
[----:B------:R-:W-:Y:S01]  /*3d70*/  ISETP.GT.AND P1, PT, R165, 0x1, PT ;  /* 0x00000001a500780c */ /* 0x000fe20003f24270 */
[----:B------:R-:W-:Y:S01]  /*3d80*/  FMUL.FTZ R74, R74, UR5 ;  /* 0x000000054a4a7c20 */ /* 0x000fe20008410000 */
[----:B------:R-:W-:Y:S01]  /*3d90*/  IADD3 R20, R26, -0x37, RZ ;  /* 0xffffffc91a147810 */ /* 0x000fe20007ffe0ff */
[----:B------:R-:W-:Y:S01]  /*3da0*/  FMUL.FTZ R75, R75, UR5 ;  /* 0x000000054b4b7c20 */ /* 0x000fe20008410000 */
[----:B------:R-:W-:Y:S01]  /*3db0*/  FSEL R36, R36, -INF , !P4 ;  /* 0xff80000024247808 */ /* 0x000fe20006000000 */
[----:B------:R-:W1:Y:S01]  /*3dc0*/  MUFU.TANH R188, R58 ;  /* 0x0000003a00bc7308 */ /* 0x000e620000002400 */
[----:B------:R-:W-:Y:S01]  /*3dd0*/  FSEL R29, R60, -INF , !P4 ;  /* 0xff8000003c1d7808 */ /* 0x000fe20006000000 */
[----:B------:R-:W-:Y:S01]  /*3de0*/  FMUL.FTZ R68, R68, UR5 ;  /* 0x0000000544447c20 */ /* 0x000fe20008410000 */
[-C--:B------:R-:W-:Y:S01]  /*3df0*/  ISETP.GE.AND P4, PT, R0, R117.reuse, PT ;  /* 0x000000750000720c */ /* 0x080fe20003f86270 */
[----:B------:R-:W-:Y:S01]  /*3e00*/  VIADD R0, R26, 0xffffffe1 ;  /* 0xffffffe11a007836 */ /* 0x000fe20000000000 */
[-C--:B------:R-:W-:Y:S01]  /*3e10*/  ISETP.GE.AND P3, PT, R20, R117.reuse, PT ;  /* 0x000000751400720c */ /* 0x080fe20003f66270 */
[----:B------:R-:W-:Y:S01]  /*3e20*/  FMUL.FTZ R69, R69, UR5 ;  /* 0x0000000545457c20 */ /* 0x000fe20008410000 */
[----:B--2---:R-:W-:Y:S01]  /*3e30*/  FSEL R12, R9, -INF , !P2 ;  /* 0xff800000090c7808 */ /* 0x004fe20005000000 */
[----:B------:R-:W2:Y:S01]  /*3e40*/  @!P1 LDC.64 R250, c[0x0][0x218] ;  /* 0x00008600fffa9b82 */ /* 0x000ea20000000a00 */
[----:B------:R-:W-:Y:S01]  /*3e50*/  FSEL R20, R37, -INF , !P3 ;  /* 0xff80000025147808 */ /* 0x000fe20005800000 */
[----:B------:R-:W-:Y:S01]  /*3e60*/  MUFU.TANH R187, R57 ;  /* 0x0000003900bb7308 */ /* 0x000fe20000002400 */
[----:B------:R-:W-:Y:S01]  /*3e70*/  FSEL R31, R50, -INF , !P3 ;  /* 0xff800000321f7808 */ /* 0x000fe20005800000 */
[----:B------:R-:W-:Y:S01]  /*3e80*/  FMUL.FTZ R70, R70, UR5 ;  /* 0x0000000546467c20 */ /* 0x000fe20008410000 */
[----:B------:R-:W-:Y:S01]  /*3e90*/  ISETP.GE.AND P3, PT, R0, R117, PT ;  /* 0x000000750000720c */ /* 0x000fe20003f66270 */
[C---:B------:R-:W-:Y:S01]  /*3ea0*/  VIADD R0, R26.reuse, 0xffffffe8 ;  /* 0xffffffe81a007836 */ /* 0x040fe20000000000 */
[----:B------:R-:W-:Y:S01]  /*3eb0*/  FSEL R13, R61, -INF , !P2 ;  /* 0xff8000003d0d7808 */ /* 0x000fe20005000000 */
[----:B------:R-:W-:-:S02]  /*3ec0*/  VIADD R14, R26, 0xfffffff0 ;  /* 0xfffffff01a0e7836 */ /* 0x000fc40000000000 */
[----:B------:R-:W-:Y:S01]  /*3ed0*/  FMUL.FTZ R71, R71, UR5 ;  /* 0x0000000547477c20 */ /* 0x000fe20008410000 */
[----:B------:R-:W1:Y:S01]  /*3ee0*/  MUFU.TANH R200, R59 ;  /* 0x0000003b00c87308 */ /* 0x000e620000002400 */
[----:B------:R-:W-:Y:S01]  /*3ef0*/  ISETP.GE.AND P2, PT, R0, R117, PT ;  /* 0x000000750000720c */ /* 0x000fe20003f46270 */
[----:B------:R-:W-:Y:S02]  /*3f00*/  VIADD R0, R26, 0xffffffe9 ;  /* 0xffffffe91a007836 */ /* 0x000fe40000000000 */
[----:B------:R-:W-:Y:S01]  /*3f10*/  FMUL.FTZ R16, R16, UR5 ;  /* 0x0000000510107c20 */ /* 0x000fe20008410000 */
[----:B------:R-:W-:Y:S01]  /*3f20*/  FMUL.FTZ R18, R18, UR5 ;  /* 0x0000000512127c20 */ /* 0x000fe20008410000 */
[----:B------:R-:W-:Y:S01]  /*3f30*/  FMUL.FTZ R17, R17, UR5 ;  /* 0x0000000511117c20 */ /* 0x000fe20008410000 */
[----:B------:R-:W-:Y:S01]  /*3f40*/  FMUL.FTZ R19, R19, UR5 ;  /* 0x0000000513137c20 */ /* 0x000fe20008410000 */
[----:B---3--:R-:W-:Y:S01]  /*3f50*/  FSEL R8, R38, -INF , !P0 ;  /* 0xff80000026087808 */ /* 0x008fe20004000000 */
[----:B------:R-:W3:Y:S01]  /*3f60*/  MUFU.TANH R191, R72 ;  /* 0x0000004800bf7308 */ /* 0x000ee20000002400 */
[----:B----4-:R-:W-:-:S02]  /*3f70*/  FSEL R11, R24, -INF , !P0 ;  /* 0xff800000180b7808 */ /* 0x010fc40004000000 */
[-C--:B------:R-:W-:Y:S02]  /*3f80*/  ISETP.GE.AND P0, PT, R0, R117.reuse, PT ;  /* 0x000000750000720c */ /* 0x080fe40003f06270 */
[----:B-1----:R-:W-:Y:S02]  /*3f90*/  FSEL R0, R39, -INF , !P5 ;  /* 0xff80000027007808 */ /* 0x002fe40006800000 */
[----:B------:R-:W-:Y:S01]  /*3fa0*/  FSEL R9, R25, -INF , !P5 ;  /* 0xff80000019097808 */ /* 0x000fe20006800000 */
[----:B------:R-:W1:Y:S01]  /*3fb0*/  MUFU.TANH R189, R73 ;  /* 0x0000004900bd7308 */ /* 0x000e620000002400 */
[----:B------:R-:W-:Y:S02]  /*3fc0*/  ISETP.GE.AND P5, PT, R14, R117, PT ;  /* 0x000000750e00720c */ /* 0x000fe40003fa6270 */
[----:B------:R-:W-:Y:S02]  /*3fd0*/  IADD3 R14, R26, -0xf, RZ ;  /* 0xfffffff11a0e7810 */ /* 0x000fe40007ffe0ff */
[----:B------:R-:W-:-:S02]  /*3fe0*/  FSEL R188, R188, -INF , !P4 ;  /* 0xff800000bcbc7808 */ /* 0x000fc40006000000 */
[----:B------:R-:W-:Y:S01]  /*3ff0*/  FSEL R193, R193, -INF , !P4 ;  /* 0xff800000c1c17808 */ /* 0x000fe20006000000 */
[----:B------:R-:W4:Y:S01]  /*4000*/  MUFU.TANH R190, R74 ;  /* 0x0000004a00be7308 */ /* 0x000f220000002400 */
[----:B------:R-:W-:Y:S01]  /*4010*/  ISETP.GE.AND P4, PT, R14, R117, PT ;  /* 0x000000750e00720c */ /* 0x000fe20003f86270 */
[----:B------:R-:W-:Y:S01]  /*4020*/  VIADD R14, R26, 0xfffffff8 ;  /* 0xfffffff81a0e7836 */ /* 0x000fe20000000000 */
[----:B------:R-:W-:Y:S01]  /*4030*/  FSEL R200, R200, -INF , !P3 ;  /* 0xff800000c8c87808 */ /* 0x000fe20005800000 */
[----:B------:R-:W-:Y:S01]  /*4040*/  VIADD R26, R26, 0xfffffff9 ;  /* 0xfffffff91a1a7836 */ /* 0x000fe20000000000 */
[----:B------:R-:W-:Y:S02]  /*4050*/  FSEL R187, R187, -INF , !P3 ;  /* 0xff800000bbbb7808 */ /* 0x000fe40005800000 */
[----:B---3--:R-:W-:Y:S01]  /*4060*/  FSEL R191, R191, -INF , !P2 ;  /* 0xff800000bfbf7808 */ /* 0x008fe20005000000 */
[----:B------:R-:W3:Y:S01]  /*4070*/  MUFU.TANH R198, R75 ;  /* 0x0000004b00c67308 */ /* 0x000ee20000002400 */
[----:B-1----:R-:W-:-:S02]  /*4080*/  FSEL R189, R189, -INF , !P0 ;  /* 0xff800000bdbd7808 */ /* 0x002fc40004000000 */
[----:B------:R-:W-:-:S05]  /*4090*/  ISETP.GE.AND P3, PT, R14, R117, PT ;  /* 0x000000750e00720c */ /* 0x000fca0003f66270 */
[----:B------:R-:W1:Y:S01]  /*40a0*/  MUFU.TANH R199, R68 ;  /* 0x0000004400c77308 */ /* 0x000e620000002400 */
[----:B----4-:R-:W-:Y:S02]  /*40b0*/  FSEL R190, R190, -INF , !P2 ;  /* 0xff800000bebe7808 */ /* 0x010fe40005000000 */
[----:B------:R-:W-:-:S05]  /*40c0*/  ISETP.GE.AND P2, PT, R26, R117, PT ;  /* 0x000000751a00720c */ /* 0x000fca0003f46270 */
[----:B------:R-:W4:Y:S01]  /*40d0*/  MUFU.TANH R197, R69 ;  /* 0x0000004500c57308 */ /* 0x000f220000002400 */
[----:B---3--:R-:W-:Y:S02]  /*40e0*/  FSEL R198, R198, -INF , !P0 ;  /* 0xff800000c6c67808 */ /* 0x008fe40004000000 */
[----:B--2---:R-:W-:-:S04]  /*40f0*/  @!P1 LEA R250, P0, R110, R250, 0x1 ;  /* 0x000000fa6efa9211 */ /* 0x004fc800078008ff */
[----:B------:R-:W-:Y:S01]  /*4100*/  @!P1 LEA.HI.X R251, R110, R251, R113, 0x1, P0 ;  /* 0x000000fb6efb9211 */ /* 0x000fe200000f0c71 */
[----:B------:R-:W2:Y:S01]  /*4110*/  MUFU.TANH R194, R70 ;  /* 0x0000004600c27308 */ /* 0x000ea20000002400 */
[----:B-1----:R-:W-:-:S07]  /*4120*/  FSEL R199, R199, -INF , !P5 ;  /* 0xff800000c7c77808 */ /* 0x002fce0006800000 */
[----:B------:R-:W1:Y:S01]  /*4130*/  MUFU.TANH R192, R71 ;  /* 0x0000004700c07308 */ /* 0x000e620000002400 */
[----:B----4-:R-:W-:-:S07]  /*4140*/  FSEL R197, R197, -INF , !P4 ;  /* 0xff800000c5c57808 */ /* 0x010fce0006000000 */
[----:B------:R-:W3:Y:S01]  /*4150*/  MUFU.TANH R195, R16 ;  /* 0x0000001000c37308 */ /* 0x000ee20000002400 */
[----:B--2---:R-:W-:-:S07]  /*4160*/  FSEL R194, R194, -INF , !P5 ;  /* 0xff800000c2c27808 */ /* 0x004fce0006800000 */
[----:B------:R-:W2:Y:S01]  /*4170*/  MUFU.TANH R170, R18 ;  /* 0x0000001200aa7308 */ /* 0x000ea20000002400 */
[----:B-1----:R-:W-:-:S07]  /*4180*/  FSEL R192, R192, -INF , !P4 ;  /* 0xff800000c0c07808 */ /* 0x002fce0006000000 */
[----:B------:R-:W1:Y:S01]  /*4190*/  MUFU.TANH R168, R19 ;  /* 0x0000001300a87308 */ /* 0x000e620000002400 */
[----:B---3--:R-:W-:-:S07]  /*41a0*/  FSEL R195, R195, -INF , !P3 ;  /* 0xff800000c3c37808 */ /* 0x008fce0005800000 */
[----:B------:R-:W3:Y:S01]  /*41b0*/  MUFU.TANH R171, R17 ;  /* 0x0000001100ab7308 */ /* 0x000ee20000002400 */
[----:B--2---:R-:W-:Y:S02]  /*41c0*/  FSEL R170, R170, -INF , !P3 ;  /* 0xff800000aaaa7808 */ /* 0x004fe40005800000 */
[----:B-1----:R-:W-:Y:S02]  /*41d0*/  FSEL R168, R168, -INF , !P2 ;  /* 0xff800000a8a87808 */ /* 0x002fe40005000000 */
[----:B---3--:R-:W-:Y:S01]  /*41e0*/  FSEL R171, R171, -INF , !P2 ;  /* 0xff800000abab7808 */ /* 0x008fe20005000000 */
[----:B------:R-:W-:Y:S06]  /*41f0*/  BAR.SYNC.DEFER_BLOCKING 0x0 ;  /* 0x0000000000007b1d */ /* 0x000fec0000010000 */
[----:B------:R-:W-:Y:S05]  /*4200*/  @!P1 BRA `(.L_x_4028) ;  /* 0x00000004007c9947 */ /* 0x000fea0003800000 */
        /* <DEDUP_REMOVED lines=48> */
[----:B------:R-:W-:-:S04]  /*4510*/  IMAD R6, R3, R108, RZ ;  /* 0x0000006c03067224 */ /* 0x000fc800078e02ff */
[----:B------:R-:W-:Y:S01]  /*4520*/  IMAD R6, R15, R109, R6 ;  /* 0x0000006d0f067224 */ /* 0x000fe200078e0206 */
[----:B--2---:R-:W-:Y:S01]  /*4530*/  IADD3 R4, -R17, R4, RZ ;  /* 0x0000000411047210 */ /* 0x004fe20007ffe1ff */
[----:B------:R-:W-:-:S03]  /*4540*/  IMAD.WIDE.U32 R16, R15, R108, RZ ;  /* 0x0000006c0f107225 */ /* 0x000fc600078e00ff */
        /* <DEDUP_REMOVED lines=8> */
.L_x_4029:
[----:B------:R-:W-:-:S04]  /*45d0*/  LEA R4, -R108, RZ, 0x6 ;  /* 0x000000ff6c047211 */ /* 0x000fc800078e31ff */
[----:B------:R-:W-:-:S07]  /*45e0*/  SHF.R.S32.HI R3, RZ, 0x1f, R4 ;  /* 0x0000001fff037819 */ /* 0x000fce0000011404 */
.L_x_4030:
        /* <DEDUP_REMOVED lines=33> */
.L_x_4028:
        /* <DEDUP_REMOVED lines=75> */
[----:B------:R-:W-:Y:S01]  /*4cb0*/  LDSM.16.MT88.4 R8, [R233+0x10800] ;  /* 0x01080000e908783b */ /* 0x000fe20000004200 */
[--C-:B------:R-:W-:Y:S01]  /*4cc0*/  FFMA.FTZ R174, R13, UR5, -R196.reuse ;  /* 0x000000050dae7c23 */ /* 0x100fe200080108c4 */
[--C-:B------:R-:W-:Y:S01]  /*4cd0*/  FFMA.FTZ R172, R12, UR5, -R169.reuse ;  /* 0x000000050cac7c23 */ /* 0x100fe200080108a9 */
[----:B------:R-:W1:Y:S01]  /*4ce0*/  MUFU.EX2 R180, R180 ;  /* 0x000000b400b47308 */ /* 0x000e620000000800 */
[--C-:B------:R-:W-:Y:S01]  /*4cf0*/  FFMA.FTZ R0, R0, UR5, -R169.reuse ;  /* 0x0000000500007c23 */ /* 0x100fe200080108a9 */
[----:B------:R-:W-:Y:S01]  /*4d00*/  LDSM.16.MT88.4 R12, [R236+0x10800] ;  /* 0x01080000ec0c783b */ /* 0x000fe20000004200 */
[--C-:B------:R-:W-:Y:S01]  /*4d10*/  FFMA.FTZ R184, R193, UR5, -R196.reuse ;  /* 0x00000005c1b87c23 */ /* 0x100fe200080108c4 */
[--C-:B------:R-:W-:Y:S01]  /*4d20*/  FFMA.FTZ R186, R191, UR5, -R196.reuse ;  /* 0x00000005bfba7c23 */ /* 0x100fe200080108c4 */
[--C-:B------:R-:W-:Y:S01]  /*4d30*/  FFMA.FTZ R187, R187, UR5, -R196.reuse ;  /* 0x00000005bbbb7c23 */ /* 0x100fe200080108c4 */
[----:B------:R-:W2:Y:S01]  /*4d40*/  LDSM.16.MT88.4 R48, [R234+0x12000] ;  /* 0x01200000ea30783b */ /* 0x000ea20000004200 */
        /* <DEDUP_REMOVED lines=9> */
[----:B------:R-:W4:Y:S01]  /*4de0*/  MUFU.EX2 R176, R176 ;  /* 0x000000b000b07308 */ /* 0x000f220000000800 */
[----:B-1----:R-:W-:Y:S01]  /*4df0*/  F2FP.BF16.F32.PACK_AB R128, R180, R183 ;  /* 0x000000b7b480723e */ /* 0x002fe200000010ff */
        /* <DEDUP_REMOVED lines=13> */
[----:B------:R-:W-:Y:S01]  /*4ed0*/  ISETP.GE.AND P0, PT, R165, 0x2, PT ;  /* 0x00000002a500780c */ /* 0x000fe20003f06270 */
[----:B------:R-:W1:Y:S01]  /*4ee0*/  MUFU.EX2 R185, R185 ;  /* 0x000000b900b97308 */ /* 0x000e620000000800 */
[----:B----4-:R-:W-:Y:S01]  /*4ef0*/  F2FP.BF16.F32.PACK_AB R130, R176, R179 ;  /* 0x000000b3b082723e */ /* 0x010fe200000010ff */
[----:B------:R-:W-:Y:S01]  /*4f00*/  LDSM.16.MT88.4 R32, [R233+0x12800] ;  /* 0x01280000e920783b */ /* 0x000fe20000004200 */
[----:B------:R-:W-:-:S03]  /*4f10*/  FADD.FTZ R179, R179, R180 ;  /* 0x000000b4b3b37221 */ /* 0x000fc60000010000 */
[----:B------:R-:W-:Y:S01]  /*4f20*/  LDSM.16.MT88.4 R168, [R232+0x13800] ;  /* 0x01380000e8a8783b */ /* 0x000fe20000004200 */
[----:B------:R-:W-:Y:S01]  /*4f30*/  FADD.FTZ R176, R176, R179 ;  /* 0x000000b3b0b07221 */ /* 0x000fe20000010000 */
[----:B------:R-:W-:Y:S08]  /*4f40*/  MUFU.EX2 R181, R181 ;  /* 0x000000b500b57308 */ /* 0x000ff00000000800 */
[----:B------:R-:W4:Y:S01]  /*4f50*/  MUFU.EX2 R178, R178 ;  /* 0x000000b200b27308 */ /* 0x000f220000000800 */
[----:B-1----:R-:W-:Y:S01]  /*4f60*/  F2FP.BF16.F32.PACK_AB R129, R185, R182 ;  /* 0x000000b6b981723e */ /* 0x002fe200000010ff */
[----:B------:R-:W-:-:S06]  /*4f70*/  FADD.FTZ R182, R182, R185 ;  /* 0x000000b9b6b67221 */ /* 0x000fcc0000010000 */
[----:B------:R-:W-:Y:S08]  /*4f80*/  MUFU.EX2 R177, R177 ;  /* 0x000000b100b17308 */ /* 0x000ff00000000800 */
[----:B------:R-:W1:Y:S01]  /*4f90*/  MUFU.EX2 R174, R174 ;  /* 0x000000ae00ae7308 */ /* 0x000e620000000800 */
[----:B----4-:R-:W-:Y:S01]  /*4fa0*/  F2FP.BF16.F32.PACK_AB R131, R178, R181 ;  /* 0x000000b5b283723e */ /* 0x010fe200000010ff */
[----:B------:R-:W-:-:S04]  /*4fb0*/  FADD.FTZ R181, R181, R182 ;  /* 0x000000b6b5b57221 */ /* 0x000fc80000010000 */
[----:B------:R-:W-:Y:S02]  /*4fc0*/  FADD.FTZ R178, R178, R181 ;  /* 0x000000b5b2b27221 */ /* 0x000fe40000010000 */
[C---:B------:R-:W-:Y:S01]  /*4fd0*/  HMMA.16816.F32.BF16 R144, R128.reuse, R140, RZ ;  /* 0x0000008c8090723c */ /* 0x040fe200000418ff */
[----:B------:R-:W-:Y:S05]  /*4fe0*/  MUFU.EX2 R173, R173 ;  /* 0x000000ad00ad7308 */ /* 0x000fea0000000800 */
[C---:B------:R-:W-:Y:S03]  /*4ff0*/  HMMA.16816.F32.BF16 R140, R128.reuse, R142, RZ ;  /* 0x0000008e808c723c */ /* 0x040fe600000418ff */
[----:B------:R-:W4:Y:S01]  /*5000*/  MUFU.EX2 R166, R166 ;  /* 0x000000a600a67308 */ /* 0x000f220000000800 */
        /* <DEDUP_REMOVED lines=8> */
[----:B----4-:R-:W-:Y:S01]  /*5090*/  F2FP.BF16.F32.PACK_AB R30, R166, R173 ;  /* 0x000000ada61e723e */ /* 0x010fe200000010ff */
[----:B------:R-:W-:-:S03]  /*50a0*/  FADD.FTZ R173, R173, R174 ;  /* 0x000000aeadad7221 */ /* 0x000fc60000010000 */
[C---:B------:R-:W-:Y:S01]  /*50b0*/  HMMA.16816.F32.BF16 R132, R128.reuse, R134, RZ ;  /* 0x000000868084723c */ /* 0x040fe200000418ff */
[----:B------:R-:W-:Y:S02]  /*50c0*/  FADD.FTZ R173, R166, R173 ;  /* 0x000000ada6ad7221 */ /* 0x000fe40000010000 */
[----:B------:R-:W-:Y:S03]  /*50d0*/  MUFU.EX2 R167, R167 ;  /* 0x000000a700a77308 */ /* 0x000fe60000000800 */
[C---:B------:R-:W-:Y:S05]  /*50e0*/  HMMA.16816.F32.BF16 R76, R128.reuse, R80, RZ ;  /* 0x00000050804c723c */ /* 0x040fea00000418ff */
[----:B------:R-:W4:Y:S01]  /*50f0*/  MUFU.EX2 R0, R0 ;  /* 0x0000000000007308 */ /* 0x000f220000000800 */
[----:B-1----:R-:W-:Y:S01]  /*5100*/  F2FP.BF16.F32.PACK_AB R29, R172, R175 ;  /* 0x000000afac1d723e */ /* 0x002fe200000010ff */
[----:B------:R-:W-:Y:S01]  /*5110*/  HMMA.16816.F32.BF16 R80, R128, R82, RZ ;  /* 0x000000528050723c */ /* 0x000fe200000418ff */
[----:B------:R-:W-:-:S04]  /*5120*/  FADD.FTZ R175, R175, R178 ;  /* 0x000000b2afaf7221 */ /* 0x000fc80000010000 */
[----:B------:R-:W-:Y:S01]  /*5130*/  FADD.FTZ R172, R172, R175 ;  /* 0x000000afacac7221 */ /* 0x000fe20000010000 */
[C---:B------:R-:W-:Y:S01]  /*5140*/  HMMA.16816.F32.BF16 R152, R128.reuse, R148, RZ ;  /* 0x000000948098723c */ /* 0x040fe200000418ff */
[----:B------:R-:W-:Y:S05]  /*5150*/  MUFU.EX2 R184, R184 ;  /* 0x000000b800b87308 */ /* 0x000fea0000000800 */
[----:B---3--:R-:W-:Y:S01]  /*5160*/  HMMA.16816.F32.BF16 R36, R128, R40, RZ ;  /* 0x000000288024723c */ /* 0x008fe200000418ff */
[----:B----4-:R-:W-:Y:S02]  /*5170*/  F2FP.BF16.F32.PACK_AB R31, R0, R167 ;  /* 0x000000a7001f723e */ /* 0x010fe400000010ff */
[----:B------:R-:W1:Y:S01]  /*5180*/  MUFU.EX2 R187, R187 ;  /* 0x000000bb00bb7308 */ /* 0x000e620000000800 */
[----:B------:R-:W-:-:S02]  /*5190*/  FADD.FTZ R167, R167, R172 ;  /* 0x000000aca7a77221 */ /* 0x000fc40000010000 */
[----:B--2---:R-:W-:Y:S02]  /*51a0*/  HMMA.16816.F32.BF16 R44, R128, R48, RZ ;  /* 0x00000030802c723c */ /* 0x004fe400000418ff */
[----:B------:R-:W-:-:S04]  /*51b0*/  FADD.FTZ R167, R0, R167 ;  /* 0x000000a700a77221 */ /* 0x000fc80000010000 */
[C---:B------:R-:W-:Y:S01]  /*51c0*/  HMMA.16816.F32.BF16 R144, R28.reuse, R8, R144 ;  /* 0x000000081c90723c */ /* 0x040fe20000041890 */
        /* <DEDUP_REMOVED lines=153> */
[----:B--2---:R-:W-:Y:S02]  /*5b60*/  HMMA.16816.F32.BF16 R136, R4, R8, R136 ;  /* 0x000000080488723c */ /* 0x004fe40000041888 */
[----:B------:R-:W-:-:S04]  /*5b70*/  FADD.FTZ R0, R201, R192 ;  /* 0x000000c0c9007221 */ /* 0x000fc80000010000 */
[C---:B------:R-:W-:Y:S01]  /*5b80*/  HMMA.16816.F32.BF16 R132, R4.reuse, R10, R132 ;  /* 0x0000000a0484723c */ /* 0x040fe20000041884 */
[----:B------:R-:W2:Y:S04]  /*5b90*/  LDSM.16.MT88.4 R8, [R233+0x15800] ;  /* 0x01580000e908783b */ /* 0x000ea80000004200 */
[----:B------:R-:W-:Y:S01]  /*5ba0*/  STL [R1+0x8], R0 ;  /* 0x0000080001007387 */ /* 0x000fe20000100800 */
        /* <DEDUP_REMOVED lines=36> */
[----:B------:R-:W-:Y:S07]  /*5df0*/  HMMA.16816.F32.BF16 R128, R4, R10, R128 ;  /* 0x0000000a0480723c */ /* 0x000fee0000041880 */
[----:B------:R-:W-:-:S05]  /*5e00*/  FADD.FTZ R4, R196, R195 ;  /* 0x000000c3c4047221 */ /* 0x000fca0000010000 */
[----:B------:R1:W-:Y:S01]  /*5e10*/  STL [R1+0xc], R4 ;  /* 0x00000c0401007387 */ /* 0x0003e20000100800 */
[----:B------:R-:W-:Y:S11]  /*5e20*/  @!P0 BRA `(.L_x_4031) ;  /* 0x0000003c00548947 */ /* 0x000ff60003800000 */
[----:B-1----:R-:W-:Y:S01]  /*5e30*/  VIADD R4, R165, 0xfffffffe ;  /* 0xfffffffea5047836 */ /* 0x002fe20000000000 */
[----:B------:R-:W-:Y:S01]  /*5e40*/  ULDC.64 UR10, c[0x0][0x250] ;  /* 0x00009400000a7ab9 */ /* 0x000fe20000000a00 */
[----:B------:R-:W-:Y:S01]  /*5e50*/  IMAD.U32 R2, R2, -0x40, RZ ;  /* 0xffffffc002027824 */ /* 0x000fe200078e00ff */
[----:B------:R-:W-:Y:S01]  /*5e60*/  MOV R0, R3 ;  /* 0x0000000300007202 */ /* 0x000fe20000000f00 */
[----:B------:R-:W-:Y:S01]  /*5e70*/  ULDC UR6, c[0x0][0x24c] ;  /* 0x0000930000067ab9 */ /* 0x000fe20000000800 */
[----:B------:R1:W-:Y:S01]  /*5e80*/  STL [R1+0x4], R4 ;  /* 0x0000040401007387 */ /* 0x0003e20000100800 */
[----:B------:R-:W-:Y:S01]  /*5e90*/  MOV R167, R164 ;  /* 0x000000a400a77202 */ /* 0x000fe20000000f00 */
[----:B------:R-:W-:Y:S01]  /*5ea0*/  ULDC UR9, c[0x0][0x248] ;  /* 0x0000920000097ab9 */ /* 0x000fe20000000800 */
[----:B------:R-:W-:Y:S01]  /*5eb0*/  SHF.R.S32.HI R252, RZ, 0x1f, R2 ;  /* 0x0000001ffffc7819 */ /* 0x000fe20000011402 */
[----:B------:R1:W-:Y:S01]  /*5ec0*/  STL [R1], R2 ;  /* 0x0000000201007387 */ /* 0x0003e20000100800 */
[----:B------:R-:W-:-:S02]  /*5ed0*/  USHF.L.U64.HI UR11, UR10, 0x5, UR11 ;  /* 0x000000050a0b7899 */ /* 0x000fc4000801020b */
[----:B------:R-:W-:Y:S02]  /*5ee0*/  USHF.L.U32 UR12, UR10, 0x5, URZ ;  /* 0x000000050a0c7899 */ /* 0x000fe4000800063f */
[----:B------:R-:W-:Y:S02]  /*5ef0*/  USHF.L.U64.HI UR6, UR9, 0x5, UR6 ;  /* 0x0000000509067899 */ /* 0x000fe40008010206 */
[----:B------:R-:W-:Y:S01]  /*5f00*/  USHF.L.U32 UR5, UR9, 0x5, URZ ;  /* 0x0000000509057899 */ /* 0x000fe2000800063f */
[----:B------:R-:W-:Y:S01]  /*5f10*/  ULDC UR10, c[0x0][0x39c] ;  /* 0x0000e700000a7ab9 */ /* 0x000fe20000000800 */
[----:B------:R-:W-:-:S10]  /*5f20*/  ULDC UR4, c[0x0][0x2ec] ;  /* 0x0000bb0000047ab9 */ /* 0x000fd40000000800 */
.L_x_4035:
[----:B--2---:R2:W5:Y:S01]  /*5f30*/  LDL R166, [R1+0x4] ;  /* 0x0000040001a67983 */ /* 0x0045620000100800 */
[----:B------:R-:W-:Y:S04]  /*5f40*/  DEPBAR.LE SB0, 0x0 ;  /* 0x000080000000791a */ /* 0x000fe80000000000 */
[----:B------:R2:W5:Y:S01]  /*5f50*/  LDL R10, [R1] ;  /* 0x00000000010a7983 */ /* 0x0005620000100800 */
[----:B------:R-:W-:Y:S01]  /*5f60*/  MOV R3, R252 ;  /* 0x000000fc00037202 */ /* 0x000fe20000000f00 */
[----:B------:R-:W-:Y:S06]  /*5f70*/  BAR.SYNC.DEFER_BLOCKING 0x0 ;  /* 0x0000000000007b1d */ /* 0x000fec0000010000 */
[----:B------:R-:W-:Y:S05]  /*5f80*/  @!P6 BRA `(.L_x_4032) ;  /* 0x0000000000f4e947 */ /* 0x000fea0003800000 */
[----:B------:R-:W1:Y:S02]  /*5f90*/  LDC R6, c[0x0][0x380] ;  /* 0x0000e000ff067b82 */ /* 0x000e640000000800 */
[-C--:B-1----:R-:W-:Y:S04]  /*5fa0*/  IABS R2, R6.reuse ;  /* 0x0000000600027213 */ /* 0x082fe80000000000 */
[----:B------:R-:W1:Y:S10]  /*5fb0*/  I2F.RP R7, R2 ;  /* 0x0000000200077306 */ /* 0x000e740000209400 */
[----:B-1----:R-:W1:Y:S02]  /*5fc0*/  MUFU.RCP R3, R7 ;  /* 0x0000000700037308 */ /* 0x002e640000001000 */
[----:B-1----:R-:W-:Y:S01]  /*5fd0*/  VIADD R12, R3, 0xffffffe ;  /* 0x0ffffffe030c7836 */ /* 0x002fe20000000000 */
[----:B-----5:R-:W-:Y:S07]  /*5fe0*/  SHF.L.U32 R3, R166, 0x6, RZ ;  /* 0x00000006a6037819 */ /* 0x020fee00000006ff */
        /* <DEDUP_REMOVED lines=40> */
[----:B------:R-:W3:Y:S01]  /*6270*/  LDG.E R7, desc[UR14][R14.64] ;  /* 0x0000000e0e077981 */ /* 0x000ee2000c1e1900 */
[----:B------:R-:W4:Y:S01]  /*6280*/  LDC.64 R2, c[0x0][0x238] ;  /* 0x00008e00ff027b82 */ /* 0x000f220000000a00 */
[----:B------:R-:W-:Y:S02]  /*6290*/  IMAD R9, R9, R6, -0x40 ;  /* 0xffffffc009097424 */ /* 0x000fe400078e0206 */
[----:B------:R-:W3:Y:S03]  /*62a0*/  LDG.E R8, desc[UR14][R12.64] ;  /* 0x0000000e0c087981 */ /* 0x000ee6000c1e1900 */
[----:B------:R-:W-:Y:S05]  /*62b0*/  SHF.R.S32.HI R11, RZ, 0x1f, R9 ;  /* 0x0000001fff0b7819 */ /* 0x000fea0000011409 */
[-C--:B-1----:R-:W-:Y:S02]  /*62c0*/  IMAD R6, R11, R4.reuse, RZ ;  /* 0x000000040b067224 */ /* 0x082fe400078e02ff */
[C---:B------:R-:W-:Y:S04]  /*62d0*/  IMAD.WIDE.U32 R10, R9.reuse, R4, RZ ;  /* 0x00000004090a7225 */ /* 0x040fe800078e00ff */
[----:B------:R-:W-:Y:S04]  /*62e0*/  IMAD R6, R9, R5, R6 ;  /* 0x0000000509067224 */ /* 0x000fe800078e0206 */
[----:B------:R-:W-:Y:S01]  /*62f0*/  IMAD.IADD R11, R11, 0x1, R6 ;  /* 0x000000010b0b7824 */ /* 0x000fe200078e0206 */
[----:B---3--:R-:W-:Y:S04]  /*6300*/  IADD3 R7, -R8, R7, RZ ;  /* 0x0000000708077210 */ /* 0x008fe80007ffe1ff */
[----:B------:R-:W-:Y:S01]  /*6310*/  SHF.R.S32.HI R5, RZ, 0x1f, R7 ;  /* 0x0000001fff057819 */ /* 0x000fe20000011407 */
[-C--:B----4-:R-:W-:Y:S04]  /*6320*/  IMAD.WIDE.U32 R10, R7, R2.reuse, R10 ;  /* 0x00000002070a7225 */ /* 0x090fe800078e000a */
[----:B------:R-:W-:Y:S04]  /*6330*/  IMAD R4, R5, R2, RZ ;  /* 0x0000000205047224 */ /* 0x000fe800078e02ff */
[----:B------:R-:W-:Y:S05]  /*6340*/  IMAD R4, R7, R3, R4 ;  /* 0x0000000307047224 */ /* 0x000fea00078e0204 */
[----:B------:R-:W-:Y:S07]  /*6350*/  IADD3 R3, R11, R4, RZ ;  /* 0x000000040b037210 */ /* 0x000fee0007ffe0ff */
.L_x_4032:
[C---:B-----5:R-:W-:Y:S04]  /*6360*/  LEA R248, P0, R10.reuse, R248, 0x1 ;  /* 0x000000f80af87211 */ /* 0x060fe800078008ff */
[----:B------:R-:W-:Y:S02]  /*6370*/  LEA.HI.X R249, R10, R249, R3, 0x1, P0 ;  /* 0x000000f90af97211 */ /* 0x000fe400000f0c03 */
[----:B------:R-:W-:Y:S03]  /*6380*/  IADD3 R10, P0, R248, UR12, RZ ;  /* 0x0000000cf80a7c10 */ /* 0x000fe6000ff1e0ff */
[----:B------:R-:W-:Y:S01]  /*6390*/  @!PT LDS RZ, [RZ] ;  /* 0x00000000fffff984 */ /* 0x000fe20000000800 */
[----:B------:R-:W-:Y:S01]  /*63a0*/  @!PT LDS RZ, [RZ] ;  /* 0x00000000fffff984 */ /* 0x000fe20000000800 */
[----:B------:R-:W-:Y:S01]  /*63b0*/  @!PT LDS RZ, [RZ] ;  /* 0x00000000fffff984 */ /* 0x000fe20000000800 */
[----:B------:R-:W-:Y:S01]  /*63c0*/  LDGSTS.E.BYPASS.LTC128B.128 [R245+0x10000], desc[UR14][R248.64] ;  /* 0x10000000f8f57fae */ /* 0x000fe2000b901d4e */
[----:B------:R-:W-:Y:S02]  /*63d0*/  IADD3.X R11, R249, UR11, RZ, P0, !PT ;  /* 0x0000000bf90b7c10 */ /* 0x000fe400087fe4ff */
[----:B------:R-:W-:Y:S01]  /*63e0*/  IADD3 R164, P0, R10, UR12, RZ ;  /* 0x0000000c0aa47c10 */ /* 0x000fe2000ff1e0ff */
[----:B------:R-:W-:Y:S03]  /*63f0*/  LDGSTS.E.BYPASS.LTC128B.128 [R245+0x12000], desc[UR14][R248.64+0x80] ;  /* 0x12000080f8f57fae */ /* 0x000fe6000b901d4e */
[----:B------:R-:W-:Y:S01]  /*6400*/  IADD3.X R165, R11, UR11, RZ, P0, !PT ;  /* 0x0000000b0ba57c10 */ /* 0x000fe200087fe4ff */
[----:B------:R-:W-:Y:S01]  /*6410*/  LDGSTS.E.BYPASS.LTC128B.128 [R245+0x14000], desc[UR14][R248.64+0x100] ;  /* 0x14000100f8f57fae */ /* 0x000fe2000b901d4e */
[----:B-1----:R-:W-:Y:S03]  /*6420*/  IADD3 R2, P0, R164, UR12, RZ ;  /* 0x0000000ca4027c10 */ /* 0x002fe6000ff1e0ff */
[----:B------:R-:W-:Y:S01]  /*6430*/  LDGSTS.E.BYPASS.LTC128B.128 [R245+0x16000], desc[UR14][R248.64+0x180] ;  /* 0x16000180f8f57fae */ /* 0x000fe2000b901d4e */
[----:B------:R-:W-:Y:S03]  /*6440*/  IADD3.X R3, R165, UR11, RZ, P0, !PT ;  /* 0x0000000ba5037c10 */ /* 0x000fe600087fe4ff */
[----:B------:R-:W-:Y:S04]  /*6450*/  LDGSTS.E.BYPASS.LTC128B.128 [R245+0x10800], desc[UR14][R10.64] ;  /* 0x108000000af57fae */ /* 0x000fe8000b901d4e */
[----:B------:R-:W-:Y:S04]  /*6460*/  LDGSTS.E.BYPASS.LTC128B.128 [R245+0x12800], desc[UR14][R10.64+0x80] ;  /* 0x128000800af57fae */ /* 0x000fe8000b901d4e */
[----:B------:R-:W-:Y:S04]  /*6470*/  LDGSTS.E.BYPASS.LTC128B.128 [R245+0x14800], desc[UR14][R10.64+0x100] ;  /* 0x148001000af57fae */ /* 0x000fe8000b901d4e */
[----:B------:R1:W-:Y:S04]  /*6480*/  LDGSTS.E.BYPASS.LTC128B.128 [R245+0x16800], desc[UR14][R10.64+0x180] ;  /* 0x168001800af57fae */ /* 0x0003e8000b901d4e */
        /* <DEDUP_REMOVED lines=8> */
[----:B------:R-:W-:Y:S04]  /*6510*/  LDSM.16.M88.4 R168, [R242] ;  /* 0x00000000f2a8783b */ /* 0x000fe80000000200 */
[----:B------:R-:W2:Y:S04]  /*6520*/  LDSM.16.M88.4 R172, [R241+0x8000] ;  /* 0x00800000f1ac783b */ /* 0x000ea80000000200 */
[----:B------:R-:W3:Y:S04]  /*6530*/  LDSM.16.M88.4 R176, [R241+0x8800] ;  /* 0x00880000f1b0783b */ /* 0x000ee80000000200 */
[----:B------:R-:W4:Y:S04]  /*6540*/  LDSM.16.M88.4 R180, [R241+0x9000] ;  /* 0x00900000f1b4783b */ /* 0x000f280000000200 */
[----:B------:R-:W4:Y:S04]  /*6550*/  LDSM.16.M88.4 R184, [R241+0x9800] ;  /* 0x00980000f1b8783b */ /* 0x000f280000000200 */
[----:B------:R-:W0:Y:S04]  /*6560*/  LDGDEPBAR ;  /* 0x00000000000079af */ /* 0x000e280000000000 */
[----:B------:R-:W-:Y:S04]  /*6570*/  LDSM.16.M88.4 R188, [R240] ;  /* 0x00000000f0bc783b */ /* 0x000fe80000000200 */
[----:B------:R-:W4:Y:S04]  /*6580*/  LDSM.16.M88.4 R192, [R239] ;  /* 0x00000000efc0783b */ /* 0x000f280000000200 */
[----:B------:R-:W4:Y:S04]  /*6590*/  LDSM.16.M88.4 R196, [R231] ;  /* 0x00000000e7c4783b */ /* 0x000f280000000200 */
[----:B------:R-:W4:Y:S04]  /*65a0*/  LDSM.16.M88.4 R200, [R230] ;  /* 0x00000000e6c8783b */ /* 0x000f280000000200 */
[----:B------:R-:W4:Y:S01]  /*65b0*/  LDSM.16.M88.4 R204, [R229] ;  /* 0x00000000e5cc783b */ /* 0x000f220000000200 */
[C---:B--2---:R-:W-:Y:S03]  /*65c0*/  HMMA.16816.F32.BF16 R4, R168.reuse, R172, RZ ;  /* 0x000000aca804723c */ /* 0x044fe600000418ff */
[----:B------:R-:W-:Y:S04]  /*65d0*/  LDSM.16.M88.4 R208, [R238] ;  /* 0x00000000eed0783b */ /* 0x000fe80000000200 */
[----:B------:R-:W2:Y:S01]  /*65e0*/  LDSM.16.M88.4 R212, [R235+0x8000] ;  /* 0x00800000ebd4783b */ /* 0x000ea20000000200 */
[C---:B-1----:R-:W-:Y:S03]  /*65f0*/  HMMA.16816.F32.BF16 R8, R168.reuse, R174, RZ ;  /* 0x000000aea808723c */ /* 0x042fe600000418ff */
[----:B------:R-:W-:Y:S03]  /*6600*/  LDSM.16.M88.4 R172, [R235+0x9000] ;  /* 0x00900000ebac783b */ /* 0x000fe60000000200 */
[C---:B---3--:R-:W-:Y:S06]  /*6610*/  HMMA.16816.F32.BF16 R12, R168.reuse, R176, RZ ;  /* 0x000000b0a80c723c */ /* 0x048fec00000418ff */
[C---:B------:R-:W-:Y:S01]  /*6620*/  HMMA.16816.F32.BF16 R16, R168.reuse, R178, RZ ;  /* 0x000000b2a810723c */ /* 0x040fe200000418ff */
[----:B------:R-:W-:Y:S05]  /*6630*/  LDSM.16.M88.4 R176, [R235+0x9800] ;  /* 0x00980000ebb0783b */ /* 0x000fea0000000200 */
[C---:B----4-:R-:W-:Y:S06]  /*6640*/  HMMA.16816.F32.BF16 R20, R168.reuse, R180, RZ ;  /* 0x000000b4a814723c */ /* 0x050fec00000418ff */
[C---:B------:R-:W-:Y:S01]  /*6650*/  HMMA.16816.F32.BF16 R24, R168.reuse, R182, RZ ;  /* 0x000000b6a818723c */ /* 0x040fe200000418ff */
[----:B------:R-:W-:Y:S05]  /*6660*/  LDSM.16.M88.4 R180, [R237] ;  /* 0x00000000edb4783b */ /* 0x000fea0000000200 */
[C---:B------:R-:W-:Y:S06]  /*6670*/  HMMA.16816.F32.BF16 R28, R168.reuse, R184, RZ ;  /* 0x000000b8a81c723c */ /* 0x040fec00000418ff */
[----:B------:R-:W-:Y:S01]  /*6680*/  HMMA.16816.F32.BF16 R32, R168, R186, RZ ;  /* 0x000000baa820723c */ /* 0x000fe200000418ff */
[----:B------:R-:W1:Y:S04]  /*6690*/  LDSM.16.M88.4 R168, [R235+0x8800] ;  /* 0x00880000eba8783b */ /* 0x000e680000000200 */
[----:B------:R-:W3:Y:S01]  /*66a0*/  LDSM.16.M88.4 R184, [R228] ;  /* 0x00000000e4b8783b */ /* 0x000ee20000000200 */
[C---:B------:R-:W-:Y:S06]  /*66b0*/  HMMA.16816.F32.BF16 R4, R188.reuse, R192, R4 ;  /* 0x000000c0bc04723c */ /* 0x040fec0000041804 */
        /* <DEDUP_REMOVED lines=11> */
[----:B------:R-:W4:Y:S01]  /*6770*/  LDSM.16.M88.4 R204, [R241+0xa000] ;  /* 0x00a00000f1cc783b */ /* 0x000f220000000200 */
[C---:B--2---:R-:W-:Y:S06]  /*6780*/  HMMA.16816.F32.BF16 R4, R208.reuse, R212, R4 ;  /* 0x000000d4d004723c */ /* 0x044fec0000041804 */
[C---:B------:R-:W-:Y:S01]  /*6790*/  HMMA.16816.F32.BF16 R8, R208.reuse, R214, R8 ;  /* 0x000000d6d008723c */ /* 0x040fe20000041808 */
[----:B------:R-:W-:Y:S05]  /*67a0*/  LDSM.16.M88.4 R212, [R227] ;  /* 0x00000000e3d4783b */ /* 0x000fea0000000200 */
[C---:B-1----:R-:W-:Y:S06]  /*67b0*/  HMMA.16816.F32.BF16 R12, R208.reuse, R168, R12 ;  /* 0x000000a8d00c723c */ /* 0x042fec000004180c */
[C---:B------:R-:W-:Y:S01]  /*67c0*/  HMMA.16816.F32.BF16 R16, R208.reuse, R170, R16 ;  /* 0x000000aad010723c */ /* 0x040fe20000041810 */
[----:B------:R-:W1:Y:S05]  /*67d0*/  LDSM.16.M88.4 R168, [R241+0xa800] ;  /* 0x00a80000f1a8783b */ /* 0x000e6a0000000200 */
[C---:B------:R-:W-:Y:S06]  /*67e0*/  HMMA.16816.F32.BF16 R20, R208.reuse, R172, R20 ;  /* 0x000000acd014723c */ /* 0x040fec0000041814 */
        /* <DEDUP_REMOVED lines=8> */
[----:B------:R-:W-:Y:S05]  /*6870*/  LDSM.16.M88.4 R184, [R225] ;  /* 0x00000000e1b8783b */ /* 0x000fea0000000200 */
[C---:B----4-:R-:W-:Y:S06]  /*6880*/  HMMA.16816.F32.BF16 R12, R180.reuse, R188, R12 ;  /* 0x000000bcb40c723c */ /* 0x050fec000004180c */
[C---:B------:R-:W-:Y:S01]  /*6890*/  HMMA.16816.F32.BF16 R16, R180.reuse, R190, R16 ;  /* 0x000000beb410723c */ /* 0x040fe20000041810 */
[----:B------:R-:W-:Y:S05]  /*68a0*/  LDSM.16.M88.4 R188, [R224] ;  /* 0x00000000e0bc783b */ /* 0x000fea0000000200 */
[C---:B------:R-:W-:Y:S06]  /*68b0*/  HMMA.16816.F32.BF16 R20, R180.reuse, R192, R20 ;  /* 0x000000c0b414723c */ /* 0x040fec0000041814 */
[C---:B------:R-:W-:Y:S01]  /*68c0*/  HMMA.16816.F32.BF16 R24, R180.reuse, R194, R24 ;  /* 0x000000c2b418723c */ /* 0x040fe20000041818 */
[----:B------:R-:W-:Y:S05]  /*68d0*/  LDSM.16.M88.4 R192, [R238+0x2000] ;  /* 0x00200000eec0783b */ /* 0x000fea0000000200 */
[C---:B------:R-:W-:Y:S06]  /*68e0*/  HMMA.16816.F32.BF16 R28, R180.reuse, R196, R28 ;  /* 0x000000c4b41c723c */ /* 0x040fec000004181c */
[----:B------:R-:W-:Y:S01]  /*68f0*/  HMMA.16816.F32.BF16 R32, R180, R198, R32 ;  /* 0x000000c6b420723c */ /* 0x000fe20000041820 */
[----:B------:R-:W3:Y:S04]  /*6900*/  LDSM.16.M88.4 R180, [R226] ;  /* 0x00000000e2b4783b */ /* 0x000ee80000000200 */
        /* <DEDUP_REMOVED lines=26> */
[----:B------:R-:W3:Y:S01]  /*6ab0*/  LDSM.16.M88.4 R208, [R242+0x4000] ;  /* 0x00400000f2d0783b */ /* 0x000ee20000000200 */
[C---:B----4-:R-:W-:Y:S06]  /*6ac0*/  HMMA.16816.F32.BF16 R4, R192.reuse, R196, R4 ;  /* 0x000000c4c004723c */ /* 0x050fec0000041804 */
[C---:B------:R-:W-:Y:S01]  /*6ad0*/  HMMA.16816.F32.BF16 R8, R192.reuse, R198, R8 ;  /* 0x000000c6c008723c */ /* 0x040fe20000041808 */
[----:B------:R-:W-:Y:S05]  /*6ae0*/  LDSM.16.M88.4 R196, [R223] ;  /* 0x00000000dfc4783b */ /* 0x000fea0000000200 */
        /* <DEDUP_REMOVED lines=8> */
[----:B------:R-:W4:Y:S04]  /*6b70*/  LDSM.16.M88.4 R176, [R241+0xd800] ;  /* 0x00d80000f1b0783b */ /* 0x000f280000000200 */
[----:B------:R-:W4:Y:S01]  /*6b80*/  LDSM.16.M88.4 R192, [R240+0x4000] ;  /* 0x00400000f0c0783b */ /* 0x000f220000000200 */
[C---:B------:R-:W-:Y:S06]  /*6b90*/  HMMA.16816.F32.BF16 R4, R200.reuse, R204, R4 ;  /* 0x000000ccc804723c */ /* 0x040fec0000041804 */
[C---:B------:R-:W-:Y:S01]  /*6ba0*/  HMMA.16816.F32.BF16 R8, R200.reuse, R206, R8 ;  /* 0x000000cec808723c */ /* 0x040fe20000041808 */
[----:B------:R-:W-:Y:S05]  /*6bb0*/  LDSM.16.M88.4 R204, [R235+0xc000] ;  /* 0x00c00000ebcc783b */ /* 0x000fea0000000200 */
        /* <DEDUP_REMOVED lines=9> */
[----:B------:R-:W3:Y:S01]  /*6c50*/  LDSM.16.M88.4 R200, [R238+0x4000] ;  /* 0x00400000eec8783b */ /* 0x000ee20000000200 */
        /* <DEDUP_REMOVED lines=66> */
[C---:B------:R-:W-:Y:S05]  /*7080*/  HMMA.16816.F32.BF16 R8, R200.reuse, R206, R8 ;  /* 0x000000cec808723c */ /* 0x040fea0000041808 */
[----:B------:R-:W-:Y:S01]  /*7090*/  MOV R204, R166 ;  /* 0x000000a600cc7202 */ /* 0x000fe20000000f00 */
[C---:B---3--:R-:W-:Y:S03]  /*70a0*/  HMMA.16816.F32.BF16 R12, R200.reuse, R180, R12 ;  /* 0x000000b4c80c723c */ /* 0x048fe6000004180c */
[----:B------:R-:W-:Y:S03]  /*70b0*/  ISETP.GE.AND P0, PT, R204, 0x1, PT ;  /* 0x00000001cc00780c */ /* 0x000fe60003f06270 */
[C---:B------:R-:W-:Y:S06]  /*70c0*/  HMMA.16816.F32.BF16 R16, R200.reuse, R182, R16 ;  /* 0x000000b6c810723c */ /* 0x040fec0000041810 */
[C---:B------:R-:W-:Y:S06]  /*70d0*/  HMMA.16816.F32.BF16 R20, R200.reuse, R184, R20 ;  /* 0x000000b8c814723c */ /* 0x040fec0000041814 */
[C---:B------:R-:W-:Y:S06]  /*70e0*/  HMMA.16816.F32.BF16 R24, R200.reuse, R186, R24 ;  /* 0x000000bac818723c */ /* 0x040fec0000041818 */
[C---:B------:R-:W-:Y:S06]  /*70f0*/  HMMA.16816.F32.BF16 R28, R200.reuse, R188, R28 ;  /* 0x000000bcc81c723c */ /* 0x040fec000004181c */
[----:B------:R-:W-:Y:S06]  /*7100*/  HMMA.16816.F32.BF16 R32, R200, R190, R32 ;  /* 0x000000bec820723c */ /* 0x000fec0000041820 */
[C---:B------:R-:W-:Y:S06]  /*7110*/  HMMA.16816.F32.BF16 R4, R208.reuse, R212, R4 ;  /* 0x000000d4d004723c */ /* 0x040fec0000041804 */
[C---:B------:R-:W-:Y:S06]  /*7120*/  HMMA.16816.F32.BF16 R8, R208.reuse, R214, R8 ;  /* 0x000000d6d008723c */ /* 0x040fec0000041808 */
[C---:B-1----:R-:W-:Y:S06]  /*7130*/  HMMA.16816.F32.BF16 R12, R208.reuse, R168, R12 ;  /* 0x000000a8d00c723c */ /* 0x042fec000004180c */
[C---:B------:R-:W-:Y:S01]  /*7140*/  HMMA.16816.F32.BF16 R16, R208.reuse, R170, R16 ;  /* 0x000000aad010723c */ /* 0x040fe20000041810 */
[----:B------:R-:W1:Y:S05]  /*7150*/  LDSM.16.M88.4 R168, [R228+0x6800] ;  /* 0x00680000e4a8783b */ /* 0x000e6a0000000200 */
[C---:B--2---:R-:W-:Y:S06]  /*7160*/  HMMA.16816.F32.BF16 R20, R208.reuse, R172, R20 ;  /* 0x000000acd014723c */ /* 0x044fec0000041814 */
        /* <DEDUP_REMOVED lines=20> */
[----:B------:R-:W-:Y:S04]  /*72b0*/  FMUL.FTZ R14, R14, UR10 ;  /* 0x0000000a0e0e7c20 */ /* 0x000fe80008410000 */
[----:B------:R4:W1:Y:S05]  /*72c0*/  MUFU.TANH R191, R166 ;  /* 0x000000a600bf7308 */ /* 0x00086a0000002400 */
[----:B------:R-:W-:Y:S05]  /*72d0*/  FMUL.FTZ R21, R21, UR10 ;  /* 0x0000000a15157c20 */ /* 0x000fea0008410000 */
[----:B------:R3:W3:Y:S01]  /*72e0*/  MUFU.TANH R190, R164 ;  /* 0x000000a400be7308 */ /* 0x0006e20000002400 */
[----:B--2---:R-:W-:Y:S09]  /*72f0*/  FMUL.FTZ R165, R9, UR10 ;  /* 0x0000000a09a57c20 */ /* 0x004ff20008410000 */
[----:B------:R2:W2:Y:S01]  /*7300*/  MUFU.TANH R187, R2 ;  /* 0x0000000200bb7308 */ /* 0x0004a20000002400 */
[----:B----4-:R-:W-:Y:S01]  /*7310*/  FMUL.FTZ R166, R15, UR10 ;  /* 0x0000000a0fa67c20 */ /* 0x010fe20008410000 */
[C---:B-1----:R-:W-:Y:S03]  /*7320*/  HMMA.16816.F32.BF16 R28, R192.reuse, R168, R28 ;  /* 0x000000a8c01c723c */ /* 0x042fe6000004181c */
[----:B------:R-:W-:Y:S05]  /*7330*/  FMUL.FTZ R214, R24, UR10 ;  /* 0x0000000a18d67c20 */ /* 0x000fea0008410000 */
[----:B------:R1:W4:Y:S03]  /*7340*/  MUFU.TANH R189, R165 ;  /* 0x000000a500bd7308 */ /* 0x0003260000002400 */
[----:B---3--:R-:W-:Y:S01]  /*7350*/  FMUL.FTZ R164, R10, UR10 ;  /* 0x0000000a0aa47c20 */ /* 0x008fe20008410000 */
[----:B------:R-:W-:Y:S03]  /*7360*/  HMMA.16816.F32.BF16 R32, R192, R170, R32 ;  /* 0x000000aac020723c */ /* 0x000fe60000041820 */
[----:B------:R-:W-:Y:S03]  /*7370*/  FMUL.FTZ R10, R12, UR10 ;  /* 0x0000000a0c0a7c20 */ /* 0x000fe60008410000 */
[----:B------:R3:W3:Y:S01]  /*7380*/  MUFU.TANH R179, R166 ;  /* 0x000000a600b37308 */ /* 0x0006e20000002400 */
[----:B--2---:R-:W-:Y:S09]  /*7390*/  FMUL.FTZ R2, R11, UR10 ;  /* 0x0000000a0b027c20 */ /* 0x004ff20008410000 */
[----:B------:R2:W2:Y:S01]  /*73a0*/  MUFU.TANH R196, R3 ;  /* 0x0000000300c47308 */ /* 0x0004a20000002400 */
[----:B-1----:R-:W-:Y:S01]  /*73b0*/  FMUL.FTZ R165, R17, UR10 ;  /* 0x0000000a11a57c20 */ /* 0x002fe20008410000 */
[----:B------:R-:W-:Y:S08]  /*73c0*/  FMUL.FTZ R29, R29, UR10 ;  /* 0x0000000a1d1d7c20 */ /* 0x000ff00008410000 */
[----:B------:R1:W1:Y:S01]  /*73d0*/  MUFU.TANH R9, R164 ;  /* 0x000000a400097308 */ /* 0x0002620000002400 */
[----:B---3--:R-:W-:Y:S01]  /*73e0*/  FMUL.FTZ R166, R22, UR10 ;  /* 0x0000000a16a67c20 */ /* 0x008fe20008410000 */
[----:B------:R-:W-:Y:S08]  /*73f0*/  FMUL.FTZ R35, R35, UR10 ;  /* 0x0000000a23237c20 */ /* 0x000ff00008410000 */
[----:B------:R3:W3:Y:S01]  /*7400*/  MUFU.TANH R11, R2 ;  /* 0x00000002000b7308 */ /* 0x0006e20000002400 */
[----:B--2---:R-:W-:Y:S09]  /*7410*/  FMUL.FTZ R3, R16, UR10 ;  /* 0x0000000a10037c20 */ /* 0x004ff20008410000 */
[----:B------:R2:W2:Y:S01]  /*7420*/  MUFU.TANH R178, R165 ;  /* 0x000000a500b27308 */ /* 0x0004a20000002400 */
[----:B-1----:R-:W-:Y:S09]  /*7430*/  FMUL.FTZ R164, R18, UR10 ;  /* 0x0000000a12a47c20 */ /* 0x002ff20008410000 */
[----:B------:R1:W1:Y:S01]  /*7440*/  MUFU.TANH R183, R166 ;  /* 0x000000a600b77308 */ /* 0x0002620000002400 */
[----:B---3--:R-:W-:Y:S09]  /*7450*/  FMUL.FTZ R2, R19, UR10 ;  /* 0x0000000a13027c20 */ /* 0x008ff20008410000 */
        /* <DEDUP_REMOVED lines=22> */
[----:B------:R1:W1:Y:S10]  /*75c0*/  MUFU.TANH R205, R14 ;  /* 0x0000000e00cd7308 */ /* 0x0002740000002400 */
[----:B------:R1:W1:Y:S10]  /*75d0*/  MUFU.TANH R186, R10 ;  /* 0x0000000a00ba7308 */ /* 0x0002740000002400 */
[----:B------:R1:W1:Y:S10]  /*75e0*/  MUFU.TANH R182, R21 ;  /* 0x0000001500b67308 */ /* 0x0002740000002400 */
[----:B------:R-:W1:Y:S10]  /*75f0*/  MUFU.TANH R214, R214 ;  /* 0x000000d600d67308 */ /* 0x000e740000002400 */
[----:B------:R1:W1:Y:S10]  /*7600*/  MUFU.TANH R202, R29 ;  /* 0x0000001d00ca7308 */ /* 0x0002740000002400 */
[----:B------:R1:W1:Y:S10]  /*7610*/  MUFU.TANH R199, R164 ;  /* 0x000000a400c77308 */ /* 0x0002740000002400 */
[----:B------:R1:W1:Y:S10]  /*7620*/  MUFU.TANH R198, R3 ;  /* 0x0000000300c67308 */ /* 0x0002740000002400 */
[----:B------:R1:W1:Y:S10]  /*7630*/  MUFU.TANH R194, R2 ;  /* 0x0000000200c27308 */ /* 0x0002740000002400 */
[----:B------:R-:W1:Y:S10]  /*7640*/  MUFU.TANH R166, R166 ;  /* 0x000000a600a67308 */ /* 0x000e740000002400 */
[----:B------:R1:W1:Y:S01]  /*7650*/  MUFU.TANH R165, R35 ;  /* 0x0000002300a57308 */ /* 0x0002620000002400 */
[----:B--234-:R-:W-:Y:S05]  /*7660*/  @!P0 BRA `(.L_x_4033) ;  /* 0x0000000400788947 */ /* 0x01cfea0003800000 */
        /* <DEDUP_REMOVED lines=17> */
[-C--:B------:R-:W-:Y:S01]  /*7780*/  LOP3.LUT R13, R13, R4.reuse, RZ, 0x3c, !PT ;  /* 0x000000040d0d7212 */ /* 0x080fe200078e3cff */
[--C-:B-1----:R-:W-:Y:S03]  /*7790*/  IMAD.MOV R5, RZ, RZ, -R15.reuse ;  /* 0x000000ffff057224 */ /* 0x102fe600078e0a0f */
[----:B------:R-:W-:Y:S01]  /*77a0*/  ISETP.GE.AND P0, PT, R13, RZ, PT ;  /* 0x000000ff0d00720c */ /* 0x000fe20003f06270 */
[----:B------:R-:W-:Y:S01]  /*77b0*/  IMAD.MOV.U32 R14, RZ, RZ, RZ ;  /* 0x000000ffff0e7224 */ /* 0x000fe200078e00ff */
[----:B------:R-:W-:Y:S01]  /*77c0*/  LOP3.LUT R13, RZ, R4, RZ, 0x33, !PT ;  /* 0x00000004ff0d7212 */ /* 0x000fe200078e33ff */
        /* <DEDUP_REMOVED lines=8> */
[----:B------:R-:W1:Y:S02]  /*7850*/  LDC R5, c[0x0][0x24c] ;  /* 0x00009300ff057b82 */ /* 0x000e640000000800 */
        /* <DEDUP_REMOVED lines=8> */
[----:B------:R-:W-:Y:S11]  /*78e0*/  ISETP.GE.U32.AND P5, PT, R8, R2, PT ;  /* 0x000000020800720c */ /* 0x000ff60003fa6070 */
        /* <DEDUP_REMOVED lines=15> */
[----:B------:R-:W-:Y:S01]  /*79e0*/  IMAD.WIDE.U32 R12, R8, UR9, RZ ;  /* 0x00000009080c7c25 */ /* 0x000fe2000f8e00ff */
[----:B------:R-:W-:Y:S05]  /*79f0*/  SHF.R.S32.HI R4, RZ, 0x1f, R8 ;  /* 0x0000001fff047819 */ /* 0x000fea0000011408 */
[----:B------:R-:W-:Y:S04]  /*7a00*/  IMAD R4, R4, UR9, RZ ;  /* 0x0000000904047c24 */ /* 0x000fe8000f8e02ff */
[----:B-1----:R-:W-:Y:S04]  /*7a10*/  IMAD R4, R8, R5, R4 ;  /* 0x0000000508047224 */ /* 0x002fe800078e0204 */
[----:B------:R-:W-:Y:S01]  /*7a20*/  IMAD.IADD R13, R13, 0x1, R4 ;  /* 0x000000010d0d7824 */ /* 0x000fe200078e0204 */
[----:B--2---:R-:W-:Y:S04]  /*7a30*/  IADD3 R6, -R7, R6, RZ ;  /* 0x0000000607067210 */ /* 0x004fe80007ffe1ff */
[----:B------:R-:W-:Y:S01]  /*7a40*/  SHF.R.S32.HI R5, RZ, 0x1f, R6 ;  /* 0x0000001fff057819 */ /* 0x000fe20000011406 */
[CC--:B---3--:R-:W-:Y:S04]  /*7a50*/  IMAD.WIDE.U32 R12, R6.reuse, R2.reuse, R12 ;  /* 0x00000002060c7225 */ /* 0x0c8fe800078e000c */
[----:B------:R-:W-:Y:S04]  /*7a60*/  IMAD R5, R5, R2, RZ ;  /* 0x0000000205057224 */ /* 0x000fe800078e02ff */
[----:B------:R-:W-:Y:S05]  /*7a70*/  IMAD R5, R6, R3, R5 ;  /* 0x0000000306057224 */ /* 0x000fea00078e0205 */
[----:B------:R-:W-:Y:S07]  /*7a80*/  IADD3 R5, R13, R5, RZ ;  /* 0x000000050d057210 */ /* 0x000fee0007ffe0ff */
.L_x_4034:
        /* <DEDUP_REMOVED lines=12> */
[----:B-1----:R-:W-:Y:S03]  /*7b50*/  IADD3 R2, P0, R4, UR5, RZ ;  /* 0x0000000504027c10 */ /* 0x002fe6000ff1e0ff */
        /* <DEDUP_REMOVED lines=15> */
.L_x_4033:
[----:B-12---:R-:W-:Y:S01]  /*7c50*/  FMNMX.FTZ R3, R197, R167, !PT ;  /* 0x000000a7c5037209 */ /* 0x006fe20007810000 */
[----:B------:R-:W-:Y:S03]  /*7c60*/  LDSM.16.MT88.4 R20, [R234+0x10000] ;  /* 0x01000000ea14783b */ /* 0x000fe60000004200 */
        /* <DEDUP_REMOVED lines=64> */
[----:B------:R-:W-:Y:S01]  /*8070*/  MOV R187, R204 ;  /* 0x000000cc00bb7202 */ /* 0x000fe20000000f00 */
        /* <DEDUP_REMOVED lines=80> */
[--C-:B------:R-:W-:Y:S01]  /*8580*/  FFMA.FTZ R205, R179, UR4, -R180.reuse ;  /* 0x00000004b3cd7c23 */ /* 0x100fe200080108b4 */
[--C-:B------:R-:W-:Y:S01]  /*8590*/  FFMA.FTZ R207, R178, UR4, -R181.reuse ;  /* 0x00000004b2cf7c23 */ /* 0x100fe200080108b5 */
[--C-:B------:R-:W-:Y:S01]  /*85a0*/  FFMA.FTZ R208, R177, UR4, -R180.reuse ;  /* 0x00000004b1d07c23 */ /* 0x100fe200080108b4 */
[--C-:B------:R-:W-:Y:S01]  /*85b0*/  FFMA.FTZ R212, R186, UR4, -R181.reuse ;  /* 0x00000004bad47c23 */ /* 0x100fe200080108b5 */
[----:B------:R-:W-:Y:S01]  /*85c0*/  LDSM.16.MT88.4 R176, [R232+0x14800] ;  /* 0x01480000e8b0783b */ /* 0x000fe20000004200 */
[--C-:B------:R-:W-:Y:S01]  /*85d0*/  FFMA.FTZ R182, R182, UR4, -R181.reuse ;  /* 0x00000004b6b67c23 */ /* 0x100fe200080108b5 */
[C---:B------:R-:W-:Y:S01]  /*85e0*/  HMMA.16816.F32.BF16 R4, R160.reuse, R12, R4 ;  /* 0x0000000ca004723c */ /* 0x040fe20000041804 */
[----:B------:R-:W-:Y:S04]  /*85f0*/  MUFU.EX2 R196, R196 ;  /* 0x000000c400c47308 */ /* 0x000fe80000000800 */
[--C-:B------:R-:W-:Y:S01]  /*8600*/  FFMA.FTZ R183, R183, UR4, -R180.reuse ;  /* 0x00000004b7b77c23 */ /* 0x100fe200080108b4 */
[C---:B------:R-:W-:Y:S05]  /*8610*/  HMMA.16816.F32.BF16 R8, R160.reuse, R14, R8 ;  /* 0x0000000ea008723c */ /* 0x040fea0000041808 */
[----:B------:R-:W1:Y:S01]  /*8620*/  MUFU.EX2 R203, R203 ;  /* 0x000000cb00cb7308 */ /* 0x000e620000000800 */
[C---:B------:R-:W-:Y:S01]  /*8630*/  FMUL.FTZ R12, R2.reuse, R152 ;  /* 0x00000098020c7220 */ /* 0x040fe20000410000 */
[----:B------:R-:W-:Y:S01]  /*8640*/  FMUL.FTZ R13, R2, R153 ;  /* 0x00000099020d7220 */ /* 0x000fe20000410000 */
[C---:B------:R-:W-:Y:S03]  /*8650*/  FMUL.FTZ R14, R0.reuse, R154 ;  /* 0x0000009a000e7220 */ /* 0x040fe60000410000 */
[----:B------:R-:W-:Y:S02]  /*8660*/  FMUL.FTZ R15, R0, R155 ;  /* 0x0000009b000f7220 */ /* 0x000fe40000410000 */
[----:B------:R-:W-:Y:S02]  /*8670*/  LDSM.16.MT88.4 R152, [R232+0x10800] ;  /* 0x01080000e898783b */ /* 0x000fe40000004200 */
[----:B------:R-:W-:Y:S01]  /*8680*/  MUFU.EX2 R167, R182 ;  /* 0x000000b600a77308 */ /* 0x000fe20000000800 */
[----:B------:R-:W-:Y:S01]  /*8690*/  FMUL.FTZ R77, R2, R77 ;  /* 0x0000004d024d7220 */ /* 0x000fe20000410000 */
[C---:B------:R-:W-:Y:S01]  /*86a0*/  FMUL.FTZ R78, R0.reuse, R78 ;  /* 0x0000004e004e7220 */ /* 0x040fe20000410000 */
[----:B------:R-:W-:Y:S01]  /*86b0*/  FMUL.FTZ R79, R0, R79 ;  /* 0x0000004f004f7220 */ /* 0x000fe20000410000 */
[C---:B------:R-:W-:Y:S03]  /*86c0*/  HMMA.16816.F32.BF16 R12, R160.reuse, R20, R12 ;  /* 0x00000014a00c723c */ /* 0x040fe6000004180c */
[C---:B------:R-:W-:Y:S03]  /*86d0*/  FMUL.FTZ R80, R2.reuse, R80 ;  /* 0x0000005002507220 */ /* 0x040fe60000410000 */
[----:B------:R-:W-:Y:S01]  /*86e0*/  MUFU.EX2 R184, R183 ;  /* 0x000000b700b87308 */ /* 0x000fe20000000800 */
[C---:B------:R-:W-:Y:S01]  /*86f0*/  FMUL.FTZ R81, R2.reuse, R81 ;  /* 0x0000005102517220 */ /* 0x040fe20000410000 */
[C---:B------:R-:W-:Y:S03]  /*8700*/  HMMA.16816.F32.BF16 R16, R160.reuse, R22, R16 ;  /* 0x00000016a010723c */ /* 0x040fe60000041810 */
[C---:B------:R-:W-:Y:S01]  /*8710*/  FMUL.FTZ R20, R2.reuse, R144 ;  /* 0x0000009002147220 */ /* 0x040fe20000410000 */
[----:B------:R-:W-:Y:S03]  /*8720*/  FMUL.FTZ R21, R2, R145 ;  /* 0x0000009102157220 */ /* 0x000fe60000410000 */
[C---:B------:R-:W-:Y:S01]  /*8730*/  FMUL.FTZ R22, R0.reuse, R146 ;  /* 0x0000009200167220 */ /* 0x040fe20000410000 */
[C---:B------:R-:W-:Y:S01]  /*8740*/  FMUL.FTZ R23, R0.reuse, R147 ;  /* 0x0000009300177220 */ /* 0x040fe20000410000 */
[----:B------:R-:W-:Y:S01]  /*8750*/  MUFU.EX2 R200, R200 ;  /* 0x000000c800c87308 */ /* 0x000fe20000000800 */
[----:B------:R-:W-:Y:S01]  /*8760*/  LDSM.16.MT88.4 R144, [R236+0x10800] ;  /* 0x01080000ec90783b */ /* 0x000fe20000004200 */
[C---:B------:R-:W-:Y:S01]  /*8770*/  FMUL.FTZ R82, R0.reuse, R82 ;  /* 0x0000005200527220 */ /* 0x040fe20000410000 */
[----:B------:R-:W-:Y:S01]  /*8780*/  FMUL.FTZ R83, R0, R83 ;  /* 0x0000005300537220 */ /* 0x000fe20000410000 */
[C---:B------:R-:W-:Y:S01]  /*8790*/  FMUL.FTZ R84, R2.reuse, R84 ;  /* 0x0000005402547220 */ /* 0x040fe20000410000 */
[----:B------:R-:W-:Y:S01]  /*87a0*/  FMUL.FTZ R85, R2, R85 ;  /* 0x0000005502557220 */ /* 0x000fe20000410000 */
[C---:B------:R-:W-:Y:S04]  /*87b0*/  HMMA.16816.F32.BF16 R20, R160.reuse, R28, R20 ;  /* 0x0000001ca014723c */ /* 0x040fe80000041814 */
[----:B------:R-:W5:Y:S01]  /*87c0*/  MUFU.EX2 R205, R205 ;  /* 0x000000cd00cd7308 */ /* 0x000f620000000800 */
[C---:B------:R-:W-:Y:S01]  /*87d0*/  FMUL.FTZ R86, R0.reuse, R86 ;  /* 0x0000005600567220 */ /* 0x040fe20000410000 */
[----:B------:R-:W-:Y:S01]  /*87e0*/  FMUL.FTZ R87, R0, R87 ;  /* 0x0000005700577220 */ /* 0x000fe20000410000 */
[C---:B------:R-:W-:Y:S01]  /*87f0*/  FMUL.FTZ R88, R2.reuse, R88 ;  /* 0x0000005802587220 */ /* 0x040fe20000410000 */
[C---:B------:R-:W-:Y:S06]  /*8800*/  HMMA.16816.F32.BF16 R24, R160.reuse, R30, R24 ;  /* 0x0000001ea018723c */ /* 0x040fec0000041818 */
[----:B------:R-:W-:Y:S01]  /*8810*/  MUFU.EX2 R204, R204 ;  /* 0x000000cc00cc7308 */ /* 0x000fe20000000800 */
[C---:B------:R-:W-:Y:S01]  /*8820*/  FMUL.FTZ R28, R2.reuse, R136 ;  /* 0x00000088021c7220 */ /* 0x040fe20000410000 */
[----:B------:R-:W-:Y:S03]  /*8830*/  FMUL.FTZ R29, R2, R137 ;  /* 0x00000089021d7220 */ /* 0x000fe60000410000 */
[C---:B------:R-:W-:Y:S01]  /*8840*/  FMUL.FTZ R30, R0.reuse, R138 ;  /* 0x0000008a001e7220 */ /* 0x040fe20000410000 */
[----:B------:R-:W-:Y:S02]  /*8850*/  FMUL.FTZ R31, R0, R139 ;  /* 0x0000008b001f7220 */ /* 0x000fe40000410000 */
[----:B------:R-:W1:Y:S01]  /*8860*/  LDSM.16.MT88.4 R136, [R232+0x12000] ;  /* 0x01200000e888783b */ /* 0x000e620000004200 */
[----:B------:R-:W-:Y:S01]  /*8870*/  FMUL.FTZ R89, R2, R89 ;  /* 0x0000005902597220 */ /* 0x000fe20000410000 */
[C---:B------:R-:W-:Y:S01]  /*8880*/  FMUL.FTZ R90, R0.reuse, R90 ;  /* 0x0000005a005a7220 */ /* 0x040fe20000410000 */
[----:B------:R-:W-:Y:S01]  /*8890*/  FMUL.FTZ R91, R0, R91 ;  /* 0x0000005b005b7220 */ /* 0x000fe20000410000 */
[C---:B------:R-:W-:Y:S01]  /*88a0*/  FMUL.FTZ R92, R2.reuse, R92 ;  /* 0x0000005c025c7220 */ /* 0x040fe20000410000 */
[C---:B---3--:R-:W-:Y:S01]  /*88b0*/  HMMA.16816.F32.BF16 R28, R160.reuse, R156, R28 ;  /* 0x0000009ca01c723c */ /* 0x048fe2000004181c */
[----:B------:R-:W3:Y:S02]  /*88c0*/  MUFU.EX2 R207, R207 ;  /* 0x000000cf00cf7308 */ /* 0x000ee40000000800 */
        /* <DEDUP_REMOVED lines=21> */
[----:B------:R-:W4:Y:S04]  /*8a20*/  LDSM.16.MT88.4 R132, [R234+0x14000] ;  /* 0x01400000ea84783b */ /* 0x000f280000004200 */
        /* <DEDUP_REMOVED lines=22> */
[C---:B----4-:R-:W-:Y:S05]  /*8b90*/  HMMA.16816.F32.BF16 R76, R160.reuse, R132, R76 ;  /* 0x00000084a04c723c */ /* 0x050fea000004184c */
[C---:B------:R-:W-:Y:S01]  /*8ba0*/  FMUL.FTZ R118, R0.reuse, R118 ;  /* 0x0000007600767220 */ /* 0x040fe20000410000 */
[C---:B------:R-:W-:Y:S01]  /*8bb0*/  HMMA.16816.F32.BF16 R80, R160.reuse, R134, R80 ;  /* 0x00000086a050723c */ /* 0x040fe20000041850 */
[----:B------:R-:W4:Y:S04]  /*8bc0*/  LDSM.16.MT88.4 R132, [R236+0x16000] ;  /* 0x01600000ec84783b */ /* 0x000f280000004200 */
[----:B------:R-:W-:Y:S01]  /*8bd0*/  FMUL.FTZ R119, R0, R119 ;  /* 0x0000007700777220 */ /* 0x000fe20000410000 */
[C---:B-1----:R-:W-:Y:S05]  /*8be0*/  HMMA.16816.F32.BF16 R84, R160.reuse, R136, R84 ;  /* 0x00000088a054723c */ /* 0x042fea0000041854 */
[--C-:B------:R-:W-:Y:S01]  /*8bf0*/  FFMA.FTZ R209, R209, UR4, -R180.reuse ;  /* 0x00000004d1d17c23 */ /* 0x100fe200080108b4 */
[C---:B------:R-:W-:Y:S01]  /*8c00*/  HMMA.16816.F32.BF16 R88, R160.reuse, R138, R88 ;  /* 0x0000008aa058723c */ /* 0x040fe20000041858 */
[----:B------:R-:W1:Y:S04]  /*8c10*/  LDSM.16.MT88.4 R136, [R234+0x16000] ;  /* 0x01600000ea88783b */ /* 0x000e680000004200 */
[C---:B------:R-:W-:Y:S01]  /*8c20*/  FMUL.FTZ R120, R2.reuse, R120 ;  /* 0x0000007802787220 */ /* 0x040fe20000410000 */
[----:B------:R-:W-:Y:S01]  /*8c30*/  FMUL.FTZ R121, R2, R121 ;  /* 0x0000007902797220 */ /* 0x000fe20000410000 */
[C---:B------:R-:W-:Y:S01]  /*8c40*/  FMUL.FTZ R122, R0.reuse, R122 ;  /* 0x0000007a007a7220 */ /* 0x040fe20000410000 */
[----:B------:R-:W-:Y:S01]  /*8c50*/  FMUL.FTZ R123, R0, R123 ;  /* 0x0000007b007b7220 */ /* 0x000fe20000410000 */
[----:B------:R-:W3:Y:S02]  /*8c60*/  MUFU.EX2 R209, R209 ;  /* 0x000000d100d17308 */ /* 0x000ee40000000800 */
        /* <DEDUP_REMOVED lines=9> */
[--C-:B------:R-:W-:Y:S01]  /*8d00*/  FFMA.FTZ R215, R215, UR4, -R180.reuse ;  /* 0x00000004d7d77c23 */ /* 0x100fe200080108b4 */
[C---:B------:R-:W-:Y:S01]  /*8d10*/  HMMA.16816.F32.BF16 R96, R160.reuse, R142, R96 ;  /* 0x0000008ea060723c */ /* 0x040fe20000041860 */
[----:B------:R-:W2:Y:S04]  /*8d20*/  LDSM.16.MT88.4 R140, [R233+0x16000] ;  /* 0x01600000e98c783b */ /* 0x000ea80000004200 */
[--C-:B------:R-:W-:Y:S01]  /*8d30*/  FFMA.FTZ R214, R214, UR4, -R181.reuse ;  /* 0x00000004d6d67c23 */ /* 0x100fe200080108b5 */
[C---:B----4-:R-:W-:Y:S01]  /*8d40*/  HMMA.16816.F32.BF16 R100, R160.reuse, R132, R100 ;  /* 0x00000084a064723c */ /* 0x050fe20000041864 */
[----:B------:R-:W4:Y:S04]  /*8d50*/  MUFU.EX2 R215, R215 ;  /* 0x000000d700d77308 */ /* 0x000f280000000800 */
[--C-:B------:R-:W-:Y:S01]  /*8d60*/  FFMA.FTZ R210, R210, UR4, -R181.reuse ;  /* 0x00000004d2d27c23 */ /* 0x100fe200080108b5 */
[C---:B------:R-:W-:Y:S01]  /*8d70*/  HMMA.16816.F32.BF16 R104, R160.reuse, R134, R104 ;  /* 0x00000086a068723c */ /* 0x040fe20000041868 */
[----:B------:R-:W4:Y:S04]  /*8d80*/  LDSM.16.MT88.4 R132, [R232+0x16000] ;  /* 0x01600000e884783b */ /* 0x000f280000004200 */
[----:B------:R-:W-:Y:S01]  /*8d90*/  MUFU.EX2 R214, R214 ;  /* 0x000000d600d67308 */ /* 0x000fe20000000800 */
[--C-:B------:R-:W-:Y:S01]  /*8da0*/  FFMA.FTZ R213, R213, UR4, -R180.reuse ;  /* 0x00000004d5d57c23 */ /* 0x100fe200080108b4 */
[C---:B-1----:R-:W-:Y:S04]  /*8db0*/  HMMA.16816.F32.BF16 R108, R160.reuse, R136, R108 ;  /* 0x00000088a06c723c */ /* 0x042fe8000004186c */
[--C-:B------:R-:W-:Y:S02]  /*8dc0*/  FFMA.FTZ R211, R211, UR4, -R180.reuse ;  /* 0x00000004d3d37c23 */ /* 0x100fe400080108b4 */
[C---:B------:R-:W-:Y:S02]  /*8dd0*/  HMMA.16816.F32.BF16 R112, R160.reuse, R138, R112 ;  /* 0x0000008aa070723c */ /* 0x040fe40000041870 */
[----:B------:R-:W1:Y:S03]  /*8de0*/  MUFU.EX2 R210, R210 ;  /* 0x000000d200d27308 */ /* 0x000e660000000800 */
[----:B------:R-:W-:Y:S01]  /*8df0*/  F2FP.BF16.F32.PACK_AB R136, R203, R196 ;  /* 0x000000c4cb88723e */ /* 0x000fe200000010ff */
[--C-:B------:R-:W-:Y:S01]  /*8e00*/  FFMA.FTZ R206, R206, UR4, -R181.reuse ;  /* 0x00000004cece7c23 */ /* 0x100fe200080108b5 */
[----:B-----5:R-:W-:Y:S01]  /*8e10*/  F2FP.BF16.F32.PACK_AB R137, R205, R200 ;  /* 0x000000c8cd89723e */ /* 0x020fe200000010ff */
[--C-:B------:R-:W-:Y:S04]  /*8e20*/  FFMA.FTZ R202, R202, UR4, -R181.reuse ;  /* 0x00000004caca7c23 */ /* 0x100fe800080108b5 */
[----:B------:R-:W-:Y:S01]  /*8e30*/  MUFU.EX2 R213, R213 ;  /* 0x000000d500d57308 */ /* 0x000fe20000000800 */
[----:B---3--:R-:W-:Y:S01]  /*8e40*/  F2FP.BF16.F32.PACK_AB R138, R207, R204 ;  /* 0x000000cccf8a723e */ /* 0x008fe200000010ff */
[--C-:B------:R-:W-:Y:S01]  /*8e50*/  FFMA.FTZ R201, R201, UR4, -R180.reuse ;  /* 0x00000004c9c97c23 */ /* 0x100fe200080108b4 */
[----:B------:R-:W-:Y:S01]  /*8e60*/  F2FP.BF16.F32.PACK_AB R139, R209, R208 ;  /* 0x000000d0d18b723e */ /* 0x000fe200000010ff */
[--C-:B------:R-:W-:Y:S01]  /*8e70*/  FFMA.FTZ R199, R199, UR4, -R180.reuse ;  /* 0x00000004c7c77c23 */ /* 0x100fe200080108b4 */
[--C-:B------:R-:W-:Y:S01]  /*8e80*/  FFMA.FTZ R198, R198, UR4, -R181.reuse ;  /* 0x00000004c6c67c23 */ /* 0x100fe200080108b5 */
[----:B------:R-:W-:Y:S01]  /*8e90*/  FFMA.FTZ R181, R194, UR4, -R181 ;  /* 0x00000004c2b57c23 */ /* 0x000fe200080108b5 */
[C---:B--2---:R-:W-:Y:S03]  /*8ea0*/  HMMA.16816.F32.BF16 R116, R160.reuse, R140, R116 ;  /* 0x0000008ca074723c */ /* 0x044fe60000041874 */
[----:B------:R-:W2:Y:S01]  /*8eb0*/  MUFU.EX2 R211, R211 ;  /* 0x000000d300d37308 */ /* 0x000ea20000000800 */
[--C-:B------:R-:W-:Y:S01]  /*8ec0*/  FFMA.FTZ R166, R166, UR4, -R180.reuse ;  /* 0x00000004a6a67c23 */ /* 0x100fe200080108b4 */
[----:B------:R-:W-:Y:S01]  /*8ed0*/  FFMA.FTZ R180, R165, UR4, -R180 ;  /* 0x00000004a5b47c23 */ /* 0x000fe200080108b4 */
[C---:B------:R-:W-:Y:S01]  /*8ee0*/  HMMA.16816.F32.BF16 R120, R160.reuse, R142, R120 ;  /* 0x0000008ea078723c */ /* 0x040fe20000041878 */
[----:B------:R-:W3:Y:S06]  /*8ef0*/  LDSM.16.MT88.4 R140, [R233+0x10800] ;  /* 0x01080000e98c783b */ /* 0x000eec0000004200 */
[----:B------:R-:W-:Y:S01]  /*8f00*/  MUFU.EX2 R194, R181 ;  /* 0x000000b500c27308 */ /* 0x000fe20000000800 */
[C---:B----4-:R-:W-:Y:S09]  /*8f10*/  HMMA.16816.F32.BF16 R124, R160.reuse, R132, R124 ;  /* 0x00000084a07c723c */ /* 0x050ff2000004187c */
[----:B------:R4:W-:Y:S01]  /*8f20*/  MUFU.EX2 R165, R180 ;  /* 0x000000b400a57308 */ /* 0x0009e20000000800 */
[----:B------:R-:W-:Y:S01]  /*8f30*/  HMMA.16816.F32.BF16 R128, R160, R134, R128 ;  /* 0x00000086a080723c */ /* 0x000fe20000041880 */
[----:B------:R-:W5:Y:S05]  /*8f40*/  LDSM.16.MT88.4 R132, [R233+0x12800] ;  /* 0x01280000e984783b */ /* 0x000f6a0000004200 */
[C---:B------:R-:W-:Y:S03]  /*8f50*/  HMMA.16816.F32.BF16 R4, R136.reuse, R144, R4 ;  /* 0x000000908804723c */ /* 0x040fe60000041804 */
[----:B------:R-:W-:Y:S01]  /*8f60*/  MUFU.EX2 R206, R206 ;  /* 0x000000ce00ce7308 */ /* 0x000fe20000000800 */
[----:B------:R-:W1:Y:S02]  /*8f70*/  LDSM.16.MT88.4 R160, [R232+0x12800] ;  /* 0x01280000e8a0783b */ /* 0x000e640000004200 */
[C---:B------:R-:W-:Y:S07]  /*8f80*/  HMMA.16816.F32.BF16 R8, R136.reuse, R146, R8 ;  /* 0x000000928808723c */ /* 0x040fee0000041808 */
[----:B------:R-:W2:Y:S01]  /*8f90*/  MUFU.EX2 R202, R202 ;  /* 0x000000ca00ca7308 */ /* 0x000ea20000000800 */
[----:B------:R-:W2:Y:S01]  /*8fa0*/  LDSM.16.MT88.4 R144, [R234+0x14800] ;  /* 0x01480000ea90783b */ /* 0x000ea20000004200 */
[C---:B------:R-:W-:Y:S08]  /*8fb0*/  HMMA.16816.F32.BF16 R12, R136.reuse, R148, R12 ;  /* 0x00000094880c723c */ /* 0x040ff0000004180c */
[----:B------:R-:W-:Y:S01]  /*8fc0*/  MUFU.EX2 R201, R201 ;  /* 0x000000c900c97308 */ /* 0x000fe20000000800 */
[C---:B------:R-:W-:Y:S01]  /*8fd0*/  HMMA.16816.F32.BF16 R16, R136.reuse, R150, R16 ;  /* 0x000000968810723c */ /* 0x040fe20000041810 */
[----:B------:R-:W2:Y:S05]  /*8fe0*/  LDSM.16.MT88.4 R148, [R233+0x14800] ;  /* 0x01480000e994783b */ /* 0x000eaa0000004200 */
[C---:B---3--:R-:W-:Y:S03]  /*8ff0*/  HMMA.16816.F32.BF16 R20, R136.reuse, R140, R20 ;  /* 0x0000008c8814723c */ /* 0x048fe60000041814 */
[----:B------:R-:W3:Y:S01]  /*9000*/  MUFU.EX2 R199, R199 ;  /* 0x000000c700c77308 */ /* 0x000ee20000000800 */
[----:B----4-:R-:W-:Y:S02]  /*9010*/  LDSM.16.MT88.4 R180, [R234+0x13800] ;  /* 0x01380000eab4783b */ /* 0x010fe40000004200 */
[C---:B------:R-:W-:Y:S07]  /*9020*/  HMMA.16816.F32.BF16 R24, R136.reuse, R142, R24 ;  /* 0x0000008e8818723c */ /* 0x040fee0000041818 */
[----:B------:R-:W4:Y:S01]  /*9030*/  MUFU.EX2 R198, R198 ;  /* 0x000000c600c67308 */ /* 0x000f220000000800 */
[----:B------:R-:W3:Y:S01]  /*9040*/  LDSM.16.MT88.4 R140, [R236+0x16800] ;  /* 0x01680000ec8c783b */ /* 0x000ee20000004200 */
[C---:B------:R-:W-:Y:S08]  /*9050*/  HMMA.16816.F32.BF16 R28, R136.reuse, R152, R28 ;  /* 0x00000098881c723c */ /* 0x040ff0000004181c */
[----:B------:R-:W4:Y:S01]  /*9060*/  MUFU.EX2 R166, R166 ;  /* 0x000000a600a67308 */ /* 0x000f220000000800 */
        /* <DEDUP_REMOVED lines=8> */
[C---:B-----5:R-:W-:Y:S06]  /*90f0*/  HMMA.16816.F32.BF16 R52, R136.reuse, R132, R52 ;  /* 0x000000848834723c */ /* 0x060fec0000041834 */
[C---:B------:R-:W-:Y:S01]  /*9100*/  HMMA.16816.F32.BF16 R56, R136.reuse, R134, R56 ;  /* 0x000000868838723c */ /* 0x040fe20000041838 */
[----:B------:R-:W5:Y:S05]  /*9110*/  LDSM.16.MT88.4 R132, [R234+0x16800] ;  /* 0x01680000ea84783b */ /* 0x000f6a0000004200 */
[C---:B-1----:R-:W-:Y:S06]  /*9120*/  HMMA.16816.F32.BF16 R60, R136.reuse, R160, R60 ;  /* 0x000000a0883c723c */ /* 0x042fec000004183c */
[C---:B------:R-:W-:Y:S01]  /*9130*/  HMMA.16816.F32.BF16 R64, R136.reuse, R162, R64 ;  /* 0x000000a28840723c */ /* 0x040fe20000041840 */
[----:B------:R-:W-:Y:S05]  /*9140*/  LDSM.16.MT88.4 R160, [R236+0x13000] ;  /* 0x01300000eca0783b */ /* 0x000fea0000004200 */
[C---:B------:R-:W-:Y:S06]  /*9150*/  HMMA.16816.F32.BF16 R68, R136.reuse, R172, R68 ;  /* 0x000000ac8844723c */ /* 0x040fec0000041844 */
[C---:B------:R-:W-:Y:S01]  /*9160*/  HMMA.16816.F32.BF16 R72, R136.reuse, R174, R72 ;  /* 0x000000ae8848723c */ /* 0x040fe20000041848 */
[----:B------:R-:W-:Y:S05]  /*9170*/  LDSM.16.MT88.4 R172, [R233+0x13000] ;  /* 0x01300000e9ac783b */ /* 0x000fea0000004200 */
[C---:B--2---:R-:W-:Y:S06]  /*9180*/  HMMA.16816.F32.BF16 R76, R136.reuse, R144, R76 ;  /* 0x00000090884c723c */ /* 0x044fec000004184c */
[C---:B------:R-:W-:Y:S01]  /*9190*/  HMMA.16816.F32.BF16 R80, R136.reuse, R146, R80 ;  /* 0x000000928850723c */ /* 0x040fe20000041850 */
[----:B------:R-:W1:Y:S05]  /*91a0*/  LDSM.16.MT88.4 R144, [R233+0x16800] ;  /* 0x01680000e990783b */ /* 0x000e6a0000004200 */
[C---:B------:R-:W-:Y:S06]  /*91b0*/  HMMA.16816.F32.BF16 R84, R136.reuse, R148, R84 ;  /* 0x000000948854723c */ /* 0x040fec0000041854 */
[C---:B------:R-:W-:Y:S01]  /*91c0*/  HMMA.16816.F32.BF16 R88, R136.reuse, R150, R88 ;  /* 0x000000968858723c */ /* 0x040fe20000041858 */
[----:B------:R-:W2:Y:S05]  /*91d0*/  LDSM.16.MT88.4 R148, [R232+0x16800] ;  /* 0x01680000e894783b */ /* 0x000eaa0000004200 */
[C---:B------:R-:W-:Y:S06]  /*91e0*/  HMMA.16816.F32.BF16 R92, R136.reuse, R176, R92 ;  /* 0x000000b0885c723c */ /* 0x040fec000004185c */
[C---:B------:R-:W-:Y:S01]  /*91f0*/  HMMA.16816.F32.BF16 R96, R136.reuse, R178, R96 ;  /* 0x000000b28860723c */ /* 0x040fe20000041860 */
[----:B------:R-:W-:Y:S05]  /*9200*/  LDSM.16.MT88.4 R176, [R236+0x13800] ;  /* 0x01380000ecb0783b */ /* 0x000fea0000004200 */
[C---:B---3--:R-:W-:Y:S06]  /*9210*/  HMMA.16816.F32.BF16 R100, R136.reuse, R140, R100 ;  /* 0x0000008c8864723c */ /* 0x048fec0000041864 */
[C---:B------:R-:W-:Y:S01]  /*9220*/  HMMA.16816.F32.BF16 R104, R136.reuse, R142, R104 ;  /* 0x0000008e8868723c */ /* 0x040fe20000041868 */
[----:B------:R-:W3:Y:S05]  /*9230*/  LDSM.16.MT88.4 R140, [R236+0x11000] ;  /* 0x01100000ec8c783b */ /* 0x000eea0000004200 */
        /* <DEDUP_REMOVED lines=8> */
[C---:B--2---:R-:W-:Y:S05]  /*92c0*/  HMMA.16816.F32.BF16 R124, R136.reuse, R148, R124 ;  /* 0x00000094887c723c */ /* 0x044fea000004187c */
[----:B------:R-:W-:Y:S01]  /*92d0*/  F2FP.BF16.F32.PACK_AB R135, R211, R213 ;  /* 0x000000d5d387723e */ /* 0x000fe200000010ff */
[----:B------:R-:W-:Y:S01]  /*92e0*/  HMMA.16816.F32.BF16 R128, R136, R150, R128 ;  /* 0x000000968880723c */ /* 0x000fe20000041880 */
[----:B------:R-:W2:Y:S05]  /*92f0*/  LDSM.16.MT88.4 R136, [R232+0x13000] ;  /* 0x01300000e888783b */ /* 0x000eaa0000004200 */
[C---:B---3--:R-:W-:Y:S03]  /*9300*/  HMMA.16816.F32.BF16 R4, R132.reuse, R140, R4 ;  /* 0x0000008c8404723c */ /* 0x048fe60000041804 */
[----:B------:R-:W3:Y:S03]  /*9310*/  LDSM.16.MT88.4 R148, [R236+0x15000] ;  /* 0x01500000ec94783b */ /* 0x000ee60000004200 */
[C---:B------:R-:W-:Y:S05]  /*9320*/  HMMA.16816.F32.BF16 R8, R132.reuse, R142, R8 ;  /* 0x0000008e8408723c */ /* 0x040fea0000041808 */
[----:B------:R-:W5:Y:S01]  /*9330*/  LDSM.16.MT88.4 R140, [R234+0x15000] ;  /* 0x01500000ea8c783b */ /* 0x000f620000004200 */
[C---:B------:R-:W-:Y:S06]  /*9340*/  HMMA.16816.F32.BF16 R12, R132.reuse, R152, R12 ;  /* 0x00000098840c723c */ /* 0x040fec000004180c */
[C---:B------:R-:W-:Y:S01]  /*9350*/  HMMA.16816.F32.BF16 R16, R132.reuse, R154, R16 ;  /* 0x0000009a8410723c */ /* 0x040fe20000041810 */
[----:B------:R-:W5:Y:S05]  /*9360*/  LDSM.16.MT88.4 R152, [R233+0x15000] ;  /* 0x01500000e998783b */ /* 0x000f6a0000004200 */
[C---:B-1----:R-:W-:Y:S06]  /*9370*/  HMMA.16816.F32.BF16 R20, R132.reuse, R144, R20 ;  /* 0x000000908414723c */ /* 0x042fec0000041814 */
[C---:B------:R-:W-:Y:S01]  /*9380*/  HMMA.16816.F32.BF16 R24, R132.reuse, R146, R24 ;  /* 0x000000928418723c */ /* 0x040fe20000041818 */
[----:B------:R-:W1:Y:S05]  /*9390*/  LDSM.16.MT88.4 R144, [R232+0x15000] ;  /* 0x01500000e890783b */ /* 0x000e6a0000004200 */
[C---:B------:R-:W-:Y:S06]  /*93a0*/  HMMA.16816.F32.BF16 R28, R132.reuse, R156, R28 ;  /* 0x0000009c841c723c */ /* 0x040fec000004181c */
[C---:B------:R-:W-:Y:S01]  /*93b0*/  HMMA.16816.F32.BF16 R32, R132.reuse, R158, R32 ;  /* 0x0000009e8420723c */ /* 0x040fe20000041820 */
[----:B------:R-:W1:Y:S05]  /*93c0*/  LDSM.16.MT88.4 R156, [R236+0x17000] ;  /* 0x01700000ec9c783b */ /* 0x000e6a0000004200 */
[C---:B------:R-:W-:Y:S06]  /*93d0*/  HMMA.16816.F32.BF16 R36, R132.reuse, R160, R36 ;  /* 0x000000a08424723c */ /* 0x040fec0000041824 */
[C---:B------:R-:W-:Y:S06]  /*93e0*/  HMMA.16816.F32.BF16 R40, R132.reuse, R162, R40 ;  /* 0x000000a28428723c */ /* 0x040fec0000041828 */
[C---:B------:R-:W-:Y:S06]  /*93f0*/  HMMA.16816.F32.BF16 R44, R132.reuse, R168, R44 ;  /* 0x000000a8842c723c */ /* 0x040fec000004182c */
[C---:B------:R-:W-:Y:S05]  /*9400*/  HMMA.16816.F32.BF16 R48, R132.reuse, R170, R48 ;  /* 0x000000aa8430723c */ /* 0x040fea0000041830 */
[----:B------:R-:W-:Y:S01]  /*9410*/  F2FP.BF16.F32.PACK_AB R168, R202, R206 ;  /* 0x000000cecaa8723e */ /* 0x000fe200000010ff */
[C---:B------:R-:W-:Y:S05]  /*9420*/  HMMA.16816.F32.BF16 R52, R132.reuse, R172, R52 ;  /* 0x000000ac8434723c */ /* 0x040fea0000041834 */
[----:B------:R-:W-:Y:S01]  /*9430*/  F2FP.BF16.F32.PACK_AB R169, R199, R201 ;  /* 0x000000c9c7a9723e */ /* 0x000fe200000010ff */
[C---:B------:R-:W-:Y:S01]  /*9440*/  HMMA.16816.F32.BF16 R56, R132.reuse, R174, R56 ;  /* 0x000000ae8438723c */ /* 0x040fe20000041838 */
[----:B------:R-:W-:Y:S04]  /*9450*/  LDSM.16.MT88.4 R172, [R232+0x11800] ;  /* 0x01180000e8ac783b */ /* 0x000fe80000004200 */
[----:B----4-:R-:W-:Y:S01]  /*9460*/  F2FP.BF16.F32.PACK_AB R170, R194, R198 ;  /* 0x000000c6c2aa723e */ /* 0x010fe200000010ff */
[C---:B--2---:R-:W-:Y:S05]  /*9470*/  HMMA.16816.F32.BF16 R60, R132.reuse, R136, R60 ;  /* 0x00000088843c723c */ /* 0x044fea000004183c */
[----:B------:R-:W-:Y:S01]  /*9480*/  F2FP.BF16.F32.PACK_AB R171, R165, R166 ;  /* 0x000000a6a5ab723e */ /* 0x000fe200000010ff */
[C---:B------:R-:W-:Y:S01]  /*9490*/  HMMA.16816.F32.BF16 R64, R132.reuse, R138, R64 ;  /* 0x0000008a8440723c */ /* 0x040fe20000041840 */
[----:B------:R-:W2:Y:S05]  /*94a0*/  LDSM.16.MT88.4 R136, [R234+0x17000] ;  /* 0x01700000ea88783b */ /* 0x000eaa0000004200 */
[C---:B---3--:R-:W-:Y:S06]  /*94b0*/  HMMA.16816.F32.BF16 R68, R132.reuse, R148, R68 ;  /* 0x000000948444723c */ /* 0x048fec0000041844 */
[C---:B------:R-:W-:Y:S01]  /*94c0*/  HMMA.16816.F32.BF16 R72, R132.reuse, R150, R72 ;  /* 0x000000968448723c */ /* 0x040fe20000041848 */
[----:B------:R-:W-:Y:S05]  /*94d0*/  LDSM.16.MT88.4 R148, [R234+0x11800] ;  /* 0x01180000ea94783b */ /* 0x000fea0000004200 */
[C---:B-----5:R-:W-:Y:S06]  /*94e0*/  HMMA.16816.F32.BF16 R76, R132.reuse, R140, R76 ;  /* 0x0000008c844c723c */ /* 0x060fec000004184c */
[C---:B------:R-:W-:Y:S01]  /*94f0*/  HMMA.16816.F32.BF16 R80, R132.reuse, R142, R80 ;  /* 0x0000008e8450723c */ /* 0x040fe20000041850 */
[----:B------:R-:W3:Y:S05]  /*9500*/  LDSM.16.MT88.4 R140, [R233+0x17000] ;  /* 0x01700000e98c783b */ /* 0x000eea0000004200 */
[C---:B------:R-:W-:Y:S06]  /*9510*/  HMMA.16816.F32.BF16 R84, R132.reuse, R152, R84 ;  /* 0x000000988454723c */ /* 0x040fec0000041854 */
        /* <DEDUP_REMOVED lines=13> */
[----:B------:R-:W-:Y:S06]  /*95f0*/  HMMA.16816.F32.BF16 R128, R132, R146, R128 ;  /* 0x000000928480723c */ /* 0x000fec0000041880 */
[C---:B----4-:R-:W-:Y:S01]  /*9600*/  HMMA.16816.F32.BF16 R160, R168.reuse, R156, R4 ;  /* 0x0000009ca8a0723c */ /* 0x050fe20000041804 */
[----:B------:R-:W-:Y:S04]  /*9610*/  LDSM.16.MT88.4 R4, [R232+0x13800] ;  /* 0x01380000e804783b */ /* 0x000fe80000004200 */
[----:B------:R-:W-:Y:S01]  /*9620*/  MOV R134, R187 ;  /* 0x000000bb00867202 */ /* 0x000fe20000000f00 */
[C---:B------:R-:W-:Y:S03]  /*9630*/  HMMA.16816.F32.BF16 R156, R168.reuse, R158, R8 ;  /* 0x0000009ea89c723c */ /* 0x040fe60000041808 */
[----:B------:R-:W-:Y:S02]  /*9640*/  LDSM.16.MT88.4 R8, [R236+0x15800] ;  /* 0x01580000ec08783b */ /* 0x000fe40000004200 */
[----:B------:R-:W-:Y:S01]  /*9650*/  MOV R135, R184 ;  /* 0x000000b800877202 */ /* 0x000fe20000000f00 */
[C---:B------:R-:W-:Y:S05]  /*9660*/  HMMA.16816.F32.BF16 R152, R168.reuse, R148, R12 ;  /* 0x00000094a898723c */ /* 0x040fea000004180c */
[----:B------:R-:W1:Y:S01]  /*9670*/  LDSM.16.MT88.4 R184, [R233+0x13800] ;  /* 0x01380000e9b8783b */ /* 0x000e620000004200 */
[C---:B------:R-:W-:Y:S06]  /*9680*/  HMMA.16816.F32.BF16 R148, R168.reuse, R150, R16 ;  /* 0x00000096a894723c */ /* 0x040fec0000041810 */
[C---:B--2---:R-:W-:Y:S01]  /*9690*/  HMMA.16816.F32.BF16 R144, R168.reuse, R136, R20 ;  /* 0x00000088a890723c */ /* 0x044fe20000041814 */
[----:B------:R-:W2:Y:S05]  /*96a0*/  LDSM.16.MT88.4 R12, [R234+0x15800] ;  /* 0x01580000ea0c783b */ /* 0x000eaa0000004200 */
[C---:B------:R-:W-:Y:S03]  /*96b0*/  HMMA.16816.F32.BF16 R140, R168.reuse, R138, R24 ;  /* 0x0000008aa88c723c */ /* 0x040fe60000041818 */
[----:B------:R-:W3:Y:S03]  /*96c0*/  LDSM.16.MT88.4 R16, [R233+0x15800] ;  /* 0x01580000e910783b */ /* 0x000ee60000004200 */
[C---:B------:R-:W-:Y:S05]  /*96d0*/  HMMA.16816.F32.BF16 R136, R168.reuse, R172, R28 ;  /* 0x000000aca888723c */ /* 0x040fea000004181c */
[----:B------:R-:W4:Y:S02]  /*96e0*/  LDSM.16.MT88.4 R20, [R232+0x15800] ;  /* 0x01580000e814783b */ /* 0x000f240000004200 */
[----:B------:R-:W-:Y:S04]  /*96f0*/  MOV R173, R134 ;  /* 0x0000008600ad7202 */ /* 0x000fe80000000f00 */
[----:B------:R-:W-:Y:S02]  /*9700*/  MOV R172, R135 ;  /* 0x0000008700ac7202 */ /* 0x000fe40000000f00 */
[C---:B------:R-:W-:Y:S01]  /*9710*/  HMMA.16816.F32.BF16 R132, R168.reuse, R174, R32 ;  /* 0x000000aea884723c */ /* 0x040fe20000041820 */
[----:B------:R-:W5:Y:S02]  /*9720*/  LDL.LU R34, [R1+0xc] ;  /* 0x00000c0001227983 */ /* 0x000f640000300800 */
[----:B------:R-:W-:Y:S02]  /*9730*/  ISETP.GT.AND P0, PT, R173, RZ, PT ;  /* 0x000000ffad00720c */ /* 0x000fe40003f04270 */
[----:B------:R-:W5:Y:S01]  /*9740*/  LDL.LU R35, [R1+0x8] ;  /* 0x0000080001237983 */ /* 0x000f620000300800 */
[C---:B------:R-:W-:Y:S03]  /*9750*/  HMMA.16816.F32.BF16 R36, R168.reuse, R176, R36 ;  /* 0x000000b0a824723c */ /* 0x040fe60000041824 */
[----:B------:R-:W4:Y:S03]  /*9760*/  LDSM.16.MT88.4 R24, [R236+0x17800] ;  /* 0x01780000ec18783b */ /* 0x000f260000004200 */
[C---:B------:R-:W-:Y:S05]  /*9770*/  HMMA.16816.F32.BF16 R40, R168.reuse, R178, R40 ;  /* 0x000000b2a828723c */ /* 0x040fea0000041828 */
[----:B------:R-:W4:Y:S01]  /*9780*/  LDSM.16.MT88.4 R28, [R234+0x17800] ;  /* 0x01780000ea1c783b */ /* 0x000f220000004200 */
        /* <DEDUP_REMOVED lines=9> */
[----:B------:R-:W1:Y:S05]  /*9820*/  LDSM.16.MT88.4 R8, [R232+0x17800] ;  /* 0x01780000e808783b */ /* 0x000e6a0000004200 */
[C---:B--2---:R-:W-:Y:S06]  /*9830*/  HMMA.16816.F32.BF16 R76, R168.reuse, R12, R76 ;  /* 0x0000000ca84c723c */ /* 0x044fec000004184c */
[C---:B------:R-:W-:Y:S06]  /*9840*/  HMMA.16816.F32.BF16 R80, R168.reuse, R14, R80 ;  /* 0x0000000ea850723c */ /* 0x040fec0000041850 */
[C---:B---3--:R-:W-:Y:S06]  /*9850*/  HMMA.16816.F32.BF16 R84, R168.reuse, R16, R84 ;  /* 0x00000010a854723c */ /* 0x048fec0000041854 */
[C---:B------:R-:W-:Y:S06]  /*9860*/  HMMA.16816.F32.BF16 R88, R168.reuse, R18, R88 ;  /* 0x00000012a858723c */ /* 0x040fec0000041858 */
[C---:B----4-:R-:W-:Y:S06]  /*9870*/  HMMA.16816.F32.BF16 R92, R168.reuse, R20, R92 ;  /* 0x00000014a85c723c */ /* 0x050fec000004185c */
        /* <DEDUP_REMOVED lines=8> */
[----:B------:R-:W-:Y:S05]  /*9900*/  HMMA.16816.F32.BF16 R128, R168, R10, R128 ;  /* 0x0000000aa880723c */ /* 0x000fea0000041880 */
[----:B-----5:R-:W-:Y:S01]  /*9910*/  FFMA.FTZ R197, R2, R34, R197 ;  /* 0x0000002202c57223 */ /* 0x020fe200000100c5 */
[----:B------:R-:W-:Y:S05]  /*9920*/  FFMA.FTZ R195, R0, R35, R195 ;  /* 0x0000002300c37223 */ /* 0x000fea00000100c3 */
        /* <DEDUP_REMOVED lines=18> */
[----:B------:R-:W-:Y:S02]  /*9a50*/  FADD.FTZ R0, R215, R0 ;  /* 0x00000000d7007221 */ /* 0x000fe40000010000 */
        /* <DEDUP_REMOVED lines=8> */
[----:B------:R-:W-:Y:S01]  /*9ae0*/  FADD.FTZ R5, R198, R5 ;  /* 0x00000005c6057221 */ /* 0x000fe20000010000 */
[----:B------:R-:W-:Y:S01]  /*9af0*/  IADD3 R0, R173, -0x1, RZ ;  /* 0xffffffffad007810 */ /* 0x000fe20007ffe0ff */
[----:B------:R-:W-:Y:S02]  /*9b00*/  FADD.FTZ R166, R166, R199 ;  /* 0x000000c7a6a67221 */ /* 0x000fe40000010000 */
[----:B------:R-:W-:Y:S02]  /*9b10*/  FADD.FTZ R4, R194, R5 ;  /* 0x00000005c2047221 */ /* 0x000fe40000010000 */
[----:B------:R-:W-:Y:S03]  /*9b20*/  FADD.FTZ R2, R165, R166 ;  /* 0x000000a6a5027221 */ /* 0x000fe60000010000 */
[----:B------:R-:W-:Y:S04]  /*9b30*/  STL [R1+0xc], R4 ;  /* 0x00000c0401007387 */ /* 0x000fe80000100800 */
[----:B------:R1:W-:Y:S04]  /*9b40*/  STL [R1+0x4], R0 ;  /* 0x0000040001007387 */ /* 0x0003e80000100800 */
[----:B------:R2:W-:Y:S01]  /*9b50*/  STL [R1+0x8], R2 ;  /* 0x0000080201007387 */ /* 0x0005e20000100800 */
[----:B-1----:R-:W-:Y:S01]  /*9b60*/  MOV R0, R3 ;  /* 0x0000000300007202 */ /* 0x002fe20000000f00 */
[----:B------:R-:W-:Y:S06]  /*9b70*/  @P0 BRA `(.L_x_4035) ;  /* 0xffffffc000ec0947 */ /* 0x000fec000383ffff */
.L_x_4031:
[----:B--2---:R-:W2:Y:S04]  /*9b80*/  LDL.LU R2, [R1+0xc] ;  /* 0x00000c0001027983 */ /* 0x004ea80000300800 */
[----:B-1----:R-:W3:Y:S01]  /*9b90*/  LDL.LU R4, [R1+0x8] ;  /* 0x0000080001047983 */ /* 0x002ee20000300800 */
[----:B------:R-:W-:Y:S01]  /*9ba0*/  MOV R5, 0x3f800000 ;  /* 0x3f80000000057802 */ /* 0x000fe20000000f00 */
[----:B------:R-:W1:Y:S01]  /*9bb0*/  S2UR UR4, SR_CgaCtaId ;  /* 0x00000000000479c3 */ /* 0x000e620000008800 */
[----:B------:R-:W-:Y:S02]  /*9bc0*/  UMOV UR5, 0x400 ;  /* 0x0000040000057882 */ /* 0x000fe40000000000 */
[----:B-1----:R-:W-:Y:S01]  /*9bd0*/  ULEA UR4, UR4, UR5, 0x18 ;  /* 0x0000000504047291 */ /* 0x002fe2000f8ec03f */
[----:B--2---:R-:W1:Y:S04]  /*9be0*/  SHFL.BFLY PT, R9, R2, 0x2, 0x1f ;  /* 0x0c401f0002097f89 */ /* 0x004e6800000e0000 */
[----:B---3--:R-:W2:Y:S01]  /*9bf0*/  SHFL.BFLY PT, R7, R4, 0x2, 0x1f ;  /* 0x0c401f0004077f89 */ /* 0x008ea200000e0000 */
[----:B-1----:R-:W-:Y:S01]  /*9c00*/  FADD.FTZ R9, R9, R2 ;  /* 0x0000000209097221 */ /* 0x002fe20000010000 */
[----:B--2---:R-:W-:-:S04]  /*9c10*/  FADD.FTZ R7, R7, R4 ;  /* 0x0000000407077221 */ /* 0x004fc80000010000 */
[----:B------:R-:W1:Y:S01]  /*9c20*/  SHFL.BFLY PT, R2, R9, 0x1, 0x1f ;  /* 0x0c201f0009027f89 */ /* 0x000e6200000e0000 */
[----:B------:R-:W-:-:S03]  /*9c30*/  MOV R4, 0x3f800000 ;  /* 0x3f80000000047802 */ /* 0x000fc60000000f00 */
        /* <DEDUP_REMOVED lines=318> */
.L_x_4036:
        /* <DEDUP_REMOVED lines=10> */
.L_x_4037:
[----:B------:R-:W2:Y:S01]  /*b0c0*/  S2R R3, SR_CTAID.Y ;  /* 0x0000000000037919 */ /* 0x000ea20000002600 */
[----:B------:R-:W2:Y:S08]  /*b0d0*/  S2UR UR6, SR_CTAID.Z ;  /* 0x00000000000679c3 */ /* 0x000eb00000002700 */
[----:B------:R-:W2:Y:S08]  /*b0e0*/  LDC R2, c[0x0][0x270] ;  /* 0x00009c00ff027b82 */ /* 0x000eb00000000800 */
[----:B------:R-:W3:Y:S01]  /*b0f0*/  LDC R0, c[0x0][0x2c4] ;  /* 0x0000b100ff007b82 */ /* 0x000ee20000000800 */
[----:B--2---:R-:W-:-:S04]  /*b100*/  IMAD R3, R3, R2, UR6 ;  /* 0x0000000603037e24 */ /* 0x004fc8000f8e0202 */
[----:B---3--:R-:W-:-:S07]  /*b110*/  IMAD R5, R3, R0, RZ ;  /* 0x0000000003057224 */ /* 0x008fce00078e02ff */
.L_x_4038:
        /* <DEDUP_REMOVED lines=28> */
.L_x_4040:
[----:B------:R-:W-:Y:S05]  /*b2e0*/  BSYNC B0 ;  /* 0x0000000000007941 */ /* 0x000fea0003800000 */
.L_x_4039:
        /* <DEDUP_REMOVED lines=52> */
.L_x_4042:
[----:B------:R-:W-:Y:S05]  /*b630*/  BSYNC B0 ;  /* 0x0000000000007941 */ /* 0x000fea0003800000 */
.L_x_4041:
        /* <DEDUP_REMOVED lines=21> */
.L_x_4044:
[----:B------:R-:W-:Y:S05]  /*b790*/  BSYNC B0 ;  /* 0x0000000000007941 */ /* 0x000fea0003800000 */
.L_x_4043:
        /* <DEDUP_REMOVED lines=21> */
.L_x_4046:
[----:B------:R-:W-:Y:S05]  /*b8f0*/  BSYNC B0 ;  /* 0x0000000000007941 */ /* 0x000fea0003800000 */
.L_x_4045:
        /* <DEDUP_REMOVED lines=17> */
.L_x_4047:
        /* <DEDUP_REMOVED lines=15> */
.L_x_9055:


//--------------------- .text._ZN5flash24flash_fwd_splitkv_kernelI23Flash_fwd_kernel_traitsILi256ELi64ELi64ELi4ELb0ELb0EN7cutlass10bfloat16_tE19Flash_kernel_traitsILi256ELi64ELi64ELi4ES3_EELb0ELb0ELb1ELb0ELb0ELb0ELb0ELb0EEEvNS_16Flash_fwd_paramsE --------------------------
	.section	.text._ZN5flash24flash_fwd_splitkv_kernelI23Flash_fwd_kernel_traitsILi256ELi64ELi64ELi4ELb0ELb0EN7cutlass10bfloat16_tE19Flash_kernel_traitsILi256ELi64ELi64ELi4ES3_EELb0ELb0ELb1ELb0ELb0ELb0ELb0ELb0EEEvNS_16Flash_fwd_paramsE,"ax",@progbits
	.align	128
        .global         _ZN5flash24flash_fwd_splitkv_kernelI23Flash_fwd_kernel_traitsILi256ELi64ELi64ELi4ELb0ELb0EN7cutlass10bfloat16_tE19Flash_kernel_traitsILi256ELi64ELi64ELi4ES3_EELb0ELb0ELb1ELb0ELb0ELb0ELb0ELb0EEEvNS_16Flash_fwd_paramsE
        .type           _ZN5flash24flash_fwd_splitkv_kernelI23Flash_fwd_kernel_traitsILi256ELi64ELi64ELi4ELb0ELb0EN7cutlass10bfloat16_tE19Flash_kernel_traitsILi256ELi64ELi64ELi4ES3_EELb0ELb0ELb1ELb0ELb0ELb0ELb0ELb0EEEvNS_16Flash_fwd_paramsE,@function
        .size           _ZN5flash24flash_fwd_splitkv_kernelI23Flash_fwd_kernel_traitsILi256ELi64ELi64ELi4ELb0ELb0EN7cutlass10bfloat16_tE19Flash_kernel_traitsILi256ELi64ELi64ELi4ES3_EELb0ELb0ELb1ELb0ELb0ELb0ELb0ELb0EEEvNS_16Flash_fwd_paramsE,(.L_x_9056 - _ZN5flash24flash_fwd_splitkv_kernelI23Flash_fwd_kernel_traitsILi256ELi64ELi64ELi4ELb0ELb0EN7cutlass10bfloat16_tE19Flash_kernel_traitsILi256ELi64ELi64ELi4ES3_EELb0ELb0ELb1ELb0ELb0ELb0ELb0ELb0EEEvNS_16Flash_fwd_paramsE)
        .other          _ZN5flash24flash_fwd_splitkv_kernelI23Flash_fwd_kernel_traitsILi256ELi64ELi64ELi4ELb0ELb0EN7cutlass10bfloat16_tE19Flash_kernel_traitsILi256ELi64ELi64ELi4ES3_EELb0ELb0ELb1ELb0ELb0ELb0ELb0ELb0EEEvNS_16Flash_fwd_paramsE,@"STO_CUDA_ENTRY STV_DEFAULT"
_ZN5flash24flash_fwd_splitkv_kernelI23Flash_fwd_kernel_traitsILi256ELi64ELi64ELi4ELb0ELb0EN7cutlass10bfloat16_tE19Flash_kernel_traitsILi256ELi64ELi64ELi4ES3_EELb0ELb0ELb1ELb0ELb0ELb0ELb0ELb0EEEvNS_16Flash_fwd_paramsE:
.text._ZN5flash24flash_fwd_splitkv_kernelI23Flash_fwd_kernel_traitsILi256ELi64ELi64ELi4ELb0ELb0EN7cutlass10bfloat16_tE19Flash_kernel_traitsILi256ELi64ELi64ELi4ES3_EELb0ELb0ELb1ELb0ELb0ELb0ELb0ELb0EEEvNS_16Flash_fwd_paramsE:
        /* <DEDUP_REMOVED lines=55> */
.L_x_4048:
[----:B------:R-:W-:-:S03]  /*0370*/  ULDC UR6, c[0x0][0x2c8] ;  /* 0x0000b20000067ab9 */ /* 0x000fc60000000800 */
.L_x_4049:
        /* <DEDUP_REMOVED lines=52> */
[C---:B------:R-:W-:Y:S01]  /*06c0*/  IADD3 R6, R10.reuse, 0x10, RZ ;  /* 0x000000100a067810 */ /* 0x040fe20007ffe0ff */
[----:B------:R-:W-:Y:S01]  /*06d0*/  @!UP0 UIMAD.WIDE.U32 UR12, UR23, UR4, URZ ;  /* 0x00000004170c82a5 */ /* 0x000fe2000f8e003f */
[----:B------:R-:W-:Y:S01]  /*06e0*/  ISETP.NE.AND P6, PT, R165, RZ, PT ;  /* 0x000000ffa500720c */ /* 0x000fe20003fc5270 */
[----:B------:R-:W-:Y:S01]  /*06f0*/  UIMAD UR8, UR25, UR7, UR8 ;  /* 0x00000007190872a4 */ /* 0x000fe2000f8e0208 */
[--C-:B------:R-:W-:Y:S01]  /*0700*/  SHF.R.S32.HI R19, RZ, 0x1f, R18.reuse ;  /* 0x0000001fff137819 */ /* 0x100fe20000011412 */
[----:B------:R-:W-:Y:S01]  /*0710*/  @!UP0 UIMAD UR5, UR23, UR5, UR9 ;  /* 0x00000005170582a4 */ /* 0x000fe2000f8e0209 */
[----:B------:R-:W-:Y:S01]  /*0720*/  VIADD R5, R10, 0x20 ;  /* 0x000000200a057836 */ /* 0x000fe20000000000 */
[----:B------:R-:W-:Y:S01]  /*0730*/  @UP0 UIMAD UR15, UR15, UR7, UR11 ;  /* 0x000000070f0f02a4 */ /* 0x000fe2000f8e020b */
[C---:B------:R-:W-:Y:S01]  /*0740*/  VIADD R9, R18.reuse, 0x40 ;  /* 0x0000004012097836 */ /* 0x040fe20000000000 */
[----:B------:R-:W-:Y:S01]  /*0750*/  @!UP0 UMOV UR10, UR12 ;  /* 0x0000000c000a8c82 */ /* 0x000fe20008000000 */
[----:B------:R-:W-:Y:S01]  /*0760*/  IMAD.WIDE.U32 R2, R3, UR25, R18 ;  /* 0x0000001903027c25 */ /* 0x000fe2000f8e0012 */
[----:B------:R-:W-:Y:S01]  /*0770*/  @!UP0 UIADD3 UR15, UR13, UR5, URZ ;  /* 0x000000050d0f8290 */ /* 0x000fe2000fffe03f */
[----:B------:R-:W-:-:S02]  /*0780*/  IADD3 R7, R18, 0xc0, RZ ;  /* 0x000000c012077810 */ /* 0x000fc40007ffe0ff */
        /* <DEDUP_REMOVED lines=17> */
[----:B------:R-:W-:Y:S11]  /*08a0*/  @P1 BRA `(.L_x_4052) ;  /* 0x0000000000441947 */ /* 0x000ff60003800000 */
        /* <DEDUP_REMOVED lines=17> */
.L_x_4052:
[----:B------:R-:W-:Y:S05]  /*09c0*/  BSYNC B0 ;  /* 0x0000000000007941 */ /* 0x000fea0003800000 */
.L_x_4051:
        /* <DEDUP_REMOVED lines=24> */
.L_x_4054:
[----:B------:R-:W-:Y:S05]  /*0b50*/  BSYNC B0 ;  /* 0x0000000000007941 */ /* 0x000fea0003800000 */
.L_x_4053:
        /* <DEDUP_REMOVED lines=23> */
.L_x_4056:
[----:B------:R-:W-:Y:S05]  /*0cd0*/  BSYNC B0 ;  /* 0x0000000000007941 */ /* 0x000fea0003800000 */
.L_x_4055:
        /* <DEDUP_REMOVED lines=22> */
.L_x_4058:
[----:B------:R-:W-:Y:S05]  /*0e40*/  BSYNC B0 ;  /* 0x0000000000007941 */ /* 0x000fea0003800000 */
.L_x_4057:
        /* <DEDUP_REMOVED lines=19> */
.L_x_4050:
        /* <DEDUP_REMOVED lines=12> */
[----:B------:R-:W-:Y:S01]  /*1040*/  UPLOP3.LUT UP1, UPT, UPT, UPT, UPT, 0x40, 0x0 ;  /* 0x000000000000789c */ /* 0x000fe20003f2e870 */
[----:B------:R-:W-:Y:S02]  /*1050*/  CS2R R242, SRZ ;  /* 0x0000000000f27805 */ /* 0x000fe4000001ff00 */
[----:B------:R-:W-:Y:S02]  /*1060*/  ISETP.NE.AND.EX P1, PT, RZ, UR7, PT, P1 ;  /* 0x00000007ff007c0c */ /* 0x000fe4000bf25310 */
        /* <DEDUP_REMOVED lines=10> */
[----:B------:R-:W-:Y:S01]  /*1110*/  USHF.L.U64.HI UR5, UR12, 0x2, UR5 ;  /* 0x000000020c057899 */ /* 0x000fe20008010205 */
[----:B------:R-:W-:-:S03]  /*1120*/  MOV R242, UR6 ;  /* 0x0000000600f27c02 */ /* 0x000fc60008000f00 */
[----:B------:R-:W-:-:S04]  /*1130*/  UIADD3.X UR5, UR5, UR7, URZ, UP0, !UPT ;  /* 0x0000000705057290 */ /* 0x000fc800087fe43f */
[----:B------:R-:W-:Y:S02]  /*1140*/  UISETP.NE.AND.EX UP1, UPT, UR5, URZ, UPT, UP1 ;  /* 0x0000003f0500728c */ /* 0x000fe4000bf25310 */
[----:B------:R-:W-:-:S09]  /*1150*/  MOV R243, UR5 ;  /* 0x0000000500f37c02 */ /* 0x000fd20008000f00 */
.L_x_4059:
[----:B------:R-:W-:-:S13]  /*1160*/  PLOP3.LUT P0, PT, PT, PT, UP1, 0x40, 0x0 ;  /* 0x000000000000781c */ /* 0x000fda0003f0e818 */
[----:B------:R-:W-:Y:S05]  /*1170*/  @P0 BRA `(.L_x_4060) ;  /* 0x00000004005c0947 */ /* 0x000fea0003800000 */
[----:B------:R-:W1:Y:S01]  /*1180*/  LDC R6, c[0x0][0x380] ;  /* 0x0000e000ff067b82 */ /* 0x000e620000000800 */
[----:B------:R-:W-:Y:S01]  /*1190*/  ULEA UR7, UR18, 0xffffffc0, 0x6 ;  /* 0xffffffc012077891 */ /* 0x000fe2000f8e303f */
[----:B------:R-:W-:Y:S01]  /*11a0*/  MOV R8, RZ ;  /* 0x000000ff00087202 */ /* 0x000fe20000000f00 */
        /* <DEDUP_REMOVED lines=29> */
[----:B------:R-:W-:Y:S02]  /*1380*/  IADD3 R7, -R7, RZ, RZ ;  /* 0x000000ff07077210 */ /* 0x000fe40007ffe1ff */
[----:B-1----:R-:W-:Y:S01]  /*1390*/  IABS R5, R0 ;  /* 0x0000000000057213 */ /* 0x002fe20000000000 */
[----:B------:R-:W1:Y:S03]  /*13a0*/  S2R R2, SR_CTAID.Z ;  /* 0x0000000000027919 */ /* 0x000e660000002700 */
[----:B------:R-:W3:Y:S08]  /*13b0*/  I2F.RP R11, R5 ;  /* 0x00000005000b7306 */ /* 0x000ef00000209400 */
[----:B---3--:R-:W3:Y:S01]  /*13c0*/  MUFU.RCP R10, R11 ;  /* 0x0000000b000a7308 */ /* 0x008ee20000001000 */
[----:B-1----:R-:W-:-:S02]  /*13d0*/  IABS R2, R2 ;  /* 0x0000000200027213 */ /* 0x002fc40000000000 */
[----:B---3--:R-:W-:-:S05]  /*13e0*/  IADD3 R10, R10, 0xffffffe, RZ ;  /* 0x0ffffffe0a0a7810 */ /* 0x008fca0007ffe0ff */
[----:B------:R-:W1:Y:S02]  /*13f0*/  F2I.FTZ.U32.TRUNC.NTZ R9, R10 ;  /* 0x0000000a00097305 */ /* 0x000e64000021f000 */
[----:B-1----:R-:W-:-:S04]  /*1400*/  IMAD.MOV R4, RZ, RZ, -R9 ;  /* 0x000000ffff047224 */ /* 0x002fc800078e0a09 */
[----:B------:R-:W-:-:S04]  /*1410*/  IMAD R4, R4, R5, RZ ;  /* 0x0000000504047224 */ /* 0x000fc800078e02ff */
[----:B------:R-:W-:-:S04]  /*1420*/  IMAD.HI.U32 R9, R9, R4, R8 ;  /* 0x0000000409097227 */ /* 0x000fc800078e0008 */
[----:B------:R-:W-:-:S04]  /*1430*/  IMAD.MOV.U32 R8, RZ, RZ, R2 ;  /* 0x000000ffff087224 */ /* 0x000fc800078e0002 */
[----:B------:R-:W-:-:S05]  /*1440*/  IMAD.HI.U32 R2, R9, R8, RZ ;  /* 0x0000000809027227 */ /* 0x000fca00078e00ff */
[----:B------:R-:W-:-:S05]  /*1450*/  IADD3 R4, -R2, RZ, RZ ;  /* 0x000000ff02047210 */ /* 0x000fca0007ffe1ff */
[----:B------:R-:W-:-:S05]  /*1460*/  IMAD R4, R5, R4, R8 ;  /* 0x0000000405047224 */ /* 0x000fca00078e0208 */
[----:B------:R-:W-:-:S13]  /*1470*/  ISETP.GT.U32.AND P1, PT, R5, R4, PT ;  /* 0x000000040500720c */ /* 0x000fda0003f24070 */
[----:B------:R-:W-:Y:S02]  /*1480*/  @!P1 IMAD.IADD R4, R4, 0x1, -R5 ;  /* 0x0000000104049824 */ /* 0x000fe400078e0a05 */
[----:B------:R-:W-:Y:S01]  /*1490*/  @!P1 VIADD R2, R2, 0x1 ;  /* 0x0000000102029836 */ /* 0x000fe20000000000 */
[----:B------:R-:W-:Y:S02]  /*14a0*/  ISETP.NE.AND P1, PT, R0, RZ, PT ;  /* 0x000000ff0000720c */ /* 0x000fe40003f25270 */
[----:B------:R-:W-:-:S13]  /*14b0*/  ISETP.GE.U32.AND P2, PT, R4, R5, PT ;  /* 0x000000050400720c */ /* 0x000fda0003f46070 */
[----:B------:R-:W-:Y:S02]  /*14c0*/  @P2 IADD3 R2, R2, 0x1, RZ ;  /* 0x0000000102022810 */ /* 0x000fe40007ffe0ff */
[----:B--2---:R-:W-:Y:S02]  /*14d0*/  R2UR UR11, R3 ;  /* 0x00000000030b72ca */ /* 0x004fe400000e0000 */
[----:B------:R-:W-:-:S04]  /*14e0*/  LOP3.LUT R3, R0, UR24, RZ, 0x3c, !PT ;  /* 0x0000001800037c12 */ /* 0x000fc8000f8e3cff */
[----:B------:R-:W-:Y:S01]  /*14f0*/  ISETP.GE.AND P0, PT, R3, RZ, PT ;  /* 0x000000ff0300720c */ /* 0x000fe20003f06270 */
[----:B------:R-:W-:-:S05]  /*1500*/  IMAD R3, R6, R7, UR7 ;  /* 0x0000000706037e24 */ /* 0x000fca000f8e0207 */
[----:B------:R-:W-:Y:S01]  /*1510*/  SHF.R.S32.HI R31, RZ, 0x1f, R3 ;  /* 0x0000001fff1f7819 */ /* 0x000fe20000011403 */
[----:B------:R-:W-:Y:S02]  /*1520*/  USHF.R.S32.HI UR10, URZ, 0x1f, UR11 ;  /* 0x0000001f3f0a7899 */ /* 0x000fe4000801140b */
[----:B------:R-:W-:Y:S02]  /*1530*/  UIMAD.WIDE.U32 UR8, UR11, UR4, URZ ;  /* 0x000000040b0872a5 */ /* 0x000fe4000f8e003f */
[----:B------:R-:W-:Y:S02]  /*1540*/  UIMAD UR6, UR10, UR4, URZ ;  /* 0x000000040a0672a4 */ /* 0x000fe4000f8e023f */
[----:B------:R-:W-:Y:S01]  /*1550*/  @!P0 IMAD.MOV R2, RZ, RZ, -R2 ;  /* 0x000000ffff028224 */ /* 0x000fe200078e0a02 */
[----:B------:R-:W-:Y:S01]  /*1560*/  @!P1 LOP3.LUT R2, RZ, R0, RZ, 0x33, !PT ;  /* 0x00000000ff029212 */ /* 0x000fe200078e33ff */
[----:B------:R-:W-:Y:S01]  /*1570*/  UIMAD UR4, UR11, UR5, UR6 ;  /* 0x000000050b0472a4 */ /* 0x000fe2000f8e0206 */
[----:B------:R-:W-:Y:S01]  /*1580*/  IMAD.U32 R7, RZ, RZ, UR9 ;  /* 0x00000009ff077e24 */ /* 0x000fe2000f8e00ff */
[----:B------:R-:W-:Y:S01]  /*1590*/  MOV R6, UR8 ;  /* 0x0000000800067c02 */ /* 0x000fe20008000f00 */
[----:B------:R-:W-:Y:S01]  /*15a0*/  ULDC.64 UR6, c[0x0][0x248] ;  /* 0x0000920000067ab9 */ /* 0x000fe20000000a00 */
[----:B------:R-:W-:Y:S01]  /*15b0*/  UIADD3 UR4, UR9, UR4, URZ ;  /* 0x0000000409047290 */ /* 0x000fe2000fffe03f */
[----:B------:R-:W-:Y:S01]  /*15c0*/  IMAD R4, R31, UR6, RZ ;  /* 0x000000061f047c24 */ /* 0x000fe2000f8e02ff */
[----:B------:R-:W-:Y:S01]  /*15d0*/  SHF.R.S32.HI R5, RZ, 0x1f, R2 ;  /* 0x0000001fff057819 */ /* 0x000fe20000011402 */
[----:B------:R-:W-:Y:S01]  /*15e0*/  ULDC.64 UR8, c[0x0][0x260] ;  /* 0x0000980000087ab9 */ /* 0x000fe20000000a00 */
[----:B------:R-:W-:Y:S01]  /*15f0*/  MOV R18, R2 ;  /* 0x0000000200127202 */ /* 0x000fe20000000f00 */
[----:B------:R-:W-:Y:S01]  /*1600*/  IMAD R0, R3, UR7, R4 ;  /* 0x0000000703007c24 */ /* 0x000fe2000f8e0204 */
[----:B------:R-:W-:Y:S01]  /*1610*/  MOV R7, UR4 ;  /* 0x0000000400077c02 */ /* 0x000fe20008000f00 */
[----:B------:R-:W-:-:S02]  /*1620*/  ULDC.64 UR4, c[0x0][0x238] ;  /* 0x00008e0000047ab9 */ /* 0x000fc40000000a00 */
[----:B------:R-:W-:Y:S01]  /*1630*/  UIMAD UR10, UR10, UR4, URZ ;  /* 0x000000040a0a72a4 */ /* 0x000fe2000f8e023f */
[----:B------:R-:W-:Y:S01]  /*1640*/  IMAD.WIDE.U32 R6, R3, UR6, R6 ;  /* 0x0000000603067c25 */ /* 0x000fe2000f8e0006 */
[----:B------:R-:W-:Y:S02]  /*1650*/  UIMAD.WIDE.U32 UR16, UR11, UR4, URZ ;  /* 0x000000040b1072a5 */ /* 0x000fe4000f8e003f */
[----:B------:R-:W-:Y:S01]  /*1660*/  UIMAD UR5, UR11, UR5, UR10 ;  /* 0x000000050b0572a4 */ /* 0x000fe2000f8e020a */
[----:B------:R-:W-:Y:S01]  /*1670*/  IMAD.IADD R9, R7, 0x1, R0 ;  /* 0x0000000107097824 */ /* 0x000fe200078e0200 */
[----:B------:R-:W-:Y:S01]  /*1680*/  MOV R8, R6 ;  /* 0x0000000600087202 */ /* 0x000fe20000000f00 */
[----:B------:R-:W-:Y:S01]  /*1690*/  IMAD R7, R5, UR8, RZ ;  /* 0x0000000805077c24 */ /* 0x000fe2000f8e02ff */
[----:B------:R-:W-:-:S03]  /*16a0*/  UIADD3 UR12, UR17, UR5, URZ ;  /* 0x00000005110c7290 */ /* 0x000fc6000fffe03f */
[C---:B------:R-:W-:Y:S02]  /*16b0*/  IMAD R7, R2.reuse, UR9, R7 ;  /* 0x0000000902077c24 */ /* 0x040fe4000f8e0207 */
[----:B------:R-:W-:-:S04]  /*16c0*/  IMAD.WIDE.U32 R34, R2, UR8, R8 ;  /* 0x0000000802227c25 */ /* 0x000fc8000f8e0008 */
[----:B------:R-:W-:Y:S01]  /*16d0*/  IMAD.IADD R20, R35, 0x1, R7 ;  /* 0x0000000123147824 */ /* 0x000fe200078e0207 */
[----:B------:R-:W-:Y:S06]  /*16e0*/  BRA `(.L_x_4061) ;  /* 0x0000000400507947 */ /* 0x000fec0003800000 */
.L_x_4060:
        /* <DEDUP_REMOVED lines=48> */
.L_x_4062:
[----:B------:R-:W-:Y:S01]  /*19f0*/  UIMAD UR4, UR13, UR6, URZ ;  /* 0x000000060d0472a4 */ /* 0x000fe2000f8e023f */
[----:B------:R-:W-:Y:S01]  /*1a00*/  @!P2 IADD3 R18, -R18, RZ, RZ ;  /* 0x000000ff1212a210 */ /* 0x000fe20007ffe1ff */
[----:B------:R-:W-:Y:S01]  /*1a10*/  UMOV UR16, UR12 ;  /* 0x0000000c00107c82 */ /* 0x000fe20008000000 */
[----:B------:R-:W-:Y:S01]  /*1a20*/  UMOV UR17, UR5 ;  /* 0x0000000500117c82 */ /* 0x000fe20008000000 */
[----:B------:R-:W-:Y:S01]  /*1a30*/  UIMAD UR4, UR7, UR11, UR4 ;  /* 0x0000000b070472a4 */ /* 0x000fe2000f8e0204 */
[----:B------:R-:W-:Y:S01]  /*1a40*/  @!P1 LOP3.LUT R18, RZ, R0, RZ, 0x33, !PT ;  /* 0x00000000ff129212 */ /* 0x000fe200078e33ff */
[----:B------:R-:W-:Y:S01]  /*1a50*/  UIMAD.WIDE.U32 UR16, UR6, UR11, UR16 ;  /* 0x0000000b061072a5 */ /* 0x000fe2000f8e0010 */
[----:B------:R-:W-:Y:S01]  /*1a60*/  IMAD.U32 R31, RZ, RZ, UR13 ;  /* 0x0000000dff1f7e24 */ /* 0x000fe2000f8e00ff */
[----:B------:R-:W-:Y:S01]  /*1a70*/  @UP0 UIADD3 UR10, UR9, UR10, URZ ;  /* 0x0000000a090a0290 */ /* 0x000fe2000fffe03f */
[----:B------:R-:W-:Y:S01]  /*1a80*/  SHF.R.S32.HI R5, RZ, 0x1f, R18 ;  /* 0x0000001fff057819 */ /* 0x000fe20000011412 */
[----:B------:R-:W-:-:S02]  /*1a90*/  UIADD3 UR4, UR17, UR4, URZ ;  /* 0x0000000411047290 */ /* 0x000fc4000fffe03f */
[----:B------:R-:W-:Y:S01]  /*1aa0*/  IMAD.U32 R7, RZ, RZ, UR17 ;  /* 0x00000011ff077e24 */ /* 0x000fe2000f8e00ff */
[----:B------:R-:W-:Y:S01]  /*1ab0*/  MOV R6, UR16 ;  /* 0x0000001000067c02 */ /* 0x000fe20008000f00 */
[-C--:B-1----:R-:W-:Y:S02]  /*1ac0*/  IMAD R0, R5, R2.reuse, RZ ;  /* 0x0000000205007224 */ /* 0x082fe400078e02ff */
[----:B------:R-:W-:Y:S01]  /*1ad0*/  MOV R7, UR4 ;  /* 0x0000000400077c02 */ /* 0x000fe20008000f00 */
[----:B------:R-:W-:Y:S01]  /*1ae0*/  @UP0 ULDC.64 UR4, c[0x0][0x250] ;  /* 0x0000940000040ab9 */ /* 0x000fe20000000a00 */
[C---:B------:R-:W-:Y:S01]  /*1af0*/  IMAD R0, R18.reuse, R3, R0 ;  /* 0x0000000312007224 */ /* 0x040fe200078e0200 */
[----:B------:R-:W-:Y:S01]  /*1b00*/  @UP0 UIMAD.WIDE.U32 UR16, UR10, UR4, URZ ;  /* 0x000000040a1002a5 */ /* 0x000fe2000f8e003f */
[----:B------:R-:W-:Y:S01]  /*1b10*/  MOV R3, UR11 ;  /* 0x0000000b00037c02 */ /* 0x000fe20008000f00 */
[----:B------:R-:W-:Y:S02]  /*1b20*/  IMAD.WIDE.U32 R34, R18, R2, R6 ;  /* 0x0000000212227225 */ /* 0x000fe400078e0006 */
[----:B------:R-:W-:-:S02]  /*1b30*/  @UP0 UIMAD UR12, UR10, UR5, UR17 ;  /* 0x000000050a0c02a4 */ /* 0x000fc4000f8e0211 */
[----:B------:R-:W-:Y:S01]  /*1b40*/  IMAD.IADD R20, R35, 0x1, R0 ;  /* 0x0000000123147824 */ /* 0x000fe200078e0200 */
        /* <DEDUP_REMOVED lines=13> */
[----:B------:R-:W-:-:S12]  /*1c20*/  UIADD3 UR12, UR17, UR5, URZ ;  /* 0x00000005110c7290 */ /* 0x000fd8000fffe03f */
.L_x_4061:
[----:B------:R-:W-:Y:S01]  /*1c30*/  SHF.R.S32.HI R4, RZ, 0x1f, R165 ;  /* 0x0000001fff047819 */ /* 0x000fe200000114a5 */
[----:B------:R-:W-:Y:S01]  /*1c40*/  UISETP.NE.AND UP0, UPT, UR15, -0x1, UPT ;  /* 0xffffffff0f00788c */ /* 0x000fe2000bf05270 */
[----:B------:R-:W1:Y:S01]  /*1c50*/  S2R R29, SR_CTAID.X ;  /* 0x00000000001d7919 */ /* 0x000e620000002500 */
[----:B------:R-:W-:Y:S01]  /*1c60*/  ULDC.64 UR8, c[0x0][0x268] ;  /* 0x00009a0000087ab9 */ /* 0x000fe20000000a00 */
[CC--:B------:R-:W-:Y:S01]  /*1c70*/  LEA.HI R21, R4.reuse, R165.reuse, RZ, 0x4 ;  /* 0x000000a504157211 */ /* 0x0c0fe200078f20ff */
[----:B------:R-:W-:Y:S01]  /*1c80*/  ULDC.64 UR10, c[0x0][0x258] ;  /* 0x00009600000a7ab9 */ /* 0x000fe20000000a00 */
[----:B------:R-:W-:Y:S01]  /*1c90*/  LEA.HI R2, R4, R165, RZ, 0x3 ;  /* 0x000000a504027211 */ /* 0x000fe200078f18ff */
[----:B------:R-:W-:Y:S01]  /*1ca0*/  IMAD R5, R5, UR8, RZ ;  /* 0x0000000805057c24 */ /* 0x000fe2000f8e02ff */
[----:B------:R-:W-:Y:S01]  /*1cb0*/  LOP3.LUT R0, R21, 0xfffffff0, RZ, 0xc0, !PT ;  /* 0xfffffff015007812 */ /* 0x000fe200078ec0ff */
[----:B------:R-:W-:Y:S01]  /*1cc0*/  IMAD.U32 R24, RZ, RZ, UR10 ;  /* 0x0000000aff187e24 */ /* 0x000fe2000f8e00ff */
[----:B------:R-:W-:Y:S01]  /*1cd0*/  SHF.R.S32.HI R22, RZ, 0x3, R2 ;  /* 0x00000003ff167819 */ /* 0x000fe20000011402 */
[----:B------:R-:W-:Y:S01]  /*1ce0*/  BSSY B0, `(.L_x_4063) ;  /* 0x000006a000007945 */ /* 0x000fe20003800000 */
[----:B------:R-:W-:Y:S01]  /*1cf0*/  LOP3.LUT R2, R2, 0xfffffff8, RZ, 0xc0, !PT ;  /* 0xfffffff802027812 */ /* 0x000fe200078ec0ff */
[C---:B------:R-:W-:Y:S01]  /*1d00*/  IMAD.IADD R0, R165.reuse, 0x1, -R0 ;  /* 0x00000001a5007824 */ /* 0x040fe200078e0a00 */
[----:B------:R-:W-:Y:S01]  /*1d10*/  @UP0 ULDC.64 UR4, c[0x0][0x240] ;  /* 0x0000900000040ab9 */ /* 0x000fe20000000a00 */
[----:B------:R-:W-:Y:S01]  /*1d20*/  IMAD.SHL.U32 R9, R22, 0x40, RZ ;  /* 0x0000004016097824 */ /* 0x000fe200078e00ff */
[----:B------:R-:W-:Y:S01]  /*1d30*/  @UP0 UIMAD.WIDE.U32 UR26, UR15, UR4, URZ ;  /* 0x000000040f1a02a5 */ /* 0x000fe2000f8e003f */
[----:B------:R-:W-:Y:S01]  /*1d40*/  IMAD.IADD R2, R165, 0x1, -R2 ;  /* 0x00000001a5027824 */ /* 0x000fe200078e0a02 */
[----:B------:R-:W-:Y:S01]  /*1d50*/  SHF.R.S32.HI R7, RZ, 0x1f, R0 ;  /* 0x0000001fff077819 */ /* 0x000fe20000011400 */
[----:B------:R-:W-:Y:S01]  /*1d60*/  @!UP0 USHF.R.S32.HI UR17, URZ, 0x1f, UR23 ;  /* 0x0000001f3f118899 */ /* 0x000fe20008011417 */
[----:B------:R-:W-:Y:S01]  /*1d70*/  LOP3.LUT R9, R9, 0x1c0, RZ, 0xc0, !PT ;  /* 0x000001c009097812 */ /* 0x000fe200078ec0ff */
[----:B------:R-:W-:Y:S01]  /*1d80*/  IMAD.SHL.U32 R240, R2, 0x8, RZ ;  /* 0x0000000802f07824 */ /* 0x000fe200078e00ff */
[----:B------:R-:W-:Y:S01]  /*1d90*/  @UP0 UIMAD UR13, UR15, UR5, UR27 ;  /* 0x000000050f0d02a4 */ /* 0x000fe2000f8e021b */
[----:B------:R-:W-:-:S02]  /*1da0*/  LEA.HI R14, R7, R0, RZ, 0x3 ;  /* 0x00000000070e7211 */ /* 0x000fc400078f18ff */
[----:B------:R-:W-:Y:S01]  /*1db0*/  @!UP0 ULDC.64 UR4, c[0x0][0x228] ;  /* 0x00008a0000048ab9 */ /* 0x000fe20000000a00 */
[--C-:B------:R-:W-:Y:S01]  /*1dc0*/  LOP3.LUT R7, R9, 0x38, R240.reuse, 0xf8, !PT ;  /* 0x0000003809077812 */ /* 0x100fe200078ef8f0 */
[----:B------:R-:W-:Y:S01]  /*1dd0*/  @!UP0 UIMAD UR17, UR17, UR4, URZ ;  /* 0x00000004111182a4 */ /* 0x000fe2000f8e023f */
[----:B------:R-:W-:Y:S01]  /*1de0*/  SHF.R.U32.HI R238, RZ, 0x3, R9 ;  /* 0x00000003ffee7819 */ /* 0x000fe20000011609 */
[----:B------:R-:W-:Y:S01]  /*1df0*/  @!UP0 UIMAD.WIDE.U32 UR28, UR23, UR4, URZ ;  /* 0x00000004171c82a5 */ /* 0x000fe2000f8e003f */
[----:B------:R-:W2:Y:S01]  /*1e00*/  S2UR UR4, SR_CgaCtaId ;  /* 0x00000000000479c3 */ /* 0x000ea20000008800 */
[----:B------:R-:W-:Y:S01]  /*1e10*/  @!UP0 UIMAD UR17, UR23, UR5, UR17 ;  /* 0x00000005171182a4 */ /* 0x000fe2000f8e0211 */
[----:B------:R-:W-:Y:S01]  /*1e20*/  LOP3.LUT R238, R7, R238, RZ, 0x3c, !PT ;  /* 0x000000ee07ee7212 */ /* 0x000fe200078e3cff */
[----:B------:R-:W-:Y:S01]  /*1e30*/  USHF.R.S32.HI UR5, URZ, 0x1f, UR24 ;  /* 0x0000001f3f057899 */ /* 0x000fe20008011418 */
[----:B------:R-:W-:Y:S01]  /*1e40*/  LEA.HI R7, R4, R165, RZ, 0x6 ;  /* 0x000000a504077211 */ /* 0x000fe200078f30ff */
[----:B------:R-:W-:Y:S01]  /*1e50*/  @!UP0 UIADD3 UR13, UR29, UR17, URZ ;  /* 0x000000111d0d8290 */ /* 0x000fe2000fffe03f */
[----:B------:R-:W-:Y:S01]  /*1e60*/  SHF.R.S32.HI R15, RZ, 0x1f, R240 ;  /* 0x0000001fff0f7819 */ /* 0x000fe200000114f0 */
[----:B------:R-:W-:Y:S01]  /*1e70*/  @!UP0 UMOV UR26, UR28 ;  /* 0x0000001c001a8c82 */ /* 0x000fe20008000000 */
[C---:B------:R-:W-:Y:S01]  /*1e80*/  IADD3 R8, P1, R240.reuse, UR16, RZ ;  /* 0x00000010f0087c10 */ /* 0x040fe2000ff3e0ff */
[----:B------:R-:W-:Y:S01]  /*1e90*/  IMAD.SHL.U32 R7, R7, 0x8, RZ ;  /* 0x0000000807077824 */ /* 0x000fe200078e00ff */
[----:B------:R-:W-:Y:S01]  /*1ea0*/  IADD3 R6, P0, R240, UR26, RZ ;  /* 0x0000001af0067c10 */ /* 0x000fe2000ff1e0ff */
[----:B------:R-:W-:Y:S01]  /*1eb0*/  UIMAD UR22, UR5, UR10, URZ ;  /* 0x0000000a051672a4 */ /* 0x000fe2000f8e023f */
[C---:B------:R-:W-:Y:S01]  /*1ec0*/  IADD3.X R9, R15.reuse, UR12, RZ, P1, !PT ;  /* 0x0000000c0f097c10 */ /* 0x040fe20008ffe4ff */
[----:B------:R-:W-:Y:S01]  /*1ed0*/  UIADD3 UR12, -UR25, UR14, URZ ;  /* 0x0000000e190c7290 */ /* 0x000fe2000fffe13f */
[----:B------:R-:W-:Y:S01]  /*1ee0*/  LOP3.LUT R238, R238, 0xfffffe00, R7, 0xf8, !PT ;  /* 0xfffffe00eeee7812 */ /* 0x000fe200078ef807 */
[----:B------:R-:W-:Y:S01]  /*1ef0*/  USHF.L.U32 UR17, UR18, 0x6, URZ ;  /* 0x0000000612117899 */ /* 0x000fe2000800063f */
[----:B------:R-:W-:Y:S01]  /*1f00*/  LOP3.LUT R17, R14, 0xfffffff8, RZ, 0xc0, !PT ;  /* 0xfffffff80e117812 */ /* 0x000fe200078ec0ff */
[----:B------:R-:W-:Y:S01]  /*1f10*/  UIMAD UR11, UR24, UR11, UR22 ;  /* 0x0000000b180b72a4 */ /* 0x000fe2000f8e0216 */
[----:B------:R-:W-:Y:S01]  /*1f20*/  IADD3.X R7, R15, UR13, RZ, P0, !PT ;  /* 0x0000000d0f077c10 */ /* 0x000fe200087fe4ff */
[----:B------:R-:W-:Y:S01]  /*1f30*/  UIADD3 UR16, UR17, -0x40, URZ ;  /* 0xffffffc011107890 */ /* 0x000fe2000fffe03f */
[----:B------:R-:W-:Y:S01]  /*1f40*/  ISETP.GE.AND P0, PT, R22, UR12, PT ;  /* 0x0000000c16007c0c */ /* 0x000fe2000bf06270 */
[----:B------:R-:W-:Y:S01]  /*1f50*/  IMAD.IADD R17, R0, 0x1, -R17 ;  /* 0x0000000100117824 */ /* 0x000fe200078e0a11 */
[----:B------:R-:W-:Y:S01]  /*1f60*/  IADD3 R3, P3, R22, R3, RZ ;  /* 0x0000000316037210 */ /* 0x000fe20007f7e0ff */
[----:B------:R-:W-:Y:S01]  /*1f70*/  IMAD R0, R18, UR9, R5 ;  /* 0x0000000912007c24 */ /* 0x000fe2000f8e0205 */
[----:B------:R-:W-:Y:S01]  /*1f80*/  IADD3 R34, P5, R240, R34, RZ ;  /* 0x00000022f0227210 */ /* 0x000fe20007fbe0ff */
[----:B------:R-:W-:Y:S01]  /*1f90*/  IMAD.WIDE.U32 R18, R18, UR8, R8 ;  /* 0x0000000812127c25 */ /* 0x000fe2000f8e0008 */
[----:B------:R-:W-:Y:S01]  /*1fa0*/  UMOV UR8, 0x400 ;  /* 0x0000040000087882 */ /* 0x000fe20000000000 */
[----:B------:R-:W-:Y:S01]  /*1fb0*/  SHF.R.S32.HI R23, RZ, 0x1f, R22 ;  /* 0x0000001fff177819 */ /* 0x000fe20000011416 */
[----:B--2---:R-:W-:Y:S01]  /*1fc0*/  ULEA UR4, UR4, UR8, 0x18 ;  /* 0x0000000804047291 */ /* 0x004fe2000f8ec03f */
[----:B------:R-:W-:Y:S01]  /*1fd0*/  IMAD.WIDE.U32 R24, R24, UR24, R6 ;  /* 0x0000001818187c25 */ /* 0x000fe2000f8e0006 */
[----:B------:R-:W-:Y:S01]  /*1fe0*/  R2P PR, R17, 0x6 ;  /* 0x0000000611007804 */ /* 0x000fe20000000000 */
[----:B------:R-:W-:-:S02]  /*1ff0*/  UIADD3 UR22, -UR16, UR19, URZ ;  /* 0x0000001310167290 */ /* 0x000fc4000fffe13f */
[----:B------:R-:W-:Y:S01]  /*2000*/  IMAD.MOV.U32 R7, RZ, RZ, 0x10 ;  /* 0x00000010ff077424 */ /* 0x000fe200078e00ff */
[----:B------:R-:W-:Y:S01]  /*2010*/  LEA R238, R238, UR4, 0x1 ;  /* 0x00000004eeee7c11 */ /* 0x000fe2000f8e08ff */
[----:B------:R-:W-:Y:S02]  /*2020*/  IMAD.MOV.U32 R5, RZ, RZ, 0x20 ;  /* 0x00000020ff057424 */ /* 0x000fe400078e00ff */
[----:B------:R-:W-:Y:S01]  /*2030*/  VIADD R27, R25, UR11 ;  /* 0x0000000b191b7c36 */ /* 0x000fe20008000000 */
[----:B------:R-:W-:Y:S01]  /*2040*/  SEL R7, R7, 0xfffffff0, !P1 ;  /* 0xfffffff007077807 */ /* 0x000fe20004800000 */
[----:B-1----:R-:W-:Y:S01]  /*2050*/  IMAD.WIDE R28, R29, 0x40, R22 ;  /* 0x000000401d1c7825 */ /* 0x002fe200078e0216 */
[----:B------:R-:W-:-:S03]  /*2060*/  SEL R5, R5, 0xffffffe0, !P2 ;  /* 0xffffffe005057807 */ /* 0x000fc60005000000 */
[----:B------:R-:W-:Y:S02]  /*2070*/  VIADD R6, R22, 0x10 ;  /* 0x0000001016067836 */ /* 0x000fe40000000000 */
        /* <DEDUP_REMOVED lines=48> */
.L_x_4064:
[----:B------:R-:W-:Y:S05]  /*2380*/  BSYNC B0 ;  /* 0x0000000000007941 */ /* 0x000fea0003800000 */
.L_x_4063:
[C---:B------:R-:W-:Y:S01]  /*2390*/  ISETP.GE.AND P0, PT, R6.reuse, UR12, PT ;  /* 0x0000000c06007c0c */ /* 0x040fe2000bf06270 */
[----:B------:R-:W-:Y:S01]  /*23a0*/  IMAD.X R35, R15, 0x1, R20, P5 ;  /* 0x000000010f237824 */ /* 0x000fe200028e0614 */
[C---:B------:R-:W-:Y:S01]  /*23b0*/  ISETP.GE.AND P1, PT, R6.reuse, UR22, PT ;  /* 0x0000001606007c0c */ /* 0x040fe2000bf26270 */
[C---:B-12---:R-:W-:Y:S01]  /*23c0*/  IMAD R9, R23.reuse, UR6, RZ ;  /* 0x0000000617097c24 */ /* 0x046fe2000f8e02ff */
[----:B------:R-:W-:Y:S01]  /*23d0*/  ISETP.GE.AND P4, PT, R6, UR22, PT ;  /* 0x0000001606007c0c */ /* 0x000fe2000bf86270 */
[----:B------:R-:W-:Y:S01]  /*23e0*/  IMAD.X R6, R23, 0x1, R31, P3 ;  /* 0x0000000117067824 */ /* 0x000fe200018e061f */
[----:B------:R-:W-:Y:S01]  /*23f0*/  ULDC.64 UR8, c[0x0][0x250] ;  /* 0x0000940000087ab9 */ /* 0x000fe20000000a00 */
        /* <DEDUP_REMOVED lines=9> */
[----:B------:R-:W-:Y:S01]  /*2490*/  IMAD.MOV.U32 R167, RZ, RZ, R34 ;  /* 0x000000ffffa77224 */ /* 0x000fe200078e0022 */
[----:B------:R-:W-:Y:S01]  /*24a0*/  ISETP.GE.AND P5, PT, R15, UR12, PT ;  /* 0x0000000c0f007c0c */ /* 0x000fe2000bfa6270 */
[----:B------:R-:W-:Y:S01]  /*24b0*/  IMAD R6, R3, UR9, R6 ;  /* 0x0000000903067c24 */ /* 0x000fe2000f8e0206 */
[----:B------:R-:W-:Y:S02]  /*24c0*/  IADD3 R166, R35, R166, RZ ;  /* 0x000000a623a67210 */ /* 0x000fe40007ffe0ff */
[----:B------:R-:W-:Y:S01]  /*24d0*/  SHF.R.S32.HI R16, RZ, 0x4, R21 ;  /* 0x00000004ff107819 */ /* 0x000fe20000011415 */
        /* <DEDUP_REMOVED lines=48> */
.L_x_4066:
[----:B------:R-:W-:Y:S05]  /*27e0*/  BSYNC B0 ;  /* 0x0000000000007941 */ /* 0x000fea0003800000 */
.L_x_4065:
        /* <DEDUP_REMOVED lines=49> */
.L_x_4068:
[----:B------:R-:W-:Y:S05]  /*2b00*/  BSYNC B0 ;  /* 0x0000000000007941 */ /* 0x000fea0003800000 */
.L_x_4067:
        /* <DEDUP_REMOVED lines=49> */
.L_x_4070:
[----:B------:R-:W-:Y:S05]  /*2e20*/  BSYNC B0 ;  /* 0x0000000000007941 */ /* 0x000fea0003800000 */
.L_x_4069:
        /* <DEDUP_REMOVED lines=40> */
.L_x_4072:
[----:B------:R-:W-:Y:S05]  /*30b0*/  BSYNC B0 ;  /* 0x0000000000007941 */ /* 0x000fea0003800000 */
.L_x_4071:
[C---:B------:R-:W-:Y:S01]  /*30c0*/  ISETP.GE.AND P3, PT, R20.reuse, UR22, PT ;  /* 0x0000001614007c0c */ /* 0x040fe2000bf66270 */
[----:B------:R-:W-:Y:S01]  /*30d0*/  USHF.L.U64.HI UR26, UR6, 0x4, UR7 ;  /* 0x00000004061a7899 */ /* 0x000fe20008010207 */
[----:B------:R-:W-:Y:S01]  /*30e0*/  ISETP.GE.AND P6, PT, R20, UR22, PT ;  /* 0x0000001614007c0c */ /* 0x000fe2000bfc6270 */
[----:B------:R-:W-:Y:S01]  /*30f0*/  IMAD.SHL.U32 R20, R2, 0x40, RZ ;  /* 0x0000004002147824 */ /* 0x000fe200078e00ff */
[----:B------:R-:W-:Y:S01]  /*3100*/  LEA.HI R23, R21, R16, RZ, 0x1 ;  /* 0x0000001015177211 */ /* 0x000fe200078f08ff */
[----:B------:R-:W-:Y:S01]  /*3110*/  IMAD.SHL.U32 R21, R22, 0x8, RZ ;  /* 0x0000000816157824 */ /* 0x000fe200078e00ff */
[----:B------:R-:W-:Y:S01]  /*3120*/  USHF.L.U32 UR27, UR6, 0x4, URZ ;  /* 0x00000004061b7899 */ /* 0x000fe2000800063f */
[----:B------:R-:W-:Y:S01]  /*3130*/  BSSY B0, `(.L_x_4073) ;  /* 0x0000030000007945 */ /* 0x000fe20003800000 */
[----:B------:R-:W-:Y:S02]  /*3140*/  LOP3.LUT R20, R20, 0x1c0, RZ, 0xc0, !PT ;  /* 0x000001c014147812 */ /* 0x000fe400078ec0ff */
[----:B------:R-:W-:-:S02]  /*3150*/  ISETP.GE.AND P0, PT, R22, UR22, PT ;  /* 0x0000001616007c0c */ /* 0x000fc4000bf06270 */
[----:B------:R-:W-:Y:S02]  /*3160*/  LOP3.LUT R21, R20, 0x8, R21, 0xf8, !PT ;  /* 0x0000000814157812 */ /* 0x000fe400078ef815 */
[----:B------:R-:W-:Y:S02]  /*3170*/  ISETP.GE.AND P5, PT, R15, UR22, PT ;  /* 0x000000160f007c0c */ /* 0x000fe4000bfa6270 */
[----:B------:R-:W-:Y:S02]  /*3180*/  LOP3.LUT R23, R23, 0xfffffffe, RZ, 0xc0, !PT ;  /* 0xfffffffe17177812 */ /* 0x000fe400078ec0ff */
[----:B------:R-:W-:Y:S01]  /*3190*/  SHF.R.U32.HI R20, RZ, 0x3, R20 ;  /* 0x00000003ff147819 */ /* 0x000fe20000011614 */
[----:B------:R-:W-:Y:S08]  /*31a0*/  @P1 BRA `(.L_x_4074) ;  /* 0x0000000000a01947 */ /* 0x000ff00003800000 */
[----:B------:R-:W-:Y:S01]  /*31b0*/  ULDC UR10, c[0x0][0x2d0] ;  /* 0x0000b400000a7ab9 */ /* 0x000fe20000000800 */
[----:B--23--:R-:W-:Y:S02]  /*31c0*/  IADD3 R11, P1, R167, UR27, RZ ;  /* 0x0000001ba70b7c10 */ /* 0x00cfe4000ff3e0ff */
[----:B------:R-:W-:Y:S02]  /*31d0*/  ISETP.GE.AND P2, PT, R240, UR10, PT ;  /* 0x0000000af0007c0c */ /* 0x000fe4000bf46270 */
[----:B------:R-:W-:-:S11]  /*31e0*/  IADD3.X R10, R166, UR26, RZ, P1, !PT ;  /* 0x0000001aa60a7c10 */ /* 0x000fd60008ffe4ff */
[----:B-1--4-:R-:W1:Y:S01]  /*31f0*/  @!P2 LDC.64 R8, c[0x0][0x218] ;  /* 0x00008600ff08ab82 */ /* 0x012e620000000a00 */
        /* <DEDUP_REMOVED lines=35> */
.L_x_4074:
[----:B------:R-:W-:Y:S05]  /*3430*/  BSYNC B0 ;  /* 0x0000000000007941 */ /* 0x000fea0003800000 */
.L_x_4073:
[----:B------:R-:W-:Y:S04]  /*3440*/  BSSY B0, `(.L_x_4075) ;  /* 0x000002c000007945 */ /* 0x000fe80003800000 */
[----:B------:R-:W-:Y:S05]  /*3450*/  @P3 BRA `(.L_x_4076) ;  /* 0x0000000000a83947 */ /* 0x000fea0003800000 */
[----:B------:R-:W-:Y:S01]  /*3460*/  ULDC UR10, c[0x0][0x2d0] ;  /* 0x0000b400000a7ab9 */ /* 0x000fe20000000800 */
[----:B--23--:R-:W-:Y:S01]  /*3470*/  IMAD.U32 R12, RZ, RZ, UR6 ;  /* 0x00000006ff0c7e24 */ /* 0x00cfe2000f8e00ff */
[----:B------:R-:W-:Y:S01]  /*3480*/  ISETP.GE.AND P1, PT, R240, UR10, PT ;  /* 0x0000000af0007c0c */ /* 0x000fe2000bf26270 */
[----:B------:R-:W-:Y:S01]  /*3490*/  IMAD.U32 R11, RZ, RZ, UR7 ;  /* 0x00000007ff0b7e24 */ /* 0x000fe2000f8e00ff */
[----:B------:R-:W-:Y:S02]  /*34a0*/  ISETP.GE.AND P3, PT, R237, UR10, PT ;  /* 0x0000000aed007c0c */ /* 0x000fe4000bf66270 */
[----:B------:R-:W-:-:S04]  /*34b0*/  LEA R13, P2, R12, R167, 0x5 ;  /* 0x000000a70c0d7211 */ /* 0x000fc800078428ff */
[----:B------:R-:W-:-:S05]  /*34c0*/  LEA.HI.X R12, R12, R166, R11, 0x5, P2 ;  /* 0x000000a60c0c7211 */ /* 0x000fca00010f2c0b */
        /* <DEDUP_REMOVED lines=35> */
.L_x_4076:
[----:B------:R-:W-:Y:S05]  /*3700*/  BSYNC B0 ;  /* 0x0000000000007941 */ /* 0x000fea0003800000 */
.L_x_4075:
[----:B------:R-:W-:Y:S04]  /*3710*/  BSSY B0, `(.L_x_4077) ;  /* 0x000002d000007945 */ /* 0x000fe80003800000 */
[----:B------:R-:W-:Y:S05]  /*3720*/  @P5 BRA `(.L_x_4078) ;  /* 0x0000000000ac5947 */ /* 0x000fea0003800000 */
[----:B------:R-:W-:Y:S01]  /*3730*/  ULDC UR10, c[0x0][0x2d0] ;  /* 0x0000b400000a7ab9 */ /* 0x000fe20000000800 */
[----:B--2---:R-:W-:Y:S01]  /*3740*/  IMAD.U32 R24, RZ, RZ, UR6 ;  /* 0x00000006ff187e24 */ /* 0x004fe2000f8e00ff */
[----:B------:R-:W-:Y:S01]  /*3750*/  ISETP.GE.AND P1, PT, R240, UR10, PT ;  /* 0x0000000af0007c0c */ /* 0x000fe2000bf26270 */
[----:B---3--:R-:W-:Y:S01]  /*3760*/  IMAD.MOV.U32 R10, RZ, RZ, R167 ;  /* 0x000000ffff0a7224 */ /* 0x008fe200078e00a7 */
[----:B------:R-:W-:Y:S01]  /*3770*/  UIMAD UR11, UR7, 0x30, URZ ;  /* 0x00000030070b78a4 */ /* 0x000fe2000f8e023f */
[----:B------:R-:W-:Y:S01]  /*3780*/  IMAD.MOV.U32 R11, RZ, RZ, R166 ;  /* 0x000000ffff0b7224 */ /* 0x000fe200078e00a6 */
[----:B------:R-:W-:Y:S02]  /*3790*/  ISETP.GE.AND P5, PT, R237, UR10, PT ;  /* 0x0000000aed007c0c */ /* 0x000fe4000bfa6270 */
[----:B------:R-:W-:Y:S01]  /*37a0*/  ISETP.GE.AND P3, PT, R236, UR10, PT ;  /* 0x0000000aec007c0c */ /* 0x000fe2000bf66270 */
[----:B------:R-:W-:-:S04]  /*37b0*/  IMAD.WIDE.U32 R24, R24, 0x30, R10 ;  /* 0x0000003018187825 */ /* 0x000fc800078e000a */
[----:B------:R-:W-:Y:S02]  /*37c0*/  VIADD R22, R25, UR11 ;  /* 0x0000000b19167c36 */ /* 0x000fe40008000000 */
[----:B-1--4-:R-:W1:Y:S01]  /*37d0*/  @!P1 LDC.64 R8, c[0x0][0x218] ;  /* 0x00008600ff089b82 */ /* 0x012e620000000a00 */
[----:B------:R2:W-:Y:S07]  /*37e0*/  @P1 STS.128 [R238+0x9800], RZ ;  /* 0x009800ffee001388 */ /* 0x0005ee0000000c00 */
[----:B------:R-:W3:Y:S08]  /*37f0*/  @!P5 LDC.64 R12, c[0x0][0x218] ;  /* 0x00008600ff0cdb82 */ /* 0x000ef00000000a00 */
[----:B------:R-:W4:Y:S01]  /*3800*/  @!P3 LDC.64 R10, c[0x0][0x218] ;  /* 0x00008600ff0abb82 */ /* 0x000f220000000a00 */
        /* <DEDUP_REMOVED lines=9> */
[C---:B------:R-:W-:Y:S02]  /*38a0*/  @!P5 LEA.HI.X R13, R24.reuse, R13, R22, 0x1, P1 ;  /* 0x0000000d180dd211 */ /* 0x040fe400008f0c16 */
[----:B----4-:R-:W-:-:S03]  /*38b0*/  @!P3 LEA R10, P1, R24, R10, 0x1 ;  /* 0x0000000a180ab211 */ /* 0x010fc600078208ff */
[----:B------:R-:W1:Y:S01]  /*38c0*/  @!P2 LDC.64 R8, c[0x0][0x218] ;  /* 0x00008600ff08ab82 */ /* 0x000e620000000a00 */
[C---:B------:R-:W-:Y:S01]  /*38d0*/  @!P3 LEA.HI.X R11, R24.reuse, R11, R22, 0x1, P1 ;  /* 0x0000000b180bb211 */ /* 0x040fe200008f0c16 */
        /* <DEDUP_REMOVED lines=16> */
.L_x_4078:
[----:B------:R-:W-:Y:S05]  /*39e0*/  BSYNC B0 ;  /* 0x0000000000007941 */ /* 0x000fea0003800000 */
.L_x_4077:
[----:B------:R-:W-:Y:S01]  /*39f0*/  USHF.R.S32.HI UR28, URZ, 0x1f, UR23 ;  /* 0x0000001f3f1c7899 */ /* 0x000fe20008011417 */
[----:B------:R-:W0:Y:S01]  /*3a00*/  LDGDEPBAR ;  /* 0x00000000000079af */ /* 0x000e220000000000 */
[----:B------:R-:W-:Y:S01]  /*3a10*/  ULDC.64 UR10, c[0x0][0x3d0] ;  /* 0x0000f400000a7ab9 */ /* 0x000fe20000000a00 */
[----:B------:R-:W-:Y:S01]  /*3a20*/  UMOV UR30, UR24 ;  /* 0x00000018001e7c82 */ /* 0x000fe20008000000 */
[----:B------:R-:W-:Y:S01]  /*3a30*/  UIMAD UR28, UR28, UR10, URZ ;  /* 0x0000000a1c1c72a4 */ /* 0x000fe2000f8e023f */
[----:B------:R-:W-:Y:S01]  /*3a40*/  IMAD.IADD R23, R16, 0x1, -R23 ;  /* 0x0000000110177824 */ /* 0x000fe200078e0a17 */
[----:B------:R-:W-:Y:S01]  /*3a50*/  UMOV UR31, UR5 ;  /* 0x00000005001f7c82 */ /* 0x000fe20008000000 */
[----:B-1234-:R-:W-:Y:S01]  /*3a60*/  IMAD.SHL.U32 R9, R17, 0x40, RZ ;  /* 0x0000004011097824 */ /* 0x01efe200078e00ff */
[----:B------:R-:W-:Y:S01]  /*3a70*/  UIMAD.WIDE.U32 UR30, UR23, UR10, UR30 ;  /* 0x0000000a171e72a5 */ /* 0x000fe2000f8e001e */
[----:B------:R-:W-:Y:S01]  /*3a80*/  IMAD.SHL.U32 R8, R23, 0x8, RZ ;  /* 0x0000000817087824 */ /* 0x000fe200078e00ff */
[----:B------:R-:W-:Y:S01]  /*3a90*/  UIMAD UR28, UR23, UR11, UR28 ;  /* 0x0000000b171c72a4 */ /* 0x000fe2000f8e021c */
[----:B------:R-:W-:Y:S01]  /*3aa0*/  IMAD.IADD R19, R19, 0x1, R0 ;  /* 0x0000000113137824 */ /* 0x000fe200078e0200 */
[----:B------:R-:W-:Y:S01]  /*3ab0*/  LOP3.LUT R9, R9, 0x1c0, RZ, 0xc0, !PT ;  /* 0x000001c009097812 */ /* 0x000fe200078ec0ff */
[----:B------:R-:W-:Y:S01]  /*3ac0*/  ULDC.64 UR10, c[0x0][0x3c8] ;  /* 0x0000f200000a7ab9 */ /* 0x000fe20000000a00 */
[----:B------:R-:W-:Y:S01]  /*3ad0*/  UIADD3 UR28, UR31, UR28, URZ ;  /* 0x0000001c1f1c7290 */ /* 0x000fe2000fffe03f */
[----:B------:R-:W-:Y:S01]  /*3ae0*/  IMAD.SHL.U32 R11, R14, 0x40, RZ ;  /* 0x000000400e0b7824 */ /* 0x000fe200078e00ff */
[----:B------:R-:W-:Y:S01]  /*3af0*/  ULEA UR10, UP0, UR30, UR10, 0x2 ;  /* 0x0000000a1e0a7291 */ /* 0x000fe2000f80103f */
[----:B------:R-:W-:Y:S01]  /*3b00*/  LOP3.LUT R8, R9, 0x8, R8, 0xf8, !PT ;  /* 0x0000000809087812 */ /* 0x000fe200078ef808 */
[----:B------:R-:W-:Y:S01]  /*3b10*/  ULDC UR5, c[0x0][0x2e8] ;  /* 0x0000ba0000057ab9 */ /* 0x000fe20000000800 */
[----:B------:R-:W-:Y:S01]  /*3b20*/  SHF.R.U32.HI R9, RZ, 0x3, R9 ;  /* 0x00000003ff097819 */ /* 0x000fe20000011609 */
[----:B------:R-:W-:Y:S01]  /*3b30*/  ULEA.HI.X UR11, UR30, UR11, UR28, 0x2, UP0 ;  /* 0x0000000b1e0b7291 */ /* 0x000fe200080f141c */
[----:B------:R-:W-:Y:S01]  /*3b40*/  LEA.HI R4, R4, R165, RZ, 0x5 ;  /* 0x000000a504047211 */ /* 0x000fe200078f28ff */
[----:B------:R-:W-:Y:S01]  /*3b50*/  IMAD.U32 R12, RZ, RZ, UR10 ;  /* 0x0000000aff0c7e24 */ /* 0x000fe2000f8e00ff */
[----:B------:R-:W-:Y:S01]  /*3b60*/  LOP3.LUT R0, R8, R9, RZ, 0x3c, !PT ;  /* 0x0000000908007212 */ /* 0x000fe200078e3cff */
[----:B------:R-:W-:Y:S01]  /*3b70*/  IMAD.WIDE.U32 R8, R3, UR8, R18 ;  /* 0x0000000803087c25 */ /* 0x000fe2000f8e0012 */
[----:B------:R-:W-:-:S04]  /*3b80*/  DEPBAR.LE SB0, 0x0 ;  /* 0x000080000000791a */ /* 0x000fc80000000000 */
[----:B------:R-:W-:Y:S01]  /*3b90*/  IMAD.U32 R13, RZ, RZ, UR11 ;  /* 0x0000000bff0d7e24 */ /* 0x000fe2000f8e00ff */
[----:B------:R-:W-:Y:S01]  /*3ba0*/  LOP3.LUT R20, R21, R20, RZ, 0x3c, !PT ;  /* 0x0000001415147212 */ /* 0x000fe200078e3cff */
[----:B------:R-:W-:Y:S01]  /*3bb0*/  ULDC.64 UR10, c[0x0][0x220] ;  /* 0x00008800000a7ab9 */ /* 0x000fe20000000a00 */
[----:B------:R-:W-:Y:S02]  /*3bc0*/  LOP3.LUT R0, R0, 0xfffffe00, R11, 0xf8, !PT ;  /* 0xfffffe0000007812 */ /* 0x000fe400078ef80b */
[----:B------:R1:W5:Y:S01]  /*3bd0*/  LDG.E R3, desc[UR20][R12.64] ;  /* 0x000000140c037981 */ /* 0x000362000c1e1900 */
[----:B------:R-:W-:Y:S01]  /*3be0*/  SHF.R.S32.HI R81, RZ, 0x5, R4 ;  /* 0x00000005ff517819 */ /* 0x000fe20000011404 */
[----:B------:R-:W-:Y:S01]  /*3bf0*/  IMAD R233, R23, 0x200, R20 ;  /* 0x0000020017e97824 */ /* 0x000fe200078e0214 */
[----:B------:R-:W-:Y:S01]  /*3c00*/  BAR.SYNC.DEFER_BLOCKING 0x0 ;  /* 0x0000000000007b1d */ /* 0x000fe20000010000 */
[----:B------:R-:W-:Y:S01]  /*3c10*/  ISETP.GE.AND P5, PT, R15, UR22, PT ;  /* 0x000000160f007c0c */ /* 0x000fe2000bfa6270 */
[----:B------:R-:W-:Y:S01]  /*3c20*/  IMAD.IADD R15, R9, 0x1, R6 ;  /* 0x00000001090f7824 */ /* 0x000fe200078e0206 */
[----:B------:R-:W-:Y:S01]  /*3c30*/  LEA R248, P1, R8, UR10, 0x1 ;  /* 0x0000000a08f87c11 */ /* 0x000fe2000f8208ff */
[----:B------:R-:W-:Y:S01]  /*3c40*/  IMAD R234, R81, 0x400, R0 ;  /* 0x0000040051ea7824 */ /* 0x000fe200078e0200 */
[----:B------:R-:W-:Y:S01]  /*3c50*/  USHF.L.U32 UR23, UR8, 0x4, URZ ;  /* 0x0000000408177899 */ /* 0x000fe2000800063f */
[----:B------:R-:W2:Y:S01]  /*3c60*/  MUFU.RCP R6, UR5 ;  /* 0x0000000500067d08 */ /* 0x000ea20008001000 */
[----:B------:R-:W-:Y:S01]  /*3c70*/  BSSY B0, `(.L_x_4079) ;  /* 0x0000028000007945 */ /* 0x000fe20003800000 */
[----:B------:R1:W-:Y:S04]  /*3c80*/  @P0 STS.128 [R238+0x10000], RZ ;  /* 0x010000ffee000388 */ /* 0x0003e80000000c00 */
[----:B------:R1:W-:Y:S04]  /*3c90*/  @P0 STS.128 [R238+0x12000], RZ ;  /* 0x012000ffee000388 */ /* 0x0003e80000000c00 */
[----:B------:R1:W-:Y:S04]  /*3ca0*/  @P0 STS.128 [R238+0x14000], RZ ;  /* 0x014000ffee000388 */ /* 0x0003e80000000c00 */
[----:B------:R1:W-:Y:S01]  /*3cb0*/  @P0 STS.128 [R238+0x16000], RZ ;  /* 0x016000ffee000388 */ /* 0x0003e20000000c00 */
[----:B------:R-:W-:-:S02]  /*3cc0*/  LEA R233, R233, UR4, 0x1 ;  /* 0x00000004e9e97c11 */ /* 0x000fc4000f8e08ff */
[----:B------:R-:W-:Y:S02]  /*3cd0*/  LEA.HI.X R250, R8, UR11, R15, 0x1, P1 ;  /* 0x0000000b08fa7c11 */ /* 0x000fe400088f0c0f */
[----:B------:R-:W-:Y:S01]  /*3ce0*/  LEA R234, R234, UR4, 0x1 ;  /* 0x00000004eaea7c11 */ /* 0x000fe2000f8e08ff */
[----:B--2---:R-:W-:Y:S06]  /*3cf0*/  @P0 BRA `(.L_x_4080) ;  /* 0x00000000007c0947 */ /* 0x004fec0003800000 */
[----:B------:R-:W-:Y:S02]  /*3d00*/  ULDC UR5, c[0x0][0x2d0] ;  /* 0x0000b40000057ab9 */ /* 0x000fe40000000800 */
[----:B------:R-:W-:Y:S02]  /*3d10*/  ISETP.GE.AND P3, PT, R240, UR5, PT ;  /* 0x00000005f0007c0c */ /* 0x000fe4000bf66270 */
[----:B------:R-:W-:Y:S02]  /*3d20*/  ISETP.GE.AND P2, PT, R237, UR5, PT ;  /* 0x00000005ed007c0c */ /* 0x000fe4000bf46270 */
[----:B------:R-:W-:Y:S02]  /*3d30*/  ISETP.GE.AND P1, PT, R236, UR5, PT ;  /* 0x00000005ec007c0c */ /* 0x000fe4000bf26270 */
[----:B------:R-:W-:-:S07]  /*3d40*/  ISETP.GE.AND P0, PT, R235, UR5, PT ;  /* 0x00000005eb007c0c */ /* 0x000fce000bf06270 */
[----:B------:R-:W-:Y:S01]  /*3d50*/  @!P3 IMAD.MOV.U32 R249, RZ, RZ, R250 ;  /* 0x000000fffff9b224 */ /* 0x000fe200078e00fa */
[----:B------:R2:W-:Y:S01]  /*3d60*/  @P3 STS.128 [R238+0x10000], RZ ;  /* 0x010000ffee003388 */ /* 0x0005e20000000c00 */
[----:B------:R-:W-:Y:S02]  /*3d70*/  @!P2 IMAD.MOV.U32 R10, RZ, RZ, R248 ;  /* 0x000000ffff0aa224 */ /* 0x000fe400078e00f8 */
[--C-:B------:R-:W-:Y:S01]  /*3d80*/  @!P2 IMAD.MOV.U32 R11, RZ, RZ, R250.reuse ;  /* 0x000000ffff0ba224 */ /* 0x100fe200078e00fa */
        /* <DEDUP_REMOVED lines=22> */
.L_x_4080:
[----:B------:R-:W-:Y:S05]  /*3ef0*/  BSYNC B0 ;  /* 0x0000000000007941 */ /* 0x000fea0003800000 */
.L_x_4079:
        /* <DEDUP_REMOVED lines=9> */
[----:B--2---:R-:W-:Y:S01]  /*3f90*/  IMAD.U32 R10, RZ, RZ, UR23 ;  /* 0x00000017ff0a7e24 */ /* 0x004fe2000f8e00ff */
[----:B------:R-:W-:Y:S01]  /*3fa0*/  ISETP.GE.AND P3, PT, R237, UR5, PT ;  /* 0x00000005ed007c0c */ /* 0x000fe2000bf66270 */
[----:B------:R-:W-:Y:S01]  /*3fb0*/  IMAD.U32 R11, RZ, RZ, UR13 ;  /* 0x0000000dff0b7e24 */ /* 0x000fe2000f8e00ff */
[----:B------:R-:W-:Y:S02]  /*3fc0*/  ISETP.GE.AND P2, PT, R236, UR5, PT ;  /* 0x00000005ec007c0c */ /* 0x000fe4000bf46270 */
[----:B------:R-:W-:-:S07]  /*3fd0*/  IADD3 R12, P0, R8, UR23, RZ ;  /* 0x00000017080c7c10 */ /* 0x000fce000ff1e0ff */
[----:B------:R-:W-:Y:S01]  /*3fe0*/  @!P4 LEA R16, P1, R13, R248, 0x1 ;  /* 0x000000f80d10c211 */ /* 0x000fe200078208ff */
        /* <DEDUP_REMOVED lines=30> */
.L_x_4082:
[----:B------:R-:W-:Y:S05]  /*41d0*/  BSYNC B0 ;  /* 0x0000000000007941 */ /* 0x000fea0003800000 */
.L_x_4081:
        /* <DEDUP_REMOVED lines=12> */
[----:B-1----:R-:W-:Y:S01]  /*42a0*/  IMAD.U32 R13, RZ, RZ, UR28 ;  /* 0x0000001cff0d7e24 */ /* 0x002fe2000f8e00ff */
[----:B--2---:R-:W-:Y:S01]  /*42b0*/  IADD3 R10, P0, R8, UR28, RZ ;  /* 0x0000001c080a7c10 */ /* 0x004fe2000ff1e0ff */
[----:B------:R-:W-:-:S06]  /*42c0*/  IMAD.U32 R11, RZ, RZ, UR24 ;  /* 0x00000018ff0b7e24 */ /* 0x000fcc000f8e00ff */
[C---:B------:R-:W-:Y:S01]  /*42d0*/  @!P4 LEA R12, P1, R13.reuse, R248, 0x1 ;  /* 0x000000f80d0cc211 */ /* 0x040fe200078208ff */
[----:B------:R1:W-:Y:S01]  /*42e0*/  @P4 STS.128 [R238+0x11000], RZ ;  /* 0x011000ffee004388 */ /* 0x0003e20000000c00 */
[C---:B------:R-:W-:Y:S02]  /*42f0*/  @!P3 LEA R18, P6, R10.reuse, UR10, 0x1 ;  /* 0x0000000a0a12bc11 */ /* 0x040fe4000f8c08ff */
[----:B------:R-:W-:Y:S02]  /*4300*/  @!P4 LEA.HI.X R13, R13, R250, R11, 0x1, P1 ;  /* 0x000000fa0d0dc211 */ /* 0x000fe400008f0c0b */
[----:B------:R-:W-:Y:S02]  /*4310*/  IADD3.X R11, R15, UR24, RZ, P0, !PT ;  /* 0x000000180f0b7c10 */ /* 0x000fe400087fe4ff */
[----:B------:R-:W-:Y:S01]  /*4320*/  ISETP.GE.AND P0, PT, R235, UR5, PT ;  /* 0x00000005eb007c0c */ /* 0x000fe2000bf06270 */
[----:B------:R-:W-:Y:S01]  /*4330*/  @!PT LDS RZ, [RZ] ;  /* 0x00000000fffff984 */ /* 0x000fe20000000800 */
[----:B------:R-:W-:Y:S01]  /*4340*/  @!PT LDS RZ, [RZ] ;  /* 0x00000000fffff984 */ /* 0x000fe20000000800 */
[----:B------:R-:W-:Y:S01]  /*4350*/  @!PT LDS RZ, [RZ] ;  /* 0x00000000fffff984 */ /* 0x000fe20000000800 */
[----:B------:R1:W-:Y:S01]  /*4360*/  @!P4 LDGSTS.E.BYPASS.LTC128B.128 [R238+0x11000], desc[UR20][R12.64] ;  /* 0x110000000ceecfae */ /* 0x0003e2000b901d54 */
[----:B------:R-:W-:-:S02]  /*4370*/  @!P2 LEA R16, P1, R10, UR10, 0x1 ;  /* 0x0000000a0a10ac11 */ /* 0x000fc4000f8208ff */
[C-C-:B------:R-:W-:Y:S01]  /*4380*/  @!P3 LEA.HI.X R19, R10.reuse, UR11, R11.reuse, 0x1, P6 ;  /* 0x0000000b0a13bc11 */ /* 0x140fe2000b0f0c0b */
        /* <DEDUP_REMOVED lines=19> */
.L_x_4084:
[----:B------:R-:W-:Y:S05]  /*44c0*/  BSYNC B0 ;  /* 0x0000000000007941 */ /* 0x000fea0003800000 */
.L_x_4083:
        /* <DEDUP_REMOVED lines=17> */
[----:B--23--:R-:W-:Y:S01]  /*45e0*/  @!P4 IMAD.MOV.U32 R249, RZ, RZ, R250 ;  /* 0x000000fffff9c224 */ /* 0x00cfe200078e00fa */
[C---:B-1----:R-:W-:Y:S01]  /*45f0*/  @!P3 LEA R12, P5, R14.reuse, UR10, 0x1 ;  /* 0x0000000a0e0cbc11 */ /* 0x042fe2000f8a08ff */
[----:B------:R1:W-:Y:S01]  /*4600*/  @P4 STS.128 [R238+0x11800], RZ ;  /* 0x011800ffee004388 */ /* 0x0003e20000000c00 */
[----:B------:R-:W-:Y:S01]  /*4610*/  @!P2 LEA R10, P1, R14, UR10, 0x1 ;  /* 0x0000000a0e0aac11 */ /* 0x000fe2000f8208ff */
[----:B------:R-:W-:Y:S01]  /*4620*/  @!UP0 UIMAD UR24, UR9, 0x60, URZ ;  /* 0x00000060091888a4 */ /* 0x000fe2000f8e023f */
[----:B------:R-:W-:-:S04]  /*4630*/  @!P4 IMAD.WIDE.U32 R16, R8, 0x60, R248 ;  /* 0x000000600810c825 */ /* 0x000fc800078e00f8 */
[----:B------:R-:W-:Y:S02]  /*4640*/  VIADD R8, R15, UR22 ;  /* 0x000000160f087c36 */ /* 0x000fe40008000000 */
[----:B------:R-:W-:-:S03]  /*4650*/  @!P4 VIADD R17, R17, UR24 ;  /* 0x000000181111cc36 */ /* 0x000fc60008000000 */
[C-C-:B------:R-:W-:Y:S02]  /*4660*/  @!P3 LEA.HI.X R13, R14.reuse, UR11, R8.reuse, 0x1, P5 ;  /* 0x0000000b0e0dbc11 */ /* 0x140fe4000a8f0c08 */
        /* <DEDUP_REMOVED lines=23> */
.L_x_4086:
[----:B------:R-:W-:Y:S05]  /*47e0*/  BSYNC B0 ;  /* 0x0000000000007941 */ /* 0x000fea0003800000 */
.L_x_4085:
[----:B------:R-:W-:Y:S01]  /*47f0*/  LDSM.16.M88.4 R52, [R234] ;  /* 0x00000000ea34783b */ /* 0x000fe20000000200 */
[----:B------:R-:W-:Y:S01]  /*4800*/  R2P PR, R2, 0x6 ;  /* 0x0000000602007804 */ /* 0x000fe20000000000 */
[C---:B------:R-:W-:Y:S01]  /*4810*/  VIADD R2, R233.reuse, 0x8000 ;  /* 0x00008000e9027836 */ /* 0x040fe20000000000 */
[----:B------:R-:W-:Y:S01]  /*4820*/  LOP3.LUT R4, R4, 0xffffffe0, RZ, 0xc0, !PT ;  /* 0xffffffe004047812 */ /* 0x000fe200078ec0ff */
[----:B------:R-:W3:Y:S01]  /*4830*/  LDSM.16.M88.4 R32, [R233+0x8000] ;  /* 0x00800000e920783b */ /* 0x000ee20000000200 */
[----:B------:R-:W-:Y:S02]  /*4840*/  VIADD R231, R233, 0x8020 ;  /* 0x00008020e9e77836 */ /* 0x000fe40000000000 */
[----:B-----5:R-:W-:Y:S01]  /*4850*/  FMUL.FTZ R6, R3, R6 ;  /* 0x0000000603067220 */ /* 0x020fe20000410000 */
[--C-:B------:R-:W-:Y:S01]  /*4860*/  IMAD R232, R7, 0x2, R234.reuse ;  /* 0x0000000207e87824 */ /* 0x100fe200078e02ea */
[----:B------:R-:W4:Y:S01]  /*4870*/  LDSM.16.M88.4 R24, [R233+0x8800] ;  /* 0x00880000e918783b */ /* 0x000f220000000200 */
[C---:B------:R-:W-:Y:S01]  /*4880*/  IMAD R230, R5.reuse, 0x2, R234 ;  /* 0x0000000205e67824 */ /* 0x040fe200078e02ea */
[----:B------:R-:W-:Y:S01]  /*4890*/  UISETP.GE.AND UP0, UPT, UR18, 0x2, UPT ;  /* 0x000000021200788c */ /* 0x000fe2000bf06270 */
[----:B------:R-:W-:Y:S01]  /*48a0*/  IMAD R229, R5, 0x2, R232 ;  /* 0x0000000205e57824 */ /* 0x000fe200078e02e8 */
[----:B-1----:R-:W1:Y:S01]  /*48b0*/  LDSM.16.M88.4 R16, [R233+0x9000] ;  /* 0x00900000e910783b */ /* 0x002e620000000200 */
[----:B------:R-:W-:Y:S01]  /*48c0*/  IMAD.IADD R4, R165, 0x1, -R4 ;  /* 0x00000001a5047824 */ /* 0x000fe200078e0a04 */
[----:B------:R-:W-:Y:S01]  /*48d0*/  R2UR UR5, R6 ;  /* 0x00000000060572ca */ /* 0x000fe200000e0000 */
[----:B------:R-:W-:Y:S01]  /*48e0*/  @P1 VIADD R231, R2, 0xffffffe0 ;  /* 0xffffffe002e71836 */ /* 0x000fe20000000000 */
[----:B------:R-:W1:Y:S01]  /*48f0*/  LDSM.16.M88.4 R48, [R233+0x9800] ;  /* 0x00980000e930783b */ /* 0x000e620000000200 */
[----:B------:R-:W-:-:S02]  /*4900*/  IMAD.MOV.U32 R2, RZ, RZ, 0x40 ;  /* 0x00000040ff027424 */ /* 0x000fc400078e00ff */
[C---:B------:R-:W-:Y:S01]  /*4910*/  VIADD R223, R231.reuse, 0x800 ;  /* 0x00000800e7df7836 */ /* 0x040fe20000000000 */
[----:B------:R-:W-:Y:S01]  /*4920*/  LDSM.16.M88.4 R56, [R232] ;  /* 0x00000000e838783b */ /* 0x000fe20000000200 */
[C---:B------:R-:W-:Y:S01]  /*4930*/  VIADD R222, R231.reuse, 0x1000 ;  /* 0x00001000e7de7836 */ /* 0x040fe20000000000 */
[----:B------:R-:W-:Y:S01]  /*4940*/  SEL R2, R2, 0xffffffc0, !P2 ;  /* 0xffffffc002027807 */ /* 0x000fe20005000000 */
[C---:B------:R-:W-:Y:S01]  /*4950*/  VIADD R221, R231.reuse, 0x1800 ;  /* 0x00001800e7dd7836 */ /* 0x040fe20000000000 */
[----:B------:R-:W1:Y:S01]  /*4960*/  LDSM.16.M88.4 R40, [R231] ;  /* 0x00000000e728783b */ /* 0x000e620000000200 */
[----:B------:R-:W-:Y:S02]  /*4970*/  VIADD R219, R231, 0x2000 ;  /* 0x00002000e7db7836 */ /* 0x000fe40000000000 */
[----:B------:R-:W-:Y:S01]  /*4980*/  IMAD.IADD R227, R233, 0x1, R2 ;  /* 0x00000001e9e37824 */ /* 0x000fe200078e0202 */
[----:B------:R-:W1:Y:S01]  /*4990*/  LDSM.16.M88.4 R44, [R231+0x800] ;  /* 0x00080000e72c783b */ /* 0x000e620000000200 */
[----:B------:R-:W-:-:S02]  /*49a0*/  IMAD.IADD R220, R2, 0x1, R231 ;  /* 0x0000000102dc7824 */ /* 0x000fc400078e02e7 */
[C---:B------:R-:W-:Y:S01]  /*49b0*/  VIADD R218, R231.reuse, 0x2800 ;  /* 0x00002800e7da7836 */ /* 0x040fe20000000000 */
[----:B--2---:R-:W2:Y:S01]  /*49c0*/  LDSM.16.M88.4 R8, [R231+0x1000] ;  /* 0x00100000e708783b */ /* 0x004ea20000000200 */
[C---:B------:R-:W-:Y:S02]  /*49d0*/  VIADD R217, R231.reuse, 0x3000 ;  /* 0x00003000e7d97836 */ /* 0x040fe40000000000 */
[C---:B------:R-:W-:Y:S01]  /*49e0*/  VIADD R216, R231.reuse, 0x3800 ;  /* 0x00003800e7d87836 */ /* 0x040fe20000000000 */
[----:B------:R-:W2:Y:S01]  /*49f0*/  LDSM.16.M88.4 R72, [R231+0x1800] ;  /* 0x00180000e748783b */ /* 0x000ea20000000200 */
[C---:B------:R-:W-:Y:S02]  /*4a00*/  VIADD R215, R231.reuse, 0x4000 ;  /* 0x00004000e7d77836 */ /* 0x040fe40000000000 */
[C---:B------:R-:W-:Y:S01]  /*4a10*/  VIADD R214, R231.reuse, 0x4800 ;  /* 0x00004800e7d67836 */ /* 0x040fe20000000000 */
[----:B------:R-:W-:Y:S01]  /*4a20*/  LDSM.16.M88.4 R60, [R230] ;  /* 0x00000000e63c783b */ /* 0x000fe20000000200 */
[----:B------:R-:W-:-:S02]  /*4a30*/  VIADD R213, R231, 0x5000 ;  /* 0x00005000e7d57836 */ /* 0x000fc40000000000 */
[C---:B------:R-:W-:Y:S01]  /*4a40*/  VIADD R212, R231.reuse, 0x5800 ;  /* 0x00005800e7d47836 */ /* 0x040fe20000000000 */
[C---:B---3--:R-:W-:Y:S01]  /*4a50*/  HMMA.16816.F32.BF16 R36, R52.reuse, R32, RZ ;  /* 0x000000203424723c */ /* 0x048fe200000418ff */
[----:B------:R-:W3:Y:S01]  /*4a60*/  LDSM.16.M88.4 R12, [R227+0x8000] ;  /* 0x00800000e30c783b */ /* 0x000ee20000000200 */
[C---:B------:R-:W-:Y:S02]  /*4a70*/  VIADD R211, R231.reuse, 0x6000 ;  /* 0x00006000e7d37836 */ /* 0x040fe40000000000 */
[C---:B------:R-:W-:Y:S01]  /*4a80*/  VIADD R210, R231.reuse, 0x6800 ;  /* 0x00006800e7d27836 */ /* 0x040fe20000000000 */
[----:B------:R-:W-:Y:S01]  /*4a90*/  LDSM.16.M88.4 R68, [R227+0x9800] ;  /* 0x00980000e344783b */ /* 0x000fe20000000200 */
[----:B------:R-:W-:Y:S01]  /*4aa0*/  HMMA.16816.F32.BF16 R32, R52, R34, RZ ;  /* 0x000000223420723c */ /* 0x000fe200000418ff */
[C---:B------:R-:W-:Y:S02]  /*4ab0*/  VIADD R209, R231.reuse, 0x7000 ;  /* 0x00007000e7d17836 */ /* 0x040fe40000000000 */
[----:B------:R-:W-:Y:S01]  /*4ac0*/  LDSM.16.M88.4 R76, [R233+0xd800] ;  /* 0x00d80000e94c783b */ /* 0x000fe20000000200 */
[----:B------:R-:W-:-:S02]  /*4ad0*/  VIADD R208, R231, 0x7800 ;  /* 0x00007800e7d07836 */ /* 0x000fc40000000000 */
[C---:B----4-:R-:W-:Y:S01]  /*4ae0*/  HMMA.16816.F32.BF16 R28, R52.reuse, R24, RZ ;  /* 0x00000018341c723c */ /* 0x050fe200000418ff */
[----:B------:R-:W0:Y:S05]  /*4af0*/  LDGDEPBAR ;  /* 0x00000000000079af */ /* 0x000e2a0000000000 */
[C---:B-1----:R-:W-:Y:S06]  /*4b00*/  HMMA.16816.F32.BF16 R20, R52.reuse, R16, RZ ;  /* 0x000000103414723c */ /* 0x042fec00000418ff */
[C---:B------:R-:W-:Y:S06]  /*4b10*/  HMMA.16816.F32.BF16 R24, R52.reuse, R26, RZ ;  /* 0x0000001a3418723c */ /* 0x040fec00000418ff */
[C---:B------:R-:W-:Y:S06]  /*4b20*/  HMMA.16816.F32.BF16 R16, R52.reuse, R18, RZ ;  /* 0x000000123410723c */ /* 0x040fec00000418ff */
[C---:B------:R-:W-:Y:S06]  /*4b30*/  HMMA.16816.F32.BF16 R64, R52.reuse, R48, RZ ;  /* 0x000000303440723c */ /* 0x040fec00000418ff */
[----:B------:R-:W-:Y:S01]  /*4b40*/  HMMA.16816.F32.BF16 R52, R52, R50, RZ ;  /* 0x000000323434723c */ /* 0x000fe200000418ff */
[----:B------:R-:W1:Y:S05]  /*4b50*/  LDSM.16.M88.4 R48, [R227+0x8800] ;  /* 0x00880000e330783b */ /* 0x000e6a0000000200 */
[C---:B------:R-:W-:Y:S06]  /*4b60*/  HMMA.16816.F32.BF16 R36, R56.reuse, R40, R36 ;  /* 0x000000283824723c */ /* 0x040fec0000041824 */
[C---:B------:R-:W-:Y:S01]  /*4b70*/  HMMA.16816.F32.BF16 R32, R56.reuse, R42, R32 ;  /* 0x0000002a3820723c */ /* 0x040fe20000041820 */
[----:B------:R-:W4:Y:S05]  /*4b80*/  LDSM.16.M88.4 R40, [R227+0x9000] ;  /* 0x00900000e328783b */ /* 0x000f2a0000000200 */
[C---:B------:R-:W-:Y:S06]  /*4b90*/  HMMA.16816.F32.BF16 R28, R56.reuse, R44, R28 ;  /* 0x0000002c381c723c */ /* 0x040fec000004181c */
[C---:B------:R-:W-:Y:S01]  /*4ba0*/  HMMA.16816.F32.BF16 R24, R56.reuse, R46, R24 ;  /* 0x0000002e3818723c */ /* 0x040fe20000041818 */
[----:B------:R-:W-:Y:S05]  /*4bb0*/  LDSM.16.M88.4 R44, [R229] ;  /* 0x00000000e52c783b */ /* 0x000fea0000000200 */
[C---:B--2---:R-:W-:Y:S06]  /*4bc0*/  HMMA.16816.F32.BF16 R20, R56.reuse, R8, R20 ;  /* 0x000000083814723c */ /* 0x044fec0000041814 */
[C---:B------:R-:W-:Y:S01]  /*4bd0*/  HMMA.16816.F32.BF16 R16, R56.reuse, R10, R16 ;  /* 0x0000000a3810723c */ /* 0x040fe20000041810 */
[----:B------:R-:W2:Y:S05]  /*4be0*/  LDSM.16.M88.4 R8, [R220] ;  /* 0x00000000dc08783b */ /* 0x000eaa0000000200 */
[C---:B------:R-:W-:Y:S06]  /*4bf0*/  HMMA.16816.F32.BF16 R64, R56.reuse, R72, R64 ;  /* 0x000000483840723c */ /* 0x040fec0000041840 */
[----:B------:R-:W-:Y:S01]  /*4c00*/  HMMA.16816.F32.BF16 R52, R56, R74, R52 ;  /* 0x0000004a3834723c */ /* 0x000fe20000041834 */
[----:B------:R-:W2:Y:S04]  /*4c10*/  LDSM.16.M88.4 R56, [R220+0x800] ;  /* 0x00080000dc38783b */ /* 0x000ea80000000200 */
[----:B------:R-:W-:Y:S01]  /*4c20*/  LDSM.16.M88.4 R72, [R220+0x1800] ;  /* 0x00180000dc48783b */ /* 0x000fe20000000200 */
[C---:B---3--:R-:W-:Y:S06]  /*4c30*/  HMMA.16816.F32.BF16 R36, R60.reuse, R12, R36 ;  /* 0x0000000c3c24723c */ /* 0x048fec0000041824 */
[C---:B------:R-:W-:Y:S01]  /*4c40*/  HMMA.16816.F32.BF16 R32, R60.reuse, R14, R32 ;  /* 0x0000000e3c20723c */ /* 0x040fe20000041820 */
[----:B------:R-:W3:Y:S05]  /*4c50*/  LDSM.16.M88.4 R12, [R220+0x1000] ;  /* 0x00100000dc0c783b */ /* 0x000eea0000000200 */
[C---:B-1----:R-:W-:Y:S06]  /*4c60*/  HMMA.16816.F32.BF16 R28, R60.reuse, R48, R28 ;  /* 0x000000303c1c723c */ /* 0x042fec000004181c */
        /* <DEDUP_REMOVED lines=20> */
[----:B------:R-:W3:Y:S04]  /*4db0*/  LDSM.16.M88.4 R44, [R231+0x2800] ;  /* 0x00280000e72c783b */ /* 0x000ee80000000200 */
        /* <DEDUP_REMOVED lines=12> */
[----:B------:R-:W4:Y:S04]  /*4e80*/  LDSM.16.M88.4 R48, [R227+0xa800] ;  /* 0x00a80000e330783b */ /* 0x000f280000000200 */
[----:B------:R-:W4:Y:S01]  /*4e90*/  LDSM.16.M88.4 R68, [R227+0xb000] ;  /* 0x00b00000e344783b */ /* 0x000f220000000200 */
        /* <DEDUP_REMOVED lines=12> */
[----:B------:R-:W-:Y:S01]  /*4f60*/  LDSM.16.M88.4 R72, [R234+0x4000] ;  /* 0x00400000ea48783b */ /* 0x000fe20000000200 */
[C---:B--2---:R-:W-:Y:S06]  /*4f70*/  HMMA.16816.F32.BF16 R36, R8.reuse, R52, R36 ;  /* 0x000000340824723c */ /* 0x044fec0000041824 */
[C---:B------:R-:W-:Y:S01]  /*4f80*/  HMMA.16816.F32.BF16 R32, R8.reuse, R54, R32 ;  /* 0x000000360820723c */ /* 0x040fe20000041820 */
[----:B------:R-:W2:Y:S05]  /*4f90*/  LDSM.16.M88.4 R52, [R220+0x3000] ;  /* 0x00300000dc34783b */ /* 0x000eaa0000000200 */
[C---:B----4-:R-:W-:Y:S06]  /*4fa0*/  HMMA.16816.F32.BF16 R28, R8.reuse, R48, R28 ;  /* 0x00000030081c723c */ /* 0x050fec000004181c */
[C---:B------:R-:W-:Y:S01]  /*4fb0*/  HMMA.16816.F32.BF16 R24, R8.reuse, R50, R24 ;  /* 0x000000320818723c */ /* 0x040fe20000041818 */
[----:B------:R-:W4:Y:S05]  /*4fc0*/  LDSM.16.M88.4 R48, [R220+0x3800] ;  /* 0x00380000dc30783b */ /* 0x000f2a0000000200 */
[C---:B------:R-:W-:Y:S06]  /*4fd0*/  HMMA.16816.F32.BF16 R20, R8.reuse, R68, R20 ;  /* 0x000000440814723c */ /* 0x040fec0000041814 */
[C---:B------:R-:W-:Y:S01]  /*4fe0*/  HMMA.16816.F32.BF16 R16, R8.reuse, R70, R16 ;  /* 0x000000460810723c */ /* 0x040fe20000041810 */
[----:B------:R-:W-:Y:S05]  /*4ff0*/  LDSM.16.M88.4 R68, [R231+0x5800] ;  /* 0x00580000e744783b */ /* 0x000fea0000000200 */
[C---:B---3--:R-:W-:Y:S06]  /*5000*/  HMMA.16816.F32.BF16 R64, R8.reuse, R56, R64 ;  /* 0x000000380840723c */ /* 0x048fec0000041840 */
[----:B------:R-:W-:Y:S01]  /*5010*/  HMMA.16816.F32.BF16 R60, R8, R58, R60 ;  /* 0x0000003a083c723c */ /* 0x000fe2000004183c */
[----:B------:R-:W3:Y:S04]  /*5020*/  LDSM.16.M88.4 R8, [R233+0xc000] ;  /* 0x00c00000e908783b */ /* 0x000ee80000000200 */
        /* <DEDUP_REMOVED lines=32> */
[----:B------:R-:W-:Y:S05]  /*5230*/  LDSM.16.M88.4 R44, [R220+0x4000] ;  /* 0x00400000dc2c783b */ /* 0x000fea0000000200 */
[C---:B---3--:R-:W-:Y:S06]  /*5240*/  HMMA.16816.F32.BF16 R20, R56.reuse, R8, R20 ;  /* 0x000000083814723c */ /* 0x048fec0000041814 */
[C---:B------:R-:W-:Y:S01]  /*5250*/  HMMA.16816.F32.BF16 R16, R56.reuse, R10, R16 ;  /* 0x0000000a3810723c */ /* 0x040fe20000041810 */
[----:B------:R-:W3:Y:S05]  /*5260*/  LDSM.16.M88.4 R8, [R229+0x4000] ;  /* 0x00400000e508783b */ /* 0x000eea0000000200 */
[C---:B------:R-:W-:Y:S06]  /*5270*/  HMMA.16816.F32.BF16 R64, R56.reuse, R68, R64 ;  /* 0x000000443840723c */ /* 0x040fec0000041840 */
        /* <DEDUP_REMOVED lines=11> */
[----:B------:R-:W2:Y:S05]  /*5330*/  LDSM.16.M88.4 R52, [R233+0xe800] ;  /* 0x00e80000e934783b */ /* 0x000eaa0000000200 */
[C---:B------:R-:W-:Y:S06]  /*5340*/  HMMA.16816.F32.BF16 R64, R48.reuse, R76, R64 ;  /* 0x0000004c3040723c */ /* 0x040fec0000041840 */
[----:B------:R-:W-:Y:S01]  /*5350*/  HMMA.16816.F32.BF16 R60, R48, R78, R60 ;  /* 0x0000004e303c723c */ /* 0x000fe2000004183c */
[----:B------:R-:W-:Y:S04]  /*5360*/  LDSM.16.M88.4 R48, [R233+0xf000] ;  /* 0x00f00000e930783b */ /* 0x000fe80000000200 */
[----:B------:R-:W-:Y:S01]  /*5370*/  LDSM.16.M88.4 R76, [R231+0x7000] ;  /* 0x00700000e74c783b */ /* 0x000fe20000000200 */
        /* <DEDUP_REMOVED lines=21> */
[----:B------:R-:W-:Y:S05]  /*54d0*/  LDSM.16.M88.4 R44, [R227+0xf000] ;  /* 0x00f00000e32c783b */ /* 0x000fea0000000200 */
[----:B-1----:R-:W-:Y:S06]  /*54e0*/  HMMA.16816.F32.BF16 R36, R72, R12, R36 ;  /* 0x0000000c4824723c */ /* 0x002fec0000041824 */
[C---:B------:R-:W-:Y:S06]  /*54f0*/  HMMA.16816.F32.BF16 R20, R40.reuse, R48, R20 ;  /* 0x000000302814723c */ /* 0x040fec0000041814 */
[----:B------:R-:W-:Y:S01]  /*5500*/  HMMA.16816.F32.BF16 R16, R40, R50, R16 ;  /* 0x000000322810723c */ /* 0x000fe20000041810 */
[----:B------:R-:W1:Y:S04]  /*5510*/  LDSM.16.M88.4 R48, [R227+0xe800] ;  /* 0x00e80000e330783b */ /* 0x000e680000000200 */
[----:B------:R-:W3:Y:S01]  /*5520*/  LDSM.16.M88.4 R40, [R227+0xf800] ;  /* 0x00f80000e328783b */ /* 0x000ee20000000200 */
[C---:B------:R-:W-:Y:S03]  /*5530*/  HMMA.16816.F32.BF16 R32, R72.reuse, R14, R32 ;  /* 0x0000000e4820723c */ /* 0x040fe60000041820 */
[----:B------:R-:W-:Y:S03]  /*5540*/  LDSM.16.M88.4 R12, [R220+0x6000] ;  /* 0x00600000dc0c783b */ /* 0x000fe60000000200 */
[C---:B------:R-:W-:Y:S06]  /*5550*/  HMMA.16816.F32.BF16 R28, R72.reuse, R8, R28 ;  /* 0x00000008481c723c */ /* 0x040fec000004181c */
[C---:B------:R-:W-:Y:S01]  /*5560*/  HMMA.16816.F32.BF16 R24, R72.reuse, R10, R24 ;  /* 0x0000000a4818723c */ /* 0x040fe20000041818 */
[----:B------:R-:W4:Y:S05]  /*5570*/  LDSM.16.M88.4 R8, [R229+0x6000] ;  /* 0x00600000e508783b */ /* 0x000f2a0000000200 */
[C---:B------:R-:W-:Y:S06]  /*5580*/  HMMA.16816.F32.BF16 R64, R72.reuse, R68, R64 ;  /* 0x000000444840723c */ /* 0x040fec0000041840 */
[----:B------:R-:W-:Y:S01]  /*5590*/  HMMA.16816.F32.BF16 R68, R72, R70, R60 ;  /* 0x000000464844723c */ /* 0x000fe2000004183c */
[----:B------:R-:W4:Y:S05]  /*55a0*/  LDSM.16.M88.4 R60, [R220+0x6800] ;  /* 0x00680000dc3c783b */ /* 0x000f2a0000000200 */
[----:B--2---:R-:W-:Y:S06]  /*55b0*/  HMMA.16816.F32.BF16 R36, R56, R52, R36 ;  /* 0x000000343824723c */ /* 0x004fec0000041824 */
[C---:B------:R-:W-:Y:S06]  /*55c0*/  HMMA.16816.F32.BF16 R20, R72.reuse, R76, R20 ;  /* 0x0000004c4814723c */ /* 0x040fec0000041814 */
[----:B------:R-:W-:Y:S06]  /*55d0*/  HMMA.16816.F32.BF16 R16, R72, R78, R16 ;  /* 0x0000004e4810723c */ /* 0x000fec0000041810 */
[C---:B-1----:R-:W-:Y:S06]  /*55e0*/  HMMA.16816.F32.BF16 R28, R56.reuse, R48, R28 ;  /* 0x00000030381c723c */ /* 0x042fec000004181c */
[C---:B------:R-:W-:Y:S01]  /*55f0*/  HMMA.16816.F32.BF16 R24, R56.reuse, R50, R24 ;  /* 0x000000323818723c */ /* 0x040fe20000041818 */
[----:B------:R-:W1:Y:S05]  /*5600*/  LDSM.16.M88.4 R48, [R220+0x7000] ;  /* 0x00700000dc30783b */ /* 0x000e6a0000000200 */
[C---:B------:R-:W-:Y:S06]  /*5610*/  HMMA.16816.F32.BF16 R32, R56.reuse, R54, R32 ;  /* 0x000000363820723c */ /* 0x040fec0000041820 */
[C---:B---3--:R-:W-:Y:S06]  /*5620*/  HMMA.16816.F32.BF16 R64, R56.reuse, R40, R64 ;  /* 0x000000283840723c */ /* 0x048fec0000041840 */
[----:B------:R-:W-:Y:S06]  /*5630*/  HMMA.16816.F32.BF16 R68, R56, R42, R68 ;  /* 0x0000002a3844723c */ /* 0x000fec0000041844 */
[----:B----4-:R-:W-:Y:S01]  /*5640*/  HMMA.16816.F32.BF16 R40, R8, R12, R36 ;  /* 0x0000000c0828723c */ /* 0x010fe20000041824 */
[----:B------:R-:W2:Y:S01]  /*5650*/  LDSM.16.M88.4 R36, [R220+0x7800] ;  /* 0x00780000dc24783b */ /* 0x000ea20000000200 */
[----:B------:R-:W-:-:S04]  /*5660*/  DEPBAR.LE SB0, 0x0 ;  /* 0x000080000000791a */ /* 0x000fc80000000000 */
[----:B------:R-:W-:Y:S01]  /*5670*/  HMMA.16816.F32.BF16 R20, R56, R44, R20 ;  /* 0x0000002c3814723c */ /* 0x000fe20000041814 */
[----:B------:R-:W-:-:S04]  /*5680*/  SHF.R.S32.HI R13, RZ, 0x1f, R4 ;  /* 0x0000001fff0d7819 */ /* 0x000fc80000011404 */
[----:B------:R-:W-:Y:S01]  /*5690*/  LEA.HI R4, R13, R4, RZ, 0x2 ;  /* 0x000000040d047211 */ /* 0x000fe200078f10ff */
[----:B------:R-:W-:Y:S01]  /*56a0*/  IMAD.SHL.U32 R13, R165, 0x2, RZ ;  /* 0x00000002a50d7824 */ /* 0x000fe200078e00ff */
[----:B------:R-:W-:Y:S02]  /*56b0*/  HMMA.16816.F32.BF16 R16, R56, R46, R16 ;  /* 0x0000002e3810723c */ /* 0x000fe40000041810 */
[----:B------:R-:W-:Y:S01]  /*56c0*/  SHF.R.S32.HI R2, RZ, 0x2, R4 ;  /* 0x00000002ff027819 */ /* 0x000fe20000011404 */
[----:B------:R-:W-:Y:S01]  /*56d0*/  IMAD.U32 R4, RZ, RZ, UR18 ;  /* 0x00000012ff047e24 */ /* 0x000fe2000f8e00ff */
[----:B------:R-:W-:Y:S02]  /*56e0*/  LOP3.LUT R13, R13, 0x6, RZ, 0xc0, !PT ;  /* 0x000000060d0d7812 */ /* 0x000fe400078ec0ff */
[----:B------:R-:W-:Y:S01]  /*56f0*/  HMMA.16816.F32.BF16 R32, R8, R14, R32 ;  /* 0x0000000e0820723c */ /* 0x000fe20000041820 */
[----:B------:R-:W-:Y:S02]  /*5700*/  IMAD R2, R81, 0x10, R2 ;  /* 0x0000001051027824 */ /* 0x000fe400078e0202 */
[----:B------:R-:W-:-:S02]  /*5710*/  IMAD R4, R4, 0x40, R13 ;  /* 0x0000004004047824 */ /* 0x000fc400078e020d */
[----:B------:R-:W-:Y:S01]  /*5720*/  IMAD.U32 R13, RZ, RZ, UR19 ;  /* 0x00000013ff0d7e24 */ /* 0x000fe2000f8e00ff */
[C---:B------:R-:W-:Y:S01]  /*5730*/  HMMA.16816.F32.BF16 R28, R8.reuse, R60, R28 ;  /* 0x0000003c081c723c */ /* 0x040fe2000004181c */
[----:B------:R-:W-:Y:S02]  /*5740*/  VIADD R2, R2, UR25 ;  /* 0x0000001902027c36 */ /* 0x000fe40008000000 */
[C---:B------:R-:W-:Y:S02]  /*5750*/  VIADD R15, R4.reuse, 0xffffffc0 ;  /* 0xffffffc0040f7836 */ /* 0x040fe40000000000 */
[C---:B------:R-:W-:Y:S01]  /*5760*/  VIADD R3, R4.reuse, 0xffffffc8 ;  /* 0xffffffc804037836 */ /* 0x040fe20000000000 */
[----:B------:R-:W-:Y:S01]  /*5770*/  IADD3 R44, R13, -UR14, R2 ;  /* 0x8000000e0d2c7c10 */ /* 0x000fe2000fffe002 */
[C---:B------:R-:W-:Y:S01]  /*5780*/  VIADD R13, R4.reuse, 0xffffffc1 ;  /* 0xffffffc1040d7836 */ /* 0x040fe20000000000 */
[C---:B-1----:R-:W-:Y:S01]  /*5790*/  HMMA.16816.F32.BF16 R20, R8.reuse, R48, R20 ;  /* 0x000000300814723c */ /* 0x042fe20000041814 */
[----:B------:R-:W-:Y:S01]  /*57a0*/  VIADD R47, R4, 0xffffffd0 ;  /* 0xffffffd0042f7836 */ /* 0x000fe20000000000 */
[----:B------:R-:W-:Y:S01]  /*57b0*/  ISETP.GE.AND P2, PT, R15, UR19, PT ;  /* 0x000000130f007c0c */ /* 0x000fe2000bf46270 */
[C---:B------:R-:W-:Y:S01]  /*57c0*/  IMAD.IADD R14, R44.reuse, 0x1, -R15 ;  /* 0x000000012c0e7824 */ /* 0x040fe200078e0a0f */
[----:B------:R-:W-:Y:S01]  /*57d0*/  ISETP.GE.AND P1, PT, R13, UR19, PT ;  /* 0x000000130d007c0c */ /* 0x000fe2000bf26270 */
[C---:B------:R-:W-:Y:S01]  /*57e0*/  IMAD.IADD R12, R44.reuse, 0x1, -R13 ;  /* 0x000000012c0c7824 */ /* 0x040fe200078e0a0d */
[----:B------:R-:W-:Y:S01]  /*57f0*/  HMMA.16816.F32.BF16 R48, R8, R50, R16 ;  /* 0x000000320830723c */ /* 0x000fe20000041810 */
[----:B------:R-:W-:Y:S01]  /*5800*/  IMAD.IADD R45, R44, 0x1, -R3 ;  /* 0x000000012c2d7824 */ /* 0x000fe200078e0a03 */
[----:B------:R-:W-:Y:S01]  /*5810*/  IABS R14, R14 ;  /* 0x0000000e000e7213 */ /* 0x000fe20000000000 */
[----:B------:R-:W-:Y:S01]  /*5820*/  VIADD R53, R4, 0xffffffc9 ;  /* 0xffffffc904357836 */ /* 0x000fe20000000000 */
[----:B------:R-:W-:-:S02]  /*5830*/  IABS R12, R12 ;  /* 0x0000000c000c7213 */ /* 0x000fc40000000000 */
[C---:B------:R-:W-:Y:S01]  /*5840*/  HMMA.16816.F32.BF16 R24, R8.reuse, R62, R24 ;  /* 0x0000003e0818723c */ /* 0x040fe20000041818 */
[----:B------:R-:W-:Y:S02]  /*5850*/  I2FP.F32.S32 R19, R14 ;  /* 0x0000000e00137245 */ /* 0x000fe40000201400 */
[----:B------:R-:W-:Y:S01]  /*5860*/  I2FP.F32.S32 R14, R12 ;  /* 0x0000000c000e7245 */ /* 0x000fe20000201400 */
[----:B------:R-:W-:Y:S01]  /*5870*/  IMAD.IADD R12, R44, 0x1, -R53 ;  /* 0x000000012c0c7824 */ /* 0x000fe200078e0a35 */
[----:B------:R-:W-:Y:S01]  /*5880*/  IABS R6, R45 ;  /* 0x0000002d00067213 */ /* 0x000fe20000000000 */
[----:B------:R-:W-:Y:S01]  /*5890*/  VIADD R45, R4, 0xffffffd1 ;  /* 0xffffffd1042d7836 */ /* 0x000fe20000000000 */
[----:B--2---:R-:W-:Y:S01]  /*58a0*/  HMMA.16816.F32.BF16 R64, R8, R36, R64 ;  /* 0x000000240840723c */ /* 0x004fe20000041840 */
[----:B------:R-:W-:Y:S01]  /*58b0*/  FFMA.FTZ R14, R14, -UR5, R41 ;  /* 0x800000050e0e7c23 */ /* 0x000fe20008010029 */
[----:B------:R-:W-:Y:S01]  /*58c0*/  VIADD R41, R4, 0xffffffd8 ;  /* 0xffffffd804297836 */ /* 0x000fe20000000000 */
[----:B------:R-:W-:Y:S01]  /*58d0*/  I2FP.F32.S32 R17, R6 ;  /* 0x0000000600117245 */ /* 0x000fe20000201400 */
[----:B------:R-:W-:-:S02]  /*58e0*/  IMAD.IADD R18, R44, 0x1, -R45 ;  /* 0x000000012c127824 */ /* 0x000fc400078e0a2d */
[----:B------:R-:W-:Y:S01]  /*58f0*/  FFMA.FTZ R40, R19, -UR5, R40 ;  /* 0x8000000513287c23 */ /* 0x000fe20008010028 */
[----:B------:R-:W-:Y:S01]  /*5900*/  IMAD.IADD R55, R44, 0x1, -R41 ;  /* 0x000000012c377824 */ /* 0x000fe200078e0a29 */
[----:B------:R-:W-:Y:S01]  /*5910*/  ISETP.GE.AND P6, PT, R53, UR19, PT ;  /* 0x0000001335007c0c */ /* 0x000fe2000bfc6270 */
[----:B------:R-:W-:Y:S01]  /*5920*/  VIADD R37, R4, 0xffffffd9 ;  /* 0xffffffd904257836 */ /* 0x000fe20000000000 */
[----:B------:R-:W-:Y:S01]  /*5930*/  IABS R18, R18 ;  /* 0x0000001200127213 */ /* 0x000fe20000000000 */
[----:B------:R-:W-:Y:S01]  /*5940*/  FFMA.FTZ R6, R17, -UR5, R32 ;  /* 0x8000000511067c23 */ /* 0x000fe20008010020 */
[----:B------:R-:W-:Y:S01]  /*5950*/  IABS R55, R55 ;  /* 0x0000003700377213 */ /* 0x000fe20000000000 */
[C---:B------:R-:W-:Y:S01]  /*5960*/  IMAD.IADD R16, R44.reuse, 0x1, -R37 ;  /* 0x000000012c107824 */ /* 0x040fe200078e0a25 */
[----:B------:R-:W-:Y:S01]  /*5970*/  I2FP.F32.S32 R18, R18 ;  /* 0x0000001200127245 */ /* 0x000fe20000201400 */
[C---:B------:R-:W-:Y:S01]  /*5980*/  VIADD R32, R44.reuse, 0x8 ;  /* 0x000000082c207836 */ /* 0x040fe20000000000 */
[----:B------:R-:W-:Y:S01]  /*5990*/  I2FP.F32.S32 R55, R55 ;  /* 0x0000003700377245 */ /* 0x000fe20000201400 */
[----:B------:R-:W-:Y:S01]  /*59a0*/  IMAD.IADD R19, R44, 0x1, -R47 ;  /* 0x000000012c137824 */ /* 0x000fe200078e0a2f */
[----:B------:R-:W-:Y:S01]  /*59b0*/  IABS R16, R16 ;  /* 0x0000001000107213 */ /* 0x000fe20000000000 */
[----:B------:R-:W-:Y:S01]  /*59c0*/  FFMA.FTZ R17, R18, -UR5, R29 ;  /* 0x8000000512117c23 */ /* 0x000fe2000801001d */
[----:B------:R-:W-:-:S02]  /*59d0*/  VIADD R29, R4, 0xffffffe0 ;  /* 0xffffffe0041d7836 */ /* 0x000fc40000000000 */
[----:B------:R-:W-:Y:S01]  /*59e0*/  FFMA.FTZ R18, R55, -UR5, R24 ;  /* 0x8000000537127c23 */ /* 0x000fe20008010018 */
[----:B------:R-:W-:Y:S01]  /*59f0*/  IMAD.IADD R15, R32, 0x1, -R15 ;  /* 0x00000001200f7824 */ /* 0x000fe200078e0a0f */
[----:B------:R-:W-:Y:S01]  /*5a00*/  IABS R19, R19 ;  /* 0x0000001300137213 */ /* 0x000fe20000000000 */
[----:B------:R-:W-:Y:S01]  /*5a10*/  IMAD.IADD R24, R44, 0x1, -R29 ;  /* 0x000000012c187824 */ /* 0x000fe200078e0a1d */
[----:B------:R-:W-:Y:S01]  /*5a20*/  ISETP.GE.AND P0, PT, R3, UR19, PT ;  /* 0x0000001303007c0c */ /* 0x000fe2000bf06270 */
[C---:B------:R-:W-:Y:S01]  /*5a30*/  IMAD.IADD R13, R32.reuse, 0x1, -R13 ;  /* 0x00000001200d7824 */ /* 0x040fe200078e0a0d */
[----:B------:R-:W-:Y:S01]  /*5a40*/  I2FP.F32.S32 R16, R16 ;  /* 0x0000001000107245 */ /* 0x000fe20000201400 */
[C---:B------:R-:W-:Y:S01]  /*5a50*/  IMAD.IADD R53, R32.reuse, 0x1, -R53 ;  /* 0x0000000120357824 */ /* 0x040fe200078e0a35 */
[----:B------:R-:W-:Y:S01]  /*5a60*/  IABS R15, R15 ;  /* 0x0000000f000f7213 */ /* 0x000fe20000000000 */
[----:B------:R-:W-:Y:S01]  /*5a70*/  IMAD.IADD R3, R32, 0x1, -R3 ;  /* 0x0000000120037824 */ /* 0x000fe200078e0a03 */
[----:B------:R-:W-:Y:S01]  /*5a80*/  I2FP.F32.S32 R19, R19 ;  /* 0x0000001300137245 */ /* 0x000fe20000201400 */
[----:B------:R-:W-:Y:S01]  /*5a90*/  FFMA.FTZ R16, R16, -UR5, R25 ;  /* 0x8000000510107c23 */ /* 0x000fe20008010019 */
[----:B------:R-:W-:Y:S01]  /*5aa0*/  IABS R24, R24 ;  /* 0x0000001800187213 */ /* 0x000fe20000000000 */
[----:B------:R-:W-:Y:S01]  /*5ab0*/  IMAD.IADD R36, R32, 0x1, -R37 ;  /* 0x0000000120247824 */ /* 0x000fe200078e0a25 */
[----:B------:R-:W-:Y:S01]  /*5ac0*/  IABS R13, R13 ;  /* 0x0000000d000d7213 */ /* 0x000fe20000000000 */
[----:B------:R-:W-:Y:S01]  /*5ad0*/  FFMA.FTZ R19, R19, -UR5, R28 ;  /* 0x8000000513137c23 */ /* 0x000fe2000801001c */
[----:B------:R-:W-:Y:S01]  /*5ae0*/  IABS R53, R53 ;  /* 0x0000003500357213 */ /* 0x000fe20000000000 */
[----:B------:R-:W-:Y:S01]  /*5af0*/  VIADD R55, R4, 0xffffffe9 ;  /* 0xffffffe904377836 */ /* 0x000fe20000000000 */
[----:B------:R-:W-:Y:S01]  /*5b00*/  I2FP.F32.S32 R15, R15 ;  /* 0x0000000f000f7245 */ /* 0x000fe20000201400 */
[----:B------:R-:W-:Y:S01]  /*5b10*/  HMMA.16816.F32.BF16 R68, R8, R38, R68 ;  /* 0x000000260844723c */ /* 0x000fe20000041844 */
[----:B------:R-:W-:-:S02]  /*5b20*/  IABS R3, R3 ;  /* 0x0000000300037213 */ /* 0x000fc40000000000 */
[----:B------:R-:W-:Y:S01]  /*5b30*/  I2FP.F32.S32 R25, R24 ;  /* 0x0000001800197245 */ /* 0x000fe20000201400 */
[----:B------:R-:W-:Y:S01]  /*5b40*/  FFMA.FTZ R15, R15, -UR5, R42 ;  /* 0x800000050f0f7c23 */ /* 0x000fe2000801002a */
[----:B------:R-:W-:Y:S01]  /*5b50*/  I2FP.F32.S32 R24, R13 ;  /* 0x0000000d00187245 */ /* 0x000fe20000201400 */
[----:B------:R-:W-:Y:S01]  /*5b60*/  IMAD.IADD R13, R32, 0x1, -R41 ;  /* 0x00000001200d7824 */ /* 0x000fe200078e0a29 */
[----:B------:R-:W-:Y:S01]  /*5b70*/  I2FP.F32.S32 R28, R53 ;  /* 0x00000035001c7245 */ /* 0x000fe20000201400 */
[----:B------:R-:W-:Y:S01]  /*5b80*/  FFMA.FTZ R20, R25, -UR5, R20 ;  /* 0x8000000519147c23 */ /* 0x000fe20008010014 */
[----:B------:R-:W-:Y:S01]  /*5b90*/  I2FP.F32.S32 R3, R3 ;  /* 0x0000000300037245 */ /* 0x000fe20000201400 */
[----:B------:R-:W-:Y:S01]  /*5ba0*/  FFMA.FTZ R24, R24, -UR5, R43 ;  /* 0x8000000518187c23 */ /* 0x000fe2000801002b */
[----:B------:R-:W-:Y:S01]  /*5bb0*/  FSEL R25, R14, -INF , !P1 ;  /* 0xff8000000e197808 */ /* 0x000fe20004800000 */
[----:B------:R-:W-:Y:S01]  /*5bc0*/  FFMA.FTZ R35, R28, -UR5, R35 ;  /* 0x800000051c237c23 */ /* 0x000fe20008010023 */
[----:B------:R-:W-:Y:S01]  /*5bd0*/  FSEL R28, R15, -INF , !P2 ;  /* 0xff8000000f1c7808 */ /* 0x000fe20005000000 */
[----:B------:R-:W-:Y:S01]  /*5be0*/  FFMA.FTZ R34, R3, -UR5, R34 ;  /* 0x8000000503227c23 */ /* 0x000fe20008010022 */
[----:B------:R-:W-:Y:S01]  /*5bf0*/  FSEL R3, R40, -INF , !P2 ;  /* 0xff80000028037808 */ /* 0x000fe20005000000 */
[----:B------:R-:W-:Y:S01]  /*5c00*/  IMAD.IADD R15, R32, 0x1, -R47 ;  /* 0x00000001200f7824 */ /* 0x000fe200078e0a2f */
[----:B------:R-:W-:Y:S01]  /*5c10*/  FSEL R24, R24, -INF , !P1 ;  /* 0xff80000018187808 */ /* 0x000fe20004800000 */
[C---:B------:R-:W-:Y:S01]  /*5c20*/  IMAD.IADD R40, R32.reuse, 0x1, -R45 ;  /* 0x0000000120287824 */ /* 0x040fe200078e0a2d */
[----:B------:R-:W-:Y:S01]  /*5c30*/  ISETP.GE.AND P1, PT, R29, UR19, PT ;  /* 0x000000131d007c0c */ /* 0x000fe2000bf26270 */
[----:B------:R-:W-:Y:S01]  /*5c40*/  IMAD.IADD R29, R32, 0x1, -R29 ;  /* 0x00000001201d7824 */ /* 0x000fe200078e0a1d */
[----:B------:R-:W-:Y:S01]  /*5c50*/  IABS R15, R15 ;  /* 0x0000000f000f7213 */ /* 0x000fe20000000000 */
[C---:B------:R-:W-:Y:S01]  /*5c60*/  VIADD R53, R4.reuse, 0xfffffff0 ;  /* 0xfffffff004357836 */ /* 0x040fe20000000000 */
[----:B------:R-:W-:Y:S01]  /*5c70*/  IABS R12, R12 ;  /* 0x0000000c000c7213 */ /* 0x000fe20000000000 */
[----:B------:R-:W-:Y:S01]  /*5c80*/  VIADD R43, R4, 0xfffffff9 ;  /* 0xfffffff9042b7836 */ /* 0x000fe20000000000 */
[----:B------:R-:W-:-:S02]  /*5c90*/  IABS R40, R40 ;  /* 0x0000002800287213 */ /* 0x000fc40000000000 */
[----:B------:R-:W-:Y:S02]  /*5ca0*/  IABS R29, R29 ;  /* 0x0000001d001d7213 */ /* 0x000fe40000000000 */
[----:B------:R-:W-:Y:S02]  /*5cb0*/  I2FP.F32.S32 R15, R15 ;  /* 0x0000000f000f7245 */ /* 0x000fe40000201400 */
[----:B------:R-:W-:Y:S02]  /*5cc0*/  I2FP.F32.S32 R12, R12 ;  /* 0x0000000c000c7245 */ /* 0x000fe40000201400 */
[----:B------:R-:W-:Y:S01]  /*5cd0*/  I2FP.F32.S32 R40, R40 ;  /* 0x0000002800287245 */ /* 0x000fe20000201400 */
[----:B------:R-:W-:Y:S01]  /*5ce0*/  FFMA.FTZ R14, R15, -UR5, R30 ;  /* 0x800000050f0e7c23 */ /* 0x000fe2000801001e */
[----:B------:R-:W-:Y:S01]  /*5cf0*/  I2FP.F32.S32 R29, R29 ;  /* 0x0000001d001d7245 */ /* 0x000fe20000201400 */
[----:B------:R-:W-:Y:S01]  /*5d00*/  FFMA.FTZ R12, R12, -UR5, R33 ;  /* 0x800000050c0c7c23 */ /* 0x000fe20008010021 */
[----:B------:R-:W-:Y:S01]  /*5d10*/  ISETP.GE.AND P2, PT, R37, UR19, PT ;  /* 0x0000001325007c0c */ /* 0x000fe2000bf46270 */
[----:B------:R-:W-:Y:S01]  /*5d20*/  FFMA.FTZ R15, R40, -UR5, R31 ;  /* 0x80000005280f7c23 */ /* 0x000fe2000801001f */
[----:B------:R-:W-:Y:S01]  /*5d30*/  IABS R13, R13 ;  /* 0x0000000d000d7213 */ /* 0x000fe20000000000 */
[C---:B------:R-:W-:Y:S01]  /*5d40*/  VIADD R33, R4.reuse, 0xffffffe1 ;  /* 0xffffffe104217836 */ /* 0x040fe20000000000 */
[----:B------:R-:W-:Y:S01]  /*5d50*/  IABS R36, R36 ;  /* 0x0000002400247213 */ /* 0x000fe20000000000 */
[----:B------:R-:W-:-:S02]  /*5d60*/  VIADD R31, R4, 0xffffffe8 ;  /* 0xffffffe8041f7836 */ /* 0x000fc40000000000 */
[----:B------:R-:W-:Y:S01]  /*5d70*/  FFMA.FTZ R22, R29, -UR5, R22 ;  /* 0x800000051d167c23 */ /* 0x000fe20008010016 */
[C---:B------:R-:W-:Y:S01]  /*5d80*/  IMAD.IADD R37, R44.reuse, 0x1, -R55 ;  /* 0x000000012c257824 */ /* 0x040fe200078e0a37 */
[----:B------:R-:W-:Y:S01]  /*5d90*/  I2FP.F32.S32 R13, R13 ;  /* 0x0000000d000d7245 */ /* 0x000fe20000201400 */
[----:B------:R-:W-:Y:S01]  /*5da0*/  IMAD.IADD R40, R44, 0x1, -R31 ;  /* 0x000000012c287824 */ /* 0x000fe200078e0a1f */
[----:B------:R-:W-:Y:S01]  /*5db0*/  FSEL R29, R6, -INF , !P0 ;  /* 0xff800000061d7808 */ /* 0x000fe20004000000 */
[----:B------:R-:W-:Y:S01]  /*5dc0*/  IMAD.IADD R30, R32, 0x1, -R55 ;  /* 0x00000001201e7824 */ /* 0x000fe200078e0a37 */
[----:B------:R-:W-:Y:S01]  /*5dd0*/  ISETP.GE.AND P3, PT, R41, UR19, PT ;  /* 0x0000001329007c0c */ /* 0x000fe2000bf66270 */
[----:B------:R-:W-:Y:S01]  /*5de0*/  IMAD.IADD R41, R44, 0x1, -R33 ;  /* 0x000000012c297824 */ /* 0x000fe200078e0a21 */
[----:B------:R-:W-:Y:S01]  /*5df0*/  I2FP.F32.S32 R36, R36 ;  /* 0x0000002400247245 */ /* 0x000fe20000201400 */
[----:B------:R-:W-:Y:S01]  /*5e00*/  FFMA.FTZ R13, R13, -UR5, R26 ;  /* 0x800000050d0d7c23 */ /* 0x000fe2000801001a */
[----:B------:R-:W-:-:S02]  /*5e10*/  FSEL R6, R34, -INF , !P0 ;  /* 0xff80000022067808 */ /* 0x000fc40004000000 */
[----:B------:R-:W-:Y:S01]  /*5e20*/  ISETP.GE.AND P0, PT, R33, UR19, PT ;  /* 0x0000001321007c0c */ /* 0x000fe2000bf06270 */
[----:B------:R-:W-:Y:S01]  /*5e30*/  IMAD.IADD R33, R32, 0x1, -R33 ;  /* 0x0000000120217824 */ /* 0x000fe200078e0a21 */
[----:B------:R-:W-:Y:S01]  /*5e40*/  IABS R37, R37 ;  /* 0x0000002500257213 */ /* 0x000fe20000000000 */
[----:B------:R-:W-:Y:S01]  /*5e50*/  FFMA.FTZ R26, R36, -UR5, R27 ;  /* 0x80000005241a7c23 */ /* 0x000fe2000801001b */
[----:B------:R-:W-:Y:S01]  /*5e60*/  IABS R40, R40 ;  /* 0x0000002800287213 */ /* 0x000fe20000000000 */
[----:B------:R-:W-:Y:S01]  /*5e70*/  IMAD.IADD R36, R44, 0x1, -R53 ;  /* 0x000000012c247824 */ /* 0x000fe200078e0a35 */
[----:B------:R-:W-:Y:S02]  /*5e80*/  I2FP.F32.S32 R10, R37 ;  /* 0x00000025000a7245 */ /* 0x000fe40000201400 */
[----:B------:R-:W-:Y:S01]  /*5e90*/  ISETP.GE.AND P5, PT, R47, UR19, PT ;  /* 0x000000132f007c0c */ /* 0x000fe2000bfa6270 */
[C---:B------:R-:W-:Y:S01]  /*5ea0*/  VIADD R47, R4.reuse, 0xfffffff1 ;  /* 0xfffffff1042f7836 */ /* 0x040fe20000000000 */
[----:B------:R-:W-:Y:S01]  /*5eb0*/  ISETP.GE.AND P4, PT, R45, UR19, PT ;  /* 0x000000132d007c0c */ /* 0x000fe2000bf86270 */
[----:B------:R-:W-:Y:S01]  /*5ec0*/  VIADD R45, R4, 0xfffffff8 ;  /* 0xfffffff8042d7836 */ /* 0x000fe20000000000 */
[----:B------:R-:W-:Y:S01]  /*5ed0*/  IABS R41, R41 ;  /* 0x0000002900297213 */ /* 0x000fe20000000000 */
[----:B------:R-:W-:Y:S01]  /*5ee0*/  FFMA.FTZ R49, R10, -UR5, R49 ;  /* 0x800000050a317c23 */ /* 0x000fe20008010031 */
[----:B------:R-:W-:Y:S01]  /*5ef0*/  IABS R33, R33 ;  /* 0x0000002100217213 */ /* 0x000fe20000000000 */
[----:B------:R-:W-:Y:S01]  /*5f00*/  IMAD.IADD R34, R44, 0x1, -R45 ;  /* 0x000000012c227824 */ /* 0x000fe200078e0a2d */
[----:B------:R-:W-:-:S02]  /*5f10*/  I2FP.F32.S32 R9, R40 ;  /* 0x0000002800097245 */ /* 0x000fc40000201400 */
[----:B------:R-:W-:Y:S02]  /*5f20*/  FSEL R27, R12, -INF , !P6 ;  /* 0xff8000000c1b7808 */ /* 0x000fe40007000000 */
[----:B------:R-:W-:Y:S01]  /*5f30*/  FSEL R4, R35, -INF , !P6 ;  /* 0xff80000023047808 */ /* 0x000fe20007000000 */
[----:B------:R-:W-:Y:S01]  /*5f40*/  IMAD.IADD R35, R44, 0x1, -R47 ;  /* 0x000000012c237824 */ /* 0x000fe200078e0a2f */
[----:B------:R-:W-:Y:S01]  /*5f50*/  ISETP.GE.AND P6, PT, R31, UR19, PT ;  /* 0x000000131f007c0c */ /* 0x000fe2000bfc6270 */
[----:B------:R-:W-:Y:S01]  /*5f60*/  IMAD.IADD R31, R32, 0x1, -R31 ;  /* 0x00000001201f7824 */ /* 0x000fe200078e0a1f */
[----:B------:R-:W-:Y:S01]  /*5f70*/  IABS R36, R36 ;  /* 0x0000002400247213 */ /* 0x000fe20000000000 */
[----:B------:R-:W-:Y:S01]  /*5f80*/  FFMA.FTZ R48, R9, -UR5, R48 ;  /* 0x8000000509307c23 */ /* 0x000fe20008010030 */
[----:B------:R-:W-:Y:S01]  /*5f90*/  I2FP.F32.S32 R8, R41 ;  /* 0x0000002900087245 */ /* 0x000fe20000201400 */
[----:B------:R-:W-:Y:S01]  /*5fa0*/  IMAD.IADD R44, R44, 0x1, -R43 ;  /* 0x000000012c2c7824 */ /* 0x000fe200078e0a2b */
[----:B------:R-:W-:-:S02]  /*5fb0*/  I2FP.F32.S32 R10, R33 ;  /* 0x00000021000a7245 */ /* 0x000fc40000201400 */
[----:B------:R-:W-:Y:S01]  /*5fc0*/  FSEL R12, R15, -INF , !P4 ;  /* 0xff8000000f0c7808 */ /* 0x000fe20006000000 */
[----:B------:R-:W-:Y:S01]  /*5fd0*/  FFMA.FTZ R21, R8, -UR5, R21 ;  /* 0x8000000508157c23 */ /* 0x000fe20008010015 */
[----:B------:R-:W-:Y:S01]  /*5fe0*/  FSEL R15, R18, -INF , !P3 ;  /* 0xff800000120f7808 */ /* 0x000fe20005800000 */
[----:B------:R-:W-:Y:S01]  /*5ff0*/  FFMA.FTZ R23, R10, -UR5, R23 ;  /* 0x800000050a177c23 */ /* 0x000fe20008010017 */
[----:B------:R-:W-:Y:S02]  /*6000*/  FSEL R18, R13, -INF , !P3 ;  /* 0xff8000000d127808 */ /* 0x000fe40005800000 */
[----:B------:R-:W-:Y:S02]  /*6010*/  FSEL R13, R16, -INF , !P2 ;  /* 0xff800000100d7808 */ /* 0x000fe40005000000 */
[----:B------:R-:W-:Y:S02]  /*6020*/  I2FP.F32.S32 R9, R36 ;  /* 0x0000002400097245 */ /* 0x000fe40000201400 */
[----:B------:R-:W-:Y:S01]  /*6030*/  FSEL R16, R26, -INF , !P2 ;  /* 0xff8000001a107808 */ /* 0x000fe20005000000 */
[----:B------:R-:W-:Y:S01]  /*6040*/  IMAD.IADD R26, R32, 0x1, -R53 ;  /* 0x00000001201a7824 */ /* 0x000fe200078e0a35 */
[----:B------:R-:W-:Y:S01]  /*6050*/  FSEL R193, R20, -INF , !P1 ;  /* 0xff80000014c17808 */ /* 0x000fe20004800000 */
[----:B------:R-:W-:Y:S01]  /*6060*/  IMAD.IADD R20, R32, 0x1, -R45 ;  /* 0x0000000120147824 */ /* 0x000fe200078e0a2d */
[----:B------:R-:W-:Y:S01]  /*6070*/  FSEL R186, R22, -INF , !P1 ;  /* 0xff80000016ba7808 */ /* 0x000fe20004800000 */
[C---:B------:R-:W-:Y:S01]  /*6080*/  IMAD.IADD R22, R32.reuse, 0x1, -R47 ;  /* 0x0000000120167824 */ /* 0x040fe200078e0a2f */
[----:B------:R-:W-:Y:S01]  /*6090*/  IABS R35, R35 ;  /* 0x0000002300237213 */ /* 0x000fe20000000000 */
[----:B------:R-:W-:Y:S01]  /*60a0*/  IMAD.IADD R32, R32, 0x1, -R43 ;  /* 0x0000000120207824 */ /* 0x000fe200078e0a2b */
[----:B------:R-:W-:Y:S01]  /*60b0*/  IABS R34, R34 ;  /* 0x0000002200227213 */ /* 0x000fe20000000000 */
[----:B------:R-:W-:Y:S01]  /*60c0*/  FFMA.FTZ R64, R9, -UR5, R64 ;  /* 0x8000000509407c23 */ /* 0x000fe20008010040 */
[----:B------:R-:W-:-:S02]  /*60d0*/  IABS R31, R31 ;  /* 0x0000001f001f7213 */ /* 0x000fc40000000000 */
[----:B------:R-:W-:Y:S02]  /*60e0*/  I2FP.F32.S32 R8, R35 ;  /* 0x0000002300087245 */ /* 0x000fe40000201400 */
[----:B------:R-:W-:Y:S02]  /*60f0*/  I2FP.F32.S32 R9, R34 ;  /* 0x0000002200097245 */ /* 0x000fe40000201400 */
[----:B------:R-:W-:Y:S01]  /*6100*/  I2FP.F32.S32 R11, R31 ;  /* 0x0000001f000b7245 */ /* 0x000fe20000201400 */
[----:B------:R-:W-:Y:S01]  /*6110*/  FFMA.FTZ R65, R8, -UR5, R65 ;  /* 0x8000000508417c23 */ /* 0x000fe20008010041 */
[----:B------:R-:W-:Y:S01]  /*6120*/  FSEL R185, R21, -INF , !P0 ;  /* 0xff80000015b97808 */ /* 0x000fe20004000000 */
[----:B------:R-:W-:Y:S01]  /*6130*/  FFMA.FTZ R68, R9, -UR5, R68 ;  /* 0x8000000509447c23 */ /* 0x000fe20008010044 */
[----:B------:R-:W-:Y:S01]  /*6140*/  FSEL R202, R23, -INF , !P0 ;  /* 0xff80000017ca7808 */ /* 0x000fe20004000000 */
[----:B------:R-:W-:Y:S01]  /*6150*/  FFMA.FTZ R50, R11, -UR5, R50 ;  /* 0x800000050b327c23 */ /* 0x000fe20008010032 */
[----:B------:R-:W-:-:S02]  /*6160*/  PLOP3.LUT P0, PT, PT, PT, UP0, 0x80, 0x0 ;  /* 0x000000000000781c */ /* 0x000fc40003f0f008 */
[----:B------:R-:W-:Y:S02]  /*6170*/  IABS R44, R44 ;  /* 0x0000002c002c7213 */ /* 0x000fe40000000000 */
[----:B------:R-:W-:Y:S02]  /*6180*/  IABS R30, R30 ;  /* 0x0000001e001e7213 */ /* 0x000fe40000000000 */
[----:B------:R-:W-:Y:S02]  /*6190*/  IABS R26, R26 ;  /* 0x0000001a001a7213 */ /* 0x000fe40000000000 */
[----:B------:R-:W-:Y:S02]  /*61a0*/  IABS R22, R22 ;  /* 0x0000001600167213 */ /* 0x000fe40000000000 */
[----:B------:R-:W-:Y:S02]  /*61b0*/  IABS R20, R20 ;  /* 0x0000001400147213 */ /* 0x000fe40000000000 */
[----:B------:R-:W-:-:S02]  /*61c0*/  IABS R32, R32 ;  /* 0x0000002000207213 */ /* 0x000fc40000000000 */
[----:B------:R-:W-:Y:S02]  /*61d0*/  I2FP.F32.S32 R44, R44 ;  /* 0x0000002c002c7245 */ /* 0x000fe40000201400 */
[----:B------:R-:W-:Y:S02]  /*61e0*/  I2FP.F32.S32 R8, R30 ;  /* 0x0000001e00087245 */ /* 0x000fe40000201400 */
[----:B------:R-:W-:Y:S01]  /*61f0*/  I2FP.F32.S32 R11, R26 ;  /* 0x0000001a000b7245 */ /* 0x000fe20000201400 */
[----:B------:R-:W-:Y:S01]  /*6200*/  FFMA.FTZ R69, R44, -UR5, R69 ;  /* 0x800000052c457c23 */ /* 0x000fe20008010045 */
[----:B------:R-:W-:Y:S01]  /*6210*/  I2FP.F32.S32 R22, R22 ;  /* 0x0000001600167245 */ /* 0x000fe20000201400 */
[----:B------:R-:W-:Y:S01]  /*6220*/  FFMA.FTZ R51, R8, -UR5, R51 ;  /* 0x8000000508337c23 */ /* 0x000fe20008010033 */
        /* <DEDUP_REMOVED lines=9> */
[----:B------:R-:W-:Y:S01]  /*62c0*/  BAR.SYNC.DEFER_BLOCKING 0x0 ;  /* 0x0000000000007b1d */ /* 0x000fe20000010000 */
[----:B------:R-:W-:-:S02]  /*62d0*/  ISETP.GE.AND P5, PT, R55, UR19, PT ;  /* 0x0000001337007c0c */ /* 0x000fc4000bfa6270 */
[----:B------:R-:W-:Y:S02]  /*62e0*/  ISETP.GE.AND P4, PT, R53, UR19, PT ;  /* 0x0000001335007c0c */ /* 0x000fe4000bf86270 */
[----:B------:R-:W-:Y:S02]  /*62f0*/  ISETP.GE.AND P3, PT, R47, UR19, PT ;  /* 0x000000132f007c0c */ /* 0x000fe4000bf66270 */
[----:B------:R-:W-:Y:S02]  /*6300*/  ISETP.GE.AND P2, PT, R45, UR19, PT ;  /* 0x000000132d007c0c */ /* 0x000fe4000bf46270 */
[----:B------:R-:W-:Y:S02]  /*6310*/  ISETP.GE.AND P1, PT, R43, UR19, PT ;  /* 0x000000132b007c0c */ /* 0x000fe4000bf26270 */
        /* <DEDUP_REMOVED lines=12> */
[----:B------:R-:W-:Y:S06]  /*63e0*/  @!P0 BRA `(.L_x_4087) ;  /* 0x0000000c00d08947 */ /* 0x000fec0003800000 */
[----:B------:R-:W-:-:S13]  /*63f0*/  PLOP3.LUT P1, PT, PT, PT, UP1, 0x40, 0x0 ;  /* 0x000000000000781c */ /* 0x000fda0003f2e818 */
[----:B------:R-:W-:Y:S05]  /*6400*/  @P1 BRA `(.L_x_4088) ;  /* 0x0000000000f41947 */ /* 0x000fea0003800000 */
        /* <DEDUP_REMOVED lines=51> */
[----:B------:R-:W-:Y:S01]  /*6740*/  IMAD.WIDE.U32 R20, R11, UR6, RZ ;  /* 0x000000060b147c25 */ /* 0x000fe2000f8e00ff */
[----:B------:R-:W-:Y:S02]  /*6750*/  ULDC.64 UR6, c[0x0][0x230] ;  /* 0x00008c0000067ab9 */ /* 0x000fe40000000a00 */
        /* <DEDUP_REMOVED lines=8> */
.L_x_4088:
[----:B------:R-:W-:-:S04]  /*67e0*/  ULEA UR6, -UR6, URZ, 0x6 ;  /* 0x0000003f06067291 */ /* 0x000fc8000f8e313f */
[----:B------:R-:W-:Y:S02]  /*67f0*/  USHF.R.S32.HI UR7, URZ, 0x1f, UR6 ;  /* 0x0000001f3f077899 */ /* 0x000fe40008011406 */
[----:B------:R-:W-:-:S04]  /*6800*/  MOV R26, UR6 ;  /* 0x00000006001a7c02 */ /* 0x000fc80008000f00 */
[----:B------:R-:W-:-:S07]  /*6810*/  MOV R31, UR7 ;  /* 0x00000007001f7c02 */ /* 0x000fce0008000f00 */
.L_x_4089:
        /* <DEDUP_REMOVED lines=16> */
[C-C-:B------:R-:W-:Y:S01]  /*6920*/  @!P5 IMAD.X R33, R31.reuse, 0x1, R166.reuse, P1 ;  /* 0x000000011f21d824 */ /* 0x140fe200008e06a6 */
        /* <DEDUP_REMOVED lines=8> */
[C-C-:B------:R-:W-:Y:S01]  /*69b0*/  @!P4 IMAD.X R33, R31.reuse, 0x1, R166.reuse, P1 ;  /* 0x000000011f21c824 */ /* 0x140fe200008e06a6 */
[----:B------:R-:W-:Y:S01]  /*69c0*/  @!P3 IADD3 R32, P1, R26, R167, RZ ;  /* 0x000000a71a20b210 */ /* 0x000fe20007f3e0ff */
[----:B------:R-:W2:Y:S01]  /*69d0*/  @!P5 LDC.64 R10, c[0x0][0x218] ;  /* 0x00008600ff0adb82 */ /* 0x000ea20000000a00 */
[C---:B----4-:R-:W-:Y:S01]  /*69e0*/  @!P4 LEA R38, P2, R30.reuse, R8, 0x1 ;  /* 0x000000081e26c211 */ /* 0x050fe200078408ff */
[----:B------:R4:W-:Y:S03]  /*69f0*/  @P5 STS.128 [R238+0xa000], RZ ;  /* 0x00a000ffee005388 */ /* 0x0009e60000000c00 */
[----:B------:R-:W-:Y:S01]  /*6a00*/  @!P4 LEA.HI.X R39, R30, R9, R33, 0x1, P2 ;  /* 0x000000091e27c211 */ /* 0x000fe200010f0c21 */
[C---:B------:R-:W-:Y:S01]  /*6a10*/  @!P3 IMAD.X R33, R31.reuse, 0x1, R166, P1 ;  /* 0x000000011f21b824 */ /* 0x040fe200008e06a6 */
        /* <DEDUP_REMOVED lines=10> */
[CC--:B------:R-:W-:Y:S01]  /*6ac0*/  @!P6 IADD3 R33, P1, R30.reuse, R167.reuse, RZ ;  /* 0x000000a71e21e210 */ /* 0x0c0fe20007f3e0ff */
[----:B------:R-:W4:Y:S02]  /*6ad0*/  @!P3 LDC.64 R22, c[0x0][0x218] ;  /* 0x00008600ff16bb82 */ /* 0x000f240000000a00 */
[----:B------:R-:W-:Y:S01]  /*6ae0*/  @!PT LDS RZ, [RZ] ;  /* 0x00000000fffff984 */ /* 0x000fe20000000800 */
[----:B------:R-:W-:Y:S01]  /*6af0*/  @!PT LDS RZ, [RZ] ;  /* 0x00000000fffff984 */ /* 0x000fe20000000800 */
[----:B------:R-:W-:Y:S01]  /*6b00*/  @!PT LDS RZ, [RZ] ;  /* 0x00000000fffff984 */ /* 0x000fe20000000800 */
[----:B------:R5:W-:Y:S01]  /*6b10*/  @!P4 LDGSTS.E.BYPASS.LTC128B.128 [R238+0xc000], desc[UR20][R38.64+0x100] ;  /* 0x0c00010026eecfae */ /* 0x000be2000b901d54 */
[----:B-1----:R-:W-:Y:S01]  /*6b20*/  @!P6 LEA R44, P2, R33, R20, 0x1 ;  /* 0x00000014212ce211 */ /* 0x002fe200078408ff */
[----:B------:R-:W-:Y:S01]  /*6b30*/  @!P6 IMAD.X R32, R35, 0x1, R166, P1 ;  /* 0x000000012320e824 */ /* 0x000fe200008e06a6 */
        /* <DEDUP_REMOVED lines=12> */
[----:B---3--:R-:W-:Y:S01]  /*6c00*/  @!P4 LEA R32, P2, R10, R8, 0x1 ;  /* 0x000000080a20c211 */ /* 0x008fe200078408ff */
[C-C-:B------:R-:W-:Y:S01]  /*6c10*/  @!P4 IMAD.X R11, R35.reuse, 0x1, R166.reuse, P1 ;  /* 0x00000001230bc824 */ /* 0x140fe200008e06a6 */
[----:B------:R-:W3:Y:S01]  /*6c20*/  @!P6 LDC.64 R20, c[0x0][0x218] ;  /* 0x00008600ff14eb82 */ /* 0x000ee20000000a00 */
[----:B------:R-:W-:Y:S01]  /*6c30*/  @!P3 IADD3 R34, P1, R30, R167, RZ ;  /* 0x000000a71e22b210 */ /* 0x000fe20007f3e0ff */
[----:B------:R-:W-:Y:S01]  /*6c40*/  @!PT LDS RZ, [RZ] ;  /* 0x00000000fffff984 */ /* 0x000fe20000000800 */
[----:B------:R-:W-:Y:S01]  /*6c50*/  @!PT LDS RZ, [RZ] ;  /* 0x00000000fffff984 */ /* 0x000fe20000000800 */
[----:B------:R-:W-:Y:S01]  /*6c60*/  @!PT LDS RZ, [RZ] ;  /* 0x00000000fffff984 */ /* 0x000fe20000000800 */
[----:B------:R-:W-:Y:S02]  /*6c70*/  @!P6 LDGSTS.E.BYPASS.LTC128B.128 [R238+0x8800], desc[UR20][R44.64] ;  /* 0x088000002ceeefae */ /* 0x000fe4000b901d54 */
[----:B------:R-:W-:Y:S02]  /*6c80*/  @!P4 LEA.HI.X R33, R10, R9, R11, 0x1, P2 ;  /* 0x000000090a21c211 */ /* 0x000fe400010f0c0b */
[----:B------:R-:W-:Y:S01]  /*6c90*/  @!P3 IMAD.X R46, R35, 0x1, R166, P1 ;  /* 0x00000001232eb824 */ /* 0x000fe200008e06a6 */
[----:B----4-:R-:W-:Y:S01]  /*6ca0*/  @!P3 LEA R48, P1, R34, R22, 0x1 ;  /* 0x000000162230b211 */ /* 0x010fe200078208ff */
[----:B------:R-:W5:Y:S01]  /*6cb0*/  @!P5 LDC.64 R10, c[0x0][0x218] ;  /* 0x00008600ff0adb82 */ /* 0x000f620000000a00 */
[----:B------:R-:W-:Y:S01]  /*6cc0*/  IADD3 R30, P2, R30, UR27, RZ ;  /* 0x0000001b1e1e7c10 */ /* 0x000fe2000ff5e0ff */
[----:B------:R1:W-:Y:S01]  /*6cd0*/  @P5 STS.128 [R238+0xa800], RZ ;  /* 0x00a800ffee005388 */ /* 0x0003e20000000c00 */
[----:B------:R-:W-:-:S02]  /*6ce0*/  @!P3 LEA.HI.X R49, R34, R23, R46, 0x1, P1 ;  /* 0x000000172231b211 */ /* 0x000fc400008f0c2e */
[----:B------:R-:W-:Y:S01]  /*6cf0*/  IADD3.X R35, R35, UR26, RZ, P2, !PT ;  /* 0x0000001a23237c10 */ /* 0x000fe200097fe4ff */
[----:B------:R-:W-:Y:S01]  /*6d00*/  @!PT LDS RZ, [RZ] ;  /* 0x00000000fffff984 */ /* 0x000fe20000000800 */
[----:B------:R-:W-:Y:S01]  /*6d10*/  @!PT LDS RZ, [RZ] ;  /* 0x00000000fffff984 */ /* 0x000fe20000000800 */
[----:B------:R-:W-:Y:S01]  /*6d20*/  @!PT LDS RZ, [RZ] ;  /* 0x00000000fffff984 */ /* 0x000fe20000000800 */
[----:B------:R-:W-:Y:S01]  /*6d30*/  @!P5 LDGSTS.E.BYPASS.LTC128B.128 [R238+0xa800], desc[UR20][R42.64+0x80] ;  /* 0x0a8000802aeedfae */ /* 0x000fe2000b901d54 */
[CC--:B------:R-:W-:Y:S01]  /*6d40*/  @!P6 IADD3 R34, P1, R30.reuse, R167.reuse, RZ ;  /* 0x000000a71e22e210 */ /* 0x0c0fe20007f3e0ff */
[----:B------:R-:W4:Y:S01]  /*6d50*/  @!P4 LDC.64 R8, c[0x0][0x218] ;  /* 0x00008600ff08cb82 */ /* 0x000f220000000a00 */
[----:B------:R-:W-:Y:S01]  /*6d60*/  @!P5 IADD3 R46, P2, R30, R167, RZ ;  /* 0x000000a71e2ed210 */ /* 0x000fe20007f5e0ff */
[----:B------:R1:W-:Y:S02]  /*6d70*/  @P4 STS.128 [R238+0xc800], RZ ;  /* 0x00c800ffee004388 */ /* 0x0003e40000000c00 */
[C-C-:B------:R-:W-:Y:S02]  /*6d80*/  @!P6 IMAD.X R47, R35.reuse, 0x1, R166.reuse, P1 ;  /* 0x00000001232fe824 */ /* 0x140fe400008e06a6 */
[----:B------:R-:W-:Y:S01]  /*6d90*/  @!PT LDS RZ, [RZ] ;  /* 0x00000000fffff984 */ /* 0x000fe20000000800 */
[----:B------:R-:W-:Y:S01]  /*6da0*/  @!PT LDS RZ, [RZ] ;  /* 0x00000000fffff984 */ /* 0x000fe20000000800 */
[----:B------:R-:W-:Y:S01]  /*6db0*/  @!PT LDS RZ, [RZ] ;  /* 0x00000000fffff984 */ /* 0x000fe20000000800 */
[----:B------:R1:W-:Y:S02]  /*6dc0*/  @!P4 LDGSTS.E.BYPASS.LTC128B.128 [R238+0xc800], desc[UR20][R32.64+0x100] ;  /* 0x0c80010020eecfae */ /* 0x0003e4000b901d54 */
[----:B------:R-:W1:Y:S01]  /*6dd0*/  @!P3 LDC.64 R22, c[0x0][0x218] ;  /* 0x00008600ff16bb82 */ /* 0x000e620000000a00 */
[C---:B---3--:R-:W-:Y:S01]  /*6de0*/  @!P6 LEA R50, P1, R34.reuse, R20, 0x1 ;  /* 0x000000142232e211 */ /* 0x048fe200078208ff */
[----:B------:R-:W-:Y:S01]  /*6df0*/  @!P5 IMAD.X R20, R35, 0x1, R166, P2 ;  /* 0x000000012314d824 */ /* 0x000fe200010e06a6 */
[----:B------:R3:W-:Y:S02]  /*6e00*/  @P3 STS.128 [R238+0xe800], RZ ;  /* 0x00e800ffee003388 */ /* 0x0007e40000000c00 */
[----:B------:R-:W-:-:S02]  /*6e10*/  @!P6 LEA.HI.X R51, R34, R21, R47, 0x1, P1 ;  /* 0x000000152233e211 */ /* 0x000fc400008f0c2f */
[----:B------:R-:W-:Y:S01]  /*6e20*/  @!P4 IADD3 R34, P1, R30, R167, RZ ;  /* 0x000000a71e22c210 */ /* 0x000fe20007f3e0ff */
[----:B------:R-:W-:Y:S01]  /*6e30*/  @!PT LDS RZ, [RZ] ;  /* 0x00000000fffff984 */ /* 0x000fe20000000800 */
[----:B------:R-:W-:Y:S01]  /*6e40*/  @!PT LDS RZ, [RZ] ;  /* 0x00000000fffff984 */ /* 0x000fe20000000800 */
[----:B------:R-:W-:Y:S01]  /*6e50*/  @!PT LDS RZ, [RZ] ;  /* 0x00000000fffff984 */ /* 0x000fe20000000800 */
[----:B------:R3:W-:Y:S01]  /*6e60*/  @!P3 LDGSTS.E.BYPASS.LTC128B.128 [R238+0xe800], desc[UR20][R48.64+0x180] ;  /* 0x0e80018030eebfae */ /* 0x0007e2000b901d54 */
[----:B-----5:R-:W-:-:S03]  /*6e70*/  @!P5 LEA R40, P2, R46, R10, 0x1 ;  /* 0x0000000a2e28d211 */ /* 0x020fc600078408ff */
[C---:B------:R-:W-:Y:S01]  /*6e80*/  @!P4 IMAD.X R38, R35.reuse, 0x1, R166, P1 ;  /* 0x000000012326c824 */ /* 0x040fe200008e06a6 */
[----:B------:R-:W-:Y:S01]  /*6e90*/  @!P5 LEA.HI.X R41, R46, R11, R20, 0x1, P2 ;  /* 0x0000000b2e29d211 */ /* 0x000fe200010f0c14 */
[----:B------:R3:W-:Y:S01]  /*6ea0*/  @P6 STS.128 [R238+0x9000], RZ ;  /* 0x009000ffee006388 */ /* 0x0007e20000000c00 */
[----:B------:R-:W5:Y:S01]  /*6eb0*/  @!P6 LDC.64 R20, c[0x0][0x218] ;  /* 0x00008600ff14eb82 */ /* 0x000f620000000a00 */
[----:B----4-:R-:W-:Y:S02]  /*6ec0*/  @!P4 LEA R46, P2, R34, R8, 0x1 ;  /* 0x00000008222ec211 */ /* 0x010fe400078408ff */
[----:B--2---:R-:W-:Y:S01]  /*6ed0*/  @!P3 IADD3 R36, P1, R30, R167, RZ ;  /* 0x000000a71e24b210 */ /* 0x004fe20007f3e0ff */
[----:B------:R-:W-:Y:S01]  /*6ee0*/  @!PT LDS RZ, [RZ] ;  /* 0x00000000fffff984 */ /* 0x000fe20000000800 */
[----:B------:R-:W-:Y:S01]  /*6ef0*/  @!PT LDS RZ, [RZ] ;  /* 0x00000000fffff984 */ /* 0x000fe20000000800 */
[----:B------:R-:W-:Y:S01]  /*6f00*/  @!PT LDS RZ, [RZ] ;  /* 0x00000000fffff984 */ /* 0x000fe20000000800 */
[----:B------:R3:W-:Y:S01]  /*6f10*/  @!P6 LDGSTS.E.BYPASS.LTC128B.128 [R238+0x9000], desc[UR20][R50.64] ;  /* 0x0900000032eeefae */ /* 0x0007e2000b901d54 */
[----:B------:R-:W-:Y:S02]  /*6f20*/  @!P4 LEA.HI.X R47, R34, R9, R38, 0x1, P2 ;  /* 0x00000009222fc211 */ /* 0x000fe400010f0c26 */
[----:B------:R-:W-:Y:S01]  /*6f30*/  IADD3 R34, P2, R30, UR27, RZ ;  /* 0x0000001b1e227c10 */ /* 0x000fe2000ff5e0ff */
[----:B------:R-:W2:Y:S01]  /*6f40*/  @!P5 LDC.64 R10, c[0x0][0x218] ;  /* 0x00008600ff0adb82 */ /* 0x000ea20000000a00 */
[C---:B------:R-:W-:Y:S01]  /*6f50*/  @!P3 IMAD.X R30, R35.reuse, 0x1, R166, P1 ;  /* 0x00000001231eb824 */ /* 0x040fe200008e06a6 */
[----:B-1----:R-:W-:Y:S01]  /*6f60*/  @!P3 LEA R38, P1, R36, R22, 0x1 ;  /* 0x000000162426b211 */ /* 0x002fe200078208ff */
[----:B------:R3:W-:Y:S01]  /*6f70*/  @P5 STS.128 [R238+0xb000], RZ ;  /* 0x00b000ffee005388 */ /* 0x0007e20000000c00 */
[----:B------:R-:W-:-:S02]  /*6f80*/  IADD3.X R35, R35, UR26, RZ, P2, !PT ;  /* 0x0000001a23237c10 */ /* 0x000fc400097fe4ff */
[----:B------:R-:W-:Y:S01]  /*6f90*/  @!P3 LEA.HI.X R39, R36, R23, R30, 0x1, P1 ;  /* 0x000000172427b211 */ /* 0x000fe200008f0c1e */
[----:B------:R-:W-:Y:S01]  /*6fa0*/  @!PT LDS RZ, [RZ] ;  /* 0x00000000fffff984 */ /* 0x000fe20000000800 */
[----:B------:R-:W-:Y:S01]  /*6fb0*/  @!PT LDS RZ, [RZ] ;  /* 0x00000000fffff984 */ /* 0x000fe20000000800 */
[----:B------:R-:W-:Y:S01]  /*6fc0*/  @!PT LDS RZ, [RZ] ;  /* 0x00000000fffff984 */ /* 0x000fe20000000800 */
[----:B------:R3:W-:Y:S01]  /*6fd0*/  @!P5 LDGSTS.E.BYPASS.LTC128B.128 [R238+0xb000], desc[UR20][R40.64+0x80] ;  /* 0x0b00008028eedfae */ /* 0x0007e2000b901d54 */
[----:B------:R-:W1:Y:S01]  /*6fe0*/  @!P4 LDC.64 R8, c[0x0][0x218] ;  /* 0x00008600ff08cb82 */ /* 0x000e620000000a00 */
[CC--:B------:R-:W-:Y:S02]  /*6ff0*/  @!P6 IADD3 R22, P1, R34.reuse, R167.reuse, RZ ;  /* 0x000000a72216e210 */ /* 0x0c0fe40007f3e0ff */
[----:B------:R-:W-:Y:S01]  /*7000*/  @!P5 IADD3 R23, P2, R34, R167, RZ ;  /* 0x000000a72217d210 */ /* 0x000fe20007f5e0ff */
[----:B------:R3:W-:Y:S02]  /*7010*/  @P4 STS.128 [R238+0xd000], RZ ;  /* 0x00d000ffee004388 */ /* 0x0007e40000000c00 */
[C---:B------:R-:W-:Y:S01]  /*7020*/  @!P6 IMAD.X R30, R35.reuse, 0x1, R166, P1 ;  /* 0x00000001231ee824 */ /* 0x040fe200008e06a6 */
[C---:B-----5:R-:W-:Y:S01]  /*7030*/  @!P6 LEA R36, P1, R22.reuse, R20, 0x1 ;  /* 0x000000141624e211 */ /* 0x060fe200078208ff */
[----:B------:R-:W-:Y:S01]  /*7040*/  @!PT LDS RZ, [RZ] ;  /* 0x00000000fffff984 */ /* 0x000fe20000000800 */
[----:B------:R-:W-:Y:S01]  /*7050*/  @!PT LDS RZ, [RZ] ;  /* 0x00000000fffff984 */ /* 0x000fe20000000800 */
[----:B------:R-:W-:Y:S01]  /*7060*/  @!PT LDS RZ, [RZ] ;  /* 0x00000000fffff984 */ /* 0x000fe20000000800 */
[----:B------:R3:W-:Y:S03]  /*7070*/  @!P4 LDGSTS.E.BYPASS.LTC128B.128 [R238+0xd000], desc[UR20][R46.64+0x100] ;  /* 0x0d0001002eeecfae */ /* 0x0007e6000b901d54 */
[----:B------:R-:W-:Y:S01]  /*7080*/  @!P6 LEA.HI.X R37, R22, R21, R30, 0x1, P1 ;  /* 0x000000151625e211 */ /* 0x000fe200008f0c1e */
[----:B------:R-:W-:Y:S01]  /*7090*/  @!P5 IMAD.X R22, R35, 0x1, R166, P2 ;  /* 0x000000012316d824 */ /* 0x000fe200010e06a6 */
[----:B------:R-:W-:Y:S01]  /*70a0*/  @!P4 IADD3 R20, P1, R34, R167, RZ ;  /* 0x000000a72214c210 */ /* 0x000fe20007f3e0ff */
[----:B------:R3:W-:Y:S01]  /*70b0*/  @P3 STS.128 [R238+0xf000], RZ ;  /* 0x00f000ffee003388 */ /* 0x0007e20000000c00 */
[----:B--2---:R-:W-:-:S03]  /*70c0*/  @!P5 LEA R32, P2, R23, R10, 0x1 ;  /* 0x0000000a1720d211 */ /* 0x004fc600078408ff */
[----:B------:R-:W-:Y:S01]  /*70d0*/  @!P4 IMAD.X R10, R35, 0x1, R166, P1 ;  /* 0x00000001230ac824 */ /* 0x000fe200008e06a6 */
[----:B------:R-:W-:Y:S01]  /*70e0*/  @!P5 LEA.HI.X R33, R23, R11, R22, 0x1, P2 ;  /* 0x0000000b1721d211 */ /* 0x000fe200010f0c16 */
[----:B------:R-:W-:Y:S01]  /*70f0*/  @!PT LDS RZ, [RZ] ;  /* 0x00000000fffff984 */ /* 0x000fe20000000800 */
[----:B------:R-:W-:Y:S01]  /*7100*/  @!PT LDS RZ, [RZ] ;  /* 0x00000000fffff984 */ /* 0x000fe20000000800 */
[----:B------:R-:W-:Y:S01]  /*7110*/  @!PT LDS RZ, [RZ] ;  /* 0x00000000fffff984 */ /* 0x000fe20000000800 */
[----:B------:R3:W-:Y:S01]  /*7120*/  @!P3 LDGSTS.E.BYPASS.LTC128B.128 [R238+0xf000], desc[UR20][R38.64+0x180] ;  /* 0x0f00018026eebfae */ /* 0x0007e2000b901d54 */
[----:B-1----:R-:W-:-:S03]  /*7130*/  @!P4 LEA R8, P1, R20, R8, 0x1 ;  /* 0x000000081408c211 */ /* 0x002fc600078208ff */
        /* <DEDUP_REMOVED lines=21> */
[----:B---3--:R-:W-:-:S04]  /*7290*/  LEA R8, P1, R34, UR6, 0x1 ;  /* 0x0000000622087c11 */ /* 0x008fc8000f8208ff */
[----:B------:R-:W-:-:S05]  /*72a0*/  LEA.HI.X R9, R34, UR7, R35, 0x1, P1 ;  /* 0x0000000722097c11 */ /* 0x000fca00088f0c23 */
[----:B------:R-:W-:Y:S01]  /*72b0*/  @!PT LDS RZ, [RZ] ;  /* 0x00000000fffff984 */ /* 0x000fe20000000800 */
[----:B------:R-:W-:Y:S01]  /*72c0*/  @!PT LDS RZ, [RZ] ;  /* 0x00000000fffff984 */ /* 0x000fe20000000800 */
[----:B------:R-:W-:Y:S01]  /*72d0*/  @!PT LDS RZ, [RZ] ;  /* 0x00000000fffff984 */ /* 0x000fe20000000800 */
[----:B------:R1:W-:Y:S04]  /*72e0*/  LDGSTS.E.BYPASS.LTC128B.128 [R238+0xf800], desc[UR20][R8.64+0x180] ;  /* 0x0f80018008ee7fae */ /* 0x0003e8000b901d54 */
.L_x_4091:
[----:B------:R-:W-:Y:S05]  /*72f0*/  BSYNC B0 ;  /* 0x0000000000007941 */ /* 0x000fea0003800000 */
.L_x_4090:
[----:B------:R-:W0:Y:S01]  /*7300*/  LDGDEPBAR ;  /* 0x00000000000079af */ /* 0x000e220000000000 */
[----:B------:R-:W-:-:S04]  /*7310*/  IADD3 R167, P1, R26, R167, RZ ;  /* 0x000000a71aa77210 */ /* 0x000fc80007f3e0ff */
[----:B------:R-:W-:-:S09]  /*7320*/  IADD3.X R166, R31, R166, RZ, P1, !PT ;  /* 0x000000a61fa67210 */ /* 0x000fd20000ffe4ff */
.L_x_4087:
[----:B------:R-:W-:Y:S01]  /*7330*/  FMNMX.FTZ R20, R3, R25, !PT ;  /* 0x0000001903147209 */ /* 0x000fe20007810000 */
[----:B------:R-:W-:Y:S01]  /*7340*/  ULDC UR6, c[0x0][0x2ec] ;  /* 0x0000bb0000067ab9 */ /* 0x000fe20000000800 */
[----:B-1-3--:R-:W-:Y:S02]  /*7350*/  FMNMX.FTZ R9, R28, R24, !PT ;  /* 0x000000181c097209 */ /* 0x00afe40007810000 */
        /* <DEDUP_REMOVED lines=49> */
[C---:B------:R-:W-:Y:S01]  /*7670*/  FSETP.NEU.FTZ.AND P1, PT, R164.reuse, -INF , PT ;  /* 0xff800000a400780b */ /* 0x040fe20003f3d000 */
[----:B------:R-:W-:Y:S02]  /*7680*/  FMUL.FTZ R198, R164, UR6 ;  /* 0x00000006a4c67c20 */ /* 0x000fe40008410000 */
[----:B------:R-:W1:Y:S03]  /*7690*/  LDSM.16.MT88.4 R112, [R225+0x14000] ;  /* 0x01400000e170783b */ /* 0x000e660000004200 */
[----:B------:R-:W-:Y:S01]  /*76a0*/  FSEL R198, R198, RZ, P1 ;  /* 0x000000ffc6c67208 */ /* 0x000fe20000800000 */
[----:B------:R-:W1:Y:S04]  /*76b0*/  LDSM.16.MT88.4 R120, [R224+0x14000] ;  /* 0x01400000e078783b */ /* 0x000e680000004200 */
[--C-:B------:R-:W-:Y:S01]  /*76c0*/  FFMA.FTZ R181, R3, UR6, -R198.reuse ;  /* 0x0000000603b57c23 */ /* 0x100fe200080108c6 */
[----:B--2---:R-:W-:Y:S01]  /*76d0*/  FMNMX.FTZ R3, R9, R8, !PT ;  /* 0x0000000809037209 */ /* 0x004fe20007810000 */
[--C-:B------:R-:W-:Y:S01]  /*76e0*/  FFMA.FTZ R178, R25, UR6, -R198.reuse ;  /* 0x0000000619b27c23 */ /* 0x100fe200080108c6 */
[--C-:B------:R-:W-:Y:S01]  /*76f0*/  FFMA.FTZ R177, R29, UR6, -R198.reuse ;  /* 0x000000061db17c23 */ /* 0x100fe200080108c6 */
[--C-:B------:R-:W-:Y:S01]  /*7700*/  FFMA.FTZ R174, R27, UR6, -R198.reuse ;  /* 0x000000061bae7c23 */ /* 0x100fe200080108c6 */
[C---:B------:R-:W-:Y:S01]  /*7710*/  FSETP.NEU.FTZ.AND P1, PT, R3.reuse, -INF , PT ;  /* 0xff8000000300780b */ /* 0x040fe20003f3d000 */
[----:B------:R-:W-:Y:S01]  /*7720*/  FMUL.FTZ R191, R3, UR6 ;  /* 0x0000000603bf7c20 */ /* 0x000fe20008410000 */
[----:B------:R-:W2:Y:S01]  /*7730*/  LDSM.16.MT88.4 R128, [R228+0x16000] ;  /* 0x01600000e480783b */ /* 0x000ea20000004200 */
[----:B------:R-:W-:Y:S01]  /*7740*/  MUFU.EX2 R181, R181 ;  /* 0x000000b500b57308 */ /* 0x000fe20000000800 */
[--C-:B------:R-:W-:Y:S01]  /*7750*/  FFMA.FTZ R171, R15, UR6, -R198.reuse ;  /* 0x000000060fab7c23 */ /* 0x100fe200080108c6 */
[--C-:B------:R-:W-:Y:S01]  /*7760*/  FFMA.FTZ R168, R13, UR6, -R198.reuse ;  /* 0x000000060da87c23 */ /* 0x100fe200080108c6 */
[----:B------:R-:W-:Y:S01]  /*7770*/  FSEL R191, R191, RZ, P1 ;  /* 0x000000ffbfbf7208 */ /* 0x000fe20000800000 */
[----:B------:R-:W2:Y:S01]  /*7780*/  LDSM.16.MT88.4 R136, [R226+0x16000] ;  /* 0x01600000e288783b */ /* 0x000ea20000004200 */
[--C-:B------:R-:W-:Y:S01]  /*7790*/  FFMA.FTZ R175, R19, UR6, -R198.reuse ;  /* 0x0000000613af7c23 */ /* 0x100fe200080108c6 */
[--C-:B------:R-:W-:Y:S01]  /*77a0*/  FFMA.FTZ R172, R17, UR6, -R198.reuse ;  /* 0x0000000611ac7c23 */ /* 0x100fe200080108c6 */
        /* <DEDUP_REMOVED lines=13> */
[----:B------:R-:W2:Y:S01]  /*7880*/  LDSM.16.MT88.4 R12, [R226+0x10800] ;  /* 0x01080000e20c783b */ /* 0x000ea20000004200 */
[----:B------:R-:W-:Y:S01]  /*7890*/  MUFU.EX2 R177, R177 ;  /* 0x000000b100b17308 */ /* 0x000fe20000000800 */
[--C-:B------:R-:W-:Y:S01]  /*78a0*/  FFMA.FTZ R185, R185, UR6, -R198.reuse ;  /* 0x00000006b9b97c23 */ /* 0x100fe200080108c6 */
[--C-:B------:R-:W-:Y:S01]  /*78b0*/  FFMA.FTZ R187, R187, UR6, -R198.reuse ;  /* 0x00000006bbbb7c23 */ /* 0x100fe200080108c6 */
[----:B------:R-:W2:Y:S01]  /*78c0*/  LDSM.16.MT88.4 R8, [R224+0x10800] ;  /* 0x01080000e008783b */ /* 0x000ea20000004200 */
[--C-:B------:R-:W-:Y:S01]  /*78d0*/  FFMA.FTZ R186, R186, UR6, -R191.reuse ;  /* 0x00000006baba7c23 */ /* 0x100fe200080108bf */
[--C-:B------:R-:W-:Y:S01]  /*78e0*/  FFMA.FTZ R189, R202, UR6, -R191.reuse ;  /* 0x00000006cabd7c23 */ /* 0x100fe200080108bf */
[--C-:B------:R-:W-:Y:S01]  /*78f0*/  FFMA.FTZ R188, R188, UR6, -R191.reuse ;  /* 0x00000006bcbc7c23 */ /* 0x100fe200080108bf */
[----:B------:R-:W2:Y:S01]  /*7900*/  LDSM.16.MT88.4 R24, [R228+0x10800] ;  /* 0x01080000e418783b */ /* 0x000ea20000004200 */
[----:B------:R-:W4:Y:S01]  /*7910*/  MUFU.EX2 R174, R174 ;  /* 0x000000ae00ae7308 */ /* 0x000f220000000800 */
[----:B---3--:R-:W-:Y:S01]  /*7920*/  F2FP.BF16.F32.PACK_AB R144, R178, R181 ;  /* 0x000000b5b290723e */ /* 0x008fe200000010ff */
[--C-:B------:R-:W-:Y:S01]  /*7930*/  FFMA.FTZ R193, R200, UR6, -R191.reuse ;  /* 0x00000006c8c17c23 */ /* 0x100fe200080108bf */
[----:B------:R-:W3:Y:S01]  /*7940*/  LDSM.16.MT88.4 R20, [R225+0x10800] ;  /* 0x01080000e114783b */ /* 0x000ee20000004200 */
[--C-:B------:R-:W-:Y:S01]  /*7950*/  FFMA.FTZ R200, R201, UR6, -R198.reuse ;  /* 0x00000006c9c87c23 */ /* 0x100fe200080108c6 */
[--C-:B------:R-:W-:Y:S01]  /*7960*/  FFMA.FTZ R199, R199, UR6, -R198.reuse ;  /* 0x00000006c7c77c23 */ /* 0x100fe200080108c6 */
[--C-:B------:R-:W-:Y:S01]  /*7970*/  FFMA.FTZ R197, R197, UR6, -R198.reuse ;  /* 0x00000006c5c57c23 */ /* 0x100fe200080108c6 */
[----:B------:R-:W-:Y:S01]  /*7980*/  LDSM.16.MT88.4 R16, [R228+0x12800] ;  /* 0x01280000e410783b */ /* 0x000fe20000004200 */
[----:B------:R-:W-:Y:S01]  /*7990*/  MUFU.EX2 R180, R180 ;  /* 0x000000b400b47308 */ /* 0x000fe20000000800 */
[----:B------:R-:W-:Y:S01]  /*79a0*/  FFMA.FTZ R198, R195, UR6, -R198 ;  /* 0x00000006c3c67c23 */ /* 0x000fe200080108c6 */
[--C-:B------:R-:W-:Y:S01]  /*79b0*/  FFMA.FTZ R195, R196, UR6, -R191.reuse ;  /* 0x00000006c4c37c23 */ /* 0x100fe200080108bf */
[----:B------:R-:W-:Y:S01]  /*79c0*/  LDSM.16.MT88.4 R28, [R224+0x12800] ;  /* 0x01280000e01c783b */ /* 0x000fe20000004200 */
[--C-:B------:R-:W-:Y:S01]  /*79d0*/  FFMA.FTZ R194, R194, UR6, -R191.reuse ;  /* 0x00000006c2c27c23 */ /* 0x100fe200080108bf */
[--C-:B------:R-:W-:Y:S01]  /*79e0*/  FFMA.FTZ R192, R192, UR6, -R191.reuse ;  /* 0x00000006c0c07c23 */ /* 0x100fe200080108bf */
[----:B------:R-:W-:Y:S01]  /*79f0*/  FFMA.FTZ R249, R190, UR6, -R191 ;  /* 0x00000006bef97c23 */ /* 0x000fe200080108bf */
[----:B------:R-:W-:Y:S01]  /*7a00*/  LDSM.16.MT88.4 R32, [R226+0x12800] ;  /* 0x01280000e220783b */ /* 0x000fe20000004200 */
[----:B------:R-:W5:Y:S01]  /*7a10*/  MUFU.EX2 R183, R183 ;  /* 0x000000b700b77308 */ /* 0x000f620000000800 */
[----:B----4-:R-:W-:Y:S01]  /*7a20*/  F2FP.BF16.F32.PACK_AB R146, R174, R177 ;  /* 0x000000b1ae92723e */ /* 0x010fe200000010ff */
[----:B------:R-:W-:Y:S01]  /*7a30*/  FADD.FTZ R178, R181, R178 ;  /* 0x000000b2b5b27221 */ /* 0x000fe20000010000 */
[----:B------:R-:W-:-:S02]  /*7a40*/  ULDC.64 UR6, c[0x0][0x218] ;  /* 0x0000860000067ab9 */ /* 0x000fc40000000a00 */
[----:B------:R-:W-:Y:S01]  /*7a50*/  LEA R246, P1, R167, UR6, 0x1 ;  /* 0x00000006a7f67c11 */ /* 0x000fe2000f8208ff */
[----:B------:R-:W-:Y:S02]  /*7a60*/  FADD.FTZ R177, R177, R178 ;  /* 0x000000b2b1b17221 */ /* 0x000fe40000010000 */
[----:B------:R-:W-:Y:S01]  /*7a70*/  MUFU.EX2 R179, R179 ;  /* 0x000000b300b37308 */ /* 0x000fe20000000800 */
[----:B------:R-:W-:Y:S01]  /*7a80*/  LEA.HI.X R247, R167, UR7, R166, 0x1, P1 ;  /* 0x00000007a7f77c11 */ /* 0x000fe200088f0ca6 */
[----:B------:R-:W-:-:S06]  /*7a90*/  FADD.FTZ R174, R174, R177 ;  /* 0x000000b1aeae7221 */ /* 0x000fcc0000010000 */
[----:B------:R-:W4:Y:S01]  /*7aa0*/  MUFU.EX2 R176, R176 ;  /* 0x000000b000b07308 */ /* 0x000f220000000800 */
[----:B-----5:R-:W-:Y:S01]  /*7ab0*/  F2FP.BF16.F32.PACK_AB R145, R183, R180 ;  /* 0x000000b4b791723e */ /* 0x020fe200000010ff */
[----:B------:R-:W-:-:S06]  /*7ac0*/  FADD.FTZ R180, R180, R183 ;  /* 0x000000b7b4b47221 */ /* 0x000fcc0000010000 */
[----:B------:R-:W-:Y:S08]  /*7ad0*/  MUFU.EX2 R175, R175 ;  /* 0x000000af00af7308 */ /* 0x000ff00000000800 */
[----:B------:R-:W5:Y:S01]  /*7ae0*/  MUFU.EX2 R172, R172 ;  /* 0x000000ac00ac7308 */ /* 0x000f620000000800 */
[----:B----4-:R-:W-:Y:S01]  /*7af0*/  F2FP.BF16.F32.PACK_AB R147, R176, R179 ;  /* 0x000000b3b093723e */ /* 0x010fe200000010ff */
        /* <DEDUP_REMOVED lines=21> */
[----:B------:R-:W-:Y:S01]  /*7c50*/  MUFU.EX2 R184, R184 ;  /* 0x000000b800b87308 */ /* 0x000fe20000000800 */
[C---:B-1----:R-:W-:Y:S06]  /*7c60*/  HMMA.16816.F32.BF16 R100, R144.reuse, R104, RZ ;  /* 0x000000689064723c */ /* 0x042fec00000418ff */
[C---:B------:R-:W-:Y:S01]  /*7c70*/  HMMA.16816.F32.BF16 R108, R144.reuse, R112, RZ ;  /* 0x00000070906c723c */ /* 0x040fe200000418ff */
[----:B------:R-:W-:Y:S05]  /*7c80*/  MUFU.EX2 R187, R187 ;  /* 0x000000bb00bb7308 */ /* 0x000fea0000000800 */
[C---:B------:R-:W-:Y:S03]  /*7c90*/  HMMA.16816.F32.BF16 R116, R144.reuse, R120, RZ ;  /* 0x000000789074723c */ /* 0x040fe600000418ff */
[----:B------:R-:W-:Y:S03]  /*7ca0*/  MUFU.EX2 R186, R186 ;  /* 0x000000ba00ba7308 */ /* 0x000fe60000000800 */
[C---:B--2---:R-:W-:Y:S05]  /*7cb0*/  HMMA.16816.F32.BF16 R124, R144.reuse, R128, RZ ;  /* 0x00000080907c723c */ /* 0x044fea00000418ff */
[----:B------:R-:W1:Y:S01]  /*7cc0*/  MUFU.EX2 R189, R189 ;  /* 0x000000bd00bd7308 */ /* 0x000e620000000800 */
[C---:B------:R-:W-:Y:S06]  /*7cd0*/  HMMA.16816.F32.BF16 R132, R144.reuse, R136, RZ ;  /* 0x000000889084723c */ /* 0x040fec00000418ff */
[C---:B------:R-:W-:Y:S01]  /*7ce0*/  HMMA.16816.F32.BF16 R140, R144.reuse, R152, RZ ;  /* 0x00000098908c723c */ /* 0x040fe200000418ff */
[----:B------:R-:W-:Y:S05]  /*7cf0*/  MUFU.EX2 R188, R188 ;  /* 0x000000bc00bc7308 */ /* 0x000fea0000000800 */
[C---:B------:R-:W-:Y:S03]  /*7d00*/  HMMA.16816.F32.BF16 R160, R144.reuse, R162, RZ ;  /* 0x000000a290a0723c */ /* 0x040fe600000418ff */
[----:B------:R-:W2:Y:S03]  /*7d10*/  MUFU.EX2 R193, R193 ;  /* 0x000000c100c17308 */ /* 0x000ea60000000800 */
[C---:B------:R-:W-:Y:S05]  /*7d20*/  HMMA.16816.F32.BF16 R48, R144.reuse, R50, RZ ;  /* 0x000000329030723c */ /* 0x040fea00000418ff */
[----:B------:R-:W-:Y:S01]  /*7d30*/  MUFU.EX2 R200, R200 ;  /* 0x000000c800c87308 */ /* 0x000fe20000000800 */
[C---:B------:R-:W-:Y:S06]  /*7d40*/  HMMA.16816.F32.BF16 R64, R144.reuse, R66, RZ ;  /* 0x000000429040723c */ /* 0x040fec00000418ff */
[C---:B------:R-:W-:Y:S01]  /*7d50*/  HMMA.16816.F32.BF16 R72, R144.reuse, R74, RZ ;  /* 0x0000004a9048723c */ /* 0x040fe200000418ff */
[----:B------:R-:W2:Y:S05]  /*7d60*/  MUFU.EX2 R199, R199 ;  /* 0x000000c700c77308 */ /* 0x000eaa0000000800 */
        /* <DEDUP_REMOVED lines=14> */
[C---:B------:R-:W-:Y:S06]  /*7e50*/  HMMA.16816.F32.BF16 R152, R144.reuse, R154, RZ ;  /* 0x0000009a9098723c */ /* 0x040fec00000418ff */
[C---:B------:R-:W-:Y:S06]  /*7e60*/  HMMA.16816.F32.BF16 R148, R144.reuse, R4, RZ ;  /* 0x000000049094723c */ /* 0x040fec00000418ff */
[----:B------:R-:W-:Y:S01]  /*7e70*/  HMMA.16816.F32.BF16 R144, R144, R6, RZ ;  /* 0x000000069090723c */ /* 0x000fe200000418ff */
[----:B-----5:R-:W-:Y:S01]  /*7e80*/  F2FP.BF16.F32.PACK_AB R4, R172, R175 ;  /* 0x000000afac04723e */ /* 0x020fe200000010ff */
[----:B------:R-:W-:Y:S01]  /*7e90*/  FADD.FTZ R175, R175, R174 ;  /* 0x000000aeafaf7221 */ /* 0x000fe20000010000 */
[----:B----4-:R-:W-:Y:S01]  /*7ea0*/  F2FP.BF16.F32.PACK_AB R5, R170, R173 ;  /* 0x000000adaa05723e */ /* 0x010fe200000010ff */
[----:B------:R-:W-:-:S02]  /*7eb0*/  FADD.FTZ R173, R173, R176 ;  /* 0x000000b0adad7221 */ /* 0x000fc40000010000 */
[----:B------:R-:W-:Y:S01]  /*7ec0*/  FADD.FTZ R172, R172, R175 ;  /* 0x000000afacac7221 */ /* 0x000fe20000010000 */
[----:B------:R-:W-:Y:S01]  /*7ed0*/  F2FP.BF16.F32.PACK_AB R6, R168, R171 ;  /* 0x000000aba806723e */ /* 0x000fe200000010ff */
[----:B------:R-:W-:Y:S01]  /*7ee0*/  FADD.FTZ R170, R170, R173 ;  /* 0x000000adaaaa7221 */ /* 0x000fe20000010000 */
[----:B---3--:R-:W-:Y:S01]  /*7ef0*/  F2FP.BF16.F32.PACK_AB R7, R0, R169 ;  /* 0x000000a90007723e */ /* 0x008fe200000010ff */
[----:B------:R-:W-:Y:S02]  /*7f00*/  FADD.FTZ R171, R171, R172 ;  /* 0x000000acabab7221 */ /* 0x000fe40000010000 */
[----:B------:R-:W-:Y:S02]  /*7f10*/  FADD.FTZ R169, R169, R170 ;  /* 0x000000aaa9a97221 */ /* 0x000fe40000010000 */
[----:B------:R-:W-:Y:S02]  /*7f20*/  FADD.FTZ R171, R168, R171 ;  /* 0x000000aba8ab7221 */ /* 0x000fe40000010000 */
[----:B------:R-:W-:Y:S01]  /*7f30*/  HMMA.16816.F32.BF16 R36, R4, R12, R36 ;  /* 0x0000000c0424723c */ /* 0x000fe20000041824 */
[----:B------:R-:W-:-:S05]  /*7f40*/  FADD.FTZ R169, R0, R169 ;  /* 0x000000a900a97221 */ /* 0x000fca0000010000 */
        /* <DEDUP_REMOVED lines=8> */
[C---:B------:R-:W-:Y:S06]  /*7fd0*/  HMMA.16816.F32.BF16 R44, R4.reuse, R20, R44 ;  /* 0x00000014042c723c */ /* 0x040fec000004182c */
[C---:B------:R-:W-:Y:S01]  /*7fe0*/  HMMA.16816.F32.BF16 R48, R4.reuse, R22, R48 ;  /* 0x000000160430723c */ /* 0x040fe20000041830 */
[----:B------:R-:W-:Y:S05]  /*7ff0*/  LDSM.16.MT88.4 R20, [R225+0x14800] ;  /* 0x01480000e114783b */ /* 0x000fea0000004200 */
        /* <DEDUP_REMOVED lines=8> */
[----:B------:R-:W1:Y:S05]  /*8080*/  LDSM.16.MT88.4 R16, [R224+0x14800] ;  /* 0x01480000e010783b */ /* 0x000e6a0000004200 */
[C---:B------:R-:W-:Y:S06]  /*8090*/  HMMA.16816.F32.BF16 R84, R4.reuse, R28, R84 ;  /* 0x0000001c0454723c */ /* 0x040fec0000041854 */
[C---:B------:R-:W-:Y:S01]  /*80a0*/  HMMA.16816.F32.BF16 R88, R4.reuse, R30, R88 ;  /* 0x0000001e0458723c */ /* 0x040fe20000041858 */
[----:B------:R-:W-:Y:S05]  /*80b0*/  LDSM.16.MT88.4 R28, [R224+0x16800] ;  /* 0x01680000e01c783b */ /* 0x000fea0000004200 */
[C---:B-----5:R-:W-:Y:S06]  /*80c0*/  HMMA.16816.F32.BF16 R92, R4.reuse, R24, R92 ;  /* 0x00000018045c723c */ /* 0x060fec000004185c */
        /* <DEDUP_REMOVED lines=25> */
[----:B------:R-:W-:Y:S01]  /*8260*/  F2FP.BF16.F32.PACK_AB R5, R189, R186 ;  /* 0x000000babd05723e */ /* 0x000fe200000010ff */
[----:B------:R-:W-:Y:S01]  /*8270*/  FADD.FTZ R186, R186, R169 ;  /* 0x000000a9baba7221 */ /* 0x000fe20000010000 */
[----:B------:R-:W-:Y:S01]  /*8280*/  F2FP.BF16.F32.PACK_AB R6, R187, R184 ;  /* 0x000000b8bb06723e */ /* 0x000fe200000010ff */
[----:B------:R-:W-:Y:S01]  /*8290*/  FADD.FTZ R185, R185, R182 ;  /* 0x000000b6b9b97221 */ /* 0x000fe20000010000 */
[----:B--2---:R-:W-:Y:S01]  /*82a0*/  F2FP.BF16.F32.PACK_AB R7, R193, R188 ;  /* 0x000000bcc107723e */ /* 0x004fe200000010ff */
[----:B------:R-:W-:-:S02]  /*82b0*/  FADD.FTZ R189, R189, R186 ;  /* 0x000000babdbd7221 */ /* 0x000fc40000010000 */
[----:B------:R-:W-:Y:S02]  /*82c0*/  FADD.FTZ R184, R184, R185 ;  /* 0x000000b9b8b87221 */ /* 0x000fe40000010000 */
[----:B------:R-:W-:Y:S02]  /*82d0*/  FADD.FTZ R188, R188, R189 ;  /* 0x000000bdbcbc7221 */ /* 0x000fe40000010000 */
[----:B---3--:R-:W-:Y:S01]  /*82e0*/  HMMA.16816.F32.BF16 R36, R4, R12, R36 ;  /* 0x0000000c0424723c */ /* 0x008fe20000041824 */
[----:B------:R-:W-:Y:S01]  /*82f0*/  FADD.FTZ R187, R187, R184 ;  /* 0x000000b8bbbb7221 */ /* 0x000fe20000010000 */
[----:B------:R-:W-:-:S04]  /*8300*/  FADD.FTZ R188, R193, R188 ;  /* 0x000000bcc1bc7221 */ /* 0x000fc80000010000 */
[C---:B------:R-:W-:Y:S01]  /*8310*/  HMMA.16816.F32.BF16 R40, R4.reuse, R14, R40 ;  /* 0x0000000e0428723c */ /* 0x040fe20000041828 */
[----:B------:R-:W2:Y:S05]  /*8320*/  LDSM.16.MT88.4 R12, [R225+0x13000] ;  /* 0x01300000e10c783b */ /* 0x000eaa0000004200 */
[C---:B----4-:R-:W-:Y:S06]  /*8330*/  HMMA.16816.F32.BF16 R52, R4.reuse, R8, R52 ;  /* 0x000000080434723c */ /* 0x050fec0000041834 */
        /* <DEDUP_REMOVED lines=38> */
[C---:B----4-:R-:W-:Y:S06]  /*85a0*/  HMMA.16816.F32.BF16 R140, R4.reuse, R20, R140 ;  /* 0x00000014048c723c */ /* 0x050fec000004188c */
[C---:B------:R-:W-:Y:S01]  /*85b0*/  HMMA.16816.F32.BF16 R152, R4.reuse, R22, R152 ;  /* 0x000000160498723c */ /* 0x040fe20000041898 */
[----:B------:R-:W4:Y:S05]  /*85c0*/  LDSM.16.MT88.4 R20, [R226+0x13800] ;  /* 0x01380000e214783b */ /* 0x000f2a0000004200 */
[C---:B-1----:R-:W-:Y:S06]  /*85d0*/  HMMA.16816.F32.BF16 R148, R4.reuse, R16, R148 ;  /* 0x000000100494723c */ /* 0x042fec0000041894 */
[----:B------:R-:W-:Y:S01]  /*85e0*/  HMMA.16816.F32.BF16 R144, R4, R18, R144 ;  /* 0x000000120490723c */ /* 0x000fe20000041890 */
[----:B------:R-:W1:Y:S06]  /*85f0*/  LDSM.16.MT88.4 R16, [R225+0x13800] ;  /* 0x01380000e110783b */ /* 0x000e6c0000004200 */
        /* <DEDUP_REMOVED lines=41> */
[C---:B------:R-:W-:Y:S06]  /*8890*/  HMMA.16816.F32.BF16 R100, R4.reuse, R28, R100 ;  /* 0x0000001c0464723c */ /* 0x040fec0000041864 */
[C---:B------:R-:W-:Y:S06]  /*88a0*/  HMMA.16816.F32.BF16 R104, R4.reuse, R30, R104 ;  /* 0x0000001e0468723c */ /* 0x040fec0000041868 */
[C---:B-----5:R-:W-:Y:S06]  /*88b0*/  HMMA.16816.F32.BF16 R116, R4.reuse, R24, R116 ;  /* 0x000000180474723c */ /* 0x060fec0000041874 */
        /* <DEDUP_REMOVED lines=11> */
[----:B------:R-:W-:Y:S01]  /*8970*/  LOP3.LUT R165, R165, 0x3, RZ, 0xc0, !PT ;  /* 0x00000003a5a57812 */ /* 0x000fe200078ec0ff */
[----:B------:R-:W-:Y:S01]  /*8980*/  ULEA UR6, -UR8, URZ, 0x6 ;  /* 0x0000003f08067291 */ /* 0x000fe2000f8e313f */
[----:B------:R-:W-:Y:S01]  /*8990*/  IMAD.U32 R245, RZ, RZ, UR19 ;  /* 0x00000013fff57e24 */ /* 0x000fe2000f8e00ff */
[----:B------:R-:W-:Y:S01]  /*89a0*/  MOV R0, R3 ;  /* 0x0000000300007202 */ /* 0x000fe20000000f00 */
[----:B------:R-:W-:Y:S01]  /*89b0*/  UIADD3 UR22, UR18, -0x2, URZ ;  /* 0xfffffffe12167890 */ /* 0x000fe2000fffe03f */
[----:B------:R-:W-:Y:S01]  /*89c0*/  IMAD R2, R165, -0x2, R2 ;  /* 0xfffffffea5027824 */ /* 0x000fe200078e0202 */
[----:B------:R-:W-:Y:S01]  /*89d0*/  USHF.R.S32.HI UR7, URZ, 0x1f, UR6 ;  /* 0x0000001f3f077899 */ /* 0x000fe20008011406 */
[----:B------:R-:W-:Y:S01]  /*89e0*/  IMAD.MOV.U32 R165, RZ, RZ, R164 ;  /* 0x000000ffffa57224 */ /* 0x000fe200078e00a4 */
[----:B------:R-:W-:Y:S01]  /*89f0*/  MOV R244, UR6 ;  /* 0x0000000600f47c02 */ /* 0x000fe20008000f00 */
[----:B------:R-:W-:Y:S01]  /*8a00*/  ULDC UR17, c[0x0][0x2d0] ;  /* 0x0000b40000117ab9 */ /* 0x000fe20000000800 */
[----:B------:R-:W-:Y:S01]  /*8a10*/  IADD3 R245, R245, -UR14, R2 ;  /* 0x8000000ef5f57c10 */ /* 0x000fe2000fffe002 */
[----:B------:R-:W-:Y:S01]  /*8a20*/  ULDC UR4, c[0x0][0x2ec] ;  /* 0x0000bb0000047ab9 */ /* 0x000fe20000000800 */
[----:B------:R-:W-:Y:S01]  /*8a30*/  IMAD.U32 R239, RZ, RZ, UR7 ;  /* 0x00000007ffef7e24 */ /* 0x000fe2000f8e00ff */
[----:B------:R-:W-:Y:S01]  /*8a40*/  ULDC UR16, c[0x0][0x248] ;  /* 0x0000920000107ab9 */ /* 0x000fe20000000800 */
[----:B------:R-:W-:Y:S01]  /*8a50*/  ULDC.64 UR8, c[0x0][0x248] ;  /* 0x0000920000087ab9 */ /* 0x000fe20000000a00 */
[----:B------:R-:W-:Y:S01]  /*8a60*/  ULDC.64 UR10, c[0x0][0x250] ;  /* 0x00009400000a7ab9 */ /* 0x000fe20000000a00 */
[----:B------:R-:W-:-:S05]  /*8a70*/  ULDC.64 UR6, c[0x0][0x250] ;  /* 0x0000940000067ab9 */ /* 0x000fca0000000a00 */
.L_x_4096:
[----:B------:R-:W-:Y:S01]  /*8a80*/  PLOP3.LUT P0, PT, PT, PT, UP1, 0x40, 0x0 ;  /* 0x000000000000781c */ /* 0x000fe20003f0e818 */
[----:B------:R-:W-:Y:S04]  /*8a90*/  DEPBAR.LE SB0, 0x0 ;  /* 0x000080000000791a */ /* 0x000fe80000000000 */
[----:B------:R-:W-:Y:S01]  /*8aa0*/  BAR.SYNC.DEFER_BLOCKING 0x0 ;  /* 0x0000000000007b1d */ /* 0x000fe20000010000 */
[----:B------:R-:W-:Y:S01]  /*8ab0*/  ISETP.GE.AND P6, PT, R240, UR17, PT ;  /* 0x00000011f0007c0c */ /* 0x000fe2000bfc6270 */
[----:B------:R-:W-:Y:S01]  /*8ac0*/  IMAD.MOV.U32 R167, RZ, RZ, R244 ;  /* 0x000000ffffa77224 */ /* 0x000fe200078e00f4 */
[----:B------:R-:W-:Y:S01]  /*8ad0*/  ISETP.GE.AND P5, PT, R237, UR17, PT ;  /* 0x00000011ed007c0c */ /* 0x000fe2000bfa6270 */
[----:B------:R-:W-:Y:S01]  /*8ae0*/  IMAD.MOV.U32 R3, RZ, RZ, R239 ;  /* 0x000000ffff037224 */ /* 0x000fe200078e00ef */
[----:B------:R-:W-:Y:S02]  /*8af0*/  ISETP.GE.AND P4, PT, R236, UR17, PT ;  /* 0x00000011ec007c0c */ /* 0x000fe4000bf86270 */
[----:B------:R-:W-:Y:S01]  /*8b00*/  ISETP.GE.AND P3, PT, R235, UR17, PT ;  /* 0x00000011eb007c0c */ /* 0x000fe2000bf66270 */
[----:B------:R-:W-:Y:S01]  /*8b10*/  UMOV UR19, UR6 ;  /* 0x0000000600137c82 */ /* 0x000fe20008000000 */
[----:B------:R-:W-:Y:S01]  /*8b20*/  UMOV UR18, UR7 ;  /* 0x0000000700127c82 */ /* 0x000fe20008000000 */
[----:B------:R-:W-:Y:S10]  /*8b30*/  @P0 BRA `(.L_x_4093) ;  /* 0x0000000400040947 */ /* 0x000ff40003800000 */
        /* <DEDUP_REMOVED lines=65> */
.L_x_4093:
[C---:B------:R-:W-:Y:S01]  /*8f50*/  IADD3 R252, P1, R167.reuse, UR23, RZ ;  /* 0x00000017a7fc7c10 */ /* 0x040fe2000ff3e0ff */
[----:B------:R-:W-:Y:S01]  /*8f60*/  @P6 STS.128 [R238+0x10000], RZ ;  /* 0x010000ffee006388 */ /* 0x000fe20000000c00 */
[----:B------:R-:W-:Y:S01]  /*8f70*/  LEA R2, P0, R167, R248, 0x1 ;  /* 0x000000f8a7027211 */ /* 0x000fe200078008ff */
[----:B------:R-:W-:Y:S01]  /*8f80*/  UISETP.GE.AND UP0, UPT, UR22, 0x1, UPT ;  /* 0x000000011600788c */ /* 0x000fe2000bf06270 */
[----:B------:R-:W-:Y:S02]  /*8f90*/  IADD3.X R166, R3, UR13, RZ, P1, !PT ;  /* 0x0000000d03a67c10 */ /* 0x000fe40008ffe4ff */
[----:B------:R-:W-:Y:S02]  /*8fa0*/  LEA.HI.X R3, R167, R250, R3, 0x1, P0 ;  /* 0x000000faa7037211 */ /* 0x000fe400000f0c03 */
[CC--:B------:R-:W-:Y:S02]  /*8fb0*/  @!P6 LEA R30, P1, R252.reuse, R248.reuse, 0x1 ;  /* 0x000000f8fc1ee211 */ /* 0x0c0fe400078208ff */
[C---:B------:R-:W-:Y:S01]  /*8fc0*/  @!P5 LEA R22, P0, R252.reuse, R248, 0x1 ;  /* 0x000000f8fc16d211 */ /* 0x040fe200078008ff */
[----:B------:R-:W-:Y:S01]  /*8fd0*/  @!PT LDS RZ, [RZ] ;  /* 0x00000000fffff984 */ /* 0x000fe20000000800 */
[----:B------:R-:W-:Y:S01]  /*8fe0*/  @!PT LDS RZ, [RZ] ;  /* 0x00000000fffff984 */ /* 0x000fe20000000800 */
[----:B------:R-:W-:Y:S01]  /*8ff0*/  @!PT LDS RZ, [RZ] ;  /* 0x00000000fffff984 */ /* 0x000fe20000000800 */
[----:B------:R-:W-:Y:S01]  /*9000*/  @!P6 LDGSTS.E.BYPASS.LTC128B.128 [R238+0x10000], desc[UR20][R2.64] ;  /* 0x1000000002eeefae */ /* 0x000fe2000b901d54 */
[CCC-:B------:R-:W-:Y:S02]  /*9010*/  @!P6 LEA.HI.X R31, R252.reuse, R250.reuse, R166.reuse, 0x1, P1 ;  /* 0x000000fafc1fe211 */ /* 0x1c0fe400008f0ca6 */
[C---:B------:R-:W-:Y:S01]  /*9020*/  IADD3 R164, P2, R252.reuse, UR23, RZ ;  /* 0x00000017fca47c10 */ /* 0x040fe2000ff5e0ff */
[----:B------:R-:W-:Y:S01]  /*9030*/  @P5 STS.128 [R238+0x12000], RZ ;  /* 0x012000ffee005388 */ /* 0x000fe20000000c00 */
[--C-:B------:R-:W-:Y:S02]  /*9040*/  @!P5 LEA.HI.X R23, R252, R250, R166.reuse, 0x1, P0 ;  /* 0x000000fafc17d211 */ /* 0x100fe400000f0ca6 */
[----:B------:R-:W-:Y:S01]  /*9050*/  IADD3.X R167, R166, UR13, RZ, P2, !PT ;  /* 0x0000000da6a77c10 */ /* 0x000fe200097fe4ff */
        /* <DEDUP_REMOVED lines=17> */
[C-C-:B------:R-:W-:Y:S01]  /*9170*/  @!P5 LEA.HI.X R203, R164.reuse, R250, R167.reuse, 0x1, P2 ;  /* 0x000000faa4cbd211 */ /* 0x140fe200010f0ca7 */
        /* <DEDUP_REMOVED lines=8> */
[C---:B------:R-:W-:Y:S01]  /*9200*/  @!P3 LEA.HI.X R35, R164.reuse, R250, R167, 0x1, P0 ;  /* 0x000000faa423b211 */ /* 0x040fe200000f0ca7 */
[----:B------:R-:W-:Y:S01]  /*9210*/  @!PT LDS RZ, [RZ] ;  /* 0x00000000fffff984 */ /* 0x000fe20000000800 */
[----:B------:R-:W-:Y:S01]  /*9220*/  @!PT LDS RZ, [RZ] ;  /* 0x00000000fffff984 */ /* 0x000fe20000000800 */
[----:B------:R-:W-:Y:S01]  /*9230*/  @!PT LDS RZ, [RZ] ;  /* 0x00000000fffff984 */ /* 0x000fe20000000800 */
[----:B------:R-:W-:Y:S01]  /*9240*/  @!P6 LDGSTS.E.BYPASS.LTC128B.128 [R238+0x10800], desc[UR20][R30.64] ;  /* 0x108000001eeeefae */ /* 0x000fe2000b901d54 */
[----:B------:R-:W-:Y:S03]  /*9250*/  IADD3 R166, P2, R164, UR23, RZ ;  /* 0x00000017a4a67c10 */ /* 0x000fe6000ff5e0ff */
[----:B------:R-:W-:Y:S01]  /*9260*/  @P5 STS.128 [R238+0x12800], RZ ;  /* 0x012800ffee005388 */ /* 0x000fe20000000c00 */
[CC--:B------:R-:W-:Y:S02]  /*9270*/  @!P6 LEA R12, P0, R166.reuse, R248.reuse, 0x1 ;  /* 0x000000f8a60ce211 */ /* 0x0c0fe400078008ff */
[----:B------:R-:W-:Y:S01]  /*9280*/  IADD3.X R167, R167, UR13, RZ, P2, !PT ;  /* 0x0000000da7a77c10 */ /* 0x000fe200097fe4ff */
[----:B------:R-:W-:Y:S01]  /*9290*/  @!PT LDS RZ, [RZ] ;  /* 0x00000000fffff984 */ /* 0x000fe20000000800 */
[----:B------:R-:W-:Y:S01]  /*92a0*/  @!PT LDS RZ, [RZ] ;  /* 0x00000000fffff984 */ /* 0x000fe20000000800 */
[----:B------:R-:W-:Y:S01]  /*92b0*/  @!PT LDS RZ, [RZ] ;  /* 0x00000000fffff984 */ /* 0x000fe20000000800 */
[----:B------:R-:W-:Y:S01]  /*92c0*/  @!P5 LDGSTS.E.BYPASS.LTC128B.128 [R238+0x12800], desc[UR20][R22.64+0x80] ;  /* 0x1280008016eedfae */ /* 0x000fe2000b901d54 */
[C---:B------:R-:W-:Y:S02]  /*92d0*/  @!P5 LEA R194, P2, R166.reuse, R248, 0x1 ;  /* 0x000000f8a6c2d211 */ /* 0x040fe400078408ff */
[CCC-:B------:R-:W-:Y:S01]  /*92e0*/  @!P6 LEA.HI.X R13, R166.reuse, R250.reuse, R167.reuse, 0x1, P0 ;  /* 0x000000faa60de211 */ /* 0x1c0fe200000f0ca7 */
[----:B------:R-:W-:Y:S01]  /*92f0*/  @P4 STS.128 [R238+0x14800], RZ ;  /* 0x014800ffee004388 */ /* 0x000fe20000000c00 */
[C-C-:B------:R-:W-:Y:S02]  /*9300*/  @!P5 LEA.HI.X R195, R166.reuse, R250, R167.reuse, 0x1, P2 ;  /* 0x000000faa6c3d211 */ /* 0x140fe400010f0ca7 */
[CC--:B------:R-:W-:Y:S01]  /*9310*/  @!P4 LEA R206, P1, R166.reuse, R248.reuse, 0x1 ;  /* 0x000000f8a6cec211 */ /* 0x0c0fe200078208ff */
[----:B------:R-:W-:Y:S01]  /*9320*/  @!PT LDS RZ, [RZ] ;  /* 0x00000000fffff984 */ /* 0x000fe20000000800 */
[----:B------:R-:W-:Y:S01]  /*9330*/  @!PT LDS RZ, [RZ] ;  /* 0x00000000fffff984 */ /* 0x000fe20000000800 */
[----:B------:R-:W-:Y:S01]  /*9340*/  @!PT LDS RZ, [RZ] ;  /* 0x00000000fffff984 */ /* 0x000fe20000000800 */
[----:B------:R-:W-:Y:S01]  /*9350*/  @!P4 LDGSTS.E.BYPASS.LTC128B.128 [R238+0x14800], desc[UR20][R18.64+0x100] ;  /* 0x1480010012eecfae */ /* 0x000fe2000b901d54 */
[C---:B------:R-:W-:Y:S01]  /*9360*/  @!P3 LEA R16, P0, R166.reuse, R248, 0x1 ;  /* 0x000000f8a610b211 */ /* 0x040fe200078008ff */
[----:B------:R-:W-:Y:S01]  /*9370*/  IMAD.MOV.U32 R248, RZ, RZ, R2 ;  /* 0x000000fffff87224 */ /* 0x000fe200078e0002 */
[CCC-:B------:R-:W-:Y:S01]  /*9380*/  @!P4 LEA.HI.X R207, R166.reuse, R250.reuse, R167.reuse, 0x1, P1 ;  /* 0x000000faa6cfc211 */ /* 0x1c0fe200008f0ca7 */
[----:B------:R-:W-:Y:S01]  /*9390*/  @P3 STS.128 [R238+0x16800], RZ ;  /* 0x016800ffee003388 */ /* 0x000fe20000000c00 */
[----:B------:R-:W-:Y:S01]  /*93a0*/  @!P3 LEA.HI.X R17, R166, R250, R167, 0x1, P0 ;  /* 0x000000faa611b211 */ /* 0x000fe200000f0ca7 */
[----:B------:R-:W-:Y:S01]  /*93b0*/  IMAD.MOV.U32 R250, RZ, RZ, R3 ;  /* 0x000000fffffa7224 */ /* 0x000fe200078e0003 */
[----:B------:R-:W-:Y:S01]  /*93c0*/  PLOP3.LUT P0, PT, PT, PT, UP0, 0x80, 0x0 ;  /* 0x000000000000781c */ /* 0x000fe20003f0f008 */
        /* <DEDUP_REMOVED lines=47> */
[----:B------:R-:W3:Y:S04]  /*96c0*/  LDSM.16.M88.4 R180, [R233+0x9000] ;  /* 0x00900000e9b4783b */ /* 0x000ee80000000200 */
[----:B------:R-:W3:Y:S04]  /*96d0*/  LDSM.16.M88.4 R184, [R233+0x9800] ;  /* 0x00980000e9b8783b */ /* 0x000ee80000000200 */
[----:B------:R-:W0:Y:S04]  /*96e0*/  LDGDEPBAR ;  /* 0x00000000000079af */ /* 0x000e280000000000 */
[----:B------:R-:W-:Y:S04]  /*96f0*/  LDSM.16.M88.4 R188, [R232] ;  /* 0x00000000e8bc783b */ /* 0x000fe80000000200 */
[----:B-1----:R-:W1:Y:S04]  /*9700*/  LDSM.16.M88.4 R192, [R231] ;  /* 0x00000000e7c0783b */ /* 0x002e680000000200 */
[----:B------:R-:W1:Y:S04]  /*9710*/  LDSM.16.M88.4 R196, [R223] ;  /* 0x00000000dfc4783b */ /* 0x000e680000000200 */
[----:B------:R-:W1:Y:S04]  /*9720*/  LDSM.16.M88.4 R200, [R222] ;  /* 0x00000000dec8783b */ /* 0x000e680000000200 */
[----:B--2---:R-:W2:Y:S01]  /*9730*/  LDSM.16.M88.4 R204, [R221] ;  /* 0x00000000ddcc783b */ /* 0x004ea20000000200 */
[C---:B----4-:R-:W-:Y:S06]  /*9740*/  HMMA.16816.F32.BF16 R4, R168.reuse, R172, RZ ;  /* 0x000000aca804723c */ /* 0x050fec00000418ff */
[C---:B------:R-:W-:Y:S01]  /*9750*/  HMMA.16816.F32.BF16 R8, R168.reuse, R174, RZ ;  /* 0x000000aea808723c */ /* 0x040fe200000418ff */
[----:B------:R-:W-:Y:S05]  /*9760*/  LDSM.16.M88.4 R172, [R230] ;  /* 0x00000000e6ac783b */ /* 0x000fea0000000200 */
[C---:B-----5:R-:W-:Y:S06]  /*9770*/  HMMA.16816.F32.BF16 R12, R168.reuse, R176, RZ ;  /* 0x000000b0a80c723c */ /* 0x060fec00000418ff */
[C---:B---3--:R-:W-:Y:S01]  /*9780*/  HMMA.16816.F32.BF16 R16, R168.reuse, R178, RZ ;  /* 0x000000b2a810723c */ /* 0x048fe200000418ff */
[----:B------:R-:W3:Y:S05]  /*9790*/  LDSM.16.M88.4 R176, [R227+0x8000] ;  /* 0x00800000e3b0783b */ /* 0x000eea0000000200 */
[C---:B------:R-:W-:Y:S06]  /*97a0*/  HMMA.16816.F32.BF16 R20, R168.reuse, R180, RZ ;  /* 0x000000b4a814723c */ /* 0x040fec00000418ff */
        /* <DEDUP_REMOVED lines=15> */
[C---:B--2---:R-:W-:Y:S06]  /*98a0*/  HMMA.16816.F32.BF16 R28, R188.reuse, R204, R28 ;  /* 0x000000ccbc1c723c */ /* 0x044fec000004181c */
        /* <DEDUP_REMOVED lines=180> */
[----:B------:R-:W-:Y:S01]  /*a3f0*/  ULEA UR25, -UR16, URZ, 0x6 ;  /* 0x0000003f10197291 */ /* 0x000fe2000f8e313f */
[----:B------:R-:W-:Y:S01]  /*a400*/  PLOP3.LUT P0, PT, PT, PT, UP1, 0x40, 0x0 ;  /* 0x000000000000781c */ /* 0x000fe20003f0e818 */
[----:B------:R-:W-:Y:S04]  /*a410*/  ULDC.64 UR10, c[0x0][0x248] ;  /* 0x00009200000a7ab9 */ /* 0x000fe80000000a00 */
[----:B------:R-:W-:Y:S01]  /*a420*/  IMAD.U32 R166, RZ, RZ, UR25 ;  /* 0x00000019ffa67e24 */ /* 0x000fe2000f8e00ff */
[----:B------:R-:W-:Y:S06]  /*a430*/  USHF.R.S32.HI UR24, URZ, 0x1f, UR25 ;  /* 0x0000001f3f187899 */ /* 0x000fec0008011419 */
[----:B------:R-:W-:Y:S01]  /*a440*/  MOV R2, UR24 ;  /* 0x0000001800027c02 */ /* 0x000fe20008000f00 */
[----:B------:R-:W-:Y:S06]  /*a450*/  @P0 BRA `(.L_x_4095) ;  /* 0x0000000400000947 */ /* 0x000fec0003800000 */
        /* <DEDUP_REMOVED lines=56> */
[----:B------:R-:W-:Y:S04]  /*a7e0*/  IMAD.WIDE.U32 R166, R166, UR8, RZ ;  /* 0x00000008a6a67c25 */ /* 0x000fe8000f8e00ff */
[----:B------:R-:W-:Y:S01]  /*a7f0*/  IMAD.IADD R167, R167, 0x1, R164 ;  /* 0x00000001a7a77824 */ /* 0x000fe200078e02a4 */
[----:B--2---:R-:W-:Y:S04]  /*a800*/  IADD3 R169, -R169, R168, RZ ;  /* 0x000000a8a9a97210 */ /* 0x004fe80007ffe1ff */
[----:B------:R-:W-:Y:S01]  /*a810*/  SHF.R.S32.HI R171, RZ, 0x1f, R169 ;  /* 0x0000001fffab7819 */ /* 0x000fe200000114a9 */
[-C--:B-1----:R-:W-:Y:S04]  /*a820*/  IMAD.WIDE.U32 R166, R169, R2.reuse, R166 ;  /* 0x00000002a9a67225 */ /* 0x082fe800078e00a6 */
[----:B------:R-:W-:Y:S04]  /*a830*/  IMAD R164, R171, R2, RZ ;  /* 0x00000002aba47224 */ /* 0x000fe800078e02ff */
[----:B------:R-:W-:Y:S05]  /*a840*/  IMAD R164, R169, R3, R164 ;  /* 0x00000003a9a47224 */ /* 0x000fea00078e02a4 */
[----:B------:R-:W-:Y:S07]  /*a850*/  IADD3 R2, R167, R164, RZ ;  /* 0x000000a4a7027210 */ /* 0x000fee0007ffe0ff */
.L_x_4095:
        /* <DEDUP_REMOVED lines=15> */
[CC--:B------:R-:W-:Y:S02]  /*a950*/  @!P6 LEA.HI.X R175, R167.reuse, R247.reuse, R164, 0x1, P1 ;  /* 0x000000f7a7afe211 */ /* 0x0c0fe400008f0ca4 */
[CC--:B------:R-:W-:Y:S01]  /*a960*/  @!P3 LEA R166, P1, R167.reuse, R246.reuse, 0x1 ;  /* 0x000000f6a7a6b211 */ /* 0x0c0fe200078208ff */
[----:B------:R-:W-:Y:S01]  /*a970*/  @!PT LDS RZ, [RZ] ;  /* 0x00000000fffff984 */ /* 0x000fe20000000800 */
[----:B------:R-:W-:Y:S01]  /*a980*/  @!PT LDS RZ, [RZ] ;  /* 0x00000000fffff984 */ /* 0x000fe20000000800 */
[----:B------:R-:W-:Y:S01]  /*a990*/  @!PT LDS RZ, [RZ] ;  /* 0x00000000fffff984 */ /* 0x000fe20000000800 */
[----:B------:R1:W-:Y:S01]  /*a9a0*/  @!P5 LDGSTS.E.BYPASS.LTC128B.128 [R238+0xa000], desc[UR20][R176.64+0x80] ;  /* 0x0a000080b0eedfae */ /* 0x0003e2000b901d54 */
[----:B------:R-:W-:Y:S03]  /*a9b0*/  IADD3 R3, P2, R167, UR27, RZ ;  /* 0x0000001ba7037c10 */ /* 0x000fe6000ff5e0ff */
        /* <DEDUP_REMOVED lines=8> */
[-C--:B------:R-:W-:Y:S01]  /*aa40*/  @!P6 LEA.HI.X R173, R3, R247.reuse, R2, 0x1, P0 ;  /* 0x000000f703ade211 */ /* 0x080fe200000f0c02 */
        /* <DEDUP_REMOVED lines=16> */
[CC--:B------:R-:W-:Y:S02]  /*ab50*/  @!P3 LEA R178, P0, R3.reuse, R246.reuse, 0x1 ;  /* 0x000000f603b2b211 */ /* 0x0c0fe400078008ff */
[C---:B------:R-:W-:Y:S01]  /*ab60*/  IADD3 R164, P2, R3.reuse, UR27, RZ ;  /* 0x0000001b03a47c10 */ /* 0x040fe2000ff5e0ff */
[----:B------:R1:W-:Y:S01]  /*ab70*/  @P5 STS.128 [R238+0xa800], RZ ;  /* 0x00a800ffee005388 */ /* 0x0003e20000000c00 */
[-C--:B------:R-:W-:Y:S02]  /*ab80*/  @!P3 LEA.HI.X R179, R3, R247.reuse, R2, 0x1, P0 ;  /* 0x000000f703b3b211 */ /* 0x080fe400000f0c02 */
[CC--:B------:R-:W-:Y:S01]  /*ab90*/  @!P6 LEA R188, P0, R164.reuse, R246.reuse, 0x1 ;  /* 0x000000f6a4bce211 */ /* 0x0c0fe200078008ff */
[----:B------:R-:W-:Y:S01]  /*aba0*/  @!PT LDS RZ, [RZ] ;  /* 0x00000000fffff984 */ /* 0x000fe20000000800 */
[----:B------:R-:W-:Y:S01]  /*abb0*/  @!PT LDS RZ, [RZ] ;  /* 0x00000000fffff984 */ /* 0x000fe20000000800 */
[----:B------:R-:W-:Y:S01]  /*abc0*/  @!PT LDS RZ, [RZ] ;  /* 0x00000000fffff984 */ /* 0x000fe20000000800 */
[----:B------:R1:W-:Y:S01]  /*abd0*/  @!P5 LDGSTS.E.BYPASS.LTC128B.128 [R238+0xa800], desc[UR20][R170.64+0x80] ;  /* 0x0a800080aaeedfae */ /* 0x0003e2000b901d54 */
[-C--:B------:R-:W-:Y:S02]  /*abe0*/  @!P4 LEA R184, P1, R164, R246.reuse, 0x1 ;  /* 0x000000f6a4b8c211 */ /* 0x080fe400078208ff */
[----:B------:R-:W-:Y:S01]  /*abf0*/  IADD3.X R2, R2, UR26, RZ, P2, !PT ;  /* 0x0000001a02027c10 */ /* 0x000fe200097fe4ff */
        /* <DEDUP_REMOVED lines=8> */
[CC--:B------:R-:W-:Y:S01]  /*ac80*/  @!P4 LEA.HI.X R185, R164.reuse, R247.reuse, R2, 0x1, P1 ;  /* 0x000000f7a4b9c211 */ /* 0x0c0fe200008f0c02 */
[----:B------:R1:W-:Y:S01]  /*ac90*/  @P3 STS.128 [R238+0xe800], RZ ;  /* 0x00e800ffee003388 */ /* 0x0003e20000000c00 */
[C---:B------:R-:W-:Y:S01]  /*aca0*/  @!P3 LEA R190, P0, R164.reuse, R246, 0x1 ;  /* 0x000000f6a4beb211 */ /* 0x040fe200078008ff */
[----:B------:R-:W-:Y:S02]  /*acb0*/  IMAD.MOV.U32 R246, RZ, RZ, R176 ;  /* 0x000000fffff67224 */ /* 0x000fe400078e00b0 */
[----:B------:R-:W-:Y:S01]  /*acc0*/  @!PT LDS RZ, [RZ] ;  /* 0x00000000fffff984 */ /* 0x000fe20000000800 */
[----:B------:R-:W-:Y:S01]  /*acd0*/  @!PT LDS RZ, [RZ] ;  /* 0x00000000fffff984 */ /* 0x000fe20000000800 */
[----:B------:R-:W-:Y:S01]  /*ace0*/  @!PT LDS RZ, [RZ] ;  /* 0x00000000fffff984 */ /* 0x000fe20000000800 */
[----:B------:R1:W-:Y:S01]  /*acf0*/  @!P3 LDGSTS.E.BYPASS.LTC128B.128 [R238+0xe800], desc[UR20][R166.64+0x180] ;  /* 0x0e800180a6eebfae */ /* 0x0003e2000b901d54 */
[----:B------:R-:W-:Y:S01]  /*ad00*/  @!P3 LEA.HI.X R191, R164, R247, R2, 0x1, P0 ;  /* 0x000000f7a4bfb211 */ /* 0x000fe200000f0c02 */
[----:B------:R-:W-:Y:S02]  /*ad10*/  IMAD.MOV.U32 R247, RZ, RZ, R177 ;  /* 0x000000fffff77224 */ /* 0x000fe400078e00b1 */
        /* <DEDUP_REMOVED lines=41> */
.L_x_4094:
[----:B-1----:R-:W-:Y:S01]  /*afb0*/  MOV R180, UR22 ;  /* 0x0000001600b47c02 */ /* 0x002fe20008000f00 */
[----:B------:R-:W-:Y:S01]  /*afc0*/  LDSM.16.MT88.4 R184, [R226+0x12800] ;  /* 0x01280000e2b8783b */ /* 0x000fe20000004200 */
[----:B------:R-:W-:Y:S01]  /*afd0*/  UMOV UR10, UR19 ;  /* 0x00000013000a7c82 */ /* 0x000fe20008000000 */
[----:B------:R-:W-:Y:S02]  /*afe0*/  UMOV UR11, UR18 ;  /* 0x00000012000b7c82 */ /* 0x000fe40008000000 */
[----:B------:R-:W-:Y:S04]  /*aff0*/  IMAD R180, R180, -0x40, R245 ;  /* 0xffffffc0b4b47824 */ /* 0x000fe800078e02f5 */
[----:B------:R-:W-:Y:S01]  /*b000*/  LDSM.16.MT88.4 R188, [R225+0x12800] ;  /* 0x01280000e1bc783b */ /* 0x000fe20000004200 */
[C---:B------:R-:W-:Y:S02]  /*b010*/  IADD3 R178, R180.reuse, 0x7, RZ ;  /* 0x00000007b4b27810 */ /* 0x040fe40007ffe0ff */
[C---:B------:R-:W-:Y:S02]  /*b020*/  IADD3 R179, R180.reuse, 0x8, RZ ;  /* 0x00000008b4b37810 */ /* 0x040fe40007ffe0ff */
[----:B------:R-:W-:Y:S02]  /*b030*/  IADD3 R176, R180, -0x1, RZ ;  /* 0xffffffffb4b07810 */ /* 0x000fe40007ffe0ff */
[----:B------:R-:W-:Y:S02]  /*b040*/  ISETP.GE.AND P0, PT, R178, RZ, PT ;  /* 0x000000ffb200720c */ /* 0x000fe40003f06270 */
[----:B------:R-:W-:Y:S02]  /*b050*/  ISETP.GE.AND P1, PT, R179, RZ, PT ;  /* 0x000000ffb300720c */ /* 0x000fe40003f26270 */
[C---:B------:R-:W-:Y:S02]  /*b060*/  IADD3 R175, R180.reuse, -0x9, RZ ;  /* 0xfffffff7b4af7810 */ /* 0x040fe40007ffe0ff */
[C---:B------:R-:W-:Y:S02]  /*b070*/  IADD3 R177, R180.reuse, -0x8, RZ ;  /* 0xfffffff8b4b17810 */ /* 0x040fe40007ffe0ff */
[----:B------:R-:W-:Y:S02]  /*b080*/  IADD3 R174, R180, -0x10, RZ ;  /* 0xfffffff0b4ae7810 */ /* 0x000fe40007ffe0ff */
[----:B------:R-:W-:Y:S02]  /*b090*/  ISETP.GE.AND P6, PT, R176, RZ, PT ;  /* 0x000000ffb000720c */ /* 0x000fe40003fc6270 */
[----:B------:R-:W-:Y:S02]  /*b0a0*/  IADD3 R173, R180, -0x11, RZ ;  /* 0xffffffefb4ad7810 */ /* 0x000fe40007ffe0ff */
[----:B------:R-:W-:Y:S02]  /*b0b0*/  ISETP.GE.AND P4, PT, R175, RZ, PT ;  /* 0x000000ffaf00720c */ /* 0x000fe40003f86270 */
[----:B------:R-:W-:Y:S02]  /*b0c0*/  ISETP.GE.AND P5, PT, R177, RZ, PT ;  /* 0x000000ffb100720c */ /* 0x000fe40003fa6270 */
[----:B------:R-:W-:Y:S02]  /*b0d0*/  ISETP.GE.AND P3, PT, R174, RZ, PT ;  /* 0x000000ffae00720c */ /* 0x000fe40003f66270 */
[----:B------:R-:W-:Y:S02]  /*b0e0*/  ISETP.GE.AND P2, PT, R173, RZ, PT ;  /* 0x000000ffad00720c */ /* 0x000fe40003f46270 */
[C---:B------:R-:W-:Y:S02]  /*b0f0*/  IADD3 R172, R180.reuse, -0x18, RZ ;  /* 0xffffffe8b4ac7810 */ /* 0x040fe40007ffe0ff */
[----:B------:R-:W-:Y:S02]  /*b100*/  IABS R181, R180 ;  /* 0x000000b400b57213 */ /* 0x000fe40000000000 */
[C---:B------:R-:W-:Y:S02]  /*b110*/  IADD3 R171, R180.reuse, -0x19, RZ ;  /* 0xffffffe7b4ab7810 */ /* 0x040fe40007ffe0ff */
[C---:B------:R-:W-:Y:S02]  /*b120*/  @!P0 IADD3 R178, -R180.reuse, -0x7, RZ ;  /* 0xfffffff9b4b28810 */ /* 0x040fe40007ffe1ff */
[----:B------:R-:W-:Y:S02]  /*b130*/  @!P1 IADD3 R179, -R180, -0x8, RZ ;  /* 0xfffffff8b4b39810 */ /* 0x000fe40007ffe1ff */
[----:B------:R-:W-:Y:S02]  /*b140*/  ISETP.GE.AND P1, PT, R172, RZ, PT ;  /* 0x000000ffac00720c */ /* 0x000fe40003f26270 */
[C---:B------:R-:W-:Y:S02]  /*b150*/  @!P6 IADD3 R176, -R180.reuse, 0x1, RZ ;  /* 0x00000001b4b0e810 */ /* 0x040fe40007ffe1ff */
[----:B------:R-:W-:Y:S02]  /*b160*/  I2FP.F32.S32 R181, R181 ;  /* 0x000000b500b57245 */ /* 0x000fe40000201400 */
[----:B------:R-:W-:Y:S02]  /*b170*/  ISETP.GE.AND P0, PT, R171, RZ, PT ;  /* 0x000000ffab00720c */ /* 0x000fe40003f06270 */
[----:B------:R-:W-:Y:S01]  /*b180*/  I2FP.F32.S32 R178, R178 ;  /* 0x000000b200b27245 */ /* 0x000fe20000201400 */
[C---:B------:R-:W-:Y:S01]  /*b190*/  FFMA.FTZ R4, R181.reuse, -UR5, R4 ;  /* 0x80000005b5047c23 */ /* 0x040fe20008010004 */
[C---:B------:R-:W-:Y:S01]  /*b1a0*/  @!P4 IADD3 R175, -R180.reuse, 0x9, RZ ;  /* 0x00000009b4afc810 */ /* 0x040fe20007ffe1ff */
[----:B------:R-:W-:Y:S01]  /*b1b0*/  FFMA.FTZ R10, R181, -UR5, R10 ;  /* 0x80000005b50a7c23 */ /* 0x000fe2000801000a */
[----:B------:R-:W-:Y:S01]  /*b1c0*/  IADD3 R170, R180, -0x20, RZ ;  /* 0xffffffe0b4aa7810 */ /* 0x000fe20007ffe0ff */
[----:B------:R-:W-:Y:S01]  /*b1d0*/  FFMA.FTZ R7, R178, -UR5, R7 ;  /* 0x80000005b2077c23 */ /* 0x000fe20008010007 */
[C---:B------:R-:W-:Y:S02]  /*b1e0*/  @!P5 IADD3 R177, -R180.reuse, 0x8, RZ ;  /* 0x00000008b4b1d810 */ /* 0x040fe40007ffe1ff */
[C---:B------:R-:W-:Y:S02]  /*b1f0*/  @!P3 IADD3 R174, -R180.reuse, 0x10, RZ ;  /* 0x00000010b4aeb810 */ /* 0x040fe40007ffe1ff */
[----:B------:R-:W-:Y:S02]  /*b200*/  I2FP.F32.S32 R176, R176 ;  /* 0x000000b000b07245 */ /* 0x000fe40000201400 */
[----:B------:R-:W-:Y:S02]  /*b210*/  @!P2 IADD3 R173, -R180, 0x11, RZ ;  /* 0x00000011b4ada810 */ /* 0x000fe40007ffe1ff */
[----:B------:R-:W-:Y:S01]  /*b220*/  I2FP.F32.S32 R179, R179 ;  /* 0x000000b300b37245 */ /* 0x000fe20000201400 */
[C---:B------:R-:W-:Y:S01]  /*b230*/  FFMA.FTZ R5, R176.reuse, -UR5, R5 ;  /* 0x80000005b0057c23 */ /* 0x040fe20008010005 */
[----:B------:R-:W-:Y:S01]  /*b240*/  I2FP.F32.S32 R178, R175 ;  /* 0x000000af00b27245 */ /* 0x000fe20000201400 */
[----:B------:R-:W-:Y:S01]  /*b250*/  FFMA.FTZ R11, R176, -UR5, R11 ;  /* 0x80000005b00b7c23 */ /* 0x000fe2000801000b */
[----:B------:R-:W-:Y:S01]  /*b260*/  IADD3 R169, R180, -0x21, RZ ;  /* 0xffffffdfb4a97810 */ /* 0x000fe20007ffe0ff */
[----:B------:R-:W-:Y:S01]  /*b270*/  FFMA.FTZ R6, R179, -UR5, R6 ;  /* 0x80000005b3067c23 */ /* 0x000fe20008010006 */
[----:B------:R-:W-:Y:S01]  /*b280*/  I2FP.F32.S32 R177, R177 ;  /* 0x000000b100b17245 */ /* 0x000fe20000201400 */
[----:B------:R-:W-:Y:S01]  /*b290*/  FFMA.FTZ R9, R178, -UR5, R9 ;  /* 0x80000005b2097c23 */ /* 0x000fe20008010009 */
[----:B------:R-:W-:Y:S01]  /*b2a0*/  ISETP.GE.AND P6, PT, R170, RZ, PT ;  /* 0x000000ffaa00720c */ /* 0x000fe20003fc6270 */
[----:B------:R-:W-:Y:S01]  /*b2b0*/  FFMA.FTZ R15, R178, -UR5, R15 ;  /* 0x80000005b20f7c23 */ /* 0x000fe2000801000f */
[----:B------:R-:W-:Y:S01]  /*b2c0*/  I2FP.F32.S32 R175, R174 ;  /* 0x000000ae00af7245 */ /* 0x000fe20000201400 */
[C---:B------:R-:W-:Y:S01]  /*b2d0*/  FFMA.FTZ R8, R177.reuse, -UR5, R8 ;  /* 0x80000005b1087c23 */ /* 0x040fe20008010008 */
[----:B------:R-:W-:Y:S01]  /*b2e0*/  I2FP.F32.S32 R174, R173 ;  /* 0x000000ad00ae7245 */ /* 0x000fe20000201400 */
[----:B------:R-:W-:Y:S01]  /*b2f0*/  FFMA.FTZ R14, R177, -UR5, R14 ;  /* 0x80000005b10e7c23 */ /* 0x000fe2000801000e */
[----:B------:R-:W-:Y:S01]  /*b300*/  FMNMX.FTZ R176, R4, R165, !PT ;  /* 0x000000a504b07209 */ /* 0x000fe20007810000 */
[C---:B------:R-:W-:Y:S01]  /*b310*/  FFMA.FTZ R12, R175.reuse, -UR5, R12 ;  /* 0x80000005af0c7c23 */ /* 0x040fe2000801000c */
[----:B------:R-:W-:Y:S01]  /*b320*/  @!P1 IADD3 R172, -R180, 0x18, RZ ;  /* 0x00000018b4ac9810 */ /* 0x000fe20007ffe1ff */
[----:B------:R-:W-:Y:S01]  /*b330*/  FFMA.FTZ R18, R175, -UR5, R18 ;  /* 0x80000005af127c23 */ /* 0x000fe20008010012 */
[----:B------:R-:W-:Y:S01]  /*b340*/  ISETP.GE.AND P5, PT, R169, RZ, PT ;  /* 0x000000ffa900720c */ /* 0x000fe20003fa6270 */
[----:B------:R-:W-:Y:S01]  /*b350*/  FFMA.FTZ R13, R174, -UR5, R13 ;  /* 0x80000005ae0d7c23 */ /* 0x000fe2000801000d */
[----:B------:R-:W-:Y:S01]  /*b360*/  @!P0 IADD3 R171, -R180, 0x19, RZ ;  /* 0x00000019b4ab8810 */ /* 0x000fe20007ffe1ff */
[----:B------:R-:W-:Y:S01]  /*b370*/  FFMA.FTZ R19, R174, -UR5, R19 ;  /* 0x80000005ae137c23 */ /* 0x000fe20008010013 */
[----:B------:R-:W-:Y:S02]  /*b380*/  FMNMX.FTZ R175, R5, R176, !PT ;  /* 0x000000b005af7209 */ /* 0x000fe40007810000 */
[----:B------:R-:W-:Y:S02]  /*b390*/  FMNMX.FTZ R174, R6, R0, !PT ;  /* 0x0000000006ae7209 */ /* 0x000fe40007810000 */
[----:B------:R-:W-:Y:S02]  /*b3a0*/  I2FP.F32.S32 R173, R172 ;  /* 0x000000ac00ad7245 */ /* 0x000fe40000201400 */
[----:B------:R-:W-:Y:S02]  /*b3b0*/  FMNMX.FTZ R176, R8, R175, !PT ;  /* 0x000000af08b07209 */ /* 0x000fe40007810000 */
[----:B------:R-:W-:Y:S01]  /*b3c0*/  I2FP.F32.S32 R172, R171 ;  /* 0x000000ab00ac7245 */ /* 0x000fe20000201400 */
[C---:B------:R-:W-:Y:S01]  /*b3d0*/  FFMA.FTZ R16, R173.reuse, -UR5, R16 ;  /* 0x80000005ad107c23 */ /* 0x040fe20008010010 */
[----:B------:R-:W-:Y:S01]  /*b3e0*/  IADD3 R168, R180, -0x28, RZ ;  /* 0xffffffd8b4a87810 */ /* 0x000fe20007ffe0ff */
[----:B------:R-:W-:Y:S01]  /*b3f0*/  FFMA.FTZ R22, R173, -UR5, R22 ;  /* 0x80000005ad167c23 */ /* 0x000fe20008010016 */
[----:B------:R-:W-:Y:S01]  /*b400*/  FMNMX.FTZ R171, R7, R174, !PT ;  /* 0x000000ae07ab7209 */ /* 0x000fe20007810000 */
[----:B------:R-:W-:Y:S01]  /*b410*/  FFMA.FTZ R17, R172, -UR5, R17 ;  /* 0x80000005ac117c23 */ /* 0x000fe20008010011 */
[----:B------:R-:W-:Y:S01]  /*b420*/  @!P6 IADD3 R170, -R180, 0x20, RZ ;  /* 0x00000020b4aae810 */ /* 0x000fe20007ffe1ff */
[----:B------:R-:W-:Y:S01]  /*b430*/  FFMA.FTZ R23, R172, -UR5, R23 ;  /* 0x80000005ac177c23 */ /* 0x000fe20008010017 */
[----:B------:R-:W-:Y:S02]  /*b440*/  FMNMX.FTZ R173, R9, R176, !PT ;  /* 0x000000b009ad7209 */ /* 0x000fe40007810000 */
[----:B------:R-:W-:Y:S01]  /*b450*/  ISETP.GE.AND P4, PT, R168, RZ, PT ;  /* 0x000000ffa800720c */ /* 0x000fe20003f86270 */
[----:B------:R-:W-:Y:S01]  /*b460*/  LDSM.16.MT88.4 R176, [R225+0x10000] ;  /* 0x01000000e1b0783b */ /* 0x000fe20000004200 */
[----:B------:R-:W-:Y:S02]  /*b470*/  FMNMX.FTZ R174, R10, R171, !PT ;  /* 0x000000ab0aae7209 */ /* 0x000fe40007810000 */
[C---:B------:R-:W-:Y:S02]  /*b480*/  IADD3 R167, R180.reuse, -0x29, RZ ;  /* 0xffffffd7b4a77810 */ /* 0x040fe40007ffe0ff */
[C---:B------:R-:W-:Y:S02]  /*b490*/  IADD3 R166, R180.reuse, -0x30, RZ ;  /* 0xffffffd0b4a67810 */ /* 0x040fe40007ffe0ff */
[----:B------:R-:W-:Y:S02]  /*b4a0*/  @!P5 IADD3 R169, -R180, 0x21, RZ ;  /* 0x00000021b4a9d810 */ /* 0x000fe40007ffe1ff */
[----:B------:R-:W-:Y:S02]  /*b4b0*/  I2FP.F32.S32 R171, R170 ;  /* 0x000000aa00ab7245 */ /* 0x000fe40000201400 */
[----:B------:R-:W-:Y:S02]  /*b4c0*/  FMNMX.FTZ R170, R12, R173, !PT ;  /* 0x000000ad0caa7209 */ /* 0x000fe40007810000 */
[----:B------:R-:W-:Y:S01]  /*b4d0*/  FMNMX.FTZ R173, R11, R174, !PT ;  /* 0x000000ae0bad7209 */ /* 0x000fe20007810000 */
[----:B------:R-:W-:Y:S01]  /*b4e0*/  FFMA.FTZ R26, R171, -UR5, R26 ;  /* 0x80000005ab1a7c23 */ /* 0x000fe2000801001a */
[----:B------:R-:W-:Y:S01]  /*b4f0*/  ISETP.GE.AND P3, PT, R167, RZ, PT ;  /* 0x000000ffa700720c */ /* 0x000fe20003f66270 */
[----:B------:R-:W-:Y:S01]  /*b500*/  FFMA.FTZ R20, R171, -UR5, R20 ;  /* 0x80000005ab147c23 */ /* 0x000fe20008010014 */
[----:B------:R-:W-:Y:S02]  /*b510*/  ISETP.GE.AND P2, PT, R166, RZ, PT ;  /* 0x000000ffa600720c */ /* 0x000fe40003f46270 */
[----:B------:R-:W-:Y:S02]  /*b520*/  I2FP.F32.S32 R172, R169 ;  /* 0x000000a900ac7245 */ /* 0x000fe40000201400 */
[----:B------:R-:W-:Y:S02]  /*b530*/  FMNMX.FTZ R169, R13, R170, !PT ;  /* 0x000000aa0da97209 */ /* 0x000fe40007810000 */
[----:B------:R-:W-:Y:S01]  /*b540*/  FMNMX.FTZ R170, R14, R173, !PT ;  /* 0x000000ad0eaa7209 */ /* 0x000fe20007810000 */
[----:B------:R-:W-:Y:S01]  /*b550*/  FFMA.FTZ R27, R172, -UR5, R27 ;  /* 0x80000005ac1b7c23 */ /* 0x000fe2000801001b */
[----:B------:R-:W-:Y:S01]  /*b560*/  IADD3 R164, R180, -0x38, RZ ;  /* 0xffffffc8b4a47810 */ /* 0x000fe20007ffe0ff */
[----:B------:R-:W-:Y:S01]  /*b570*/  FFMA.FTZ R21, R172, -UR5, R21 ;  /* 0x80000005ac157c23 */ /* 0x000fe20008010015 */
[----:B------:R-:W-:Y:S02]  /*b580*/  FMNMX.FTZ R174, R16, R169, !PT ;  /* 0x000000a910ae7209 */ /* 0x000fe40007810000 */
[----:B------:R-:W-:Y:S02]  /*b590*/  FMNMX.FTZ R171, R15, R170, !PT ;  /* 0x000000aa0fab7209 */ /* 0x000fe40007810000 */
[C---:B------:R-:W-:Y:S02]  /*b5a0*/  IADD3 R2, R180.reuse, -0x31, RZ ;  /* 0xffffffcfb4027810 */ /* 0x040fe40007ffe0ff */
[C---:B------:R-:W-:Y:S02]  /*b5b0*/  @!P4 IADD3 R168, -R180.reuse, 0x28, RZ ;  /* 0x00000028b4a8c810 */ /* 0x040fe40007ffe1ff */
[----:B------:R-:W-:Y:S02]  /*b5c0*/  IADD3 R3, R180, -0x39, RZ ;  /* 0xffffffc7b4037810 */ /* 0x000fe40007ffe0ff */
[----:B------:R-:W-:Y:S02]  /*b5d0*/  ISETP.GE.AND P0, PT, R164, RZ, PT ;  /* 0x000000ffa400720c */ /* 0x000fe40003f06270 */
[----:B------:R-:W-:Y:S02]  /*b5e0*/  FMNMX.FTZ R173, R17, R174, !PT ;  /* 0x000000ae11ad7209 */ /* 0x000fe40007810000 */
[----:B------:R-:W-:Y:S02]  /*b5f0*/  FMNMX.FTZ R170, R18, R171, !PT ;  /* 0x000000ab12aa7209 */ /* 0x000fe40007810000 */
[----:B------:R-:W-:Y:S02]  /*b600*/  ISETP.GE.AND P1, PT, R2, RZ, PT ;  /* 0x000000ff0200720c */ /* 0x000fe40003f26270 */
[----:B------:R-:W-:Y:S02]  /*b610*/  I2FP.F32.S32 R169, R168 ;  /* 0x000000a800a97245 */ /* 0x000fe40000201400 */
[C---:B------:R-:W-:Y:S02]  /*b620*/  @!P3 IADD3 R167, -R180.reuse, 0x29, RZ ;  /* 0x00000029b4a7b810 */ /* 0x040fe40007ffe1ff */
[----:B------:R-:W-:Y:S01]  /*b630*/  ISETP.GE.AND P6, PT, R3, RZ, PT ;  /* 0x000000ff0300720c */ /* 0x000fe20003fc6270 */
[C---:B------:R-:W-:Y:S01]  /*b640*/  FFMA.FTZ R24, R169.reuse, -UR5, R24 ;  /* 0x80000005a9187c23 */ /* 0x040fe20008010018 */
[----:B------:R-:W-:Y:S01]  /*b650*/  @!P2 IADD3 R166, -R180, 0x30, RZ ;  /* 0x00000030b4a6a810 */ /* 0x000fe20007ffe1ff */
[----:B------:R-:W-:Y:S01]  /*b660*/  FFMA.FTZ R30, R169, -UR5, R30 ;  /* 0x80000005a91e7c23 */ /* 0x000fe2000801001e */
[----:B------:R-:W-:Y:S02]  /*b670*/  FMNMX.FTZ R172, R20, R173, !PT ;  /* 0x000000ad14ac7209 */ /* 0x000fe40007810000 */
[----:B------:R-:W-:Y:S02]  /*b680*/  FMNMX.FTZ R171, R19, R170, !PT ;  /* 0x000000aa13ab7209 */ /* 0x000fe40007810000 */
[----:B------:R-:W-:Y:S02]  /*b690*/  I2FP.F32.S32 R168, R167 ;  /* 0x000000a700a87245 */ /* 0x000fe40000201400 */
[----:B------:R-:W-:Y:S02]  /*b6a0*/  FMNMX.FTZ R169, R21, R172, !PT ;  /* 0x000000ac15a97209 */ /* 0x000fe40007810000 */
[----:B------:R-:W-:Y:S01]  /*b6b0*/  I2FP.F32.S32 R167, R166 ;  /* 0x000000a600a77245 */ /* 0x000fe20000201400 */
[----:B------:R-:W-:Y:S01]  /*b6c0*/  FFMA.FTZ R25, R168, -UR5, R25 ;  /* 0x80000005a8197c23 */ /* 0x000fe20008010019 */
[----:B------:R-:W-:Y:S01]  /*b6d0*/  FMNMX.FTZ R166, R22, R171, !PT ;  /* 0x000000ab16a67209 */ /* 0x000fe20007810000 */
[----:B------:R-:W-:Y:S01]  /*b6e0*/  FFMA.FTZ R31, R168, -UR5, R31 ;  /* 0x80000005a81f7c23 */ /* 0x000fe2000801001f */
[----:B------:R-:W-:Y:S01]  /*b6f0*/  @!P0 IADD3 R164, -R180, 0x38, RZ ;  /* 0x00000038b4a48810 */ /* 0x000fe20007ffe1ff */
[C---:B------:R-:W-:Y:S01]  /*b700*/  FFMA.FTZ R28, R167.reuse, -UR5, R28 ;  /* 0x80000005a71c7c23 */ /* 0x040fe2000801001c */
[----:B------:R-:W-:Y:S01]  /*b710*/  FMNMX.FTZ R170, R24, R169, !PT ;  /* 0x000000a918aa7209 */ /* 0x000fe20007810000 */
[----:B------:R-:W-:Y:S01]  /*b720*/  FFMA.FTZ R34, R167, -UR5, R34 ;  /* 0x80000005a7227c23 */ /* 0x000fe20008010022 */
[----:B------:R-:W-:Y:S02]  /*b730*/  FMNMX.FTZ R169, R23, R166, !PT ;  /* 0x000000a617a97209 */ /* 0x000fe40007810000 */
[C---:B------:R-:W-:Y:S02]  /*b740*/  @!P1 IADD3 R2, -R180.reuse, 0x31, RZ ;  /* 0x00000031b4029810 */ /* 0x040fe40007ffe1ff */
[----:B------:R-:W-:Y:S02]  /*b750*/  @!P6 IADD3 R3, -R180, 0x39, RZ ;  /* 0x00000039b403e810 */ /* 0x000fe40007ffe1ff */
[----:B------:R-:W-:Y:S01]  /*b760*/  I2FP.F32.S32 R173, R164 ;  /* 0x000000a400ad7245 */ /* 0x000fe20000201400 */
[----:B------:R-:W-:Y:S01]  /*b770*/  LDSM.16.MT88.4 R180, [R228+0x12800] ;  /* 0x01280000e4b4783b */ /* 0x000fe20000004200 */
[----:B------:R-:W-:Y:S02]  /*b780*/  FMNMX.FTZ R164, R26, R169, !PT ;  /* 0x000000a91aa47209 */ /* 0x000fe40007810000 */
[----:B------:R-:W-:Y:S01]  /*b790*/  FMNMX.FTZ R171, R25, R170, !PT ;  /* 0x000000aa19ab7209 */ /* 0x000fe20007810000 */
[----:B------:R-:W-:Y:S01]  /*b7a0*/  FFMA.FTZ R32, R173, -UR5, R32 ;  /* 0x80000005ad207c23 */ /* 0x000fe20008010020 */
[----:B------:R-:W-:Y:S02]  /*b7b0*/  I2FP.F32.S32 R2, R2 ;  /* 0x0000000200027245 */ /* 0x000fe40000201400 */
[----:B------:R-:W-:Y:S01]  /*b7c0*/  I2FP.F32.S32 R170, R3 ;  /* 0x0000000300aa7245 */ /* 0x000fe20000201400 */
[----:B------:R-:W-:Y:S01]  /*b7d0*/  LDSM.16.MT88.4 R172, [R226+0x10000] ;  /* 0x01000000e2ac783b */ /* 0x000fe20000004200 */
[----:B------:R-:W-:Y:S01]  /*b7e0*/  FMNMX.FTZ R3, R27, R164, !PT ;  /* 0x000000a41b037209 */ /* 0x000fe20007810000 */
[----:B------:R-:W-:Y:S01]  /*b7f0*/  FFMA.FTZ R29, R2, -UR5, R29 ;  /* 0x80000005021d7c23 */ /* 0x000fe2000801001d */
[----:B------:R-:W-:Y:S01]  /*b800*/  FMNMX.FTZ R166, R28, R171, !PT ;  /* 0x000000ab1ca67209 */ /* 0x000fe20007810000 */
[----:B------:R-:W-:Y:S01]  /*b810*/  FFMA.FTZ R33, R170, -UR5, R33 ;  /* 0x80000005aa217c23 */ /* 0x000fe20008010021 */
[----:B------:R-:W-:Y:S01]  /*b820*/  FMNMX.FTZ R164, R30, R3, !PT ;  /* 0x000000031ea47209 */ /* 0x000fe20007810000 */
[----:B------:R-:W-:Y:S01]  /*b830*/  FFMA.FTZ R35, R2, -UR5, R35 ;  /* 0x8000000502237c23 */ /* 0x000fe20008010023 */
[----:B------:R-:W-:Y:S02]  /*b840*/  FMNMX.FTZ R169, R29, R166, !PT ;  /* 0x000000a61da97209 */ /* 0x000fe40007810000 */
[----:B------:R-:W-:Y:S02]  /*b850*/  FMNMX.FTZ R3, R31, R164, !PT ;  /* 0x000000a41f037209 */ /* 0x000fe40007810000 */
[----:B------:R-:W-:Y:S02]  /*b860*/  FMNMX.FTZ R166, R32, R169, !PT ;  /* 0x000000a920a67209 */ /* 0x000fe40007810000 */
[----:B------:R-:W-:Y:S02]  /*b870*/  FMNMX.FTZ R2, R34, R3, !PT ;  /* 0x0000000322027209 */ /* 0x000fe40007810000 */
[----:B------:R-:W-:Y:S02]  /*b880*/  FMNMX.FTZ R168, R33, R166, !PT ;  /* 0x000000a621a87209 */ /* 0x000fe40007810000 */
[----:B------:R-:W-:Y:S03]  /*b890*/  FMNMX.FTZ R167, R35, R2, !PT ;  /* 0x0000000223a77209 */ /* 0x000fe60007810000 */
[----:B------:R-:W-:Y:S08]  /*b8a0*/  SHFL.BFLY PT, R3, R168, 0x2, 0x1f ;  /* 0x0c401f00a8037f89 */ /* 0x000ff000000e0000 */
[----:B------:R-:W1:Y:S02]  /*b8b0*/  SHFL.BFLY PT, R2, R167, 0x2, 0x1f ;  /* 0x0c401f00a7027f89 */ /* 0x000e6400000e0000 */
[----:B-1----:R-:W-:Y:S02]  /*b8c0*/  FMNMX.FTZ R166, R167, R2, !PT ;  /* 0x00000002a7a67209 */ /* 0x002fe40007810000 */
[----:B------:R-:W-:Y:S04]  /*b8d0*/  FMNMX.FTZ R169, R168, R3, !PT ;  /* 0x00000003a8a97209 */ /* 0x000fe80007810000 */
[----:B------:R-:W1:Y:S08]  /*b8e0*/  SHFL.BFLY PT, R3, R166, 0x1, 0x1f ;  /* 0x0c201f00a6037f89 */ /* 0x000e7000000e0000 */
[----:B------:R-:W2:Y:S01]  /*b8f0*/  SHFL.BFLY PT, R164, R169, 0x1, 0x1f ;  /* 0x0c201f00a9a47f89 */ /* 0x000ea200000e0000 */
[----:B-1----:R-:W-:Y:S02]  /*b900*/  FMNMX.FTZ R3, R166, R3, !PT ;  /* 0x00000003a6037209 */ /* 0x002fe40007810000 */
[----:B--2---:R-:W-:Y:S03]  /*b910*/  FMNMX.FTZ R164, R169, R164, !PT ;  /* 0x000000a4a9a47209 */ /* 0x004fe60007810000 */
[C---:B------:R-:W-:Y:S02]  /*b920*/  FADD.FTZ R0, -R3.reuse, R0 ;  /* 0x0000000003007221 */ /* 0x040fe40000010100 */
[----:B------:R-:W1:Y:S01]  /*b930*/  LDSM.16.MT88.4 R168, [R228+0x10000] ;  /* 0x01000000e4a8783b */ /* 0x000e620000004200 */
[C---:B------:R-:W-:Y:S01]  /*b940*/  FMUL.FTZ R196, R3.reuse, UR4 ;  /* 0x0000000403c47c20 */ /* 0x040fe20008410000 */
[C---:B------:R-:W-:Y:S01]  /*b950*/  FSETP.NEU.FTZ.AND P0, PT, R164.reuse, -INF , PT ;  /* 0xff800000a400780b */ /* 0x040fe20003f1d000 */
[----:B------:R-:W-:Y:S01]  /*b960*/  FADD.FTZ R2, -R164, R165 ;  /* 0x000000a5a4027221 */ /* 0x000fe20000010100 */
[----:B------:R-:W-:Y:S01]  /*b970*/  FMUL.FTZ R167, R0, UR4 ;  /* 0x0000000400a77c20 */ /* 0x000fe20008410000 */
[----:B------:R-:W-:Y:S02]  /*b980*/  FMUL.FTZ R198, R164, UR4 ;  /* 0x00000004a4c67c20 */ /* 0x000fe40008410000 */
[----:B------:R-:W-:Y:S01]  /*b990*/  FMUL.FTZ R165, R2, UR4 ;  /* 0x0000000402a57c20 */ /* 0x000fe20008410000 */
[----:B------:R2:W3:Y:S02]  /*b9a0*/  MUFU.EX2 R0, R167 ;  /* 0x000000a700007308 */ /* 0x0004e40000000800 */
[----:B------:R-:W-:Y:S02]  /*b9b0*/  FSEL R198, R198, RZ, P0 ;  /* 0x000000ffc6c67208 */ /* 0x000fe40000000000 */
[----:B------:R-:W-:Y:S03]  /*b9c0*/  FSETP.NEU.FTZ.AND P0, PT, R3, -INF , PT ;  /* 0xff8000000300780b */ /* 0x000fe60003f1d000 */
[--C-:B------:R-:W-:Y:S03]  /*b9d0*/  FFMA.FTZ R197, R4, UR4, -R198.reuse ;  /* 0x0000000404c57c23 */ /* 0x100fe600080108c6 */
[----:B------:R4:W5:Y:S01]  /*b9e0*/  MUFU.EX2 R2, R165 ;  /* 0x000000a500027308 */ /* 0x0009620000000800 */
[----:B------:R-:W-:Y:S01]  /*b9f0*/  FSEL R196, R196, RZ, P0 ;  /* 0x000000ffc4c47208 */ /* 0x000fe20000000000 */
[--C-:B------:R-:W-:Y:S01]  /*ba00*/  FFMA.FTZ R194, R5, UR4, -R198.reuse ;  /* 0x0000000405c27c23 */ /* 0x100fe200080108c6 */
[--C-:B------:R-:W-:Y:S01]  /*ba10*/  FFMA.FTZ R193, R8, UR4, -R198.reuse ;  /* 0x0000000408c17c23 */ /* 0x100fe200080108c6 */
[--C-:B------:R-:W-:Y:S01]  /*ba20*/  FFMA.FTZ R192, R9, UR4, -R198.reuse ;  /* 0x0000000409c07c23 */ /* 0x100fe200080108c6 */
[----:B------:R-:W-:Y:S01]  /*ba30*/  FFMA.FTZ R199, R12, UR4, -R198 ;  /* 0x000000040cc77c23 */ /* 0x000fe200080108c6 */
[--C-:B------:R-:W-:Y:S01]  /*ba40*/  FFMA.FTZ R195, R6, UR4, -R196.reuse ;  /* 0x0000000406c37c23 */ /* 0x100fe200080108c4 */
[--C-:B------:R-:W-:Y:S03]  /*ba50*/  FFMA.FTZ R166, R10, UR4, -R196.reuse ;  /* 0x000000040aa67c23 */ /* 0x100fe600080108c4 */
[----:B------:R-:W-:Y:S01]  /*ba60*/  MUFU.EX2 R197, R197 ;  /* 0x000000c500c57308 */ /* 0x000fe20000000800 */
[--C-:B--2---:R-:W-:Y:S01]  /*ba70*/  FFMA.FTZ R167, R7, UR4, -R196.reuse ;  /* 0x0000000407a77c23 */ /* 0x104fe200080108c4 */
[C---:B---3--:R-:W-:Y:S01]  /*ba80*/  FMUL.FTZ R6, R0.reuse, R158 ;  /* 0x0000009e00067220 */ /* 0x048fe20000410000 */
[C---:B------:R-:W-:Y:S01]  /*ba90*/  FMUL.FTZ R7, R0.reuse, R159 ;  /* 0x0000009f00077220 */ /* 0x040fe20000410000 */
[C---:B------:R-:W-:Y:S01]  /*baa0*/  FMUL.FTZ R10, R0.reuse, R162 ;  /* 0x000000a2000a7220 */ /* 0x040fe20000410000 */
[C---:B------:R-:W-:Y:S01]  /*bab0*/  FMUL.FTZ R38, R0.reuse, R38 ;  /* 0x0000002600267220 */ /* 0x040fe20000410000 */
[C---:B------:R-:W-:Y:S01]  /*bac0*/  FMUL.FTZ R39, R0.reuse, R39 ;  /* 0x0000002700277220 */ /* 0x040fe20000410000 */
[----:B------:R-:W-:Y:S03]  /*bad0*/  FMUL.FTZ R42, R0, R42 ;  /* 0x0000002a002a7220 */ /* 0x000fe60000410000 */
[----:B------:R-:W2:Y:S01]  /*bae0*/  MUFU.EX2 R194, R194 ;  /* 0x000000c200c27308 */ /* 0x000ea20000000800 */
[----:B----4-:R-:W-:Y:S01]  /*baf0*/  FFMA.FTZ R165, R11, UR4, -R196 ;  /* 0x000000040ba57c23 */ /* 0x010fe200080108c4 */
[C---:B-----5:R-:W-:Y:S01]  /*bb00*/  FMUL.FTZ R4, R2.reuse, R156 ;  /* 0x0000009c02047220 */ /* 0x060fe20000410000 */
[C---:B------:R-:W-:Y:S01]  /*bb10*/  FMUL.FTZ R5, R2.reuse, R157 ;  /* 0x0000009d02057220 */ /* 0x040fe20000410000 */
[C---:B------:R-:W-:Y:S01]  /*bb20*/  FMUL.FTZ R8, R2.reuse, R160 ;  /* 0x000000a002087220 */ /* 0x040fe20000410000 */
[----:B------:R-:W-:Y:S01]  /*bb30*/  FMUL.FTZ R9, R2, R161 ;  /* 0x000000a102097220 */ /* 0x000fe20000410000 */
[----:B------:R-:W-:Y:S01]  /*bb40*/  FMUL.FTZ R11, R0, R163 ;  /* 0x000000a3000b7220 */ /* 0x000fe20000410000 */
[C---:B------:R-:W-:Y:S03]  /*bb50*/  FMUL.FTZ R36, R2.reuse, R36 ;  /* 0x0000002402247220 */ /* 0x040fe60000410000 */
[----:B------:R-:W-:Y:S01]  /*bb60*/  MUFU.EX2 R193, R193 ;  /* 0x000000c100c17308 */ /* 0x000fe20000000800 */
[----:B------:R-:W3:Y:S01]  /*bb70*/  LDSM.16.MT88.4 R160, [R224+0x10000] ;  /* 0x01000000e0a0783b */ /* 0x000ee20000004200 */
[C---:B------:R-:W-:Y:S01]  /*bb80*/  FMUL.FTZ R37, R2.reuse, R37 ;  /* 0x0000002502257220 */ /* 0x040fe20000410000 */
[C---:B------:R-:W-:Y:S01]  /*bb90*/  FMUL.FTZ R40, R2.reuse, R40 ;  /* 0x0000002802287220 */ /* 0x040fe20000410000 */
[----:B------:R-:W-:Y:S01]  /*bba0*/  FMUL.FTZ R41, R2, R41 ;  /* 0x0000002902297220 */ /* 0x000fe20000410000 */
        /* <DEDUP_REMOVED lines=20> */
[----:B----4-:R-:W-:Y:S01]  /*bcf0*/  F2FP.BF16.F32.PACK_AB R158, R192, R193 ;  /* 0x000000c1c09e723e */ /* 0x010fe200000010ff */
        /* <DEDUP_REMOVED lines=11> */
[C---:B------:R-:W-:Y:S01]  /*bdb0*/  FMUL.FTZ R68, R2.reuse, R68 ;  /* 0x0000004402447220 */ /* 0x040fe20000410000 */
[----:B------:R-:W-:Y:S01]  /*bdc0*/  FMUL.FTZ R69, R2, R69 ;  /* 0x0000004502457220 */ /* 0x000fe20000410000 */
[C---:B------:R-:W-:Y:S03]  /*bdd0*/  FMUL.FTZ R70, R0.reuse, R70 ;  /* 0x0000004600467220 */ /* 0x040fe60000410000 */
        /* <DEDUP_REMOVED lines=40> */
[----:B------:R-:W-:Y:S04]  /*c060*/  LDSM.16.MT88.4 R176, [R224+0x10800] ;  /* 0x01080000e0b0783b */ /* 0x000fe80000004200 */
[----:B------:R-:W-:Y:S01]  /*c070*/  FMUL.FTZ R97, R2, R97 ;  /* 0x0000006102617220 */ /* 0x000fe20000410000 */
[C---:B---3--:R-:W-:Y:S05]  /*c080*/  HMMA.16816.F32.BF16 R52, R156.reuse, R160, R52 ;  /* 0x000000a09c34723c */ /* 0x048fea0000041834 */
        /* <DEDUP_REMOVED lines=68> */
[----:B------:R-:W-:Y:S03]  /*c4d0*/  FFMA.FTZ R200, R13, UR4, -R198 ;  /* 0x000000040dc87c23 */ /* 0x000fe600080108c6 */
[----:B------:R-:W-:Y:S01]  /*c4e0*/  FMUL.FTZ R13, R2, R153 ;  /* 0x00000099020d7220 */ /* 0x000fe20000410000 */
[--C-:B------:R-:W-:Y:S01]  /*c4f0*/  FFMA.FTZ R203, R14, UR4, -R196.reuse ;  /* 0x000000040ecb7c23 */ /* 0x100fe200080108c4 */
[----:B------:R-:W-:Y:S01]  /*c500*/  FMUL.FTZ R14, R0, R154 ;  /* 0x0000009a000e7220 */ /* 0x000fe20000410000 */
[C---:B------:R-:W-:Y:S01]  /*c510*/  FMUL.FTZ R140, R2.reuse, R140 ;  /* 0x0000008c028c7220 */ /* 0x040fe20000410000 */
[----:B------:R-:W-:Y:S01]  /*c520*/  FMUL.FTZ R141, R2, R141 ;  /* 0x0000008d028d7220 */ /* 0x000fe20000410000 */
[C---:B------:R-:W-:Y:S01]  /*c530*/  FMUL.FTZ R142, R0.reuse, R142 ;  /* 0x0000008e008e7220 */ /* 0x040fe20000410000 */
[C---:B---3--:R-:W-:Y:S01]  /*c540*/  HMMA.16816.F32.BF16 R124, R156.reuse, R160, R124 ;  /* 0x000000a09c7c723c */ /* 0x048fe2000004187c */
[----:B------:R-:W3:Y:S02]  /*c550*/  MUFU.EX2 R200, R200 ;  /* 0x000000c800c87308 */ /* 0x000ee40000000800 */
[C---:B------:R-:W-:Y:S01]  /*c560*/  FMUL.FTZ R143, R0.reuse, R143 ;  /* 0x0000008f008f7220 */ /* 0x040fe20000410000 */
[----:B------:R-:W-:Y:S01]  /*c570*/  FFMA.FTZ R204, R15, UR4, -R196 ;  /* 0x000000040fcc7c23 */ /* 0x000fe200080108c4 */
[----:B------:R-:W-:Y:S01]  /*c580*/  FMUL.FTZ R15, R0, R155 ;  /* 0x0000009b000f7220 */ /* 0x000fe20000410000 */
[C---:B------:R-:W-:Y:S01]  /*c590*/  HMMA.16816.F32.BF16 R128, R156.reuse, R162, R128 ;  /* 0x000000a29c80723c */ /* 0x040fe20000041880 */
[----:B------:R-:W4:Y:S04]  /*c5a0*/  LDSM.16.MT88.4 R160, [R224+0x16000] ;  /* 0x01600000e0a0783b */ /* 0x000f280000004200 */
[----:B------:R-:W-:Y:S01]  /*c5b0*/  MUFU.EX2 R203, R203 ;  /* 0x000000cb00cb7308 */ /* 0x000fe20000000800 */
[--C-:B------:R-:W-:Y:S01]  /*c5c0*/  FFMA.FTZ R202, R16, UR4, -R198.reuse ;  /* 0x0000000410ca7c23 */ /* 0x100fe200080108c6 */
[C---:B-1----:R-:W-:Y:S02]  /*c5d0*/  HMMA.16816.F32.BF16 R132, R156.reuse, R168, R132 ;  /* 0x000000a89c84723c */ /* 0x042fe40000041884 */
[----:B------:R-:W-:Y:S02]  /*c5e0*/  LDSM.16.MT88.4 R152, [R226+0x10800] ;  /* 0x01080000e298783b */ /* 0x000fe40000004200 */
[----:B------:R-:W-:Y:S02]  /*c5f0*/  FFMA.FTZ R201, R17, UR4, -R198 ;  /* 0x0000000411c97c23 */ /* 0x000fe400080108c6 */
[C---:B------:R-:W-:Y:S02]  /*c600*/  HMMA.16816.F32.BF16 R136, R156.reuse, R170, R136 ;  /* 0x000000aa9c88723c */ /* 0x040fe40000041888 */
[----:B------:R-:W-:Y:S02]  /*c610*/  MUFU.EX2 R202, R202 ;  /* 0x000000ca00ca7308 */ /* 0x000fe40000000800 */
[----:B------:R-:W1:Y:S02]  /*c620*/  LDSM.16.MT88.4 R168, [R228+0x10800] ;  /* 0x01080000e4a8783b */ /* 0x000e640000004200 */
[C---:B--2---:R-:W-:Y:S06]  /*c630*/  HMMA.16816.F32.BF16 R140, R156.reuse, R172, R140 ;  /* 0x000000ac9c8c723c */ /* 0x044fec000004188c */
[----:B------:R-:W2:Y:S01]  /*c640*/  MUFU.EX2 R201, R201 ;  /* 0x000000c900c97308 */ /* 0x000ea20000000800 */
[--C-:B------:R-:W-:Y:S01]  /*c650*/  FFMA.FTZ R205, R18, UR4, -R196.reuse ;  /* 0x0000000412cd7c23 */ /* 0x100fe200080108c4 */
[C---:B------:R-:W-:Y:S01]  /*c660*/  HMMA.16816.F32.BF16 R12, R156.reuse, R174, R12 ;  /* 0x000000ae9c0c723c */ /* 0x040fe2000004180c */
[----:B------:R-:W5:Y:S02]  /*c670*/  LDSM.16.MT88.4 R172, [R225+0x10800] ;  /* 0x01080000e1ac783b */ /* 0x000f640000004200 */
[----:B------:R-:W-:Y:S05]  /*c680*/  FFMA.FTZ R206, R19, UR4, -R196 ;  /* 0x0000000413ce7c23 */ /* 0x000fea00080108c4 */
[----:B------:R-:W1:Y:S03]  /*c690*/  MUFU.EX2 R204, R204 ;  /* 0x000000cc00cc7308 */ /* 0x000e660000000800 */
        /* <DEDUP_REMOVED lines=9> */
[----:B---3--:R-:W-:Y:S01]  /*c730*/  F2FP.BF16.F32.PACK_AB R148, R200, R199 ;  /* 0x000000c7c894723e */ /* 0x008fe200000010ff */
[C---:B----4-:R-:W-:Y:S05]  /*c740*/  HMMA.16816.F32.BF16 R16, R156.reuse, R160, R16 ;  /* 0x000000a09c10723c */ /* 0x050fea0000041810 */
[----:B------:R-:W3:Y:S01]  /*c750*/  MUFU.EX2 R206, R206 ;  /* 0x000000ce00ce7308 */ /* 0x000ee20000000800 */
[----:B--2---:R-:W-:Y:S01]  /*c760*/  F2FP.BF16.F32.PACK_AB R150, R201, R202 ;  /* 0x000000cac996723e */ /* 0x004fe200000010ff */
[----:B------:R-:W-:Y:S01]  /*c770*/  FFMA.FTZ R197, R2, R251, R197 ;  /* 0x000000fb02c57223 */ /* 0x000fe200000100c5 */
[----:B------:R-:W-:Y:S01]  /*c780*/  HMMA.16816.F32.BF16 R144, R156, R162, R144 ;  /* 0x000000a29c90723c */ /* 0x000fe20000041890 */
[----:B------:R-:W2:Y:S02]  /*c790*/  LDSM.16.MT88.4 R156, [R224+0x12800] ;  /* 0x01280000e09c783b */ /* 0x000ea40000004200 */
[----:B-1----:R-:W-:Y:S01]  /*c7a0*/  F2FP.BF16.F32.PACK_AB R149, R204, R203 ;  /* 0x000000cbcc95723e */ /* 0x002fe200000010ff */
[----:B------:R-:W-:Y:S01]  /*c7b0*/  FFMA.FTZ R195, R0, R249, R195 ;  /* 0x000000f900c37223 */ /* 0x000fe200000100c3 */
[----:B------:R-:W-:Y:S01]  /*c7c0*/  MOV R0, R3 ;  /* 0x0000000300007202 */ /* 0x000fe20000000f00 */
[----:B------:R-:W-:Y:S03]  /*c7d0*/  FADD.FTZ R194, R194, R197 ;  /* 0x000000c5c2c27221 */ /* 0x000fe60000010000 */
[----:B------:R-:W1:Y:S02]  /*c7e0*/  LDSM.16.MT88.4 R160, [R228+0x14800] ;  /* 0x01480000e4a0783b */ /* 0x000e640000004200 */
[----:B------:R-:W-:Y:S01]  /*c7f0*/  FADD.FTZ R195, R167, R195 ;  /* 0x000000c3a7c37221 */ /* 0x000fe20000010000 */
[----:B------:R-:W-:Y:S01]  /*c800*/  FADD.FTZ R193, R193, R194 ;  /* 0x000000c2c1c17221 */ /* 0x000fe20000010000 */
[----:B---3--:R-:W-:Y:S02]  /*c810*/  F2FP.BF16.F32.PACK_AB R151, R206, R205 ;  /* 0x000000cdce97723e */ /* 0x008fe400000010ff */
[----:B------:R-:W-:Y:S01]  /*c820*/  FADD.FTZ R166, R166, R195 ;  /* 0x000000c3a6a67221 */ /* 0x000fe20000010000 */
[----:B------:R-:W-:Y:S03]  /*c830*/  FADD.FTZ R192, R192, R193 ;  /* 0x000000c1c0c07221 */ /* 0x000fe60000010000 */
[----:B------:R-:W-:Y:S01]  /*c840*/  FADD.FTZ R166, R165, R166 ;  /* 0x000000a6a5a67221 */ /* 0x000fe20000010000 */
[----:B------:R-:W-:Y:S01]  /*c850*/  MOV R165, R164 ;  /* 0x000000a400a57202 */ /* 0x000fe20000000f00 */
        /* <DEDUP_REMOVED lines=30> */
[----:B------:R-:W-:Y:S01]  /*ca40*/  FFMA.FTZ R187, R25, UR4, -R198 ;  /* 0x0000000419bb7c23 */ /* 0x000fe200080108c6 */
[C---:B--2---:R-:W-:Y:S05]  /*ca50*/  HMMA.16816.F32.BF16 R84, R148.reuse, R156, R84 ;  /* 0x0000009c9454723c */ /* 0x044fea0000041854 */
[----:B------:R-:W-:Y:S01]  /*ca60*/  MUFU.EX2 R186, R186 ;  /* 0x000000ba00ba7308 */ /* 0x000fe20000000800 */
[--C-:B------:R-:W-:Y:S01]  /*ca70*/  FFMA.FTZ R190, R26, UR4, -R196.reuse ;  /* 0x000000041abe7c23 */ /* 0x100fe200080108c4 */
[C---:B------:R-:W-:Y:S01]  /*ca80*/  HMMA.16816.F32.BF16 R88, R148.reuse, R158, R88 ;  /* 0x0000009e9458723c */ /* 0x040fe20000041858 */
[----:B------:R-:W2:Y:S03]  /*ca90*/  LDSM.16.MT88.4 R156, [R226+0x16800] ;  /* 0x01680000e29c783b */ /* 0x000ea60000004200 */
[----:B------:R-:W-:Y:S02]  /*caa0*/  FFMA.FTZ R191, R27, UR4, -R196 ;  /* 0x000000041bbf7c23 */ /* 0x000fe400080108c4 */
[C---:B-1----:R-:W-:Y:S02]  /*cab0*/  HMMA.16816.F32.BF16 R92, R148.reuse, R160, R92 ;  /* 0x000000a0945c723c */ /* 0x042fe4000004185c */
[----:B------:R-:W1:Y:S01]  /*cac0*/  MUFU.EX2 R187, R187 ;  /* 0x000000bb00bb7308 */ /* 0x000e620000000800 */
[----:B------:R-:W-:Y:S02]  /*cad0*/  LDSM.16.MT88.4 R24, [R224+0x11000] ;  /* 0x01100000e018783b */ /* 0x000fe40000004200 */
[----:B------:R-:W-:Y:S01]  /*cae0*/  FFMA.FTZ R185, R21, UR4, -R198 ;  /* 0x0000000415b97c23 */ /* 0x000fe200080108c6 */
[C---:B------:R-:W-:Y:S06]  /*caf0*/  HMMA.16816.F32.BF16 R96, R148.reuse, R162, R96 ;  /* 0x000000a29460723c */ /* 0x040fec0000041860 */
[----:B------:R-:W-:Y:S01]  /*cb00*/  MUFU.EX2 R190, R190 ;  /* 0x000000be00be7308 */ /* 0x000fe20000000800 */
[----:B------:R-:W-:Y:S01]  /*cb10*/  LDSM.16.MT88.4 R160, [R224+0x16800] ;  /* 0x01680000e0a0783b */ /* 0x000fe20000004200 */
[C---:B---3--:R-:W-:Y:S03]  /*cb20*/  HMMA.16816.F32.BF16 R100, R148.reuse, R168, R100 ;  /* 0x000000a89464723c */ /* 0x048fe60000041864 */
[--C-:B------:R-:W-:Y:S03]  /*cb30*/  FFMA.FTZ R188, R22, UR4, -R196.reuse ;  /* 0x0000000416bc7c23 */ /* 0x100fe600080108c4 */
[C---:B------:R-:W-:Y:S01]  /*cb40*/  HMMA.16816.F32.BF16 R104, R148.reuse, R170, R104 ;  /* 0x000000aa9468723c */ /* 0x040fe20000041868 */
[----:B------:R-:W-:Y:S01]  /*cb50*/  LDSM.16.MT88.4 R168, [R228+0x11000] ;  /* 0x01100000e4a8783b */ /* 0x000fe20000004200 */
[----:B------:R-:W3:Y:S03]  /*cb60*/  MUFU.EX2 R185, R185 ;  /* 0x000000b900b97308 */ /* 0x000ee60000000800 */
[----:B-1----:R-:W-:Y:S01]  /*cb70*/  F2FP.BF16.F32.PACK_AB R22, R187, R186 ;  /* 0x000000babb16723e */ /* 0x002fe200000010ff */
[C---:B----4-:R-:W-:Y:S06]  /*cb80*/  HMMA.16816.F32.BF16 R108, R148.reuse, R152, R108 ;  /* 0x00000098946c723c */ /* 0x050fec000004186c */
[----:B------:R-:W-:Y:S01]  /*cb90*/  MUFU.EX2 R188, R188 ;  /* 0x000000bc00bc7308 */ /* 0x000fe20000000800 */
[----:B------:R-:W-:Y:S01]  /*cba0*/  FFMA.FTZ R189, R23, UR4, -R196 ;  /* 0x0000000417bd7c23 */ /* 0x000fe200080108c4 */
[C---:B------:R-:W-:Y:S01]  /*cbb0*/  HMMA.16816.F32.BF16 R112, R148.reuse, R154, R112 ;  /* 0x0000009a9470723c */ /* 0x040fe20000041870 */
[----:B------:R-:W1:Y:S05]  /*cbc0*/  LDSM.16.MT88.4 R152, [R225+0x16800] ;  /* 0x01680000e198783b */ /* 0x000e6a0000004200 */
[C---:B-----5:R-:W-:Y:S02]  /*cbd0*/  HMMA.16816.F32.BF16 R116, R148.reuse, R172, R116 ;  /* 0x000000ac9474723c */ /* 0x060fe40000041874 */
[----:B------:R-:W4:Y:S03]  /*cbe0*/  MUFU.EX2 R189, R189 ;  /* 0x000000bd00bd7308 */ /* 0x000f260000000800 */
[C---:B---3--:R-:W-:Y:S01]  /*cbf0*/  F2FP.BF16.F32.PACK_AB R20, R185.reuse, R184 ;  /* 0x000000b8b914723e */ /* 0x048fe200000010ff */
[C---:B------:R-:W-:Y:S01]  /*cc00*/  HMMA.16816.F32.BF16 R120, R148.reuse, R174, R120 ;  /* 0x000000ae9478723c */ /* 0x040fe20000041878 */
[----:B------:R-:W-:Y:S05]  /*cc10*/  LDSM.16.MT88.4 R172, [R225+0x11000] ;  /* 0x01100000e1ac783b */ /* 0x000fea0000004200 */
[----:B------:R-:W3:Y:S01]  /*cc20*/  MUFU.EX2 R191, R191 ;  /* 0x000000bf00bf7308 */ /* 0x000ee20000000800 */
[----:B------:R-:W-:Y:S01]  /*cc30*/  FADD.FTZ R184, R184, R201 ;  /* 0x000000c9b8b87221 */ /* 0x000fe20000010000 */
[C---:B------:R-:W-:Y:S03]  /*cc40*/  HMMA.16816.F32.BF16 R124, R148.reuse, R176, R124 ;  /* 0x000000b0947c723c */ /* 0x040fe6000004187c */
[----:B------:R-:W-:Y:S03]  /*cc50*/  FADD.FTZ R185, R185, R184 ;  /* 0x000000b8b9b97221 */ /* 0x000fe60000010000 */
[C---:B------:R-:W-:Y:S01]  /*cc60*/  HMMA.16816.F32.BF16 R128, R148.reuse, R178, R128 ;  /* 0x000000b29480723c */ /* 0x040fe20000041880 */
[----:B------:R-:W-:Y:S04]  /*cc70*/  LDSM.16.MT88.4 R176, [R224+0x13000] ;  /* 0x01300000e0b0783b */ /* 0x000fe80000004200 */
[----:B----4-:R-:W-:Y:S01]  /*cc80*/  F2FP.BF16.F32.PACK_AB R21, R189, R188 ;  /* 0x000000bcbd15723e */ /* 0x010fe200000010ff */
[C---:B--2---:R-:W-:Y:S05]  /*cc90*/  HMMA.16816.F32.BF16 R132, R148.reuse, R156, R132 ;  /* 0x0000009c9484723c */ /* 0x044fea0000041884 */
[----:B---3--:R-:W-:Y:S01]  /*cca0*/  F2FP.BF16.F32.PACK_AB R23, R191, R190 ;  /* 0x000000bebf17723e */ /* 0x008fe200000010ff */
[C---:B------:R-:W-:Y:S01]  /*ccb0*/  HMMA.16816.F32.BF16 R136, R148.reuse, R158, R136 ;  /* 0x0000009e9488723c */ /* 0x040fe20000041888 */
[----:B------:R-:W2:Y:S04]  /*ccc0*/  LDSM.16.MT88.4 R156, [R226+0x11000] ;  /* 0x01100000e29c783b */ /* 0x000ea80000004200 */
        /* <DEDUP_REMOVED lines=16> */
[C---:B--2---:R-:W-:Y:S06]  /*cdd0*/  HMMA.16816.F32.BF16 R36, R20.reuse, R156, R36 ;  /* 0x0000009c1424723c */ /* 0x044fec0000041824 */
        /* <DEDUP_REMOVED lines=8> */
[----:B------:R-:W2:Y:S01]  /*ce60*/  LDSM.16.MT88.4 R24, [R225+0x15000] ;  /* 0x01500000e118783b */ /* 0x000ea20000004200 */
[----:B------:R-:W-:Y:S03]  /*ce70*/  MUFU.EX2 R172, R172 ;  /* 0x000000ac00ac7308 */ /* 0x000fe60000000800 */
[--C-:B------:R-:W-:Y:S01]  /*ce80*/  FFMA.FTZ R174, R32, UR4, -R198.reuse ;  /* 0x0000000420ae7c23 */ /* 0x100fe200080108c6 */
[C---:B-1----:R-:W-:Y:S06]  /*ce90*/  HMMA.16816.F32.BF16 R60, R20.reuse, R152, R60 ;  /* 0x00000098143c723c */ /* 0x042fec000004183c */
[----:B------:R-:W1:Y:S01]  /*cea0*/  MUFU.EX2 R173, R173 ;  /* 0x000000ad00ad7308 */ /* 0x000e620000000800 */
[----:B------:R-:W-:Y:S01]  /*ceb0*/  FFMA.FTZ R198, R33, UR4, -R198 ;  /* 0x0000000421c67c23 */ /* 0x000fe200080108c6 */
[C---:B------:R-:W-:Y:S01]  /*cec0*/  HMMA.16816.F32.BF16 R64, R20.reuse, R154, R64 ;  /* 0x0000009a1440723c */ /* 0x040fe20000041840 */
[----:B------:R-:W1:Y:S05]  /*ced0*/  LDSM.16.MT88.4 R152, [R224+0x15000] ;  /* 0x01500000e098783b */ /* 0x000e6a0000004200 */
[C---:B---3--:R-:W-:Y:S02]  /*cee0*/  HMMA.16816.F32.BF16 R68, R20.reuse, R148, R68 ;  /* 0x000000941444723c */ /* 0x048fe40000041844 */
[----:B------:R-:W-:Y:S04]  /*cef0*/  MUFU.EX2 R174, R174 ;  /* 0x000000ae00ae7308 */ /* 0x000fe80000000800 */
[C---:B------:R-:W-:Y:S01]  /*cf00*/  HMMA.16816.F32.BF16 R72, R20.reuse, R150, R72 ;  /* 0x000000961448723c */ /* 0x040fe20000041848 */
[----:B------:R-:W3:Y:S05]  /*cf10*/  LDSM.16.MT88.4 R148, [R228+0x17000] ;  /* 0x01700000e494783b */ /* 0x000eea0000004200 */
[----:B------:R-:W3:Y:S01]  /*cf20*/  MUFU.EX2 R175, R198 ;  /* 0x000000c600af7308 */ /* 0x000ee20000000800 */
[C---:B----4-:R-:W-:Y:S06]  /*cf30*/  HMMA.16816.F32.BF16 R76, R20.reuse, R160, R76 ;  /* 0x000000a0144c723c */ /* 0x050fec000004184c */
        /* <DEDUP_REMOVED lines=8> */
[----:B------:R-:W-:Y:S01]  /*cfc0*/  LDSM.16.MT88.4 R28, [R228+0x11800] ;  /* 0x01180000e41c783b */ /* 0x000fe20000004200 */
[----:B------:R-:W-:Y:S03]  /*cfd0*/  MUFU.EX2 R176, R176 ;  /* 0x000000b000b07308 */ /* 0x000fe60000000800 */
[--C-:B------:R-:W-:Y:S01]  /*cfe0*/  FFMA.FTZ R178, R34, UR4, -R196.reuse ;  /* 0x0000000422b27c23 */ /* 0x100fe200080108c4 */
[C---:B-----5:R-:W-:Y:S06]  /*cff0*/  HMMA.16816.F32.BF16 R100, R20.reuse, R168, R100 ;  /* 0x000000a81464723c */ /* 0x060fec0000041864 */
[----:B------:R-:W4:Y:S01]  /*d000*/  MUFU.EX2 R177, R177 ;  /* 0x000000b100b17308 */ /* 0x000f220000000800 */
[----:B------:R-:W-:Y:S01]  /*d010*/  FFMA.FTZ R196, R35, UR4, -R196 ;  /* 0x0000000423c47c23 */ /* 0x000fe200080108c4 */
[C---:B------:R-:W-:Y:S01]  /*d020*/  HMMA.16816.F32.BF16 R104, R20.reuse, R170, R104 ;  /* 0x000000aa1468723c */ /* 0x040fe20000041868 */
[----:B------:R-:W-:Y:S05]  /*d030*/  LDSM.16.MT88.4 R32, [R225+0x11800] ;  /* 0x01180000e120783b */ /* 0x000fea0000004200 */
[C---:B--2---:R-:W-:Y:S02]  /*d040*/  HMMA.16816.F32.BF16 R108, R20.reuse, R24, R108 ;  /* 0x00000018146c723c */ /* 0x044fe4000004186c */
[----:B------:R-:W-:Y:S01]  /*d050*/  MUFU.EX2 R178, R178 ;  /* 0x000000b200b27308 */ /* 0x000fe20000000800 */
[----:B------:R-:W-:Y:S03]  /*d060*/  LDSM.16.MT88.4 R168, [R228+0x13800] ;  /* 0x01380000e4a8783b */ /* 0x000fe60000004200 */
[C---:B------:R-:W-:Y:S06]  /*d070*/  HMMA.16816.F32.BF16 R112, R20.reuse, R26, R112 ;  /* 0x0000001a1470723c */ /* 0x040fec0000041870 */
[----:B------:R-:W2:Y:S01]  /*d080*/  MUFU.EX2 R179, R196 ;  /* 0x000000c400b37308 */ /* 0x000ea20000000800 */
[----:B------:R-:W5:Y:S01]  /*d090*/  LDSM.16.MT88.4 R24, [R225+0x17000] ;  /* 0x01700000e118783b */ /* 0x000f620000004200 */
[C---:B-1----:R-:W-:Y:S06]  /*d0a0*/  HMMA.16816.F32.BF16 R116, R20.reuse, R152, R116 ;  /* 0x000000981474723c */ /* 0x042fec0000041874 */
[C---:B------:R-:W-:Y:S01]  /*d0b0*/  HMMA.16816.F32.BF16 R120, R20.reuse, R154, R120 ;  /* 0x0000009a1478723c */ /* 0x040fe20000041878 */
[----:B------:R-:W-:Y:S05]  /*d0c0*/  LDSM.16.MT88.4 R152, [R224+0x11800] ;  /* 0x01180000e098783b */ /* 0x000fea0000004200 */
[C---:B---3--:R-:W-:Y:S06]  /*d0d0*/  HMMA.16816.F32.BF16 R124, R20.reuse, R148, R124 ;  /* 0x00000094147c723c */ /* 0x048fec000004187c */
[C---:B------:R-:W-:Y:S01]  /*d0e0*/  HMMA.16816.F32.BF16 R128, R20.reuse, R150, R128 ;  /* 0x000000961480723c */ /* 0x040fe20000041880 */
[----:B------:R-:W1:Y:S05]  /*d0f0*/  LDSM.16.MT88.4 R148, [R226+0x11800] ;  /* 0x01180000e294783b */ /* 0x000e6a0000004200 */
[C---:B------:R-:W-:Y:S06]  /*d100*/  HMMA.16816.F32.BF16 R132, R20.reuse, R156, R132 ;  /* 0x0000009c1484723c */ /* 0x040fec0000041884 */
[C---:B------:R-:W-:Y:S06]  /*d110*/  HMMA.16816.F32.BF16 R136, R20.reuse, R158, R136 ;  /* 0x0000009e1488723c */ /* 0x040fec0000041888 */
[C---:B-----5:R-:W-:Y:S06]  /*d120*/  HMMA.16816.F32.BF16 R140, R20.reuse, R24, R140 ;  /* 0x00000018148c723c */ /* 0x060fec000004188c */
[C---:B------:R-:W-:Y:S05]  /*d130*/  HMMA.16816.F32.BF16 R12, R20.reuse, R26, R12 ;  /* 0x0000001a140c723c */ /* 0x040fea000004180c */
[----:B------:R-:W-:Y:S01]  /*d140*/  F2FP.BF16.F32.PACK_AB R24, R173, R172 ;  /* 0x000000acad18723e */ /* 0x000fe200000010ff */
[C---:B------:R-:W-:Y:S05]  /*d150*/  HMMA.16816.F32.BF16 R16, R20.reuse, R160, R16 ;  /* 0x000000a01410723c */ /* 0x040fea0000041810 */
[----:B------:R-:W-:Y:S01]  /*d160*/  F2FP.BF16.F32.PACK_AB R26, R175, R174 ;  /* 0x000000aeaf1a723e */ /* 0x000fe200000010ff */
[----:B------:R-:W-:Y:S01]  /*d170*/  HMMA.16816.F32.BF16 R144, R20, R162, R144 ;  /* 0x000000a21490723c */ /* 0x000fe20000041890 */
[----:B------:R-:W-:Y:S04]  /*d180*/  LDSM.16.MT88.4 R20, [R224+0x13800] ;  /* 0x01380000e014783b */ /* 0x000fe80000004200 */
[----:B----4-:R-:W-:Y:S01]  /*d190*/  F2FP.BF16.F32.PACK_AB R25, R177, R176 ;  /* 0x000000b0b119723e */ /* 0x010fe200000010ff */
[----:B------:R-:W-:Y:S01]  /*d1a0*/  FADD.FTZ R172, R172, R187 ;  /* 0x000000bbacac7221 */ /* 0x000fe20000010000 */
[----:B--2---:R-:W-:Y:S01]  /*d1b0*/  F2FP.BF16.F32.PACK_AB R27, R179, R178 ;  /* 0x000000b2b31b723e */ /* 0x004fe200000010ff */
[----:B------:R-:W-:Y:S03]  /*d1c0*/  FADD.FTZ R176, R176, R191 ;  /* 0x000000bfb0b07221 */ /* 0x000fe60000010000 */
[----:B------:R-:W-:Y:S01]  /*d1d0*/  FADD.FTZ R173, R173, R172 ;  /* 0x000000acadad7221 */ /* 0x000fe20000010000 */
[----:B------:R-:W-:Y:S02]  /*d1e0*/  FADD.FTZ R177, R177, R176 ;  /* 0x000000b0b1b17221 */ /* 0x000fe40000010000 */
[C---:B------:R-:W-:Y:S01]  /*d1f0*/  HMMA.16816.F32.BF16 R156, R24.reuse, R28, R4 ;  /* 0x0000001c189c723c */ /* 0x040fe20000041804 */
[----:B------:R-:W2:Y:S04]  /*d200*/  LDSM.16.MT88.4 R4, [R226+0x13800] ;  /* 0x01380000e204783b */ /* 0x000ea80000004200 */
[----:B------:R-:W-:Y:S01]  /*d210*/  FADD.FTZ R174, R174, R173 ;  /* 0x000000adaeae7221 */ /* 0x000fe20000010000 */
[C---:B------:R-:W-:Y:S03]  /*d220*/  HMMA.16816.F32.BF16 R160, R24.reuse, R30, R8 ;  /* 0x0000001e18a0723c */ /* 0x040fe60000041808 */
[----:B------:R-:W3:Y:S02]  /*d230*/  LDSM.16.MT88.4 R8, [R225+0x13800] ;  /* 0x01380000e108783b */ /* 0x000ee40000004200 */
[----:B------:R-:W-:Y:S01]  /*d240*/  FADD.FTZ R178, R178, R177 ;  /* 0x000000b1b2b27221 */ /* 0x000fe20000010000 */
[C---:B-1----:R-:W-:Y:S05]  /*d250*/  HMMA.16816.F32.BF16 R36, R24.reuse, R148, R36 ;  /* 0x000000941824723c */ /* 0x042fea0000041824 */
[----:B------:R-:W1:Y:S01]  /*d260*/  LDSM.16.MT88.4 R28, [R228+0x15800] ;  /* 0x01580000e41c783b */ /* 0x000e620000004200 */
[C---:B------:R-:W-:Y:S05]  /*d270*/  HMMA.16816.F32.BF16 R40, R24.reuse, R150, R40 ;  /* 0x000000961828723c */ /* 0x040fea0000041828 */
[----:B------:R-:W-:Y:S01]  /*d280*/  FADD.FTZ R251, R175, R174 ;  /* 0x000000aeaffb7221 */ /* 0x000fe20000010000 */
[C---:B------:R-:W-:Y:S01]  /*d290*/  HMMA.16816.F32.BF16 R44, R24.reuse, R32, R44 ;  /* 0x00000020182c723c */ /* 0x040fe2000004182c */
[----:B------:R-:W-:Y:S04]  /*d2a0*/  LDSM.16.MT88.4 R148, [R225+0x15800] ;  /* 0x01580000e194783b */ /* 0x000fe80000004200 */
[----:B------:R-:W-:Y:S01]  /*d2b0*/  FADD.FTZ R249, R179, R178 ;  /* 0x000000b2b3f97221 */ /* 0x000fe20000010000 */
[C---:B------:R-:W-:Y:S03]  /*d2c0*/  HMMA.16816.F32.BF16 R48, R24.reuse, R34, R48 ;  /* 0x000000221830723c */ /* 0x040fe60000041830 */
[----:B------:R-:W4:Y:S03]  /*d2d0*/  LDSM.16.MT88.4 R32, [R226+0x15800] ;  /* 0x01580000e220783b */ /* 0x000f260000004200 */
[C---:B------:R-:W-:Y:S06]  /*d2e0*/  HMMA.16816.F32.BF16 R52, R24.reuse, R152, R52 ;  /* 0x000000981834723c */ /* 0x040fec0000041834 */
[C---:B------:R-:W-:Y:S01]  /*d2f0*/  HMMA.16816.F32.BF16 R56, R24.reuse, R154, R56 ;  /* 0x0000009a1838723c */ /* 0x040fe20000041838 */
[----:B------:R-:W-:Y:S05]  /*d300*/  LDSM.16.MT88.4 R152, [R225+0x17800] ;  /* 0x01780000e198783b */ /* 0x000fea0000004200 */
[C---:B------:R-:W-:Y:S06]  /*d310*/  HMMA.16816.F32.BF16 R60, R24.reuse, R168, R60 ;  /* 0x000000a8183c723c */ /* 0x040fec000004183c */
[C---:B------:R-:W-:Y:S06]  /*d320*/  HMMA.16816.F32.BF16 R64, R24.reuse, R170, R64 ;  /* 0x000000aa1840723c */ /* 0x040fec0000041840 */
        /* <DEDUP_REMOVED lines=9> */
[C---:B-1----:R-:W-:Y:S06]  /*d3c0*/  HMMA.16816.F32.BF16 R92, R24.reuse, R28, R92 ;  /* 0x0000001c185c723c */ /* 0x042fec000004185c */
[C---:B------:R-:W-:Y:S01]  /*d3d0*/  HMMA.16816.F32.BF16 R96, R24.reuse, R30, R96 ;  /* 0x0000001e1860723c */ /* 0x040fe20000041860 */
[----:B------:R-:W1:Y:S05]  /*d3e0*/  LDSM.16.MT88.4 R28, [R224+0x17800] ;  /* 0x01780000e01c783b */ /* 0x000e6a0000004200 */
[C---:B----4-:R-:W-:Y:S06]  /*d3f0*/  HMMA.16816.F32.BF16 R100, R24.reuse, R32, R100 ;  /* 0x000000201864723c */ /* 0x050fec0000041864 */
[C---:B------:R-:W-:Y:S06]  /*d400*/  HMMA.16816.F32.BF16 R104, R24.reuse, R34, R104 ;  /* 0x000000221868723c */ /* 0x040fec0000041868 */
[C---:B------:R-:W-:Y:S06]  /*d410*/  HMMA.16816.F32.BF16 R108, R24.reuse, R148, R108 ;  /* 0x00000094186c723c */ /* 0x040fec000004186c */
[C---:B------:R-:W-:Y:S06]  /*d420*/  HMMA.16816.F32.BF16 R112, R24.reuse, R150, R112 ;  /* 0x000000961870723c */ /* 0x040fec0000041870 */
[C---:B--2---:R-:W-:Y:S06]  /*d430*/  HMMA.16816.F32.BF16 R116, R24.reuse, R4, R116 ;  /* 0x000000041874723c */ /* 0x044fec0000041874 */
[C---:B------:R-:W-:Y:S06]  /*d440*/  HMMA.16816.F32.BF16 R120, R24.reuse, R6, R120 ;  /* 0x000000061878723c */ /* 0x040fec0000041878 */
[C---:B---3--:R-:W-:Y:S06]  /*d450*/  HMMA.16816.F32.BF16 R124, R24.reuse, R8, R124 ;  /* 0x00000008187c723c */ /* 0x048fec000004187c */
[C---:B------:R-:W-:Y:S06]  /*d460*/  HMMA.16816.F32.BF16 R128, R24.reuse, R10, R128 ;  /* 0x0000000a1880723c */ /* 0x040fec0000041880 */
[C---:B-----5:R-:W-:Y:S06]  /*d470*/  HMMA.16816.F32.BF16 R132, R24.reuse, R20, R132 ;  /* 0x000000141884723c */ /* 0x060fec0000041884 */
[C---:B------:R-:W-:Y:S06]  /*d480*/  HMMA.16816.F32.BF16 R136, R24.reuse, R22, R136 ;  /* 0x000000161888723c */ /* 0x040fec0000041888 */
[C---:B------:R-:W-:Y:S06]  /*d490*/  HMMA.16816.F32.BF16 R140, R24.reuse, R152, R140 ;  /* 0x00000098188c723c */ /* 0x040fec000004188c */
[C---:B------:R-:W-:Y:S06]  /*d4a0*/  HMMA.16816.F32.BF16 R152, R24.reuse, R154, R12 ;  /* 0x0000009a1898723c */ /* 0x040fec000004180c */
[C---:B-1----:R-:W-:Y:S06]  /*d4b0*/  HMMA.16816.F32.BF16 R148, R24.reuse, R28, R16 ;  /* 0x0000001c1894723c */ /* 0x042fec0000041810 */
[----:B------:R-:W-:Y:S01]  /*d4c0*/  HMMA.16816.F32.BF16 R144, R24, R30, R144 ;  /* 0x0000001e1890723c */ /* 0x000fe20000041890 */
[----:B------:R-:W-:Y:S11]  /*d4d0*/  @!UPT UIADD3 URZ, URZ, URZ, URZ ;  /* 0x0000003f3f3ff290 */ /* 0x000ff6000fffe03f */
[----:B------:R-:W-:Y:S01]  /*d4e0*/  @!UPT UIADD3 URZ, URZ, URZ, URZ ;  /* 0x0000003f3f3ff290 */ /* 0x000fe2000fffe03f */
[----:B------:R-:W-:Y:S11]  /*d4f0*/  @P0 BRA `(.L_x_4096) ;  /* 0xffffffb400600947 */ /* 0x000ff6000383ffff */
.L_x_4092:
        /* <DEDUP_REMOVED lines=15> */
[----:B------:R-:W1:Y:S01]  /*d5f0*/  @P4 MUFU.RCP R4, R2 ;  /* 0x0000000200044308 */ /* 0x000e620000001000 */
[----:B------:R-:W2:Y:S07]  /*d600*/  @P4 LDC R25, c[0x0][0x2e8] ;  /* 0x0000ba00ff194b82 */ /* 0x000eae0000000800 */
[----:B------:R-:W3:Y:S08]  /*d610*/  @P3 MUFU.RCP R5, R0 ;  /* 0x0000000000053308 */ /* 0x000ef00000001000 */
[----:B------:R-:W4:Y:S01]  /*d620*/  @P4 MUFU.LG2 R2, R2 ;  /* 0x0000000200024308 */ /* 0x000f220000000c00 */
        /* <DEDUP_REMOVED lines=173> */
[----:B------:R-:W3:Y:S01]  /*e100*/  @P3 LDC R8, c[0x0][0x2e8] ;  /* 0x0000ba00ff083b82 */ /* 0x000ee20000000800 */
        /* <DEDUP_REMOVED lines=89> */
[----:B------:R-:W-:Y:S02]  /*e6a0*/  ISETP.NE.AND P0, PT, RZ, UR4, PT ;  /* 0x00000004ff007c0c */ /* 0x000fe4000bf05270 */
[----:B------:R-:W-:Y:S01]  /*e6b0*/  MOV R10, 0x7f800000 ;  /* 0x7f800000000a7802 */ /* 0x000fe20000000f00 */
        /* <DEDUP_REMOVED lines=17> */
[----:B------:R2:W-:Y:S04]  /*e7d0*/  STS [R13+0x6000], R132 ;  /* 0x006000840d007388 */ /* 0x0005e80000000800 */
[----:B------:R3:W-:Y:S04]  /*e7e0*/  STS [R13+0x6400], R134 ;  /* 0x006400860d007388 */ /* 0x0007e80000000800 */
[----:B------:R3:W-:Y:S04]  /*e7f0*/  STS [R15+0x6000], R136 ;  /* 0x006000880f007388 */ /* 0x0007e80000000800 */
[----:B------:R3:W-:Y:S01]  /*e800*/  STS [R15+0x6400], R138 ;  /* 0x0064008a0f007388 */ /* 0x0007e20000000800 */
[----:B-----5:R-:W-:-:S03]  /*e810*/  MOV R9, 0x7f800000 ;  /* 0x7f80000000097802 */ /* 0x020fc60000000f00 */
[----:B------:R3:W-:Y:S04]  /*e820*/  STS [R17+0x6000], R140 ;  /* 0x0060008c11007388 */ /* 0x0007e80000000800 */
[----:B------:R3:W-:Y:S01]  /*e830*/  STS [R17+0x6400], R142 ;  /* 0x0064008e11007388 */ /* 0x0007e20000000800 */
[----:B----4-:R-:W-:Y:S01]  /*e840*/  @P4 FMUL.FTZ R11, R2, 0.69314718246459960938 ;  /* 0x3f317218020b4820 */ /* 0x010fe20000410000 */
[----:B-1----:R-:W-:Y:S02]  /*e850*/  @P3 FMUL.FTZ R2, R0, 0.69314718246459960938 ;  /* 0x3f31721800023820 */ /* 0x002fe40000410000 */
[----:B------:R1:W-:Y:S01]  /*e860*/  STS [R19+0x6000], R152 ;  /* 0x0060009813007388 */ /* 0x0003e20000000800 */
[----:B--2---:R-:W-:Y:S01]  /*e870*/  @P4 FFMA.FTZ R9, R164, R25, R11 ;  /* 0x00000019a4094223 */ /* 0x004fe2000001000b */
[----:B---3--:R-:W-:-:S02]  /*e880*/  @P3 FFMA.FTZ R10, R3, R8, R2 ;  /* 0x00000008030a3223 */ /* 0x008fc40000010002 */
[----:B------:R1:W-:Y:S04]  /*e890*/  STS [R19+0x6400], R154 ;  /* 0x0064009a13007388 */ /* 0x0003e80000000800 */
[----:B------:R1:W-:Y:S04]  /*e8a0*/  STS [R21+0x6000], R148 ;  /* 0x0060009415007388 */ /* 0x0003e80000000800 */
[----:B------:R1:W-:Y:S04]  /*e8b0*/  STS [R21+0x6400], R150 ;  /* 0x0064009615007388 */ /* 0x0003e80000000800 */
[----:B------:R1:W-:Y:S04]  /*e8c0*/  STS [R23+0x6000], R144 ;  /* 0x0060009017007388 */ /* 0x0003e80000000800 */
[----:B------:R1:W-:Y:S01]  /*e8d0*/  STS [R23+0x6400], R146 ;  /* 0x0064009217007388 */ /* 0x0003e20000000800 */
[----:B------:R-:W-:Y:S05]  /*e8e0*/  @!P0 BRA `(.L_x_4097) ;  /* 0x0000000000248947 */ /* 0x000fea0003800000 */
[----:B------:R-:W2:Y:S01]  /*e8f0*/  S2UR UR11, SR_CTAID.Y ;  /* 0x00000000000b79c3 */ /* 0x000ea20000002600 */
[----:B------:R-:W-:Y:S01]  /*e900*/  ULDC UR4, c[0x0][0x2c4] ;  /* 0x0000b10000047ab9 */ /* 0x000fe20000000800 */
[----:B------:R-:W-:Y:S01]  /*e910*/  UISETP.NE.AND UP0, UPT, UR15, -0x1, UPT ;  /* 0xffffffff0f00788c */ /* 0x000fe2000bf05270 */
[----:B------:R-:W-:-:S05]  /*e920*/  ULDC UR9, c[0x0][0x2e4] ;  /* 0x0000b90000097ab9 */ /* 0x000fca0000000800 */
[----:B------:R-:W3:Y:S01]  /*e930*/  S2UR UR8, SR_CTAID.Z ;  /* 0x00000000000879c3 */ /* 0x000ee20000002700 */
[----:B--2---:R-:W-:-:S04]  /*e940*/  UIMAD UR4, UR11, UR4, URZ ;  /* 0x000000040b0472a4 */ /* 0x004fc8000f8e023f */
[----:B------:R-:W-:-:S04]  /*e950*/  USEL UR4, UR4, UR15, !UP0 ;  /* 0x0000000f04047287 */ /* 0x000fc8000c000000 */
[----:B---3--:R-:W-:Y:S01]  /*e960*/  UIMAD UR9, UR8, UR9, UR4 ;  /* 0x00000009080972a4 */ /* 0x008fe2000f8e0204 */
[----:B------:R-:W-:Y:S11]  /*e970*/  BRA `(.L_x_4098) ;  /* 0x0000000000187947 */ /* 0x000ff60003800000 */
.L_x_4097:
[----:B------:R-:W-:Y:S01]  /*e980*/  S2UR UR8, SR_CTAID.Z ;  /* 0x00000000000879c3 */ /* 0x000fe20000002700 */
[----:B------:R-:W-:Y:S01]  /*e990*/  ULDC UR4, c[0x0][0x270] ;  /* 0x00009c0000047ab9 */ /* 0x000fe20000000800 */
[----:B------:R-:W-:-:S06]  /*e9a0*/  ULDC UR9, c[0x0][0x2c4] ;  /* 0x0000b10000097ab9 */ /* 0x000fcc0000000800 */
[----:B------:R-:W2:Y:S02]  /*e9b0*/  S2UR UR11, SR_CTAID.Y ;  /* 0x00000000000b79c3 */ /* 0x000ea40000002600 */
[----:B--2---:R-:W-:-:S04]  /*e9c0*/  UIMAD UR4, UR11, UR4, UR8 ;  /* 0x000000040b0472a4 */ /* 0x004fc8000f8e0208 */
[----:B------:R-:W-:-:S12]  /*e9d0*/  UIMAD UR9, UR4, UR9, URZ ;  /* 0x00000009040972a4 */ /* 0x000fd8000f8e023f */
.L_x_4098:
[----:B------:R-:W2:Y:S01]  /*e9e0*/  S2R R3, SR_TID.X ;  /* 0x0000000000037919 */ /* 0x000ea20000002100 */
[----:B------:R-:W-:Y:S01]  /*e9f0*/  LOP3.LUT R5, R5, 0xffffffe0, RZ, 0xc0, !PT ;  /* 0xffffffe005057812 */ /* 0x000fe200078ec0ff */
[----:B------:R-:W-:Y:S01]  /*ea00*/  USHF.R.S32.HI UR10, URZ, 0x1f, UR11 ;  /* 0x0000001f3f0a7899 */ /* 0x000fe2000801140b */
[----:B------:R-:W-:Y:S01]  /*ea10*/  SHF.R.S32.HI R11, RZ, 0x1f, R6 ;  /* 0x0000001fff0b7819 */ /* 0x000fe20000011406 */
[----:B------:R-:W-:Y:S01]  /*ea20*/  UISETP.NE.AND UP0, UPT, UR15, -0x1, UPT ;  /* 0xffffffff0f00788c */ /* 0x000fe2000bf05270 */
[----:B------:R-:W-:Y:S01]  /*ea30*/  BAR.SYNC.DEFER_BLOCKING 0x0 ;  /* 0x0000000000007b1d */ /* 0x000fe20000010000 */
[----:B------:R-:W-:Y:S01]  /*ea40*/  IMAD.IADD R5, R4, 0x1, -R5 ;  /* 0x0000000104057824 */ /* 0x000fe200078e0a05 */
[----:B------:R-:W-:-:S04]  /*ea50*/  LEA.HI R11, R11, R6, RZ, 0x2 ;  /* 0x000000060b0b7211 */ /* 0x000fc800078f10ff */
[----:B------:R-:W-:Y:S01]  /*ea60*/  LOP3.LUT P0, RZ, R5, 0x3, RZ, 0xc0, !PT ;  /* 0x0000000305ff7812 */ /* 0x000fe2000780c0ff */
[----:B------:R-:W-:Y:S01]  /*ea70*/  ULDC.64 UR4, c[0x0][0x290] ;  /* 0x0000a40000047ab9 */ /* 0x000fe20000000a00 */
[----:B------:R-:W-:Y:S01]  /*ea80*/  ULDC.64 UR6, c[0x0][0x298] ;  /* 0x0000a60000067ab9 */ /* 0x000fe20000000a00 */
[----:B------:R-:W-:Y:S01]  /*ea90*/  UIMAD UR10, UR10, UR4, URZ ;  /* 0x000000040a0a72a4 */ /* 0x000fe2000f8e023f */
[----:B------:R-:W-:Y:S01]  /*eaa0*/  LOP3.LUT R11, R11, 0xffffffc, RZ, 0xc0, !PT ;  /* 0x0ffffffc0b0b7812 */ /* 0x000fe200078ec0ff */
[----:B------:R-:W-:Y:S01]  /*eab0*/  UIMAD.WIDE.U32 UR16, UR15, UR6, URZ ;  /* 0x000000060f1072a5 */ /* 0x000fe2000f8e003f */
[----:B------:R-:W-:Y:S01]  /*eac0*/  BSSY B0, `(.L_x_4099) ;  /* 0x000001d000007945 */ /* 0x000fe20003800000 */
[----:B------:R-:W-:Y:S02]  /*ead0*/  UIMAD.WIDE.U32 UR18, UR11, UR4, URZ ;  /* 0x000000040b1272a5 */ /* 0x000fe4000f8e003f */
[----:B------:R-:W-:Y:S01]  /*eae0*/  UIMAD UR5, UR11, UR5, UR10 ;  /* 0x000000050b0572a4 */ /* 0x000fe2000f8e020a */
[----:B------:R-:W-:Y:S01]  /*eaf0*/  IMAD.IADD R6, R6, 0x1, -R11 ;  /* 0x0000000106067824 */ /* 0x000fe200078e0a0b */
[----:B------:R-:W-:-:S02]  /*eb00*/  UIMAD UR15, UR15, UR7, UR17 ;  /* 0x000000070f0f72a4 */ /* 0x000fc4000f8e0211 */
[----:B------:R-:W-:Y:S02]  /*eb10*/  USEL UR16, UR18, UR16, !UP0 ;  /* 0x0000001012107287 */ /* 0x000fe4000c000000 */
[----:B------:R-:W-:Y:S01]  /*eb20*/  @!UP0 UIADD3 UR15, UR19, UR5, URZ ;  /* 0x00000005130f8290 */ /* 0x000fe2000fffe03f */
[----:B--2---:R-:W-:-:S04]  /*eb30*/  SHF.R.S32.HI R0, RZ, 0x1f, R3 ;  /* 0x0000001fff007819 */ /* 0x004fc80000011403 */
        /* <DEDUP_REMOVED lines=8> */
[----:B------:R-:W2:Y:S01]  /*ebc0*/  S2UR UR4, SR_CTAID.X ;  /* 0x00000000000479c3 */ /* 0x000ea20000002500 */
[C---:B------:R-:W-:Y:S01]  /*ebd0*/  VIADD R5, R6.reuse, 0x8 ;  /* 0x0000000806057836 */ /* 0x040fe20000000000 */
[----:B------:R-:W-:-:S04]  /*ebe0*/  ISETP.GE.AND P2, PT, R6, UR12, PT ;  /* 0x0000000c06007c0c */ /* 0x000fc8000bf46270 */
[----:B------:R-:W-:Y:S01]  /*ebf0*/  ISETP.GE.AND P1, PT, R5, UR12, PT ;  /* 0x0000000c05007c0c */ /* 0x000fe2000bf26270 */
[----:B--2---:R-:W-:-:S04]  /*ec00*/  ULEA UR4, UR4, UR9, 0x6 ;  /* 0x0000000904047291 */ /* 0x004fc8000f8e303f */
        /* <DEDUP_REMOVED lines=8> */
.L_x_4100:
[----:B------:R-:W-:Y:S05]  /*ec90*/  BSYNC B0 ;  /* 0x0000000000007941 */ /* 0x000fea0003800000 */
.L_x_4099:
[----:B------:R-:W3:Y:S01]  /*eca0*/  S2UR UR9, SR_CTAID.X ;  /* 0x00000000000979c3 */ /* 0x000ee20000002500 */
[----:B------:R-:W-:Y:S01]  /*ecb0*/  LEA.HI R2, R7, R4, RZ, 0x3 ;  /* 0x0000000407027211 */ /* 0x000fe200078f18ff */
[----:B------:R-:W-:Y:S01]  /*ecc0*/  IMAD.U32 R7, RZ, RZ, UR6 ;  /* 0x00000006ff077e24 */ /* 0x000fe2000f8e00ff */
[----:B------:R-:W-:Y:S01]  /*ecd0*/  SHF.R.S32.HI R241, RZ, 0x1f, R240 ;  /* 0x0000001ffff17819 */ /* 0x000fe200000114f0 */
[----:B------:R-:W-:Y:S01]  /*ece0*/  USHF.R.S32.HI UR5, URZ, 0x1f, UR8 ;  /* 0x0000001f3f057899 */ /* 0x000fe20008011408 */
[----:B------:R-:W-:Y:S01]  /*ecf0*/  SHF.R.S32.HI R2, RZ, 0x3, R2 ;  /* 0x00000003ff027819 */ /* 0x000fe20000011402 */
[----:B-1----:R1:W4:Y:S01]  /*ed00*/  LDS.128 R16, [R238+0x1800] ;  /* 0x00180000ee107984 */ /* 0x0023220000000c00 */
[----:B------:R-:W-:Y:S01]  /*ed10*/  LEA.HI R0, R0, R3, RZ, 0x3 ;  /* 0x0000000300007211 */ /* 0x000fe200078f18ff */
[----:B------:R-:W5:Y:S01]  /*ed20*/  LDC.64 R26, c[0x0][0x2a0] ;  /* 0x0000a800ff1a7b82 */ /* 0x000f620000000a00 */
[----:B------:R-:W-:Y:S01]  /*ed30*/  BSSY B0, `(.L_x_4101) ;  /* 0x000002d000007945 */ /* 0x000fe20003800000 */
[C---:B------:R-:W-:Y:S01]  /*ed40*/  VIADD R4, R2.reuse, 0x10 ;  /* 0x0000001002047836 */ /* 0x040fe20000000000 */
[----:B------:R1:W1:Y:S01]  /*ed50*/  LDS.128 R20, [R238] ;  /* 0x00000000ee147984 */ /* 0x0002620000000c00 */
[----:B------:R-:W-:Y:S01]  /*ed60*/  VIADD R5, R2, 0x20 ;  /* 0x0000002002057836 */ /* 0x000fe20000000000 */
[----:B------:R-:W-:-:S02]  /*ed70*/  SHF.R.S32.HI R0, RZ, 0x3, R0 ;  /* 0x00000003ff007819 */ /* 0x000fc40000011400 */
[----:B------:R-:W-:Y:S01]  /*ed80*/  ISETP.GE.AND P2, PT, R4, UR12, PT ;  /* 0x0000000c04007c0c */ /* 0x000fe2000bf46270 */
[----:B------:R-:W-:Y:S01]  /*ed90*/  VIADD R4, R2, 0x30 ;  /* 0x0000003002047836 */ /* 0x000fe20000000000 */
[----:B------:R-:W-:Y:S01]  /*eda0*/  ISETP.GE.AND P1, PT, R5, UR12, PT ;  /* 0x0000000c05007c0c */ /* 0x000fe2000bf26270 */
[----:B--2---:R2:W1:Y:S01]  /*edb0*/  LDS.128 R12, [R238+0x2000] ;  /* 0x00200000ee0c7984 */ /* 0x0044620000000c00 */
[----:B------:R-:W-:-:S03]  /*edc0*/  SHF.R.S32.HI R0, RZ, 0x1f, R0 ;  /* 0x0000001fff007819 */ /* 0x000fc60000011400 */
[----:B------:R2:W1:Y:S01]  /*edd0*/  LDS.128 R8, [R238+0x4000] ;  /* 0x00400000ee087984 */ /* 0x0004620000000c00 */
[----:B---3--:R-:W-:-:S04]  /*ede0*/  USHF.L.U32 UR9, UR9, 0x6, URZ ;  /* 0x0000000609097899 */ /* 0x008fc8000800063f */
[----:B------:R-:W-:Y:S02]  /*edf0*/  USHF.R.S32.HI UR4, URZ, 0x1f, UR9 ;  /* 0x0000001f3f047899 */ /* 0x000fe40008011409 */
[----:B------:R-:W-:Y:S02]  /*ee00*/  IMAD.WIDE.U32 R6, R7, UR9, R240 ;  /* 0x0000000907067c25 */ /* 0x000fe4000f8e00f0 */
[----:B------:R-:W-:Y:S01]  /*ee10*/  UIMAD UR4, UR4, UR6, URZ ;  /* 0x00000006040472a4 */ /* 0x000fe2000f8e023f */
[----:B------:R-:W-:-:S03]  /*ee20*/  IADD3 R24, P0, R6, UR16, RZ ;  /* 0x0000001006187c10 */ /* 0x000fc6000ff1e0ff */
[----:B------:R-:W-:Y:S01]  /*ee30*/  UIMAD UR4, UR9, UR7, UR4 ;  /* 0x00000007090472a4 */ /* 0x000fe2000f8e0204 */
[----:B-----5:R-:W-:Y:S01]  /*ee40*/  IMAD R6, R26, UR5, RZ ;  /* 0x000000051a067c24 */ /* 0x020fe2000f8e02ff */
[----:B------:R-:W-:-:S03]  /*ee50*/  UIADD3 UR9, -UR9, UR14, URZ ;  /* 0x0000000e09097290 */ /* 0x000fc6000fffe13f */
[----:B------:R-:W-:Y:S02]  /*ee60*/  IMAD R27, R27, UR8, R6 ;  /* 0x000000081b1b7c24 */ /* 0x000fe4000f8e0206 */
[----:B------:R-:W-:Y:S01]  /*ee70*/  IMAD.U32 R3, RZ, RZ, UR4 ;  /* 0x00000004ff037e24 */ /* 0x000fe2000f8e00ff */
[----:B------:R-:W-:-:S04]  /*ee80*/  ISETP.GE.AND P3, PT, R2, UR9, PT ;  /* 0x0000000902007c0c */ /* 0x000fc8000bf66270 */
[----:B------:R-:W-:Y:S02]  /*ee90*/  IADD3.X R25, R7, UR15, R3, P0, !PT ;  /* 0x0000000f07197c10 */ /* 0x000fe400087fe403 */
[----:B------:R-:W-:Y:S02]  /*eea0*/  ISETP.GE.AND P0, PT, R4, UR12, PT ;  /* 0x0000000c04007c0c */ /* 0x000fe4000bf06270 */
[----:B------:R2:W3:Y:S01]  /*eeb0*/  LDS.128 R4, [R238+0x6000] ;  /* 0x00600000ee047984 */ /* 0x0004e20000000c00 */
[----:B------:R-:W-:-:S04]  /*eec0*/  IMAD.WIDE.U32 R24, R26, UR8, R24 ;  /* 0x000000081a187c25 */ /* 0x000fc8000f8e0018 */
[----:B------:R-:W-:Y:S01]  /*eed0*/  IMAD.IADD R27, R27, 0x1, R25 ;  /* 0x000000011b1b7824 */ /* 0x000fe200078e0219 */
[----:B-1--4-:R-:W-:Y:S06]  /*eee0*/  @P3 BRA `(.L_x_4102) ;  /* 0x0000000000443947 */ /* 0x012fec0003800000 */
[----:B------:R-:W-:Y:S01]  /*eef0*/  IMAD R3, R0, UR6, RZ ;  /* 0x0000000600037c24 */ /* 0x000fe2000f8e02ff */
[----:B------:R-:W-:Y:S01]  /*ef00*/  ULDC.64 UR4, c[0x0][0x280] ;  /* 0x0000a00000047ab9 */ /* 0x000fe20000000a00 */
[----:B------:R-:W-:Y:S01]  /*ef10*/  IMAD.MOV.U32 R26, RZ, RZ, R24 ;  /* 0x000000ffff1a7224 */ /* 0x000fe200078e0018 */
[----:B------:R-:W-:Y:S01]  /*ef20*/  ULDC UR8, c[0x0][0x2d0] ;  /* 0x0000b40000087ab9 */ /* 0x000fe20000000800 */
[----:B------:R-:W-:Y:S01]  /*ef30*/  IMAD R3, R2, UR7, R3 ;  /* 0x0000000702037c24 */ /* 0x000fe2000f8e0203 */
[----:B------:R-:W-:Y:S01]  /*ef40*/  ISETP.GE.AND P6, PT, R240, UR8, PT ;  /* 0x00000008f0007c0c */ /* 0x000fe2000bfc6270 */
[----:B------:R-:W-:Y:S01]  /*ef50*/  IMAD.WIDE.U32 R28, R2, UR6, R26 ;  /* 0x00000006021c7c25 */ /* 0x000fe2000f8e001a */
        /* <DEDUP_REMOVED lines=9> */
[----:B---3--:R1:W-:Y:S02]  /*eff0*/  @!P3 STG.E.128 desc[UR20][R30.64+0x180], R4 ;  /* 0x000180041e00b986 */ /* 0x0083e4000c101d14 */
.L_x_4102:
[----:B------:R-:W-:Y:S05]  /*f000*/  BSYNC B0 ;  /* 0x0000000000007941 */ /* 0x000fea0003800000 */
.L_x_4101:
[----:B-1----:R1:W4:Y:S01]  /*f010*/  LDS.128 R20, [R238+0x800] ;  /* 0x00080000ee147984 */ /* 0x0023220000000c00 */
[----:B------:R-:W-:Y:S03]  /*f020*/  BSSY B0, `(.L_x_4103) ;  /* 0x0000019000007945 */ /* 0x000fe60003800000 */
[----:B------:R1:W1:Y:S04]  /*f030*/  LDS.128 R12, [R238+0x2800] ;  /* 0x00280000ee0c7984 */ /* 0x0002680000000c00 */
[----:B------:R1:W1:Y:S04]  /*f040*/  LDS.128 R8, [R238+0x4800] ;  /* 0x00480000ee087984 */ /* 0x0002680000000c00 */
[----:B---3--:R3:W1:Y:S01]  /*f050*/  LDS.128 R4, [R238+0x6800] ;  /* 0x00680000ee047984 */ /* 0x0086620000000c00 */
        /* <DEDUP_REMOVED lines=17> */
[----:B----4-:R4:W-:Y:S04]  /*f170*/  @!P5 STG.E.128 desc[UR20][R28.64], R20 ;  /* 0x000000141c00d986 */ /* 0x0109e8000c101d14 */
[----:B-1----:R4:W-:Y:S04]  /*f180*/  @!P4 STG.E.128 desc[UR20][R28.64+0x80], R12 ;  /* 0x0000800c1c00c986 */ /* 0x0029e8000c101d14 */
[----:B------:R4:W-:Y:S04]  /*f190*/  @!P3 STG.E.128 desc[UR20][R28.64+0x100], R8 ;  /* 0x000100081c00b986 */ /* 0x0009e8000c101d14 */
[----:B------:R4:W-:Y:S02]  /*f1a0*/  @!P2 STG.E.128 desc[UR20][R28.64+0x180], R4 ;  /* 0x000180041c00a986 */ /* 0x0009e4000c101d14 */
.L_x_4104:
[----:B------:R-:W-:Y:S05]  /*f1b0*/  BSYNC B0 ;  /* 0x0000000000007941 */ /* 0x000fea0003800000 */
.L_x_4103:
[----:B----4-:R4:W2:Y:S01]  /*f1c0*/  LDS.128 R20, [R238+0x1000] ;  /* 0x00100000ee147984 */ /* 0x0108a20000000c00 */
        /* <DEDUP_REMOVED lines=21> */
[----:B--2---:R2:W-:Y:S04]  /*f320*/  @!P4 STG.E.128 desc[UR20][R28.64], R20 ;  /* 0x000000141c00c986 */ /* 0x0045e8000c101d14 */
[----:B-1----:R2:W-:Y:S04]  /*f330*/  @!P3 STG.E.128 desc[UR20][R28.64+0x80], R12 ;  /* 0x0000800c1c00b986 */ /* 0x0025e8000c101d14 */
[----:B------:R2:W-:Y:S04]  /*f340*/  @!P2 STG.E.128 desc[UR20][R28.64+0x100], R8 ;  /* 0x000100081c00a986 */ /* 0x0005e8000c101d14 */
[----:B------:R2:W-:Y:S02]  /*f350*/  @!P1 STG.E.128 desc[UR20][R28.64+0x180], R4 ;  /* 0x000180041c009986 */ /* 0x0005e4000c101d14 */
.L_x_4106:
[----:B------:R-:W-:Y:S05]  /*f360*/  BSYNC B0 ;  /* 0x0000000000007941 */ /* 0x000fea0003800000 */
.L_x_4105:
[----:B-12---:R1:W2:Y:S04]  /*f370*/  LDS.128 R8, [R238+0x3800] ;  /* 0x00380000ee087984 */ /* 0x0062a80000000c00 */
[----:B------:R1:W1:Y:S04]  /*f380*/  LDS.128 R4, [R238+0x5800] ;  /* 0x00580000ee047984 */ /* 0x0002680000000c00 */
[----:B------:R1:W1:Y:S01]  /*f390*/  LDS.128 R12, [R238+0x7800] ;  /* 0x00780000ee0c7984 */ /* 0x0002620000000c00 */
[----:B------:R-:W-:Y:S05]  /*f3a0*/  @P0 EXIT ;  /* 0x000000000000094d */ /* 0x000fea0003800000 */
[----:B------:R-:W-:Y:S01]  /*f3b0*/  IADD3 R2, P0, R2, 0x30, RZ ;  /* 0x0000003002027810 */ /* 0x000fe20007f1e0ff */
[----:B------:R-:W-:Y:S01]  /*f3c0*/  IMAD.MOV.U32 R20, RZ, RZ, R24 ;  /* 0x000000ffff147224 */ /* 0x000fe200078e0018 */
[----:B------:R-:W-:Y:S01]  /*f3d0*/  ULDC.64 UR4, c[0x0][0x280] ;  /* 0x0000a00000047ab9 */ /* 0x000fe20000000a00 */
[----:B------:R-:W-:Y:S01]  /*f3e0*/  IMAD.MOV.U32 R21, RZ, RZ, R27 ;  /* 0x000000ffff157224 */ /* 0x000fe200078e001b */
[----:B------:R-:W-:Y:S01]  /*f3f0*/  ULDC UR8, c[0x0][0x2d0] ;  /* 0x0000b40000087ab9 */ /* 0x000fe20000000800 */
[----:B------:R-:W-:Y:S01]  /*f400*/  IMAD.X R3, RZ, RZ, R0, P0 ;  /* 0x000000ffff037224 */ /* 0x000fe200000e0600 */
[----:B------:R-:W-:Y:S01]  /*f410*/  ISETP.GE.AND P3, PT, R240, UR8, PT ;  /* 0x00000008f0007c0c */ /* 0x000fe2000bf66270 */
[----:B------:R-:W-:Y:S01]  /*f420*/  IMAD.WIDE.U32 R20, R2, UR6, R20 ;  /* 0x0000000602147c25 */ /* 0x000fe2000f8e0014 */
[----:B------:R-:W-:Y:S02]  /*f430*/  ISETP.GE.AND P2, PT, R237, UR8, PT ;  /* 0x00000008ed007c0c */ /* 0x000fe4000bf46270 */
[----:B------:R-:W-:Y:S01]  /*f440*/  ISETP.GE.AND P1, PT, R236, UR8, PT ;  /* 0x00000008ec007c0c */ /* 0x000fe2000bf26270 */
[----:B------:R-:W-:-:S04]  /*f450*/  IMAD R3, R3, UR6, RZ ;  /* 0x0000000603037c24 */ /* 0x000fc8000f8e02ff */
[----:B------:R-:W-:Y:S01]  /*f460*/  IMAD R3, R2, UR7, R3 ;  /* 0x0000000702037c24 */ /* 0x000fe2000f8e0203 */
[----:B------:R-:W-:-:S03]  /*f470*/  LEA R2, P0, R20, UR4, 0x1 ;  /* 0x0000000414027c11 */ /* 0x000fc6000f8008ff */
        /* <DEDUP_REMOVED lines=9> */
.L_x_4107:
        /* <DEDUP_REMOVED lines=15> */
.L_x_9056:


//--------------------- .text._ZN5flash24flash_fwd_splitkv_kernelI23Flash_fwd_kernel_traitsILi256ELi64ELi64ELi4ELb0ELb0EN7cutlass10bfloat16_tE19Flash_kernel_traitsILi256ELi64ELi64ELi4ES3_EELb0ELb0ELb1ELb0ELb0ELb1ELb0ELb0EEEvNS_16Flash_fwd_paramsE --------------------------
	.section	.text._ZN5flash24flash_fwd_splitkv_kernelI23Flash_fwd_kernel_traitsILi256ELi64ELi64ELi4ELb0ELb0EN7cutlass10bfloat16_tE19Flash_kernel_traitsILi256ELi64ELi64ELi4ES3_EELb0ELb0ELb1ELb0ELb0ELb1ELb0ELb0EEEvNS_16Flash_fwd_paramsE,"ax",@progbits
	.align	128
        .global         _ZN5flash24flash_fwd_splitkv_kernelI23Flash_fwd_kernel_traitsILi256ELi64ELi64ELi4ELb0ELb0EN7cutlass10bfloat16_tE19Flash_kernel_traitsILi256ELi64ELi64ELi4ES3_EELb0ELb0ELb1ELb0ELb0ELb1ELb0ELb0EEEvNS_16Flash_fwd_paramsE
        .type           _ZN5flash24flash_fwd_splitkv_kernelI23Flash_fwd_kernel_traitsILi256ELi64ELi64ELi4ELb0ELb0EN7cutlass10bfloat16_tE19Flash_kernel_traitsILi256ELi64ELi64ELi4ES3_EELb0ELb0ELb1ELb0ELb0ELb1ELb0ELb0EEEvNS_16Flash_fwd_paramsE,@function
        .size           _ZN5flash24flash_fwd_splitkv_kernelI23Flash_fwd_kernel_traitsILi256ELi64ELi64ELi4ELb0ELb0EN7cutlass10bfloat16_tE19Flash_kernel_traitsILi256ELi64ELi64ELi4ES3_EELb0ELb0ELb1ELb0ELb0ELb1ELb0ELb0EEEvNS_16Flash_fwd_paramsE,(.L_x_9057 - _ZN5flash24flash_fwd_splitkv_kernelI23Flash_fwd_kernel_traitsILi256ELi64ELi64ELi4ELb0ELb0EN7cutlass10bfloat16_tE19Flash_kernel_traitsILi256ELi64ELi64ELi4ES3_EELb0ELb0ELb1ELb0ELb0ELb1ELb0ELb0EEEvNS_16Flash_fwd_paramsE)
        .other          _ZN5flash24flash_fwd_splitkv_kernelI23Flash_fwd_kernel_traitsILi256ELi64ELi64ELi4ELb0ELb0EN7cutlass10bfloat16_tE19Flash_kernel_traitsILi256ELi64ELi64ELi4ES3_EELb0ELb0ELb1ELb0ELb0ELb1ELb0ELb0EEEvNS_16Flash_fwd_paramsE,@"STO_CUDA_ENTRY STV_DEFAULT"
_ZN5flash24flash_fwd_splitkv_kernelI23Flash_fwd_kernel_traitsILi256ELi64ELi64ELi4ELb0ELb0EN7cutlass10bfloat16_tE19Flash_kernel_traitsILi256ELi64ELi64ELi4ES3_EELb0ELb0ELb1ELb0ELb0ELb1ELb0ELb0EEEvNS_16Flash_fwd_paramsE:
.text._ZN5flash24flash_fwd_splitkv_kernelI23Flash_fwd_kernel_traitsILi256ELi64ELi64ELi4ELb0ELb0EN7cutlass10bfloat16_tE19Flash_kernel_traitsILi256ELi64ELi64ELi4ES3_EELb0ELb0ELb1ELb0ELb0ELb1ELb0ELb0EEEvNS_16Flash_fwd_paramsE:
        /* <DEDUP_REMOVED lines=18> */
[----:B-1----:R-:W-:-:S06]  /*0120*/  UIMAD.WIDE UR8, UR24, 0x4, UR8 ;  /* 0x00000004180878a5 */ /* 0x002fcc000f8e0208 */
        /* <DEDUP_REMOVED lines=17> */
[----:B------:R-:W1:Y:S01]  /*0240*/  S2R R165, SR_TID.X ;  /* 0x0000000000a57919 */ /* 0x000e620000002100 */
        /* <DEDUP_REMOVED lines=18> */
.L_x_4108:
[----:B------:R-:W-:Y:S01]  /*0370*/  ULDC UR6, c[0x0][0x2c8] ;  /* 0x0000b20000067ab9 */ /* 0x000fe20000000800 */
.L_x_4109:
        /* <DEDUP_REMOVED lines=100> */
.L_x_4112:
[----:B------:R-:W-:Y:S05]  /*09c0*/  BSYNC B0 ;  /* 0x0000000000007941 */ /* 0x000fea0003800000 */
.L_x_4111:
        /* <DEDUP_REMOVED lines=24> */
.L_x_4114:
[----:B------:R-:W-:Y:S05]  /*0b50*/  BSYNC B0 ;  /* 0x0000000000007941 */ /* 0x000fea0003800000 */
.L_x_4113:
        /* <DEDUP_REMOVED lines=23> */
.L_x_4116:
[----:B------:R-:W-:Y:S05]  /*0cd0*/  BSYNC B0 ;  /* 0x0000000000007941 */ /* 0x000fea0003800000 */
.L_x_4115:
        /* <DEDUP_REMOVED lines=22> */
.L_x_4118:
[----:B------:R-:W-:Y:S05]  /*0e40*/  BSYNC B0 ;  /* 0x0000000000007941 */ /* 0x000fea0003800000 */
.L_x_4117:
        /* <DEDUP_REMOVED lines=19> */
.L_x_4110:
        /* <DEDUP_REMOVED lines=30> */
.L_x_4119:
[----:B------:R-:W-:Y:S02]  /*1160*/  PLOP3.LUT P0, PT, PT, PT, UP1, 0x40, 0x0 ;  /* 0x000000000000781c */ /* 0x000fe40003f0e818 */
[----:B------:R-:W-:-:S04]  /*1170*/  LOP3.LUT R243, R243, R242, RZ, 0x3c, !PT ;  /* 0x000000f2f3f37212 */ /* 0x000fc800078e3cff */
[----:B------:R-:W-:-:S04]  /*1180*/  LOP3.LUT R242, R243, R242, RZ, 0x3c, !PT ;  /* 0x000000f2f3f27212 */ /* 0x000fc800078e3cff */
[----:B------:R-:W-:-:S03]  /*1190*/  LOP3.LUT R243, R243, R242, RZ, 0x3c, !PT ;  /* 0x000000f2f3f37212 */ /* 0x000fc600078e3cff */
[----:B------:R-:W-:Y:S05]  /*11a0*/  @P0 BRA `(.L_x_4120) ;  /* 0x00000004005c0947 */ /* 0x000fea0003800000 */
[----:B------:R-:W1:Y:S01]  /*11b0*/  LDC R13, c[0x0][0x380] ;  /* 0x0000e000ff0d7b82 */ /* 0x000e620000000800 */
[----:B------:R-:W-:Y:S01]  /*11c0*/  ULEA UR7, UR18, 0xffffffc0, 0x6 ;  /* 0xffffffc012077891 */ /* 0x000fe2000f8e303f */
[----:B------:R-:W-:-:S05]  /*11d0*/  ULDC.64 UR4, c[0x0][0x230] ;  /* 0x00008c0000047ab9 */ /* 0x000fca0000000a00 */
        /* <DEDUP_REMOVED lines=18> */
[C---:B------:R-:W-:Y:S02]  /*1300*/  ISETP.NE.AND P1, PT, R13.reuse, RZ, PT ;  /* 0x000000ff0d00720c */ /* 0x040fe40003f25270 */
[----:B------:R-:W-:Y:S02]  /*1310*/  ISETP.GE.U32.AND P2, PT, R0, R3, PT ;  /* 0x000000030000720c */ /* 0x000fe40003f46070 */
[----:B------:R-:W-:-:S04]  /*1320*/  LOP3.LUT R0, R13, UR7, RZ, 0x3c, !PT ;  /* 0x000000070d007c12 */ /* 0x000fc8000f8e3cff */
[----:B------:R-:W-:Y:S02]  /*1330*/  ISETP.GE.AND P0, PT, R0, RZ, PT ;  /* 0x000000ff0000720c */ /* 0x000fe40003f06270 */
[----:B------:R-:W1:Y:S05]  /*1340*/  LDC R0, c[0x0][0x278] ;  /* 0x00009e00ff007b82 */ /* 0x000e6a0000000800 */
[----:B------:R-:W-:-:S06]  /*1350*/  @P2 IADD3 R6, R6, 0x1, RZ ;  /* 0x0000000106062810 */ /* 0x000fcc0007ffe0ff */
[----:B------:R-:W-:Y:S01]  /*1360*/  @!P0 IMAD.MOV R6, RZ, RZ, -R6 ;  /* 0x000000ffff068224 */ /* 0x000fe200078e0a06 */
[----:B------:R-:W-:-:S05]  /*1370*/  @!P1 LOP3.LUT R6, RZ, R13, RZ, 0x33, !PT ;  /* 0x0000000dff069212 */ /* 0x000fca00078e33ff */
[----:B------:R-:W-:-:S06]  /*1380*/  IMAD.WIDE R2, R6, 0x4, R242 ;  /* 0x0000000406027825 */ /* 0x000fcc00078e02f2 */
[----:B------:R2:W3:Y:S01]  /*1390*/  LDG.E R3, desc[UR20][R2.64] ;  /* 0x0000001402037981 */ /* 0x0004e2000c1e1900 */
[----:B-1----:R-:W-:Y:S02]  /*13a0*/  IABS R5, R0 ;  /* 0x0000000000057213 */ /* 0x002fe40000000000 */
[----:B------:R-:W-:Y:S02]  /*13b0*/  IADD3 R6, -R6, RZ, RZ ;  /* 0x000000ff06067210 */ /* 0x000fe40007ffe1ff */
[----:B------:R-:W1:Y:S03]  /*13c0*/  I2F.RP R8, R5 ;  /* 0x0000000500087306 */ /* 0x000e660000209400 */
[----:B------:R-:W-:-:S05]  /*13d0*/  IMAD R13, R13, R6, UR7 ;  /* 0x000000070d0d7e24 */ /* 0x000fca000f8e0206 */
[----:B------:R-:W-:Y:S01]  /*13e0*/  SHF.R.S32.HI R21, RZ, 0x1f, R13 ;  /* 0x0000001fff157819 */ /* 0x000fe2000001140d */
[----:B-1----:R-:W1:Y:S01]  /*13f0*/  MUFU.RCP R8, R8 ;  /* 0x0000000800087308 */ /* 0x002e620000001000 */
[----:B--2---:R-:W2:Y:S01]  /*1400*/  S2R R2, SR_CTAID.Z ;  /* 0x0000000000027919 */ /* 0x004ea20000002700 */
[----:B-1----:R-:W-:-:S06]  /*1410*/  IADD3 R8, R8, 0xffffffe, RZ ;  /* 0x0ffffffe08087810 */ /* 0x002fcc0007ffe0ff */
[----:B------:R-:W1:Y:S02]  /*1420*/  F2I.FTZ.U32.TRUNC.NTZ R9, R8 ;  /* 0x0000000800097305 */ /* 0x000e64000021f000 */
[----:B-1----:R-:W-:Y:S01]  /*1430*/  IMAD.MOV R4, RZ, RZ, -R9 ;  /* 0x000000ffff047224 */ /* 0x002fe200078e0a09 */
[----:B------:R-:W-:Y:S02]  /*1440*/  MOV R8, RZ ;  /* 0x000000ff00087202 */ /* 0x000fe40000000f00 */
[----:B--2---:R-:W-:Y:S01]  /*1450*/  IABS R2, R2 ;  /* 0x0000000200027213 */ /* 0x004fe20000000000 */
        /* <DEDUP_REMOVED lines=12> */
[----:B---3--:R-:W-:Y:S02]  /*1520*/  R2UR UR11, R3 ;  /* 0x00000000030b72ca */ /* 0x008fe400000e0000 */
[----:B------:R-:W-:-:S04]  /*1530*/  LOP3.LUT R3, R0, UR26, RZ, 0x3c, !PT ;  /* 0x0000001a00037c12 */ /* 0x000fc8000f8e3cff */
[----:B------:R-:W-:-:S07]  /*1540*/  ISETP.GE.AND P0, PT, R3, RZ, PT ;  /* 0x000000ff0300720c */ /* 0x000fce0003f06270 */
        /* <DEDUP_REMOVED lines=21> */
[----:B------:R-:W-:Y:S02]  /*16a0*/  IMAD.IADD R5, R5, 0x1, R0 ;  /* 0x0000000105057824 */ /* 0x000fe400078e0200 */
[----:B------:R-:W-:Y:S01]  /*16b0*/  IMAD R0, R12, UR8, RZ ;  /* 0x000000080c007c24 */ /* 0x000fe2000f8e02ff */
[----:B------:R-:W-:Y:S01]  /*16c0*/  UIADD3 UR12, UR17, UR5, URZ ;  /* 0x00000005110c7290 */ /* 0x000fe2000fffe03f */
[----:B------:R-:W-:-:S04]  /*16d0*/  IMAD.WIDE.U32 R4, R2, UR8, R4 ;  /* 0x0000000802047c25 */ /* 0x000fc8000f8e0004 */
[----:B------:R-:W-:Y:S02]  /*16e0*/  IMAD R0, R2, UR9, R0 ;  /* 0x0000000902007c24 */ /* 0x000fe4000f8e0200 */
[----:B------:R-:W-:-:S03]  /*16f0*/  IMAD.MOV.U32 R32, RZ, RZ, R4 ;  /* 0x000000ffff207224 */ /* 0x000fc600078e0004 */
[----:B------:R-:W-:Y:S01]  /*1700*/  IADD3 R30, R5, R0, RZ ;  /* 0x00000000051e7210 */ /* 0x000fe20007ffe0ff */
[----:B------:R-:W-:Y:S06]  /*1710*/  BRA `(.L_x_4121) ;  /* 0x0000000400547947 */ /* 0x000fec0003800000 */
.L_x_4120:
        /* <DEDUP_REMOVED lines=48> */
.L_x_4122:
        /* <DEDUP_REMOVED lines=11> */
[----:B------:R-:W-:Y:S01]  /*1ad0*/  MOV R21, UR13 ;  /* 0x0000000d00157c02 */ /* 0x000fe20008000f00 */
[----:B------:R-:W-:Y:S01]  /*1ae0*/  IMAD.U32 R4, RZ, RZ, UR16 ;  /* 0x00000010ff047e24 */ /* 0x000fe2000f8e00ff */
[----:B------:R-:W-:Y:S01]  /*1af0*/  MOV R5, UR17 ;  /* 0x0000001100057c02 */ /* 0x000fe20008000f00 */
[----:B-1----:R-:W-:-:S02]  /*1b00*/  IMAD R0, R12, R2, RZ ;  /* 0x000000020c007224 */ /* 0x002fc400078e02ff */
[----:B------:R-:W-:Y:S01]  /*1b10*/  IMAD.U32 R5, RZ, RZ, UR4 ;  /* 0x00000004ff057e24 */ /* 0x000fe2000f8e00ff */
[----:B------:R-:W-:Y:S01]  /*1b20*/  @UP0 ULDC.64 UR4, c[0x0][0x250] ;  /* 0x0000940000040ab9 */ /* 0x000fe20000000a00 */
[C---:B------:R-:W-:Y:S01]  /*1b30*/  IMAD R0, R18.reuse, R3, R0 ;  /* 0x0000000312007224 */ /* 0x040fe200078e0200 */
[----:B------:R-:W-:Y:S01]  /*1b40*/  @UP0 UIMAD.WIDE.U32 UR16, UR10, UR4, URZ ;  /* 0x000000040a1002a5 */ /* 0x000fe2000f8e003f */
[----:B------:R-:W-:-:S03]  /*1b50*/  IMAD.WIDE.U32 R4, R18, R2, R4 ;  /* 0x0000000212047225 */ /* 0x000fc600078e0004 */
[----:B------:R-:W-:Y:S01]  /*1b60*/  @UP0 UIMAD UR12, UR10, UR5, UR17 ;  /* 0x000000050a0c02a4 */ /* 0x000fe2000f8e0211 */
[----:B------:R-:W-:Y:S01]  /*1b70*/  IMAD.IADD R30, R5, 0x1, R0 ;  /* 0x00000001051e7824 */ /* 0x000fe200078e0200 */
[----:B------:R-:W-:Y:S01]  /*1b80*/  MOV R32, R4 ;  /* 0x0000000400207202 */ /* 0x000fe20000000f00 */
        /* <DEDUP_REMOVED lines=14> */
.L_x_4121:
[----:B------:R-:W-:Y:S01]  /*1c70*/  UISETP.NE.AND UP0, UPT, UR15, -0x1, UPT ;  /* 0xffffffff0f00788c */ /* 0x000fe2000bf05270 */
[----:B------:R-:W-:Y:S01]  /*1c80*/  SHF.R.S32.HI R11, RZ, 0x1f, R165 ;  /* 0x0000001fff0b7819 */ /* 0x000fe200000114a5 */
[----:B------:R-:W1:Y:S01]  /*1c90*/  S2R R28, SR_CTAID.X ;  /* 0x00000000001c7919 */ /* 0x000e620000002500 */
[----:B------:R-:W-:Y:S01]  /*1ca0*/  ULDC.64 UR8, c[0x0][0x268] ;  /* 0x00009a0000087ab9 */ /* 0x000fe20000000a00 */
[----:B------:R-:W-:Y:S01]  /*1cb0*/  ULDC.64 UR10, c[0x0][0x258] ;  /* 0x00009600000a7ab9 */ /* 0x000fe20000000a00 */
[CC--:B------:R-:W-:Y:S01]  /*1cc0*/  LEA.HI R3, R11.reuse, R165.reuse, RZ, 0x3 ;  /* 0x000000a50b037211 */ /* 0x0c0fe200078f18ff */
[----:B------:R-:W-:Y:S01]  /*1cd0*/  IMAD R12, R12, UR8, RZ ;  /* 0x000000080c0c7c24 */ /* 0x000fe2000f8e02ff */
[----:B------:R-:W-:Y:S01]  /*1ce0*/  LEA.HI R20, R11, R165, RZ, 0x4 ;  /* 0x000000a50b147211 */ /* 0x000fe200078f20ff */
[----:B------:R-:W-:Y:S01]  /*1cf0*/  IMAD.U32 R24, RZ, RZ, UR10 ;  /* 0x0000000aff187e24 */ /* 0x000fe2000f8e00ff */
[----:B------:R-:W-:Y:S01]  /*1d00*/  SHF.R.S32.HI R22, RZ, 0x3, R3 ;  /* 0x00000003ff167819 */ /* 0x000fe20000011403 */
[----:B------:R-:W-:Y:S01]  /*1d10*/  IMAD R12, R18, UR9, R12 ;  /* 0x00000009120c7c24 */ /* 0x000fe2000f8e020c */
[----:B------:R-:W-:Y:S01]  /*1d20*/  @UP0 ULDC.64 UR4, c[0x0][0x240] ;  /* 0x0000900000040ab9 */ /* 0x000fe20000000a00 */
[----:B------:R-:W-:Y:S01]  /*1d30*/  LOP3.LUT R0, R20, 0xfffffff0, RZ, 0xc0, !PT ;  /* 0xfffffff014007812 */ /* 0x000fe200078ec0ff */
[----:B------:R-:W-:Y:S01]  /*1d40*/  @UP0 UIMAD.WIDE.U32 UR28, UR15, UR4, URZ ;  /* 0x000000040f1c02a5 */ /* 0x000fe2000f8e003f */
[----:B------:R-:W-:Y:S01]  /*1d50*/  LOP3.LUT R3, R3, 0xfffffff8, RZ, 0xc0, !PT ;  /* 0xfffffff803037812 */ /* 0x000fe200078ec0ff */
[----:B------:R-:W-:Y:S01]  /*1d60*/  @!UP0 USHF.R.S32.HI UR17, URZ, 0x1f, UR24 ;  /* 0x0000001f3f118899 */ /* 0x000fe20008011418 */
[C---:B------:R-:W-:Y:S01]  /*1d70*/  IMAD.SHL.U32 R238, R22.reuse, 0x40, RZ ;  /* 0x0000004016ee7824 */ /* 0x040fe200078e00ff */
[----:B------:R-:W-:Y:S01]  /*1d80*/  @UP0 UIMAD UR13, UR15, UR5, UR29 ;  /* 0x000000050f0d02a4 */ /* 0x000fe2000f8e021d */
[C---:B------:R-:W-:Y:S01]  /*1d90*/  IMAD.IADD R0, R165.reuse, 0x1, -R0 ;  /* 0x00000001a5007824 */ /* 0x040fe200078e0a00 */
[----:B------:R-:W-:Y:S01]  /*1da0*/  IADD3 R13, P3, R22, R13, RZ ;  /* 0x0000000d160d7210 */ /* 0x000fe20007f7e0ff */
[----:B------:R-:W-:Y:S01]  /*1db0*/  IMAD.IADD R3, R165, 0x1, -R3 ;  /* 0x00000001a5037824 */ /* 0x000fe200078e0a03 */
[----:B------:R-:W-:Y:S01]  /*1dc0*/  @!UP0 ULDC.64 UR4, c[0x0][0x228] ;  /* 0x00008a0000048ab9 */ /* 0x000fe20000000a00 */
[----:B------:R-:W-:Y:S01]  /*1dd0*/  LOP3.LUT R238, R238, 0x1c0, RZ, 0xc0, !PT ;  /* 0x000001c0eeee7812 */ /* 0x000fe200078ec0ff */
[----:B------:R-:W-:Y:S01]  /*1de0*/  @!UP0 UIMAD UR17, UR17, UR4, URZ ;  /* 0x00000004111182a4 */ /* 0x000fe2000f8e023f */
[----:B------:R-:W-:Y:S01]  /*1df0*/  IMAD.SHL.U32 R240, R3, 0x8, RZ ;  /* 0x0000000803f07824 */ /* 0x000fe200078e00ff */
[----:B------:R-:W-:Y:S01]  /*1e00*/  @!UP0 UIMAD.WIDE.U32 UR30, UR24, UR4, URZ ;  /* 0x00000004181e82a5 */ /* 0x000fe2000f8e003f */
[----:B------:R-:W-:Y:S01]  /*1e10*/  SHF.R.S32.HI R14, RZ, 0x1f, R0 ;  /* 0x0000001fff0e7819 */ /* 0x000fe20000011400 */
[----:B------:R-:W2:Y:S01]  /*1e20*/  S2UR UR4, SR_CgaCtaId ;  /* 0x00000000000479c3 */ /* 0x000ea20000008800 */
[----:B------:R-:W-:Y:S01]  /*1e30*/  @!UP0 UIMAD UR17, UR24, UR5, UR17 ;  /* 0x00000005181182a4 */ /* 0x000fe2000f8e0211 */
[--C-:B------:R-:W-:Y:S01]  /*1e40*/  SHF.R.S32.HI R15, RZ, 0x1f, R240.reuse ;  /* 0x0000001fff0f7819 */ /* 0x100fe200000114f0 */
[----:B------:R-:W-:Y:S01]  /*1e50*/  USHF.R.S32.HI UR5, URZ, 0x1f, UR26 ;  /* 0x0000001f3f057899 */ /* 0x000fe2000801141a */
[----:B------:R-:W-:Y:S01]  /*1e60*/  LEA.HI R14, R14, R0, RZ, 0x3 ;  /* 0x000000000e0e7211 */ /* 0x000fe200078f18ff */
[----:B------:R-:W-:Y:S01]  /*1e70*/  @!UP0 UMOV UR28, UR30 ;  /* 0x0000001e001c8c82 */ /* 0x000fe20008000000 */
[----:B------:R-:W-:Y:S01]  /*1e80*/  IADD3 R6, P1, R240, UR16, RZ ;  /* 0x00000010f0067c10 */ /* 0x000fe2000ff3e0ff */
[----:B------:R-:W-:Y:S01]  /*1e90*/  @!UP0 UIADD3 UR13, UR31, UR17, URZ ;  /* 0x000000111f0d8290 */ /* 0x000fe2000fffe03f */
[----:B------:R-:W-:Y:S01]  /*1ea0*/  LOP3.LUT R17, R14, 0xfffffff8, RZ, 0xc0, !PT ;  /* 0xfffffff80e117812 */ /* 0x000fe200078ec0ff */
[----:B------:R-:W-:Y:S01]  /*1eb0*/  UIMAD UR23, UR5, UR10, URZ ;  /* 0x0000000a051772a4 */ /* 0x000fe2000f8e023f */
[----:B------:R-:W-:Y:S01]  /*1ec0*/  IADD3.X R7, R15, UR12, RZ, P1, !PT ;  /* 0x0000000c0f077c10 */ /* 0x000fe20008ffe4ff */
[----:B------:R-:W-:Y:S01]  /*1ed0*/  UIADD3 UR12, -UR19, UR14, URZ ;  /* 0x0000000e130c7290 */ /* 0x000fe2000fffe13f */
[----:B------:R-:W-:Y:S01]  /*1ee0*/  IADD3 R4, P0, R240, UR28, RZ ;  /* 0x0000001cf0047c10 */ /* 0x000fe2000ff1e0ff */
[----:B------:R-:W-:Y:S01]  /*1ef0*/  IMAD.IADD R17, R0, 0x1, -R17 ;  /* 0x0000000100117824 */ /* 0x000fe200078e0a11 */
[----:B------:R-:W-:Y:S01]  /*1f00*/  LEA.HI R0, R11, R165, RZ, 0x6 ;  /* 0x000000a50b007211 */ /* 0x000fe200078f30ff */
[----:B------:R-:W-:Y:S01]  /*1f10*/  USHF.L.U32 UR17, UR18, 0x6, URZ ;  /* 0x0000000612117899 */ /* 0x000fe2000800063f */
[----:B------:R-:W-:Y:S01]  /*1f20*/  IADD3.X R5, R15, UR13, RZ, P0, !PT ;  /* 0x0000000d0f057c10 */ /* 0x000fe200087fe4ff */
[----:B------:R-:W-:Y:S01]  /*1f30*/  UIMAD UR11, UR26, UR11, UR23 ;  /* 0x0000000b1a0b72a4 */ /* 0x000fe2000f8e0217 */
[----:B------:R-:W-:Y:S01]  /*1f40*/  LOP3.LUT R2, R238, 0x38, R240, 0xf8, !PT ;  /* 0x00000038ee027812 */ /* 0x000fe200078ef8f0 */
[----:B------:R-:W-:Y:S01]  /*1f50*/  IMAD.SHL.U32 R0, R0, 0x8, RZ ;  /* 0x0000000800007824 */ /* 0x000fe200078e00ff */
[----:B------:R-:W-:Y:S01]  /*1f60*/  ISETP.GE.AND P0, PT, R22, UR12, PT ;  /* 0x0000000c16007c0c */ /* 0x000fe2000bf06270 */
[----:B------:R-:W-:Y:S01]  /*1f70*/  IMAD.WIDE.U32 R18, R18, UR8, R6 ;  /* 0x0000000812127c25 */ /* 0x000fe2000f8e0006 */
[----:B------:R-:W-:Y:S01]  /*1f80*/  SHF.R.U32.HI R238, RZ, 0x3, R238 ;  /* 0x00000003ffee7819 */ /* 0x000fe200000116ee */
[----:B------:R-:W-:Y:S01]  /*1f90*/  UMOV UR8, 0x400 ;  /* 0x0000040000087882 */ /* 0x000fe20000000000 */
[----:B------:R-:W-:Y:S01]  /*1fa0*/  IADD3 R32, P5, R240, R32, RZ ;  /* 0x00000020f0207210 */ /* 0x000fe20007fbe0ff */
[----:B------:R-:W-:Y:S01]  /*1fb0*/  IMAD.WIDE.U32 R24, R24, UR26, R4 ;  /* 0x0000001a18187c25 */ /* 0x000fe2000f8e0004 */
[----:B------:R-:W-:Y:S01]  /*1fc0*/  LOP3.LUT R238, R2, R238, RZ, 0x3c, !PT ;  /* 0x000000ee02ee7212 */ /* 0x000fe200078e3cff */
[----:B------:R-:W-:Y:S01]  /*1fd0*/  UIADD3 UR16, UR17, -0x40, URZ ;  /* 0xffffffc011107890 */ /* 0x000fe2000fffe03f */
[----:B------:R-:W-:Y:S01]  /*1fe0*/  SHF.R.S32.HI R23, RZ, 0x1f, R22 ;  /* 0x0000001fff177819 */ /* 0x000fe20000011416 */
[----:B--2---:R-:W-:Y:S01]  /*1ff0*/  ULEA UR4, UR4, UR8, 0x18 ;  /* 0x0000000804047291 */ /* 0x004fe2000f8ec03f */
[----:B------:R-:W-:Y:S01]  /*2000*/  LOP3.LUT R238, R238, 0xfffffe00, R0, 0xf8, !PT ;  /* 0xfffffe00eeee7812 */ /* 0x000fe200078ef800 */
[----:B------:R-:W-:Y:S01]  /*2010*/  IMAD.MOV.U32 R2, RZ, RZ, 0x10 ;  /* 0x00000010ff027424 */ /* 0x000fe200078e00ff */
[----:B------:R-:W-:Y:S01]  /*2020*/  R2P PR, R17, 0x6 ;  /* 0x0000000611007804 */ /* 0x000fe20000000000 */
[----:B------:R-:W-:Y:S01]  /*2030*/  IMAD.MOV.U32 R0, RZ, RZ, 0x20 ;  /* 0x00000020ff007424 */ /* 0x000fe200078e00ff */
[----:B------:R-:W-:Y:S01]  /*2040*/  UIADD3 UR23, -UR16, UR22, URZ ;  /* 0x0000001610177290 */ /* 0x000fe2000fffe13f */
[----:B------:R-:W-:Y:S01]  /*2050*/  VIADD R27, R25, UR11 ;  /* 0x0000000b191b7c36 */ /* 0x000fe20008000000 */
[----:B------:R-:W-:Y:S01]  /*2060*/  BSSY B0, `(.L_x_4123) ;  /* 0x0000036000007945 */ /* 0x000fe20003800000 */
[----:B-1----:R-:W-:Y:S01]  /*2070*/  IMAD.WIDE R28, R28, 0x40, R22 ;  /* 0x000000401c1c7825 */ /* 0x002fe200078e0216 */
[----:B------:R-:W-:-:S02]  /*2080*/  LEA R238, R238, UR4, 0x1 ;  /* 0x00000004eeee7c11 */ /* 0x000fc4000f8e08ff */
[----:B------:R-:W-:Y:S01]  /*2090*/  SEL R2, R2, 0xfffffff0, !P1 ;  /* 0xfffffff002027807 */ /* 0x000fe20004800000 */
[----:B------:R-:W-:Y:S01]  /*20a0*/  VIADD R10, R22, 0x10 ;  /* 0x00000010160a7836 */ /* 0x000fe20000000000 */
        /* <DEDUP_REMOVED lines=49> */
.L_x_4124:
[----:B------:R-:W-:Y:S05]  /*23c0*/  BSYNC B0 ;  /* 0x0000000000007941 */ /* 0x000fea0003800000 */
.L_x_4123:
[C---:B------:R-:W-:Y:S01]  /*23d0*/  ISETP.GE.AND P0, PT, R10.reuse, UR12, PT ;  /* 0x0000000c0a007c0c */ /* 0x040fe2000bf06270 */
[----:B------:R-:W-:Y:S01]  /*23e0*/  IMAD.X R33, R15, 0x1, R30, P5 ;  /* 0x000000010f217824 */ /* 0x000fe200028e061e */
[C---:B------:R-:W-:Y:S01]  /*23f0*/  ISETP.GE.AND P1, PT, R10.reuse, UR23, PT ;  /* 0x000000170a007c0c */ /* 0x040fe2000bf26270 */
[C---:B------:R-:W-:Y:S01]  /*2400*/  IMAD R166, R23.reuse, UR6, RZ ;  /* 0x0000000617a67c24 */ /* 0x040fe2000f8e02ff */
        /* <DEDUP_REMOVED lines=65> */
.L_x_4126:
[----:B------:R-:W-:Y:S05]  /*2820*/  BSYNC B0 ;  /* 0x0000000000007941 */ /* 0x000fea0003800000 */
.L_x_4125:
        /* <DEDUP_REMOVED lines=49> */
.L_x_4128:
[----:B------:R-:W-:Y:S05]  /*2b40*/  BSYNC B0 ;  /* 0x0000000000007941 */ /* 0x000fea0003800000 */
.L_x_4127:
        /* <DEDUP_REMOVED lines=49> */
.L_x_4130:
[----:B------:R-:W-:Y:S05]  /*2e60*/  BSYNC B0 ;  /* 0x0000000000007941 */ /* 0x000fea0003800000 */
.L_x_4129:
        /* <DEDUP_REMOVED lines=40> */
.L_x_4132:
[----:B------:R-:W-:Y:S05]  /*30f0*/  BSYNC B0 ;  /* 0x0000000000007941 */ /* 0x000fea0003800000 */
.L_x_4131:
[----:B-1234-:R-:W-:Y:S01]  /*3100*/  LEA.HI R4, R20, R16, RZ, 0x1 ;  /* 0x0000001014047211 */ /* 0x01efe200078f08ff */
[----:B------:R-:W-:Y:S01]  /*3110*/  IMAD.SHL.U32 R20, R3, 0x40, RZ ;  /* 0x0000004003147824 */ /* 0x000fe200078e00ff */
[C---:B------:R-:W-:Y:S01]  /*3120*/  ISETP.GE.AND P3, PT, R21.reuse, UR23, PT ;  /* 0x0000001715007c0c */ /* 0x040fe2000bf66270 */
[----:B------:R-:W-:Y:S01]  /*3130*/  USHF.L.U64.HI UR25, UR6, 0x4, UR7 ;  /* 0x0000000406197899 */ /* 0x000fe20008010207 */
[----:B------:R-:W-:Y:S01]  /*3140*/  ISETP.GE.AND P6, PT, R21, UR23, PT ;  /* 0x0000001715007c0c */ /* 0x000fe2000bfc6270 */
[----:B------:R-:W-:Y:S01]  /*3150*/  IMAD.SHL.U32 R21, R22, 0x8, RZ ;  /* 0x0000000816157824 */ /* 0x000fe200078e00ff */
[----:B------:R-:W-:Y:S01]  /*3160*/  LOP3.LUT R20, R20, 0x1c0, RZ, 0xc0, !PT ;  /* 0x000001c014147812 */ /* 0x000fe200078ec0ff */
[----:B------:R-:W-:Y:S01]  /*3170*/  USHF.L.U32 UR27, UR6, 0x4, URZ ;  /* 0x00000004061b7899 */ /* 0x000fe2000800063f */
[----:B------:R-:W-:Y:S01]  /*3180*/  BSSY B0, `(.L_x_4133) ;  /* 0x000002f000007945 */ /* 0x000fe20003800000 */
[----:B------:R-:W-:Y:S02]  /*3190*/  ISETP.GE.AND P0, PT, R22, UR23, PT ;  /* 0x0000001716007c0c */ /* 0x000fe4000bf06270 */
[----:B------:R-:W-:-:S02]  /*31a0*/  LOP3.LUT R21, R20, 0x8, R21, 0xf8, !PT ;  /* 0x0000000814157812 */ /* 0x000fc400078ef815 */
[----:B------:R-:W-:Y:S02]  /*31b0*/  ISETP.GE.AND P5, PT, R15, UR23, PT ;  /* 0x000000170f007c0c */ /* 0x000fe4000bfa6270 */
[----:B------:R-:W-:Y:S02]  /*31c0*/  LOP3.LUT R22, R4, 0xfffffffe, RZ, 0xc0, !PT ;  /* 0xfffffffe04167812 */ /* 0x000fe400078ec0ff */
[----:B------:R-:W-:Y:S01]  /*31d0*/  SHF.R.U32.HI R20, RZ, 0x3, R20 ;  /* 0x00000003ff147819 */ /* 0x000fe20000011614 */
[----:B------:R-:W-:Y:S08]  /*31e0*/  @P1 BRA `(.L_x_4134) ;  /* 0x0000000000a01947 */ /* 0x000ff00003800000 */
[----:B------:R-:W-:Y:S01]  /*31f0*/  ULDC UR10, c[0x0][0x2d0] ;  /* 0x0000b400000a7ab9 */ /* 0x000fe20000000800 */
[----:B------:R-:W-:Y:S02]  /*3200*/  IADD3 R7, P1, R168, UR27, RZ ;  /* 0x0000001ba8077c10 */ /* 0x000fe4000ff3e0ff */
[----:B------:R-:W-:Y:S02]  /*3210*/  ISETP.GE.AND P2, PT, R240, UR10, PT ;  /* 0x0000000af0007c0c */ /* 0x000fe4000bf46270 */
[----:B------:R-:W-:-:S11]  /*3220*/  IADD3.X R6, R166, UR25, RZ, P1, !PT ;  /* 0x00000019a6067c10 */ /* 0x000fd60008ffe4ff */
        /* <DEDUP_REMOVED lines=36> */
.L_x_4134:
[----:B------:R-:W-:Y:S05]  /*3470*/  BSYNC B0 ;  /* 0x0000000000007941 */ /* 0x000fea0003800000 */
.L_x_4133:
[----:B------:R-:W-:Y:S04]  /*3480*/  BSSY B0, `(.L_x_4135) ;  /* 0x000002c000007945 */ /* 0x000fe80003800000 */
[----:B------:R-:W-:Y:S05]  /*3490*/  @P3 BRA `(.L_x_4136) ;  /* 0x0000000000a83947 */ /* 0x000fea0003800000 */
[----:B------:R-:W-:Y:S01]  /*34a0*/  ULDC UR10, c[0x0][0x2d0] ;  /* 0x0000b400000a7ab9 */ /* 0x000fe20000000800 */
[----:B------:R-:W-:Y:S01]  /*34b0*/  IMAD.U32 R6, RZ, RZ, UR6 ;  /* 0x00000006ff067e24 */ /* 0x000fe2000f8e00ff */
[----:B------:R-:W-:Y:S01]  /*34c0*/  ISETP.GE.AND P1, PT, R240, UR10, PT ;  /* 0x0000000af0007c0c */ /* 0x000fe2000bf26270 */
[----:B--2---:R-:W-:Y:S01]  /*34d0*/  IMAD.U32 R8, RZ, RZ, UR7 ;  /* 0x00000007ff087e24 */ /* 0x004fe2000f8e00ff */
[----:B------:R-:W-:Y:S02]  /*34e0*/  ISETP.GE.AND P3, PT, R237, UR10, PT ;  /* 0x0000000aed007c0c */ /* 0x000fe4000bf66270 */
[----:B------:R-:W-:-:S04]  /*34f0*/  LEA R9, P2, R6, R168, 0x5 ;  /* 0x000000a806097211 */ /* 0x000fc800078428ff */
[----:B------:R-:W-:-:S05]  /*3500*/  LEA.HI.X R8, R6, R166, R8, 0x5, P2 ;  /* 0x000000a606087211 */ /* 0x000fca00010f2c08 */
[----:B-1----:R-:W1:Y:S01]  /*3510*/  @!P1 LDC.64 R4, c[0x0][0x218] ;  /* 0x00008600ff049b82 */ /* 0x002e620000000a00 */
[----:B------:R3:W-:Y:S07]  /*3520*/  @P1 STS.128 [R238+0x9000], RZ ;  /* 0x009000ffee001388 */ /* 0x0007ee0000000c00 */
        /* <DEDUP_REMOVED lines=33> */
.L_x_4136:
[----:B------:R-:W-:Y:S05]  /*3740*/  BSYNC B0 ;  /* 0x0000000000007941 */ /* 0x000fea0003800000 */
.L_x_4135:
[----:B------:R-:W-:Y:S04]  /*3750*/  BSSY B0, `(.L_x_4137) ;  /* 0x000002d000007945 */ /* 0x000fe80003800000 */
[----:B------:R-:W-:Y:S05]  /*3760*/  @P5 BRA `(.L_x_4138) ;  /* 0x0000000000ac5947 */ /* 0x000fea0003800000 */
[----:B------:R-:W-:Y:S01]  /*3770*/  ULDC UR10, c[0x0][0x2d0] ;  /* 0x0000b400000a7ab9 */ /* 0x000fe20000000800 */
[----:B---3--:R-:W-:Y:S01]  /*3780*/  IMAD.U32 R24, RZ, RZ, UR6 ;  /* 0x00000006ff187e24 */ /* 0x008fe2000f8e00ff */
[----:B------:R-:W-:Y:S01]  /*3790*/  ISETP.GE.AND P1, PT, R240, UR10, PT ;  /* 0x0000000af0007c0c */ /* 0x000fe2000bf26270 */
[----:B------:R-:W-:Y:S01]  /*37a0*/  IMAD.MOV.U32 R6, RZ, RZ, R168 ;  /* 0x000000ffff067224 */ /* 0x000fe200078e00a8 */
[----:B------:R-:W-:Y:S01]  /*37b0*/  UIMAD UR11, UR7, 0x30, URZ ;  /* 0x00000030070b78a4 */ /* 0x000fe2000f8e023f */
[----:B------:R-:W-:Y:S01]  /*37c0*/  IMAD.MOV.U32 R7, RZ, RZ, R166 ;  /* 0x000000ffff077224 */ /* 0x000fe200078e00a6 */
[----:B------:R-:W-:Y:S02]  /*37d0*/  ISETP.GE.AND P5, PT, R237, UR10, PT ;  /* 0x0000000aed007c0c */ /* 0x000fe4000bfa6270 */
[----:B------:R-:W-:Y:S01]  /*37e0*/  ISETP.GE.AND P3, PT, R236, UR10, PT ;  /* 0x0000000aec007c0c */ /* 0x000fe2000bf66270 */
[----:B------:R-:W-:-:S04]  /*37f0*/  IMAD.WIDE.U32 R24, R24, 0x30, R6 ;  /* 0x0000003018187825 */ /* 0x000fc800078e0006 */
[----:B------:R-:W-:Y:S02]  /*3800*/  VIADD R23, R25, UR11 ;  /* 0x0000000b19177c36 */ /* 0x000fe40008000000 */
[----:B-12-4-:R-:W1:Y:S01]  /*3810*/  @!P1 LDC.64 R4, c[0x0][0x218] ;  /* 0x00008600ff049b82 */ /* 0x016e620000000a00 */
        /* <DEDUP_REMOVED lines=32> */
.L_x_4138:
[----:B------:R-:W-:Y:S05]  /*3a20*/  BSYNC B0 ;  /* 0x0000000000007941 */ /* 0x000fea0003800000 */
.L_x_4137:
        /* <DEDUP_REMOVED lines=11> */
[----:B------:R-:W-:Y:S01]  /*3ae0*/  IMAD.SHL.U32 R14, R14, 0x40, RZ ;  /* 0x000000400e0e7824 */ /* 0x000fe200078e00ff */
[----:B------:R-:W-:Y:S01]  /*3af0*/  LOP3.LUT R5, R5, 0x1c0, RZ, 0xc0, !PT ;  /* 0x000001c005057812 */ /* 0x000fe200078ec0ff */
[----:B------:R-:W-:Y:S01]  /*3b00*/  ULDC.64 UR10, c[0x0][0x3c8] ;  /* 0x0000f200000a7ab9 */ /* 0x000fe20000000a00 */
[----:B------:R-:W-:Y:S01]  /*3b10*/  UIADD3 UR28, UR31, UR28, URZ ;  /* 0x0000001c1f1c7290 */ /* 0x000fe2000fffe03f */
[----:B------:R-:W-:Y:S01]  /*3b20*/  LEA.HI R7, R11, R165, RZ, 0x5 ;  /* 0x000000a50b077211 */ /* 0x000fe200078f28ff */
[----:B------:R-:W-:Y:S01]  /*3b30*/  ULEA UR10, UP0, UR30, UR10, 0x2 ;  /* 0x0000000a1e0a7291 */ /* 0x000fe2000f80103f */
[----:B------:R-:W-:Y:S01]  /*3b40*/  LOP3.LUT R4, R5, 0x8, R4, 0xf8, !PT ;  /* 0x0000000805047812 */ /* 0x000fe200078ef804 */
[----:B------:R-:W-:Y:S01]  /*3b50*/  IMAD.IADD R9, R19, 0x1, R12 ;  /* 0x0000000113097824 */ /* 0x000fe200078e020c */
[----:B------:R-:W-:Y:S01]  /*3b60*/  SHF.R.U32.HI R5, RZ, 0x3, R5 ;  /* 0x00000003ff057819 */ /* 0x000fe20000011605 */
[----:B------:R-:W-:Y:S01]  /*3b70*/  ULEA.HI.X UR11, UR30, UR11, UR28, 0x2, UP0 ;  /* 0x0000000b1e0b7291 */ /* 0x000fe200080f141c */
[----:B------:R-:W-:Y:S01]  /*3b80*/  IMAD.MOV.U32 R8, RZ, RZ, R18 ;  /* 0x000000ffff087224 */ /* 0x000fe200078e0012 */
[----:B------:R-:W-:Y:S01]  /*3b90*/  LOP3.LUT R20, R21, R20, RZ, 0x3c, !PT ;  /* 0x0000001415147212 */ /* 0x000fe200078e3cff */
[----:B------:R-:W-:Y:S01]  /*3ba0*/  IMAD.U32 R16, RZ, RZ, UR10 ;  /* 0x0000000aff107e24 */ /* 0x000fe2000f8e00ff */
[----:B------:R-:W-:Y:S01]  /*3bb0*/  LOP3.LUT R4, R4, R5, RZ, 0x3c, !PT ;  /* 0x0000000504047212 */ /* 0x000fe200078e3cff */
[----:B------:R-:W-:-:S04]  /*3bc0*/  DEPBAR.LE SB0, 0x0 ;  /* 0x000080000000791a */ /* 0x000fc80000000000 */
[----:B------:R-:W-:Y:S01]  /*3bd0*/  IMAD.U32 R17, RZ, RZ, UR11 ;  /* 0x0000000bff117e24 */ /* 0x000fe2000f8e00ff */
[----:B------:R-:W-:Y:S01]  /*3be0*/  LOP3.LUT R4, R4, 0xfffffe00, R14, 0xf8, !PT ;  /* 0xfffffe0004047812 */ /* 0x000fe200078ef80e */
[----:B------:R-:W-:Y:S01]  /*3bf0*/  IMAD.WIDE.U32 R8, R13, UR8, R8 ;  /* 0x000000080d087c25 */ /* 0x000fe2000f8e0008 */
[----:B------:R-:W-:Y:S01]  /*3c00*/  SHF.R.S32.HI R6, RZ, 0x5, R7 ;  /* 0x00000005ff067819 */ /* 0x000fe20000011407 */
[----:B------:R-:W-:Y:S01]  /*3c10*/  ULDC.64 UR10, c[0x0][0x220] ;  /* 0x00008800000a7ab9 */ /* 0x000fe20000000a00 */
[----:B------:R1:W5:Y:S01]  /*3c20*/  LDG.E R5, desc[UR20][R16.64] ;  /* 0x0000001410057981 */ /* 0x000362000c1e1900 */
[----:B------:R-:W-:Y:S01]  /*3c30*/  BAR.SYNC.DEFER_BLOCKING 0x0 ;  /* 0x0000000000007b1d */ /* 0x000fe20000010000 */
[----:B------:R-:W-:Y:S01]  /*3c40*/  ISETP.GE.AND P5, PT, R15, UR23, PT ;  /* 0x000000170f007c0c */ /* 0x000fe2000bfa6270 */
[----:B------:R-:W-:Y:S01]  /*3c50*/  IMAD R233, R22, 0x200, R20 ;  /* 0x0000020016e97824 */ /* 0x000fe200078e0214 */
[----:B------:R-:W-:Y:S01]  /*3c60*/  LEA R167, P1, R8, UR10, 0x1 ;  /* 0x0000000a08a77c11 */ /* 0x000fe2000f8208ff */
[----:B------:R-:W-:-:S02]  /*3c70*/  IMAD.IADD R15, R9, 0x1, R10 ;  /* 0x00000001090f7824 */ /* 0x000fc400078e020a */
[----:B------:R-:W-:Y:S01]  /*3c80*/  IMAD R234, R6, 0x400, R4 ;  /* 0x0000040006ea7824 */ /* 0x000fe200078e0204 */
[----:B------:R-:W-:Y:S01]  /*3c90*/  ULDC UR5, c[0x0][0x2e8] ;  /* 0x0000ba0000057ab9 */ /* 0x000fe20000000800 */
[----:B------:R1:W-:Y:S04]  /*3ca0*/  @P0 STS.128 [R238+0x10000], RZ ;  /* 0x010000ffee000388 */ /* 0x0003e80000000c00 */
[----:B------:R1:W-:Y:S04]  /*3cb0*/  @P0 STS.128 [R238+0x12000], RZ ;  /* 0x012000ffee000388 */ /* 0x0003e80000000c00 */
[----:B------:R1:W-:Y:S04]  /*3cc0*/  @P0 STS.128 [R238+0x14000], RZ ;  /* 0x014000ffee000388 */ /* 0x0003e80000000c00 */
[----:B------:R1:W-:Y:S01]  /*3cd0*/  @P0 STS.128 [R238+0x16000], RZ ;  /* 0x016000ffee000388 */ /* 0x0003e20000000c00 */
[----:B------:R-:W-:Y:S01]  /*3ce0*/  USHF.L.U32 UR24, UR8, 0x4, URZ ;  /* 0x0000000408187899 */ /* 0x000fe2000800063f */
[----:B------:R-:W2:Y:S01]  /*3cf0*/  MUFU.RCP R84, UR5 ;  /* 0x0000000500547d08 */ /* 0x000ea20008001000 */
[----:B------:R-:W-:Y:S01]  /*3d00*/  BSSY B0, `(.L_x_4139) ;  /* 0x0000027000007945 */ /* 0x000fe20003800000 */
[----:B------:R-:W-:-:S02]  /*3d10*/  LEA R233, R233, UR4, 0x1 ;  /* 0x00000004e9e97c11 */ /* 0x000fc4000f8e08ff */
[----:B------:R-:W-:Y:S02]  /*3d20*/  LEA.HI.X R180, R8, UR11, R15, 0x1, P1 ;  /* 0x0000000b08b47c11 */ /* 0x000fe400088f0c0f */
[----:B------:R-:W-:Y:S01]  /*3d30*/  LEA R234, R234, UR4, 0x1 ;  /* 0x00000004eaea7c11 */ /* 0x000fe2000f8e08ff */
[----:B------:R-:W-:Y:S06]  /*3d40*/  @P0 BRA `(.L_x_4140) ;  /* 0x0000000000880947 */ /* 0x000fec0003800000 */
        /* <DEDUP_REMOVED lines=20> */
[----:B----4-:R-:W-:Y:S01]  /*3e90*/  @!P1 IMAD.MOV.U32 R10, RZ, RZ, R167 ;  /* 0x000000ffff0a9224 */ /* 0x010fe200078e00a7 */
[----:B------:R-:W-:-:S05]  /*3ea0*/  @!P1 MOV R11, R180 ;  /* 0x000000b4000b9202 */ /* 0x000fca0000000f00 */
[----:B------:R-:W-:Y:S01]  /*3eb0*/  @!PT LDS RZ, [RZ] ;  /* 0x00000000fffff984 */ /* 0x000fe20000000800 */
[----:B------:R-:W-:Y:S01]  /*3ec0*/  @!PT LDS RZ, [RZ] ;  /* 0x00000000fffff984 */ /* 0x000fe20000000800 */
[----:B------:R-:W-:Y:S01]  /*3ed0*/  @!PT LDS RZ, [RZ] ;  /* 0x00000000fffff984 */ /* 0x000fe20000000800 */
[----:B------:R3:W-:Y:S04]  /*3ee0*/  @!P1 LDGSTS.E.BYPASS.LTC128B.128 [R238+0x14000], desc[UR20][R10.64+0x100] ;  /* 0x140001000aee9fae */ /* 0x0007e8000b901d54 */
[----:B------:R3:W-:Y:S01]  /*3ef0*/  @P0 STS.128 [R238+0x16000], RZ ;  /* 0x016000ffee000388 */ /* 0x0007e20000000c00 */
[----:B------:R-:W-:Y:S05]  /*3f00*/  @P0 BRA `(.L_x_4140) ;  /* 0x0000000000180947 */ /* 0x000fea0003800000 */
[----:B---3--:R-:W-:Y:S02]  /*3f10*/  MOV R10, R167 ;  /* 0x000000a7000a7202 */ /* 0x008fe40000000f00 */
[----:B------:R-:W-:-:S05]  /*3f20*/  MOV R11, R180 ;  /* 0x000000b4000b7202 */ /* 0x000fca0000000f00 */
[----:B------:R-:W-:Y:S01]  /*3f30*/  @!PT LDS RZ, [RZ] ;  /* 0x00000000fffff984 */ /* 0x000fe20000000800 */
[----:B------:R-:W-:Y:S01]  /*3f40*/  @!PT LDS RZ, [RZ] ;  /* 0x00000000fffff984 */ /* 0x000fe20000000800 */
[----:B------:R-:W-:Y:S01]  /*3f50*/  @!PT LDS RZ, [RZ] ;  /* 0x00000000fffff984 */ /* 0x000fe20000000800 */
[----:B------:R4:W-:Y:S02]  /*3f60*/  LDGSTS.E.BYPASS.LTC128B.128 [R238+0x16000], desc[UR20][R10.64+0x180] ;  /* 0x160001800aee7fae */ /* 0x0009e4000b901d54 */
.L_x_4140:
[----:B------:R-:W-:Y:S05]  /*3f70*/  BSYNC B0 ;  /* 0x0000000000007941 */ /* 0x000fea0003800000 */
.L_x_4139:
[----:B------:R1:W-:Y:S01]  /*3f80*/  @P4 STS.128 [R238+0x10800], RZ ;  /* 0x010800ffee004388 */ /* 0x0003e20000000c00 */
[----:B------:R-:W-:Y:S03]  /*3f90*/  BSSY B0, `(.L_x_4141) ;  /* 0x000002c000007945 */ /* 0x000fe60003800000 */
[----:B------:R1:W-:Y:S04]  /*3fa0*/  @P4 STS.128 [R238+0x12800], RZ ;  /* 0x012800ffee004388 */ /* 0x0003e80000000c00 */
[----:B------:R1:W-:Y:S04]  /*3fb0*/  @P4 STS.128 [R238+0x14800], RZ ;  /* 0x014800ffee004388 */ /* 0x0003e80000000c00 */
[----:B------:R1:W-:Y:S01]  /*3fc0*/  @P4 STS.128 [R238+0x16800], RZ ;  /* 0x016800ffee004388 */ /* 0x0003e20000000c00 */
[----:B------:R-:W-:Y:S05]  /*3fd0*/  @P4 BRA `(.L_x_4142) ;  /* 0x00000000009c4947 */ /* 0x000fea0003800000 */
[----:B------:R-:W-:Y:S01]  /*3fe0*/  ULDC UR5, c[0x0][0x2d0] ;  /* 0x0000b40000057ab9 */ /* 0x000fe20000000800 */
[----:B---3--:R-:W-:Y:S01]  /*3ff0*/  IMAD.U32 R12, RZ, RZ, UR24 ;  /* 0x00000018ff0c7e24 */ /* 0x008fe2000f8e00ff */
[----:B------:R-:W-:Y:S01]  /*4000*/  ISETP.GE.AND P4, PT, R240, UR5, PT ;  /* 0x00000005f0007c0c */ /* 0x000fe2000bf86270 */
[----:B----4-:R-:W-:Y:S01]  /*4010*/  IMAD.U32 R11, RZ, RZ, UR24 ;  /* 0x00000018ff0b7e24 */ /* 0x010fe2000f8e00ff */
[----:B------:R-:W-:Y:S01]  /*4020*/  ISETP.GE.AND P3, PT, R237, UR5, PT ;  /* 0x00000005ed007c0c */ /* 0x000fe2000bf66270 */
[----:B------:R-:W-:Y:S01]  /*4030*/  IMAD.U32 R10, RZ, RZ, UR13 ;  /* 0x0000000dff0a7e24 */ /* 0x000fe2000f8e00ff */
[----:B------:R-:W-:-:S09]  /*4040*/  ISETP.GE.AND P2, PT, R236, UR5, PT ;  /* 0x00000005ec007c0c */ /* 0x000fd2000bf46270 */
[----:B-1----:R-:W-:Y:S01]  /*4050*/  @!P4 LEA R16, P1, R12, R167, 0x1 ;  /* 0x000000a70c10c211 */ /* 0x002fe200078208ff */
[----:B------:R1:W-:Y:S01]  /*4060*/  @P4 STS.128 [R238+0x10800], RZ ;  /* 0x010800ffee004388 */ /* 0x0003e20000000c00 */
[----:B------:R-:W-:Y:S02]  /*4070*/  IADD3 R12, P0, R8, UR24, RZ ;  /* 0x00000018080c7c10 */ /* 0x000fe4000ff1e0ff */
        /* <DEDUP_REMOVED lines=29> */
.L_x_4142:
[----:B------:R-:W-:Y:S05]  /*4250*/  BSYNC B0 ;  /* 0x0000000000007941 */ /* 0x000fea0003800000 */
.L_x_4141:
        /* <DEDUP_REMOVED lines=12> */
[----:B---34-:R-:W-:Y:S01]  /*4320*/  IMAD.U32 R11, RZ, RZ, UR28 ;  /* 0x0000001cff0b7e24 */ /* 0x018fe2000f8e00ff */
[----:B------:R-:W-:Y:S01]  /*4330*/  IADD3 R12, P0, R8, UR28, RZ ;  /* 0x0000001c080c7c10 */ /* 0x000fe2000ff1e0ff */
[----:B------:R-:W-:-:S06]  /*4340*/  IMAD.U32 R10, RZ, RZ, UR26 ;  /* 0x0000001aff0a7e24 */ /* 0x000fcc000f8e00ff */
[C---:B-1----:R-:W-:Y:S01]  /*4350*/  @!P4 LEA R16, P1, R11.reuse, R167, 0x1 ;  /* 0x000000a70b10c211 */ /* 0x042fe200078208ff */
        /* <DEDUP_REMOVED lines=30> */
.L_x_4144:
[----:B------:R-:W-:Y:S05]  /*4540*/  BSYNC B0 ;  /* 0x0000000000007941 */ /* 0x000fea0003800000 */
.L_x_4143:
        /* <DEDUP_REMOVED lines=11> */
[----:B------:R-:W-:Y:S01]  /*4600*/  IMAD.U32 R8, RZ, RZ, UR8 ;  /* 0x00000008ff087e24 */ /* 0x000fe2000f8e00ff */
[----:B------:R-:W-:Y:S01]  /*4610*/  ISETP.GE.AND P2, PT, R236, UR5, PT ;  /* 0x00000005ec007c0c */ /* 0x000fe2000bf46270 */
[----:B------:R-:W-:Y:S01]  /*4620*/  UIMAD UR23, UR9, 0x30, URZ ;  /* 0x00000030091778a4 */ /* 0x000fe2000f8e023f */
[----:B------:R-:W-:Y:S01]  /*4630*/  IMAD.WIDE.U32 R14, R9, 0x30, R14 ;  /* 0x00000030090e7825 */ /* 0x000fe200078e000e */
[----:B------:R-:W-:-:S06]  /*4640*/  ISETP.GE.AND P0, PT, R235, UR5, PT ;  /* 0x00000005eb007c0c */ /* 0x000fcc000bf06270 */
[----:B------:R-:W-:Y:S01]  /*4650*/  VOTEU.ALL UP0, P4 ;  /* 0x00000000003f7886 */ /* 0x000fe20002000000 */
[----:B---34-:R-:W-:Y:S01]  /*4660*/  @!P4 MOV R10, R167 ;  /* 0x000000a7000ac202 */ /* 0x018fe20000000f00 */
[----:B------:R-:W-:Y:S01]  /*4670*/  @!P4 IMAD.MOV.U32 R11, RZ, RZ, R180 ;  /* 0x000000ffff0bc224 */ /* 0x000fe200078e00b4 */
[----:B------:R-:W-:Y:S01]  /*4680*/  @!P3 LEA R12, P5, R14, UR10, 0x1 ;  /* 0x0000000a0e0cbc11 */ /* 0x000fe2000f8a08ff */
[----:B------:R3:W-:Y:S01]  /*4690*/  @P4 STS.128 [R238+0x11800], RZ ;  /* 0x011800ffee004388 */ /* 0x0007e20000000c00 */
[----:B------:R-:W-:Y:S01]  /*46a0*/  @!UP0 UIMAD UR26, UR9, 0x60, URZ ;  /* 0x00000060091a88a4 */ /* 0x000fe2000f8e023f */
[----:B-1----:R-:W-:Y:S01]  /*46b0*/  @!P4 IMAD.WIDE.U32 R16, R8, 0x60, R10 ;  /* 0x000000600810c825 */ /* 0x002fe200078e000a */
[----:B------:R-:W-:-:S03]  /*46c0*/  @!P2 LEA R10, P1, R14, UR10, 0x1 ;  /* 0x0000000a0e0aac11 */ /* 0x000fc6000f8208ff */
[----:B------:R-:W-:Y:S01]  /*46d0*/  VIADD R8, R15, UR23 ;  /* 0x000000170f087c36 */ /* 0x000fe20008000000 */
[----:B------:R-:W-:-:S04]  /*46e0*/  @!P4 IADD3 R17, R17, UR26, RZ ;  /* 0x0000001a1111cc10 */ /* 0x000fc8000fffe0ff */
[C-C-:B------:R-:W-:Y:S01]  /*46f0*/  @!P3 LEA.HI.X R13, R14.reuse, UR11, R8.reuse, 0x1, P5 ;  /* 0x0000000b0e0dbc11 */ /* 0x140fe2000a8f0c08 */
        /* <DEDUP_REMOVED lines=17> */
[----:B---3--:R-:W-:-:S04]  /*4810*/  LEA R10, P0, R14, UR10, 0x1 ;  /* 0x0000000a0e0a7c11 */ /* 0x008fc8000f8008ff */
[----:B------:R-:W-:-:S05]  /*4820*/  LEA.HI.X R11, R14, UR11, R8, 0x1, P0 ;  /* 0x0000000b0e0b7c11 */ /* 0x000fca00080f0c08 */
[----:B------:R-:W-:Y:S01]  /*4830*/  @!PT LDS RZ, [RZ] ;  /* 0x00000000fffff984 */ /* 0x000fe20000000800 */
[----:B------:R-:W-:Y:S01]  /*4840*/  @!PT LDS RZ, [RZ] ;  /* 0x00000000fffff984 */ /* 0x000fe20000000800 */
[----:B------:R-:W-:Y:S01]  /*4850*/  @!PT LDS RZ, [RZ] ;  /* 0x00000000fffff984 */ /* 0x000fe20000000800 */
[----:B------:R1:W-:Y:S04]  /*4860*/  LDGSTS.E.BYPASS.LTC128B.128 [R238+0x17800], desc[UR20][R10.64+0x180] ;  /* 0x178001800aee7fae */ /* 0x0003e8000b901d54 */
.L_x_4146:
[----:B------:R-:W-:Y:S05]  /*4870*/  BSYNC B0 ;  /* 0x0000000000007941 */ /* 0x000fea0003800000 */
.L_x_4145:
[----:B------:R-:W-:Y:S01]  /*4880*/  LDSM.16.M88.4 R44, [R234] ;  /* 0x00000000ea2c783b */ /* 0x000fe20000000200 */
[----:B------:R-:W-:Y:S01]  /*4890*/  R2P PR, R3, 0x6 ;  /* 0x0000000603007804 */ /* 0x000fe20000000000 */
[C---:B------:R-:W-:Y:S01]  /*48a0*/  VIADD R3, R233.reuse, 0x8000 ;  /* 0x00008000e9037836 */ /* 0x040fe20000000000 */
[----:B------:R-:W-:Y:S01]  /*48b0*/  LEA R230, R0, R234, 0x1 ;  /* 0x000000ea00e67211 */ /* 0x000fe200078e08ff */
[----:B------:R-:W4:Y:S01]  /*48c0*/  LDSM.16.M88.4 R36, [R233+0x8000] ;  /* 0x00800000e924783b */ /* 0x000f220000000200 */
[----:B------:R-:W-:Y:S01]  /*48d0*/  VIADD R231, R233, 0x8020 ;  /* 0x00008020e9e77836 */ /* 0x000fe20000000000 */
[----:B------:R-:W-:Y:S01]  /*48e0*/  LOP3.LUT R7, R7, 0xffffffe0, RZ, 0xc0, !PT ;  /* 0xffffffe007077812 */ /* 0x000fe200078ec0ff */
[----:B------:R-:W-:Y:S01]  /*48f0*/  IMAD R232, R2, 0x2, R234 ;  /* 0x0000000202e87824 */ /* 0x000fe200078e02ea */
[----:B------:R-:W4:Y:S01]  /*4900*/  LDSM.16.M88.4 R28, [R233+0x8800] ;  /* 0x00880000e91c783b */ /* 0x000f220000000200 */
[----:B--2--5:R-:W-:Y:S01]  /*4910*/  FMUL.FTZ R84, R5, R84 ;  /* 0x0000005405547220 */ /* 0x024fe20000410000 */
[----:B------:R-:W-:Y:S01]  /*4920*/  MOV R5, UR18 ;  /* 0x0000001200057c02 */ /* 0x000fe20008000f00 */
[----:B------:R-:W-:Y:S01]  /*4930*/  IMAD R229, R0, 0x2, R232 ;  /* 0x0000000200e57824 */ /* 0x000fe200078e02e8 */
[----:B-1----:R-:W1:Y:S01]  /*4940*/  LDSM.16.M88.4 R20, [R233+0x9000] ;  /* 0x00900000e914783b */ /* 0x002e620000000200 */
[----:B------:R-:W-:Y:S01]  /*4950*/  IMAD.IADD R7, R165, 0x1, -R7 ;  /* 0x00000001a5077824 */ /* 0x000fe200078e0a07 */
[----:B------:R-:W-:Y:S01]  /*4960*/  ULDC UR9, c[0x0][0x39c] ;  /* 0x0000e70000097ab9 */ /* 0x000fe20000000800 */
[----:B------:R-:W-:Y:S01]  /*4970*/  @P1 VIADD R231, R3, 0xffffffe0 ;  /* 0xffffffe003e71836 */ /* 0x000fe20000000000 */
[----:B------:R-:W2:Y:S01]  /*4980*/  LDSM.16.M88.4 R52, [R233+0x9800] ;  /* 0x00980000e934783b */ /* 0x000ea20000000200 */
[----:B------:R-:W-:Y:S01]  /*4990*/  IMAD.MOV.U32 R3, RZ, RZ, 0x40 ;  /* 0x00000040ff037424 */ /* 0x000fe200078e00ff */
[----:B------:R-:W-:Y:S01]  /*49a0*/  R2UR UR5, R84 ;  /* 0x00000000540572ca */ /* 0x000fe200000e0000 */
[----:B------:R-:W-:Y:S01]  /*49b0*/  UISETP.GE.AND UP0, UPT, UR18, 0x2, UPT ;  /* 0x000000021200788c */ /* 0x000fe2000bf06270 */
[----:B---3--:R-:W-:Y:S01]  /*49c0*/  LDSM.16.M88.4 R16, [R232] ;  /* 0x00000000e810783b */ /* 0x008fe20000000200 */
[----:B------:R-:W-:Y:S01]  /*49d0*/  VIADD R223, R231, 0x800 ;  /* 0x00000800e7df7836 */ /* 0x000fe20000000000 */
[----:B------:R-:W-:Y:S01]  /*49e0*/  SEL R3, R3, 0xffffffc0, !P2 ;  /* 0xffffffc003037807 */ /* 0x000fe20005000000 */
[C---:B------:R-:W-:Y:S01]  /*49f0*/  VIADD R221, R231.reuse, 0x1800 ;  /* 0x00001800e7dd7836 */ /* 0x040fe20000000000 */
[----:B------:R-:W3:Y:S01]  /*4a00*/  LDSM.16.M88.4 R12, [R231] ;  /* 0x00000000e70c783b */ /* 0x000ee20000000200 */
[C---:B------:R-:W-:Y:S01]  /*4a10*/  IADD3 R222, R231.reuse, 0x1000, RZ ;  /* 0x00001000e7de7810 */ /* 0x040fe20007ffe0ff */
[C---:B------:R-:W-:Y:S01]  /*4a20*/  VIADD R219, R231.reuse, 0x2000 ;  /* 0x00002000e7db7836 */ /* 0x040fe20000000000 */
[----:B------:R-:W-:Y:S01]  /*4a30*/  IADD3 R216, R231, 0x3800, RZ ;  /* 0x00003800e7d87810 */ /* 0x000fe20007ffe0ff */
[----:B------:R-:W3:Y:S01]  /*4a40*/  LDSM.16.M88.4 R48, [R231+0x800] ;  /* 0x00080000e730783b */ /* 0x000ee20000000200 */
[----:B------:R-:W-:Y:S01]  /*4a50*/  IMAD.IADD R227, R233, 0x1, R3 ;  /* 0x00000001e9e37824 */ /* 0x000fe200078e0203 */
[----:B------:R-:W-:Y:S01]  /*4a60*/  IADD3 R211, R231, 0x6000, RZ ;  /* 0x00006000e7d37810 */ /* 0x000fe20007ffe0ff */
[----:B------:R-:W-:Y:S01]  /*4a70*/  IMAD.IADD R220, R3, 0x1, R231 ;  /* 0x0000000103dc7824 */ /* 0x000fe200078e02e7 */
[----:B----4-:R-:W4:Y:S01]  /*4a80*/  LDSM.16.M88.4 R8, [R231+0x1000] ;  /* 0x00100000e708783b */ /* 0x010f220000000200 */
[----:B------:R-:W-:Y:S01]  /*4a90*/  SHF.R.S32.HI R3, RZ, 0x1f, R7 ;  /* 0x0000001fff037819 */ /* 0x000fe20000011407 */
[----:B------:R-:W-:-:S02]  /*4aa0*/  VIADD R218, R231, 0x2800 ;  /* 0x00002800e7da7836 */ /* 0x000fc40000000000 */
[----:B------:R-:W4:Y:S01]  /*4ab0*/  LDSM.16.M88.4 R72, [R231+0x1800] ;  /* 0x00180000e748783b */ /* 0x000f220000000200 */
[----:B------:R-:W-:Y:S01]  /*4ac0*/  LEA.HI R7, R3, R7, RZ, 0x2 ;  /* 0x0000000703077211 */ /* 0x000fe200078f10ff */
[----:B------:R-:W-:Y:S02]  /*4ad0*/  IMAD.SHL.U32 R3, R165, 0x2, RZ ;  /* 0x00000002a5037824 */ /* 0x000fe400078e00ff */
[----:B------:R-:W-:Y:S01]  /*4ae0*/  LDSM.16.M88.4 R64, [R230] ;  /* 0x00000000e640783b */ /* 0x000fe20000000200 */
[----:B------:R-:W-:Y:S01]  /*4af0*/  SHF.R.S32.HI R7, RZ, 0x2, R7 ;  /* 0x00000002ff077819 */ /* 0x000fe20000011407 */
[----:B------:R-:W-:Y:S01]  /*4b00*/  VIADD R217, R231, 0x3000 ;  /* 0x00003000e7d97836 */ /* 0x000fe20000000000 */
[----:B------:R-:W-:Y:S01]  /*4b10*/  LOP3.LUT R3, R3, 0x6, RZ, 0xc0, !PT ;  /* 0x0000000603037812 */ /* 0x000fe200078ec0ff */
[----:B------:R-:W-:Y:S01]  /*4b20*/  HMMA.16816.F32.BF16 R40, R44, R36, RZ ;  /* 0x000000242c28723c */ /* 0x000fe200000418ff */
[----:B------:R-:W4:Y:S01]  /*4b30*/  LDSM.16.M88.4 R56, [R227+0x8000] ;  /* 0x00800000e338783b */ /* 0x000f220000000200 */
[----:B------:R-:W-:-:S02]  /*4b40*/  IMAD R169, R6, 0x10, R7 ;  /* 0x0000001006a97824 */ /* 0x000fc400078e0207 */
[----:B------:R-:W-:Y:S01]  /*4b50*/  IMAD R5, R5, 0x40, R3 ;  /* 0x0000004005057824 */ /* 0x000fe200078e0203 */
[----:B------:R-:W-:Y:S01]  /*4b60*/  LDSM.16.M88.4 R76, [R227+0x9800] ;  /* 0x00980000e34c783b */ /* 0x000fe20000000200 */
[C---:B------:R-:W-:Y:S01]  /*4b70*/  HMMA.16816.F32.BF16 R36, R44.reuse, R38, RZ ;  /* 0x000000262c24723c */ /* 0x040fe200000418ff */
[----:B------:R-:W-:Y:S02]  /*4b80*/  VIADD R169, R169, UR19 ;  /* 0x00000013a9a97c36 */ /* 0x000fe40008000000 */
[----:B------:R-:W-:Y:S01]  /*4b90*/  LDSM.16.M88.4 R60, [R220] ;  /* 0x00000000dc3c783b */ /* 0x000fe20000000200 */
[C---:B------:R-:W-:Y:S02]  /*4ba0*/  VIADD R215, R231.reuse, 0x4000 ;  /* 0x00004000e7d77836 */ /* 0x040fe40000000000 */
[----:B------:R-:W-:Y:S01]  /*4bb0*/  HMMA.16816.F32.BF16 R32, R44, R28, RZ ;  /* 0x0000001c2c20723c */ /* 0x000fe200000418ff */
[----:B------:R-:W-:Y:S01]  /*4bc0*/  LDSM.16.M88.4 R80, [R231+0x5800] ;  /* 0x00580000e750783b */ /* 0x000fe20000000200 */
[----:B------:R-:W-:-:S02]  /*4bd0*/  VIADD R214, R231, 0x4800 ;  /* 0x00004800e7d67836 */ /* 0x000fc40000000000 */
[C---:B------:R-:W-:Y:S01]  /*4be0*/  VIADD R213, R231.reuse, 0x5000 ;  /* 0x00005000e7d57836 */ /* 0x040fe20000000000 */
[----:B------:R-:W0:Y:S01]  /*4bf0*/  LDGDEPBAR ;  /* 0x00000000000079af */ /* 0x000e220000000000 */
[C---:B-1----:R-:W-:Y:S01]  /*4c00*/  HMMA.16816.F32.BF16 R24, R44.reuse, R20, RZ ;  /* 0x000000142c18723c */ /* 0x042fe200000418ff */
[C---:B------:R-:W-:Y:S02]  /*4c10*/  VIADD R212, R231.reuse, 0x5800 ;  /* 0x00005800e7d47836 */ /* 0x040fe40000000000 */
[C---:B------:R-:W-:Y:S02]  /*4c20*/  VIADD R210, R231.reuse, 0x6800 ;  /* 0x00006800e7d27836 */ /* 0x040fe40000000000 */
[C---:B------:R-:W-:Y:S01]  /*4c30*/  VIADD R209, R231.reuse, 0x7000 ;  /* 0x00007000e7d17836 */ /* 0x040fe20000000000 */
[----:B------:R-:W-:Y:S01]  /*4c40*/  HMMA.16816.F32.BF16 R28, R44, R30, RZ ;  /* 0x0000001e2c1c723c */ /* 0x000fe200000418ff */
[----:B------:R-:W-:-:S05]  /*4c50*/  VIADD R208, R231, 0x7800 ;  /* 0x00007800e7d07836 */ /* 0x000fca0000000000 */
[C---:B------:R-:W-:Y:S06]  /*4c60*/  HMMA.16816.F32.BF16 R20, R44.reuse, R22, RZ ;  /* 0x000000162c14723c */ /* 0x040fec00000418ff */
[C---:B--2---:R-:W-:Y:S06]  /*4c70*/  HMMA.16816.F32.BF16 R68, R44.reuse, R52, RZ ;  /* 0x000000342c44723c */ /* 0x044fec00000418ff */
[----:B------:R-:W-:Y:S01]  /*4c80*/  HMMA.16816.F32.BF16 R44, R44, R54, RZ ;  /* 0x000000362c2c723c */ /* 0x000fe200000418ff */
[----:B------:R-:W1:Y:S05]  /*4c90*/  LDSM.16.M88.4 R52, [R227+0x8800] ;  /* 0x00880000e334783b */ /* 0x000e6a0000000200 */
[C---:B---3--:R-:W-:Y:S06]  /*4ca0*/  HMMA.16816.F32.BF16 R40, R16.reuse, R12, R40 ;  /* 0x0000000c1028723c */ /* 0x048fec0000041828 */
[C---:B------:R-:W-:Y:S01]  /*4cb0*/  HMMA.16816.F32.BF16 R36, R16.reuse, R14, R36 ;  /* 0x0000000e1024723c */ /* 0x040fe20000041824 */
[----:B------:R-:W2:Y:S05]  /*4cc0*/  LDSM.16.M88.4 R12, [R227+0x9000] ;  /* 0x00900000e30c783b */ /* 0x000eaa0000000200 */
[C---:B------:R-:W-:Y:S06]  /*4cd0*/  HMMA.16816.F32.BF16 R32, R16.reuse, R48, R32 ;  /* 0x000000301020723c */ /* 0x040fec0000041820 */
[C---:B------:R-:W-:Y:S01]  /*4ce0*/  HMMA.16816.F32.BF16 R28, R16.reuse, R50, R28 ;  /* 0x00000032101c723c */ /* 0x040fe2000004181c */
[----:B------:R-:W-:Y:S05]  /*4cf0*/  LDSM.16.M88.4 R48, [R220+0x800] ;  /* 0x00080000dc30783b */ /* 0x000fea0000000200 */
[C---:B----4-:R-:W-:Y:S06]  /*4d00*/  HMMA.16816.F32.BF16 R24, R16.reuse, R8, R24 ;  /* 0x000000081018723c */ /* 0x050fec0000041818 */
        /* <DEDUP_REMOVED lines=56> */
[----:B------:R-:W-:Y:S04]  /*5090*/  LDSM.16.M88.4 R72, [R220+0x3800] ;  /* 0x00380000dc48783b */ /* 0x000fe80000000200 */
[----:B------:R-:W-:Y:S01]  /*50a0*/  LDSM.16.M88.4 R60, [R233+0xc000] ;  /* 0x00c00000e93c783b */ /* 0x000fe20000000200 */
[C---:B-1----:R-:W-:Y:S06]  /*50b0*/  HMMA.16816.F32.BF16 R40, R52.reuse, R12, R40 ;  /* 0x0000000c3428723c */ /* 0x042fec0000041828 */
[C---:B------:R-:W-:Y:S01]  /*50c0*/  HMMA.16816.F32.BF16 R36, R52.reuse, R14, R36 ;  /* 0x0000000e3424723c */ /* 0x040fe20000041824 */
[----:B------:R-:W1:Y:S05]  /*50d0*/  LDSM.16.M88.4 R12, [R220+0x3000] ;  /* 0x00300000dc0c783b */ /* 0x000e6a0000000200 */
[C---:B--2---:R-:W-:Y:S06]  /*50e0*/  HMMA.16816.F32.BF16 R28, R52.reuse, R46, R28 ;  /* 0x0000002e341c723c */ /* 0x044fec000004181c */
[C---:B------:R-:W-:Y:S06]  /*50f0*/  HMMA.16816.F32.BF16 R24, R52.reuse, R56, R24 ;  /* 0x000000383418723c */ /* 0x040fec0000041818 */
[C---:B------:R-:W-:Y:S01]  /*5100*/  HMMA.16816.F32.BF16 R32, R52.reuse, R44, R32 ;  /* 0x0000002c3420723c */ /* 0x040fe20000041820 */
[----:B------:R-:W-:Y:S05]  /*5110*/  LDSM.16.M88.4 R44, [R234+0x4000] ;  /* 0x00400000ea2c783b */ /* 0x000fea0000000200 */
        /* <DEDUP_REMOVED lines=9> */
[C---:B----4-:R-:W-:Y:S06]  /*51b0*/  HMMA.16816.F32.BF16 R28, R8.reuse, R18, R28 ;  /* 0x00000012081c723c */ /* 0x050fec000004181c */
[C---:B-1----:R-:W-:Y:S06]  /*51c0*/  HMMA.16816.F32.BF16 R24, R8.reuse, R12, R24 ;  /* 0x0000000c0818723c */ /* 0x042fec0000041818 */
[C---:B------:R-:W-:Y:S01]  /*51d0*/  HMMA.16816.F32.BF16 R32, R8.reuse, R16, R32 ;  /* 0x000000100820723c */ /* 0x040fe20000041820 */
[----:B------:R-:W-:Y:S05]  /*51e0*/  LDSM.16.M88.4 R16, [R231+0x4000] ;  /* 0x00400000e710783b */ /* 0x000fea0000000200 */
[C---:B------:R-:W-:Y:S01]  /*51f0*/  HMMA.16816.F32.BF16 R20, R8.reuse, R14, R20 ;  /* 0x0000000e0814723c */ /* 0x040fe20000041814 */
[----:B------:R-:W1:Y:S05]  /*5200*/  LDSM.16.M88.4 R12, [R231+0x4800] ;  /* 0x00480000e70c783b */ /* 0x000e6a0000000200 */
[C---:B------:R-:W-:Y:S06]  /*5210*/  HMMA.16816.F32.BF16 R68, R8.reuse, R72, R68 ;  /* 0x000000480844723c */ /* 0x040fec0000041844 */
[----:B------:R-:W-:Y:S01]  /*5220*/  HMMA.16816.F32.BF16 R64, R8, R74, R64 ;  /* 0x0000004a0840723c */ /* 0x000fe20000041840 */
[----:B------:R-:W4:Y:S04]  /*5230*/  LDSM.16.M88.4 R8, [R231+0x5000] ;  /* 0x00500000e708783b */ /* 0x000f280000000200 */
[----:B------:R-:W-:Y:S01]  /*5240*/  LDSM.16.M88.4 R72, [R229+0x4000] ;  /* 0x00400000e548783b */ /* 0x000fe20000000200 */
[C---:B--2---:R-:W-:Y:S06]  /*5250*/  HMMA.16816.F32.BF16 R28, R44.reuse, R58, R28 ;  /* 0x0000003a2c1c723c */ /* 0x044fec000004181c */
[C---:B------:R-:W-:Y:S06]  /*5260*/  HMMA.16816.F32.BF16 R36, R44.reuse, R62, R36 ;  /* 0x0000003e2c24723c */ /* 0x040fec0000041824 */
[C---:B------:R-:W-:Y:S01]  /*5270*/  HMMA.16816.F32.BF16 R40, R44.reuse, R60, R40 ;  /* 0x0000003c2c28723c */ /* 0x040fe20000041828 */
[----:B------:R-:W-:Y:S05]  /*5280*/  LDSM.16.M88.4 R60, [R227+0xc000] ;  /* 0x00c00000e33c783b */ /* 0x000fea0000000200 */
[C---:B---3--:R-:W-:Y:S06]  /*5290*/  HMMA.16816.F32.BF16 R24, R44.reuse, R48, R24 ;  /* 0x000000302c18723c */ /* 0x048fec0000041818 */
[C---:B------:R-:W-:Y:S01]  /*52a0*/  HMMA.16816.F32.BF16 R32, R44.reuse, R56, R32 ;  /* 0x000000382c20723c */ /* 0x040fe20000041820 */
[----:B------:R-:W-:Y:S05]  /*52b0*/  LDSM.16.M88.4 R56, [R227+0xc800] ;  /* 0x00c80000e338783b */ /* 0x000fea0000000200 */
[C---:B------:R-:W-:Y:S01]  /*52c0*/  HMMA.16816.F32.BF16 R20, R44.reuse, R50, R20 ;  /* 0x000000322c14723c */ /* 0x040fe20000041814 */
[----:B------:R-:W2:Y:S05]  /*52d0*/  LDSM.16.M88.4 R48, [R230+0x4000] ;  /* 0x00400000e630783b */ /* 0x000eaa0000000200 */
[C---:B------:R-:W-:Y:S06]  /*52e0*/  HMMA.16816.F32.BF16 R68, R44.reuse, R52, R68 ;  /* 0x000000342c44723c */ /* 0x040fec0000041844 */
[----:B------:R-:W-:Y:S01]  /*52f0*/  HMMA.16816.F32.BF16 R64, R44, R54, R64 ;  /* 0x000000362c40723c */ /* 0x000fe20000041840 */
[----:B------:R-:W3:Y:S04]  /*5300*/  LDSM.16.M88.4 R44, [R227+0xd000] ;  /* 0x00d00000e32c783b */ /* 0x000ee80000000200 */
[----:B------:R-:W3:Y:S01]  /*5310*/  LDSM.16.M88.4 R52, [R227+0xd800] ;  /* 0x00d80000e334783b */ /* 0x000ee20000000200 */
[C---:B-1----:R-:W-:Y:S06]  /*5320*/  HMMA.16816.F32.BF16 R28, R76.reuse, R14, R28 ;  /* 0x0000000e4c1c723c */ /* 0x042fec000004181c */
[C---:B------:R-:W-:Y:S06]  /*5330*/  HMMA.16816.F32.BF16 R36, R76.reuse, R18, R36 ;  /* 0x000000124c24723c */ /* 0x040fec0000041824 */
[C---:B------:R-:W-:Y:S01]  /*5340*/  HMMA.16816.F32.BF16 R40, R76.reuse, R16, R40 ;  /* 0x000000104c28723c */ /* 0x040fe20000041828 */
[----:B------:R-:W-:Y:S05]  /*5350*/  LDSM.16.M88.4 R16, [R220+0x4000] ;  /* 0x00400000dc10783b */ /* 0x000fea0000000200 */
[C---:B----4-:R-:W-:Y:S06]  /*5360*/  HMMA.16816.F32.BF16 R24, R76.reuse, R8, R24 ;  /* 0x000000084c18723c */ /* 0x050fec0000041818 */
[C---:B------:R-:W-:Y:S01]  /*5370*/  HMMA.16816.F32.BF16 R32, R76.reuse, R12, R32 ;  /* 0x0000000c4c20723c */ /* 0x040fe20000041820 */
[----:B------:R-:W1:Y:S05]  /*5380*/  LDSM.16.M88.4 R12, [R220+0x4800] ;  /* 0x00480000dc0c783b */ /* 0x000e6a0000000200 */
[C---:B------:R-:W-:Y:S01]  /*5390*/  HMMA.16816.F32.BF16 R20, R76.reuse, R10, R20 ;  /* 0x0000000a4c14723c */ /* 0x040fe20000041814 */
[----:B------:R-:W4:Y:S05]  /*53a0*/  LDSM.16.M88.4 R8, [R220+0x5000] ;  /* 0x00500000dc08783b */ /* 0x000f2a0000000200 */
        /* <DEDUP_REMOVED lines=28> */
[----:B------:R-:W4:Y:S05]  /*5570*/  LDSM.16.M88.4 R72, [R231+0x7800] ;  /* 0x00780000e748783b */ /* 0x000f2a0000000200 */
[C---:B--2---:R-:W-:Y:S06]  /*5580*/  HMMA.16816.F32.BF16 R28, R44.reuse, R58, R28 ;  /* 0x0000003a2c1c723c */ /* 0x044fec000004181c */
[C---:B------:R-:W-:Y:S06]  /*5590*/  HMMA.16816.F32.BF16 R36, R44.reuse, R62, R36 ;  /* 0x0000003e2c24723c */ /* 0x040fec0000041824 */
[C---:B------:R-:W-:Y:S01]  /*55a0*/  HMMA.16816.F32.BF16 R40, R44.reuse, R60, R40 ;  /* 0x0000003c2c28723c */ /* 0x040fe20000041828 */
[----:B------:R-:W-:Y:S05]  /*55b0*/  LDSM.16.M88.4 R60, [R230+0x6000] ;  /* 0x00600000e63c783b */ /* 0x000fea0000000200 */
[C---:B---3--:R-:W-:Y:S06]  /*55c0*/  HMMA.16816.F32.BF16 R24, R44.reuse, R52, R24 ;  /* 0x000000342c18723c */ /* 0x048fec0000041818 */
[C---:B------:R-:W-:Y:S01]  /*55d0*/  HMMA.16816.F32.BF16 R20, R44.reuse, R54, R20 ;  /* 0x000000362c14723c */ /* 0x040fe20000041814 */
[----:B------:R-:W2:Y:S05]  /*55e0*/  LDSM.16.M88.4 R52, [R227+0xe800] ;  /* 0x00e80000e334783b */ /* 0x000eaa0000000200 */
[C---:B------:R-:W-:Y:S01]  /*55f0*/  HMMA.16816.F32.BF16 R32, R44.reuse, R56, R32 ;  /* 0x000000382c20723c */ /* 0x040fe20000041820 */
[----:B------:R-:W3:Y:S05]  /*5600*/  LDSM.16.M88.4 R56, [R227+0xe000] ;  /* 0x00e00000e338783b */ /* 0x000eea0000000200 */
[C---:B------:R-:W-:Y:S06]  /*5610*/  HMMA.16816.F32.BF16 R68, R44.reuse, R48, R68 ;  /* 0x000000302c44723c */ /* 0x040fec0000041844 */
[----:B------:R-:W-:Y:S01]  /*5620*/  HMMA.16816.F32.BF16 R64, R44, R50, R64 ;  /* 0x000000322c40723c */ /* 0x000fe20000041840 */
[----:B------:R-:W3:Y:S04]  /*5630*/  LDSM.16.M88.4 R48, [R227+0xf000] ;  /* 0x00f00000e330783b */ /* 0x000ee80000000200 */
[----:B------:R-:W-:Y:S01]  /*5640*/  LDSM.16.M88.4 R44, [R227+0xf800] ;  /* 0x00f80000e32c783b */ /* 0x000fe20000000200 */
        /* <DEDUP_REMOVED lines=13> */
[C---:B---3--:R-:W-:Y:S06]  /*5720*/  HMMA.16816.F32.BF16 R36, R60.reuse, R58, R36 ;  /* 0x0000003a3c24723c */ /* 0x048fec0000041824 */
[C---:B------:R-:W-:Y:S06]  /*5730*/  HMMA.16816.F32.BF16 R40, R60.reuse, R56, R40 ;  /* 0x000000383c28723c */ /* 0x040fec0000041828 */
[C---:B------:R-:W-:Y:S06]  /*5740*/  HMMA.16816.F32.BF16 R24, R60.reuse, R48, R24 ;  /* 0x000000303c18723c */ /* 0x040fec0000041818 */
[----:B------:R-:W-:Y:S01]  /*5750*/  HMMA.16816.F32.BF16 R32, R60, R52, R32 ;  /* 0x000000343c20723c */ /* 0x000fe20000041820 */
[----:B------:R-:W2:Y:S01]  /*5760*/  LDSM.16.M88.4 R52, [R220+0x7800] ;  /* 0x00780000dc34783b */ /* 0x000ea20000000200 */
[----:B------:R-:W-:-:S04]  /*5770*/  DEPBAR.LE SB0, 0x0 ;  /* 0x000080000000791a */ /* 0x000fc80000000000 */
[C---:B-1----:R-:W-:Y:S06]  /*5780*/  HMMA.16816.F32.BF16 R28, R16.reuse, R10, R28 ;  /* 0x0000000a101c723c */ /* 0x042fec000004181c */
[----:B----4-:R-:W-:Y:S01]  /*5790*/  HMMA.16816.F32.BF16 R36, R16, R14, R36 ;  /* 0x0000000e1024723c */ /* 0x010fe20000041824 */
[----:B------:R-:W-:-:S05]  /*57a0*/  VIADD R10, R5, 0xffffffc9 ;  /* 0xffffffc9050a7836 */ /* 0x000fca0000000000 */
[----:B------:R-:W-:Y:S01]  /*57b0*/  HMMA.16816.F32.BF16 R40, R16, R12, R40 ;  /* 0x0000000c1028723c */ /* 0x000fe20000041828 */
[----:B------:R-:W-:Y:S01]  /*57c0*/  VIADD R15, R5, 0xffffffd9 ;  /* 0xffffffd9050f7836 */ /* 0x000fe20000000000 */
[----:B------:R-:W-:-:S04]  /*57d0*/  ISETP.GE.AND P6, PT, R10, UR22, PT ;  /* 0x000000160a007c0c */ /* 0x000fc8000bfc6270 */
[----:B------:R-:W-:Y:S06]  /*57e0*/  HMMA.16816.F32.BF16 R24, R16, R64, R24 ;  /* 0x000000401018723c */ /* 0x000fec0000041818 */
[C---:B------:R-:W-:Y:S01]  /*57f0*/  HMMA.16816.F32.BF16 R20, R60.reuse, R50, R20 ;  /* 0x000000323c14723c */ /* 0x040fe20000041814 */
[----:B------:R-:W-:Y:S01]  /*5800*/  FMUL.FTZ R7, R28, UR9 ;  /* 0x000000091c077c20 */ /* 0x000fe20008410000 */
[----:B------:R-:W-:Y:S02]  /*5810*/  IMAD.U32 R28, RZ, RZ, UR22 ;  /* 0x00000016ff1c7e24 */ /* 0x000fe4000f8e00ff */
[----:B------:R-:W-:Y:S01]  /*5820*/  FMUL.FTZ R29, R29, UR9 ;  /* 0x000000091d1d7c20 */ /* 0x000fe20008410000 */
[----:B------:R-:W-:Y:S01]  /*5830*/  FMUL.FTZ R31, R31, UR9 ;  /* 0x000000091f1f7c20 */ /* 0x000fe20008410000 */
[----:B------:R-:W-:Y:S01]  /*5840*/  MUFU.TANH R12, R7 ;  /* 0x00000007000c7308 */ /* 0x000fe20000002400 */
[C---:B------:R-:W-:Y:S01]  /*5850*/  HMMA.16816.F32.BF16 R68, R60.reuse, R44, R68 ;  /* 0x0000002c3c44723c */ /* 0x040fe20000041844 */
[----:B------:R-:W-:Y:S01]  /*5860*/  FMUL.FTZ R37, R37, UR9 ;  /* 0x0000000925257c20 */ /* 0x000fe20008410000 */
[----:B------:R-:W-:Y:S01]  /*5870*/  IADD3 R28, R28, -UR14, R169 ;  /* 0x8000000e1c1c7c10 */ /* 0x000fe2000fffe0a9 */
[----:B------:R-:W-:Y:S01]  /*5880*/  FMUL.FTZ R38, R38, UR9 ;  /* 0x0000000926267c20 */ /* 0x000fe20008410000 */
[----:B------:R-:W-:Y:S01]  /*5890*/  FMUL.FTZ R36, R36, UR9 ;  /* 0x0000000924247c20 */ /* 0x000fe20008410000 */
[----:B------:R-:W-:Y:S01]  /*58a0*/  FMUL.FTZ R39, R39, UR9 ;  /* 0x0000000927277c20 */ /* 0x000fe20008410000 */
[----:B------:R-:W-:Y:S01]  /*58b0*/  HMMA.16816.F32.BF16 R72, R60, R46, R72 ;  /* 0x0000002e3c48723c */ /* 0x000fe20000041848 */
[----:B------:R-:W-:Y:S01]  /*58c0*/  FMUL.FTZ R6, R41, UR9 ;  /* 0x0000000929067c20 */ /* 0x000fe20008410000 */
[----:B------:R-:W-:Y:S01]  /*58d0*/  FMUL.FTZ R3, R40, UR9 ;  /* 0x0000000928037c20 */ /* 0x000fe20008410000 */
[----:B------:R-:W-:Y:S01]  /*58e0*/  MUFU.TANH R29, R29 ;  /* 0x0000001d001d7308 */ /* 0x000fe20000002400 */
[----:B------:R-:W-:Y:S01]  /*58f0*/  FMUL.FTZ R42, R42, UR9 ;  /* 0x000000092a2a7c20 */ /* 0x000fe20008410000 */
[----:B------:R-:W-:Y:S01]  /*5900*/  FMUL.FTZ R43, R43, UR9 ;  /* 0x000000092b2b7c20 */ /* 0x000fe20008410000 */
[----:B------:R-:W-:Y:S01]  /*5910*/  HMMA.16816.F32.BF16 R32, R16, R8, R32 ;  /* 0x000000081020723c */ /* 0x000fe20000041820 */
[----:B------:R-:W-:Y:S01]  /*5920*/  FMUL.FTZ R186, R25, UR9 ;  /* 0x0000000919ba7c20 */ /* 0x000fe20008410000 */
[----:B------:R-:W-:Y:S01]  /*5930*/  FMUL.FTZ R24, R24, UR9 ;  /* 0x0000000918187c20 */ /* 0x000fe20008410000 */
[----:B------:R-:W-:-:S02]  /*5940*/  FMUL.FTZ R30, R30, UR9 ;  /* 0x000000091e1e7c20 */ /* 0x000fc40008410000 */
[----:B------:R-:W1:Y:S01]  /*5950*/  MUFU.TANH R25, R37 ;  /* 0x0000002500197308 */ /* 0x000e620000002400 */
[----:B------:R-:W-:Y:S01]  /*5960*/  HMMA.16816.F32.BF16 R20, R16, R66, R20 ;  /* 0x000000421014723c */ /* 0x000fe20000041814 */
[----:B------:R-:W-:Y:S01]  /*5970*/  IADD3 R9, R28, -R10, RZ ;  /* 0x8000000a1c097210 */ /* 0x000fe20007ffe0ff */
[----:B------:R-:W-:-:S03]  /*5980*/  FMUL.FTZ R8, R26, UR9 ;  /* 0x000000091a087c20 */ /* 0x000fc60008410000 */
[----:B------:R-:W-:Y:S01]  /*5990*/  IABS R9, R9 ;  /* 0x0000000900097213 */ /* 0x000fe20000000000 */
[----:B--2---:R-:W-:Y:S01]  /*59a0*/  HMMA.16816.F32.BF16 R68, R16, R52, R68 ;  /* 0x000000341044723c */ /* 0x004fe20000041844 */
[----:B------:R-:W2:Y:S02]  /*59b0*/  MUFU.TANH R6, R6 ;  /* 0x0000000600067308 */ /* 0x000ea40000002400 */
[----:B------:R-:W-:-:S03]  /*59c0*/  I2FP.F32.S32 R9, R9 ;  /* 0x0000000900097245 */ /* 0x000fc60000201400 */
[----:B------:R-:W-:Y:S03]  /*59d0*/  HMMA.16816.F32.BF16 R72, R16, R54, R72 ;  /* 0x000000361048723c */ /* 0x000fe60000041848 */
[----:B------:R-:W3:Y:S01]  /*59e0*/  MUFU.TANH R3, R3 ;  /* 0x0000000300037308 */ /* 0x000ee20000002400 */
[----:B-1----:R-:W-:Y:S01]  /*59f0*/  FFMA.FTZ R25, R9, -UR5, R25 ;  /* 0x8000000509197c23 */ /* 0x002fe20008010019 */
[C---:B------:R-:W-:Y:S02]  /*5a00*/  VIADD R9, R5.reuse, 0xffffffd8 ;  /* 0xffffffd805097836 */ /* 0x040fe40000000000 */
[----:B------:R-:W-:Y:S01]  /*5a10*/  FMUL.FTZ R32, R32, UR9 ;  /* 0x0000000920207c20 */ /* 0x000fe20008410000 */
[----:B------:R-:W-:Y:S01]  /*5a20*/  IADD3 R17, R5, -0x3f, RZ ;  /* 0xffffffc105117810 */ /* 0x000fe20007ffe0ff */
[----:B------:R-:W-:Y:S01]  /*5a30*/  FMUL.FTZ R18, R27, UR9 ;  /* 0x000000091b127c20 */ /* 0x000fe20008410000 */
[----:B------:R-:W-:-:S02]  /*5a40*/  VIADD R19, R5, 0xffffffc0 ;  /* 0xffffffc005137836 */ /* 0x000fc40000000000 */
[----:B------:R-:W-:Y:S01]  /*5a50*/  FMUL.FTZ R34, R34, UR9 ;  /* 0x0000000922227c20 */ /* 0x000fe20008410000 */
[----:B------:R-:W1:Y:S01]  /*5a60*/  MUFU.TANH R11, R32 ;  /* 0x00000020000b7308 */ /* 0x000e620000002400 */
[----:B------:R-:W-:Y:S02]  /*5a70*/  IMAD.IADD R27, R28, 0x1, -R17 ;  /* 0x000000011c1b7824 */ /* 0x000fe400078e0a11 */
[----:B------:R-:W-:Y:S01]  /*5a80*/  FMUL.FTZ R187, R20, UR9 ;  /* 0x0000000914bb7c20 */ /* 0x000fe20008410000 */
[C---:B------:R-:W-:Y:S02]  /*5a90*/  IMAD.IADD R14, R28.reuse, 0x1, -R19 ;  /* 0x000000011c0e7824 */ /* 0x040fe400078e0a13 */
[----:B------:R-:W-:Y:S01]  /*5aa0*/  FMUL.FTZ R188, R21, UR9 ;  /* 0x0000000915bc7c20 */ /* 0x000fe20008410000 */
[C---:B------:R-:W-:Y:S01]  /*5ab0*/  VIADD R20, R5.reuse, 0xffffffd0 ;  /* 0xffffffd005147836 */ /* 0x040fe20000000000 */
[----:B------:R-:W-:Y:S01]  /*5ac0*/  IABS R27, R27 ;  /* 0x0000001b001b7213 */ /* 0x000fe20000000000 */
[----:B------:R-:W-:Y:S01]  /*5ad0*/  IMAD.IADD R21, R28, 0x1, -R15 ;  /* 0x000000011c157824 */ /* 0x000fe200078e0a0f */
[----:B------:R-:W-:Y:S01]  /*5ae0*/  IABS R14, R14 ;  /* 0x0000000e000e7213 */ /* 0x000fe20000000000 */
[----:B------:R-:W-:Y:S01]  /*5af0*/  FMUL.FTZ R191, R22, UR9 ;  /* 0x0000000916bf7c20 */ /* 0x000fe20008410000 */
[----:B------:R-:W-:Y:S01]  /*5b00*/  I2FP.F32.S32 R27, R27 ;  /* 0x0000001b001b7245 */ /* 0x000fe20000201400 */
[----:B------:R-:W4:Y:S01]  /*5b10*/  MUFU.TANH R24, R24 ;  /* 0x0000001800187308 */ /* 0x000f220000002400 */
[----:B------:R-:W-:Y:S01]  /*5b20*/  I2FP.F32.S32 R14, R14 ;  /* 0x0000000e000e7245 */ /* 0x000fe20000201400 */
[----:B------:R-:W-:Y:S01]  /*5b30*/  VIADD R16, R5, 0xffffffc8 ;  /* 0xffffffc805107836 */ /* 0x000fe20000000000 */
[C---:B------:R-:W-:Y:S01]  /*5b40*/  IADD3 R22, R28.reuse, -R20, RZ ;  /* 0x800000141c167210 */ /* 0x040fe20007ffe0ff */
[----:B--2---:R-:W-:Y:S01]  /*5b50*/  FFMA.FTZ R27, R27, -UR5, R6 ;  /* 0x800000051b1b7c23 */ /* 0x004fe20008010006 */
[----:B------:R-:W-:Y:S01]  /*5b60*/  IMAD.IADD R6, R28, 0x1, -R9 ;  /* 0x000000011c067824 */ /* 0x000fe200078e0a09 */
[----:B------:R-:W-:Y:S01]  /*5b70*/  IABS R21, R21 ;  /* 0x0000001500157213 */ /* 0x000fe20000000000 */
[----:B---3--:R-:W-:Y:S01]  /*5b80*/  FFMA.FTZ R3, R14, -UR5, R3 ;  /* 0x800000050e037c23 */ /* 0x008fe20008010003 */
[----:B------:R-:W-:Y:S01]  /*5b90*/  IABS R22, R22 ;  /* 0x0000001600167213 */ /* 0x000fe20000000000 */
[----:B------:R-:W-:Y:S01]  /*5ba0*/  VIADD R14, R5, 0xffffffe0 ;  /* 0xffffffe0050e7836 */ /* 0x000fe20000000000 */
[----:B------:R-:W-:Y:S01]  /*5bb0*/  IABS R6, R6 ;  /* 0x0000000600067213 */ /* 0x000fe20000000000 */
[----:B------:R-:W2:Y:S01]  /*5bc0*/  MUFU.TANH R42, R42 ;  /* 0x0000002a002a7308 */ /* 0x000ea20000002400 */
[----:B------:R-:W-:Y:S01]  /*5bd0*/  I2FP.F32.S32 R21, R21 ;  /* 0x0000001500157245 */ /* 0x000fe20000201400 */
[C---:B------:R-:W-:Y:S01]  /*5be0*/  IMAD.IADD R185, R28.reuse, 0x1, -R14 ;  /* 0x000000011cb97824 */ /* 0x040fe200078e0a0e */
[----:B------:R-:W-:Y:S01]  /*5bf0*/  I2FP.F32.S32 R6, R6 ;  /* 0x0000000600067245 */ /* 0x000fe20000201400 */
[----:B------:R-:W-:Y:S01]  /*5c00*/  IMAD.IADD R13, R28, 0x1, -R16 ;  /* 0x000000011c0d7824 */ /* 0x000fe200078e0a10 */
[----:B------:R-:W-:Y:S01]  /*5c10*/  I2FP.F32.S32 R22, R22 ;  /* 0x0000001600167245 */ /* 0x000fe20000201400 */
[----:B------:R-:W-:Y:S01]  /*5c20*/  FFMA.FTZ R29, R21, -UR5, R29 ;  /* 0x80000005151d7c23 */ /* 0x000fe2000801001d */
[C---:B------:R-:W-:Y:S01]  /*5c30*/  ISETP.GE.AND P2, PT, R19.reuse, UR22, PT ;  /* 0x0000001613007c0c */ /* 0x040fe2000bf46270 */
[----:B------:R-:W-:Y:S01]  /*5c40*/  FFMA.FTZ R6, R6, -UR5, R12 ;  /* 0x8000000506067c23 */ /* 0x000fe2000801000c */
[----:B------:R-:W-:Y:S01]  /*5c50*/  VIADD R12, R28, 0x8 ;  /* 0x000000081c0c7836 */ /* 0x000fe20000000000 */
[----:B------:R-:W3:Y:S01]  /*5c60*/  MUFU.TANH R43, R43 ;  /* 0x0000002b002b7308 */ /* 0x000ee20000002400 */
[----:B-1----:R-:W-:Y:S01]  /*5c70*/  FFMA.FTZ R11, R22, -UR5, R11 ;  /* 0x80000005160b7c23 */ /* 0x002fe2000801000b */
[----:B------:R-:W-:Y:S01]  /*5c80*/  IABS R185, R185 ;  /* 0x000000b900b97213 */ /* 0x000fe20000000000 */
[C---:B------:R-:W-:Y:S01]  /*5c90*/  IMAD.IADD R21, R12.reuse, 0x1, -R17 ;  /* 0x000000010c157824 */ /* 0x040fe200078e0a11 */
[----:B------:R-:W-:Y:S01]  /*5ca0*/  IADD3 R19, -R19, R12, RZ ;  /* 0x0000000c13137210 */ /* 0x000fe20007ffe1ff */
[----:B------:R-:W-:Y:S01]  /*5cb0*/  IMAD.IADD R10, R12, 0x1, -R10 ;  /* 0x000000010c0a7824 */ /* 0x000fe200078e0a0a */
[----:B------:R-:W-:Y:S01]  /*5cc0*/  ISETP.GE.AND P0, PT, R16, UR22, PT ;  /* 0x0000001610007c0c */ /* 0x000fe2000bf06270 */
[----:B------:R-:W-:Y:S01]  /*5cd0*/  IMAD.IADD R16, R12, 0x1, -R16 ;  /* 0x000000010c107824 */ /* 0x000fe200078e0a10 */
[----:B------:R-:W1:Y:S01]  /*5ce0*/  MUFU.TANH R22, R38 ;  /* 0x0000002600167308 */ /* 0x000e620000002400 */
[----:B------:R-:W-:Y:S01]  /*5cf0*/  IABS R19, R19 ;  /* 0x0000001300137213 */ /* 0x000fe20000000000 */
[----:B------:R-:W-:Y:S01]  /*5d00*/  FMUL.FTZ R194, R23, UR9 ;  /* 0x0000000917c27c20 */ /* 0x000fe20008410000 */
[----:B------:R-:W-:Y:S01]  /*5d10*/  IABS R21, R21 ;  /* 0x0000001500157213 */ /* 0x000fe20000000000 */
[----:B------:R-:W-:Y:S01]  /*5d20*/  FMUL.FTZ R33, R33, UR9 ;  /* 0x0000000921217c20 */ /* 0x000fe20008410000 */
[----:B------:R-:W-:Y:S01]  /*5d30*/  I2FP.F32.S32 R185, R185 ;  /* 0x000000b900b97245 */ /* 0x000fe20000201400 */
[----:B------:R-:W-:Y:S01]  /*5d40*/  FMUL.FTZ R69, R69, UR9 ;  /* 0x0000000945457c20 */ /* 0x000fe20008410000 */
[----:B------:R-:W-:Y:S01]  /*5d50*/  I2FP.F32.S32 R19, R19 ;  /* 0x0000001300137245 */ /* 0x000fe20000201400 */
[----:B------:R-:W1:Y:S01]  /*5d60*/  MUFU.TANH R26, R36 ;  /* 0x00000024001a7308 */ /* 0x000e620000002400 */
[----:B------:R-:W-:Y:S01]  /*5d70*/  IABS R23, R10 ;  /* 0x0000000a00177213 */ /* 0x000fe20000000000 */
[----:B----4-:R-:W-:Y:S01]  /*5d80*/  FFMA.FTZ R185, R185, -UR5, R24 ;  /* 0x80000005b9b97c23 */ /* 0x010fe20008010018 */
[----:B------:R-:W-:Y:S01]  /*5d90*/  I2FP.F32.S32 R21, R21 ;  /* 0x0000001500157245 */ /* 0x000fe20000201400 */
[----:B--2---:R-:W-:Y:S01]  /*5da0*/  FFMA.FTZ R24, R19, -UR5, R42 ;  /* 0x8000000513187c23 */ /* 0x004fe2000801002a */
[----:B------:R-:W-:Y:S01]  /*5db0*/  ISETP.GE.AND P1, PT, R17, UR22, PT ;  /* 0x0000001611007c0c */ /* 0x000fe2000bf26270 */
[----:B------:R-:W-:Y:S01]  /*5dc0*/  FMUL.FTZ R35, R35, UR9 ;  /* 0x0000000923237c20 */ /* 0x000fe20008410000 */
[----:B------:R-:W-:Y:S01]  /*5dd0*/  IABS R16, R16 ;  /* 0x0000001000107213 */ /* 0x000fe20000000000 */
[----:B------:R-:W2:Y:S01]  /*5de0*/  MUFU.TANH R17, R39 ;  /* 0x0000002700117308 */ /* 0x000ea20000002400 */
[----:B------:R-:W-:Y:S01]  /*5df0*/  I2FP.F32.S32 R19, R23 ;  /* 0x0000001700137245 */ /* 0x000fe20000201400 */
[----:B---3--:R-:W-:Y:S01]  /*5e00*/  FFMA.FTZ R23, R21, -UR5, R43 ;  /* 0x8000000515177c23 */ /* 0x008fe2000801002b */
[----:B------:R-:W-:Y:S01]  /*5e10*/  IABS R13, R13 ;  /* 0x0000000d000d7213 */ /* 0x000fe20000000000 */
[----:B------:R-:W-:Y:S01]  /*5e20*/  VIADD R21, R5, 0xffffffe9 ;  /* 0xffffffe905157836 */ /* 0x000fe20000000000 */
[----:B------:R-:W-:Y:S01]  /*5e30*/  I2FP.F32.S32 R16, R16 ;  /* 0x0000001000107245 */ /* 0x000fe20000201400 */
[----:B------:R-:W-:Y:S01]  /*5e40*/  FMUL.FTZ R71, R71, UR9 ;  /* 0x0000000947477c20 */ /* 0x000fe20008410000 */
[----:B------:R-:W-:Y:S01]  /*5e50*/  I2FP.F32.S32 R13, R13 ;  /* 0x0000000d000d7245 */ /* 0x000fe20000201400 */
[----:B------:R-:W-:Y:S01]  /*5e60*/  MUFU.TANH R10, R34 ;  /* 0x00000022000a7308 */ /* 0x000fe20000002400 */
[----:B------:R-:W-:Y:S01]  /*5e70*/  FSEL R27, R27, -INF , !P1 ;  /* 0xff8000001b1b7808 */ /* 0x000fe20004800000 */
[----:B-1----:R-:W-:Y:S01]  /*5e80*/  FFMA.FTZ R22, R16, -UR5, R22 ;  /* 0x8000000510167c23 */ /* 0x002fe20008010016 */
[----:B------:R-:W-:Y:S01]  /*5e90*/  FSEL R23, R23, -INF , !P1 ;  /* 0xff80000017177808 */ /* 0x000fe20004800000 */
[----:B------:R-:W-:Y:S01]  /*5ea0*/  FFMA.FTZ R26, R13, -UR5, R26 ;  /* 0x800000050d1a7c23 */ /* 0x000fe2000801001a */
[----:B------:R-:W-:Y:S01]  /*5eb0*/  ISETP.GE.AND P1, PT, R14, UR22, PT ;  /* 0x000000160e007c0c */ /* 0x000fe2000bf26270 */
[----:B------:R-:W-:Y:S01]  /*5ec0*/  IMAD.IADD R14, R12, 0x1, -R14 ;  /* 0x000000010c0e7824 */ /* 0x000fe200078e0a0e */
[----:B------:R-:W-:Y:S01]  /*5ed0*/  ISETP.GE.AND P3, PT, R9, UR22, PT ;  /* 0x0000001609007c0c */ /* 0x000fe2000bf66270 */
[----:B------:R-:W1:Y:S01]  /*5ee0*/  MUFU.TANH R16, R31 ;  /* 0x0000001f00107308 */ /* 0x000e620000002400 */
[----:B------:R-:W-:Y:S01]  /*5ef0*/  FSEL R3, R3, -INF , !P2 ;  /* 0xff80000003037808 */ /* 0x000fe20005000000 */
[----:B------:R-:W-:Y:S01]  /*5f00*/  VIADD R13, R5, 0xffffffd1 ;  /* 0xffffffd1050d7836 */ /* 0x000fe20000000000 */
[----:B------:R-:W-:Y:S01]  /*5f10*/  FSEL R24, R24, -INF , !P2 ;  /* 0xff80000018187808 */ /* 0x000fe20005000000 */
[----:B--2---:R-:W-:Y:S01]  /*5f20*/  FFMA.FTZ R17, R19, -UR5, R17 ;  /* 0x8000000513117c23 */ /* 0x004fe20008010011 */
[----:B------:R-:W-:Y:S01]  /*5f30*/  ISETP.GE.AND P2, PT, R15, UR22, PT ;  /* 0x000000160f007c0c */ /* 0x000fe2000bf46270 */
[----:B------:R-:W-:Y:S01]  /*5f40*/  IMAD.IADD R15, R12, 0x1, -R15 ;  /* 0x000000010c0f7824 */ /* 0x000fe200078e0a0f */
[----:B------:R-:W-:Y:S01]  /*5f50*/  IADD3 R9, -R9, R12, RZ ;  /* 0x0000000c09097210 */ /* 0x000fe20007ffe1ff */
[----:B------:R-:W-:Y:S01]  /*5f60*/  MUFU.TANH R30, R30 ;  /* 0x0000001e001e7308 */ /* 0x000fe20000002400 */
[----:B------:R-:W-:Y:S01]  /*5f70*/  ISETP.GE.AND P5, PT, R20, UR22, PT ;  /* 0x0000001614007c0c */ /* 0x000fe2000bfa6270 */
[----:B------:R-:W-:Y:S01]  /*5f80*/  IMAD.IADD R20, R12, 0x1, -R20 ;  /* 0x000000010c147824 */ /* 0x000fe200078e0a14 */
[----:B------:R-:W-:Y:S01]  /*5f90*/  IABS R9, R9 ;  /* 0x0000000900097213 */ /* 0x000fe20000000000 */
[--C-:B------:R-:W-:Y:S01]  /*5fa0*/  IMAD.IADD R7, R28, 0x1, -R13.reuse ;  /* 0x000000011c077824 */ /* 0x100fe200078e0a0d */
[----:B------:R-:W-:Y:S01]  /*5fb0*/  IABS R14, R14 ;  /* 0x0000000e000e7213 */ /* 0x000fe20000000000 */
[----:B------:R-:W-:Y:S01]  /*5fc0*/  IMAD.IADD R19, R12, 0x1, -R13 ;  /* 0x000000010c137824 */ /* 0x000fe200078e0a0d */
[----:B------:R-:W-:Y:S01]  /*5fd0*/  IABS R15, R15 ;  /* 0x0000000f000f7213 */ /* 0x000fe20000000000 */
[----:B------:R-:W2:Y:S01]  /*5fe0*/  MUFU.TANH R33, R33 ;  /* 0x0000002100217308 */ /* 0x000ea20000002400 */
[----:B------:R-:W-:Y:S01]  /*5ff0*/  ISETP.GE.AND P4, PT, R13, UR22, PT ;  /* 0x000000160d007c0c */ /* 0x000fe2000bf86270 */
[----:B------:R-:W-:Y:S01]  /*6000*/  IMAD.MOV.U32 R189, RZ, RZ, R14 ;  /* 0x000000ffffbd7224 */ /* 0x000fe200078e000e */
[----:B------:R-:W-:Y:S01]  /*6010*/  IABS R20, R20 ;  /* 0x0000001400147213 */ /* 0x000fe20000000000 */
[----:B------:R-:W-:Y:S01]  /*6020*/  IMAD.IADD R32, R28, 0x1, -R21 ;  /* 0x000000011c207824 */ /* 0x000fe200078e0a15 */
[----:B------:R-:W-:Y:S01]  /*6030*/  I2FP.F32.S32 R14, R15 ;  /* 0x0000000f000e7245 */ /* 0x000fe20000201400 */
[----:B------:R-:W-:Y:S01]  /*6040*/  FMUL.FTZ R72, R72, UR9 ;  /* 0x0000000948487c20 */ /* 0x000fe20008410000 */
[----:B------:R-:W-:Y:S01]  /*6050*/  I2FP.F32.S32 R20, R20 ;  /* 0x0000001400147245 */ /* 0x000fe20000201400 */
[----:B------:R3:W-:Y:S01]  /*6060*/  MUFU.TANH R13, R8 ;  /* 0x00000008000d7308 */ /* 0x0007e20000002400 */
[----:B------:R-:W-:Y:S01]  /*6070*/  IABS R7, R7 ;  /* 0x0000000700077213 */ /* 0x000fe20000000000 */
[----:B-1----:R-:W-:Y:S01]  /*6080*/  FFMA.FTZ R16, R14, -UR5, R16 ;  /* 0x800000050e107c23 */ /* 0x002fe20008010010 */
[----:B------:R-:W-:-:S02]  /*6090*/  VIADD R14, R5, 0xfffffff1 ;  /* 0xfffffff1050e7836 */ /* 0x000fc40000000000 */
[----:B------:R-:W-:Y:S01]  /*60a0*/  FFMA.FTZ R10, R20, -UR5, R10 ;  /* 0x80000005140a7c23 */ /* 0x000fe2000801000a */
[----:B------:R-:W-:Y:S01]  /*60b0*/  IABS R19, R19 ;  /* 0x0000001300137213 */ /* 0x000fe20000000000 */
[----:B------:R-:W-:Y:S01]  /*60c0*/  FMUL.FTZ R73, R73, UR9 ;  /* 0x0000000949497c20 */ /* 0x000fe20008410000 */
[----:B------:R-:W-:Y:S01]  /*60d0*/  IADD3 R20, R5, -0x1f, RZ ;  /* 0xffffffe105147810 */ /* 0x000fe20007ffe0ff */
[----:B------:R-:W-:Y:S01]  /*60e0*/  MUFU.TANH R201, R69 ;  /* 0x0000004500c97308 */ /* 0x000fe20000002400 */
[----:B------:R-:W-:Y:S01]  /*60f0*/  I2FP.F32.S32 R7, R7 ;  /* 0x0000000700077245 */ /* 0x000fe20000201400 */
[----:B------:R-:W-:Y:S01]  /*6100*/  FMUL.FTZ R74, R74, UR9 ;  /* 0x000000094a4a7c20 */ /* 0x000fe20008410000 */
[----:B------:R-:W-:Y:S01]  /*6110*/  FSEL R26, R26, -INF , !P0 ;  /* 0xff8000001a1a7808 */ /* 0x000fe20004000000 */
[--C-:B------:R-:W-:Y:S01]  /*6120*/  IMAD.IADD R34, R28, 0x1, -R20.reuse ;  /* 0x000000011c227824 */ /* 0x100fe200078e0a14 */
[----:B------:R-:W-:Y:S01]  /*6130*/  FSEL R22, R22, -INF , !P0 ;  /* 0xff80000016167808 */ /* 0x000fe20004000000 */
[----:B--2---:R-:W-:Y:S01]  /*6140*/  FFMA.FTZ R7, R7, -UR5, R33 ;  /* 0x8000000507077c23 */ /* 0x004fe20008010021 */
[----:B------:R-:W-:Y:S01]  /*6150*/  ISETP.GE.AND P0, PT, R20, UR22, PT ;  /* 0x0000001614007c0c */ /* 0x000fe2000bf06270 */
[----:B------:R-:W1:Y:S01]  /*6160*/  MUFU.TANH R35, R35 ;  /* 0x0000002300237308 */ /* 0x000e620000002400 */
[----:B---3--:R-:W-:Y:S01]  /*6170*/  IMAD.MOV.U32 R8, RZ, RZ, R9 ;  /* 0x000000ffff087224 */ /* 0x008fe200078e0009 */
[----:B------:R-:W-:Y:S01]  /*6180*/  I2FP.F32.S32 R9, R19 ;  /* 0x0000001300097245 */ /* 0x000fe20000201400 */
[----:B------:R-:W-:Y:S01]  /*6190*/  VIADD R19, R5, 0xffffffe8 ;  /* 0xffffffe805137836 */ /* 0x000fe20000000000 */
[----:B------:R-:W-:Y:S01]  /*61a0*/  FSEL R25, R25, -INF , !P6 ;  /* 0xff80000019197808 */ /* 0x000fe20007000000 */
[----:B------:R-:W-:Y:S01]  /*61b0*/  IMAD.IADD R20, R12, 0x1, -R20 ;  /* 0x000000010c147824 */ /* 0x000fe200078e0a14 */
[----:B------:R-:W-:Y:S01]  /*61c0*/  I2FP.F32.S32 R8, R8 ;  /* 0x0000000800087245 */ /* 0x000fe20000201400 */
[----:B------:R-:W-:Y:S01]  /*61d0*/  IMAD.IADD R33, R28, 0x1, -R19 ;  /* 0x000000011c217824 */ /* 0x000fe200078e0a13 */
[----:B------:R-:W-:Y:S01]  /*61e0*/  FSEL R17, R17, -INF , !P6 ;  /* 0xff80000011117808 */ /* 0x000fe20007000000 */
[----:B------:R-:W2:Y:S01]  /*61f0*/  MUFU.TANH R186, R186 ;  /* 0x000000ba00ba7308 */ /* 0x000ea20000002400 */
[----:B------:R-:W-:Y:S01]  /*6200*/  FSEL R11, R11, -INF , !P5 ;  /* 0xff8000000b0b7808 */ /* 0x000fe20006800000 */
[----:B------:R-:W-:Y:S01]  /*6210*/  FFMA.FTZ R8, R8, -UR5, R30 ;  /* 0x8000000508087c23 */ /* 0x000fe2000801001e */
[----:B------:R-:W-:Y:S01]  /*6220*/  IMAD.IADD R30, R28, 0x1, -R14 ;  /* 0x000000011c1e7824 */ /* 0x000fe200078e0a0e */
[----:B------:R-:W-:Y:S01]  /*6230*/  FSEL R10, R10, -INF , !P5 ;  /* 0xff8000000a0a7808 */ /* 0x000fe20006800000 */
[----:B------:R-:W-:Y:S01]  /*6240*/  FMUL.FTZ R75, R75, UR9 ;  /* 0x000000094b4b7c20 */ /* 0x000fe20008410000 */
[----:B------:R-:W-:Y:S01]  /*6250*/  ISETP.GE.AND P6, PT, R19, UR22, PT ;  /* 0x0000001613007c0c */ /* 0x000fe2000bfc6270 */
[----:B------:R-:W-:Y:S01]  /*6260*/  FMUL.FTZ R68, R68, UR9 ;  /* 0x0000000944447c20 */ /* 0x000fe20008410000 */
[----:B------:R-:W-:Y:S01]  /*6270*/  IABS R30, R30 ;  /* 0x0000001e001e7213 */ /* 0x000fe20000000000 */
[----:B------:R-:W3:Y:S01]  /*6280*/  MUFU.TANH R18, R18 ;  /* 0x0000001200127308 */ /* 0x000ee20000002400 */
[----:B------:R-:W-:Y:S01]  /*6290*/  ISETP.GE.AND P5, PT, R21, UR22, PT ;  /* 0x0000001615007c0c */ /* 0x000fe2000bfa6270 */
[----:B------:R-:W-:Y:S01]  /*62a0*/  IMAD.IADD R21, R12, 0x1, -R21 ;  /* 0x000000010c157824 */ /* 0x000fe200078e0a15 */
[----:B------:R-:W-:Y:S01]  /*62b0*/  IADD3 R19, -R19, R12, RZ ;  /* 0x0000000c13137210 */ /* 0x000fe20007ffe1ff */
[----:B-1----:R-:W-:Y:S01]  /*62c0*/  FFMA.FTZ R9, R9, -UR5, R35 ;  /* 0x8000000509097c23 */ /* 0x002fe20008010023 */
[----:B------:R-:W-:Y:S01]  /*62d0*/  I2FP.F32.S32 R30, R30 ;  /* 0x0000001e001e7245 */ /* 0x000fe20000201400 */
[----:B------:R-:W-:Y:S01]  /*62e0*/  FMUL.FTZ R70, R70, UR9 ;  /* 0x0000000946467c20 */ /* 0x000fe20008410000 */
[----:B------:R-:W-:Y:S01]  /*62f0*/  IABS R20, R20 ;  /* 0x0000001400147213 */ /* 0x000fe20000000000 */
[----:B------:R-:W-:Y:S01]  /*6300*/  VIADD R15, R5, 0xfffffff0 ;  /* 0xfffffff0050f7836 */ /* 0x000fe20000000000 */
[----:B------:R-:W-:Y:S01]  /*6310*/  IABS R19, R19 ;  /* 0x0000001300137213 */ /* 0x000fe20000000000 */
[----:B------:R-:W-:Y:S01]  /*6320*/  FFMA.FTZ R201, R30, -UR5, R201 ;  /* 0x800000051ec97c23 */ /* 0x000fe200080100c9 */
[----:B------:R-:W-:Y:S01]  /*6330*/  IABS R21, R21 ;  /* 0x0000001500157213 */ /* 0x000fe20000000000 */
[----:B------:R-:W-:Y:S01]  /*6340*/  IMAD.MOV.U32 R30, RZ, RZ, R20 ;  /* 0x000000ffff1e7224 */ /* 0x000fe200078e0014 */
[----:B------:R-:W-:Y:S01]  /*6350*/  I2FP.F32.S32 R189, R189 ;  /* 0x000000bd00bd7245 */ /* 0x000fe20000201400 */
[----:B------:R-:W-:Y:S01]  /*6360*/  IMAD.MOV.U32 R20, RZ, RZ, R19 ;  /* 0x000000ffff147224 */ /* 0x000fe200078e0013 */
[----:B------:R-:W-:Y:S01]  /*6370*/  IABS R34, R34 ;  /* 0x0000002200227213 */ /* 0x000fe20000000000 */
[----:B------:R-:W-:Y:S01]  /*6380*/  IMAD.MOV.U32 R19, RZ, RZ, R21 ;  /* 0x000000ffff137224 */ /* 0x000fe200078e0015 */
[----:B------:R-:W-:Y:S01]  /*6390*/  I2FP.F32.S32 R21, R30 ;  /* 0x0000001e00157245 */ /* 0x000fe20000201400 */
[----:B------:R-:W-:Y:S01]  /*63a0*/  FFMA.FTZ R189, R189, -UR5, R13 ;  /* 0x80000005bdbd7c23 */ /* 0x000fe2000801000d */
[----:B------:R-:W-:Y:S01]  /*63b0*/  I2FP.F32.S32 R34, R34 ;  /* 0x0000002200227245 */ /* 0x000fe20000201400 */
[C---:B------:R-:W-:Y:S01]  /*63c0*/  VIADD R35, R5.reuse, 0xfffffff9 ;  /* 0xfffffff905237836 */ /* 0x040fe20000000000 */
[----:B------:R-:W-:Y:S01]  /*63d0*/  IADD3 R13, R5, -0x8, RZ ;  /* 0xfffffff8050d7810 */ /* 0x000fe20007ffe0ff */
[----:B------:R-:W1:Y:S01]  /*63e0*/  MUFU.TANH R187, R187 ;  /* 0x000000bb00bb7308 */ /* 0x000e620000002400 */
[----:B------:R-:W-:Y:S01]  /*63f0*/  FSEL R7, R7, -INF , !P4 ;  /* 0xff80000007077808 */ /* 0x000fe20006000000 */
[----:B--2---:R-:W-:Y:S01]  /*6400*/  FFMA.FTZ R186, R34, -UR5, R186 ;  /* 0x8000000522ba7c23 */ /* 0x004fe200080100ba */
[----:B------:R-:W-:Y:S01]  /*6410*/  FSEL R9, R9, -INF , !P4 ;  /* 0xff80000009097808 */ /* 0x000fe20006000000 */
[----:B---3--:R-:W-:Y:S01]  /*6420*/  FFMA.FTZ R18, R21, -UR5, R18 ;  /* 0x8000000515127c23 */ /* 0x008fe20008010012 */
[----:B------:R-:W-:-:S02]  /*6430*/  FSEL R6, R6, -INF , !P3 ;  /* 0xff80000006067808 */ /* 0x000fc40005800000 */
[----:B------:R-:W-:Y:S01]  /*6440*/  FSEL R8, R8, -INF , !P3 ;  /* 0xff80000008087808 */ /* 0x000fe20005800000 */
[----:B------:R-:W2:Y:S01]  /*6450*/  MUFU.TANH R188, R188 ;  /* 0x000000bc00bc7308 */ /* 0x000ea20000002400 */
[----:B------:R-:W-:Y:S01]  /*6460*/  FSEL R5, R29, -INF , !P2 ;  /* 0xff8000001d057808 */ /* 0x000fe20005000000 */
[----:B------:R-:W-:Y:S01]  /*6470*/  IMAD.IADD R29, R28, 0x1, -R13 ;  /* 0x000000011c1d7824 */ /* 0x000fe200078e0a0d */
[----:B------:R-:W-:Y:S02]  /*6480*/  FSEL R16, R16, -INF , !P2 ;  /* 0xff80000010107808 */ /* 0x000fe40005000000 */
[----:B------:R-:W-:Y:S02]  /*6490*/  ISETP.GE.AND P4, PT, R15, UR22, PT ;  /* 0x000000160f007c0c */ /* 0x000fe4000bf86270 */
[----:B------:R-:W-:Y:S01]  /*64a0*/  ISETP.GE.AND P3, PT, R14, UR22, PT ;  /* 0x000000160e007c0c */ /* 0x000fe2000bf66270 */
[----:B------:R-:W-:Y:S01]  /*64b0*/  MUFU.TANH R191, R191 ;  /* 0x000000bf00bf7308 */ /* 0x000fe20000002400 */
[----:B------:R-:W-:Y:S01]  /*64c0*/  ISETP.GE.AND P2, PT, R13, UR22, PT ;  /* 0x000000160d007c0c */ /* 0x000fe2000bf46270 */
[----:B------:R-:W-:Y:S01]  /*64d0*/  IMAD.IADD R14, R12, 0x1, -R14 ;  /* 0x000000010c0e7824 */ /* 0x000fe200078e0a0e */
[C---:B------:R-:W-:Y:S01]  /*64e0*/  IADD3 R31, R28.reuse, -R15, RZ ;  /* 0x8000000f1c1f7210 */ /* 0x040fe20007ffe0ff */
[----:B------:R-:W-:Y:S01]  /*64f0*/  IMAD.IADD R28, R28, 0x1, -R35 ;  /* 0x000000011c1c7824 */ /* 0x000fe200078e0a23 */
[----:B------:R-:W-:Y:S01]  /*6500*/  FSEL R186, R186, -INF , !P0 ;  /* 0xff800000baba7808 */ /* 0x000fe20004000000 */
[----:B------:R-:W-:Y:S01]  /*6510*/  IMAD.IADD R15, R12, 0x1, -R15 ;  /* 0x000000010c0f7824 */ /* 0x000fe200078e0a0f */
[----:B------:R-:W-:Y:S01]  /*6520*/  FSEL R190, R18, -INF , !P0 ;  /* 0xff80000012be7808 */ /* 0x000fe20004000000 */
[----:B------:R-:W-:Y:S01]  /*6530*/  MUFU.TANH R194, R194 ;  /* 0x000000c200c27308 */ /* 0x000fe20000002400 */
[----:B------:R-:W-:Y:S01]  /*6540*/  IMAD.IADD R13, R12, 0x1, -R13 ;  /* 0x000000010c0d7824 */ /* 0x000fe200078e0a0d */
[----:B------:R-:W-:-:S02]  /*6550*/  IADD3 R12, -R35, R12, RZ ;  /* 0x0000000c230c7210 */ /* 0x000fc40007ffe1ff */
[----:B------:R-:W-:Y:S02]  /*6560*/  PLOP3.LUT P0, PT, PT, PT, UP0, 0x80, 0x0 ;  /* 0x000000000000781c */ /* 0x000fe40003f0f008 */
[----:B------:R-:W-:Y:S02]  /*6570*/  IABS R33, R33 ;  /* 0x0000002100217213 */ /* 0x000fe40000000000 */
[----:B------:R-:W3:Y:S01]  /*6580*/  MUFU.TANH R202, R68 ;  /* 0x0000004400ca7308 */ /* 0x000ee20000002400 */
[----:B------:R-:W-:Y:S02]  /*6590*/  IABS R32, R32 ;  /* 0x0000002000207213 */ /* 0x000fe40000000000 */
[----:B------:R-:W-:Y:S02]  /*65a0*/  IABS R31, R31 ;  /* 0x0000001f001f7213 */ /* 0x000fe40000000000 */
[----:B------:R-:W-:Y:S02]  /*65b0*/  IABS R29, R29 ;  /* 0x0000001d001d7213 */ /* 0x000fe40000000000 */
[----:B------:R-:W-:Y:S01]  /*65c0*/  IABS R28, R28 ;  /* 0x0000001c001c7213 */ /* 0x000fe20000000000 */
[----:B------:R-:W-:Y:S01]  /*65d0*/  MUFU.TANH R197, R70 ;  /* 0x0000004600c57308 */ /* 0x000fe20000002400 */
[----:B------:R-:W-:-:S02]  /*65e0*/  IABS R15, R15 ;  /* 0x0000000f000f7213 */ /* 0x000fc40000000000 */
[----:B------:R-:W-:Y:S02]  /*65f0*/  IABS R14, R14 ;  /* 0x0000000e000e7213 */ /* 0x000fe40000000000 */
[----:B------:R-:W-:Y:S02]  /*6600*/  IABS R13, R13 ;  /* 0x0000000d000d7213 */ /* 0x000fe40000000000 */
[----:B------:R-:W-:Y:S01]  /*6610*/  IABS R12, R12 ;  /* 0x0000000c000c7213 */ /* 0x000fe20000000000 */
[----:B------:R-:W4:Y:S01]  /*6620*/  MUFU.TANH R72, R72 ;  /* 0x0000004800487308 */ /* 0x000f220000002400 */
[----:B------:R-:W-:Y:S02]  /*6630*/  I2FP.F32.S32 R33, R33 ;  /* 0x0000002100217245 */ /* 0x000fe40000201400 */
[----:B------:R-:W-:Y:S02]  /*6640*/  I2FP.F32.S32 R32, R32 ;  /* 0x0000002000207245 */ /* 0x000fe40000201400 */
[----:B------:R-:W-:Y:S01]  /*6650*/  I2FP.F32.S32 R31, R31 ;  /* 0x0000001f001f7245 */ /* 0x000fe20000201400 */
[----:B-1----:R-:W-:Y:S01]  /*6660*/  FFMA.FTZ R187, R33, -UR5, R187 ;  /* 0x8000000521bb7c23 */ /* 0x002fe200080100bb */
[----:B------:R-:W-:Y:S01]  /*6670*/  I2FP.F32.S32 R29, R29 ;  /* 0x0000001d001d7245 */ /* 0x000fe20000201400 */
[----:B------:R-:W1:Y:S01]  /*6680*/  MUFU.TANH R73, R73 ;  /* 0x0000004900497308 */ /* 0x000e620000002400 */
[----:B------:R-:W-:Y:S01]  /*6690*/  I2FP.F32.S32 R28, R28 ;  /* 0x0000001c001c7245 */ /* 0x000fe20000201400 */
[----:B--2---:R-:W-:Y:S01]  /*66a0*/  FFMA.FTZ R188, R32, -UR5, R188 ;  /* 0x8000000520bc7c23 */ /* 0x004fe200080100bc */
[----:B------:R-:W-:Y:S01]  /*66b0*/  I2FP.F32.S32 R20, R20 ;  /* 0x0000001400147245 */ /* 0x000fe20000201400 */
[----:B---3--:R-:W-:Y:S01]  /*66c0*/  FFMA.FTZ R202, R31, -UR5, R202 ;  /* 0x800000051fca7c23 */ /* 0x008fe200080100ca */
[----:B------:R-:W-:-:S02]  /*66d0*/  I2FP.F32.S32 R19, R19 ;  /* 0x0000001300137245 */ /* 0x000fc40000201400 */
[----:B------:R-:W-:Y:S01]  /*66e0*/  I2FP.F32.S32 R15, R15 ;  /* 0x0000000f000f7245 */ /* 0x000fe20000201400 */
[----:B------:R-:W2:Y:S01]  /*66f0*/  MUFU.TANH R71, R71 ;  /* 0x0000004700477308 */ /* 0x000ea20000002400 */
[----:B------:R-:W-:Y:S01]  /*6700*/  I2FP.F32.S32 R14, R14 ;  /* 0x0000000e000e7245 */ /* 0x000fe20000201400 */
[----:B----4-:R-:W-:Y:S01]  /*6710*/  FFMA.FTZ R200, R29, -UR5, R72 ;  /* 0x800000051dc87c23 */ /* 0x010fe20008010048 */
[----:B------:R-:W-:Y:S01]  /*6720*/  I2FP.F32.S32 R13, R13 ;  /* 0x0000000d000d7245 */ /* 0x000fe20000201400 */
[----:B------:R-:W-:Y:S01]  /*6730*/  FFMA.FTZ R191, R20, -UR5, R191 ;  /* 0x8000000514bf7c23 */ /* 0x000fe200080100bf */
[----:B------:R-:W-:Y:S01]  /*6740*/  I2FP.F32.S32 R12, R12 ;  /* 0x0000000c000c7245 */ /* 0x000fe20000201400 */
[----:B------:R-:W-:Y:S01]  /*6750*/  FFMA.FTZ R194, R19, -UR5, R194 ;  /* 0x8000000513c27c23 */ /* 0x000fe200080100c2 */
[----:B------:R-:W-:Y:S01]  /*6760*/  FSEL R185, R185, -INF , !P1 ;  /* 0xff800000b9b97808 */ /* 0x000fe20004800000 */
[----:B------:R-:W3:Y:S01]  /*6770*/  MUFU.TANH R74, R74 ;  /* 0x0000004a004a7308 */ /* 0x000ee20000002400 */
[----:B------:R-:W-:Y:S01]  /*6780*/  FSEL R189, R189, -INF , !P1 ;  /* 0xff800000bdbd7808 */ /* 0x000fe20004800000 */
[----:B-1----:R-:W-:Y:S01]  /*6790*/  FFMA.FTZ R198, R28, -UR5, R73 ;  /* 0x800000051cc67c23 */ /* 0x002fe20008010049 */
[----:B------:R-:W-:Y:S01]  /*67a0*/  FFMA.FTZ R197, R15, -UR5, R197 ;  /* 0x800000050fc57c23 */ /* 0x000fe200080100c5 */
[----:B------:R-:W-:-:S02]  /*67b0*/  ISETP.GE.AND P1, PT, R35, UR22, PT ;  /* 0x0000001623007c0c */ /* 0x000fc4000bf26270 */
[----:B------:R-:W-:Y:S02]  /*67c0*/  FSEL R187, R187, -INF , !P6 ;  /* 0xff800000bbbb7808 */ /* 0x000fe40007000000 */
[----:B------:R-:W1:Y:S01]  /*67d0*/  MUFU.TANH R75, R75 ;  /* 0x0000004b004b7308 */ /* 0x000e620000002400 */
[----:B--2---:R-:W-:Y:S01]  /*67e0*/  FFMA.FTZ R196, R14, -UR5, R71 ;  /* 0x800000050ec47c23 */ /* 0x004fe20008010047 */
[----:B------:R-:W-:Y:S02]  /*67f0*/  FSEL R191, R191, -INF , !P6 ;  /* 0xff800000bfbf7808 */ /* 0x000fe40007000000 */
[----:B------:R-:W-:Y:S02]  /*6800*/  FSEL R188, R188, -INF , !P5 ;  /* 0xff800000bcbc7808 */ /* 0x000fe40006800000 */
[----:B------:R-:W-:Y:S02]  /*6810*/  FSEL R194, R194, -INF , !P5 ;  /* 0xff800000c2c27808 */ /* 0x000fe40006800000 */
[----:B------:R-:W-:Y:S01]  /*6820*/  FSEL R202, R202, -INF , !P4 ;  /* 0xff800000caca7808 */ /* 0x000fe20006000000 */
[----:B---3--:R-:W-:Y:S01]  /*6830*/  FFMA.FTZ R195, R13, -UR5, R74 ;  /* 0x800000050dc37c23 */ /* 0x008fe2000801004a */
[----:B------:R-:W-:-:S02]  /*6840*/  FSEL R197, R197, -INF , !P4 ;  /* 0xff800000c5c57808 */ /* 0x000fc40006000000 */
[----:B------:R-:W-:Y:S02]  /*6850*/  FSEL R201, R201, -INF , !P3 ;  /* 0xff800000c9c97808 */ /* 0x000fe40005800000 */
[----:B------:R-:W-:Y:S02]  /*6860*/  FSEL R196, R196, -INF , !P3 ;  /* 0xff800000c4c47808 */ /* 0x000fe40005800000 */
[----:B------:R-:W-:Y:S01]  /*6870*/  FSEL R200, R200, -INF , !P2 ;  /* 0xff800000c8c87808 */ /* 0x000fe20005000000 */
[----:B-1----:R-:W-:Y:S01]  /*6880*/  FFMA.FTZ R192, R12, -UR5, R75 ;  /* 0x800000050cc07c23 */ /* 0x002fe2000801004b */
[----:B------:R-:W-:Y:S02]  /*6890*/  FSEL R195, R195, -INF , !P2 ;  /* 0xff800000c3c37808 */ /* 0x000fe40005000000 */
[----:B------:R-:W-:Y:S02]  /*68a0*/  FSEL R198, R198, -INF , !P1 ;  /* 0xff800000c6c67808 */ /* 0x000fe40004800000 */
[----:B------:R-:W-:Y:S01]  /*68b0*/  FSEL R192, R192, -INF , !P1 ;  /* 0xff800000c0c07808 */ /* 0x000fe20004800000 */
[----:B------:R-:W-:Y:S06]  /*68c0*/  BAR.SYNC.DEFER_BLOCKING 0x0 ;  /* 0x0000000000007b1d */ /* 0x000fec0000010000 */
[----:B------:R-:W-:Y:S05]  /*68d0*/  @!P0 BRA `(.L_x_4147) ;  /* 0x0000000c00d48947 */ /* 0x000fea0003800000 */
[----:B------:R-:W-:-:S13]  /*68e0*/  PLOP3.LUT P1, PT, PT, PT, UP1, 0x40, 0x0 ;  /* 0x000000000000781c */ /* 0x000fda0003f2e818 */
[----:B------:R-:W-:Y:S05]  /*68f0*/  @P1 BRA `(.L_x_4148) ;  /* 0x0000000000f81947 */ /* 0x000fea0003800000 */
[----:B------:R-:W1:Y:S01]  /*6900*/  LDC R13, c[0x0][0x380] ;  /* 0x0000e000ff0d7b82 */ /* 0x000e620000000800 */
[----:B------:R-:W-:Y:S01]  /*6910*/  UIADD3 UR17, UR17, -0x80, URZ ;  /* 0xffffff8011117890 */ /* 0x000fe2000fffe03f */
[----:B------:R-:W-:-:S05]  /*6920*/  IMAD.U32 R19, RZ, RZ, UR16 ;  /* 0x00000010ff137e24 */ /* 0x000fca000f8e00ff */
[----:B------:R-:W-:Y:S02]  /*6930*/  IABS R19, R19 ;  /* 0x0000001300137213 */ /* 0x000fe40000000000 */
[----:B------:R-:W-:-:S04]  /*6940*/  MOV R15, UR17 ;  /* 0x00000011000f7c02 */ /* 0x000fc80008000f00 */
        /* <DEDUP_REMOVED lines=15> */
[----:B------:R-:W-:-:S03]  /*6a40*/  IMAD R14, R12, R14, R15 ;  /* 0x0000000e0c0e7224 */ /* 0x000fc600078e020f */
[C---:B------:R-:W-:Y:S02]  /*6a50*/  ISETP.GT.U32.AND P4, PT, R12.reuse, R18, PT ;  /* 0x000000120c00720c */ /* 0x040fe40003f84070 */
[----:B------:R-:W-:-:S11]  /*6a60*/  ISETP.GT.U32.AND P2, PT, R12, R14, PT ;  /* 0x0000000e0c00720c */ /* 0x000fd60003f44070 */
[-C--:B------:R-:W-:Y:S02]  /*6a70*/  @!P4 IADD3 R18, R18, -R12.reuse, RZ ;  /* 0x8000000c1212c210 */ /* 0x080fe40007ffe0ff */
[----:B------:R-:W-:Y:S01]  /*6a80*/  @!P2 IMAD.IADD R14, R14, 0x1, -R12 ;  /* 0x000000010e0ea824 */ /* 0x000fe200078e0a0c */
[----:B------:R-:W-:Y:S01]  /*6a90*/  @!P4 IADD3 R21, R21, 0x1, RZ ;  /* 0x000000011515c810 */ /* 0x000fe20007ffe0ff */
[----:B------:R-:W-:Y:S01]  /*6aa0*/  @!P2 VIADD R20, R20, 0x1 ;  /* 0x000000011414a836 */ /* 0x000fe20000000000 */
[-C--:B------:R-:W-:Y:S02]  /*6ab0*/  ISETP.GE.U32.AND P6, PT, R18, R12.reuse, PT ;  /* 0x0000000c1200720c */ /* 0x080fe40003fc6070 */
[----:B------:R-:W-:Y:S02]  /*6ac0*/  ISETP.GE.U32.AND P5, PT, R14, R12, PT ;  /* 0x0000000c0e00720c */ /* 0x000fe40003fa6070 */
[C---:B------:R-:W-:Y:S02]  /*6ad0*/  LOP3.LUT R14, R13.reuse, UR16, RZ, 0x3c, !PT ;  /* 0x000000100d0e7c12 */ /* 0x040fe4000f8e3cff */
[----:B------:R-:W-:-:S02]  /*6ae0*/  LOP3.LUT R12, R13, UR17, RZ, 0x3c, !PT ;  /* 0x000000110d0c7c12 */ /* 0x000fc4000f8e3cff */
[----:B------:R-:W-:Y:S02]  /*6af0*/  ISETP.GE.AND P3, PT, R14, RZ, PT ;  /* 0x000000ff0e00720c */ /* 0x000fe40003f66270 */
[----:B------:R-:W-:Y:S02]  /*6b00*/  ISETP.GE.AND P1, PT, R12, RZ, PT ;  /* 0x000000ff0c00720c */ /* 0x000fe40003f26270 */
[----:B------:R-:W-:Y:S02]  /*6b10*/  ISETP.NE.AND P2, PT, R13, RZ, PT ;  /* 0x000000ff0d00720c */ /* 0x000fe40003f45270 */
[----:B------:R-:W-:Y:S01]  /*6b20*/  @P6 IADD3 R21, R21, 0x1, RZ ;  /* 0x0000000115156810 */ /* 0x000fe20007ffe0ff */
[----:B------:R-:W-:Y:S01]  /*6b30*/  @P5 VIADD R20, R20, 0x1 ;  /* 0x0000000114145836 */ /* 0x000fe20000000000 */
[----:B------:R-:W-:Y:S02]  /*6b40*/  LOP3.LUT R14, RZ, R13, RZ, 0x33, !PT ;  /* 0x0000000dff0e7212 */ /* 0x000fe400078e33ff */
[----:B------:R-:W-:-:S05]  /*6b50*/  MOV R12, R21 ;  /* 0x00000015000c7202 */ /* 0x000fca0000000f00 */
[----:B------:R-:W-:Y:S01]  /*6b60*/  @!P3 IMAD.MOV R12, RZ, RZ, -R12 ;  /* 0x000000ffff0cb224 */ /* 0x000fe200078e0a0c */
[----:B------:R-:W-:-:S04]  /*6b70*/  @!P1 IADD3 R20, -R20, RZ, RZ ;  /* 0x000000ff14149210 */ /* 0x000fc80007ffe1ff */
[C---:B------:R-:W-:Y:S02]  /*6b80*/  SEL R12, R14.reuse, R12, !P2 ;  /* 0x0000000c0e0c7207 */ /* 0x040fe40005000000 */
[----:B------:R-:W-:-:S03]  /*6b90*/  SEL R14, R14, R20, !P2 ;  /* 0x000000140e0e7207 */ /* 0x000fc60005000000 */
[----:B------:R-:W-:-:S04]  /*6ba0*/  IMAD.WIDE R18, R12, 0x4, R242 ;  /* 0x000000040c127825 */ /* 0x000fc800078e02f2 */
[----:B------:R-:W-:Y:S02]  /*6bb0*/  IMAD.WIDE R20, R14, 0x4, R242 ;  /* 0x000000040e147825 */ /* 0x000fe400078e02f2 */
        /* <DEDUP_REMOVED lines=18> */
.L_x_4148:
[----:B------:R-:W-:-:S04]  /*6ce0*/  ULEA UR6, -UR6, URZ, 0x6 ;  /* 0x0000003f06067291 */ /* 0x000fc8000f8e313f */
[----:B------:R-:W-:Y:S02]  /*6cf0*/  USHF.R.S32.HI UR7, URZ, 0x1f, UR6 ;  /* 0x0000001f3f077899 */ /* 0x000fe40008011406 */
[----:B------:R-:W-:-:S04]  /*6d00*/  MOV R29, UR6 ;  /* 0x00000006001d7c02 */ /* 0x000fc80008000f00 */
[----:B------:R-:W-:-:S07]  /*6d10*/  MOV R28, UR7 ;  /* 0x00000007001c7c02 */ /* 0x000fce0008000f00 */
.L_x_4149:
        /* <DEDUP_REMOVED lines=16> */
[----:B------:R-:W-:Y:S01]  /*6e20*/  @!P5 IMAD.X R32, R28, 0x1, R166, P1 ;  /* 0x000000011c20d824 */ /* 0x000fe200008e06a6 */
[C---:B------:R-:W-:Y:S01]  /*6e30*/  @!P4 IADD3 R31, P1, R29.reuse, R168, RZ ;  /* 0x000000a81d1fc210 */ /* 0x040fe20007f3e0ff */
[----:B------:R-:W1:Y:S01]  /*6e40*/  @!P6 LDC.64 R18, c[0x0][0x218] ;  /* 0x00008600ff12eb82 */ /* 0x000e620000000a00 */
[C---:B---3--:R-:W-:Y:S01]  /*6e50*/  @!P5 LEA R38, P2, R30.reuse, R14, 0x1 ;  /* 0x0000000e1e26d211 */ /* 0x048fe200078408ff */
[----:B------:R-:W-:Y:S01]  /*6e60*/  @!PT LDS RZ, [RZ] ;  /* 0x00000000fffff984 */ /* 0x000fe20000000800 */
[----:B------:R-:W-:Y:S01]  /*6e70*/  @!PT LDS RZ, [RZ] ;  /* 0x00000000fffff984 */ /* 0x000fe20000000800 */
[----:B------:R-:W-:Y:S01]  /*6e80*/  @!PT LDS RZ, [RZ] ;  /* 0x00000000fffff984 */ /* 0x000fe20000000800 */
[----:B------:R3:W-:Y:S03]  /*6e90*/  @!P6 LDGSTS.E.BYPASS.LTC128B.128 [R238+0x8000], desc[UR20][R40.64] ;  /* 0x0800000028eeefae */ /* 0x0007e6000b901d54 */
[----:B------:R-:W-:Y:S01]  /*6ea0*/  @!P5 LEA.HI.X R39, R30, R15, R32, 0x1, P2 ;  /* 0x0000000f1e27d211 */ /* 0x000fe200010f0c20 */
[C---:B------:R-:W-:Y:S01]  /*6eb0*/  @!P4 IMAD.X R32, R28.reuse, 0x1, R166, P1 ;  /* 0x000000011c20c824 */ /* 0x040fe200008e06a6 */
        /* <DEDUP_REMOVED lines=37> */
[C-C-:B------:R-:W-:Y:S01]  /*7110*/  @!P4 IMAD.X R15, R33.reuse, 0x1, R166.reuse, P1 ;  /* 0x00000001210fc824 */ /* 0x140fe200008e06a6 */
        /* <DEDUP_REMOVED lines=109> */
.L_x_4151:
[----:B------:R-:W-:Y:S05]  /*77f0*/  BSYNC B0 ;  /* 0x0000000000007941 */ /* 0x000fea0003800000 */
.L_x_4150:
[----:B------:R-:W0:Y:S01]  /*7800*/  LDGDEPBAR ;  /* 0x00000000000079af */ /* 0x000e220000000000 */
[----:B------:R-:W-:-:S04]  /*7810*/  IADD3 R168, P1, R29, R168, RZ ;  /* 0x000000a81da87210 */ /* 0x000fc80007f3e0ff */
[----:B------:R-:W-:-:S09]  /*7820*/  IADD3.X R166, R28, R166, RZ, P1, !PT ;  /* 0x000000a61ca67210 */ /* 0x000fd20000ffe4ff */
.L_x_4147:
[----:B------:R-:W-:Y:S01]  /*7830*/  FMNMX.FTZ R15, R3, R27, !PT ;  /* 0x0000001b030f7209 */ /* 0x000fe20007810000 */
[----:B------:R-:W-:Y:S01]  /*7840*/  ULDC UR6, c[0x0][0x2ec] ;  /* 0x0000bb0000067ab9 */ /* 0x000fe20000000800 */
[----:B-12---:R-:W-:Y:S02]  /*7850*/  FMNMX.FTZ R12, R24, R23, !PT ;  /* 0x00000017180c7209 */ /* 0x006fe40007810000 */
        /* <DEDUP_REMOVED lines=62> */
[--C-:B------:R-:W-:Y:S01]  /*7c40*/  FFMA.FTZ R173, R7, UR6, -R199.reuse ;  /* 0x0000000607ad7c23 */ /* 0x100fe200080108c7 */
[--C-:B------:R-:W-:Y:S01]  /*7c50*/  FFMA.FTZ R172, R6, UR6, -R199.reuse ;  /* 0x0000000606ac7c23 */ /* 0x100fe200080108c7 */
[--C-:B------:R-:W-:Y:S01]  /*7c60*/  FFMA.FTZ R2, R5, UR6, -R199.reuse ;  /* 0x0000000605027c23 */ /* 0x100fe200080108c7 */
[----:B------:R-:W-:Y:S01]  /*7c70*/  FSEL R193, R193, RZ, P1 ;  /* 0x000000ffc1c17208 */ /* 0x000fe20000800000 */
[----:B------:R-:W2:Y:S01]  /*7c80*/  LDSM.16.MT88.4 R112, [R226+0x16000] ;  /* 0x01600000e270783b */ /* 0x000ea20000004200 */
[----:B------:R-:W-:Y:S01]  /*7c90*/  MUFU.EX2 R182, R182 ;  /* 0x000000b600b67308 */ /* 0x000fe20000000800 */
[--C-:B------:R-:W-:Y:S01]  /*7ca0*/  FFMA.FTZ R175, R11, UR6, -R199.reuse ;  /* 0x000000060baf7c23 */ /* 0x100fe200080108c7 */
[----:B------:R-:W-:Y:S01]  /*7cb0*/  FFMA.FTZ R185, R185, UR6, -R199 ;  /* 0x00000006b9b97c23 */ /* 0x000fe200080108c7 */
        /* <DEDUP_REMOVED lines=10> */
[----:B------:R-:W-:Y:S01]  /*7d60*/  FFMA.FTZ R0, R16, UR6, -R193 ;  /* 0x0000000610007c23 */ /* 0x000fe200080108c1 */
[--C-:B------:R-:W-:Y:S01]  /*7d70*/  FFMA.FTZ R186, R186, UR6, -R199.reuse ;  /* 0x00000006baba7c23 */ /* 0x100fe200080108c7 */
[----:B------:R-:W2:Y:S01]  /*7d80*/  LDSM.16.MT88.4 R12, [R226+0x10800] ;  /* 0x01080000e20c783b */ /* 0x000ea20000004200 */
[----:B------:R-:W-:Y:S01]  /*7d90*/  MUFU.EX2 R178, R178 ;  /* 0x000000b200b27308 */ /* 0x000fe20000000800 */
[--C-:B------:R-:W-:Y:S01]  /*7da0*/  FFMA.FTZ R187, R187, UR6, -R199.reuse ;  /* 0x00000006bbbb7c23 */ /* 0x100fe200080108c7 */
[----:B------:R-:W-:Y:S01]  /*7db0*/  FFMA.FTZ R188, R188, UR6, -R199 ;  /* 0x00000006bcbc7c23 */ /* 0x000fe200080108c7 */
[----:B------:R-:W2:Y:S01]  /*7dc0*/  LDSM.16.MT88.4 R8, [R224+0x10800] ;  /* 0x01080000e008783b */ /* 0x000ea20000004200 */
[--C-:B------:R-:W-:Y:S01]  /*7dd0*/  FFMA.FTZ R189, R189, UR6, -R193.reuse ;  /* 0x00000006bdbd7c23 */ /* 0x100fe200080108c1 */
[--C-:B------:R-:W-:Y:S01]  /*7de0*/  FFMA.FTZ R190, R190, UR6, -R193.reuse ;  /* 0x00000006bebe7c23 */ /* 0x100fe200080108c1 */
[--C-:B------:R-:W-:Y:S01]  /*7df0*/  FFMA.FTZ R191, R191, UR6, -R193.reuse ;  /* 0x00000006bfbf7c23 */ /* 0x100fe200080108c1 */
[----:B------:R-:W2:Y:S01]  /*7e00*/  LDSM.16.MT88.4 R24, [R228+0x10800] ;  /* 0x01080000e418783b */ /* 0x000ea20000004200 */
[----:B------:R-:W4:Y:S01]  /*7e10*/  MUFU.EX2 R176, R176 ;  /* 0x000000b000b07308 */ /* 0x000f220000000800 */
[----:B---3--:R-:W-:Y:S01]  /*7e20*/  F2FP.BF16.F32.PACK_AB R128, R181, R182 ;  /* 0x000000b6b580723e */ /* 0x008fe200000010ff */
[----:B------:R-:W-:Y:S01]  /*7e30*/  FFMA.FTZ R194, R194, UR6, -R193 ;  /* 0x00000006c2c27c23 */ /* 0x000fe200080108c1 */
        /* <DEDUP_REMOVED lines=19> */
[----:B------:R-:W4:Y:S01]  /*7f70*/  MUFU.EX2 R179, R179 ;  /* 0x000000b300b37308 */ /* 0x000f220000000800 */
[----:B------:R-:W-:Y:S01]  /*7f80*/  LEA.HI.X R166, R168, UR7, R166, 0x1, P1 ;  /* 0x00000007a8a67c11 */ /* 0x000fe200088f0ca6 */
[----:B------:R-:W-:-:S06]  /*7f90*/  FADD.FTZ R181, R176, R181 ;  /* 0x000000b5b0b57221 */ /* 0x000fcc0000010000 */
[----:B------:R-:W1:Y:S01]  /*7fa0*/  MUFU.EX2 R177, R177 ;  /* 0x000000b100b17308 */ /* 0x000e620000000800 */
[----:B-----5:R-:W-:Y:S01]  /*7fb0*/  F2FP.BF16.F32.PACK_AB R129, R184, R183 ;  /* 0x000000b7b881723e */ /* 0x020fe200000010ff */
[----:B------:R-:W-:-:S06]  /*7fc0*/  FADD.FTZ R183, R183, R184 ;  /* 0x000000b8b7b77221 */ /* 0x000fcc0000010000 */
[----:B------:R-:W5:Y:S01]  /*7fd0*/  MUFU.EX2 R175, R175 ;  /* 0x000000af00af7308 */ /* 0x000f620000000800 */
[----:B----4-:R-:W-:-:S07]  /*7fe0*/  FADD.FTZ R183, R179, R183 ;  /* 0x000000b7b3b77221 */ /* 0x010fce0000010000 */
[----:B------:R-:W4:Y:S01]  /*7ff0*/  MUFU.EX2 R173, R173 ;  /* 0x000000ad00ad7308 */ /* 0x000f220000000800 */
[C---:B-1----:R-:W-:Y:S01]  /*8000*/  F2FP.BF16.F32.PACK_AB R131, R177.reuse, R179 ;  /* 0x000000b3b183723e */ /* 0x042fe200000010ff */
[----:B------:R-:W-:-:S06]  /*8010*/  FADD.FTZ R183, R177, R183 ;  /* 0x000000b7b1b77221 */ /* 0x000fcc0000010000 */
[----:B------:R-:W-:Y:S01]  /*8020*/  HMMA.16816.F32.BF16 R148, R128, R152, RZ ;  /* 0x000000988094723c */ /* 0x000fe200000418ff */
[----:B------:R-:W-:Y:S01]  /*8030*/  MUFU.EX2 R172, R172 ;  /* 0x000000ac00ac7308 */ /* 0x000fe20000000800 */
[----:B-----5:R-:W-:-:S04]  /*8040*/  FADD.FTZ R181, R175, R181 ;  /* 0x000000b5afb57221 */ /* 0x020fc80000010000 */
        /* <DEDUP_REMOVED lines=26> */
[C---:B--2---:R-:W-:Y:S05]  /*81f0*/  HMMA.16816.F32.BF16 R100, R128.reuse, R104, RZ ;  /* 0x000000688064723c */ /* 0x044fea00000418ff */
[----:B------:R-:W2:Y:S01]  /*8200*/  MUFU.EX2 R190, R190 ;  /* 0x000000be00be7308 */ /* 0x000ea20000000800 */
        /* <DEDUP_REMOVED lines=20> */
[----:B------:R-:W5:Y:S01]  /*8350*/  MUFU.EX2 R195, R195 ;  /* 0x000000c300c37308 */ /* 0x000f620000000800 */
[C---:B------:R-:W-:Y:S06]  /*8360*/  HMMA.16816.F32.BF16 R104, R128.reuse, R106, RZ ;  /* 0x0000006a8068723c */ /* 0x040fec00000418ff */
[C---:B------:R-:W-:Y:S01]  /*8370*/  HMMA.16816.F32.BF16 R112, R128.reuse, R114, RZ ;  /* 0x000000728070723c */ /* 0x040fe200000418ff */
[----:B------:R-:W5:Y:S05]  /*8380*/  MUFU.EX2 R248, R248 ;  /* 0x000000f800f87308 */ /* 0x000f6a0000000800 */
[C---:B------:R-:W-:Y:S06]  /*8390*/  HMMA.16816.F32.BF16 R120, R128.reuse, R122, RZ ;  /* 0x0000007a8078723c */ /* 0x040fec00000418ff */
        /* <DEDUP_REMOVED lines=13> */
[C---:B------:R-:W-:Y:S06]  /*8470*/  HMMA.16816.F32.BF16 R132, R4.reuse, R8, R132 ;  /* 0x000000080484723c */ /* 0x040fec0000041884 */
[C---:B------:R-:W-:Y:S01]  /*8480*/  HMMA.16816.F32.BF16 R136, R4.reuse, R10, R136 ;  /* 0x0000000a0488723c */ /* 0x040fe20000041888 */
[----:B------:R-:W4:Y:S05]  /*8490*/  LDSM.16.MT88.4 R8, [R226+0x14800] ;  /* 0x01480000e208783b */ /* 0x000f2a0000004200 */
[C---:B------:R-:W-:Y:S06]  /*84a0*/  HMMA.16816.F32.BF16 R156, R4.reuse, R24, R156 ;  /* 0x00000018049c723c */ /* 0x040fec000004189c */
[C---:B------:R-:W-:Y:S01]  /*84b0*/  HMMA.16816.F32.BF16 R160, R4.reuse, R26, R160 ;  /* 0x0000001a04a0723c */ /* 0x040fe200000418a0 */
[----:B------:R-:W2:Y:S05]  /*84c0*/  LDSM.16.MT88.4 R24, [R228+0x14800] ;  /* 0x01480000e418783b */ /* 0x000eaa0000004200 */
        /* <DEDUP_REMOVED lines=27> */
[C---:B------:R-:W-:Y:S06]  /*8680*/  HMMA.16816.F32.BF16 R84, R4.reuse, R20, R84 ;  /* 0x000000140454723c */ /* 0x040fec0000041854 */
[C---:B------:R-:W-:Y:S01]  /*8690*/  HMMA.16816.F32.BF16 R88, R4.reuse, R22, R88 ;  /* 0x000000160458723c */ /* 0x040fe20000041858 */
[----:B------:R-:W3:Y:S05]  /*86a0*/  LDSM.16.MT88.4 R20, [R228+0x11000] ;  /* 0x01100000e414783b */ /* 0x000eea0000004200 */
[C---:B----4-:R-:W-:Y:S06]  /*86b0*/  HMMA.16816.F32.BF16 R92, R4.reuse, R16, R92 ;  /* 0x00000010045c723c */ /* 0x050fec000004185c */
[C---:B------:R-:W-:Y:S01]  /*86c0*/  HMMA.16816.F32.BF16 R96, R4.reuse, R18, R96 ;  /* 0x000000120460723c */ /* 0x040fe20000041860 */
[----:B------:R-:W4:Y:S05]  /*86d0*/  LDSM.16.MT88.4 R16, [R225+0x11000] ;  /* 0x01100000e110783b */ /* 0x000f2a0000004200 */
[C---:B--2---:R-:W-:Y:S06]  /*86e0*/  HMMA.16816.F32.BF16 R116, R4.reuse, R24, R116 ;  /* 0x000000180474723c */ /* 0x044fec0000041874 */
        /* <DEDUP_REMOVED lines=11> */
[----:B-----5:R-:W-:Y:S01]  /*87a0*/  F2FP.BF16.F32.PACK_AB R7, R194, R191 ;  /* 0x000000bfc207723e */ /* 0x020fe200000010ff */
        /* <DEDUP_REMOVED lines=53> */
[C---:B---3--:R-:W-:Y:S06]  /*8b00*/  HMMA.16816.F32.BF16 R116, R4.reuse, R20, R116 ;  /* 0x000000140474723c */ /* 0x048fec0000041874 */
[C---:B------:R-:W-:Y:S01]  /*8b10*/  HMMA.16816.F32.BF16 R120, R4.reuse, R22, R120 ;  /* 0x000000160478723c */ /* 0x040fe20000041878 */
[----:B------:R-:W3:Y:S05]  /*8b20*/  LDSM.16.MT88.4 R20, [R226+0x13800] ;  /* 0x01380000e214783b */ /* 0x000eea0000004200 */
[C---:B----4-:R-:W-:Y:S06]  /*8b30*/  HMMA.16816.F32.BF16 R124, R4.reuse, R16, R124 ;  /* 0x00000010047c723c */ /* 0x050fec000004187c */
[----:B------:R-:W-:Y:S01]  /*8b40*/  HMMA.16816.F32.BF16 R128, R4, R18, R128 ;  /* 0x000000120480723c */ /* 0x000fe20000041880 */
[----:B------:R-:W4:Y:S06]  /*8b50*/  LDSM.16.MT88.4 R16, [R225+0x13800] ;  /* 0x01380000e110783b */ /* 0x000f2c0000004200 */
[----:B------:R-:W-:-:S02]  /*8b60*/  F2FP.BF16.F32.PACK_AB R4, R201, R202 ;  /* 0x000000cac904723e */ /* 0x000fc400000010ff */
[----:B------:R-:W-:Y:S02]  /*8b70*/  F2FP.BF16.F32.PACK_AB R5, R196, R197 ;  /* 0x000000c5c405723e */ /* 0x000fe400000010ff */
[C---:B------:R-:W-:Y:S01]  /*8b80*/  F2FP.BF16.F32.PACK_AB R6, R249.reuse, R200 ;  /* 0x000000c8f906723e */ /* 0x040fe200000010ff */
[----:B------:R-:W-:Y:S01]  /*8b90*/  FADD.FTZ R249, R249, R187 ;  /* 0x000000bbf9f97221 */ /* 0x000fe20000010000 */
        /* <DEDUP_REMOVED lines=33> */
[C---:B-----5:R-:W-:Y:S06]  /*8db0*/  HMMA.16816.F32.BF16 R92, R4.reuse, R24, R92 ;  /* 0x00000018045c723c */ /* 0x060fec000004185c */
[C---:B------:R-:W-:Y:S06]  /*8dc0*/  HMMA.16816.F32.BF16 R96, R4.reuse, R26, R96 ;  /* 0x0000001a0460723c */ /* 0x040fec0000041860 */
[C---:B---3--:R-:W-:Y:S06]  /*8dd0*/  HMMA.16816.F32.BF16 R100, R4.reuse, R20, R100 ;  /* 0x000000140464723c */ /* 0x048fec0000041864 */
[C---:B------:R-:W-:Y:S06]  /*8de0*/  HMMA.16816.F32.BF16 R104, R4.reuse, R22, R104 ;  /* 0x000000160468723c */ /* 0x040fec0000041868 */
[C---:B----4-:R-:W-:Y:S06]  /*8df0*/  HMMA.16816.F32.BF16 R108, R4.reuse, R16, R108 ;  /* 0x00000010046c723c */ /* 0x050fec000004186c */
[C---:B------:R-:W-:Y:S06]  /*8e00*/  HMMA.16816.F32.BF16 R112, R4.reuse, R18, R112 ;  /* 0x000000120470723c */ /* 0x040fec0000041870 */
[C---:B-1----:R-:W-:Y:S06]  /*8e10*/  HMMA.16816.F32.BF16 R116, R4.reuse, R12, R116 ;  /* 0x0000000c0474723c */ /* 0x042fec0000041874 */
[C---:B------:R-:W-:Y:S06]  /*8e20*/  HMMA.16816.F32.BF16 R120, R4.reuse, R14, R120 ;  /* 0x0000000e0478723c */ /* 0x040fec0000041878 */
[C---:B--2---:R-:W-:Y:S06]  /*8e30*/  HMMA.16816.F32.BF16 R124, R4.reuse, R8, R124 ;  /* 0x00000008047c723c */ /* 0x044fec000004187c */
[----:B------:R-:W-:Y:S01]  /*8e40*/  HMMA.16816.F32.BF16 R128, R4, R10, R128 ;  /* 0x0000000a0480723c */ /* 0x000fe20000041880 */
[----:B------:R-:W-:-:S08]  /*8e50*/  NOP ;  /* 0x0000000000007918 */ /* 0x000fd00000000000 */
[----:B------:R-:W-:-:S15]  /*8e60*/  @!P0 BRA `(.L_x_4152) ;  /* 0x0000004c00e48947 */ /* 0x000fde0003800000 */
[----:B------:R-:W-:Y:S01]  /*8e70*/  LOP3.LUT R165, R165, 0x3, RZ, 0xc0, !PT ;  /* 0x00000003a5a57812 */ /* 0x000fe200078ec0ff */
[----:B------:R-:W-:Y:S01]  /*8e80*/  ULEA UR6, -UR8, URZ, 0x6 ;  /* 0x0000003f08067291 */ /* 0x000fe2000f8e313f */
[----:B------:R-:W-:Y:S01]  /*8e90*/  IMAD.U32 R245, RZ, RZ, UR22 ;  /* 0x00000016fff57e24 */ /* 0x000fe2000f8e00ff */
[----:B------:R-:W-:Y:S01]  /*8ea0*/  MOV R2, R3 ;  /* 0x0000000300027202 */ /* 0x000fe20000000f00 */
[----:B------:R-:W-:Y:S01]  /*8eb0*/  IMAD.MOV.U32 R246, RZ, RZ, R166 ;  /* 0x000000fffff67224 */ /* 0x000fe200078e00a6 */
[----:B------:R-:W-:Y:S01]  /*8ec0*/  USHF.R.S32.HI UR7, URZ, 0x1f, UR6 ;  /* 0x0000001f3f077899 */ /* 0x000fe20008011406 */
[----:B------:R-:W-:Y:S01]  /*8ed0*/  IMAD R169, R165, -0x2, R169 ;  /* 0xfffffffea5a97824 */ /* 0x000fe200078e02a9 */
[----:B------:R-:W-:Y:S01]  /*8ee0*/  UIADD3 UR23, UR18, -0x2, URZ ;  /* 0xfffffffe12177890 */ /* 0x000fe2000fffe03f */
[----:B------:R-:W-:Y:S01]  /*8ef0*/  IMAD.MOV.U32 R0, RZ, RZ, R164 ;  /* 0x000000ffff007224 */ /* 0x000fe200078e00a4 */
[----:B------:R-:W-:Y:S01]  /*8f00*/  MOV R244, UR6 ;  /* 0x0000000600f47c02 */ /* 0x000fe20008000f00 */
[----:B------:R-:W-:Y:S01]  /*8f10*/  ULDC UR18, c[0x0][0x2d0] ;  /* 0x0000b40000127ab9 */ /* 0x000fe20000000800 */
[----:B------:R-:W-:Y:S01]  /*8f20*/  IADD3 R245, R245, -UR14, R169 ;  /* 0x8000000ef5f57c10 */ /* 0x000fe2000fffe0a9 */
[----:B------:R-:W-:Y:S01]  /*8f30*/  ULDC UR17, c[0x0][0x39c] ;  /* 0x0000e70000117ab9 */ /* 0x000fe20000000800 */
[----:B------:R-:W-:Y:S01]  /*8f40*/  MOV R239, UR7 ;  /* 0x0000000700ef7c02 */ /* 0x000fe20008000f00 */
[----:B------:R-:W-:Y:S01]  /*8f50*/  ULDC UR4, c[0x0][0x2ec] ;  /* 0x0000bb0000047ab9 */ /* 0x000fe20000000800 */
[----:B------:R-:W-:Y:S01]  /*8f60*/  ULDC UR16, c[0x0][0x248] ;  /* 0x0000920000107ab9 */ /* 0x000fe20000000800 */
[----:B------:R-:W-:Y:S01]  /*8f70*/  ULDC.64 UR8, c[0x0][0x248] ;  /* 0x0000920000087ab9 */ /* 0x000fe20000000a00 */
[----:B------:R-:W-:Y:S01]  /*8f80*/  ULDC.64 UR10, c[0x0][0x250] ;  /* 0x00009400000a7ab9 */ /* 0x000fe20000000a00 */
[----:B------:R-:W-:-:S05]  /*8f90*/  ULDC.64 UR6, c[0x0][0x250] ;  /* 0x0000940000067ab9 */ /* 0x000fca0000000a00 */
.L_x_4156:
        /* <DEDUP_REMOVED lines=42> */
[-C--:B------:R-:W-:Y:S04]  /*9240*/  @!P1 IADD3 R8, R8, -R4.reuse, RZ ;  /* 0x8000000408089210 */ /* 0x080fe80007ffe0ff */
[----:B------:R-:W-:Y:S02]  /*9250*/  ISETP.GE.U32.AND P0, PT, R8, R4, PT ;  /* 0x000000040800720c */ /* 0x000fe40003f06070 */
[----:B------:R-:W-:Y:S01]  /*9260*/  LOP3.LUT R4, R7, UR19, RZ, 0x3c, !PT ;  /* 0x0000001307047c12 */ /* 0x000fe2000f8e3cff */
[----:B------:R-:W-:Y:S03]  /*9270*/  UMOV UR19, UR11 ;  /* 0x0000000b00137c82 */ /* 0x000fe60008000000 */
[----:B------:R-:W-:Y:S02]  /*9280*/  ISETP.GE.AND P1, PT, R4, RZ, PT ;  /* 0x000000ff0400720c */ /* 0x000fe40003f26270 */
[----:B------:R-:W-:Y:S02]  /*9290*/  @P2 IADD3 R9, R9, 0x1, RZ ;  /* 0x0000000109092810 */ /* 0x000fe40007ffe0ff */
[----:B------:R-:W-:Y:S02]  /*92a0*/  ISETP.GE.AND P2, PT, R5, RZ, PT ;  /* 0x000000ff0500720c */ /* 0x000fe40003f46270 */
[----:B------:R-:W-:Y:S01]  /*92b0*/  LOP3.LUT R5, RZ, R7, RZ, 0x33, !PT ;  /* 0x00000007ff057212 */ /* 0x000fe200078e33ff */
[----:B------:R-:W-:Y:S01]  /*92c0*/  @P0 VIADD R3, R3, 0x1 ;  /* 0x0000000103030836 */ /* 0x000fe20000000000 */
[----:B------:R-:W-:Y:S05]  /*92d0*/  ISETP.NE.AND P0, PT, R7, RZ, PT ;  /* 0x000000ff0700720c */ /* 0x000fea0003f05270 */
[----:B------:R-:W-:Y:S04]  /*92e0*/  @!P1 IMAD.MOV R9, RZ, RZ, -R9 ;  /* 0x000000ffff099224 */ /* 0x000fe800078e0a09 */
[----:B------:R-:W-:Y:S02]  /*92f0*/  @!P2 IADD3 R3, -R3, RZ, RZ ;  /* 0x000000ff0303a210 */ /* 0x000fe40007ffe1ff */
[C---:B------:R-:W-:Y:S02]  /*9300*/  SEL R4, R5.reuse, R9, !P0 ;  /* 0x0000000905047207 */ /* 0x040fe40004000000 */
[----:B------:R-:W-:Y:S02]  /*9310*/  SEL R3, R5, R3, !P0 ;  /* 0x0000000305037207 */ /* 0x000fe40004000000 */
[CC--:B------:R-:W-:Y:S02]  /*9320*/  LEA R8, P1, R4.reuse, R242.reuse, 0x2 ;  /* 0x000000f204087211 */ /* 0x0c0fe400078210ff */
[C---:B------:R-:W-:Y:S02]  /*9330*/  LEA R10, P0, R3.reuse, R242, 0x2 ;  /* 0x000000f2030a7211 */ /* 0x040fe400078010ff */
[-C--:B------:R-:W-:Y:S02]  /*9340*/  LEA.HI.X.SX32 R9, R4, R243.reuse, 0x2, P1 ;  /* 0x000000f304097211 */ /* 0x080fe400008f16ff */
[C---:B------:R-:W-:Y:S01]  /*9350*/  LEA.HI.X.SX32 R11, R3.reuse, R243, 0x2, P0 ;  /* 0x000000f3030b7211 */ /* 0x040fe200000f16ff */
[----:B------:R-:W-:Y:S02]  /*9360*/  IMAD.IADD R3, R3, 0x1, -R4 ;  /* 0x0000000103037824 */ /* 0x000fe400078e0a04 */
[----:B------:R-:W2:Y:S01]  /*9370*/  LDG.E R8, desc[UR20][R8.64] ;  /* 0x0000001408087981 */ /* 0x000ea2000c1e1900 */
[----:B------:R-:W1:Y:S01]  /*9380*/  LDC.64 R4, c[0x0][0x238] ;  /* 0x00008e00ff047b82 */ /* 0x000e620000000a00 */
[----:B------:R-:W-:Y:S04]  /*9390*/  IMAD R7, R3, R7, -0x40 ;  /* 0xffffffc003077424 */ /* 0x000fe800078e0207 */
[C---:B------:R-:W-:Y:S01]  /*93a0*/  IMAD R3, R7.reuse, UR11, RZ ;  /* 0x0000000b07037c24 */ /* 0x040fe2000f8e02ff */
[----:B------:R-:W-:Y:S05]  /*93b0*/  SHF.R.S32.HI R6, RZ, 0x1f, R7 ;  /* 0x0000001fff067819 */ /* 0x000fea0000011407 */
[----:B------:R-:W-:Y:S01]  /*93c0*/  IMAD R3, R6, UR10, R3 ;  /* 0x0000000a06037c24 */ /* 0x000fe2000f8e0203 */
[----:B------:R3:W2:Y:S02]  /*93d0*/  LDG.E R9, desc[UR20][R10.64] ;  /* 0x000000140a097981 */ /* 0x0006a4000c1e1900 */
[----:B---3--:R-:W-:Y:S05]  /*93e0*/  IMAD.WIDE.U32 R10, R7, UR10, RZ ;  /* 0x0000000a070a7c25 */ /* 0x008fea000f8e00ff */
[----:B------:R-:W-:Y:S01]  /*93f0*/  IADD3 R11, R11, R3, RZ ;  /* 0x000000030b0b7210 */ /* 0x000fe20007ffe0ff */
[----:B--2---:R-:W-:Y:S04]  /*9400*/  IMAD.IADD R8, R8, 0x1, -R9 ;  /* 0x0000000108087824 */ /* 0x004fe800078e0a09 */
[-C--:B-1----:R-:W-:Y:S01]  /*9410*/  IMAD.WIDE.U32 R10, R8, R4.reuse, R10 ;  /* 0x00000004080a7225 */ /* 0x082fe200078e000a */
[----:B------:R-:W-:Y:S03]  /*9420*/  SHF.R.S32.HI R6, RZ, 0x1f, R8 ;  /* 0x0000001fff067819 */ /* 0x000fe60000011408 */
[----:B------:R-:W-:Y:S02]  /*9430*/  IMAD.MOV.U32 R7, RZ, RZ, R10 ;  /* 0x000000ffff077224 */ /* 0x000fe400078e000a */
[----:B------:R-:W-:Y:S04]  /*9440*/  IMAD R6, R6, R4, RZ ;  /* 0x0000000406067224 */ /* 0x000fe800078e02ff */
[----:B------:R-:W-:Y:S05]  /*9450*/  IMAD R6, R8, R5, R6 ;  /* 0x0000000508067224 */ /* 0x000fea00078e0206 */
[----:B------:R-:W-:Y:S07]  /*9460*/  IADD3 R3, R11, R6, RZ ;  /* 0x000000060b037210 */ /* 0x000fee0007ffe0ff */
.L_x_4153:
[CC--:B------:R-:W-:Y:S01]  /*9470*/  LEA R250, P0, R7.reuse, R167.reuse, 0x1 ;  /* 0x000000a707fa7211 */ /* 0x0c0fe200078008ff */
[----:B------:R-:W-:Y:S01]  /*9480*/  @P6 STS.128 [R238+0x10000], RZ ;  /* 0x010000ffee006388 */ /* 0x000fe20000000c00 */
[C---:B------:R-:W-:Y:S01]  /*9490*/  IADD3 R6, P1, R7.reuse, UR24, RZ ;  /* 0x0000001807067c10 */ /* 0x040fe2000ff3e0ff */
[----:B------:R-:W-:Y:S01]  /*94a0*/  UISETP.GE.AND UP0, UPT, UR23, 0x1, UPT ;  /* 0x000000011700788c */ /* 0x000fe2000bf06270 */
        /* <DEDUP_REMOVED lines=306> */
[C---:B------:R-:W-:Y:S05]  /*a7d0*/  HMMA.16816.F32.BF16 R24, R192.reuse, R182, R24 ;  /* 0x000000b6c018723c */ /* 0x040fea0000041818 */
[----:B------:R-:W-:Y:S01]  /*a7e0*/  MOV R180, R251 ;  /* 0x000000fb00b47202 */ /* 0x000fe20000000f00 */
        /* <DEDUP_REMOVED lines=15> */
[----:B------:R-:W-:Y:S04]  /*a8e0*/  IMAD.MOV.U32 R167, RZ, RZ, R250 ;  /* 0x000000ffffa77224 */ /* 0x000fe800078e00fa */
        /* <DEDUP_REMOVED lines=8> */
[----:B------:R-:W-:Y:S01]  /*a970*/  FMUL.FTZ R18, R18, UR17 ;  /* 0x0000001112127c20 */ /* 0x000fe20008410000 */
[----:B------:R-:W-:Y:S08]  /*a980*/  FMUL.FTZ R19, R19, UR17 ;  /* 0x0000001113137c20 */ /* 0x000ff00008410000 */
        /* <DEDUP_REMOVED lines=11> */
[C---:B---3--:R-:W-:Y:S08]  /*aa40*/  HMMA.16816.F32.BF16 R20, R188.reuse, R4, R20 ;  /* 0x00000004bc14723c */ /* 0x048ff00000041814 */
[----:B------:R3:W1:Y:S01]  /*aa50*/  MUFU.TANH R171, R14 ;  /* 0x0000000e00ab7308 */ /* 0x0006620000002400 */
[C---:B------:R-:W-:Y:S09]  /*aa60*/  HMMA.16816.F32.BF16 R24, R188.reuse, R6, R24 ;  /* 0x00000006bc18723c */ /* 0x040ff20000041818 */
[----:B------:R3:W1:Y:S10]  /*aa70*/  MUFU.TANH R170, R15 ;  /* 0x0000000f00aa7308 */ /* 0x0006740000002400 */
[----:B------:R3:W1:Y:S01]  /*aa80*/  MUFU.TANH R173, R16 ;  /* 0x0000001000ad7308 */ /* 0x0006620000002400 */
[----:B--2---:R-:W-:Y:S01]  /*aa90*/  FMUL.FTZ R12, R20, UR17 ;  /* 0x00000011140c7c20 */ /* 0x004fe20008410000 */
[----:B------:R-:W-:Y:S01]  /*aaa0*/  FMUL.FTZ R21, R21, UR17 ;  /* 0x0000001115157c20 */ /* 0x000fe20008410000 */
[----:B------:R-:W-:Y:S01]  /*aab0*/  FMUL.FTZ R22, R22, UR17 ;  /* 0x0000001116167c20 */ /* 0x000fe20008410000 */
[----:B------:R-:W-:Y:S06]  /*aac0*/  FMUL.FTZ R23, R23, UR17 ;  /* 0x0000001117177c20 */ /* 0x000fec0008410000 */
[----:B------:R3:W2:Y:S01]  /*aad0*/  MUFU.TANH R172, R17 ;  /* 0x0000001100ac7308 */ /* 0x0006a20000002400 */
[C---:B-----5:R-:W-:Y:S03]  /*aae0*/  HMMA.16816.F32.BF16 R28, R188.reuse, R8, R28 ;  /* 0x00000008bc1c723c */ /* 0x060fe6000004181c */
[----:B------:R-:W-:Y:S01]  /*aaf0*/  FMUL.FTZ R24, R24, UR17 ;  /* 0x0000001118187c20 */ /* 0x000fe20008410000 */
[----:B------:R-:W-:Y:S01]  /*ab00*/  FMUL.FTZ R25, R25, UR17 ;  /* 0x0000001119197c20 */ /* 0x000fe20008410000 */
[----:B------:R-:W-:Y:S01]  /*ab10*/  FMUL.FTZ R26, R26, UR17 ;  /* 0x000000111a1a7c20 */ /* 0x000fe20008410000 */
[----:B------:R-:W-:Y:S03]  /*ab20*/  HMMA.16816.F32.BF16 R32, R188, R10, R32 ;  /* 0x0000000abc20723c */ /* 0x000fe60000041820 */
[----:B------:R3:W1:Y:S02]  /*ab30*/  MUFU.TANH R169, R18 ;  /* 0x0000001200a97308 */ /* 0x0006640000002400 */
[----:B------:R-:W-:Y:S08]  /*ab40*/  FMUL.FTZ R27, R27, UR17 ;  /* 0x000000111b1b7c20 */ /* 0x000ff00008410000 */
[----:B------:R3:W1:Y:S10]  /*ab50*/  MUFU.TANH R168, R19 ;  /* 0x0000001300a87308 */ /* 0x0006740000002400 */
        /* <DEDUP_REMOVED lines=25> */
[----:B------:R-:W-:Y:S01]  /*acf0*/  ULEA UR28, -UR16, URZ, 0x6 ;  /* 0x0000003f101c7291 */ /* 0x000fe2000f8e313f */
[----:B------:R-:W-:Y:S01]  /*ad00*/  PLOP3.LUT P0, PT, PT, PT, UP1, 0x40, 0x0 ;  /* 0x000000000000781c */ /* 0x000fe20003f0e818 */
[----:B------:R-:W-:Y:S04]  /*ad10*/  ULDC.64 UR10, c[0x0][0x248] ;  /* 0x00009200000a7ab9 */ /* 0x000fe80000000a00 */
[----:B------:R-:W-:Y:S01]  /*ad20*/  IMAD.U32 R8, RZ, RZ, UR28 ;  /* 0x0000001cff087e24 */ /* 0x000fe2000f8e00ff */
[----:B------:R-:W-:Y:S06]  /*ad30*/  USHF.R.S32.HI UR26, URZ, 0x1f, UR28 ;  /* 0x0000001f3f1a7899 */ /* 0x000fec000801141c */
[----:B------:R-:W-:Y:S01]  /*ad40*/  MOV R4, UR26 ;  /* 0x0000001a00047c02 */ /* 0x000fe20008000f00 */
[----:B------:R-:W-:Y:S06]  /*ad50*/  @P0 BRA `(.L_x_4155) ;  /* 0x0000000400000947 */ /* 0x000fec0003800000 */
        /* <DEDUP_REMOVED lines=44> */
[-C--:B---3--:R-:W-:Y:S02]  /*b020*/  LEA R14, P1, R6, R242.reuse, 0x2 ;  /* 0x000000f2060e7211 */ /* 0x088fe400078210ff */
[----:B------:R-:W-:Y:S02]  /*b030*/  LEA R10, P0, R4, R242, 0x2 ;  /* 0x000000f2040a7211 */ /* 0x000fe400078010ff */
[-C--:B------:R-:W-:Y:S01]  /*b040*/  LEA.HI.X.SX32 R15, R6, R243.reuse, 0x2, P1 ;  /* 0x000000f3060f7211 */ /* 0x080fe200008f16ff */
[C---:B------:R-:W-:Y:S01]  /*b050*/  IMAD.IADD R6, R4.reuse, 0x1, -R6 ;  /* 0x0000000104067824 */ /* 0x040fe200078e0a06 */
[----:B------:R-:W-:Y:S02]  /*b060*/  LEA.HI.X.SX32 R11, R4, R243, 0x2, P0 ;  /* 0x000000f3040b7211 */ /* 0x000fe400000f16ff */
[----:B------:R-:W2:Y:S01]  /*b070*/  LDC.64 R4, c[0x0][0x230] ;  /* 0x00008c00ff047b82 */ /* 0x000ea20000000a00 */
[----:B------:R-:W-:Y:S01]  /*b080*/  IMAD R8, R6, R8, -0x40 ;  /* 0xffffffc006087424 */ /* 0x000fe200078e0208 */
[----:B------:R-:W3:Y:S03]  /*b090*/  LDG.E R9, desc[UR20][R14.64] ;  /* 0x000000140e097981 */ /* 0x000ee6000c1e1900 */
[----:B------:R-:W-:Y:S01]  /*b0a0*/  IMAD R6, R8, UR9, RZ ;  /* 0x0000000908067c24 */ /* 0x000fe2000f8e02ff */
[----:B------:R-:W3:Y:S01]  /*b0b0*/  LDG.E R10, desc[UR20][R10.64] ;  /* 0x000000140a0a7981 */ /* 0x000ee2000c1e1900 */
[----:B------:R-:W-:Y:S05]  /*b0c0*/  SHF.R.S32.HI R7, RZ, 0x1f, R8 ;  /* 0x0000001fff077819 */ /* 0x000fea0000011408 */
[----:B------:R-:W-:Y:S01]  /*b0d0*/  IMAD R6, R7, UR8, R6 ;  /* 0x0000000807067c24 */ /* 0x000fe2000f8e0206 */
[----:B---3--:R-:W-:Y:S01]  /*b0e0*/  IADD3 R10, -R10, R9, RZ ;  /* 0x000000090a0a7210 */ /* 0x008fe20007ffe1ff */
[----:B------:R-:W-:Y:S03]  /*b0f0*/  IMAD.WIDE.U32 R8, R8, UR8, RZ ;  /* 0x0000000808087c25 */ /* 0x000fe6000f8e00ff */
[----:B------:R-:W-:Y:S01]  /*b100*/  SHF.R.S32.HI R7, RZ, 0x1f, R10 ;  /* 0x0000001fff077819 */ /* 0x000fe2000001140a */
[----:B------:R-:W-:Y:S04]  /*b110*/  IMAD.IADD R9, R9, 0x1, R6 ;  /* 0x0000000109097824 */ /* 0x000fe800078e0206 */
[-C--:B--2---:R-:W-:Y:S02]  /*b120*/  IMAD R7, R7, R4.reuse, RZ ;  /* 0x0000000407077224 */ /* 0x084fe400078e02ff */
[C---:B------:R-:W-:Y:S04]  /*b130*/  IMAD.WIDE.U32 R8, R10.reuse, R4, R8 ;  /* 0x000000040a087225 */ /* 0x040fe800078e0008 */
[----:B------:R-:W-:Y:S05]  /*b140*/  IMAD R7, R10, R5, R7 ;  /* 0x000000050a077224 */ /* 0x000fea00078e0207 */
[----:B------:R-:W-:Y:S07]  /*b150*/  IADD3 R4, R9, R7, RZ ;  /* 0x0000000709047210 */ /* 0x000fee0007ffe0ff */
.L_x_4155:
[----:B------:R2:W-:Y:S01]  /*b160*/  @P6 STS.128 [R238+0x8000], RZ ;  /* 0x008000ffee006388 */ /* 0x0005e20000000c00 */
[CC--:B------:R-:W-:Y:S01]  /*b170*/  LEA R20, P0, R8.reuse, R247.reuse, 0x1 ;  /* 0x000000f708147211 */ /* 0x0c0fe200078008ff */
[----:B------:R-:W-:Y:S01]  /*b180*/  UMOV UR8, UR10 ;  /* 0x0000000a00087c82 */ /* 0x000fe20008000000 */
[C---:B------:R-:W-:Y:S01]  /*b190*/  IADD3 R7, P1, R8.reuse, UR27, RZ ;  /* 0x0000001b08077c10 */ /* 0x040fe2000ff3e0ff */
[----:B------:R-:W-:Y:S01]  /*b1a0*/  UMOV UR9, UR11 ;  /* 0x0000000b00097c82 */ /* 0x000fe20008000000 */
[-C--:B---3--:R-:W-:Y:S02]  /*b1b0*/  LEA.HI.X R21, R8, R246.reuse, R4, 0x1, P0 ;  /* 0x000000f608157211 */ /* 0x088fe400000f0c04 */
        /* <DEDUP_REMOVED lines=111> */
.L_x_4154:
[----:B--2---:R-:W-:Y:S01]  /*b8b0*/  MOV R8, UR23 ;  /* 0x0000001700087c02 */ /* 0x004fe20008000f00 */
[----:B---3--:R-:W-:Y:S01]  /*b8c0*/  LDSM.16.MT88.4 R28, [R225+0x10000] ;  /* 0x01000000e11c783b */ /* 0x008fe20000004200 */
[----:B------:R-:W-:Y:S01]  /*b8d0*/  UMOV UR10, UR22 ;  /* 0x00000016000a7c82 */ /* 0x000fe20008000000 */
[----:B------:R-:W-:Y:S02]  /*b8e0*/  UMOV UR11, UR19 ;  /* 0x00000013000b7c82 */ /* 0x000fe40008000000 */
[----:B------:R-:W-:Y:S05]  /*b8f0*/  IMAD R8, R8, -0x40, R245 ;  /* 0xffffffc008087824 */ /* 0x000fea00078e02f5 */
[C---:B------:R-:W-:Y:S02]  /*b900*/  IADD3 R23, R8.reuse, -0x1, RZ ;  /* 0xffffffff08177810 */ /* 0x040fe40007ffe0ff */
[C---:B------:R-:W-:Y:S02]  /*b910*/  IADD3 R22, R8.reuse, 0x8, RZ ;  /* 0x0000000808167810 */ /* 0x040fe40007ffe0ff */
[----:B------:R-:W-:Y:S02]  /*b920*/  IADD3 R7, R8, 0x7, RZ ;  /* 0x0000000708077810 */ /* 0x000fe40007ffe0ff */
[----:B------:R-:W-:Y:S02]  /*b930*/  ISETP.GE.AND P6, PT, R23, RZ, PT ;  /* 0x000000ff1700720c */ /* 0x000fe40003fc6270 */
[----:B------:R-:W-:Y:S02]  /*b940*/  ISETP.GE.AND P1, PT, R22, RZ, PT ;  /* 0x000000ff1600720c */ /* 0x000fe40003f26270 */
[----:B------:R-:W-:Y:S02]  /*b950*/  ISETP.GE.AND P0, PT, R7, RZ, PT ;  /* 0x000000ff0700720c */ /* 0x000fe40003f06270 */
[C---:B------:R-:W-:Y:S02]  /*b960*/  IADD3 R21, R8.reuse, -0x8, RZ ;  /* 0xfffffff808157810 */ /* 0x040fe40007ffe0ff */
[C---:B------:R-:W-:Y:S02]  /*b970*/  IADD3 R6, R8.reuse, -0x9, RZ ;  /* 0xfffffff708067810 */ /* 0x040fe40007ffe0ff */
[C---:B------:R-:W-:Y:S02]  /*b980*/  IADD3 R20, R8.reuse, -0x10, RZ ;  /* 0xfffffff008147810 */ /* 0x040fe40007ffe0ff */
[C---:B------:R-:W-:Y:S02]  /*b990*/  IADD3 R19, R8.reuse, -0x11, RZ ;  /* 0xffffffef08137810 */ /* 0x040fe40007ffe0ff */
[C---:B------:R-:W-:Y:S02]  /*b9a0*/  IADD3 R18, R8.reuse, -0x18, RZ ;  /* 0xffffffe808127810 */ /* 0x040fe40007ffe0ff */
[C---:B------:R-:W-:Y:S02]  /*b9b0*/  IADD3 R17, R8.reuse, -0x19, RZ ;  /* 0xffffffe708117810 */ /* 0x040fe40007ffe0ff */
[C---:B------:R-:W-:Y:S02]  /*b9c0*/  IADD3 R16, R8.reuse, -0x20, RZ ;  /* 0xffffffe008107810 */ /* 0x040fe40007ffe0ff */
[C---:B------:R-:W-:Y:S02]  /*b9d0*/  @!P6 IADD3 R23, -R8.reuse, 0x1, RZ ;  /* 0x000000010817e810 */ /* 0x040fe40007ffe1ff */
[C---:B------:R-:W-:Y:S02]  /*b9e0*/  @!P1 IADD3 R22, -R8.reuse, -0x8, RZ ;  /* 0xfffffff808169810 */ /* 0x040fe40007ffe1ff */
[----:B------:R-:W-:Y:S02]  /*b9f0*/  @!P0 IADD3 R7, -R8, -0x7, RZ ;  /* 0xfffffff908078810 */ /* 0x000fe40007ffe1ff */
[----:B------:R-:W-:Y:S02]  /*ba00*/  ISETP.GE.AND P5, PT, R21, RZ, PT ;  /* 0x000000ff1500720c */ /* 0x000fe40003fa6270 */
[----:B------:R-:W-:Y:S02]  /*ba10*/  ISETP.GE.AND P4, PT, R6, RZ, PT ;  /* 0x000000ff0600720c */ /* 0x000fe40003f86270 */
[----:B------:R-:W-:Y:S02]  /*ba20*/  ISETP.GE.AND P3, PT, R20, RZ, PT ;  /* 0x000000ff1400720c */ /* 0x000fe40003f66270 */
[----:B------:R-:W-:Y:S02]  /*ba30*/  ISETP.GE.AND P2, PT, R19, RZ, PT ;  /* 0x000000ff1300720c */ /* 0x000fe40003f46270 */
[----:B------:R-:W-:Y:S02]  /*ba40*/  ISETP.GE.AND P1, PT, R18, RZ, PT ;  /* 0x000000ff1200720c */ /* 0x000fe40003f26270 */
[----:B------:R-:W-:Y:S02]  /*ba50*/  ISETP.GE.AND P0, PT, R17, RZ, PT ;  /* 0x000000ff1100720c */ /* 0x000fe40003f06270 */
[----:B------:R-:W-:Y:S02]  /*ba60*/  ISETP.GE.AND P6, PT, R16, RZ, PT ;  /* 0x000000ff1000720c */ /* 0x000fe40003fc6270 */
[C---:B------:R-:W-:Y:S02]  /*ba70*/  IADD3 R15, R8.reuse, -0x21, RZ ;  /* 0xffffffdf080f7810 */ /* 0x040fe40007ffe0ff */
[C---:B------:R-:W-:Y:S02]  /*ba80*/  IADD3 R14, R8.reuse, -0x28, RZ ;  /* 0xffffffd8080e7810 */ /* 0x040fe40007ffe0ff */
[C---:B-1----:R-:W-:Y:S02]  /*ba90*/  IADD3 R13, R8.reuse, -0x29, RZ ;  /* 0xffffffd7080d7810 */ /* 0x042fe40007ffe0ff */
[C---:B------:R-:W-:Y:S02]  /*baa0*/  IADD3 R11, R8.reuse, -0x30, RZ ;  /* 0xffffffd0080b7810 */ /* 0x040fe40007ffe0ff */
[C---:B------:R-:W-:Y:S02]  /*bab0*/  IADD3 R4, R8.reuse, -0x31, RZ ;  /* 0xffffffcf08047810 */ /* 0x040fe40007ffe0ff */
[C---:B------:R-:W-:Y:S02]  /*bac0*/  IADD3 R10, R8.reuse, -0x38, RZ ;  /* 0xffffffc8080a7810 */ /* 0x040fe40007ffe0ff */
[C---:B------:R-:W-:Y:S02]  /*bad0*/  IADD3 R9, R8.reuse, -0x39, RZ ;  /* 0xffffffc708097810 */ /* 0x040fe40007ffe0ff */
[C---:B------:R-:W-:Y:S02]  /*bae0*/  @!P5 IADD3 R21, -R8.reuse, 0x8, RZ ;  /* 0x000000080815d810 */ /* 0x040fe40007ffe1ff */
[C---:B------:R-:W-:Y:S02]  /*baf0*/  @!P4 IADD3 R6, -R8.reuse, 0x9, RZ ;  /* 0x000000090806c810 */ /* 0x040fe40007ffe1ff */
[C---:B------:R-:W-:Y:S02]  /*bb00*/  @!P3 IADD3 R20, -R8.reuse, 0x10, RZ ;  /* 0x000000100814b810 */ /* 0x040fe40007ffe1ff */
[C---:B------:R-:W-:Y:S02]  /*bb10*/  @!P2 IADD3 R19, -R8.reuse, 0x11, RZ ;  /* 0x000000110813a810 */ /* 0x040fe40007ffe1ff */
[C---:B------:R-:W-:Y:S02]  /*bb20*/  @!P1 IADD3 R18, -R8.reuse, 0x18, RZ ;  /* 0x0000001808129810 */ /* 0x040fe40007ffe1ff */
[C---:B------:R-:W-:Y:S02]  /*bb30*/  @!P0 IADD3 R17, -R8.reuse, 0x19, RZ ;  /* 0x0000001908118810 */ /* 0x040fe40007ffe1ff */
[----:B------:R-:W-:Y:S02]  /*bb40*/  @!P6 IADD3 R16, -R8, 0x20, RZ ;  /* 0x000000200810e810 */ /* 0x000fe40007ffe1ff */
[----:B------:R-:W-:Y:S02]  /*bb50*/  ISETP.GE.AND P5, PT, R15, RZ, PT ;  /* 0x000000ff0f00720c */ /* 0x000fe40003fa6270 */
[----:B------:R-:W-:Y:S02]  /*bb60*/  ISETP.GE.AND P4, PT, R14, RZ, PT ;  /* 0x000000ff0e00720c */ /* 0x000fe40003f86270 */
[----:B------:R-:W-:Y:S02]  /*bb70*/  ISETP.GE.AND P3, PT, R13, RZ, PT ;  /* 0x000000ff0d00720c */ /* 0x000fe40003f66270 */
[----:B------:R-:W-:Y:S02]  /*bb80*/  ISETP.GE.AND P2, PT, R11, RZ, PT ;  /* 0x000000ff0b00720c */ /* 0x000fe40003f46270 */
[----:B------:R-:W-:Y:S02]  /*bb90*/  ISETP.GE.AND P1, PT, R4, RZ, PT ;  /* 0x000000ff0400720c */ /* 0x000fe40003f26270 */
[----:B------:R-:W-:Y:S02]  /*bba0*/  ISETP.GE.AND P0, PT, R10, RZ, PT ;  /* 0x000000ff0a00720c */ /* 0x000fe40003f06270 */
[----:B------:R-:W-:Y:S02]  /*bbb0*/  ISETP.GE.AND P6, PT, R9, RZ, PT ;  /* 0x000000ff0900720c */ /* 0x000fe40003fc6270 */
[----:B------:R-:W-:Y:S02]  /*bbc0*/  IABS R5, R8 ;  /* 0x0000000800057213 */ /* 0x000fe40000000000 */
[----:B------:R-:W-:Y:S02]  /*bbd0*/  I2FP.F32.S32 R22, R22 ;  /* 0x0000001600167245 */ /* 0x000fe40000201400 */
[----:B------:R-:W-:Y:S02]  /*bbe0*/  I2FP.F32.S32 R5, R5 ;  /* 0x0000000500057245 */ /* 0x000fe40000201400 */
[----:B------:R-:W-:Y:S01]  /*bbf0*/  @!P5 IADD3 R15, -R8, 0x21, RZ ;  /* 0x00000021080fd810 */ /* 0x000fe20007ffe1ff */
[----:B------:R-:W-:Y:S01]  /*bc00*/  FFMA.FTZ R181, R22, -UR5, R181 ;  /* 0x8000000516b57c23 */ /* 0x000fe200080100b5 */
[C---:B------:R-:W-:Y:S02]  /*bc10*/  @!P4 IADD3 R14, -R8.reuse, 0x28, RZ ;  /* 0x00000028080ec810 */ /* 0x040fe40007ffe1ff */
[C---:B------:R-:W-:Y:S02]  /*bc20*/  @!P3 IADD3 R13, -R8.reuse, 0x29, RZ ;  /* 0x00000029080db810 */ /* 0x040fe40007ffe1ff */
[C---:B------:R-:W-:Y:S02]  /*bc30*/  @!P2 IADD3 R11, -R8.reuse, 0x30, RZ ;  /* 0x00000030080ba810 */ /* 0x040fe40007ffe1ff */
[C---:B------:R-:W-:Y:S02]  /*bc40*/  @!P1 IADD3 R4, -R8.reuse, 0x31, RZ ;  /* 0x0000003108049810 */ /* 0x040fe40007ffe1ff */
[C---:B------:R-:W-:Y:S02]  /*bc50*/  @!P0 IADD3 R10, -R8.reuse, 0x38, RZ ;  /* 0x00000038080a8810 */ /* 0x040fe40007ffe1ff */
[----:B------:R-:W-:Y:S01]  /*bc60*/  @!P6 IADD3 R9, -R8, 0x39, RZ ;  /* 0x000000390809e810 */ /* 0x000fe20007ffe1ff */
[C---:B------:R-:W-:Y:S01]  /*bc70*/  FFMA.FTZ R8, R5.reuse, -UR5, R3 ;  /* 0x8000000505087c23 */ /* 0x040fe20008010003 */
[----:B------:R-:W-:Y:S01]  /*bc80*/  I2FP.F32.S32 R3, R23 ;  /* 0x0000001700037245 */ /* 0x000fe20000201400 */
[----:B------:R-:W-:Y:S01]  /*bc90*/  FFMA.FTZ R5, R5, -UR5, R184 ;  /* 0x8000000505057c23 */ /* 0x000fe200080100b8 */
[----:B------:R-:W-:Y:S02]  /*bca0*/  I2FP.F32.S32 R22, R21 ;  /* 0x0000001500167245 */ /* 0x000fe40000201400 */
[----:B------:R-:W-:Y:S01]  /*bcb0*/  I2FP.F32.S32 R21, R6 ;  /* 0x0000000600157245 */ /* 0x000fe20000201400 */
[C---:B------:R-:W-:Y:S01]  /*bcc0*/  FFMA.FTZ R176, R3.reuse, -UR5, R176 ;  /* 0x8000000503b07c23 */ /* 0x040fe200080100b0 */
[----:B------:R-:W-:Y:S01]  /*bcd0*/  FFMA.FTZ R6, R3, -UR5, R185 ;  /* 0x8000000503067c23 */ /* 0x000fe200080100b9 */
[----:B------:R-:W-:Y:S01]  /*bce0*/  FMNMX.FTZ R3, R8, R0, !PT ;  /* 0x0000000008037209 */ /* 0x000fe20007810000 */
[----:B------:R-:W-:Y:S01]  /*bcf0*/  FFMA.FTZ R183, R22, -UR5, R183 ;  /* 0x8000000516b77c23 */ /* 0x000fe200080100b7 */
[----:B------:R-:W-:Y:S01]  /*bd00*/  I2FP.F32.S32 R19, R19 ;  /* 0x0000001300137245 */ /* 0x000fe20000201400 */
[----:B------:R-:W-:Y:S01]  /*bd10*/  FFMA.FTZ R182, R21, -UR5, R182 ;  /* 0x8000000515b67c23 */ /* 0x000fe200080100b6 */
[----:B------:R-:W-:Y:S01]  /*bd20*/  FMNMX.FTZ R3, R176, R3, !PT ;  /* 0x00000003b0037209 */ /* 0x000fe20007810000 */
[----:B------:R-:W-:Y:S01]  /*bd30*/  FFMA.FTZ R171, R22, -UR5, R171 ;  /* 0x8000000516ab7c23 */ /* 0x000fe200080100ab */
[----:B------:R-:W-:Y:S01]  /*bd40*/  I2FP.F32.S32 R7, R7 ;  /* 0x0000000700077245 */ /* 0x000fe20000201400 */
[C---:B------:R-:W-:Y:S01]  /*bd50*/  FFMA.FTZ R174, R19.reuse, -UR5, R174 ;  /* 0x8000000513ae7c23 */ /* 0x040fe200080100ae */
[----:B------:R-:W-:Y:S01]  /*bd60*/  I2FP.F32.S32 R20, R20 ;  /* 0x0000001400147245 */ /* 0x000fe20000201400 */
[----:B------:R-:W-:Y:S01]  /*bd70*/  FFMA.FTZ R168, R19, -UR5, R168 ;  /* 0x8000000513a87c23 */ /* 0x000fe200080100a8 */
[----:B------:R-:W-:Y:S01]  /*bd80*/  FMNMX.FTZ R3, R183, R3, !PT ;  /* 0x00000003b7037209 */ /* 0x000fe20007810000 */
[----:B------:R-:W-:Y:S01]  /*bd90*/  FFMA.FTZ R7, R7, -UR5, R164 ;  /* 0x8000000507077c23 */ /* 0x000fe200080100a4 */
[----:B------:R-:W-:Y:S01]  /*bda0*/  FMNMX.FTZ R19, R181, R2, !PT ;  /* 0x00000002b5137209 */ /* 0x000fe20007810000 */
[----:B------:R-:W-:Y:S01]  /*bdb0*/  FFMA.FTZ R175, R20, -UR5, R175 ;  /* 0x8000000514af7c23 */ /* 0x000fe200080100af */
[----:B------:R-:W-:Y:S01]  /*bdc0*/  FMNMX.FTZ R3, R182, R3, !PT ;  /* 0x00000003b6037209 */ /* 0x000fe20007810000 */
[----:B------:R-:W-:Y:S01]  /*bdd0*/  FFMA.FTZ R170, R21, -UR5, R170 ;  /* 0x8000000515aa7c23 */ /* 0x000fe200080100aa */
[----:B------:R-:W-:Y:S01]  /*bde0*/  I2FP.F32.S32 R18, R18 ;  /* 0x0000001200127245 */ /* 0x000fe20000201400 */
[----:B------:R-:W-:Y:S01]  /*bdf0*/  FFMA.FTZ R169, R20, -UR5, R169 ;  /* 0x8000000514a97c23 */ /* 0x000fe200080100a9 */
[----:B------:R-:W-:Y:S01]  /*be00*/  FMNMX.FTZ R19, R7, R19, !PT ;  /* 0x0000001307137209 */ /* 0x000fe20007810000 */
[----:B------:R-:W-:Y:S01]  /*be10*/  LDSM.16.MT88.4 R20, [R226+0x10000] ;  /* 0x01000000e214783b */ /* 0x000fe20000004200 */
[----:B------:R-:W-:Y:S01]  /*be20*/  FMNMX.FTZ R3, R175, R3, !PT ;  /* 0x00000003af037209 */ /* 0x000fe20007810000 */
[C---:B------:R-:W-:Y:S01]  /*be30*/  FFMA.FTZ R173, R18.reuse, -UR5, R173 ;  /* 0x8000000512ad7c23 */ /* 0x040fe200080100ad */
[----:B------:R-:W-:Y:S01]  /*be40*/  I2FP.F32.S32 R17, R17 ;  /* 0x0000001100117245 */ /* 0x000fe20000201400 */
[----:B------:R-:W-:Y:S01]  /*be50*/  FFMA.FTZ R204, R18, -UR5, R204 ;  /* 0x8000000512cc7c23 */ /* 0x000fe200080100cc */
[----:B------:R-:W-:Y:S02]  /*be60*/  FMNMX.FTZ R19, R5, R19, !PT ;  /* 0x0000001305137209 */ /* 0x000fe40007810000 */
        /* <DEDUP_REMOVED lines=37> */
[----:B------:R-:W-:Y:S01]  /*c0c0*/  FFMA.FTZ R190, R10, -UR5, R190 ;  /* 0x800000050abe7c23 */ /* 0x000fe200080100be */
[----:B------:R-:W-:Y:S02]  /*c0d0*/  I2FP.F32.S32 R9, R9 ;  /* 0x0000000900097245 */ /* 0x000fe40000201400 */
[----:B------:R-:W-:Y:S02]  /*c0e0*/  FMNMX.FTZ R19, R202, R19, !PT ;  /* 0x00000013ca137209 */ /* 0x000fe40007810000 */
[----:B------:R-:W-:Y:S01]  /*c0f0*/  FMNMX.FTZ R3, R191, R3, !PT ;  /* 0x00000003bf037209 */ /* 0x000fe20007810000 */
[----:B------:R-:W-:Y:S01]  /*c100*/  FFMA.FTZ R179, R9, -UR5, R179 ;  /* 0x8000000509b37c23 */ /* 0x000fe200080100b3 */
[----:B------:R-:W-:Y:S02]  /*c110*/  FMNMX.FTZ R19, R201, R19, !PT ;  /* 0x00000013c9137209 */ /* 0x000fe40007810000 */
[----:B------:R-:W-:Y:S02]  /*c120*/  FMNMX.FTZ R9, R190, R3, !PT ;  /* 0x00000003be097209 */ /* 0x000fe40007810000 */
[----:B------:R-:W-:Y:S02]  /*c130*/  FMNMX.FTZ R19, R178, R19, !PT ;  /* 0x00000013b2137209 */ /* 0x000fe40007810000 */
[----:B------:R-:W-:Y:S02]  /*c140*/  FMNMX.FTZ R9, R179, R9, !PT ;  /* 0x00000009b3097209 */ /* 0x000fe40007810000 */
[----:B------:R-:W-:Y:S03]  /*c150*/  FMNMX.FTZ R3, R177, R19, !PT ;  /* 0x00000013b1037209 */ /* 0x000fe60007810000 */
[----:B------:R-:W-:Y:S01]  /*c160*/  SHFL.BFLY PT, R10, R9, 0x2, 0x1f ;  /* 0x0c401f00090a7f89 */ /* 0x000fe200000e0000 */
[----:B------:R-:W-:Y:S04]  /*c170*/  FMNMX.FTZ R3, R166, R3, !PT ;  /* 0x00000003a6037209 */ /* 0x000fe80007810000 */
[----:B------:R-:W-:Y:S05]  /*c180*/  FMNMX.FTZ R3, R165, R3, !PT ;  /* 0x00000003a5037209 */ /* 0x000fea0007810000 */
[----:B------:R-:W1:Y:S02]  /*c190*/  SHFL.BFLY PT, R4, R3, 0x2, 0x1f ;  /* 0x0c401f0003047f89 */ /* 0x000e6400000e0000 */
[----:B-1----:R-:W-:Y:S02]  /*c1a0*/  FMNMX.FTZ R4, R3, R4, !PT ;  /* 0x0000000403047209 */ /* 0x002fe40007810000 */
[----:B------:R-:W-:Y:S04]  /*c1b0*/  FMNMX.FTZ R9, R9, R10, !PT ;  /* 0x0000000a09097209 */ /* 0x000fe80007810000 */
[----:B------:R-:W1:Y:S08]  /*c1c0*/  SHFL.BFLY PT, R3, R4, 0x1, 0x1f ;  /* 0x0c201f0004037f89 */ /* 0x000e7000000e0000 */
[----:B------:R-:W2:Y:S01]  /*c1d0*/  SHFL.BFLY PT, R164, R9, 0x1, 0x1f ;  /* 0x0c201f0009a47f89 */ /* 0x000ea200000e0000 */
[----:B-1----:R-:W-:Y:S02]  /*c1e0*/  FMNMX.FTZ R3, R4, R3, !PT ;  /* 0x0000000304037209 */ /* 0x002fe40007810000 */
[----:B--2---:R-:W-:Y:S04]  /*c1f0*/  FMNMX.FTZ R164, R9, R164, !PT ;  /* 0x000000a409a47209 */ /* 0x004fe80007810000 */
[C---:B------:R-:W-:Y:S01]  /*c200*/  FSETP.NEU.FTZ.AND P0, PT, R164.reuse, -INF , PT ;  /* 0xff800000a400780b */ /* 0x040fe20003f1d000 */
[C---:B------:R-:W-:Y:S01]  /*c210*/  FMUL.FTZ R189, R164.reuse, UR4 ;  /* 0x00000004a4bd7c20 */ /* 0x040fe20008410000 */
[----:B------:R-:W-:Y:S04]  /*c220*/  FADD.FTZ R0, -R164, R0 ;  /* 0x00000000a4007221 */ /* 0x000fe80000010100 */
[----:B------:R-:W-:Y:S01]  /*c230*/  FSEL R189, R189, RZ, P0 ;  /* 0x000000ffbdbd7208 */ /* 0x000fe20000000000 */
[----:B------:R-:W-:Y:S01]  /*c240*/  FMUL.FTZ R4, R0, UR4 ;  /* 0x0000000400047c20 */ /* 0x000fe20008410000 */
[C---:B------:R-:W-:Y:S01]  /*c250*/  FSETP.NEU.FTZ.AND P0, PT, R3.reuse, -INF , PT ;  /* 0xff8000000300780b */ /* 0x040fe20003f1d000 */
[C---:B------:R-:W-:Y:S02]  /*c260*/  FADD.FTZ R0, -R3.reuse, R2 ;  /* 0x0000000203007221 */ /* 0x040fe40000010100 */
[--C-:B------:R-:W-:Y:S01]  /*c270*/  FFMA.FTZ R187, R176, UR4, -R189.reuse ;  /* 0x00000004b0bb7c23 */ /* 0x100fe200080108bd */
[----:B------:R-:W-:Y:S01]  /*c280*/  FMUL.FTZ R176, R3, UR4 ;  /* 0x0000000403b07c20 */ /* 0x000fe20008410000 */
[--C-:B------:R-:W-:Y:S01]  /*c290*/  FFMA.FTZ R185, R183, UR4, -R189.reuse ;  /* 0x00000004b7b97c23 */ /* 0x100fe200080108bd */
[--C-:B------:R-:W-:Y:S01]  /*c2a0*/  FFMA.FTZ R184, R182, UR4, -R189.reuse ;  /* 0x00000004b6b87c23 */ /* 0x100fe200080108bd */
[----:B------:R-:W-:Y:S01]  /*c2b0*/  FMUL.FTZ R0, R0, UR4 ;  /* 0x0000000400007c20 */ /* 0x000fe20008410000 */
[--C-:B------:R-:W-:Y:S01]  /*c2c0*/  FFMA.FTZ R188, R8, UR4, -R189.reuse ;  /* 0x0000000408bc7c23 */ /* 0x100fe200080108bd */
[----:B------:R-:W-:Y:S01]  /*c2d0*/  FSEL R176, R176, RZ, P0 ;  /* 0x000000ffb0b07208 */ /* 0x000fe20000000000 */
[----:B------:R-:W1:Y:S01]  /*c2e0*/  MUFU.EX2 R2, R4 ;  /* 0x0000000400027308 */ /* 0x000e620000000800 */
        /* <DEDUP_REMOVED lines=8> */
[--C-:B------:R-:W-:Y:S01]  /*c370*/  FFMA.FTZ R195, R172, UR4, -R189.reuse ;  /* 0x00000004acc37c23 */ /* 0x100fe200080108bd */
[--C-:B------:R-:W-:Y:S01]  /*c380*/  FFMA.FTZ R197, R171, UR4, -R176.reuse ;  /* 0x00000004abc57c23 */ /* 0x100fe200080108b0 */
[----:B------:R-:W-:Y:S01]  /*c390*/  LDSM.16.MT88.4 R172, [R225+0x12800] ;  /* 0x01280000e1ac783b */ /* 0x000fe20000004200 */
[--C-:B------:R-:W-:Y:S01]  /*c3a0*/  FFMA.FTZ R198, R170, UR4, -R176.reuse ;  /* 0x00000004aac67c23 */ /* 0x100fe200080108b0 */
[--C-:B------:R-:W-:Y:S01]  /*c3b0*/  FFMA.FTZ R199, R169, UR4, -R176.reuse ;  /* 0x00000004a9c77c23 */ /* 0x100fe200080108b0 */
[--C-:B------:R-:W-:Y:S01]  /*c3c0*/  FFMA.FTZ R200, R168, UR4, -R176.reuse ;  /* 0x00000004a8c87c23 */ /* 0x100fe200080108b0 */
[--C-:B------:R-:W-:Y:S03]  /*c3d0*/  FFMA.FTZ R251, R178, UR4, -R176.reuse ;  /* 0x00000004b2fb7c23 */ /* 0x100fe600080108b0 */
[----:B------:R-:W-:Y:S01]  /*c3e0*/  MUFU.EX2 R188, R188 ;  /* 0x000000bc00bc7308 */ /* 0x000fe20000000800 */
[C---:B-1----:R-:W-:Y:S01]  /*c3f0*/  FMUL.FTZ R4, R2.reuse, R156 ;  /* 0x0000009c02047220 */ /* 0x042fe20000410000 */
        /* <DEDUP_REMOVED lines=12> */
[----:B------:R-:W-:Y:S01]  /*c4c0*/  FMUL.FTZ R19, R0, R155 ;  /* 0x0000009b00137220 */ /* 0x000fe20000410000 */
[----:B------:R-:W2:Y:S03]  /*c4d0*/  LDSM.16.MT88.4 R160, [R224+0x10000] ;  /* 0x01000000e0a0783b */ /* 0x000ea60000004200 */
        /* <DEDUP_REMOVED lines=19> */
[----:B------:R-:W-:Y:S01]  /*c610*/  LDSM.16.MT88.4 R136, [R224+0x12000] ;  /* 0x01200000e088783b */ /* 0x000fe20000004200 */
[--C-:B------:R-:W-:Y:S01]  /*c620*/  FFMA.FTZ R252, R177, UR4, -R176.reuse ;  /* 0x00000004b1fc7c23 */ /* 0x100fe200080108b0 */
[C---:B------:R-:W-:Y:S01]  /*c630*/  FMUL.FTZ R44, R2.reuse, R44 ;  /* 0x0000002c022c7220 */ /* 0x040fe20000410000 */
[----:B------:R-:W-:Y:S01]  /*c640*/  FMUL.FTZ R45, R2, R45 ;  /* 0x0000002d022d7220 */ /* 0x000fe20000410000 */
[----:B------:R-:W-:Y:S03]  /*c650*/  FMUL.FTZ R46, R0, R46 ;  /* 0x0000002e002e7220 */ /* 0x000fe60000410000 */
[----:B------:R-:W1:Y:S01]  /*c660*/  MUFU.EX2 R183, R183 ;  /* 0x000000b700b77308 */ /* 0x000e620000000800 */
[----:B---3--:R-:W-:Y:S01]  /*c670*/  F2FP.BF16.F32.PACK_AB R158, R184, R185 ;  /* 0x000000b9b89e723e */ /* 0x008fe200000010ff */
[----:B------:R-:W-:Y:S01]  /*c680*/  FMUL.FTZ R47, R0, R47 ;  /* 0x0000002f002f7220 */ /* 0x000fe20000410000 */
[----:B------:R-:W-:Y:S01]  /*c690*/  LDSM.16.MT88.4 R144, [R228+0x10800] ;  /* 0x01080000e490783b */ /* 0x000fe20000004200 */
        /* <DEDUP_REMOVED lines=8> */
[C---:B------:R-:W-:Y:S01]  /*c720*/  FMUL.FTZ R54, R0.reuse, R54 ;  /* 0x0000003600367220 */ /* 0x040fe20000410000 */
[----:B------:R-:W-:Y:S01]  /*c730*/  FMUL.FTZ R55, R0, R55 ;  /* 0x0000003700377220 */ /* 0x000fe20000410000 */
[C---:B------:R-:W-:Y:S01]  /*c740*/  FMUL.FTZ R56, R2.reuse, R56 ;  /* 0x0000003802387220 */ /* 0x040fe20000410000 */
[----:B------:R-:W-:Y:S03]  /*c750*/  FMUL.FTZ R57, R2, R57 ;  /* 0x0000003902397220 */ /* 0x000fe60000410000 */
[----:B------:R-:W3:Y:S01]  /*c760*/  MUFU.EX2 R181, R181 ;  /* 0x000000b500b57308 */ /* 0x000ee20000000800 */
[----:B-1----:R-:W-:Y:S01]  /*c770*/  F2FP.BF16.F32.PACK_AB R157, R183, R186 ;  /* 0x000000bab79d723e */ /* 0x002fe200000010ff */
[C---:B------:R-:W-:Y:S01]  /*c780*/  FMUL.FTZ R58, R0.reuse, R58 ;  /* 0x0000003a003a7220 */ /* 0x040fe20000410000 */
[----:B------:R-:W-:Y:S01]  /*c790*/  LDSM.16.MT88.4 R168, [R226+0x12800] ;  /* 0x01280000e2a8783b */ /* 0x000fe20000004200 */
        /* <DEDUP_REMOVED lines=40> */
[C---:B------:R-:W-:Y:S01]  /*ca20*/  FMUL.FTZ R85, R2.reuse, R85 ;  /* 0x0000005502557220 */ /* 0x040fe20000410000 */
[C---:B------:R-:W-:Y:S05]  /*ca30*/  HMMA.16816.F32.BF16 R16, R156.reuse, R22, R16 ;  /* 0x000000169c10723c */ /* 0x040fea0000041810 */
[----:B------:R-:W4:Y:S01]  /*ca40*/  MUFU.EX2 R195, R195 ;  /* 0x000000c300c37308 */ /* 0x000f220000000800 */
        /* <DEDUP_REMOVED lines=15> */
[----:B------:R-:W4:Y:S01]  /*cb40*/  MUFU.EX2 R198, R198 ;  /* 0x000000c600c67308 */ /* 0x000f220000000800 */
[C---:B------:R-:W-:Y:S01]  /*cb50*/  FMUL.FTZ R28, R2.reuse, R132 ;  /* 0x00000084021c7220 */ /* 0x040fe20000410000 */
[----:B------:R-:W-:Y:S01]  /*cb60*/  FMUL.FTZ R29, R2, R133 ;  /* 0x00000085021d7220 */ /* 0x000fe20000410000 */
[C---:B------:R-:W-:Y:S03]  /*cb70*/  FMUL.FTZ R30, R0.reuse, R134 ;  /* 0x00000086001e7220 */ /* 0x040fe60000410000 */
[----:B------:R-:W-:Y:S02]  /*cb80*/  FMUL.FTZ R31, R0, R135 ;  /* 0x00000087001f7220 */ /* 0x000fe40000410000 */
[----:B------:R-:W1:Y:S01]  /*cb90*/  LDSM.16.MT88.4 R132, [R225+0x12000] ;  /* 0x01200000e184783b */ /* 0x000e620000004200 */
[----:B------:R-:W-:Y:S01]  /*cba0*/  FMUL.FTZ R93, R2, R93 ;  /* 0x0000005d025d7220 */ /* 0x000fe20000410000 */
[C---:B------:R-:W-:Y:S01]  /*cbb0*/  FMUL.FTZ R94, R0.reuse, R94 ;  /* 0x0000005e005e7220 */ /* 0x040fe20000410000 */
[----:B------:R-:W-:Y:S01]  /*cbc0*/  FMUL.FTZ R95, R0, R95 ;  /* 0x0000005f005f7220 */ /* 0x000fe20000410000 */
[C---:B------:R-:W-:Y:S01]  /*cbd0*/  FMUL.FTZ R96, R2.reuse, R96 ;  /* 0x0000006002607220 */ /* 0x040fe20000410000 */
[C---:B--2---:R-:W-:Y:S01]  /*cbe0*/  HMMA.16816.F32.BF16 R28, R156.reuse, R160, R28 ;  /* 0x000000a09c1c723c */ /* 0x044fe2000004181c */
[----:B------:R-:W-:Y:S02]  /*cbf0*/  MUFU.EX2 R199, R199 ;  /* 0x000000c700c77308 */ /* 0x000fe40000000800 */
[----:B------:R-:W-:Y:S01]  /*cc00*/  FMUL.FTZ R97, R2, R97 ;  /* 0x0000006102617220 */ /* 0x000fe20000410000 */
[C---:B------:R-:W-:Y:S01]  /*cc10*/  FMUL.FTZ R98, R0.reuse, R98 ;  /* 0x0000006200627220 */ /* 0x040fe20000410000 */
[----:B------:R-:W-:Y:S01]  /*cc20*/  FMUL.FTZ R99, R0, R99 ;  /* 0x0000006300637220 */ /* 0x000fe20000410000 */
[C---:B------:R-:W-:Y:S01]  /*cc30*/  HMMA.16816.F32.BF16 R32, R156.reuse, R162, R32 ;  /* 0x000000a29c20723c */ /* 0x040fe20000041820 */
[----:B------:R-:W-:Y:S04]  /*cc40*/  LDSM.16.MT88.4 R160, [R228+0x12800] ;  /* 0x01280000e4a0783b */ /* 0x000fe80000004200 */
[----:B------:R-:W2:Y:S01]  /*cc50*/  MUFU.EX2 R200, R200 ;  /* 0x000000c800c87308 */ /* 0x000ea20000000800 */
[C---:B------:R-:W-:Y:S01]  /*cc60*/  FMUL.FTZ R100, R2.reuse, R100 ;  /* 0x0000006402647220 */ /* 0x040fe20000410000 */
[C---:B---3--:R-:W-:Y:S04]  /*cc70*/  HMMA.16816.F32.BF16 R36, R156.reuse, R148, R36 ;  /* 0x000000949c24723c */ /* 0x048fe80000041824 */
[----:B------:R-:W-:Y:S02]  /*cc80*/  FMUL.FTZ R101, R2, R101 ;  /* 0x0000006502657220 */ /* 0x000fe40000410000 */
[C---:B------:R-:W-:Y:S01]  /*cc90*/  HMMA.16816.F32.BF16 R40, R156.reuse, R150, R40 ;  /* 0x000000969c28723c */ /* 0x040fe20000041828 */
[----:B------:R-:W-:Y:S01]  /*cca0*/  LDSM.16.MT88.4 R148, [R226+0x10800] ;  /* 0x01080000e294783b */ /* 0x000fe20000004200 */
[----:B------:R-:W-:Y:S03]  /*ccb0*/  MUFU.EX2 R251, R251 ;  /* 0x000000fb00fb7308 */ /* 0x000fe60000000800 */
[C---:B------:R-:W-:Y:S01]  /*ccc0*/  FMUL.FTZ R102, R0.reuse, R102 ;  /* 0x0000006600667220 */ /* 0x040fe20000410000 */
[C---:B-----5:R-:W-:Y:S06]  /*ccd0*/  HMMA.16816.F32.BF16 R44, R156.reuse, R140, R44 ;  /* 0x0000008c9c2c723c */ /* 0x060fec000004182c */
[----:B------:R-:W-:Y:S01]  /*cce0*/  MUFU.EX2 R252, R252 ;  /* 0x000000fc00fc7308 */ /* 0x000fe20000000800 */
[----:B------:R-:W-:Y:S01]  /*ccf0*/  FMUL.FTZ R103, R0, R103 ;  /* 0x0000006700677220 */ /* 0x000fe20000410000 */
[C---:B------:R-:W-:Y:S01]  /*cd00*/  HMMA.16816.F32.BF16 R48, R156.reuse, R142, R48 ;  /* 0x0000008e9c30723c */ /* 0x040fe20000041830 */
[----:B------:R-:W3:Y:S02]  /*cd10*/  LDSM.16.MT88.4 R140, [R228+0x14000] ;  /* 0x01400000e48c783b */ /* 0x000ee40000004200 */
[C---:B------:R-:W-:Y:S03]  /*cd20*/  FMUL.FTZ R104, R2.reuse, R104 ;  /* 0x0000006802687220 */ /* 0x040fe60000410000 */
        /* <DEDUP_REMOVED lines=8> */
[----:B------:R-:W5:Y:S04]  /*cdb0*/  LDSM.16.MT88.4 R136, [R225+0x14000] ;  /* 0x01400000e188783b */ /* 0x000f680000004200 */
        /* <DEDUP_REMOVED lines=22> */
[C---:B-----5:R-:W-:Y:S05]  /*cf20*/  HMMA.16816.F32.BF16 R84, R156.reuse, R136, R84 ;  /* 0x000000889c54723c */ /* 0x060fea0000041854 */
        /* <DEDUP_REMOVED lines=13> */
[C---:B---3--:R-:W-:Y:S03]  /*d000*/  HMMA.16816.F32.BF16 R92, R156.reuse, R140, R92 ;  /* 0x0000008c9c5c723c */ /* 0x048fe6000004185c */
[--C-:B------:R-:W-:Y:S01]  /*d010*/  FFMA.FTZ R205, R205, UR4, -R189.reuse ;  /* 0x00000004cdcd7c23 */ /* 0x100fe200080108bd */
[--C-:B------:R-:W-:Y:S01]  /*d020*/  FFMA.FTZ R204, R204, UR4, -R176.reuse ;  /* 0x00000004cccc7c23 */ /* 0x100fe200080108b0 */
[--C-:B------:R-:W-:Y:S01]  /*d030*/  FFMA.FTZ R203, R203, UR4, -R176.reuse ;  /* 0x00000004cbcb7c23 */ /* 0x100fe200080108b0 */
[C---:B------:R-:W-:Y:S01]  /*d040*/  HMMA.16816.F32.BF16 R96, R156.reuse, R142, R96 ;  /* 0x0000008e9c60723c */ /* 0x040fe20000041860 */
[----:B------:R-:W3:Y:S01]  /*d050*/  LDSM.16.MT88.4 R140, [R225+0x16000] ;  /* 0x01600000e18c783b */ /* 0x000ee20000004200 */
[----:B------:R-:W3:Y:S03]  /*d060*/  MUFU.EX2 R250, R250 ;  /* 0x000000fa00fa7308 */ /* 0x000ee60000000800 */
[--C-:B------:R-:W-:Y:S01]  /*d070*/  FFMA.FTZ R202, R202, UR4, -R176.reuse ;  /* 0x00000004caca7c23 */ /* 0x100fe200080108b0 */
[C---:B-1----:R-:W-:Y:S06]  /*d080*/  HMMA.16816.F32.BF16 R100, R156.reuse, R132, R100 ;  /* 0x000000849c64723c */ /* 0x042fec0000041864 */
[----:B------:R-:W-:Y:S01]  /*d090*/  MUFU.EX2 R207, R207 ;  /* 0x000000cf00cf7308 */ /* 0x000fe20000000800 */
[--C-:B------:R-:W-:Y:S01]  /*d0a0*/  FFMA.FTZ R201, R201, UR4, -R176.reuse ;  /* 0x00000004c9c97c23 */ /* 0x100fe200080108b0 */
[C---:B------:R-:W-:Y:S01]  /*d0b0*/  HMMA.16816.F32.BF16 R104, R156.reuse, R134, R104 ;  /* 0x000000869c68723c */ /* 0x040fe20000041868 */
[----:B------:R-:W1:Y:S02]  /*d0c0*/  LDSM.16.MT88.4 R132, [R224+0x16000] ;  /* 0x01600000e084783b */ /* 0x000e640000004200 */
[--C-:B------:R-:W-:Y:S03]  /*d0d0*/  FFMA.FTZ R192, R192, UR4, -R189.reuse ;  /* 0x00000004c0c07c23 */ /* 0x100fe600080108bd */
[C---:B-----5:R-:W-:Y:S02]  /*d0e0*/  HMMA.16816.F32.BF16 R108, R156.reuse, R136, R108 ;  /* 0x000000889c6c723c */ /* 0x060fe4000004186c */
[----:B------:R-:W-:Y:S03]  /*d0f0*/  MUFU.EX2 R206, R206 ;  /* 0x000000ce00ce7308 */ /* 0x000fe60000000800 */
[--C-:B------:R-:W-:Y:S01]  /*d100*/  FFMA.FTZ R191, R191, UR4, -R189.reuse ;  /* 0x00000004bfbf7c23 */ /* 0x100fe200080108bd */
[C---:B------:R-:W-:Y:S06]  /*d110*/  HMMA.16816.F32.BF16 R112, R156.reuse, R138, R112 ;  /* 0x0000008a9c70723c */ /* 0x040fec0000041870 */
[----:B------:R-:W-:Y:S01]  /*d120*/  MUFU.EX2 R205, R205 ;  /* 0x000000cd00cd7308 */ /* 0x000fe20000000800 */
[----:B------:R-:W-:Y:S01]  /*d130*/  F2FP.BF16.F32.PACK_AB R136, R194, R193 ;  /* 0x000000c1c288723e */ /* 0x000fe200000010ff */
[--C-:B------:R-:W-:Y:S03]  /*d140*/  FFMA.FTZ R190, R190, UR4, -R189.reuse ;  /* 0x00000004bebe7c23 */ /* 0x100fe600080108bd */
[----:B----4-:R-:W-:Y:S01]  /*d150*/  F2FP.BF16.F32.PACK_AB R138, R195, R196 ;  /* 0x000000c4c38a723e */ /* 0x010fe200000010ff */
[----:B------:R-:W-:Y:S01]  /*d160*/  FFMA.FTZ R189, R179, UR4, -R189 ;  /* 0x00000004b3bd7c23 */ /* 0x000fe200080108bd */
[----:B------:R-:W-:Y:S01]  /*d170*/  F2FP.BF16.F32.PACK_AB R137, R198, R197 ;  /* 0x000000c5c689723e */ /* 0x000fe200000010ff */
[--C-:B------:R-:W-:Y:S01]  /*d180*/  FFMA.FTZ R166, R166, UR4, -R176.reuse ;  /* 0x00000004a6a67c23 */ /* 0x100fe200080108b0 */
[----:B--2---:R-:W-:Y:S01]  /*d190*/  F2FP.BF16.F32.PACK_AB R139, R200, R199 ;  /* 0x000000c7c88b723e */ /* 0x004fe200000010ff */
[----:B------:R-:W-:Y:S01]  /*d1a0*/  FFMA.FTZ R176, R165, UR4, -R176 ;  /* 0x00000004a5b07c23 */ /* 0x000fe200080108b0 */
[----:B------:R-:W2:Y:S01]  /*d1b0*/  MUFU.EX2 R204, R204 ;  /* 0x000000cc00cc7308 */ /* 0x000ea20000000800 */
[----:B------:R-:W-:Y:S01]  /*d1c0*/  FFMA.FTZ R188, R2, R249, R188 ;  /* 0x000000f902bc7223 */ /* 0x000fe200000100bc */
[C---:B---3--:R-:W-:Y:S03]  /*d1d0*/  HMMA.16816.F32.BF16 R116, R156.reuse, R140, R116 ;  /* 0x0000008c9c74723c */ /* 0x048fe60000041874 */
[----:B------:R-:W-:Y:S01]  /*d1e0*/  MOV R2, R3 ;  /* 0x0000000300027202 */ /* 0x000fe20000000f00 */
[----:B------:R-:W-:Y:S01]  /*d1f0*/  FFMA.FTZ R186, R0, R248, R186 ;  /* 0x000000f800ba7223 */ /* 0x000fe200000100ba */
[----:B------:R-:W-:Y:S01]  /*d200*/  FADD.FTZ R188, R187, R188 ;  /* 0x000000bcbbbc7221 */ /* 0x000fe20000010000 */
[C---:B------:R-:W-:Y:S01]  /*d210*/  HMMA.16816.F32.BF16 R120, R156.reuse, R142, R120 ;  /* 0x0000008e9c78723c */ /* 0x040fe20000041878 */
[----:B------:R-:W3:Y:S01]  /*d220*/  LDSM.16.MT88.4 R140, [R225+0x10800] ;  /* 0x01080000e18c783b */ /* 0x000ee20000004200 */
[----:B------:R4:W-:Y:S03]  /*d230*/  MUFU.EX2 R165, R176 ;  /* 0x000000b000a57308 */ /* 0x0009e60000000800 */
[----:B------:R-:W-:Y:S01]  /*d240*/  FADD.FTZ R186, R183, R186 ;  /* 0x000000bab7ba7221 */ /* 0x000fe20000010000 */
[C---:B-1----:R-:W-:Y:S06]  /*d250*/  HMMA.16816.F32.BF16 R124, R156.reuse, R132, R124 ;  /* 0x000000849c7c723c */ /* 0x042fec000004187c */
[----:B------:R-:W1:Y:S01]  /*d260*/  MUFU.EX2 R203, R203 ;  /* 0x000000cb00cb7308 */ /* 0x000e620000000800 */
[----:B------:R-:W-:Y:S01]  /*d270*/  FADD.FTZ R188, R185, R188 ;  /* 0x000000bcb9bc7221 */ /* 0x000fe20000010000 */
[----:B------:R-:W-:Y:S01]  /*d280*/  HMMA.16816.F32.BF16 R128, R156, R134, R128 ;  /* 0x000000869c80723c */ /* 0x000fe20000041880 */
[----:B------:R-:W5:Y:S02]  /*d290*/  LDSM.16.MT88.4 R132, [R224+0x12800] ;  /* 0x01280000e084783b */ /* 0x000f640000004200 */
[----:B------:R-:W-:Y:S03]  /*d2a0*/  FADD.FTZ R186, R182, R186 ;  /* 0x000000bab6ba7221 */ /* 0x000fe60000010000 */
[C---:B------:R-:W-:Y:S02]  /*d2b0*/  HMMA.16816.F32.BF16 R4, R136.reuse, R144, R4 ;  /* 0x000000908804723c */ /* 0x040fe40000041804 */
[----:B------:R-:W1:Y:S01]  /*d2c0*/  MUFU.EX2 R202, R202 ;  /* 0x000000ca00ca7308 */ /* 0x000e620000000800 */
[----:B------:R-:W1:Y:S02]  /*d2d0*/  LDSM.16.MT88.4 R156, [R228+0x14800] ;  /* 0x01480000e49c783b */ /* 0x000e640000004200 */
[----:B------:R-:W-:Y:S01]  /*d2e0*/  FADD.FTZ R188, R184, R188 ;  /* 0x000000bcb8bc7221 */ /* 0x000fe20000010000 */
[C---:B------:R-:W-:Y:S06]  /*d2f0*/  HMMA.16816.F32.BF16 R8, R136.reuse, R146, R8 ;  /* 0x000000928808723c */ /* 0x040fec0000041808 */
[----:B------:R-:W1:Y:S01]  /*d300*/  MUFU.EX2 R201, R201 ;  /* 0x000000c900c97308 */ /* 0x000e620000000800 */
[----:B------:R-:W1:Y:S01]  /*d310*/  LDSM.16.MT88.4 R144, [R226+0x14800] ;  /* 0x01480000e290783b */ /* 0x000e620000004200 */
[C---:B------:R-:W-:Y:S08]  /*d320*/  HMMA.16816.F32.BF16 R12, R136.reuse, R148, R12 ;  /* 0x00000094880c723c */ /* 0x040ff0000004180c */
[----:B------:R-:W1:Y:S01]  /*d330*/  MUFU.EX2 R192, R192 ;  /* 0x000000c000c07308 */ /* 0x000e620000000800 */
[C---:B------:R-:W-:Y:S01]  /*d340*/  HMMA.16816.F32.BF16 R16, R136.reuse, R150, R16 ;  /* 0x000000968810723c */ /* 0x040fe20000041810 */
[----:B------:R-:W1:Y:S02]  /*d350*/  LDSM.16.MT88.4 R148, [R225+0x14800] ;  /* 0x01480000e194783b */ /* 0x000e640000004200 */
[----:B------:R-:W-:Y:S03]  /*d360*/  FADD.FTZ R186, R181, R186 ;  /* 0x000000bab5ba7221 */ /* 0x000fe60000010000 */
[C---:B---3--:R-:W-:Y:S03]  /*d370*/  HMMA.16816.F32.BF16 R20, R136.reuse, R140, R20 ;  /* 0x0000008c8814723c */ /* 0x048fe60000041814 */
[----:B------:R-:W3:Y:S01]  /*d380*/  MUFU.EX2 R191, R191 ;  /* 0x000000bf00bf7308 */ /* 0x000ee20000000800 */
[----:B----4-:R-:W-:Y:S01]  /*d390*/  LDSM.16.MT88.4 R176, [R228+0x13800] ;  /* 0x01380000e4b0783b */ /* 0x010fe20000004200 */
[----:B------:R-:W-:Y:S01]  /*d3a0*/  FADD.FTZ R188, R193, R188 ;  /* 0x000000bcc1bc7221 */ /* 0x000fe20000010000 */
[C---:B------:R-:W-:Y:S07]  /*d3b0*/  HMMA.16816.F32.BF16 R24, R136.reuse, R142, R24 ;  /* 0x0000008e8818723c */ /* 0x040fee0000041818 */
[----:B------:R-:W4:Y:S01]  /*d3c0*/  MUFU.EX2 R190, R190 ;  /* 0x000000be00be7308 */ /* 0x000f220000000800 */
[----:B------:R-:W3:Y:S01]  /*d3d0*/  LDSM.16.MT88.4 R140, [R224+0x14800] ;  /* 0x01480000e08c783b */ /* 0x000ee20000004200 */
[C---:B------:R-:W-:Y:S08]  /*d3e0*/  HMMA.16816.F32.BF16 R28, R136.reuse, R152, R28 ;  /* 0x00000098881c723c */ /* 0x040ff0000004181c */
[----:B------:R-:W-:Y:S01]  /*d3f0*/  MUFU.EX2 R189, R189 ;  /* 0x000000bd00bd7308 */ /* 0x000fe20000000800 */
[C---:B------:R-:W-:Y:S01]  /*d400*/  HMMA.16816.F32.BF16 R32, R136.reuse, R154, R32 ;  /* 0x0000009a8820723c */ /* 0x040fe20000041820 */
[----:B------:R-:W4:Y:S02]  /*d410*/  LDSM.16.MT88.4 R152, [R228+0x16800] ;  /* 0x01680000e498783b */ /* 0x000f240000004200 */
[----:B------:R-:W-:Y:S03]  /*d420*/  FADD.FTZ R186, R197, R186 ;  /* 0x000000bac5ba7221 */ /* 0x000fe60000010000 */
[C---:B------:R-:W-:Y:S03]  /*d430*/  HMMA.16816.F32.BF16 R36, R136.reuse, R160, R36 ;  /* 0x000000a08824723c */ /* 0x040fe60000041824 */
[----:B------:R-:W4:Y:S02]  /*d440*/  MUFU.EX2 R166, R166 ;  /* 0x000000a600a67308 */ /* 0x000f240000000800 */
        /* <DEDUP_REMOVED lines=18> */
[----:B--2---:R-:W-:Y:S01]  /*d570*/  FADD.FTZ R186, R204, R186 ;  /* 0x000000baccba7221 */ /* 0x004fe20000010000 */
[C---:B-1----:R-:W-:Y:S05]  /*d580*/  HMMA.16816.F32.BF16 R68, R136.reuse, R156, R68 ;  /* 0x0000009c8844723c */ /* 0x042fea0000041844 */
[----:B------:R-:W-:Y:S01]  /*d590*/  FADD.FTZ R188, R207, R188 ;  /* 0x000000bccfbc7221 */ /* 0x000fe20000010000 */
        /* <DEDUP_REMOVED lines=16> */
[----:B------:R-:W2:Y:S04]  /*d6a0*/  LDSM.16.MT88.4 R140, [R224+0x16800] ;  /* 0x01680000e08c783b */ /* 0x000ea80000004200 */
[----:B------:R-:W-:Y:S01]  /*d6b0*/  FADD.FTZ R186, R251, R186 ;  /* 0x000000bafbba7221 */ /* 0x000fe20000010000 */
[C---:B----4-:R-:W-:Y:S05]  /*d6c0*/  HMMA.16816.F32.BF16 R100, R136.reuse, R152, R100 ;  /* 0x000000988864723c */ /* 0x050fea0000041864 */
[----:B------:R-:W-:Y:S01]  /*d6d0*/  FADD.FTZ R188, R191, R188 ;  /* 0x000000bcbfbc7221 */ /* 0x000fe20000010000 */
[C---:B------:R-:W-:Y:S01]  /*d6e0*/  HMMA.16816.F32.BF16 R104, R136.reuse, R154, R104 ;  /* 0x0000009a8868723c */ /* 0x040fe20000041868 */
[----:B------:R-:W3:Y:S04]  /*d6f0*/  LDSM.16.MT88.4 R152, [R226+0x11000] ;  /* 0x01100000e298783b */ /* 0x000ee80000004200 */
[----:B------:R-:W-:Y:S01]  /*d700*/  FADD.FTZ R186, R252, R186 ;  /* 0x000000bafcba7221 */ /* 0x000fe20000010000 */
[C---:B-----5:R-:W-:Y:S05]  /*d710*/  HMMA.16816.F32.BF16 R108, R136.reuse, R132, R108 ;  /* 0x00000084886c723c */ /* 0x060fea000004186c */
[----:B------:R-:W-:Y:S01]  /*d720*/  FADD.FTZ R188, R190, R188 ;  /* 0x000000bcbebc7221 */ /* 0x000fe20000010000 */
        /* <DEDUP_REMOVED lines=11> */
[----:B------:R-:W-:Y:S01]  /*d7e0*/  MOV R0, R164 ;  /* 0x000000a400007202 */ /* 0x000fe20000000f00 */
[C---:B------:R-:W-:Y:S03]  /*d7f0*/  HMMA.16816.F32.BF16 R4, R132.reuse, R148, R4 ;  /* 0x000000948404723c */ /* 0x040fe60000041804 */
[----:B------:R-:W4:Y:S02]  /*d800*/  LDSM.16.MT88.4 R140, [R225+0x13000] ;  /* 0x01300000e18c783b */ /* 0x000f240000004200 */
[----:B------:R-:W-:Y:S01]  /*d810*/  FADD.FTZ R186, R166, R186 ;  /* 0x000000baa6ba7221 */ /* 0x000fe20000010000 */
[C---:B------:R-:W-:Y:S05]  /*d820*/  HMMA.16816.F32.BF16 R8, R132.reuse, R150, R8 ;  /* 0x000000968408723c */ /* 0x040fea0000041808 */
[----:B------:R-:W5:Y:S01]  /*d830*/  LDSM.16.MT88.4 R148, [R226+0x15000] ;  /* 0x01500000e294783b */ /* 0x000f620000004200 */
[C---:B---3--:R-:W-:Y:S05]  /*d840*/  HMMA.16816.F32.BF16 R12, R132.reuse, R152, R12 ;  /* 0x00000098840c723c */ /* 0x048fea000004180c */
[----:B------:R-:W-:Y:S01]  /*d850*/  FADD.FTZ R249, R189, R188 ;  /* 0x000000bcbdf97221 */ /* 0x000fe20000010000 */
[C---:B------:R-:W-:Y:S01]  /*d860*/  HMMA.16816.F32.BF16 R16, R132.reuse, R154, R16 ;  /* 0x0000009a8410723c */ /* 0x040fe20000041810 */
[----:B------:R-:W3:Y:S04]  /*d870*/  LDSM.16.MT88.4 R152, [R225+0x15000] ;  /* 0x01500000e198783b */ /* 0x000ee80000004200 */
[----:B------:R-:W-:Y:S01]  /*d880*/  FADD.FTZ R248, R165, R186 ;  /* 0x000000baa5f87221 */ /* 0x000fe20000010000 */
[C---:B------:R-:W-:Y:S06]  /*d890*/  HMMA.16816.F32.BF16 R20, R132.reuse, R156, R20 ;  /* 0x0000009c8414723c */ /* 0x040fec0000041814 */
[C---:B------:R-:W-:Y:S06]  /*d8a0*/  HMMA.16816.F32.BF16 R24, R132.reuse, R158, R24 ;  /* 0x0000009e8418723c */ /* 0x040fec0000041818 */
        /* <DEDUP_REMOVED lines=23> */
[----:B------:R-:W5:Y:S05]  /*da20*/  LDSM.16.MT88.4 R148, [R225+0x17000] ;  /* 0x01700000e194783b */ /* 0x000f6a0000004200 */
        /* <DEDUP_REMOVED lines=10> */
[C---:B------:R-:W-:Y:S06]  /*dad0*/  HMMA.16816.F32.BF16 R112, R132.reuse, R142, R112 ;  /* 0x0000008e8470723c */ /* 0x040fec0000041870 */
[C---:B-----5:R-:W-:Y:S06]  /*dae0*/  HMMA.16816.F32.BF16 R116, R132.reuse, R148, R116 ;  /* 0x000000948474723c */ /* 0x060fec0000041874 */
[C---:B------:R-:W-:Y:S06]  /*daf0*/  HMMA.16816.F32.BF16 R120, R132.reuse, R150, R120 ;  /* 0x000000968478723c */ /* 0x040fec0000041878 */
[C---:B---3--:R-:W-:Y:S06]  /*db00*/  HMMA.16816.F32.BF16 R124, R132.reuse, R152, R124 ;  /* 0x00000098847c723c */ /* 0x048fec000004187c */
[----:B------:R-:W-:Y:S06]  /*db10*/  HMMA.16816.F32.BF16 R128, R132, R154, R128 ;  /* 0x0000009a8480723c */ /* 0x000fec0000041880 */
[C---:B------:R-:W-:Y:S01]  /*db20*/  HMMA.16816.F32.BF16 R156, R168.reuse, R160, R4 ;  /* 0x000000a0a89c723c */ /* 0x040fe20000041804 */
[----:B------:R-:W2:Y:S05]  /*db30*/  LDSM.16.MT88.4 R4, [R226+0x13800] ;  /* 0x01380000e204783b */ /* 0x000eaa0000004200 */
[C---:B------:R-:W-:Y:S03]  /*db40*/  HMMA.16816.F32.BF16 R160, R168.reuse, R162, R8 ;  /* 0x000000a2a8a0723c */ /* 0x040fe60000041808 */
[----:B------:R-:W3:Y:S03]  /*db50*/  LDSM.16.MT88.4 R8, [R225+0x13800] ;  /* 0x01380000e108783b */ /* 0x000ee60000004200 */
[C---:B-1----:R-:W-:Y:S05]  /*db60*/  HMMA.16816.F32.BF16 R148, R168.reuse, R136, R12 ;  /* 0x00000088a894723c */ /* 0x042fea000004180c */
[----:B------:R-:W1:Y:S01]  /*db70*/  LDSM.16.MT88.4 R12, [R224+0x13800] ;  /* 0x01380000e00c783b */ /* 0x000e620000004200 */
[C---:B------:R-:W-:Y:S06]  /*db80*/  HMMA.16816.F32.BF16 R152, R168.reuse, R138, R16 ;  /* 0x0000008aa898723c */ /* 0x040fec0000041810 */
[C---:B------:R-:W-:Y:S01]  /*db90*/  HMMA.16816.F32.BF16 R140, R168.reuse, R144, R20 ;  /* 0x00000090a88c723c */ /* 0x040fe20000041814 */
[----:B------:R-:W4:Y:S05]  /*dba0*/  LDSM.16.MT88.4 R16, [R228+0x15800] ;  /* 0x01580000e410783b */ /* 0x000f2a0000004200 */
        /* <DEDUP_REMOVED lines=22> */
[C---:B------:R-:W-:Y:S06]  /*dd10*/  HMMA.16816.F32.BF16 R84, R168.reuse, R24, R84 ;  /* 0x00000018a854723c */ /* 0x040fec0000041854 */
[C---:B------:R-:W-:Y:S06]  /*dd20*/  HMMA.16816.F32.BF16 R88, R168.reuse, R26, R88 ;  /* 0x0000001aa858723c */ /* 0x040fec0000041858 */
[C---:B--2---:R-:W-:Y:S06]  /*dd30*/  HMMA.16816.F32.BF16 R92, R168.reuse, R4, R92 ;  /* 0x00000004a85c723c */ /* 0x044fec000004185c */
[C---:B------:R-:W-:Y:S06]  /*dd40*/  HMMA.16816.F32.BF16 R96, R168.reuse, R6, R96 ;  /* 0x00000006a860723c */ /* 0x040fec0000041860 */
[C---:B---3--:R-:W-:Y:S06]  /*dd50*/  HMMA.16816.F32.BF16 R100, R168.reuse, R8, R100 ;  /* 0x00000008a864723c */ /* 0x048fec0000041864 */
[C---:B------:R-:W-:Y:S06]  /*dd60*/  HMMA.16816.F32.BF16 R104, R168.reuse, R10, R104 ;  /* 0x0000000aa868723c */ /* 0x040fec0000041868 */
[C---:B-1----:R-:W-:Y:S06]  /*dd70*/  HMMA.16816.F32.BF16 R108, R168.reuse, R12, R108 ;  /* 0x0000000ca86c723c */ /* 0x042fec000004186c */
[C---:B------:R-:W-:Y:S06]  /*dd80*/  HMMA.16816.F32.BF16 R112, R168.reuse, R14, R112 ;  /* 0x0000000ea870723c */ /* 0x040fec0000041870 */
[C---:B----4-:R-:W-:Y:S06]  /*dd90*/  HMMA.16816.F32.BF16 R116, R168.reuse, R16, R116 ;  /* 0x00000010a874723c */ /* 0x050fec0000041874 */
[C---:B------:R-:W-:Y:S06]  /*dda0*/  HMMA.16816.F32.BF16 R120, R168.reuse, R18, R120 ;  /* 0x00000012a878723c */ /* 0x040fec0000041878 */
[C---:B-----5:R-:W-:Y:S06]  /*ddb0*/  HMMA.16816.F32.BF16 R124, R168.reuse, R20, R124 ;  /* 0x00000014a87c723c */ /* 0x060fec000004187c */
[----:B------:R-:W-:Y:S01]  /*ddc0*/  HMMA.16816.F32.BF16 R128, R168, R22, R128 ;  /* 0x00000016a880723c */ /* 0x000fe20000041880 */
[----:B------:R-:W-:Y:S11]  /*ddd0*/  @!UPT UIADD3 URZ, URZ, URZ, URZ ;  /* 0x0000003f3f3ff290 */ /* 0x000ff6000fffe03f */
[----:B------:R-:W-:Y:S01]  /*dde0*/  @!UPT UIADD3 URZ, URZ, URZ, URZ ;  /* 0x0000003f3f3ff290 */ /* 0x000fe2000fffe03f */
[----:B------:R-:W-:Y:S11]  /*ddf0*/  @P0 BRA `(.L_x_4156) ;  /* 0xffffffb000680947 */ /* 0x000ff6000383ffff */
.L_x_4152:
[----:B------:R-:W1:Y:S01]  /*de00*/  SHFL.BFLY PT, R2, R249, 0x2, 0x1f ;  /* 0x0c401f00f9027f89 */ /* 0x000e6200000e0000 */
[----:B------:R-:W2:Y:S01]  /*de10*/  S2UR UR4, SR_CgaCtaId ;  /* 0x00000000000479c3 */ /* 0x000ea20000008800 */
[----:B------:R-:W-:Y:S01]  /*de20*/  MOV R4, 0x3f800000 ;  /* 0x3f80000000047802 */ /* 0x000fe20000000f00 */
[----:B------:R-:W-:Y:S01]  /*de30*/  UMOV UR5, 0x400 ;  /* 0x0000040000057882 */ /* 0x000fe20000000000 */
[----:B------:R-:W3:Y:S01]  /*de40*/  SHFL.BFLY PT, R0, R248, 0x2, 0x1f ;  /* 0x0c401f00f8007f89 */ /* 0x000ee200000e0000 */
[----:B------:R-:W-:Y:S01]  /*de50*/  MOV R5, 0x3f800000 ;  /* 0x3f80000000057802 */ /* 0x000fe20000000f00 */
[----:B------:R-:W4:Y:S01]  /*de60*/  S2R R6, SR_TID.X ;  /* 0x0000000000067919 */ /* 0x000f220000002100 */
[----:B-1----:R-:W-:Y:S01]  /*de70*/  FADD.FTZ R249, R2, R249 ;  /* 0x000000f902f97221 */ /* 0x002fe20000010000 */
[----:B--2---:R-:W-:Y:S01]  /*de80*/  ULEA UR4, UR4, UR5, 0x18 ;  /* 0x0000000504047291 */ /* 0x004fe2000f8ec03f */
[----:B---3--:R-:W-:-:S03]  /*de90*/  FADD.FTZ R248, R0, R248 ;  /* 0x000000f800f87221 */ /* 0x008fc60000010000 */
[----:B------:R-:W1:Y:S04]  /*dea0*/  SHFL.BFLY PT, R2, R249, 0x1, 0x1f ;  /* 0x0c201f00f9027f89 */ /* 0x000e6800000e0000 */
[----:B------:R-:W2:Y:S01]  /*deb0*/  SHFL.BFLY PT, R0, R248, 0x1, 0x1f ;  /* 0x0c201f00f8007f89 */ /* 0x000ea200000e0000 */
        /* <DEDUP_REMOVED lines=232> */
[----:B------:R-:W1:Y:S01]  /*ed40*/  @P3 MUFU.LG2 R0, R0 ;  /* 0x0000000000003308 */ /* 0x000e620000000c00 */
[----:B------:R-:W-:Y:S01]  /*ed50*/  F2FP.BF16.F32.PACK_AB R96, R97, R96 ;  /* 0x000000606160723e */ /* 0x000fe200000010ff */
[----:B------:R-:W-:Y:S01]  /*ed60*/  STS [R12+0x4400], R74 ;  /* 0x0044004a0c007388 */ /* 0x000fe20000000800 */
[----:B------:R-:W-:Y:S01]  /*ed70*/  F2FP.BF16.F32.PACK_AB R98, R99, R98 ;  /* 0x000000626362723e */ /* 0x000fe200000010ff */
[----:B------:R-:W-:Y:S01]  /*ed80*/  ULDC.U8 UR4, c[0x0][0x3d8] ;  /* 0x0000f60000047ab9 */ /* 0x000fe20000000000 */
[----:B------:R-:W-:Y:S01]  /*ed90*/  F2FP.BF16.F32.PACK_AB R100, R101, R100 ;  /* 0x000000646564723e */ /* 0x000fe200000010ff */
[----:B------:R-:W-:Y:S01]  /*eda0*/  STS [R14+0x4000], R76 ;  /* 0x0040004c0e007388 */ /* 0x000fe20000000800 */
[----:B------:R-:W-:Y:S01]  /*edb0*/  F2FP.BF16.F32.PACK_AB R102, R103, R102 ;  /* 0x000000666766723e */ /* 0x000fe200000010ff */
[C---:B------:R-:W-:Y:S01]  /*edc0*/  FMUL.FTZ R116, R4.reuse, R116 ;  /* 0x0000007404747220 */ /* 0x040fe20000410000 */
[----:B------:R-:W-:Y:S01]  /*edd0*/  F2FP.BF16.F32.PACK_AB R104, R105, R104 ;  /* 0x000000686968723e */ /* 0x000fe200000010ff */
[----:B------:R-:W-:Y:S01]  /*ede0*/  STS [R14+0x4400], R78 ;  /* 0x0044004e0e007388 */ /* 0x000fe20000000800 */
[----:B------:R-:W-:Y:S01]  /*edf0*/  F2FP.BF16.F32.PACK_AB R106, R107, R106 ;  /* 0x0000006a6b6a723e */ /* 0x000fe200000010ff */
[C---:B------:R-:W-:Y:S01]  /*ee00*/  FMUL.FTZ R117, R4.reuse, R117 ;  /* 0x0000007504757220 */ /* 0x040fe20000410000 */
[----:B------:R-:W-:Y:S01]  /*ee10*/  F2FP.BF16.F32.PACK_AB R108, R109, R108 ;  /* 0x0000006c6d6c723e */ /* 0x000fe200000010ff */
[----:B------:R-:W-:Y:S01]  /*ee20*/  STS [R9+0x4000], R80 ;  /* 0x0040005009007388 */ /* 0x000fe20000000800 */
[----:B------:R-:W-:Y:S01]  /*ee30*/  F2FP.BF16.F32.PACK_AB R110, R111, R110 ;  /* 0x0000006e6f6e723e */ /* 0x000fe200000010ff */
[----:B------:R-:W-:Y:S01]  /*ee40*/  FMUL.FTZ R119, R5, R119 ;  /* 0x0000007705777220 */ /* 0x000fe20000410000 */
[----:B------:R-:W-:Y:S01]  /*ee50*/  F2FP.BF16.F32.PACK_AB R112, R113, R112 ;  /* 0x000000707170723e */ /* 0x000fe200000010ff */
[----:B------:R-:W-:Y:S01]  /*ee60*/  STS [R9+0x4400], R82 ;  /* 0x0044005209007388 */ /* 0x000fe20000000800 */
[----:B------:R-:W-:Y:S01]  /*ee70*/  F2FP.BF16.F32.PACK_AB R114, R115, R114 ;  /* 0x000000727372723e */ /* 0x000fe200000010ff */
[C---:B------:R-:W-:Y:S01]  /*ee80*/  FMUL.FTZ R118, R5.reuse, R118 ;  /* 0x0000007605767220 */ /* 0x040fe20000410000 */
[----:B------:R-:W-:Y:S01]  /*ee90*/  ISETP.NE.AND P0, PT, RZ, UR4, PT ;  /* 0x00000004ff007c0c */ /* 0x000fe2000bf05270 */
[----:B------:R-:W-:Y:S01]  /*eea0*/  STS [R15+0x4000], R84 ;  /* 0x004000540f007388 */ /* 0x000fe20000000800 */
[C---:B------:R-:W-:Y:S01]  /*eeb0*/  FMUL.FTZ R120, R4.reuse, R120 ;  /* 0x0000007804787220 */ /* 0x040fe20000410000 */
[C---:B------:R-:W-:Y:S01]  /*eec0*/  FMUL.FTZ R121, R4.reuse, R121 ;  /* 0x0000007904797220 */ /* 0x040fe20000410000 */
[C---:B------:R-:W-:Y:S01]  /*eed0*/  FMUL.FTZ R123, R5.reuse, R123 ;  /* 0x0000007b057b7220 */ /* 0x040fe20000410000 */
        /* <DEDUP_REMOVED lines=10> */
[----:B------:R-:W-:Y:S01]  /*ef80*/  FMUL.FTZ R4, R4, R129 ;  /* 0x0000008104047220 */ /* 0x000fe20000410000 */
[----:B------:R-:W-:Y:S01]  /*ef90*/  FMUL.FTZ R5, R5, R130 ;  /* 0x0000008205057220 */ /* 0x000fe20000410000 */
[----:B------:R-:W-:Y:S01]  /*efa0*/  STS [R17+0x4000], R92 ;  /* 0x0040005c11007388 */ /* 0x000fe20000000800 */
[----:B------:R-:W-:Y:S01]  /*efb0*/  F2FP.BF16.F32.PACK_AB R116, R117, R116 ;  /* 0x000000747574723e */ /* 0x000fe200000010ff */
[----:B---3--:R-:W-:Y:S01]  /*efc0*/  @P4 FMUL.FTZ R2, R2, 0.69314718246459960938 ;  /* 0x3f31721802024820 */ /* 0x008fe20000410000 */
[----:B------:R-:W-:Y:S01]  /*efd0*/  F2FP.BF16.F32.PACK_AB R118, R119, R118 ;  /* 0x000000767776723e */ /* 0x000fe200000010ff */
[----:B------:R-:W-:Y:S01]  /*efe0*/  STS [R17+0x4400], R94 ;  /* 0x0044005e11007388 */ /* 0x000fe20000000800 */
[----:B------:R-:W-:Y:S01]  /*eff0*/  F2FP.BF16.F32.PACK_AB R120, R121, R120 ;  /* 0x000000787978723e */ /* 0x000fe200000010ff */
[----:B-1----:R-:W-:Y:S01]  /*f000*/  @P3 FMUL.FTZ R0, R0, 0.69314718246459960938 ;  /* 0x3f31721800003820 */ /* 0x002fe20000410000 */
[----:B------:R-:W-:Y:S01]  /*f010*/  F2FP.BF16.F32.PACK_AB R122, R123, R122 ;  /* 0x0000007a7b7a723e */ /* 0x000fe200000010ff */
[----:B------:R-:W-:Y:S01]  /*f020*/  STS [R13+0x4000], R96 ;  /* 0x004000600d007388 */ /* 0x000fe20000000800 */
[----:B------:R-:W-:-:S02]  /*f030*/  F2FP.BF16.F32.PACK_AB R124, R125, R124 ;  /* 0x0000007c7d7c723e */ /* 0x000fc400000010ff */
[----:B------:R-:W-:Y:S01]  /*f040*/  F2FP.BF16.F32.PACK_AB R126, R127, R126 ;  /* 0x0000007e7f7e723e */ /* 0x000fe200000010ff */
[----:B------:R-:W-:Y:S01]  /*f050*/  STS [R13+0x4400], R98 ;  /* 0x004400620d007388 */ /* 0x000fe20000000800 */
[----:B------:R-:W-:Y:S02]  /*f060*/  F2FP.BF16.F32.PACK_AB R4, R4, R128 ;  /* 0x000000800404723e */ /* 0x000fe400000010ff */
[----:B------:R-:W-:Y:S01]  /*f070*/  F2FP.BF16.F32.PACK_AB R5, R131, R5 ;  /* 0x000000058305723e */ /* 0x000fe200000010ff */
        /* <DEDUP_REMOVED lines=8> */
[----:B-1----:R-:W1:Y:S03]  /*f100*/  @P3 LDC R8, c[0x0][0x2e8] ;  /* 0x0000ba00ff083b82 */ /* 0x002e660000000800 */
[----:B------:R-:W-:Y:S04]  /*f110*/  STS [R15+0x6000], R116 ;  /* 0x006000740f007388 */ /* 0x000fe80000000800 */
[----:B------:R-:W-:Y:S04]  /*f120*/  STS [R15+0x6400], R118 ;  /* 0x006400760f007388 */ /* 0x000fe80000000800 */
[----:B------:R-:W-:Y:S04]  /*f130*/  STS [R16+0x6000], R120 ;  /* 0x0060007810007388 */ /* 0x000fe80000000800 */
[----:B------:R-:W-:Y:S04]  /*f140*/  STS [R16+0x6400], R122 ;  /* 0x0064007a10007388 */ /* 0x000fe80000000800 */
[----:B------:R-:W-:Y:S04]  /*f150*/  STS [R17+0x6000], R124 ;  /* 0x0060007c11007388 */ /* 0x000fe80000000800 */
[----:B------:R-:W-:Y:S01]  /*f160*/  STS [R17+0x6400], R126 ;  /* 0x0064007e11007388 */ /* 0x000fe20000000800 */
[----:B--2---:R-:W2:Y:S03]  /*f170*/  @P4 LDC R9, c[0x0][0x2e8] ;  /* 0x0000ba00ff094b82 */ /* 0x004ea60000000800 */
[----:B------:R3:W-:Y:S04]  /*f180*/  STS [R13+0x6000], R4 ;  /* 0x006000040d007388 */ /* 0x0007e80000000800 */
[----:B------:R4:W-:Y:S01]  /*f190*/  STS [R13+0x6400], R5 ;  /* 0x006400050d007388 */ /* 0x0009e20000000800 */
[----:B---3--:R-:W-:Y:S01]  /*f1a0*/  MOV R4, 0x7f800000 ;  /* 0x7f80000000047802 */ /* 0x008fe20000000f00 */
[----:B--2---:R-:W-:Y:S01]  /*f1b0*/  @P4 FFMA.FTZ R4, R164, R9, R2 ;  /* 0x00000009a4044223 */ /* 0x004fe20000010002 */
[----:B----4-:R-:W-:Y:S01]  /*f1c0*/  MOV R5, 0x7f800000 ;  /* 0x7f80000000057802 */ /* 0x010fe20000000f00 */
[----:B-1----:R-:W-:Y:S01]  /*f1d0*/  @P3 FFMA.FTZ R5, R3, R8, R0 ;  /* 0x0000000803053223 */ /* 0x002fe20000010000 */
[----:B------:R-:W-:Y:S06]  /*f1e0*/  @!P0 BRA `(.L_x_4157) ;  /* 0x0000000000248947 */ /* 0x000fec0003800000 */
[----:B------:R-:W1:Y:S01]  /*f1f0*/  S2UR UR11, SR_CTAID.Y ;  /* 0x00000000000b79c3 */ /* 0x000e620000002600 */
[----:B------:R-:W-:Y:S01]  /*f200*/  ULDC UR4, c[0x0][0x2c4] ;  /* 0x0000b10000047ab9 */ /* 0x000fe20000000800 */
[----:B------:R-:W-:Y:S01]  /*f210*/  UISETP.NE.AND UP0, UPT, UR15, -0x1, UPT ;  /* 0xffffffff0f00788c */ /* 0x000fe2000bf05270 */
[----:B------:R-:W-:-:S05]  /*f220*/  ULDC UR9, c[0x0][0x2e4] ;  /* 0x0000b90000097ab9 */ /* 0x000fca0000000800 */
[----:B------:R-:W2:Y:S01]  /*f230*/  S2UR UR8, SR_CTAID.Z ;  /* 0x00000000000879c3 */ /* 0x000ea20000002700 */
[----:B-1----:R-:W-:-:S04]  /*f240*/  UIMAD UR4, UR11, UR4, URZ ;  /* 0x000000040b0472a4 */ /* 0x002fc8000f8e023f */
[----:B------:R-:W-:-:S04]  /*f250*/  USEL UR4, UR4, UR15, !UP0 ;  /* 0x0000000f04047287 */ /* 0x000fc8000c000000 */
[----:B--2---:R-:W-:Y:S01]  /*f260*/  UIMAD UR9, UR8, UR9, UR4 ;  /* 0x00000009080972a4 */ /* 0x004fe2000f8e0204 */
[----:B------:R-:W-:Y:S11]  /*f270*/  BRA `(.L_x_4158) ;  /* 0x0000000000187947 */ /* 0x000ff60003800000 */
.L_x_4157:
[----:B------:R-:W-:Y:S01]  /*f280*/  S2UR UR8, SR_CTAID.Z ;  /* 0x00000000000879c3 */ /* 0x000fe20000002700 */
[----:B------:R-:W-:Y:S01]  /*f290*/  ULDC UR4, c[0x0][0x270] ;  /* 0x00009c0000047ab9 */ /* 0x000fe20000000800 */
[----:B------:R-:W-:-:S06]  /*f2a0*/  ULDC UR9, c[0x0][0x2c4] ;  /* 0x0000b10000097ab9 */ /* 0x000fcc0000000800 */
[----:B------:R-:W1:Y:S02]  /*f2b0*/  S2UR UR11, SR_CTAID.Y ;  /* 0x00000000000b79c3 */ /* 0x000e640000002600 */
[----:B-1----:R-:W-:-:S04]  /*f2c0*/  UIMAD UR4, UR11, UR4, UR8 ;  /* 0x000000040b0472a4 */ /* 0x002fc8000f8e0208 */
[----:B------:R-:W-:-:S12]  /*f2d0*/  UIMAD UR9, UR4, UR9, URZ ;  /* 0x00000009040972a4 */ /* 0x000fd8000f8e023f */
.L_x_4158:
[----:B------:R-:W1:Y:S01]  /*f2e0*/  S2R R3, SR_TID.X ;  /* 0x0000000000037919 */ /* 0x000e620000002100 */
        /* <DEDUP_REMOVED lines=42> */
.L_x_4160:
[----:B------:R-:W-:Y:S05]  /*f590*/  BSYNC B0 ;  /* 0x0000000000007941 */ /* 0x000fea0003800000 */
.L_x_4159:
[----:B------:R-:W2:Y:S01]  /*f5a0*/  S2UR UR9, SR_CTAID.X ;  /* 0x00000000000979c3 */ /* 0x000ea20000002500 */
[----:B------:R-:W-:Y:S01]  /*f5b0*/  LEA.HI R2, R7, R6, RZ, 0x3 ;  /* 0x0000000607027211 */ /* 0x000fe200078f18ff */
[----:B------:R-:W-:Y:S01]  /*f5c0*/  IMAD.U32 R6, RZ, RZ, UR6 ;  /* 0x00000006ff067e24 */ /* 0x000fe2000f8e00ff */
[----:B------:R-:W-:Y:S01]  /*f5d0*/  SHF.R.S32.HI R241, RZ, 0x1f, R240 ;  /* 0x0000001ffff17819 */ /* 0x000fe200000114f0 */
[----:B------:R-:W-:Y:S01]  /*f5e0*/  USHF.R.S32.HI UR5, URZ, 0x1f, UR8 ;  /* 0x0000001f3f057899 */ /* 0x000fe20008011408 */
[----:B------:R-:W-:Y:S01]  /*f5f0*/  SHF.R.S32.HI R2, RZ, 0x3, R2 ;  /* 0x00000003ff027819 */ /* 0x000fe20000011402 */
[----:B------:R3:W4:Y:S01]  /*f600*/  LDS.128 R16, [R238+0x1800] ;  /* 0x00180000ee107984 */ /* 0x0007220000000c00 */
[----:B------:R-:W-:Y:S01]  /*f610*/  LEA.HI R0, R0, R3, RZ, 0x3 ;  /* 0x0000000300007211 */ /* 0x000fe200078f18ff */
[----:B------:R-:W5:Y:S01]  /*f620*/  LDC.64 R24, c[0x0][0x2a0] ;  /* 0x0000a800ff187b82 */ /* 0x000f620000000a00 */
[----:B------:R-:W-:Y:S01]  /*f630*/  BSSY B0, `(.L_x_4161) ;  /* 0x000002d000007945 */ /* 0x000fe20003800000 */
[C---:B-1----:R-:W-:Y:S01]  /*f640*/  VIADD R4, R2.reuse, 0x10 ;  /* 0x0000001002047836 */ /* 0x042fe20000000000 */
[----:B------:R3:W1:Y:S01]  /*f650*/  LDS.128 R20, [R238] ;  /* 0x00000000ee147984 */ /* 0x0006620000000c00 */
[----:B------:R-:W-:Y:S01]  /*f660*/  VIADD R5, R2, 0x20 ;  /* 0x0000002002057836 */ /* 0x000fe20000000000 */
[----:B------:R-:W-:-:S02]  /*f670*/  SHF.R.S32.HI R0, RZ, 0x3, R0 ;  /* 0x00000003ff007819 */ /* 0x000fc40000011400 */
[----:B------:R-:W-:Y:S01]  /*f680*/  ISETP.GE.AND P2, PT, R4, UR12, PT ;  /* 0x0000000c04007c0c */ /* 0x000fe2000bf46270 */
[----:B------:R-:W-:Y:S01]  /*f690*/  VIADD R4, R2, 0x30 ;  /* 0x0000003002047836 */ /* 0x000fe20000000000 */
[----:B------:R-:W-:Y:S01]  /*f6a0*/  ISETP.GE.AND P1, PT, R5, UR12, PT ;  /* 0x0000000c05007c0c */ /* 0x000fe2000bf26270 */
[----:B------:R3:W1:Y:S01]  /*f6b0*/  LDS.128 R12, [R238+0x2000] ;  /* 0x00200000ee0c7984 */ /* 0x0006620000000c00 */
[----:B------:R-:W-:-:S03]  /*f6c0*/  SHF.R.S32.HI R0, RZ, 0x1f, R0 ;  /* 0x0000001fff007819 */ /* 0x000fc60000011400 */
[----:B------:R3:W1:Y:S01]  /*f6d0*/  LDS.128 R8, [R238+0x4000] ;  /* 0x00400000ee087984 */ /* 0x0006620000000c00 */
[----:B--2---:R-:W-:-:S04]  /*f6e0*/  USHF.L.U32 UR9, UR9, 0x6, URZ ;  /* 0x0000000609097899 */ /* 0x004fc8000800063f */
[----:B------:R-:W-:Y:S02]  /*f6f0*/  USHF.R.S32.HI UR4, URZ, 0x1f, UR9 ;  /* 0x0000001f3f047899 */ /* 0x000fe40008011409 */
[----:B------:R-:W-:Y:S02]  /*f700*/  IMAD.WIDE.U32 R6, R6, UR9, R240 ;  /* 0x0000000906067c25 */ /* 0x000fe4000f8e00f0 */
[----:B------:R-:W-:Y:S02]  /*f710*/  UIMAD UR4, UR4, UR6, URZ ;  /* 0x00000006040472a4 */ /* 0x000fe4000f8e023f */
[----:B-----5:R-:W-:Y:S01]  /*f720*/  IMAD R26, R24, UR5, RZ ;  /* 0x00000005181a7c24 */ /* 0x020fe2000f8e02ff */
[----:B------:R-:W-:Y:S01]  /*f730*/  IADD3 R6, P0, R6, UR16, RZ ;  /* 0x0000001006067c10 */ /* 0x000fe2000ff1e0ff */
[----:B------:R-:W-:Y:S02]  /*f740*/  UIMAD UR4, UR9, UR7, UR4 ;  /* 0x00000007090472a4 */ /* 0x000fe4000f8e0204 */
[----:B------:R-:W-:Y:S01]  /*f750*/  IMAD R26, R25, UR8, R26 ;  /* 0x00000008191a7c24 */ /* 0x000fe2000f8e021a */
[----:B------:R-:W-:-:S03]  /*f760*/  UIADD3 UR9, -UR9, UR14, URZ ;  /* 0x0000000e09097290 */ /* 0x000fc6000fffe13f */
[----:B------:R-:W-:-:S03]  /*f770*/  IMAD.U32 R3, RZ, RZ, UR4 ;  /* 0x00000004ff037e24 */ /* 0x000fc6000f8e00ff */
[----:B------:R-:W-:Y:S02]  /*f780*/  ISETP.GE.AND P3, PT, R2, UR9, PT ;  /* 0x0000000902007c0c */ /* 0x000fe4000bf66270 */
[----:B------:R-:W-:Y:S02]  /*f790*/  IADD3.X R7, R7, UR15, R3, P0, !PT ;  /* 0x0000000f07077c10 */ /* 0x000fe400087fe403 */
[----:B------:R-:W-:Y:S01]  /*f7a0*/  ISETP.GE.AND P0, PT, R4, UR12, PT ;  /* 0x0000000c04007c0c */ /* 0x000fe2000bf06270 */
[----:B------:R-:W-:-:S03]  /*f7b0*/  IMAD.WIDE.U32 R24, R24, UR8, R6 ;  /* 0x0000000818187c25 */ /* 0x000fc6000f8e0006 */
[----:B------:R3:W2:Y:S01]  /*f7c0*/  LDS.128 R4, [R238+0x6000] ;  /* 0x00600000ee047984 */ /* 0x0006a20000000c00 */
[----:B------:R-:W-:-:S04]  /*f7d0*/  IMAD.IADD R27, R26, 0x1, R25 ;  /* 0x000000011a1b7824 */ /* 0x000fc800078e0219 */
[----:B-1--4-:R-:W-:Y:S05]  /*f7e0*/  @P3 BRA `(.L_x_4162) ;  /* 0x0000000000443947 */ /* 0x012fea0003800000 */
        /* <DEDUP_REMOVED lines=16> */
[----:B--2---:R1:W-:Y:S02]  /*f8f0*/  @!P3 STG.E.128 desc[UR20][R30.64+0x180], R4 ;  /* 0x000180041e00b986 */ /* 0x0043e4000c101d14 */
.L_x_4162:
[----:B------:R-:W-:Y:S05]  /*f900*/  BSYNC B0 ;  /* 0x0000000000007941 */ /* 0x000fea0003800000 */
.L_x_4161:
[----:B-1----:R1:W4:Y:S01]  /*f910*/  LDS.128 R20, [R238+0x800] ;  /* 0x00080000ee147984 */ /* 0x0023220000000c00 */
[----:B------:R-:W-:Y:S03]  /*f920*/  BSSY B0, `(.L_x_4163) ;  /* 0x0000019000007945 */ /* 0x000fe60003800000 */
[----:B------:R1:W1:Y:S04]  /*f930*/  LDS.128 R12, [R238+0x2800] ;  /* 0x00280000ee0c7984 */ /* 0x0002680000000c00 */
[----:B------:R1:W1:Y:S04]  /*f940*/  LDS.128 R8, [R238+0x4800] ;  /* 0x00480000ee087984 */ /* 0x0002680000000c00 */
[----:B--2---:R2:W1:Y:S01]  /*f950*/  LDS.128 R4, [R238+0x6800] ;  /* 0x00680000ee047984 */ /* 0x0044620000000c00 */
        /* <DEDUP_REMOVED lines=21> */
.L_x_4164:
[----:B------:R-:W-:Y:S05]  /*fab0*/  BSYNC B0 ;  /* 0x0000000000007941 */ /* 0x000fea0003800000 */
.L_x_4163:
        /* <DEDUP_REMOVED lines=26> */
.L_x_4166:
[----:B------:R-:W-:Y:S05]  /*fc60*/  BSYNC B0 ;  /* 0x0000000000007941 */ /* 0x000fea0003800000 */
.L_x_4165:
        /* <DEDUP_REMOVED lines=26> */
.L_x_4167:
        /* <DEDUP_REMOVED lines=15> */
.L_x_9057:


//--------------------- .text._ZN5flash24flash_fwd_splitkv_kernelI23Flash_fwd_kernel_traitsILi256ELi64ELi64ELi4ELb0ELb0EN7cutlass10bfloat16_tE19Flash_kernel_traitsILi256ELi64ELi64ELi4ES3_EELb0ELb0ELb0ELb0ELb1ELb0ELb0ELb1EEEvNS_16Flash_fwd_paramsE --------------------------
	.section	.text._ZN5flash24flash_fwd_splitkv_kernelI23Flash_fwd_kernel_traitsILi256ELi64ELi64ELi4ELb0ELb0EN7cutlass10bfloat16_tE19Flash_kernel_traitsILi256ELi64ELi64ELi4ES3_EELb0ELb0ELb0ELb0ELb1ELb0ELb0ELb1EEEvNS_16Flash_fwd_paramsE,"ax",@progbits
	.align	128
        .global         _ZN5flash24flash_fwd_splitkv_kernelI23Flash_fwd_kernel_traitsILi256ELi64ELi64ELi4ELb0ELb0EN7cutlass10bfloat16_tE19Flash_kernel_traitsILi256ELi64ELi64ELi4ES3_EELb0ELb0ELb0ELb0ELb1ELb0ELb0ELb1EEEvNS_16Flash_fwd_paramsE
        .type           _ZN5flash24flash_fwd_splitkv_kernelI23Flash_fwd_kernel_traitsILi256ELi64ELi64ELi4ELb0ELb0EN7cutlass10bfloat16_tE19Flash_kernel_traitsILi256ELi64ELi64ELi4ES3_EELb0ELb0ELb0ELb0ELb1ELb0ELb0ELb1EEEvNS_16Flash_fwd_paramsE,@function
        .size           _ZN5flash24flash_fwd_splitkv_kernelI23Flash_fwd_kernel_traitsILi256ELi64ELi64ELi4ELb0ELb0EN7cutlass10bfloat16_tE19Flash_kernel_traitsILi256ELi64ELi64ELi4ES3_EELb0ELb0ELb0ELb0ELb1ELb0ELb0ELb1EEEvNS_16Flash_fwd_paramsE,(.L_x_9008 - _ZN5flash24flash_fwd_splitkv_kernelI23Flash_fwd_kernel_traitsILi256ELi64ELi64ELi4ELb0ELb0EN7cutlass10bfloat16_tE19Flash_kernel_traitsILi256ELi64ELi64ELi4ES3_EELb0ELb0ELb0ELb0ELb1ELb0ELb0ELb1EEEvNS_16Flash_fwd_paramsE)
        .other          _ZN5flash24flash_fwd_splitkv_kernelI23Flash_fwd_kernel_traitsILi256ELi64ELi64ELi4ELb0ELb0EN7cutlass10bfloat16_tE19Flash_kernel_traitsILi256ELi64ELi64ELi4ES3_EELb0ELb0ELb0ELb0ELb1ELb0ELb0ELb1EEEvNS_16Flash_fwd_paramsE,@"STO_CUDA_ENTRY STV_DEFAULT"
_ZN5flash24flash_fwd_splitkv_kernelI23Flash_fwd_kernel_traitsILi256ELi64ELi64ELi4ELb0ELb0EN7cutlass10bfloat16_tE19Flash_kernel_traitsILi256ELi64ELi64ELi4ES3_EELb0ELb0ELb0ELb0ELb1ELb0ELb0ELb1EEEvNS_16Flash_fwd_paramsE:
.text._ZN5flash24flash_fwd_splitkv_kernelI23Flash_fwd_kernel_traitsILi256ELi64ELi64ELi4ELb0ELb0EN7cutlass10bfloat16_tE19Flash_kernel_traitsILi256ELi64ELi64ELi4ES3_EELb0ELb0ELb0ELb0ELb1ELb0ELb0ELb1EEEvNS_16Flash_fwd_paramsE:
[----:B------:R-:W-:Y:S01]  /*0000*/  LDC R1, c[0x0][0x28] ;  /* 0x00000a00ff017b82 */ /* 0x000fe20000000800 */
[----:B------:R-:W1:Y:S07]  /*0010*/  S2R R237, SR_CTAID.X ;  /* 0x0000000000ed7919 */ /* 0x000e6e0000002500 */
[----:B------:R-:W2:Y:S01]  /*0020*/  LDC.64 R26, c[0x0][0x198] ;  /* 0x00006600ff1a7b82 */ /* 0x000ea20000000a00 */
[----:B------:R-:W-:Y:S01]  /*0030*/  BSSY B3, `(.L_x_4168) ;  /* 0x0000005000037945 */ /* 0x000fe20003800000 */
[----:B------:R-:W-:Y:S01]  /*0040*/  MOV R234, 0x80 ;  /* 0x0000008000ea7802 */ /* 0x000fe20000000f00 */
[----:B------:R-:W3:Y:S01]  /*0050*/  S2R R236, SR_CTAID.Y ;  /* 0x0000000000ec7919 */ /* 0x000ee20000002600 */
[----:B------:R-:W4:Y:S05]  /*0060*/  S2R R235, SR_CTAID.Z ;  /* 0x0000000000eb7919 */ /* 0x000f2a0000002700 */
[----:B-1234-:R-:W-:Y:S05]  /*0070*/  CALL.REL.NOINC `($_ZN5flash24flash_fwd_splitkv_kernelI23Flash_fwd_kernel_traitsILi256ELi64ELi64ELi4ELb0ELb0EN7cutlass10bfloat16_tE19Flash_kernel_traitsILi256ELi64ELi64ELi4ES3_EELb0ELb0ELb0ELb0ELb1ELb0ELb0ELb1EEEvNS_16Flash_fwd_paramsE$_ZN5flash30compute_attn_1rowblock_splitkvI23Flash_fwd_kernel_traitsILi256ELi64ELi64ELi4ELb0ELb0EN7cutlass10bfloat16_tE19Flash_kernel_traitsILi256ELi64ELi64ELi4ES3_EELb0ELb0ELb0ELb0ELb1ELb0ELb0ELb1ENS_16Flash_fwd_paramsEEEvRKT8_iiiii) ;  /* 0x0000000000087944 */ /* 0x01efea0003c00000 */
[----:B------:R-:W-:Y:S05]  /*0080*/  BSYNC B3 ;  /* 0x0000000000037941 */ /* 0x000fea0003800000 */
.L_x_4168:
[----:B------:R-:W-:Y:S05]  /*0090*/  EXIT ;  /* 0x000000000000794d */ /* 0x000fea0003800000 */
        .type           $_ZN5flash24flash_fwd_splitkv_kernelI23Flash_fwd_kernel_traitsILi256ELi64ELi64ELi4ELb0ELb0EN7cutlass10bfloat16_tE19Flash_kernel_traitsILi256ELi64ELi64ELi4ES3_EELb0ELb0ELb0ELb0ELb1ELb0ELb0ELb1EEEvNS_16Flash_fwd_paramsE$_ZN5flash30compute_attn_1rowblock_splitkvI23Flash_fwd_kernel_traitsILi256ELi64ELi64ELi4ELb0ELb0EN7cutlass10bfloat16_tE19Flash_kernel_traitsILi256ELi64ELi64ELi4ES3_EELb0ELb0ELb0ELb0ELb1ELb0ELb0ELb1ENS_16Flash_fwd_paramsEEEvRKT8_iiiii,@function
        .size           $_ZN5flash24flash_fwd_splitkv_kernelI23Flash_fwd_kernel_traitsILi256ELi64ELi64ELi4ELb0ELb0EN7cutlass10bfloat16_tE19Flash_kernel_traitsILi256ELi64ELi64ELi4ES3_EELb0ELb0ELb0ELb0ELb1ELb0ELb0ELb1EEEvNS_16Flash_fwd_paramsE$_ZN5flash30compute_attn_1rowblock_splitkvI23Flash_fwd_kernel_traitsILi256ELi64ELi64ELi4ELb0ELb0EN7cutlass10bfloat16_tE19Flash_kernel_traitsILi256ELi64ELi64ELi4ES3_EELb0ELb0ELb0ELb0ELb1ELb0ELb0ELb1ENS_16Flash_fwd_paramsEEEvRKT8_iiiii,(.L_x_9008 - $_ZN5flash24flash_fwd_splitkv_kernelI23Flash_fwd_kernel_traitsILi256ELi64ELi64ELi4ELb0ELb0EN7cutlass10bfloat16_tE19Flash_kernel_traitsILi256ELi64ELi64ELi4ES3_EELb0ELb0ELb0ELb0ELb1ELb0ELb0ELb1EEEvNS_16Flash_fwd_paramsE$_ZN5flash30compute_attn_1rowblock_splitkvI23Flash_fwd_kernel_traitsILi256ELi64ELi64ELi4ELb0ELb0EN7cutlass10bfloat16_tE19Flash_kernel_traitsILi256ELi64ELi64ELi4ES3_EELb0ELb0ELb0ELb0ELb1ELb0ELb0ELb1ENS_16Flash_fwd_paramsEEEvRKT8_iiiii)
$_ZN5flash24flash_fwd_splitkv_kernelI23Flash_fwd_kernel_traitsILi256ELi64ELi64ELi4ELb0ELb0EN7cutlass10bfloat16_tE19Flash_kernel_traitsILi256ELi64ELi64ELi4ES3_EELb0ELb0ELb0ELb0ELb1ELb0ELb0ELb1EEEvNS_16Flash_fwd_paramsE$_ZN5flash30compute_attn_1rowblock_splitkvI23Flash_fwd_kernel_traitsILi256ELi64ELi64ELi4ELb0ELb0EN7cutlass10bfloat16_tE19Flash_kernel_traitsILi256ELi64ELi64ELi4ES3_EELb0ELb0ELb0ELb0ELb1ELb0ELb0ELb1ENS_16Flash_fwd_paramsEEEvRKT8_iiiii:
        /* <DEDUP_REMOVED lines=28> */
.L_x_4170:
[----:B------:R-:W-:Y:S05]  /*0260*/  BSYNC B0 ;  /* 0x0000000000007941 */ /* 0x000fea0003800000 */
.L_x_4169:
        /* <DEDUP_REMOVED lines=8> */
.L_x_4172:
[----:B------:R3:W5:Y:S02]  /*02f0*/  LD.E R66, desc[UR6][R26.64+0xb8] ;  /* 0x0000b8061a427980 */ /* 0x000764000c101900 */
.L_x_4173:
[----:B------:R-:W-:Y:S05]  /*0300*/  BSYNC B0 ;  /* 0x0000000000007941 */ /* 0x000fea0003800000 */
.L_x_4171:
        /* <DEDUP_REMOVED lines=10> */
.L_x_4175:
[----:B------:R-:W2:Y:S01]  /*03b0*/  LD.E.64 R2, desc[UR6][R26.64+0x108] ;  /* 0x000108061a027980 */ /* 0x000ea2000c101b00 */
[----:B------:R-:W-:Y:S01]  /*03c0*/  BSSY B0, `(.L_x_4177) ;  /* 0x0000006000007945 */ /* 0x000fe20003800000 */
[----:B--2---:R-:W-:-:S04]  /*03d0*/  ISETP.NE.U32.AND P1, PT, R2, RZ, PT ;  /* 0x000000ff0200720c */ /* 0x004fc80003f25070 */
[----:B------:R-:W-:Y:S01]  /*03e0*/  ISETP.NE.AND.EX P1, PT, R3, RZ, PT, P1 ;  /* 0x000000ff0300720c */ /* 0x000fe20003f25310 */
[----:B------:R-:W-:-:S12]  /*03f0*/  IMAD.MOV.U32 R3, RZ, RZ, RZ ;  /* 0x000000ffff037224 */ /* 0x000fd800078e00ff */
[----:B------:R-:W-:Y:S05]  /*0400*/  @!P1 BRA `(.L_x_4178) ;  /* 0x0000000000049947 */ /* 0x000fea0003800000 */
[----:B------:R2:W5:Y:S02]  /*0410*/  LD.E R3, desc[UR6][R26.64+0xbc] ;  /* 0x0000bc061a037980 */ /* 0x000564000c101900 */
.L_x_4178:
[----:B------:R-:W-:Y:S05]  /*0420*/  BSYNC B0 ;  /* 0x0000000000007941 */ /* 0x000fea0003800000 */
.L_x_4177:
[----:B-----5:R-:W-:Y:S02]  /*0430*/  IADD3 R54, R66, R3, RZ ;  /* 0x0000000342367210 */ /* 0x020fe40007ffe0ff */
.L_x_4176:
[----:B------:R-:W-:Y:S05]  /*0440*/  BSYNC B1 ;  /* 0x0000000000017941 */ /* 0x000fea0003800000 */
.L_x_4174:
[----:B------:R-:W-:Y:S01]  /*0450*/  IMAD.SHL.U32 R71, R237, 0x40, RZ ;  /* 0x00000040ed477824 */ /* 0x000fe200078e00ff */
[----:B------:R-:W-:Y:S01]  /*0460*/  MOV R2, R234 ;  /* 0x000000ea00027202 */ /* 0x000fe20000000f00 */
[----:B------:R-:W-:-:S03]  /*0470*/  IMAD.MOV.U32 R3, RZ, RZ, 0x0 ;  /* 0x00000000ff037424 */ /* 0x000fc600078e00ff */
[----:B------:R-:W-:-:S13]  /*0480*/  ISETP.GT.AND P1, PT, R238, R71, PT ;  /* 0x00000047ee00720c */ /* 0x000fda0003f24270 */
[----:B-1234-:R-:W-:Y:S05]  /*0490*/  @!P1 RET.REL.NODEC R2 `(_ZN5flash24flash_fwd_splitkv_kernelI23Flash_fwd_kernel_traitsILi256ELi64ELi64ELi4ELb0ELb0EN7cutlass10bfloat16_tE19Flash_kernel_traitsILi256ELi64ELi64ELi4ES3_EELb0ELb0ELb0ELb0ELb1ELb0ELb0ELb1EEEvNS_16Flash_fwd_paramsE) ;  /* 0xfffffff802d89950 */ /* 0x01efea0003c3ffff */
        /* <DEDUP_REMOVED lines=14> */
[----:B------:R-:W3:Y:S04]  /*0580*/  LD.E R2, desc[UR6][R26.64+0x60] ;  /* 0x000060061a027980 */ /* 0x000ee8000c101900 */
[----:B------:R-:W4:Y:S04]  /*0590*/  LD.E R0, desc[UR6][R26.64+0xb4] ;  /* 0x0000b4061a007980 */ /* 0x000f28000c101900 */
[----:B------:R-:W3:Y:S04]  /*05a0*/  @!P0 LD.E.64 R12, desc[UR6][R26.64+0x80] ;  /* 0x000080061a0c8980 */ /* 0x000ee8000c101b00 */
[----:B------:R-:W4:Y:S04]  /*05b0*/  LD.E.64 R10, desc[UR6][R26.64+0xa0] ;  /* 0x0000a0061a0a7980 */ /* 0x000f28000c101b00 */
[----:B------:R-:W4:Y:S04]  /*05c0*/  LD.E.64 R6, desc[UR6][R26.64+0x90] ;  /* 0x000090061a067980 */ /* 0x000f28000c101b00 */
[----:B------:R1:W5:Y:S01]  /*05d0*/  LD.E.64 R16, desc[UR6][R26.64+0x70] ;  /* 0x000070061a107980 */ /* 0x000362000c101b00 */
[----:B------:R-:W-:-:S04]  /*05e0*/  SHF.R.S32.HI R5, RZ, 0x1f, R52 ;  /* 0x0000001fff057819 */ /* 0x000fc80000011434 */
[----:B------:R-:W-:-:S04]  /*05f0*/  LEA.HI R5, R5, R52, RZ, 0x3 ;  /* 0x0000003405057211 */ /* 0x000fc800078f18ff */
[----:B------:R-:W-:Y:S02]  /*0600*/  LOP3.LUT R9, R5, 0x1ffffff8, RZ, 0xc0, !PT ;  /* 0x1ffffff805097812 */ /* 0x000fe400078ec0ff */
[----:B------:R-:W-:-:S03]  /*0610*/  LOP3.LUT P3, RZ, R52, 0x7, RZ, 0xc0, !PT ;  /* 0x0000000734ff7812 */ /* 0x000fc6000786c0ff */
[----:B------:R-:W-:Y:S01]  /*0620*/  IMAD.IADD R52, R52, 0x1, -R9 ;  /* 0x0000000134347824 */ /* 0x000fe200078e0a09 */
[----:B------:R-:W-:-:S03]  /*0630*/  @!P0 SHF.R.S32.HI R4, RZ, 0x1f, R236 ;  /* 0x0000001fff048819 */ /* 0x000fc600000114ec */
[----:B------:R-:W-:Y:S01]  /*0640*/  IMAD.SHL.U32 R52, R52, 0x8, RZ ;  /* 0x0000000834347824 */ /* 0x000fe200078e00ff */
[----:B------:R-:W-:-:S04]  /*0650*/  SHF.R.S32.HI R5, RZ, 0x3, R5 ;  /* 0x00000003ff057819 */ /* 0x000fc80000011405 */
[----:B------:R-:W-:Y:S02]  /*0660*/  SHF.R.S32.HI R53, RZ, 0x1f, R52 ;  /* 0x0000001fff357819 */ /* 0x000fe40000011434 */
[--C-:B------:R-:W-:Y:S01]  /*0670*/  SHF.R.S32.HI R9, RZ, 0x1f, R71.reuse ;  /* 0x0000001fff097819 */ /* 0x100fe20000011447 */
[----:B------:R-:W-:Y:S02]  /*0680*/  IMAD.IADD R238, R238, 0x1, -R71 ;  /* 0x00000001eeee7824 */ /* 0x000fe400078e0a47 */
[C---:B------:R-:W-:Y:S01]  /*0690*/  VIADD R21, R5.reuse, 0x20 ;  /* 0x0000002005157836 */ /* 0x040fe20000000000 */
[----:B------:R-:W-:Y:S02]  /*06a0*/  BSSY B0, `(.L_x_4180) ;  /* 0x000002e000007945 */ /* 0x000fe40003800000 */
[-C--:B------:R-:W-:Y:S02]  /*06b0*/  ISETP.GE.OR P6, PT, R5, R238.reuse, P3 ;  /* 0x000000ee0500720c */ /* 0x080fe40001fc6670 */
[----:B------:R-:W-:-:S02]  /*06c0*/  ISETP.GE.AND P2, PT, R21, R238, PT ;  /* 0x000000ee1500720c */ /* 0x000fc40003f46270 */
[----:B------:R-:W-:Y:S01]  /*06d0*/  ISETP.GE.OR P4, PT, R21, R238, P3 ;  /* 0x000000ee1500720c */ /* 0x000fe20001f86670 */
[-C--:B--2---:R-:W-:Y:S02]  /*06e0*/  @P0 IMAD R8, R15, R240.reuse, RZ ;  /* 0x000000f00f080224 */ /* 0x084fe400078e02ff */
[----:B------:R-:W-:-:S04]  /*06f0*/  @P0 IMAD.WIDE.U32 R18, R14, R240, RZ ;  /* 0x000000f00e120225 */ /* 0x000fc800078e00ff */
[----:B---3--:R-:W-:-:S04]  /*0700*/  @!P0 IMAD R3, R13, R236, RZ ;  /* 0x000000ec0d038224 */ /* 0x008fc800078e02ff */
[C---:B------:R-:W-:Y:S02]  /*0710*/  @!P0 IMAD R3, R12.reuse, R4, R3 ;  /* 0x000000040c038224 */ /* 0x040fe400078e0203 */
[----:B------:R-:W-:-:S04]  /*0720*/  @!P0 IMAD.WIDE.U32 R12, R12, R236, RZ ;  /* 0x000000ec0c0c8225 */ /* 0x000fc800078e00ff */
[----:B------:R-:W-:Y:S02]  /*0730*/  IMAD R4, R15, R71, RZ ;  /* 0x000000470f047224 */ /* 0x000fe400078e02ff */
[----:B------:R-:W-:-:S04]  /*0740*/  IMAD.WIDE.U32 R52, R71, R14, R52 ;  /* 0x0000000e47347225 */ /* 0x000fc800078e0034 */
[----:B------:R-:W-:Y:S02]  /*0750*/  @!P0 IMAD.MOV.U32 R18, RZ, RZ, R12 ;  /* 0x000000ffff128224 */ /* 0x000fe400078e000c */
[----:B------:R-:W-:Y:S02]  /*0760*/  IMAD R2, R236, R2, R235 ;  /* 0x00000002ec027224 */ /* 0x000fe400078e02eb */
[----:B------:R-:W-:Y:S02]  /*0770*/  @P0 IMAD.IADD R8, R19, 0x1, R8 ;  /* 0x0000000113080824 */ /* 0x000fe400078e0208 */
[----:B------:R-:W-:Y:S01]  /*0780*/  VIADD R19, R5, 0x10 ;  /* 0x0000001005137836 */ /* 0x000fe20000000000 */
[----:B------:R-:W-:Y:S01]  /*0790*/  IADD3 R18, P1, R18, R52, RZ ;  /* 0x0000003412127210 */ /* 0x000fe20007f3e0ff */
[----:B------:R-:W-:Y:S02]  /*07a0*/  IMAD R9, R14, R9, R4 ;  /* 0x000000090e097224 */ /* 0x000fe400078e0204 */
[----:B------:R-:W-:-:S02]  /*07b0*/  @!P0 IMAD.IADD R8, R13, 0x1, R3 ;  /* 0x000000010d088824 */ /* 0x000fc400078e0203 */
[----:B----4-:R-:W-:Y:S01]  /*07c0*/  IMAD R0, R0, R2, R71 ;  /* 0x0000000200007224 */ /* 0x010fe200078e0247 */
[CC--:B------:R-:W-:Y:S02]  /*07d0*/  ISETP.GE.AND P0, PT, R19.reuse, R238.reuse, PT ;  /* 0x000000ee1300720c */ /* 0x0c0fe40003f06270 */
[----:B------:R-:W-:Y:S02]  /*07e0*/  ISETP.GE.OR P5, PT, R19, R238, P3 ;  /* 0x000000ee1300720c */ /* 0x000fe40001fa6670 */
[----:B------:R-:W-:Y:S02]  /*07f0*/  IADD3.X R19, R8, R53, R9, P1, !PT ;  /* 0x0000003508137210 */ /* 0x000fe40000ffe409 */
[----:B------:R-:W-:Y:S02]  /*0800*/  SHF.R.S32.HI R13, RZ, 0x1f, R5 ;  /* 0x0000001fff0d7819 */ /* 0x000fe40000011405 */
[----:B------:R-:W-:-:S04]  /*0810*/  IADD3 R9, P1, R0, R5, RZ ;  /* 0x0000000500097210 */ /* 0x000fc80007f3e0ff */
[----:B------:R-:W-:Y:S02]  /*0820*/  LEA.HI.X.SX32 R0, R0, R13, 0x1, P1 ;  /* 0x0000000d00007211 */ /* 0x000fe400008f0eff */
[----:B------:R-:W-:-:S04]  /*0830*/  LEA R8, P1, R9, R10, 0x2 ;  /* 0x0000000a09087211 */ /* 0x000fc800078210ff */
[----:B------:R-:W-:Y:S02]  /*0840*/  LEA.HI.X R9, R9, R11, R0, 0x2, P1 ;  /* 0x0000000b09097211 */ /* 0x000fe400008f1400 */
[----:B------:R-:W-:Y:S01]  /*0850*/  ISETP.GE.AND P1, PT, R5, R238, PT ;  /* 0x000000ee0500720c */ /* 0x000fe20003f26270 */
[----:B------:R-:W-:Y:S01]  /*0860*/  IMAD R3, R7, R235, RZ ;  /* 0x000000eb07037224 */ /* 0x000fe200078e02ff */
[----:B------:R-:W-:Y:S01]  /*0870*/  SHF.R.S32.HI R2, RZ, 0x1f, R235 ;  /* 0x0000001fff027819 */ /* 0x000fe200000114eb */
[----:B------:R-:W-:-:S04]  /*0880*/  IMAD.WIDE.U32 R22, R235, R6, R18 ;  /* 0x00000006eb167225 */ /* 0x000fc800078e0012 */
[----:B------:R-:W-:Y:S02]  /*0890*/  IMAD R2, R6, R2, R3 ;  /* 0x0000000206027224 */ /* 0x000fe400078e0203 */
[----:B------:R-:W-:Y:S02]  /*08a0*/  VIADD R3, R5, 0x30 ;  /* 0x0000003005037836 */ /* 0x000fe40000000000 */
[----:B------:R-:W-:Y:S02]  /*08b0*/  IMAD.IADD R25, R23, 0x1, R2 ;  /* 0x0000000117197824 */ /* 0x000fe400078e0202 */
[----:B-1----:R-:W-:Y:S05]  /*08c0*/  @P1 BRA `(.L_x_4181) ;  /* 0x00000000002c1947 */ /* 0x002fea0003800000 */
[----:B------:R-:W-:Y:S01]  /*08d0*/  MOV R24, R22 ;  /* 0x0000001600187202 */ /* 0x000fe20000000f00 */
[----:B------:R-:W-:-:S04]  /*08e0*/  IMAD R0, R15, R5, RZ ;  /* 0x000000050f007224 */ /* 0x000fc800078e02ff */
[----:B------:R-:W-:-:S04]  /*08f0*/  IMAD.WIDE.U32 R6, R14, R5, R24 ;  /* 0x000000050e067225 */ /* 0x000fc800078e0018 */
[----:B------:R-:W-:Y:S01]  /*0900*/  IMAD R0, R14, R13, R0 ;  /* 0x0000000d0e007224 */ /* 0x000fe200078e0200 */
[----:B-----5:R-:W-:-:S04]  /*0910*/  LEA R10, P1, R6, R16, 0x1 ;  /* 0x00000010060a7211 */ /* 0x020fc800078208ff */
[----:B------:R-:W-:-:S04]  /*0920*/  IADD3 R7, R7, R0, RZ ;  /* 0x0000000007077210 */ /* 0x000fc80007ffe0ff */
[----:B------:R-:W-:-:S05]  /*0930*/  LEA.HI.X R11, R6, R17, R7, 0x1, P1 ;  /* 0x00000011060b7211 */ /* 0x000fca00008f0c07 */
[----:B------:R1:W-:Y:S04]  /*0940*/  ST.E.128 desc[UR6][R10.64], RZ ;  /* 0x000000ff0a007985 */ /* 0x0003e8000c101d06 */
[----:B------:R1:W-:Y:S04]  /*0950*/  ST.E.128 desc[UR6][R10.64+0x80], RZ ;  /* 0x000080ff0a007985 */ /* 0x0003e8000c101d06 */
[----:B------:R1:W-:Y:S04]  /*0960*/  ST.E.128 desc[UR6][R10.64+0x100], RZ ;  /* 0x000100ff0a007985 */ /* 0x0003e8000c101d06 */
[----:B------:R1:W-:Y:S02]  /*0970*/  ST.E.128 desc[UR6][R10.64+0x180], RZ ;  /* 0x000180ff0a007985 */ /* 0x0003e4000c101d06 */
.L_x_4181:
[----:B------:R-:W-:Y:S05]  /*0980*/  BSYNC B0 ;  /* 0x0000000000007941 */ /* 0x000fea0003800000 */
.L_x_4180:
[----:B------:R-:W-:Y:S01]  /*0990*/  BSSY B0, `(.L_x_4182) ;  /* 0x0000015000007945 */ /* 0x000fe20003800000 */
[CC--:B------:R-:W-:Y:S01]  /*09a0*/  ISETP.GE.AND P1, PT, R3.reuse, R238.reuse, PT ;  /* 0x000000ee0300720c */ /* 0x0c0fe20003f26270 */
[----:B-1----:R-:W-:Y:S01]  /*09b0*/  @!P6 IMAD.MOV.U32 R11, RZ, RZ, 0x7f800000 ;  /* 0x7f800000ff0be424 */ /* 0x002fe200078e00ff */
[----:B------:R-:W-:Y:S01]  /*09c0*/  ISETP.GE.OR P3, PT, R3, R238, P3 ;  /* 0x000000ee0300720c */ /* 0x000fe20001f66670 */
[----:B------:R-:W-:Y:S01]  /*09d0*/  @!P4 IMAD.MOV.U32 R3, RZ, RZ, 0x7f800000 ;  /* 0x7f800000ff03c424 */ /* 0x000fe200078e00ff */
[----:B------:R-:W-:Y:S01]  /*09e0*/  @!P5 MOV R7, 0x7f800000 ;  /* 0x7f8000000007d802 */ /* 0x000fe20000000f00 */
[----:B------:R-:W-:Y:S05]  /*09f0*/  @P0 BRA `(.L_x_4183) ;  /* 0x0000000000380947 */ /* 0x000fea0003800000 */
[----:B------:R-:W-:Y:S01]  /*0a00*/  IADD3 R21, P0, R5, 0x10, RZ ;  /* 0x0000001005157810 */ /* 0x000fe20007f1e0ff */
[----:B------:R-:W-:Y:S01]  /*0a10*/  IMAD.MOV.U32 R26, RZ, RZ, R22 ;  /* 0x000000ffff1a7224 */ /* 0x000fe200078e0016 */
[----:B------:R-:W-:-:S03]  /*0a20*/  MOV R27, R25 ;  /* 0x00000019001b7202 */ /* 0x000fc60000000f00 */
[----:B------:R-:W-:Y:S02]  /*0a30*/  IMAD.X R19, RZ, RZ, R13, P0 ;  /* 0x000000ffff137224 */ /* 0x000fe400000e060d */
[----:B------:R-:W-:-:S04]  /*0a40*/  IMAD.WIDE.U32 R26, R14, R21, R26 ;  /* 0x000000150e1a7225 */ /* 0x000fc800078e001a */
[----:B------:R-:W-:Y:S01]  /*0a50*/  IMAD R19, R19, R14, RZ ;  /* 0x0000000e13137224 */ /* 0x000fe200078e02ff */
[----:B-----5:R-:W-:-:S03]  /*0a60*/  LEA R18, P0, R26, R16, 0x1 ;  /* 0x000000101a127211 */ /* 0x020fc600078008ff */
[----:B------:R-:W-:-:S05]  /*0a70*/  IMAD R19, R15, R21, R19 ;  /* 0x000000150f137224 */ /* 0x000fca00078e0213 */
[----:B------:R-:W-:-:S04]  /*0a80*/  IADD3 R19, R27, R19, RZ ;  /* 0x000000131b137210 */ /* 0x000fc80007ffe0ff */
[----:B------:R-:W-:-:S05]  /*0a90*/  LEA.HI.X R19, R26, R17, R19, 0x1, P0 ;  /* 0x000000111a137211 */ /* 0x000fca00000f0c13 */
[----:B------:R1:W-:Y:S04]  /*0aa0*/  ST.E.128 desc[UR6][R18.64], RZ ;  /* 0x000000ff12007985 */ /* 0x0003e8000c101d06 */
[----:B------:R1:W-:Y:S04]  /*0ab0*/  ST.E.128 desc[UR6][R18.64+0x80], RZ ;  /* 0x000080ff12007985 */ /* 0x0003e8000c101d06 */
[----:B------:R1:W-:Y:S04]  /*0ac0*/  ST.E.128 desc[UR6][R18.64+0x100], RZ ;  /* 0x000100ff12007985 */ /* 0x0003e8000c101d06 */
[----:B------:R1:W-:Y:S02]  /*0ad0*/  ST.E.128 desc[UR6][R18.64+0x180], RZ ;  /* 0x000180ff12007985 */ /* 0x0003e4000c101d06 */
.L_x_4183:
[----:B------:R-:W-:Y:S05]  /*0ae0*/  BSYNC B0 ;  /* 0x0000000000007941 */ /* 0x000fea0003800000 */
.L_x_4182:
[----:B------:R-:W-:Y:S04]  /*0af0*/  BSSY B0, `(.L_x_4184) ;  /* 0x0000010000007945 */ /* 0x000fe80003800000 */
[----:B------:R-:W-:Y:S05]  /*0b00*/  @P2 BRA `(.L_x_4185) ;  /* 0x0000000000382947 */ /* 0x000fea0003800000 */
[----:B------:R-:W-:Y:S01]  /*0b10*/  IADD3 R21, P0, R5, 0x20, RZ ;  /* 0x0000002005157810 */ /* 0x000fe20007f1e0ff */
[----:B------:R-:W-:Y:S01]  /*0b20*/  IMAD.MOV.U32 R26, RZ, RZ, R22 ;  /* 0x000000ffff1a7224 */ /* 0x000fe200078e0016 */
[----:B------:R-:W-:-:S03]  /*0b30*/  MOV R27, R25 ;  /* 0x00000019001b7202 */ /* 0x000fc60000000f00 */
[----:B-1----:R-:W-:Y:S02]  /*0b40*/  IMAD.X R19, RZ, RZ, R13, P0 ;  /* 0x000000ffff137224 */ /* 0x002fe400000e060d */
        /* <DEDUP_REMOVED lines=10> */
.L_x_4185:
[----:B------:R-:W-:Y:S05]  /*0bf0*/  BSYNC B0 ;  /* 0x0000000000007941 */ /* 0x000fea0003800000 */
.L_x_4184:
[----:B------:R-:W-:Y:S04]  /*0c00*/  BSSY B0, `(.L_x_4186) ;  /* 0x0000010000007945 */ /* 0x000fe80003800000 */
[----:B------:R-:W-:Y:S05]  /*0c10*/  @P1 BRA `(.L_x_4187) ;  /* 0x0000000000381947 */ /* 0x000fea0003800000 */
[----:B------:R-:W-:Y:S01]  /*0c20*/  IADD3 R5, P0, R5, 0x30, RZ ;  /* 0x0000003005057810 */ /* 0x000fe20007f1e0ff */
[----:B------:R-:W-:-:S04]  /*0c30*/  IMAD.MOV.U32 R12, RZ, RZ, R22 ;  /* 0x000000ffff0c7224 */ /* 0x000fc800078e0016 */
[----:B------:R-:W-:-:S04]  /*0c40*/  IMAD.X R13, RZ, RZ, R13, P0 ;  /* 0x000000ffff0d7224 */ /* 0x000fc800000e060d */
[----:B------:R-:W-:Y:S01]  /*0c50*/  IMAD R0, R13, R14, RZ ;  /* 0x0000000e0d007224 */ /* 0x000fe200078e02ff */
[----:B------:R-:W-:-:S03]  /*0c60*/  MOV R13, R25 ;  /* 0x00000019000d7202 */ /* 0x000fc60000000f00 */
[-C--:B------:R-:W-:Y:S02]  /*0c70*/  IMAD R0, R15, R5.reuse, R0 ;  /* 0x000000050f007224 */ /* 0x080fe400078e0200 */
[----:B------:R-:W-:-:S03]  /*0c80*/  IMAD.WIDE.U32 R12, R14, R5, R12 ;  /* 0x000000050e0c7225 */ /* 0x000fc600078e000c */
[----:B-----5:R-:W-:Y:S02]  /*0c90*/  LEA R4, P0, R12, R16, 0x1 ;  /* 0x000000100c047211 */ /* 0x020fe400078008ff */
[----:B------:R-:W-:-:S04]  /*0ca0*/  IADD3 R5, R13, R0, RZ ;  /* 0x000000000d057210 */ /* 0x000fc80007ffe0ff */
[----:B------:R-:W-:-:S05]  /*0cb0*/  LEA.HI.X R5, R12, R17, R5, 0x1, P0 ;  /* 0x000000110c057211 */ /* 0x000fca00000f0c05 */
[----:B------:R3:W-:Y:S04]  /*0cc0*/  ST.E.128 desc[UR6][R4.64], RZ ;  /* 0x000000ff04007985 */ /* 0x0007e8000c101d06 */
[----:B------:R3:W-:Y:S04]  /*0cd0*/  ST.E.128 desc[UR6][R4.64+0x80], RZ ;  /* 0x000080ff04007985 */ /* 0x0007e8000c101d06 */
[----:B------:R3:W-:Y:S04]  /*0ce0*/  ST.E.128 desc[UR6][R4.64+0x100], RZ ;  /* 0x000100ff04007985 */ /* 0x0007e8000c101d06 */
[----:B------:R3:W-:Y:S02]  /*0cf0*/  ST.E.128 desc[UR6][R4.64+0x180], RZ ;  /* 0x000180ff04007985 */ /* 0x0007e4000c101d06 */
.L_x_4187:
[----:B------:R-:W-:Y:S05]  /*0d00*/  BSYNC B0 ;  /* 0x0000000000007941 */ /* 0x000fea0003800000 */
.L_x_4186:
[----:B------:R-:W-:Y:S01]  /*0d10*/  MOV R235, 0x0 ;  /* 0x0000000000eb7802 */ /* 0x000fe20000000f00 */
[----:B------:R-:W-:Y:S04]  /*0d20*/  @!P6 ST.E desc[UR6][R8.64], R11 ;  /* 0x0000000b0800e985 */ /* 0x000fe8000c101906 */
[----:B------:R-:W-:Y:S04]  /*0d30*/  @!P5 ST.E desc[UR6][R8.64+0x40], R7 ;  /* 0x000040070800d985 */ /* 0x000fe8000c101906 */
[----:B------:R1:W-:Y:S02]  /*0d40*/  @!P4 ST.E desc[UR6][R8.64+0x80], R3 ;  /* 0x000080030800c985 */ /* 0x0003e4000c101906 */
[----:B-123-5:R-:W-:Y:S05]  /*0d50*/  @P3 RET.REL.NODEC R234 `(_ZN5flash24flash_fwd_splitkv_kernelI23Flash_fwd_kernel_traitsILi256ELi64ELi64ELi4ELb0ELb0EN7cutlass10bfloat16_tE19Flash_kernel_traitsILi256ELi64ELi64ELi4ES3_EELb0ELb0ELb0ELb0ELb1ELb0ELb0ELb1EEEvNS_16Flash_fwd_paramsE) ;  /* 0xfffffff0eaa83950 */ /* 0x02efea0003c3ffff */
[----:B------:R-:W-:Y:S02]  /*0d60*/  MOV R3, 0x7f800000 ;  /* 0x7f80000000037802 */ /* 0x000fe40000000f00 */
[----:B------:R-:W-:-:S03]  /*0d70*/  MOV R235, 0x0 ;  /* 0x0000000000eb7802 */ /* 0x000fc60000000f00 */
[----:B------:R1:W-:Y:S02]  /*0d80*/  ST.E desc[UR6][R8.64+0xc0], R3 ;  /* 0x0000c00308007985 */ /* 0x0003e4000c101906 */
[----:B-1----:R-:W-:Y:S05]  /*0d90*/  RET.REL.NODEC R234 `(_ZN5flash24flash_fwd_splitkv_kernelI23Flash_fwd_kernel_traitsILi256ELi64ELi64ELi4ELb0ELb0EN7cutlass10bfloat16_tE19Flash_kernel_traitsILi256ELi64ELi64ELi4ES3_EELb0ELb0ELb0ELb0ELb1ELb0ELb0ELb1EEEvNS_16Flash_fwd_paramsE) ;  /* 0xfffffff0ea987950 */ /* 0x002fea0003c3ffff */
.L_x_4179:
        /* <DEDUP_REMOVED lines=22> */
[----:B-----5:R-:W2:Y:S04]  /*0f00*/  LD.E R9, desc[UR6][R26.64+0x170] ;  /* 0x000170061a097980 */ /* 0x020ea8000c101900 */
[----:B------:R-:W3:Y:S01]  /*0f10*/  LD.E R2, desc[UR6][R26.64+0x68] ;  /* 0x000068061a027980 */ /* 0x000ee2000c101900 */
[----:B------:R-:W-:-:S03]  /*0f20*/  LEA R10, R165, 0xffffffc0, 0x6 ;  /* 0xffffffc0a50a7811 */ /* 0x000fc600078e30ff */
[----:B------:R-:W4:Y:S04]  /*0f30*/  LD.E.64 R16, desc[UR6][R26.64+0x20] ;  /* 0x000020061a107980 */ /* 0x000f28000c101b00 */
        /* <DEDUP_REMOVED lines=8> */
[----:B------:R-:W1:Y:S01]  /*0fc0*/  F2I.FTZ.U32.TRUNC.NTZ R13, R12 ;  /* 0x0000000c000d7305 */ /* 0x000e62000021f000 */
[----:B------:R-:W-:Y:S01]  /*0fd0*/  IABS R0, R9 ;  /* 0x0000000900007213 */ /* 0x000fe20000000000 */
        /* <DEDUP_REMOVED lines=20> */
[----:B------:R1:W4:Y:S01]  /*1120*/  LD.E R0, desc[UR6][R4.64] ;  /* 0x0000000604007980 */ /* 0x000322000c101900 */
        /* <DEDUP_REMOVED lines=19> */
[----:B------:R-:W-:Y:S01]  /*1260*/  @!P2 IADD3 R3, R3, 0x1, RZ ;  /* 0x000000010303a810 */ /* 0x000fe20007ffe0ff */
[----:B------:R-:W-:Y:S01]  /*1270*/  IMAD R10, R9, R6, R10 ;  /* 0x00000006090a7224 */ /* 0x000fe200078e020a */
[----:B------:R-:W-:Y:S02]  /*1280*/  ISETP.GE.AND P1, PT, R5, RZ, PT ;  /* 0x000000ff0500720c */ /* 0x000fe40003f26270 */
[----:B------:R-:W-:-:S05]  /*1290*/  ISETP.NE.AND P2, PT, R2, RZ, PT ;  /* 0x000000ff0200720c */ /* 0x000fca0003f45270 */
[----:B------:R-:W-:Y:S01]  /*12a0*/  @P3 VIADD R3, R3, 0x1 ;  /* 0x0000000103033836 */ /* 0x000fe20000000000 */
[----:B----4-:R-:W-:Y:S01]  /*12b0*/  SHF.R.S32.HI R7, RZ, 0x1f, R0 ;  /* 0x0000001fff077819 */ /* 0x010fe20000011400 */
[-C--:B------:R-:W-:Y:S02]  /*12c0*/  IMAD R4, R17, R0.reuse, RZ ;  /* 0x0000000011047224 */ /* 0x080fe400078e02ff */
        /* <DEDUP_REMOVED lines=13> */
[-C--:B--2---:R-:W-:Y:S02]  /*13a0*/  IMAD R2, R13, R0.reuse, RZ ;  /* 0x000000000d027224 */ /* 0x084fe400078e02ff */
        /* <DEDUP_REMOVED lines=9> */
.L_x_4189:
        /* <DEDUP_REMOVED lines=8> */
[----:B------:R-:W-:-:S02]  /*14c0*/  IMAD.MOV.U32 R22, RZ, RZ, RZ ;  /* 0x000000ffff167224 */ /* 0x000fc400078e00ff */
[----:B------:R-:W-:Y:S01]  /*14d0*/  @P4 IMAD.IADD R8, R11, 0x1, R12 ;  /* 0x000000010b084824 */ /* 0x000fe200078e020c */
[----:B------:R-:W-:Y:S02]  /*14e0*/  LEA R10, R165, 0xffffffc0, 0x6 ;  /* 0xffffffc0a50a7811 */ /* 0x000fe400078e30ff */
        /* <DEDUP_REMOVED lines=17> */
[----:B------:R-:W-:Y:S01]  /*1600*/  @!P4 IMAD R5, R6, R166, R5 ;  /* 0x000000a60605c224 */ /* 0x000fe200078e0205 */
[----:B-----5:R-:W-:-:S05]  /*1610*/  @!P4 SHF.R.S32.HI R6, RZ, 0x1f, R9 ;  /* 0x0000001fff06c819 */ /* 0x020fca0000011409 */
[----:B------:R-:W-:Y:S02]  /*1620*/  @!P1 IADD3 R0, R0, -R3, RZ ;  /* 0x8000000300009210 */ /* 0x000fe40007ffe0ff */
[----:B------:R-:W-:Y:S01]  /*1630*/  @!P4 IADD3 R23, R23, R5, RZ ;  /* 0x000000051717c210 */ /* 0x000fe20007ffe0ff */
[----:B----4-:R-:W-:Y:S01]  /*1640*/  @!P4 IMAD R5, R17, R9, RZ ;  /* 0x000000091105c224 */ /* 0x010fe200078e02ff */
[----:B------:R-:W-:Y:S01]  /*1650*/  ISETP.GE.U32.AND P3, PT, R0, R3, PT ;  /* 0x000000030000720c */ /* 0x000fe20003f66070 */
[----:B------:R-:W-:Y:S01]  /*1660*/  @P4 IMAD R7, R167, R8, RZ ;  /* 0x00000008a7074224 */ /* 0x000fe200078e02ff */
[----:B------:R-:W-:Y:S01]  /*1670*/  LOP3.LUT R0, R235, R4, RZ, 0x3c, !PT ;  /* 0x00000004eb007212 */ /* 0x000fe200078e3cff */
[----:B------:R-:W-:Y:S01]  /*1680*/  @P4 IMAD.WIDE.U32 R24, R166, R8, RZ ;  /* 0x00000008a6184225 */ /* 0x000fe200078e00ff */
[----:B------:R-:W-:-:S03]  /*1690*/  @!P1 IADD3 R2, R2, 0x1, RZ ;  /* 0x0000000102029810 */ /* 0x000fc60007ffe0ff */
[C---:B------:R-:W-:Y:S02]  /*16a0*/  @!P4 IMAD R5, R16.reuse, R6, R5 ;  /* 0x000000061005c224 */ /* 0x040fe400078e0205 */
[----:B------:R-:W-:Y:S01]  /*16b0*/  @!P4 IMAD.WIDE.U32 R16, R16, R9, R22 ;  /* 0x000000091010c225 */ /* 0x000fe200078e0016 */
[----:B------:R-:W-:Y:S02]  /*16c0*/  ISETP.GE.AND P2, PT, R0, RZ, PT ;  /* 0x000000ff0000720c */ /* 0x000fe40003f46270 */
[----:B------:R-:W-:Y:S01]  /*16d0*/  ISETP.NE.AND P1, PT, R4, RZ, PT ;  /* 0x000000ff0400720c */ /* 0x000fe20003f25270 */
[----:B------:R-:W-:Y:S01]  /*16e0*/  @P4 IMAD.IADD R7, R25, 0x1, R7 ;  /* 0x0000000119074824 */ /* 0x000fe200078e0207 */
[----:B------:R-:W-:Y:S01]  /*16f0*/  @!P4 SHF.R.S32.HI R3, RZ, 0x1f, R11 ;  /* 0x0000001fff03c819 */ /* 0x000fe2000001140b */
[----:B------:R-:W-:Y:S02]  /*1700*/  @!P4 IMAD.IADD R7, R17, 0x1, R5 ;  /* 0x000000011107c824 */ /* 0x000fe400078e0205 */
[----:B------:R-:W-:Y:S01]  /*1710*/  @!P4 IMAD R5, R169, R11, RZ ;  /* 0x0000000ba905c224 */ /* 0x000fe200078e02ff */
[----:B------:R-:W-:-:S02]  /*1720*/  @P4 MOV R8, R24 ;  /* 0x0000001800084202 */ /* 0x000fc40000000f00 */
[----:B------:R-:W-:Y:S01]  /*1730*/  @P3 IADD3 R2, R2, 0x1, RZ ;  /* 0x0000000102023810 */ /* 0x000fe20007ffe0ff */
[----:B------:R-:W-:Y:S01]  /*1740*/  @!P4 IMAD R3, R3, R168, R5 ;  /* 0x000000a80303c224 */ /* 0x000fe200078e0205 */
[----:B------:R-:W-:Y:S01]  /*1750*/  @!P4 MOV R8, R16 ;  /* 0x000000100008c202 */ /* 0x000fe20000000f00 */
[----:B------:R-:W-:Y:S01]  /*1760*/  @!P4 IMAD.WIDE.U32 R24, R168, R11, RZ ;  /* 0x0000000ba818c225 */ /* 0x000fe200078e00ff */
[----:B------:R-:W-:-:S03]  /*1770*/  SHF.R.S32.HI R17, RZ, 0x1f, R10 ;  /* 0x0000001fff117819 */ /* 0x000fc6000001140a */
[----:B------:R-:W-:Y:S01]  /*1780*/  IMAD.MOV.U32 R23, RZ, RZ, R7 ;  /* 0x000000ffff177224 */ /* 0x000fe200078e0007 */
[----:B------:R-:W-:Y:S01]  /*1790*/  MOV R7, R2 ;  /* 0x0000000200077202 */ /* 0x000fe20000000f00 */
[----:B------:R-:W-:Y:S01]  /*17a0*/  IMAD R6, R167, R10, RZ ;  /* 0x0000000aa7067224 */ /* 0x000fe200078e02ff */
[----:B------:R-:W-:Y:S02]  /*17b0*/  MOV R22, R8 ;  /* 0x0000000800167202 */ /* 0x000fe40000000f00 */
[----:B------:R-:W-:Y:S01]  /*17c0*/  @!P4 IADD3 R25, R25, R3, RZ ;  /* 0x000000031919c210 */ /* 0x000fe20007ffe0ff */
[----:B------:R-:W-:Y:S01]  /*17d0*/  @!P4 IMAD R0, R19, R9, RZ ;  /* 0x000000091300c224 */ /* 0x000fe200078e02ff */
[----:B------:R-:W-:Y:S02]  /*17e0*/  @!P2 IADD3 R7, -R7, RZ, RZ ;  /* 0x000000ff0707a210 */ /* 0x000fe40007ffe1ff */
[----:B------:R-:W-:Y:S01]  /*17f0*/  @!P4 SHF.R.S32.HI R3, RZ, 0x1f, R9 ;  /* 0x0000001fff03c819 */ /* 0x000fe20000011409 */
[----:B------:R-:W-:Y:S01]  /*1800*/  IMAD R6, R17, R166, R6 ;  /* 0x000000a611067224 */ /* 0x000fe200078e0206 */
[----:B------:R-:W-:Y:S01]  /*1810*/  @!P1 LOP3.LUT R7, RZ, R4, RZ, 0x33, !PT ;  /* 0x00000004ff079212 */ /* 0x000fe200078e33ff */
[----:B------:R-:W-:-:S03]  /*1820*/  IMAD.WIDE.U32 R22, R166, R10, R22 ;  /* 0x0000000aa6167225 */ /* 0x000fc600078e0016 */
[----:B------:R-:W-:Y:S01]  /*1830*/  SHF.R.S32.HI R5, RZ, 0x1f, R7 ;  /* 0x0000001fff057819 */ /* 0x000fe20000011407 */
[----:B------:R-:W-:Y:S02]  /*1840*/  @P4 IMAD.IADD R11, R11, 0x1, R12 ;  /* 0x000000010b0b4824 */ /* 0x000fe400078e020c */
        /* <DEDUP_REMOVED lines=15> */
.L_x_4190:
[----:B------:R-:W-:Y:S05]  /*1940*/  BSYNC B0 ;  /* 0x0000000000007941 */ /* 0x000fea0003800000 */
.L_x_4188:
[----:B------:R-:W-:Y:S01]  /*1950*/  ISETP.NE.AND P1, PT, R240, -0x1, PT ;  /* 0xfffffffff000780c */ /* 0x000fe20003f25270 */
[----:B------:R-:W2:Y:S04]  /*1960*/  LD.E.64 R150, desc[UR6][R26.64+0x30] ;  /* 0x000030061a967980 */ /* 0x000ea8000c101b00 */
[----:B------:R-:W3:Y:S04]  /*1970*/  LD.E.64 R18, desc[UR6][R26.64+0x48] ;  /* 0x000048061a127980 */ /* 0x000ee8000c101b00 */
[----:B------:R-:W4:Y:S04]  /*1980*/  LD.E.64 R8, desc[UR6][R26.64+0x8] ;  /* 0x000008061a087980 */ /* 0x000f28000c101b00 */
[----:B------:R-:W3:Y:S04]  /*1990*/  @!P1 LD.E.64 R22, desc[UR6][R26.64+0x18] ;  /* 0x000018061a169980 */ /* 0x000ee8000c101b00 */
[----:B------:R-:W4:Y:S04]  /*19a0*/  LD.E.64 R6, desc[UR6][R26.64+0x10] ;  /* 0x000010061a067980 */ /* 0x000f28000c101b00 */
[----:B------:R2:W5:Y:S04]  /*19b0*/  @P0 LD.E R12, desc[UR6][R28.64] ;  /* 0x000000061c0c0980 */ /* 0x000568000c101900 */
[----:B------:R1:W5:Y:S01]  /*19c0*/  LD.E.64 R152, desc[UR6][R26.64] ;  /* 0x000000061a987980 */ /* 0x000362000c101b00 */
[----:B------:R-:W-:-:S04]  /*19d0*/  SHF.R.S32.HI R11, RZ, 0x1f, R52 ;  /* 0x0000001fff0b7819 */ /* 0x000fc80000011434 */
[----:B------:R-:W-:-:S04]  /*19e0*/  LEA.HI R148, R11, R52, RZ, 0x3 ;  /* 0x000000340b947211 */ /* 0x000fc800078f18ff */
[----:B------:R-:W-:-:S05]  /*19f0*/  LOP3.LUT R15, R148, 0xfffffff8, RZ, 0xc0, !PT ;  /* 0xfffffff8940f7812 */ /* 0x000fca00078ec0ff */
[----:B------:R-:W-:Y:S01]  /*1a00*/  IMAD.IADD R60, R52, 0x1, -R15 ;  /* 0x00000001343c7824 */ /* 0x000fe200078e0a0f */
[----:B------:R-:W-:-:S03]  /*1a10*/  SHF.R.S32.HI R148, RZ, 0x3, R148 ;  /* 0x00000003ff947819 */ /* 0x000fc60000011494 */
[----:B------:R-:W-:Y:S02]  /*1a20*/  IMAD.SHL.U32 R24, R60, 0x8, RZ ;  /* 0x000000083c187824 */ /* 0x000fe400078e00ff */
[----:B------:R-:W-:-:S03]  /*1a30*/  IMAD.SHL.U32 R15, R148, 0x40, RZ ;  /* 0x00000040940f7824 */ /* 0x000fc600078e00ff */
[----:B------:R-:W-:Y:S02]  /*1a40*/  IADD3 R16, P2, R24, R2, RZ ;  /* 0x0000000218107210 */ /* 0x000fe40007f5e0ff */
[----:B------:R-:W-:Y:S01]  /*1a50*/  SHF.R.S32.HI R25, RZ, 0x1f, R24 ;  /* 0x0000001fff197819 */ /* 0x000fe20000011418 */
[----:B-----5:R-:W-:Y:S01]  /*1a60*/  IMAD R2, R17, R168, RZ ;  /* 0x000000a811027224 */ /* 0x020fe200078e02ff */
[----:B------:R-:W-:Y:S02]  /*1a70*/  LOP3.LUT R15, R15, 0x1c0, RZ, 0xc0, !PT ;  /* 0x000001c00f0f7812 */ /* 0x000fe400078ec0ff */
[----:B------:R-:W-:Y:S01]  /*1a80*/  IADD3.X R17, R25, R13, RZ, P2, !PT ;  /* 0x0000000d19117210 */ /* 0x000fe200017fe4ff */
[C---:B------:R-:W-:Y:S01]  /*1a90*/  IMAD R2, R10.reuse, R169, R2 ;  /* 0x000000a90a027224 */ /* 0x040fe200078e0202 */
[----:B------:R-:W-:Y:S02]  /*1aa0*/  LOP3.LUT R140, R15, 0x38, R24, 0xf8, !PT ;  /* 0x000000380f8c7812 */ /* 0x000fe400078ef818 */
[----:B------:R-:W-:Y:S01]  /*1ab0*/  LEA.HI R70, R11, R52, RZ, 0x4 ;  /* 0x000000340b467211 */ /* 0x000fe200078f20ff */
[----:B------:R-:W-:Y:S01]  /*1ac0*/  IMAD.WIDE.U32 R16, R10, R168, R16 ;  /* 0x000000a80a107225 */ /* 0x000fe200078e0010 */
[----:B------:R-:W-:-:S02]  /*1ad0*/  SHF.R.U32.HI R15, RZ, 0x3, R15 ;  /* 0x00000003ff0f7819 */ /* 0x000fc4000001160f */
[----:B------:R-:W-:Y:S02]  /*1ae0*/  SHF.R.S32.HI R61, RZ, 0x1f, R236 ;  /* 0x0000001fff3d7819 */ /* 0x000fe400000114ec */
[----:B------:R-:W-:Y:S01]  /*1af0*/  LOP3.LUT R140, R140, R15, RZ, 0x3c, !PT ;  /* 0x0000000f8c8c7212 */ /* 0x000fe200078e3cff */
[----:B------:R-:W-:Y:S01]  /*1b00*/  IMAD R231, R167, R148, RZ ;  /* 0x00000094a7e77224 */ /* 0x000fe200078e02ff */
[----:B------:R-:W-:-:S05]  /*1b10*/  SHF.R.S32.HI R149, RZ, 0x1f, R148 ;  /* 0x0000001fff957819 */ /* 0x000fca0000011494 */
[----:B------:R-:W-:Y:S02]  /*1b20*/  IMAD R231, R149, R166, R231 ;  /* 0x000000a695e77224 */ /* 0x000fe400078e02e7 */
[----:B------:R-:W-:Y:S02]  /*1b30*/  IMAD.MOV.U32 R55, RZ, RZ, 0x10 ;  /* 0x00000010ff377424 */ /* 0x000fe400078e00ff */
[----:B------:R-:W-:Y:S01]  /*1b40*/  IMAD.MOV.U32 R53, RZ, RZ, 0x20 ;  /* 0x00000020ff357424 */ /* 0x000fe200078e00ff */
[----:B------:R-:W-:Y:S01]  /*1b50*/  SHF.L.U64.HI R65, R166, 0x4, R167 ;  /* 0x00000004a6417819 */ /* 0x000fe200000102a7 */
[----:B------:R-:W-:Y:S01]  /*1b60*/  IMAD.SHL.U32 R63, R168, 0x10, RZ ;  /* 0x00000010a83f7824 */ /* 0x000fe200078e00ff */
[----:B------:R-:W-:Y:S02]  /*1b70*/  SHF.L.U32 R64, R166, 0x4, RZ ;  /* 0x00000004a6407819 */ /* 0x000fe400000006ff */
[----:B------:R-:W-:Y:S02]  /*1b80*/  SHF.L.U64.HI R62, R168, 0x4, R169 ;  /* 0x00000004a83e7819 */ /* 0x000fe400000102a9 */
[----:B------:R-:W-:Y:S01]  /*1b90*/  SHF.L.U32 R67, R60, 0x2, RZ ;  /* 0x000000023c437819 */ /* 0x000fe200000006ff */
[----:B--2---:R-:W-:-:S04]  /*1ba0*/  @P1 IMAD.WIDE.U32 R28, R150, R240, RZ ;  /* 0x000000f0961c1225 */ /* 0x004fc800078e00ff */
[----:B------:R-:W-:Y:S02]  /*1bb0*/  @P1 IMAD R15, R151, R240, RZ ;  /* 0x000000f0970f1224 */ /* 0x000fe400078e02ff */
[----:B------:R-:W-:Y:S02]  /*1bc0*/  @P1 IMAD.MOV.U32 R13, RZ, RZ, R28 ;  /* 0x000000ffff0d1224 */ /* 0x000fe400078e001c */
[-C--:B---3--:R-:W-:Y:S02]  /*1bd0*/  @!P1 IMAD R10, R23, R236.reuse, RZ ;  /* 0x000000ec170a9224 */ /* 0x088fe400078e02ff */
[----:B------:R-:W-:Y:S01]  /*1be0*/  IMAD.IADD R23, R17, 0x1, R2 ;  /* 0x0000000111177824 */ /* 0x000fe200078e0202 */
[----:B------:R-:W-:Y:S01]  /*1bf0*/  LOP3.LUT R17, R70, 0xfffffff0, RZ, 0xc0, !PT ;  /* 0xfffffff046117812 */ /* 0x000fe200078ec0ff */
[----:B------:R-:W-:-:S04]  /*1c00*/  @!P1 IMAD.WIDE.U32 R30, R22, R236, RZ ;  /* 0x000000ec161e9225 */ /* 0x000fc800078e00ff */
[----:B------:R-:W-:Y:S02]  /*1c10*/  @!P1 IMAD R2, R22, R61, R10 ;  /* 0x0000003d16029224 */ /* 0x000fe400078e020a */
[----:B------:R-:W-:Y:S02]  /*1c20*/  @!P1 IMAD.MOV.U32 R13, RZ, RZ, R30 ;  /* 0x000000ffff0d9224 */ /* 0x000fe400078e001e */
[----:B------:R-:W-:Y:S01]  /*1c30*/  IMAD.IADD R68, R52, 0x1, -R17 ;  /* 0x0000000134447824 */ /* 0x000fe200078e0a11 */
[----:B------:R-:W-:Y:S02]  /*1c40*/  @P1 IADD3 R15, R29, R15, RZ ;  /* 0x0000000f1d0f1210 */ /* 0x000fe40007ffe0ff */
[----:B------:R-:W-:Y:S02]  /*1c50*/  @!P1 IADD3 R15, R31, R2, RZ ;  /* 0x000000021f0f9210 */ /* 0x000fe40007ffe0ff */
[----:B------:R-:W-:Y:S02]  /*1c60*/  IADD3 R14, P2, R24, R13, RZ ;  /* 0x0000000d180e7210 */ /* 0x000fe40007f5e0ff */
[----:B------:R-:W-:Y:S01]  /*1c70*/  SHF.R.S32.HI R69, RZ, 0x1f, R68 ;  /* 0x0000001fff457819 */ /* 0x000fe20000011444 */
[----:B------:R-:W-:Y:S01]  /*1c80*/  IMAD R13, R19, R235, RZ ;  /* 0x000000eb130d7224 */ /* 0x000fe200078e02ff */
[----:B------:R-:W-:Y:S01]  /*1c90*/  SHF.R.S32.HI R2, RZ, 0x1f, R235 ;  /* 0x0000001fff027819 */ /* 0x000fe200000114eb */
[----:B------:R-:W-:Y:S01]  /*1ca0*/  IMAD.X R15, R25, 0x1, R15, P2 ;  /* 0x00000001190f7824 */ /* 0x000fe200010e060f */
[----:B------:R-:W-:Y:S01]  /*1cb0*/  LEA.HI R69, R69, R68, RZ, 0x3 ;  /* 0x0000004445457211 */ /* 0x000fe200078f18ff */
[----:B------:R-:W-:-:S02]  /*1cc0*/  IMAD R10, R21, R4, RZ ;  /* 0x00000004150a7224 */ /* 0x000fc400078e02ff */
[----:B------:R-:W-:Y:S02]  /*1cd0*/  IMAD.MOV.U32 R22, RZ, RZ, R16 ;  /* 0x000000ffff167224 */ /* 0x000fe400078e0010 */
[----:B------:R-:W-:Y:S01]  /*1ce0*/  IMAD R2, R18, R2, R13 ;  /* 0x0000000212027224 */ /* 0x000fe200078e020d */
[----:B------:R-:W-:Y:S01]  /*1cf0*/  LEA.HI R13, R11, R52, RZ, 0x6 ;  /* 0x000000340b0d7211 */ /* 0x000fe200078f30ff */
[----:B------:R-:W-:Y:S01]  /*1d00*/  IMAD.WIDE.U32 R144, R235, R18, R14 ;  /* 0x00000012eb907225 */ /* 0x000fe200078e000e */
[----:B------:R-:W-:Y:S02]  /*1d10*/  LOP3.LUT R11, R69, 0xfffffff8, RZ, 0xc0, !PT ;  /* 0xfffffff8450b7812 */ /* 0x000fe400078ec0ff */
[----:B------:R-:W-:Y:S01]  /*1d20*/  IADD3 R14, P1, R24, R0, RZ ;  /* 0x00000000180e7210 */ /* 0x000fe20007f3e0ff */
[-C--:B------:R-:W-:Y:S02]  /*1d30*/  IMAD R10, R5, R20.reuse, R10 ;  /* 0x00000014050a7224 */ /* 0x080fe400078e020a */
[----:B------:R-:W-:Y:S01]  /*1d40*/  IMAD.WIDE.U32 R20, R4, R20, R22 ;  /* 0x0000001404147225 */ /* 0x000fe200078e0016 */
[----:B------:R-:W-:-:S02]  /*1d50*/  IADD3 R68, R68, -R11, RZ ;  /* 0x8000000b44447210 */ /* 0x000fc40007ffe0ff */
[----:B------:R-:W-:Y:S01]  /*1d60*/  SHF.R.S32.HI R11, RZ, 0x1f, R66 ;  /* 0x0000001fff0b7819 */ /* 0x000fe20000011442 */
[----:B------:R-:W-:Y:S02]  /*1d70*/  IMAD.X R15, R25, 0x1, R3, P1 ;  /* 0x00000001190f7824 */ /* 0x000fe400008e0603 */
[----:B------:R-:W-:Y:S02]  /*1d80*/  IMAD.IADD R21, R21, 0x1, R10 ;  /* 0x0000000115157824 */ /* 0x000fe400078e020a */
[----:B------:R-:W-:Y:S02]  /*1d90*/  IMAD R3, R169, R148, RZ ;  /* 0x00000094a9037224 */ /* 0x000fe400078e02ff */
[----:B------:R-:W-:Y:S01]  /*1da0*/  IMAD.IADD R145, R145, 0x1, R2 ;  /* 0x0000000191917824 */ /* 0x000fe200078e0202 */
[----:B------:R-:W-:Y:S01]  /*1db0*/  LEA.HI R2, R11, R66, RZ, 0x6 ;  /* 0x000000420b027211 */ /* 0x000fe200078f30ff */
[----:B------:R-:W-:-:S04]  /*1dc0*/  IMAD.WIDE.U32 R14, R148, R166, R14 ;  /* 0x000000a6940e7225 */ /* 0x000fc800078e000e */
[-C--:B------:R-:W-:Y:S02]  /*1dd0*/  IMAD R0, R149, R168.reuse, R3 ;  /* 0x000000a895007224 */ /* 0x080fe400078e0203 */
[----:B------:R-:W-:Y:S01]  /*1de0*/  IMAD.WIDE.U32 R20, R148, R168, R20 ;  /* 0x000000a894147225 */ /* 0x000fe200078e0014 */
[----:B------:R-:W-:Y:S02]  /*1df0*/  SHF.R.S32.HI R2, RZ, 0x6, R2 ;  /* 0x00000006ff027819 */ /* 0x000fe40000011402 */
[----:B----4-:R-:W-:Y:S01]  /*1e00*/  LEA R232, P2, R14, R8, 0x1 ;  /* 0x000000080ee87211 */ /* 0x010fe200078408ff */
[----:B------:R-:W-:Y:S01]  /*1e10*/  IMAD.IADD R231, R15, 0x1, R231 ;  /* 0x000000010fe77824 */ /* 0x000fe200078e02e7 */
[----:B------:R-:W-:Y:S02]  /*1e20*/  IADD3 R0, R21, R0, RZ ;  /* 0x0000000015007210 */ /* 0x000fe40007ffe0ff */
[----:B------:R-:W-:Y:S02]  /*1e30*/  LEA R244, P1, R20, R6, 0x1 ;  /* 0x0000000614f47211 */ /* 0x000fe400078208ff */
[----:B------:R-:W-:-:S02]  /*1e40*/  VIMNMX R80, RZ, R2, !PT ;  /* 0x00000002ff507248 */ /* 0x000fc40007fe0100 */
[----:B------:R-:W-:Y:S02]  /*1e50*/  LEA.HI.X R231, R14, R9, R231, 0x1, P2 ;  /* 0x000000090ee77211 */ /* 0x000fe400010f0ce7 */
[----:B------:R-:W-:Y:S02]  /*1e60*/  LEA.HI.X R245, R20, R7, R0, 0x1, P1 ;  /* 0x0000000714f57211 */ /* 0x000fe400008f0c00 */
[----:B------:R-:W-:Y:S02]  /*1e70*/  R2P PR, R68, 0x6 ;  /* 0x0000000644007804 */ /* 0x000fe40000000000 */
[----:B------:R-:W-:Y:S01]  /*1e80*/  ISETP.GT.AND P3, PT, R165, R80, PT ;  /* 0x00000050a500720c */ /* 0x000fe20003f64270 */
[----:B------:R-:W-:-:S04]  /*1e90*/  IMAD.WIDE R16, R237, 0x40, R148 ;  /* 0x00000040ed107825 */ /* 0x000fc800078e0294 */
[-C--:B------:R-:W-:Y:S01]  /*1ea0*/  IMAD R147, R17, R150.reuse, RZ ;  /* 0x0000009611937224 */ /* 0x080fe200078e02ff */
[----:B------:R-:W-:Y:S01]  /*1eb0*/  SHF.L.U32 R13, R13, 0x3, RZ ;  /* 0x000000030d0d7819 */ /* 0x000fe200000006ff */
[----:B------:R-:W-:-:S04]  /*1ec0*/  IMAD.WIDE.U32 R144, R16, R150, R144 ;  /* 0x0000009610907225 */ /* 0x000fc800078e0090 */
[----:B------:R-:W-:Y:S01]  /*1ed0*/  IMAD R147, R16, R151, R147 ;  /* 0x0000009710937224 */ /* 0x000fe200078e0293 */
[----:B------:R-:W-:Y:S01]  /*1ee0*/  LOP3.LUT R140, R140, 0xfffffe00, R13, 0xf8, !PT ;  /* 0xfffffe008c8c7812 */ /* 0x000fe200078ef80d */
[----:B------:R-:W-:Y:S01]  /*1ef0*/  @!P0 IMAD.MOV.U32 R12, RZ, RZ, RZ ;  /* 0x000000ffff0c8224 */ /* 0x000fe200078e00ff */
[----:B------:R-:W-:Y:S01]  /*1f00*/  SEL R55, R55, 0xfffffff0, !P1 ;  /* 0xfffffff037377807 */ /* 0x000fe20004800000 */
[----:B------:R-:W-:Y:S01]  /*1f10*/  IMAD.IADD R147, R145, 0x1, R147 ;  /* 0x0000000191937824 */ /* 0x000fe200078e0293 */
[----:B------:R-:W-:Y:S01]  /*1f20*/  SEL R53, R53, 0xffffffe0, !P2 ;  /* 0xffffffe035357807 */ /* 0x000fe20005000000 */
[----:B-1----:R-:W-:Y:S06]  /*1f30*/  @!P3 BRA `(.L_x_4191) ;  /* 0x000000a000ecb947 */ /* 0x002fec0003800000 */
        /* <DEDUP_REMOVED lines=11> */
[----:B------:R-:W-:-:S04]  /*1ff0*/  LEA R13, R165, 0xffffffc0, 0x6 ;  /* 0xffffffc0a50d7811 */ /* 0x000fc800078e30ff */
[----:B------:R-:W-:Y:S01]  /*2000*/  IADD3 R12, R13, R12, RZ ;  /* 0x0000000c0d0c7210 */ /* 0x000fe20007ffe0ff */
[C---:B------:R-:W-:Y:S01]  /*2010*/  IMAD.SHL.U32 R76, R168.reuse, 0x20, RZ ;  /* 0x00000020a84c7824 */ /* 0x040fe200078e00ff */
[C---:B------:R-:W-:Y:S01]  /*2020*/  SHF.L.U64.HI R77, R168.reuse, 0x5, R169 ;  /* 0x00000005a84d7819 */ /* 0x040fe200000102a9 */
[----:B------:R-:W-:Y:S02]  /*2030*/  IMAD R75, R169, 0x60, RZ ;  /* 0x00000060a94b7824 */ /* 0x000fe400078e02ff */
[----:B------:R-:W-:Y:S01]  /*2040*/  IMAD.WIDE.U32 R154, R168, 0x60, RZ ;  /* 0x00000060a89a7825 */ /* 0x000fe200078e00ff */
[----:B------:R-:W-:Y:S02]  /*2050*/  SHF.L.U64.HI R77, R76, 0x1, R77 ;  /* 0x000000014c4d7819 */ /* 0x000fe4000001024d */
[C---:B------:R-:W-:Y:S01]  /*2060*/  IADD3 R73, R148.reuse, 0x20, RZ ;  /* 0x0000002094497810 */ /* 0x040fe20007ffe0ff */
[----:B------:R-:W-:Y:S01]  /*2070*/  VIADD R74, R148, 0x10 ;  /* 0x00000010944a7836 */ /* 0x000fe20000000000 */
[----:B------:R-:W-:Y:S01]  /*2080*/  SHF.L.U64.HI R79, R166, 0x5, R167 ;  /* 0x00000005a64f7819 */ /* 0x000fe200000102a7 */
[----:B------:R-:W-:Y:S01]  /*2090*/  VIADD R72, R148, 0x30 ;  /* 0x0000003094487836 */ /* 0x000fe20000000000 */
[----:B------:R-:W-:Y:S01]  /*20a0*/  MOV R116, R245 ;  /* 0x000000f500747202 */ /* 0x000fe20000000f00 */
[----:B------:R-:W-:Y:S01]  /*20b0*/  IMAD.SHL.U32 R78, R166, 0x20, RZ ;  /* 0x00000020a64e7824 */ /* 0x000fe200078e00ff */
[----:B------:R-:W-:Y:S01]  /*20c0*/  MOV R158, R232 ;  /* 0x000000e8009e7202 */ /* 0x000fe20000000f00 */
[----:B------:R-:W-:-:S02]  /*20d0*/  IMAD.MOV.U32 R117, RZ, RZ, R244 ;  /* 0x000000ffff757224 */ /* 0x000fc400078e00f4 */
[----:B------:R-:W-:Y:S02]  /*20e0*/  IMAD.SHL.U32 R76, R76, 0x2, RZ ;  /* 0x000000024c4c7824 */ /* 0x000fe400078e00ff */
[----:B------:R-:W-:Y:S02]  /*20f0*/  IMAD.IADD R75, R155, 0x1, R75 ;  /* 0x000000019b4b7824 */ /* 0x000fe400078e024b */
[----:B------:R-:W-:Y:S02]  /*2100*/  IMAD.MOV.U32 R159, RZ, RZ, R231 ;  /* 0x000000ffff9f7224 */ /* 0x000fe400078e00e7 */
[-C--:B--2---:R-:W-:Y:S02]  /*2110*/  IMAD R0, R29, R236.reuse, RZ ;  /* 0x000000ec1d007224 */ /* 0x084fe400078e02ff */
[----:B---3--:R-:W-:Y:S02]  /*2120*/  IMAD R2, R31, R236, RZ ;  /* 0x000000ec1f027224 */ /* 0x008fe400078e02ff */
[----:B------:R-:W-:-:S02]  /*2130*/  IMAD R0, R28, R61, R0 ;  /* 0x0000003d1c007224 */ /* 0x000fc400078e0200 */
[----:B------:R-:W-:-:S04]  /*2140*/  IMAD.WIDE.U32 R28, R236, R28, R24 ;  /* 0x0000001cec1c7225 */ /* 0x000fc800078e0018 */
[----:B------:R-:W-:-:S04]  /*2150*/  IMAD.WIDE.U32 R22, R236, R30, R24 ;  /* 0x0000001eec167225 */ /* 0x000fc800078e0018 */
[----:B------:R-:W-:Y:S02]  /*2160*/  IMAD R2, R30, R61, R2 ;  /* 0x0000003d1e027224 */ /* 0x000fe400078e0202 */
[----:B------:R-:W-:Y:S01]  /*2170*/  IMAD.IADD R29, R29, 0x1, R0 ;  /* 0x000000011d1d7824 */ /* 0x000fe200078e0200 */
[----:B------:R-:W-:Y:S01]  /*2180*/  SHF.R.S32.HI R0, RZ, 0x1f, R13 ;  /* 0x0000001fff007819 */ /* 0x000fe2000001140d */
[----:B------:R-:W-:Y:S02]  /*2190*/  IMAD.IADD R23, R23, 0x1, R2 ;  /* 0x0000000117177824 */ /* 0x000fe400078e0202 */
[-C--:B----4-:R-:W-:Y:S02]  /*21a0*/  IMAD R3, R161, R13.reuse, RZ ;  /* 0x0000000da1037224 */ /* 0x090fe400078e02ff */
[----:B-----5:R-:W-:Y:S02]  /*21b0*/  IMAD R11, R157, R13, RZ ;  /* 0x0000000d9d0b7224 */ /* 0x020fe400078e02ff */
[----:B------:R-:W-:-:S02]  /*21c0*/  IMAD R3, R160, R0, R3 ;  /* 0x00000000a0037224 */ /* 0x000fc400078e0203 */
[----:B------:R-:W-:-:S04]  /*21d0*/  IMAD.WIDE.U32 R22, R160, R13, R22 ;  /* 0x0000000da0167225 */ /* 0x000fc800078e0016 */
[----:B------:R-:W-:Y:S02]  /*21e0*/  IMAD R11, R156, R0, R11 ;  /* 0x000000009c0b7224 */ /* 0x000fe400078e020b */
[----:B------:R-:W-:Y:S01]  /*21f0*/  IMAD.WIDE.U32 R28, R13, R156, R28 ;  /* 0x0000009c0d1c7225 */ /* 0x000fe200078e001c */
[----:B------:R-:W-:Y:S02]  /*2200*/  IADD3 R23, R23, R3, RZ ;  /* 0x0000000317177210 */ /* 0x000fe40007ffe0ff */
[----:B------:R-:W-:Y:S01]  /*2210*/  IADD3 R3, P0, -R66, R148, RZ ;  /* 0x0000009442037210 */ /* 0x000fe20007f1e1ff */
[----:B------:R-:W-:Y:S01]  /*2220*/  IMAD.IADD R29, R29, 0x1, R11 ;  /* 0x000000011d1d7824 */ /* 0x000fe200078e020b */
[----:B------:R-:W-:Y:S01]  /*2230*/  SHF.R.S32.HI R11, RZ, 0x1f, R66 ;  /* 0x0000001fff0b7819 */ /* 0x000fe20000011442 */
[----:B------:R-:W-:Y:S01]  /*2240*/  IMAD R2, R21, R4, RZ ;  /* 0x0000000415027224 */ /* 0x000fe200078e02ff */
[----:B------:R-:W-:Y:S01]  /*2250*/  LEA.HI R139, R10, R10, RZ, 0x1 ;  /* 0x0000000a0a8b7211 */ /* 0x000fe200078f08ff */
[----:B------:R-:W-:-:S02]  /*2260*/  IMAD R0, R19, R4, RZ ;  /* 0x0000000413007224 */ /* 0x000fc400078e02ff */
[-C--:B------:R-:W-:Y:S01]  /*2270*/  IMAD R2, R20, R5.reuse, R2 ;  /* 0x0000000514027224 */ /* 0x080fe200078e0202 */
[----:B------:R-:W-:Y:S01]  /*2280*/  SHF.R.S32.HI R139, RZ, 0x1, R139 ;  /* 0x00000001ff8b7819 */ /* 0x000fe2000001148b */
[----:B------:R-:W-:Y:S02]  /*2290*/  IMAD R0, R18, R5, R0 ;  /* 0x0000000512007224 */ /* 0x000fe400078e0200 */
[----:B------:R-:W-:-:S04]  /*22a0*/  IMAD.WIDE.U32 R20, R20, R4, R28 ;  /* 0x0000000414147225 */ /* 0x000fc800078e001c */
[----:B------:R-:W-:-:S04]  /*22b0*/  IMAD.WIDE.U32 R18, R18, R4, R22 ;  /* 0x0000000412127225 */ /* 0x000fc800078e0016 */
[----:B------:R-:W-:Y:S02]  /*22c0*/  IMAD.X R11, R149, 0x1, ~R11, P0 ;  /* 0x00000001950b7824 */ /* 0x000fe400000e0e0b */
[----:B------:R-:W-:Y:S02]  /*22d0*/  IMAD.IADD R21, R21, 0x1, R2 ;  /* 0x0000000115157824 */ /* 0x000fe400078e0202 */
[----:B------:R-:W-:Y:S02]  /*22e0*/  IMAD.IADD R19, R19, 0x1, R0 ;  /* 0x0000000113137824 */ /* 0x000fe400078e0200 */
[C---:B------:R-:W-:Y:S02]  /*22f0*/  IMAD R109, R11.reuse, R156, RZ ;  /* 0x0000009c0b6d7224 */ /* 0x040fe400078e02ff */
[----:B------:R-:W-:Y:S02]  /*2300*/  IMAD R111, R11, R160, RZ ;  /* 0x000000a00b6f7224 */ /* 0x000fe400078e02ff */
[----:B------:R-:W-:-:S02]  /*2310*/  IMAD R4, R148, R139, R67 ;  /* 0x0000008b94047224 */ /* 0x000fc400078e0243 */
[----:B------:R-:W-:Y:S02]  /*2320*/  IMAD R115, R139, R12, RZ ;  /* 0x0000000c8b737224 */ /* 0x000fe400078e02ff */
[-C--:B------:R-:W-:Y:S02]  /*2330*/  IMAD R109, R157, R3.reuse, R109 ;  /* 0x000000039d6d7224 */ /* 0x080fe400078e026d */
[----:B------:R-:W-:-:S04]  /*2340*/  IMAD.WIDE.U32 R10, R156, R3, R20 ;  /* 0x000000039c0a7225 */ /* 0x000fc800078e0014 */
[-C--:B------:R-:W-:Y:S02]  /*2350*/  IMAD R111, R161, R3.reuse, R111 ;  /* 0x00000003a16f7224 */ /* 0x080fe400078e026f */
[----:B------:R-:W-:-:S04]  /*2360*/  IMAD.WIDE.U32 R12, R160, R3, R18 ;  /* 0x00000003a00c7225 */ /* 0x000fc800078e0012 */
[----:B------:R-:W-:Y:S01]  /*2370*/  IMAD.IADD R3, R67, 0x1, R4 ;  /* 0x0000000143037824 */ /* 0x000fe200078e0204 */
[----:B------:R-:W-:Y:S02]  /*2380*/  SHF.R.S32.HI R2, RZ, 0x1f, R115 ;  /* 0x0000001fff027819 */ /* 0x000fe40000011473 */
[----:B------:R-:W-:Y:S01]  /*2390*/  IADD3 R0, P3, R115, R4, RZ ;  /* 0x0000000473007210 */ /* 0x000fe20007f7e0ff */
[----:B------:R-:W-:Y:S01]  /*23a0*/  IMAD.IADD R109, R11, 0x1, R109 ;  /* 0x000000010b6d7824 */ /* 0x000fe200078e026d */
[----:B------:R-:W-:Y:S01]  /*23b0*/  IADD3 R115, P2, R115, R3, RZ ;  /* 0x0000000373737210 */ /* 0x000fe20007f5e0ff */
[----:B------:R-:W-:Y:S01]  /*23c0*/  IMAD.IADD R111, R13, 0x1, R111 ;  /* 0x000000010d6f7824 */ /* 0x000fe200078e026f */
[----:B------:R-:W-:Y:S02]  /*23d0*/  LEA R108, P1, R10, R16, 0x1 ;  /* 0x000000100a6c7211 */ /* 0x000fe400078208ff */
[----:B------:R-:W-:Y:S02]  /*23e0*/  LEA R110, P0, R12, R14, 0x1 ;  /* 0x0000000e0c6e7211 */ /* 0x000fe400078008ff */
[----:B------:R-:W-:-:S02]  /*23f0*/  LEA.HI.X.SX32 R5, R4, R2, 0x1, P3 ;  /* 0x0000000204057211 */ /* 0x000fc400018f0eff */
[----:B------:R-:W-:Y:S01]  /*2400*/  SHF.L.U32 R28, R0, 0x1, RZ ;  /* 0x00000001001c7819 */ /* 0x000fe200000006ff */
[----:B------:R-:W-:Y:S01]  /*2410*/  IMAD.SHL.U32 R114, R115, 0x2, RZ ;  /* 0x0000000273727824 */ /* 0x000fe200078e00ff */
[----:B------:R-:W-:Y:S02]  /*2420*/  LEA.HI.X R109, R10, R17, R109, 0x1, P1 ;  /* 0x000000110a6d7211 */ /* 0x000fe400008f0c6d */
[----:B------:R-:W-:Y:S01]  /*2430*/  LEA.HI.X.SX32 R2, R3, R2, 0x1, P2 ;  /* 0x0000000203027211 */ /* 0x000fe200010f0eff */
[----:B------:R-:W-:Y:S01]  /*2440*/  IMAD.SHL.U32 R82, R160, 0x10, RZ ;  /* 0x00000010a0527824 */ /* 0x000fe200078e00ff */
[----:B------:R-:W-:Y:S02]  /*2450*/  LEA.HI.X R111, R12, R15, R111, 0x1, P0 ;  /* 0x0000000f0c6f7211 */ /* 0x000fe400000f0c6f */
[----:B------:R-:W-:Y:S02]  /*2460*/  SHF.L.U64.HI R0, R0, 0x1, R5 ;  /* 0x0000000100007819 */ /* 0x000fe40000010205 */
[----:B------:R-:W-:-:S02]  /*2470*/  IADD3 R56, P1, R8, R28, RZ ;  /* 0x0000001c08387210 */ /* 0x000fc40007f3e0ff */
[----:B------:R-:W-:Y:S02]  /*2480*/  IADD3 R28, P0, R6, R28, RZ ;  /* 0x0000001c061c7210 */ /* 0x000fe40007f1e0ff */
[----:B------:R-:W-:Y:S02]  /*2490*/  SHF.L.U64.HI R115, R115, 0x1, R2 ;  /* 0x0000000173737819 */ /* 0x000fe40000010202 */
[-C--:B------:R-:W-:Y:S01]  /*24a0*/  IADD3 R112, P3, R8, R114.reuse, RZ ;  /* 0x0000007208707210 */ /* 0x080fe20007f7e0ff */
[----:B------:R-:W-:Y:S01]  /*24b0*/  IMAD.X R57, R9, 0x1, R0, P1 ;  /* 0x0000000109397824 */ /* 0x000fe200008e0600 */
[----:B------:R-:W-:Y:S02]  /*24c0*/  IADD3 R114, P2, R6, R114, RZ ;  /* 0x0000007206727210 */ /* 0x000fe40007f5e0ff */
[----:B------:R-:W-:Y:S02]  /*24d0*/  IADD3.X R29, R7, R0, RZ, P0, !PT ;  /* 0x00000000071d7210 */ /* 0x000fe400007fe4ff */
[----:B------:R-:W-:-:S02]  /*24e0*/  SHF.L.U64.HI R81, R160, 0x4, R161 ;  /* 0x00000004a0517819 */ /* 0x000fc400000102a1 */
[----:B------:R-:W-:Y:S02]  /*24f0*/  SHF.L.U32 R84, R160, 0x5, RZ ;  /* 0x00000005a0547819 */ /* 0x000fe400000006ff */
[----:B------:R-:W-:Y:S01]  /*2500*/  IADD3 R91, P1, P0, R82, R82, R82 ;  /* 0x00000052525b7210 */ /* 0x000fe2000783e052 */
[----:B------:R-:W-:Y:S01]  /*2510*/  IMAD.X R113, R9, 0x1, R115, P3 ;  /* 0x0000000109717824 */ /* 0x000fe200018e0673 */
[----:B------:R-:W-:Y:S01]  /*2520*/  SHF.L.U64.HI R83, R160, 0x5, R161 ;  /* 0x00000005a0537819 */ /* 0x000fe200000102a1 */
[----:B------:R-:W-:Y:S01]  /*2530*/  IMAD.X R115, R7, 0x1, R115, P2 ;  /* 0x0000000107737824 */ /* 0x000fe200010e0673 */
[----:B------:R-:W-:Y:S02]  /*2540*/  IADD3.X R92, R81, R81, R81, P1, P0 ;  /* 0x00000051515c7210 */ /* 0x000fe40000fe0451 */
[C-C-:B------:R-:W-:Y:S02]  /*2550*/  IADD3 R85, P5, P4, -R84.reuse, 0x40, R91.reuse ;  /* 0x0000004054557810 */ /* 0x140fe40007cbe15b */
[----:B------:R-:W-:-:S02]  /*2560*/  IADD3 R87, P3, P2, -R84, 0x80, R91 ;  /* 0x0000008054577810 */ /* 0x000fc40007a7e15b */
[----:B------:R-:W-:Y:S01]  /*2570*/  IADD3 R91, P1, P0, -R84, 0xc0, R91 ;  /* 0x000000c0545b7810 */ /* 0x000fe2000783e15b */
[----:B------:R-:W-:Y:S01]  /*2580*/  IMAD.SHL.U32 R143, R139, 0x10, RZ ;  /* 0x000000108b8f7824 */ /* 0x000fe200078e00ff */
[C-C-:B------:R-:W-:Y:S02]  /*2590*/  IADD3.X R86, ~R83.reuse, RZ, R92.reuse, P5, P4 ;  /* 0x000000ff53567210 */ /* 0x140fe40002fe855c */
[C-C-:B------:R-:W-:Y:S02]  /*25a0*/  IADD3.X R88, ~R83.reuse, RZ, R92.reuse, P3, P2 ;  /* 0x000000ff53587210 */ /* 0x140fe40001fe455c */
[----:B------:R-:W-:Y:S02]  /*25b0*/  IADD3.X R92, ~R83, RZ, R92, P1, P0 ;  /* 0x000000ff535c7210 */ /* 0x000fe40000fe055c */
[-C--:B------:R-:W-:Y:S02]  /*25c0*/  IADD3 R93, P1, R87, R82.reuse, RZ ;  /* 0x00000052575d7210 */ /* 0x080fe40007f3e0ff */
[-C--:B------:R-:W-:Y:S01]  /*25d0*/  IADD3 R95, P0, R91, R82.reuse, RZ ;  /* 0x000000525b5f7210 */ /* 0x080fe20007f1e0ff */
[----:B------:R-:W-:Y:S01]  /*25e0*/  VIADD R135, R143, 0xc0 ;  /* 0x000000c08f877836 */ /* 0x000fe20000000000 */
[-C--:B------:R-:W-:Y:S01]  /*25f0*/  IADD3 R89, P2, R85, R82.reuse, RZ ;  /* 0x0000005255597210 */ /* 0x080fe20007f5e0ff */
[C---:B------:R-:W-:Y:S01]  /*2600*/  VIADD R137, R143.reuse, 0x80 ;  /* 0x000000808f897836 */ /* 0x040fe20000000000 */
[----:B------:R-:W-:Y:S01]  /*2610*/  IADD3 R138, R143, 0x40, RZ ;  /* 0x000000408f8a7810 */ /* 0x000fe20007ffe0ff */
[--C-:B------:R-:W-:Y:S01]  /*2620*/  IMAD.X R94, R88, 0x1, R81.reuse, P1 ;  /* 0x00000001585e7824 */ /* 0x100fe200008e0651 */
[----:B------:R-:W-:Y:S01]  /*2630*/  IADD3.X R90, R86, R81, RZ, P2, !PT ;  /* 0x00000051565a7210 */ /* 0x000fe200017fe4ff */
[----:B------:R-:W-:Y:S01]  /*2640*/  IMAD.X R96, R92, 0x1, R81, P0 ;  /* 0x000000015c607824 */ /* 0x000fe200000e0651 */
[----:B------:R-:W-:-:S02]  /*2650*/  IADD3 R103, P2, R89, R82, RZ ;  /* 0x0000005259677210 */ /* 0x000fc40007f5e0ff */
[-C--:B------:R-:W-:Y:S02]  /*2660*/  IADD3 R105, P1, R93, R82.reuse, RZ ;  /* 0x000000525d697210 */ /* 0x080fe40007f3e0ff */
[----:B------:R-:W-:Y:S01]  /*2670*/  IADD3 R107, P0, R95, R82, RZ ;  /* 0x000000525f6b7210 */ /* 0x000fe20007f1e0ff */
[C---:B------:R-:W-:Y:S01]  /*2680*/  IMAD.IADD R134, R143.reuse, 0x1, R137 ;  /* 0x000000018f867824 */ /* 0x040fe200078e0289 */
[C---:B------:R-:W-:Y:S02]  /*2690*/  IADD3 R132, R143.reuse, R135, RZ ;  /* 0x000000878f847210 */ /* 0x040fe40007ffe0ff */
[----:B------:R-:W-:Y:S01]  /*26a0*/  IADD3 R136, R143, R138, RZ ;  /* 0x0000008a8f887210 */ /* 0x000fe20007ffe0ff */
[C---:B------:R-:W-:Y:S01]  /*26b0*/  IMAD.SHL.U32 R100, R156.reuse, 0x20, RZ ;  /* 0x000000209c647824 */ /* 0x040fe200078e00ff */
[C-C-:B------:R-:W-:Y:S01]  /*26c0*/  SHF.L.U64.HI R97, R156.reuse, 0x4, R157.reuse ;  /* 0x000000049c617819 */ /* 0x140fe2000001029d */
[----:B------:R-:W-:Y:S01]  /*26d0*/  IMAD R101, R157, 0x60, RZ ;  /* 0x000000609d657824 */ /* 0x000fe200078e02ff */
[C---:B------:R-:W-:Y:S01]  /*26e0*/  SHF.L.U32 R98, R156.reuse, 0x4, RZ ;  /* 0x000000049c627819 */ /* 0x040fe200000006ff */
[----:B------:R-:W-:Y:S01]  /*26f0*/  IMAD.SHL.U32 R141, R139, 0x20, RZ ;  /* 0x000000208b8d7824 */ /* 0x000fe200078e00ff */
[----:B------:R-:W-:Y:S01]  /*2700*/  SHF.L.U64.HI R99, R156, 0x5, R157 ;  /* 0x000000059c637819 */ /* 0x000fe2000001029d */
[----:B------:R-:W-:-:S02]  /*2710*/  IMAD.X R102, R90, 0x1, R81, P2 ;  /* 0x000000015a667824 */ /* 0x000fc400010e0651 */
[--C-:B------:R-:W-:Y:S02]  /*2720*/  IMAD.X R104, R94, 0x1, R81.reuse, P1 ;  /* 0x000000015e687824 */ /* 0x100fe400008e0651 */
[----:B------:R-:W-:Y:S01]  /*2730*/  IMAD.X R106, R96, 0x1, R81, P0 ;  /* 0x00000001606a7824 */ /* 0x000fe200000e0651 */
[----:B------:R-:W-:Y:S01]  /*2740*/  IADD3 R133, R143, R136, RZ ;  /* 0x000000888f857210 */ /* 0x000fe20007ffe0ff */
[----:B------:R-:W-:-:S04]  /*2750*/  IMAD.WIDE.U32 R156, R156, 0x60, RZ ;  /* 0x000000609c9c7825 */ /* 0x000fc800078e00ff */
[----:B------:R-:W-:Y:S02]  /*2760*/  IMAD R139, R139, 0x30, RZ ;  /* 0x000000308b8b7824 */ /* 0x000fe400078e02ff */
[C---:B------:R-:W-:Y:S02]  /*2770*/  IMAD.IADD R131, R143.reuse, 0x1, R134 ;  /* 0x000000018f837824 */ /* 0x040fe400078e0286 */
[----:B------:R-:W-:Y:S01]  /*2780*/  IMAD.IADD R130, R143, 0x1, R132 ;  /* 0x000000018f827824 */ /* 0x000fe200078e0284 */
[----:B------:R-:W-:Y:S01]  /*2790*/  SHF.L.U64.HI R97, R98, 0x1, R97 ;  /* 0x0000000162617819 */ /* 0x000fe20000010261 */
[----:B------:R-:W-:Y:S01]  /*27a0*/  VIADD R20, R24, 0x40 ;  /* 0x0000004018147836 */ /* 0x000fe20000000000 */
[----:B------:R-:W-:Y:S01]  /*27b0*/  SHF.L.U64.HI R99, R100, 0x1, R99 ;  /* 0x0000000164637819 */ /* 0x000fe20000010263 */
[----:B------:R-:W-:Y:S01]  /*27c0*/  VIADD R18, R24, 0xc0 ;  /* 0x000000c018127836 */ /* 0x000fe20000000000 */
[----:B------:R-:W-:Y:S01]  /*27d0*/  SHF.L.U64.HI R102, R103, 0x1, R102 ;  /* 0x0000000167667819 */ /* 0x000fe20000010266 */
[----:B------:R-:W-:Y:S01]  /*27e0*/  IMAD.MOV.U32 R17, RZ, RZ, R165 ;  /* 0x000000ffff117224 */ /* 0x000fe200078e00a5 */
[----:B------:R-:W-:Y:S01]  /*27f0*/  SHF.L.U64.HI R104, R105, 0x1, R104 ;  /* 0x0000000169687819 */ /* 0x000fe20000010268 */
[----:B------:R-:W-:Y:S01]  /*2800*/  IMAD.SHL.U32 R98, R98, 0x2, RZ ;  /* 0x0000000262627824 */ /* 0x000fe200078e00ff */
[----:B------:R-:W-:Y:S01]  /*2810*/  SHF.L.U64.HI R106, R107, 0x1, R106 ;  /* 0x000000016b6a7819 */ /* 0x000fe2000001026a */
[----:B------:R-:W-:Y:S01]  /*2820*/  IMAD.SHL.U32 R100, R100, 0x2, RZ ;  /* 0x0000000264647824 */ /* 0x000fe200078e00ff */
[----:B------:R-:W-:Y:S01]  /*2830*/  IADD3 R19, R24, 0x80, RZ ;  /* 0x0000008018137810 */ /* 0x000fe20007ffe0ff */
[----:B------:R-:W-:Y:S01]  /*2840*/  IMAD.SHL.U32 R105, R105, 0x2, RZ ;  /* 0x0000000269697824 */ /* 0x000fe200078e00ff */
[----:B------:R-:W-:Y:S01]  /*2850*/  IADD3 R101, R157, R101, RZ ;  /* 0x000000659d657210 */ /* 0x000fe20007ffe0ff */
[----:B------:R-:W-:Y:S01]  /*2860*/  IMAD.SHL.U32 R107, R107, 0x2, RZ ;  /* 0x000000026b6b7824 */ /* 0x000fe200078e00ff */
[----:B------:R-:W-:-:S02]  /*2870*/  SHF.R.S32.HI R129, RZ, 0x1f, R143 ;  /* 0x0000001fff817819 */ /* 0x000fc4000001148f */
[----:B------:R-:W-:Y:S02]  /*2880*/  SHF.R.S32.HI R128, RZ, 0x1f, R141 ;  /* 0x0000001fff807819 */ /* 0x000fe4000001148d */
[----:B------:R-:W-:Y:S02]  /*2890*/  SHF.R.S32.HI R126, RZ, 0x1f, R139 ;  /* 0x0000001fff7e7819 */ /* 0x000fe4000001148b */
[----:B------:R-:W-:Y:S02]  /*28a0*/  SHF.R.S32.HI R127, RZ, 0x1f, R138 ;  /* 0x0000001fff7f7819 */ /* 0x000fe4000001148a */
[----:B------:R-:W-:Y:S02]  /*28b0*/  SHF.R.S32.HI R125, RZ, 0x1f, R137 ;  /* 0x0000001fff7d7819 */ /* 0x000fe40000011489 */
[----:B------:R-:W-:Y:S02]  /*28c0*/  SHF.R.S32.HI R123, RZ, 0x1f, R135 ;  /* 0x0000001fff7b7819 */ /* 0x000fe40000011487 */
[----:B------:R-:W-:-:S02]  /*28d0*/  SHF.L.U32 R103, R103, 0x1, RZ ;  /* 0x0000000167677819 */ /* 0x000fc400000006ff */
[----:B------:R-:W-:Y:S02]  /*28e0*/  SHF.R.S32.HI R124, RZ, 0x1f, R136 ;  /* 0x0000001fff7c7819 */ /* 0x000fe40000011488 */
[----:B------:R-:W-:Y:S02]  /*28f0*/  SHF.R.S32.HI R122, RZ, 0x1f, R134 ;  /* 0x0000001fff7a7819 */ /* 0x000fe40000011486 */
[----:B------:R-:W-:Y:S02]  /*2900*/  SHF.R.S32.HI R120, RZ, 0x1f, R132 ;  /* 0x0000001fff787819 */ /* 0x000fe40000011484 */
[----:B------:R-:W-:Y:S02]  /*2910*/  SHF.R.S32.HI R121, RZ, 0x1f, R133 ;  /* 0x0000001fff797819 */ /* 0x000fe40000011485 */
[----:B------:R-:W-:Y:S02]  /*2920*/  SHF.R.S32.HI R119, RZ, 0x1f, R131 ;  /* 0x0000001fff777819 */ /* 0x000fe40000011483 */
[----:B------:R-:W-:-:S07]  /*2930*/  SHF.R.S32.HI R118, RZ, 0x1f, R130 ;  /* 0x0000001fff767819 */ /* 0x000fce0000011482 */
.L_x_4247:
[----:B------:R-:W-:Y:S01]  /*2940*/  IMAD.SHL.U32 R22, R17, 0x40, RZ ;  /* 0x0000004011167824 */ /* 0x000fe200078e00ff */
[----:B------:R-:W-:Y:S03]  /*2950*/  BSSY B2, `(.L_x_4192) ;  /* 0x0000932000027945 */ /* 0x000fe60003800000 */
[----:B------:R-:W-:Y:S04]  /*2960*/  VIADD R21, R22, 0xffffffc0 ;  /* 0xffffffc016157836 */ /* 0x000fe80000000000 */
[--C-:B---3--:R-:W-:Y:S02]  /*2970*/  IMAD.IADD R163, R54, 0x1, -R21.reuse ;  /* 0x0000000136a37824 */ /* 0x108fe400078e0a15 */
[----:B------:R-:W-:Y:S03]  /*2980*/  IMAD.IADD R59, R66, 0x1, -R21 ;  /* 0x00000001423b7824 */ /* 0x000fe600078e0a15 */
[-C--:B------:R-:W-:Y:S02]  /*2990*/  ISETP.GE.AND P0, PT, R148, R163.reuse, PT ;  /* 0x000000a39400720c */ /* 0x080fe40003f06270 */
[----:B------:R-:W-:Y:S02]  /*29a0*/  ISETP.GE.AND P4, PT, R74, R163, PT ;  /* 0x000000a34a00720c */ /* 0x000fe40003f86270 */
[-C--:B------:R-:W-:Y:S02]  /*29b0*/  ISETP.GE.AND P0, PT, R148, R59.reuse, !P0 ;  /* 0x0000003b9400720c */ /* 0x080fe40004706270 */
[----:B------:R-:W-:Y:S02]  /*29c0*/  ISETP.GE.AND P4, PT, R74, R59, !P4 ;  /* 0x0000003b4a00720c */ /* 0x000fe40006786270 */
[C---:B------:R-:W-:Y:S04]  /*29d0*/  ISETP.GE.AND P2, PT, R73.reuse, R163, PT ;  /* 0x000000a34900720c */ /* 0x040fe80003f46270 */
[----:B------:R-:W-:Y:S05]  /*29e0*/  ISETP.GE.AND P2, PT, R73, R59, !P2 ;  /* 0x0000003b4900720c */ /* 0x000fea0005746270 */
[----:B------:R-:W2:Y:S01]  /*29f0*/  @P0 LD.E.128 R12, desc[UR6][R108.64] ;  /* 0x000000066c0c0980 */ /* 0x000ea2000c101d00 */
[----:B------:R-:W-:Y:S01]  /*2a00*/  @P0 IMAD.MOV.U32 R2, RZ, RZ, R117 ;  /* 0x000000ffff020224 */ /* 0x000fe200078e0075 */
[C---:B------:R-:W-:Y:S01]  /*2a10*/  @P4 IADD3 R30, P1, R108.reuse, R98, RZ ;  /* 0x000000626c1e4210 */ /* 0x040fe20007f3e0ff */
[----:B------:R-:W-:Y:S04]  /*2a20*/  @P0 IMAD.MOV.U32 R3, RZ, RZ, R116 ;  /* 0x000000ffff030224 */ /* 0x000fe800078e0074 */
[----:B------:R-:W-:Y:S01]  /*2a30*/  @P4 IMAD.X R31, R109, 0x1, R97, P1 ;  /* 0x000000016d1f4824 */ /* 0x000fe200008e0661 */
[C---:B------:R-:W-:Y:S04]  /*2a40*/  @P4 LEA R40, P1, R63.reuse, R117, 0x1 ;  /* 0x000000753f284211 */ /* 0x040fe800078208ff */
[----:B------:R-:W-:Y:S01]  /*2a50*/  @P4 LEA.HI.X R41, R63, R116, R62, 0x1, P1 ;  /* 0x000000743f294211 */ /* 0x000fe200008f0c3e */
[----:B--2---:R1:W-:Y:S04]  /*2a60*/  @P0 ST.E.128 desc[UR6][R2.64], R12 ;  /* 0x0000000c02000985 */ /* 0x0043e8000c101d06 */
[----:B------:R-:W2:Y:S04]  /*2a70*/  @P0 LD.E.128 R8, desc[UR6][R108.64+0x80] ;  /* 0x000080066c080980 */ /* 0x000ea8000c101d00 */
[----:B--2---:R-:W-:Y:S04]  /*2a80*/  @P0 ST.E.128 desc[UR6][R2.64+0x80], R8 ;  /* 0x0000800802000985 */ /* 0x004fe8000c101d06 */
[----:B------:R-:W2:Y:S04]  /*2a90*/  @P0 LD.E.128 R4, desc[UR6][R108.64+0x100] ;  /* 0x000100066c040980 */ /* 0x000ea8000c101d00 */
[----:B--2---:R-:W-:Y:S04]  /*2aa0*/  @P0 ST.E.128 desc[UR6][R2.64+0x100], R4 ;  /* 0x0001000402000985 */ /* 0x004fe8000c101d06 */
[----:B------:R-:W2:Y:S04]  /*2ab0*/  @P0 LD.E.128 R36, desc[UR6][R108.64+0x180] ;  /* 0x000180066c240980 */ /* 0x000ea8000c101d00 */
[----:B--2---:R2:W-:Y:S04]  /*2ac0*/  @P0 ST.E.128 desc[UR6][R2.64+0x180], R36 ;  /* 0x0001802402000985 */ /* 0x0045e8000c101d06 */
[----:B-1----:R-:W3:Y:S01]  /*2ad0*/  @P4 LD.E.128 R12, desc[UR6][R30.64] ;  /* 0x000000061e0c4980 */ /* 0x002ee2000c101d00 */
[----:B--2---:R-:W-:Y:S05]  /*2ae0*/  @P2 IADD3 R2, P1, R108, R100, RZ ;  /* 0x000000646c022210 */ /* 0x004fea0007f3e0ff */
[----:B------:R-:W-:Y:S01]  /*2af0*/  @P2 IMAD.X R3, R109, 0x1, R99, P1 ;  /* 0x000000016d032824 */ /* 0x000fe200008e0663 */
[----:B------:R-:W-:Y:S05]  /*2b00*/  @P2 IADD3 R42, P1, R117, R76, RZ ;  /* 0x0000004c752a2210 */ /* 0x000fea0007f3e0ff */
[----:B------:R-:W-:Y:S01]  /*2b10*/  @P2 IMAD.X R43, R116, 0x1, R77, P1 ;  /* 0x00000001742b2824 */ /* 0x000fe200008e064d */
[C---:B------:R-:W-:Y:S04]  /*2b20*/  ISETP.GE.AND P1, PT, R72.reuse, R163, PT ;  /* 0x000000a34800720c */ /* 0x040fe80003f26270 */
[----:B------:R-:W-:Y:S01]  /*2b30*/  ISETP.GE.AND P1, PT, R72, R59, !P1 ;  /* 0x0000003b4800720c */ /* 0x000fe20004f26270 */
[----:B---3--:R1:W-:Y:S04]  /*2b40*/  @P4 ST.E.128 desc[UR6][R40.64], R12 ;  /* 0x0000000c28004985 */ /* 0x0083e8000c101d06 */
[----:B------:R-:W2:Y:S04]  /*2b50*/  @P4 LD.E.128 R8, desc[UR6][R30.64+0x80] ;  /* 0x000080061e084980 */ /* 0x000ea8000c101d00 */
[----:B--2---:R2:W-:Y:S04]  /*2b60*/  @P4 ST.E.128 desc[UR6][R40.64+0x80], R8 ;  /* 0x0000800828004985 */ /* 0x0045e8000c101d06 */
[----:B------:R-:W3:Y:S04]  /*2b70*/  @P4 LD.E.128 R4, desc[UR6][R30.64+0x100] ;  /* 0x000100061e044980 */ /* 0x000ee8000c101d00 */
[----:B---3--:R3:W-:Y:S04]  /*2b80*/  @P4 ST.E.128 desc[UR6][R40.64+0x100], R4 ;  /* 0x0001000428004985 */ /* 0x0087e8000c101d06 */
[----:B------:R4:W5:Y:S02]  /*2b90*/  @P4 LD.E.128 R32, desc[UR6][R30.64+0x180] ;  /* 0x000180061e204980 */ /* 0x000964000c101d00 */
[----:B----4-:R-:W-:Y:S05]  /*2ba0*/  @P1 IADD3 R30, P3, R108, R156, RZ ;  /* 0x0000009c6c1e1210 */ /* 0x010fea0007f7e0ff */
[----:B------:R-:W-:Y:S01]  /*2bb0*/  @P1 IMAD.X R31, R109, 0x1, R101, P3 ;  /* 0x000000016d1f1824 */ /* 0x000fe200018e0665 */
[----:B-----5:R4:W-:Y:S04]  /*2bc0*/  @P4 ST.E.128 desc[UR6][R40.64+0x180], R32 ;  /* 0x0001802028004985 */ /* 0x0209e8000c101d06 */
[----:B-1----:R-:W5:Y:S04]  /*2bd0*/  @P2 LD.E.128 R12, desc[UR6][R2.64] ;  /* 0x00000006020c2980 */ /* 0x002f68000c101d00 */
[----:B-----5:R1:W-:Y:S04]  /*2be0*/  @P2 ST.E.128 desc[UR6][R42.64], R12 ;  /* 0x0000000c2a002985 */ /* 0x0203e8000c101d06 */
[----:B--2---:R-:W2:Y:S04]  /*2bf0*/  @P2 LD.E.128 R8, desc[UR6][R2.64+0x80] ;  /* 0x0000800602082980 */ /* 0x004ea8000c101d00 */
[----:B--2---:R2:W-:Y:S04]  /*2c00*/  @P2 ST.E.128 desc[UR6][R42.64+0x80], R8 ;  /* 0x000080082a002985 */ /* 0x0045e8000c101d06 */
[----:B---3--:R-:W3:Y:S04]  /*2c10*/  @P2 LD.E.128 R4, desc[UR6][R2.64+0x100] ;  /* 0x0001000602042980 */ /* 0x008ee8000c101d00 */
[----:B---3--:R3:W-:Y:S04]  /*2c20*/  @P2 ST.E.128 desc[UR6][R42.64+0x100], R4 ;  /* 0x000100042a002985 */ /* 0x0087e8000c101d06 */
[----:B------:R-:W5:Y:S04]  /*2c30*/  @P2 LD.E.128 R36, desc[UR6][R2.64+0x180] ;  /* 0x0001800602242980 */ /* 0x000f68000c101d00 */
[----:B-----5:R1:W-:Y:S01]  /*2c40*/  @P2 ST.E.128 desc[UR6][R42.64+0x180], R36 ;  /* 0x000180242a002985 */ /* 0x0203e2000c101d06 */
[----:B----4-:R-:W-:Y:S03]  /*2c50*/  @P1 IADD3 R40, P2, R117, R154, RZ ;  /* 0x0000009a75281210 */ /* 0x010fe60007f5e0ff */
[----:B------:R-:W4:Y:S02]  /*2c60*/  @P1 LD.E.128 R32, desc[UR6][R30.64] ;  /* 0x000000061e201980 */ /* 0x000f24000c101d00 */
[----:B------:R-:W-:Y:S05]  /*2c70*/  @P1 IMAD.X R41, R116, 0x1, R75, P2 ;  /* 0x0000000174291824 */ /* 0x000fea00010e064b */
[----:B----4-:R4:W-:Y:S04]  /*2c80*/  @P1 ST.E.128 desc[UR6][R40.64], R32 ;  /* 0x0000002028001985 */ /* 0x0109e8000c101d06 */
[----:B-1----:R-:W5:Y:S04]  /*2c90*/  @P1 LD.E.128 R12, desc[UR6][R30.64+0x80] ;  /* 0x000080061e0c1980 */ /* 0x002f68000c101d00 */
[----:B-----5:R4:W-:Y:S04]  /*2ca0*/  @P1 ST.E.128 desc[UR6][R40.64+0x80], R12 ;  /* 0x0000800c28001985 */ /* 0x0209e8000c101d06 */
[----:B--2---:R-:W2:Y:S04]  /*2cb0*/  @P1 LD.E.128 R8, desc[UR6][R30.64+0x100] ;  /* 0x000100061e081980 */ /* 0x004ea8000c101d00 */
[----:B--2---:R4:W-:Y:S04]  /*2cc0*/  @P1 ST.E.128 desc[UR6][R40.64+0x100], R8 ;  /* 0x0001000828001985 */ /* 0x0049e8000c101d06 */
[----:B---3--:R-:W2:Y:S04]  /*2cd0*/  @P1 LD.E.128 R4, desc[UR6][R30.64+0x180] ;  /* 0x000180061e041980 */ /* 0x008ea8000c101d00 */
[----:B--2---:R4:W-:Y:S04]  /*2ce0*/  @P1 ST.E.128 desc[UR6][R40.64+0x180], R4 ;  /* 0x0001800428001985 */ /* 0x0049e8000c101d06 */
[----:B------:R-:W2:Y:S04]  /*2cf0*/  LD.E R23, desc[UR6][R26.64+0xd0] ;  /* 0x0000d0061a177980 */ /* 0x000ea8000c101900 */
[----:B------:R-:W3:Y:S01]  /*2d00*/  LD.E R3, desc[UR6][R26.64+0x130] ;  /* 0x000130061a037980 */ /* 0x000ee2000c101900 */
[----:B--2---:R-:W-:Y:S01]  /*2d10*/  ISETP.NE.AND P2, PT, R23, RZ, PT ;  /* 0x000000ff1700720c */ /* 0x004fe20003f45270 */
[----:B---3--:R-:W-:Y:S05]  /*2d20*/  IMAD.U32 R3, R3, -0x40, RZ ;  /* 0xffffffc003037824 */ /* 0x008fea00078e00ff */
[C---:B------:R-:W-:Y:S04]  /*2d30*/  LEA R108, P1, R3.reuse, R108, 0x1 ;  /* 0x0000006c036c7211 */ /* 0x040fe800078208ff */
[----:B------:R-:W-:Y:S03]  /*2d40*/  LEA.HI.X.SX32 R109, R3, R109, 0x1, P1 ;  /* 0x0000006d036d7211 */ /* 0x000fe600008f0eff */
[----:B----4-:R-:W-:Y:S06]  /*2d50*/  @!P2 BRA `(.L_x_4193) ;  /* 0x0000008800f4a947 */ /* 0x010fec0003800000 */
[----:B------:R-:W2:Y:S02]  /*2d60*/  LD.E.U8 R0, desc[UR6][R26.64+0x1b3] ;  /* 0x0001b3061a007980 */ /* 0x000ea4000c101100 */
[----:B--2---:R-:W-:Y:S11]  /*2d70*/  ISETP.NE.AND P1, PT, R0, RZ, PT ;  /* 0x000000ff0000720c */ /* 0x004ff60003f25270 */
[----:B------:R-:W-:Y:S02]  /*2d80*/  @!UPT UIADD3 URZ, URZ, URZ, URZ ;  /* 0x0000003f3f3ff290 */ /* 0x000fe4000fffe03f */
[----:B------:R-:W-:Y:S05]  /*2d90*/  @!P1 BRA `(.L_x_4194) ;  /* 0x0000003000209947 */ /* 0x000fea0003800000 */
[CC--:B------:R-:W-:Y:S01]  /*2da0*/  ISETP.GE.AND P3, PT, R73.reuse, R163.reuse, PT ;  /* 0x000000a34900720c */ /* 0x0c0fe20003f66270 */
[----:B------:R-:W-:Y:S01]  /*2db0*/  BSSY B0, `(.L_x_4195) ;  /* 0x00000ba000007945 */ /* 0x000fe20003800000 */
[C---:B------:R-:W-:Y:S02]  /*2dc0*/  ISETP.GE.AND P2, PT, R72.reuse, R163, PT ;  /* 0x000000a34800720c */ /* 0x040fe40003f46270 */
[-C--:B------:R-:W-:Y:S02]  /*2dd0*/  ISETP.GE.AND P3, PT, R73, R59.reuse, !P3 ;  /* 0x0000003b4900720c */ /* 0x080fe40005f66270 */
[----:B------:R-:W-:Y:S01]  /*2de0*/  ISETP.GE.AND P2, PT, R72, R59, !P2 ;  /* 0x0000003b4800720c */ /* 0x000fe20005746270 */
[----:B------:R-:W-:Y:S01]  /*2df0*/  @!UPT UIADD3 URZ, URZ, URZ, URZ ;  /* 0x0000003f3f3ff290 */ /* 0x000fe2000fffe03f */
[----:B------:R-:W-:Y:S11]  /*2e00*/  @!P0 BRA `(.L_x_4196) ;  /* 0x0000000800d08947 */ /* 0x000ff60003800000 */
[-C--:B------:R-:W-:Y:S01]  /*2e10*/  ISETP.GE.AND P0, PT, R24, R23.reuse, PT ;  /* 0x000000171800720c */ /* 0x080fe20003f06270 */
[----:B------:R-:W2:Y:S01]  /*2e20*/  LD.E.128 R36, desc[UR6][R110.64] ;  /* 0x000000066e247980 */ /* 0x000ea2000c101d00 */
[----:B------:R-:W-:Y:S11]  /*2e30*/  ISETP.GE.AND P1, PT, R20, R23, PT ;  /* 0x000000171400720c */ /* 0x000ff60003f26270 */
[----:B------:R-:W3:Y:S06]  /*2e40*/  @!P0 LD.E.64 R48, desc[UR6][R56.64] ;  /* 0x0000000638308980 */ /* 0x000eec000c101b00 */
[----:B------:R-:W4:Y:S01]  /*2e50*/  @!P0 LD.E.64 R30, desc[UR6][R28.64] ;  /* 0x000000061c1e8980 */ /* 0x000f22000c101b00 */
[C---:B--2---:R-:W-:Y:S02]  /*2e60*/  @!P0 LOP3.LUT R34, R36.reuse, 0xffff0000, RZ, 0xc0, !PT ;  /* 0xffff000024228812 */ /* 0x044fe400078ec0ff */
[----:B------:R-:W-:Y:S02]  /*2e70*/  @!P0 SHF.L.U32 R44, R36, 0x10, RZ ;  /* 0x00000010242c8819 */ /* 0x000fe400000006ff */
[----:B------:R-:W-:Y:S02]  /*2e80*/  @!P0 LOP3.LUT R35, R37, 0xffff0000, RZ, 0xc0, !PT ;  /* 0xffff000025238812 */ /* 0x000fe400078ec0ff */
[----:B------:R-:W-:Y:S02]  /*2e90*/  @!P0 SHF.L.U32 R47, R38, 0x10, RZ ;  /* 0x00000010262f8819 */ /* 0x000fe400000006ff */
[C---:B---3--:R-:W-:Y:S01]  /*2ea0*/  @!P0 SHF.L.U32 R43, R48.reuse, 0x10, RZ ;  /* 0x00000010302b8819 */ /* 0x048fe200000006ff */
[C---:B------:R-:W-:Y:S01]  /*2eb0*/  @!P0 IMAD.U32 R46, R49.reuse, 0x10000, RZ ;  /* 0x00010000312e8824 */ /* 0x040fe200078e00ff */
[----:B------:R-:W-:Y:S02]  /*2ec0*/  @!P0 LOP3.LUT R45, R48, 0xffff0000, RZ, 0xc0, !PT ;  /* 0xffff0000302d8812 */ /* 0x000fe400078ec0ff */
[----:B------:R-:W-:Y:S01]  /*2ed0*/  @!P0 LOP3.LUT R49, R49, 0xffff0000, RZ, 0xc0, !PT ;  /* 0xffff000031318812 */ /* 0x000fe200078ec0ff */
[----:B------:R-:W-:Y:S01]  /*2ee0*/  @!P0 FMUL.FTZ R51, R34, R43 ;  /* 0x0000002b22338220 */ /* 0x000fe20000410000 */
[C---:B----4-:R-:W-:Y:S01]  /*2ef0*/  @!P0 SHF.L.U32 R33, R30.reuse, 0x10, RZ ;  /* 0x000000101e218819 */ /* 0x050fe200000006ff */
[----:B------:R-:W-:Y:S01]  /*2f00*/  @!P0 FMUL.FTZ R59, R35, R45 ;  /* 0x0000002d233b8220 */ /* 0x000fe20000410000 */
        /* <DEDUP_REMOVED lines=8> */
[----:B------:R-:W-:Y:S01]  /*2f90*/  @!P0 FMUL.FTZ R2, R35, R32 ;  /* 0x0000002023028220 */ /* 0x000fe20000410000 */
[----:B------:R-:W-:Y:S02]  /*2fa0*/  @!P0 IMAD.U32 R43, R37, 0x10000, RZ ;  /* 0x00010000252b8824 */ /* 0x000fe400078e00ff */
[----:B------:R-:W-:Y:S01]  /*2fb0*/  @!P0 FMUL.FTZ R163, R34, R49 ;  /* 0x0000003122a38220 */ /* 0x000fe20000410000 */
[----:B------:R-:W-:Y:S01]  /*2fc0*/  @!P0 FMUL.FTZ R3, R33, R30 ;  /* 0x0000001e21038220 */ /* 0x000fe20000410000 */
[----:B------:R-:W-:Y:S01]  /*2fd0*/  @!P0 F2FP.BF16.F32.PACK_AB R51, R0, R51 ;  /* 0x000000330033823e */ /* 0x000fe200000010ff */
[----:B------:R-:W-:Y:S01]  /*2fe0*/  @!P0 FMUL.FTZ R4, R34, R31 ;  /* 0x0000001f22048220 */ /* 0x000fe20000410000 */
[----:B------:R-:W-:Y:S02]  /*2ff0*/  @!P0 IMAD.U32 R44, R39, 0x10000, RZ ;  /* 0x00010000272c8824 */ /* 0x000fe400078e00ff */
[----:B------:R-:W-:Y:S01]  /*3000*/  @!P0 FMUL.FTZ R50, R33, R46 ;  /* 0x0000002e21328220 */ /* 0x000fe20000410000 */
[----:B------:R-:W-:Y:S01]  /*3010*/  @!P0 MOV R36, R51 ;  /* 0x0000003300248202 */ /* 0x000fe20000000f00 */
[----:B------:R-:W-:Y:S01]  /*3020*/  @!P0 FFMA.FTZ R2, R45, R43, R2 ;  /* 0x0000002b2d028223 */ /* 0x000fe20000010002 */
[----:B------:R-:W-:Y:S01]  /*3030*/  @!P0 FFMA.FTZ R3, R46, R47, R3 ;  /* 0x0000002f2e038223 */ /* 0x000fe20000010003 */
[----:B------:R-:W-:Y:S01]  /*3040*/  @!P0 FFMA.FTZ R59, R43, R32, -R59 ;  /* 0x000000202b3b8223 */ /* 0x000fe2000001083b */
[----:B------:R-:W-:Y:S01]  /*3050*/  @!P0 FFMA.FTZ R163, R44, R31, -R163 ;  /* 0x0000001f2ca38223 */ /* 0x000fe200000108a3 */
[----:B------:R-:W-:Y:S01]  /*3060*/  @!P0 FFMA.FTZ R4, R49, R44, R4 ;  /* 0x0000002c31048223 */ /* 0x000fe20000010004 */
[----:B------:R-:W-:Y:S02]  /*3070*/  @!P0 FFMA.FTZ R50, R47, R30, -R50 ;  /* 0x0000001e2f328223 */ /* 0x000fe40000010832 */
[----:B------:R-:W-:Y:S02]  /*3080*/  @!P0 F2FP.BF16.F32.PACK_AB R58, R2, R59 ;  /* 0x0000003b023a823e */ /* 0x000fe400000010ff */
[----:B------:R-:W-:Y:S02]  /*3090*/  @!P0 F2FP.BF16.F32.PACK_AB R163, R4, R163 ;  /* 0x000000a304a3823e */ /* 0x000fe400000010ff */
[----:B------:R-:W-:Y:S01]  /*30a0*/  @!P0 F2FP.BF16.F32.PACK_AB R50, R3, R50 ;  /* 0x000000320332823e */ /* 0x000fe200000010ff */
[----:B------:R-:W-:Y:S02]  /*30b0*/  @!P0 IMAD.MOV.U32 R37, RZ, RZ, R58 ;  /* 0x000000ffff258224 */ /* 0x000fe400078e003a */
[----:B------:R-:W-:Y:S01]  /*30c0*/  @!P0 IMAD.MOV.U32 R39, RZ, RZ, R163 ;  /* 0x000000ffff278224 */ /* 0x000fe200078e00a3 */
[----:B------:R-:W-:Y:S02]  /*30d0*/  @!P0 MOV R38, R50 ;  /* 0x0000003200268202 */ /* 0x000fe40000000f00 */
[----:B------:R-:W-:Y:S03]  /*30e0*/  ISETP.GE.AND P0, PT, R19, R23, PT ;  /* 0x000000171300720c */ /* 0x000fe60003f06270 */
[----:B------:R1:W-:Y:S08]  /*30f0*/  ST.E.128 desc[UR6][R158.64], R36 ;  /* 0x000000249e007985 */ /* 0x0003f0000c101d06 */
[----:B------:R-:W2:Y:S06]  /*3100*/  @!P1 LD.E.64 R30, desc[UR6][R28.64+0x40] ;  /* 0x000040061c1e9980 */ /* 0x000eac000c101b00 */
[----:B------:R-:W3:Y:S08]  /*3110*/  LD.E.128 R32, desc[UR6][R110.64+0x80] ;  /* 0x000080066e207980 */ /* 0x000ef0000c101d00 */
[----:B------:R-:W4:Y:S01]  /*3120*/  @!P1 LD.E.64 R48, desc[UR6][R56.64+0x40] ;  /* 0x0000400638309980 */ /* 0x000f22000c101b00 */
[C---:B--2---:R-:W-:Y:S02]  /*3130*/  @!P1 SHF.L.U32 R41, R30.reuse, 0x10, RZ ;  /* 0x000000101e299819 */ /* 0x044fe400000006ff */
[----:B------:R-:W-:Y:S01]  /*3140*/  @!P1 LOP3.LUT R40, R30, 0xffff0000, RZ, 0xc0, !PT ;  /* 0xffff00001e289812 */ /* 0x000fe200078ec0ff */
[C---:B------:R-:W-:Y:S01]  /*3150*/  @!P1 IMAD.U32 R30, R31.reuse, 0x10000, RZ ;  /* 0x000100001f1e9824 */ /* 0x040fe200078e00ff */
[----:B------:R-:W-:Y:S02]  /*3160*/  @!P1 LOP3.LUT R31, R31, 0xffff0000, RZ, 0xc0, !PT ;  /* 0xffff00001f1f9812 */ /* 0x000fe400078ec0ff */
[----:B---3--:R-:W-:Y:S01]  /*3170*/  @!P1 LOP3.LUT R42, R32, 0xffff0000, RZ, 0xc0, !PT ;  /* 0xffff0000202a9812 */ /* 0x008fe200078ec0ff */
[----:B------:R-:W-:Y:S01]  /*3180*/  @!P1 IMAD.U32 R47, R34, 0x10000, RZ ;  /* 0x00010000222f9824 */ /* 0x000fe200078e00ff */
[----:B------:R-:W-:Y:S02]  /*3190*/  @!P1 SHF.L.U32 R46, R32, 0x10, RZ ;  /* 0x00000010202e9819 */ /* 0x000fe400000006ff */
[----:B-1----:R-:W-:Y:S01]  /*31a0*/  @!P1 LOP3.LUT R37, R33, 0xffff0000, RZ, 0xc0, !PT ;  /* 0xffff000021259812 */ /* 0x002fe200078ec0ff */
[----:B------:R-:W-:Y:S01]  /*31b0*/  @!P1 FMUL.FTZ R5, R42, R41 ;  /* 0x000000292a059220 */ /* 0x000fe20000410000 */
[----:B------:R-:W-:Y:S02]  /*31c0*/  @!P1 LOP3.LUT R39, R34, 0xffff0000, RZ, 0xc0, !PT ;  /* 0xffff000022279812 */ /* 0x000fe400078ec0ff */
[C---:B----4-:R-:W-:Y:S01]  /*31d0*/  @!P1 SHF.L.U32 R44, R48.reuse, 0x10, RZ ;  /* 0x00000010302c9819 */ /* 0x050fe200000006ff */
[----:B------:R-:W-:Y:S01]  /*31e0*/  @!P1 FMUL.FTZ R6, R37, R40 ;  /* 0x0000002825069220 */ /* 0x000fe20000410000 */
[----:B------:R-:W-:Y:S01]  /*31f0*/  @!P1 LOP3.LUT R43, R48, 0xffff0000, RZ, 0xc0, !PT ;  /* 0xffff0000302b9812 */ /* 0x000fe200078ec0ff */
[C---:B------:R-:W-:Y:S01]  /*3200*/  @!P1 IMAD.U32 R48, R49.reuse, 0x10000, RZ ;  /* 0x0001000031309824 */ /* 0x040fe200078e00ff */
[----:B------:R-:W-:Y:S01]  /*3210*/  @!P1 LOP3.LUT R49, R49, 0xffff0000, RZ, 0xc0, !PT ;  /* 0xffff000031319812 */ /* 0x000fe200078ec0ff */
[----:B------:R-:W-:Y:S01]  /*3220*/  @!P1 FMUL.FTZ R7, R39, R30 ;  /* 0x0000001e27079220 */ /* 0x000fe20000410000 */
[----:B------:R-:W-:Y:S01]  /*3230*/  @!P1 LOP3.LUT R36, R35, 0xffff0000, RZ, 0xc0, !PT ;  /* 0xffff000023249812 */ /* 0x000fe200078ec0ff */
[----:B------:R-:W-:Y:S01]  /*3240*/  @!P1 FMUL.FTZ R51, R37, R43 ;  /* 0x0000002b25339220 */ /* 0x000fe20000410000 */
[----:B------:R-:W-:Y:S01]  /*3250*/  @!P1 SHF.L.U32 R45, R33, 0x10, RZ ;  /* 0x00000010212d9819 */ /* 0x000fe200000006ff */
[----:B------:R-:W-:Y:S01]  /*3260*/  @!P1 FMUL.FTZ R50, R42, R44 ;  /* 0x0000002c2a329220 */ /* 0x000fe20000410000 */
[----:B------:R-:W-:Y:S01]  /*3270*/  @!P1 FFMA.FTZ R5, R44, R46, R5 ;  /* 0x0000002e2c059223 */ /* 0x000fe20000010005 */
[----:B------:R-:W-:Y:S01]  /*3280*/  @!P1 SHF.L.U32 R44, R35, 0x10, RZ ;  /* 0x00000010232c9819 */ /* 0x000fe200000006ff */
        /* <DEDUP_REMOVED lines=9> */
[----:B------:R-:W-:Y:S01]  /*3320*/  @!P1 FFMA.FTZ R50, R46, R41, -R50 ;  /* 0x000000292e329223 */ /* 0x000fe20000010832 */
[----:B------:R-:W-:Y:S02]  /*3330*/  @!P1 F2FP.BF16.F32.PACK_AB R51, R6, R51 ;  /* 0x000000330633923e */ /* 0x000fe400000010ff */
[----:B------:R-:W-:Y:S02]  /*3340*/  @!P1 F2FP.BF16.F32.PACK_AB R58, R7, R58 ;  /* 0x0000003a073a923e */ /* 0x000fe400000010ff */
[----:B------:R-:W-:Y:S01]  /*3350*/  @!P1 F2FP.BF16.F32.PACK_AB R50, R5, R50 ;  /* 0x000000320532923e */ /* 0x000fe200000010ff */
[----:B------:R-:W-:Y:S01]  /*3360*/  @!P1 IMAD.MOV.U32 R33, RZ, RZ, R51 ;  /* 0x000000ffff219224 */ /* 0x000fe200078e0033 */
[----:B------:R-:W-:Y:S02]  /*3370*/  @!P1 F2FP.BF16.F32.PACK_AB R59, R8, R59 ;  /* 0x0000003b083b923e */ /* 0x000fe400000010ff */
[----:B------:R-:W-:Y:S02]  /*3380*/  @!P1 MOV R32, R50 ;  /* 0x0000003200209202 */ /* 0x000fe40000000f00 */
[----:B------:R-:W-:Y:S02]  /*3390*/  @!P1 MOV R34, R58 ;  /* 0x0000003a00229202 */ /* 0x000fe40000000f00 */
[----:B------:R-:W-:Y:S02]  /*33a0*/  @!P1 MOV R35, R59 ;  /* 0x0000003b00239202 */ /* 0x000fe40000000f00 */
[----:B------:R-:W-:Y:S03]  /*33b0*/  ISETP.GE.AND P1, PT, R18, R23, PT ;  /* 0x000000171200720c */ /* 0x000fe60003f26270 */
[----:B------:R1:W-:Y:S08]  /*33c0*/  ST.E.128 desc[UR6][R158.64+0x80], R32 ;  /* 0x000080209e007985 */ /* 0x0003f0000c101d06 */
[----:B------:R-:W2:Y:S08]  /*33d0*/  LD.E.128 R36, desc[UR6][R110.64+0x100] ;  /* 0x000100066e247980 */ /* 0x000eb0000c101d00 */
[----:B------:R-:W3:Y:S06]  /*33e0*/  @!P0 LD.E.64 R30, desc[UR6][R28.64+0x80] ;  /* 0x000080061c1e8980 */ /* 0x000eec000c101b00 */
[----:B------:R-:W4:Y:S01]  /*33f0*/  @!P0 LD.E.64 R48, desc[UR6][R56.64+0x80] ;  /* 0x0000800638308980 */ /* 0x000f22000c101b00 */
[----:B--2---:R-:W-:Y:S01]  /*3400*/  @!P0 LOP3.LUT R42, R36, 0xffff0000, RZ, 0xc0, !PT ;  /* 0xffff0000242a8812 */ /* 0x004fe200078ec0ff */
[----:B------:R-:W-:Y:S01]  /*3410*/  @!P0 IMAD.U32 R47, R38, 0x10000, RZ ;  /* 0x00010000262f8824 */ /* 0x000fe200078e00ff */
[----:B------:R-:W-:Y:S02]  /*3420*/  @!P0 SHF.L.U32 R46, R36, 0x10, RZ ;  /* 0x00000010242e8819 */ /* 0x000fe400000006ff */
[----:B-1----:R-:W-:Y:S02]  /*3430*/  @!P0 LOP3.LUT R33, R37, 0xffff0000, RZ, 0xc0, !PT ;  /* 0xffff000025218812 */ /* 0x002fe400078ec0ff */
[----:B------:R-:W-:Y:S02]  /*3440*/  @!P0 LOP3.LUT R35, R38, 0xffff0000, RZ, 0xc0, !PT ;  /* 0xffff000026238812 */ /* 0x000fe400078ec0ff */
[C---:B---3--:R-:W-:Y:S01]  /*3450*/  @!P0 LOP3.LUT R40, R30.reuse, 0xffff0000, RZ, 0xc0, !PT ;  /* 0xffff00001e288812 */ /* 0x048fe200078ec0ff */
[----:B------:R-:W-:Y:S01]  /*3460*/  @!P0 IMAD.U32 R41, R30, 0x10000, RZ ;  /* 0x000100001e298824 */ /* 0x000fe200078e00ff */
[C---:B------:R-:W-:Y:S02]  /*3470*/  @!P0 SHF.L.U32 R30, R31.reuse, 0x10, RZ ;  /* 0x000000101f1e8819 */ /* 0x040fe400000006ff */
[----:B------:R-:W-:Y:S01]  /*3480*/  @!P0 LOP3.LUT R31, R31, 0xffff0000, RZ, 0xc0, !PT ;  /* 0xffff00001f1f8812 */ /* 0x000fe200078ec0ff */
[----:B------:R-:W-:Y:S01]  /*3490*/  @!P0 FMUL.FTZ R10, R33, R40 ;  /* 0x00000028210a8220 */ /* 0x000fe20000410000 */
[C---:B----4-:R-:W-:Y:S01]  /*34a0*/  @!P0 SHF.L.U32 R44, R48.reuse, 0x10, RZ ;  /* 0x00000010302c8819 */ /* 0x050fe200000006ff */
[----:B------:R-:W-:Y:S01]  /*34b0*/  @!P0 FMUL.FTZ R11, R35, R30 ;  /* 0x0000001e230b8220 */ /* 0x000fe20000410000 */
[----:B------:R-:W-:Y:S01]  /*34c0*/  @!P0 LOP3.LUT R43, R48, 0xffff0000, RZ, 0xc0, !PT ;  /* 0xffff0000302b8812 */ /* 0x000fe200078ec0ff */
[C---:B------:R-:W-:Y:S01]  /*34d0*/  @!P0 IMAD.U32 R48, R49.reuse, 0x10000, RZ ;  /* 0x0001000031308824 */ /* 0x040fe200078e00ff */
[----:B------:R-:W-:Y:S01]  /*34e0*/  @!P0 LOP3.LUT R49, R49, 0xffff0000, RZ, 0xc0, !PT ;  /* 0xffff000031318812 */ /* 0x000fe200078ec0ff */
[C---:B------:R-:W-:Y:S01]  /*34f0*/  @!P0 FMUL.FTZ R9, R42.reuse, R41 ;  /* 0x000000292a098220 */ /* 0x040fe20000410000 */
        /* <DEDUP_REMOVED lines=23> */
[----:B------:R-:W-:Y:S05]  /*3670*/  @!P0 MOV R39, R59 ;  /* 0x0000003b00278202 */ /* 0x000fea0000000f00 */
        /* <DEDUP_REMOVED lines=13> */
[-C--:B------:R-:W-:Y:S01]  /*3750*/  @!P1 FMUL.FTZ R13, R42, R41.reuse ;  /* 0x000000292a0d9220 */ /* 0x080fe20000410000 */
[C---:B----4-:R-:W-:Y:S01]  /*3760*/  @!P1 SHF.L.U32 R44, R48.reuse, 0x10, RZ ;  /* 0x00000010302c9819 */ /* 0x050fe200000006ff */
[----:B------:R-:W-:Y:S01]  /*3770*/  @!P1 FMUL.FTZ R14, R37, R40 ;  /* 0x00000028250e9220 */ /* 0x000fe20000410000 */
[----:B------:R-:W-:Y:S01]  /*3780*/  @!P1 LOP3.LUT R43, R48, 0xffff0000, RZ, 0xc0, !PT ;  /* 0xffff0000302b9812 */ /* 0x000fe200078ec0ff */
[C---:B------:R-:W-:Y:S01]  /*3790*/  @!P1 IMAD.U32 R48, R49.reuse, 0x10000, RZ ;  /* 0x0001000031309824 */ /* 0x040fe200078e00ff */
[----:B------:R-:W-:Y:S01]  /*37a0*/  @!P1 LOP3.LUT R49, R49, 0xffff0000, RZ, 0xc0, !PT ;  /* 0xffff000031319812 */ /* 0x000fe200078ec0ff */
[----:B------:R-:W-:Y:S01]  /*37b0*/  @!P1 FMUL.FTZ R50, R42, R44 ;  /* 0x0000002c2a329220 */ /* 0x000fe20000410000 */
[----:B------:R-:W-:Y:S01]  /*37c0*/  @!P1 LOP3.LUT R36, R35, 0xffff0000, RZ, 0xc0, !PT ;  /* 0xffff000023249812 */ /* 0x000fe200078ec0ff */
[----:B------:R-:W-:Y:S01]  /*37d0*/  @!P1 FFMA.FTZ R13, R44, R46, R13 ;  /* 0x0000002e2c0d9223 */ /* 0x000fe2000001000d */
[----:B------:R-:W-:Y:S01]  /*37e0*/  @!P1 SHF.L.U32 R45, R33, 0x10, RZ ;  /* 0x00000010212d9819 */ /* 0x000fe200000006ff */
[----:B------:R-:W-:Y:S01]  /*37f0*/  @!P1 FFMA.FTZ R50, R46, R41, -R50 ;  /* 0x000000292e329223 */ /* 0x000fe20000010832 */
[----:B------:R-:W-:Y:S01]  /*3800*/  @!P1 SHF.L.U32 R44, R35, 0x10, RZ ;  /* 0x00000010232c9819 */ /* 0x000fe200000006ff */
        /* <DEDUP_REMOVED lines=20> */
.L_x_4196:
[----:B------:R-:W-:Y:S05]  /*3950*/  BSYNC B0 ;  /* 0x0000000000007941 */ /* 0x000fea0003800000 */
.L_x_4195:
[----:B------:R-:W-:Y:S04]  /*3960*/  BSSY B0, `(.L_x_4197) ;  /* 0x00000c0000007945 */ /* 0x000fe80003800000 */
[----:B------:R-:W-:Y:S05]  /*3970*/  @!P4 BRA `(.L_x_4198) ;  /* 0x0000000800f8c947 */ /* 0x000fea0003800000 */
[----:B------:R-:W-:Y:S02]  /*3980*/  LEA R170, P1, R82, R110, 0x1 ;  /* 0x0000006e52aa7211 */ /* 0x000fe400078208ff */
[C---:B------:R-:W-:Y:S02]  /*3990*/  SHF.L.U32 R173, R143.reuse, 0x1, RZ ;  /* 0x000000018fad7819 */ /* 0x040fe400000006ff */
[----:B------:R-:W-:Y:S02]  /*39a0*/  ISETP.GE.AND P0, PT, R24, R23, PT ;  /* 0x000000171800720c */ /* 0x000fe40003f06270 */
[----:B------:R-:W-:Y:S02]  /*39b0*/  LEA.HI.X R171, R82, R111, R81, 0x1, P1 ;  /* 0x0000006f52ab7211 */ /* 0x000fe400008f0c51 */
[----:B------:R-:W-:Y:S02]  /*39c0*/  SHF.L.U64.HI R163, R143, 0x1, R129 ;  /* 0x000000018fa37819 */ /* 0x000fe40000010281 */
[-C--:B------:R-:W-:Y:S01]  /*39d0*/  IADD3 R58, P1, R56, R173.reuse, RZ ;  /* 0x000000ad383a7210 */ /* 0x080fe20007f3e0ff */
[----:B------:R-:W1:Y:S01]  /*39e0*/  LD.E.128 R36, desc[UR6][R170.64] ;  /* 0x00000006aa247980 */ /* 0x000e62000c101d00 */
[----:B------:R-:W-:Y:S02]  /*39f0*/  IADD3 R40, P4, R28, R173, RZ ;  /* 0x000000ad1c287210 */ /* 0x000fe40007f9e0ff */
[----:B------:R-:W-:Y:S02]  /*3a00*/  IADD3.X R59, R57, R163, RZ, P1, !PT ;  /* 0x000000a3393b7210 */ /* 0x000fe40000ffe4ff */
[----:B------:R-:W-:Y:S01]  /*3a10*/  ISETP.GE.AND P1, PT, R20, R23, PT ;  /* 0x000000171400720c */ /* 0x000fe20003f26270 */
[----:B------:R-:W-:Y:S01]  /*3a20*/  IMAD.X R41, R29, 0x1, R163, P4 ;  /* 0x000000011d297824 */ /* 0x000fe200020e06a3 */
[----:B------:R-:W-:Y:S01]  /*3a30*/  LEA R162, P4, R64, R158, 0x1 ;  /* 0x0000009e40a27211 */ /* 0x000fe200078808ff */
[----:B------:R-:W2:Y:S06]  /*3a40*/  @!P0 LD.E.64 R50, desc[UR6][R58.64] ;  /* 0x000000063a328980 */ /* 0x000eac000c101b00 */
[----:B------:R-:W3:Y:S01]  /*3a50*/  @!P0 LD.E.64 R30, desc[UR6][R40.64] ;  /* 0x00000006281e8980 */ /* 0x000ee2000c101b00 */
[----:B-1----:R-:W-:Y:S01]  /*3a60*/  @!P0 LOP3.LUT R34, R36, 0xffff0000, RZ, 0xc0, !PT ;  /* 0xffff000024228812 */ /* 0x002fe200078ec0ff */
[----:B------:R-:W-:Y:S01]  /*3a70*/  @!P0 IMAD.U32 R49, R38, 0x10000, RZ ;  /* 0x0001000026318824 */ /* 0x000fe200078e00ff */
[----:B------:R-:W-:Y:S02]  /*3a80*/  @!P0 SHF.L.U32 R46, R36, 0x10, RZ ;  /* 0x00000010242e8819 */ /* 0x000fe400000006ff */
[----:B------:R-:W-:Y:S02]  /*3a90*/  @!P0 LOP3.LUT R35, R37, 0xffff0000, RZ, 0xc0, !PT ;  /* 0xffff000025238812 */ /* 0x000fe400078ec0ff */
[C---:B--2---:R-:W-:Y:S01]  /*3aa0*/  @!P0 LOP3.LUT R47, R50.reuse, 0xffff0000, RZ, 0xc0, !PT ;  /* 0xffff0000322f8812 */ /* 0x044fe200078ec0ff */
[----:B------:R-:W-:Y:S02]  /*3ab0*/  @!P0 IMAD.U32 R45, R50, 0x10000, RZ ;  /* 0x00010000322d8824 */ /* 0x000fe400078e00ff */
[C---:B------:R-:W-:Y:S01]  /*3ac0*/  @!P0 IMAD.U32 R48, R51.reuse, 0x10000, RZ ;  /* 0x0001000033308824 */ /* 0x040fe200078e00ff */
[----:B------:R-:W-:Y:S01]  /*3ad0*/  @!P0 LOP3.LUT R51, R51, 0xffff0000, RZ, 0xc0, !PT ;  /* 0xffff000033338812 */ /* 0x000fe200078ec0ff */
[----:B------:R-:W-:Y:S01]  /*3ae0*/  @!P0 FMUL.FTZ R163, R34, R45 ;  /* 0x0000002d22a38220 */ /* 0x000fe20000410000 */
[C---:B---3--:R-:W-:Y:S01]  /*3af0*/  @!P0 LOP3.LUT R32, R30.reuse, 0xffff0000, RZ, 0xc0, !PT ;  /* 0xffff00001e208812 */ /* 0x048fe200078ec0ff */
[----:B------:R-:W-:Y:S01]  /*3b00*/  @!P0 IMAD.U32 R33, R30, 0x10000, RZ ;  /* 0x000100001e218824 */ /* 0x000fe200078e00ff */
[----:B------:R-:W-:Y:S01]  /*3b10*/  @!P0 SHF.L.U32 R30, R31, 0x10, RZ ;  /* 0x000000101f1e8819 */ /* 0x000fe200000006ff */
[----:B------:R-:W-:Y:S01]  /*3b20*/  @!P0 FMUL.FTZ R173, R35, R47 ;  /* 0x0000002f23ad8220 */ /* 0x000fe20000410000 */
[----:B------:R-:W-:Y:S01]  /*3b30*/  @!P0 LOP3.LUT R31, R31, 0xffff0000, RZ, 0xc0, !PT ;  /* 0xffff00001f1f8812 */ /* 0x000fe200078ec0ff */
[-C--:B------:R-:W-:Y:S01]  /*3b40*/  @!P0 FMUL.FTZ R0, R34, R33.reuse ;  /* 0x0000002122008220 */ /* 0x080fe20000410000 */
[----:B------:R-:W-:Y:S01]  /*3b50*/  @!P0 LOP3.LUT R34, R39, 0xffff0000, RZ, 0xc0, !PT ;  /* 0xffff000027228812 */ /* 0x000fe200078ec0ff */
[----:B------:R-:W-:Y:S01]  /*3b60*/  @!P0 FFMA.FTZ R163, R46, R33, -R163 ;  /* 0x000000212ea38223 */ /* 0x000fe200000108a3 */
[----:B------:R-:W-:Y:S01]  /*3b70*/  @!P0 LOP3.LUT R33, R38, 0xffff0000, RZ, 0xc0, !PT ;  /* 0xffff000026218812 */ /* 0x000fe200078ec0ff */
[----:B------:R-:W-:Y:S01]  /*3b80*/  @!P0 FFMA.FTZ R0, R45, R46, R0 ;  /* 0x0000002e2d008223 */ /* 0x000fe20000010000 */
[----:B------:R-:W-:Y:S01]  /*3b90*/  @!P0 SHF.L.U32 R45, R37, 0x10, RZ ;  /* 0x00000010252d8819 */ /* 0x000fe200000006ff */
[----:B------:R-:W-:Y:S01]  /*3ba0*/  @!P0 FMUL.FTZ R2, R35, R32 ;  /* 0x0000002023028220 */ /* 0x000fe20000410000 */
[----:B------:R-:W-:Y:S01]  /*3bb0*/  @!P0 SHF.L.U32 R46, R39, 0x10, RZ ;  /* 0x00000010272e8819 */ /* 0x000fe200000006ff */
[C---:B------:R-:W-:Y:S01]  /*3bc0*/  @!P0 FMUL.FTZ R142, R33.reuse, R48 ;  /* 0x00000030218e8220 */ /* 0x040fe20000410000 */
[----:B------:R-:W-:Y:S01]  /*3bd0*/  @!P0 F2FP.BF16.F32.PACK_AB R164, R0, R163 ;  /* 0x000000a300a4823e */ /* 0x000fe200000010ff */
[-C--:B------:R-:W-:Y:S01]  /*3be0*/  @!P0 FMUL.FTZ R3, R33, R30.reuse ;  /* 0x0000001e21038220 */ /* 0x080fe20000410000 */
[----:B------:R-:W-:Y:S01]  /*3bf0*/  LEA.HI.X R163, R64, R159, R65, 0x1, P4 ;  /* 0x0000009f40a37211 */ /* 0x000fe200020f0c41 */
[C---:B------:R-:W-:Y:S01]  /*3c00*/  @!P0 FMUL.FTZ R175, R34.reuse, R51 ;  /* 0x0000003322af8220 */ /* 0x040fe20000410000 */
[----:B------:R-:W-:Y:S01]  /*3c10*/  @!P0 FMUL.FTZ R4, R34, R31 ;  /* 0x0000001f22048220 */ /* 0x000fe20000410000 */
[----:B------:R-:W-:Y:S01]  /*3c20*/  @!P0 FFMA.FTZ R2, R47, R45, R2 ;  /* 0x0000002d2f028223 */ /* 0x000fe20000010002 */
[----:B------:R-:W-:Y:S01]  /*3c30*/  @!P0 FFMA.FTZ R142, R49, R30, -R142 ;  /* 0x0000001e318e8223 */ /* 0x000fe2000001088e */
[----:B------:R-:W-:Y:S01]  /*3c40*/  @!P0 FFMA.FTZ R3, R48, R49, R3 ;  /* 0x0000003130038223 */ /* 0x000fe20000010003 */
[----:B------:R-:W-:Y:S01]  /*3c50*/  @!P0 FFMA.FTZ R173, R45, R32, -R173 ;  /* 0x000000202dad8223 */ /* 0x000fe200000108ad */
[----:B------:R-:W-:Y:S01]  /*3c60*/  @!P0 FFMA.FTZ R175, R46, R31, -R175 ;  /* 0x0000001f2eaf8223 */ /* 0x000fe200000108af */
[----:B------:R-:W-:Y:S01]  /*3c70*/  @!P0 FFMA.FTZ R4, R51, R46, R4 ;  /* 0x0000002e33048223 */ /* 0x000fe20000010004 */
[----:B------:R-:W-:Y:S01]  /*3c80*/  @!P0 IMAD.MOV.U32 R36, RZ, RZ, R164 ;  /* 0x000000ffff248224 */ /* 0x000fe200078e00a4 */
[----:B------:R-:W-:Y:S02]  /*3c90*/  @!P0 F2FP.BF16.F32.PACK_AB R142, R3, R142 ;  /* 0x0000008e038e823e */ /* 0x000fe400000010ff */
[----:B------:R-:W-:Y:S02]  /*3ca0*/  @!P0 F2FP.BF16.F32.PACK_AB R173, R2, R173 ;  /* 0x000000ad02ad823e */ /* 0x000fe400000010ff */
[----:B------:R-:W-:Y:S01]  /*3cb0*/  @!P0 F2FP.BF16.F32.PACK_AB R175, R4, R175 ;  /* 0x000000af04af823e */ /* 0x000fe200000010ff */
[----:B------:R-:W-:Y:S01]  /*3cc0*/  @!P0 IMAD.MOV.U32 R38, RZ, RZ, R142 ;  /* 0x000000ffff268224 */ /* 0x000fe200078e008e */
[----:B------:R-:W-:Y:S02]  /*3cd0*/  @!P0 MOV R37, R173 ;  /* 0x000000ad00258202 */ /* 0x000fe40000000f00 */
[----:B------:R-:W-:Y:S02]  /*3ce0*/  @!P0 MOV R39, R175 ;  /* 0x000000af00278202 */ /* 0x000fe40000000f00 */
[----:B------:R-:W-:Y:S03]  /*3cf0*/  ISETP.GE.AND P0, PT, R19, R23, PT ;  /* 0x000000171300720c */ /* 0x000fe60003f06270 */
[----:B------:R1:W-:Y:S08]  /*3d00*/  ST.E.128 desc[UR6][R162.64], R36 ;  /* 0x00000024a2007985 */ /* 0x0003f0000c101d06 */
[----:B------:R-:W2:Y:S08]  /*3d10*/  LD.E.128 R32, desc[UR6][R170.64+0x80] ;  /* 0x00008006aa207980 */ /* 0x000eb0000c101d00 */
[----:B------:R-:W3:Y:S06]  /*3d20*/  @!P1 LD.E.64 R30, desc[UR6][R40.64+0x40] ;  /* 0x00004006281e9980 */ /* 0x000eec000c101b00 */
[----:B------:R-:W4:Y:S01]  /*3d30*/  @!P1 LD.E.64 R50, desc[UR6][R58.64+0x40] ;  /* 0x000040063a329980 */ /* 0x000f22000c101b00 */
[C---:B--2---:R-:W-:Y:S01]  /*3d40*/  @!P1 LOP3.LUT R44, R32.reuse, 0xffff0000, RZ, 0xc0, !PT ;  /* 0xffff0000202c9812 */ /* 0x044fe200078ec0ff */
[----:B------:R-:W-:Y:S01]  /*3d50*/  @!P1 IMAD.U32 R48, R32, 0x10000, RZ ;  /* 0x0001000020309824 */ /* 0x000fe200078e00ff */
[----:B-1----:R-:W-:Y:S01]  /*3d60*/  @!P1 LOP3.LUT R37, R33, 0xffff0000, RZ, 0xc0, !PT ;  /* 0xffff000021259812 */ /* 0x002fe200078ec0ff */
[C---:B------:R-:W-:Y:S01]  /*3d70*/  @!P1 IMAD.U32 R49, R34.reuse, 0x10000, RZ ;  /* 0x0001000022319824 */ /* 0x040fe200078e00ff */
[----:B------:R-:W-:Y:S02]  /*3d80*/  @!P1 LOP3.LUT R39, R34, 0xffff0000, RZ, 0xc0, !PT ;  /* 0xffff000022279812 */ /* 0x000fe400078ec0ff */
[----:B------:R-:W-:Y:S02]  /*3d90*/  @!P1 LOP3.LUT R36, R35, 0xffff0000, RZ, 0xc0, !PT ;  /* 0xffff000023249812 */ /* 0x000fe400078ec0ff */
[C---:B---3--:R-:W-:Y:S01]  /*3da0*/  @!P1 LOP3.LUT R42, R30.reuse, 0xffff0000, RZ, 0xc0, !PT ;  /* 0xffff00001e2a9812 */ /* 0x048fe200078ec0ff */
[----:B------:R-:W-:Y:S01]  /*3db0*/  @!P1 IMAD.U32 R43, R30, 0x10000, RZ ;  /* 0x000100001e2b9824 */ /* 0x000fe200078e00ff */
[C---:B------:R-:W-:Y:S02]  /*3dc0*/  @!P1 SHF.L.U32 R30, R31.reuse, 0x10, RZ ;  /* 0x000000101f1e9819 */ /* 0x040fe400000006ff */
[----:B------:R-:W-:Y:S01]  /*3dd0*/  @!P1 LOP3.LUT R31, R31, 0xffff0000, RZ, 0xc0, !PT ;  /* 0xffff00001f1f9812 */ /* 0x000fe200078ec0ff */
[----:B------:R-:W-:Y:S01]  /*3de0*/  @!P1 FMUL.FTZ R6, R37, R42 ;  /* 0x0000002a25069220 */ /* 0x000fe20000410000 */
[C---:B----4-:R-:W-:Y:S01]  /*3df0*/  @!P1 LOP3.LUT R45, R50.reuse, 0xffff0000, RZ, 0xc0, !PT ;  /* 0xffff0000322d9812 */ /* 0x050fe200078ec0ff */
[----:B------:R-:W-:Y:S01]  /*3e00*/  @!P1 IMAD.U32 R46, R50, 0x10000, RZ ;  /* 0x00010000322e9824 */ /* 0x000fe200078e00ff */
[C---:B------:R-:W-:Y:S01]  /*3e10*/  @!P1 SHF.L.U32 R50, R51.reuse, 0x10, RZ ;  /* 0x0000001033329819 */ /* 0x040fe200000006ff */
        /* <DEDUP_REMOVED lines=8> */
[----:B------:R-:W-:Y:S01]  /*3ea0*/  @!P1 FMUL.FTZ R173, R37, R45 ;  /* 0x0000002d25ad9220 */ /* 0x000fe20000410000 */
        /* <DEDUP_REMOVED lines=58> */
[----:B------:R-:W-:Y:S01]  /*4250*/  @!P0 F2FP.BF16.F32.PACK_AB R175, R12, R175 ;  /* 0x000000af0caf823e */ /* 0x000fe200000010ff */
[----:B------:R-:W-:Y:S01]  /*4260*/  @!P0 IMAD.MOV.U32 R38, RZ, RZ, R164 ;  /* 0x000000ffff268224 */ /* 0x000fe200078e00a4 */
        /* <DEDUP_REMOVED lines=17> */
[----:B------:R-:W-:Y:S01]  /*4380*/  @!P1 IMAD.U32 R50, R59, 0x10000, RZ ;  /* 0x000100003b329824 */ /* 0x000fe200078e00ff */
[----:B------:R-:W-:Y:S01]  /*4390*/  @!P1 LOP3.LUT R45, R58, 0xffff0000, RZ, 0xc0, !PT ;  /* 0xffff00003a2d9812 */ /* 0x000fe200078ec0ff */
[----:B------:R-:W-:Y:S01]  /*43a0*/  @!P1 FMUL.FTZ R14, R37, R42 ;  /* 0x0000002a250e9220 */ /* 0x000fe20000410000 */
        /* <DEDUP_REMOVED lines=27> */
.L_x_4198:
[----:B------:R-:W-:Y:S05]  /*4560*/  BSYNC B0 ;  /* 0x0000000000007941 */ /* 0x000fea0003800000 */
.L_x_4197:
[----:B------:R-:W-:Y:S04]  /*4570*/  BSSY B0, `(.L_x_4199) ;  /* 0x00000c0000007945 */ /* 0x000fe80003800000 */
[----:B------:R-:W-:Y:S05]  /*4580*/  @!P3 BRA `(.L_x_4200) ;  /* 0x0000000800f8b947 */ /* 0x000fea0003800000 */
[----:B------:R-:W-:Y:S02]  /*4590*/  LEA R170, P1, R84, R110, 0x1 ;  /* 0x0000006e54aa7211 */ /* 0x000fe400078208ff */
[C---:B------:R-:W-:Y:S02]  /*45a0*/  SHF.L.U32 R173, R141.reuse, 0x1, RZ ;  /* 0x000000018dad7819 */ /* 0x040fe400000006ff */
[----:B------:R-:W-:Y:S02]  /*45b0*/  ISETP.GE.AND P0, PT, R24, R23, PT ;  /* 0x000000171800720c */ /* 0x000fe40003f06270 */
[----:B------:R-:W-:Y:S02]  /*45c0*/  LEA.HI.X R171, R84, R111, R83, 0x1, P1 ;  /* 0x0000006f54ab7211 */ /* 0x000fe400008f0c53 */
[----:B--2---:R-:W-:Y:S02]  /*45d0*/  SHF.L.U64.HI R163, R141, 0x1, R128 ;  /* 0x000000018da37819 */ /* 0x004fe40000010280 */
        /* <DEDUP_REMOVED lines=185> */
.L_x_4200:
[----:B------:R-:W-:Y:S05]  /*5170*/  BSYNC B0 ;  /* 0x0000000000007941 */ /* 0x000fea0003800000 */
.L_x_4199:
[----:B------:R-:W-:Y:S04]  /*5180*/  BSSY B0, `(.L_x_4201) ;  /* 0x00000c2000007945 */ /* 0x000fe80003800000 */
[----:B------:R-:W-:Y:S05]  /*5190*/  @!P2 BRA `(.L_x_4202) ;  /* 0x0000000c0000a947 */ /* 0x000fea0003800000 */
[C---:B------:R-:W-:Y:S01]  /*51a0*/  SHF.L.U32 R175, R139.reuse, 0x1, RZ ;  /* 0x000000018baf7819 */ /* 0x040fe200000006ff */
[----:B------:R-:W-:Y:S01]  /*51b0*/  IMAD.WIDE.U32 R170, R160, 0x60, R110 ;  /* 0x00000060a0aa7825 */ /* 0x000fe200078e006e */
[----:B------:R-:W-:Y:S02]  /*51c0*/  ISETP.GE.AND P0, PT, R24, R23, PT ;  /* 0x000000171800720c */ /* 0x000fe40003f06270 */
[----:B--23--:R-:W-:Y:S01]  /*51d0*/  SHF.L.U64.HI R163, R139, 0x1, R126 ;  /* 0x000000018ba37819 */ /* 0x00cfe2000001027e */
[----:B------:R-:W-:Y:S01]  /*51e0*/  IMAD R173, R161, 0x60, RZ ;  /* 0x00000060a1ad7824 */ /* 0x000fe200078e02ff */
[-C--:B------:R-:W-:Y:S01]  /*51f0*/  IADD3 R58, P1, R56, R175.reuse, RZ ;  /* 0x000000af383a7210 */ /* 0x080fe20007f3e0ff */
[----:B------:R-:W-:Y:S01]  /*5200*/  IMAD R179, R167, 0x60, RZ ;  /* 0x00000060a7b37824 */ /* 0x000fe200078e02ff */
[----:B------:R-:W-:Y:S02]  /*5210*/  IADD3 R40, P2, R28, R175, RZ ;  /* 0x000000af1c287210 */ /* 0x000fe40007f5e0ff */
[----:B------:R-:W-:Y:S01]  /*5220*/  IADD3 R171, R171, R173, RZ ;  /* 0x000000adabab7210 */ /* 0x000fe20007ffe0ff */
[--C-:B------:R-:W-:Y:S01]  /*5230*/  IMAD.X R59, R57, 0x1, R163.reuse, P1 ;  /* 0x00000001393b7824 */ /* 0x100fe200008e06a3 */
[----:B------:R-:W-:Y:S01]  /*5240*/  ISETP.GE.AND P1, PT, R20, R23, PT ;  /* 0x000000171400720c */ /* 0x000fe20003f26270 */
[----:B------:R-:W-:Y:S02]  /*5250*/  IMAD.X R41, R29, 0x1, R163, P2 ;  /* 0x000000011d297824 */ /* 0x000fe400010e06a3 */
[----:B-1----:R-:W2:Y:S01]  /*5260*/  LD.E.128 R32, desc[UR6][R170.64] ;  /* 0x00000006aa207980 */ /* 0x002ea2000c101d00 */
[----:B------:R-:W-:Y:S05]  /*5270*/  IMAD.WIDE.U32 R162, R166, 0x60, R158 ;  /* 0x00000060a6a27825 */ /* 0x000fea00078e009e */
[----:B------:R-:W-:Y:S02]  /*5280*/  IADD3 R163, R163, R179, RZ ;  /* 0x000000b3a3a37210 */ /* 0x000fe40007ffe0ff */
        /* <DEDUP_REMOVED lines=24> */
[C---:B------:R-:W-:Y:S01]  /*5410*/  @!P0 FMUL.FTZ R142, R37.reuse, R48 ;  /* 0x00000030258e8220 */ /* 0x040fe20000410000 */
[----:B------:R-:W-:Y:S01]  /*5420*/  @!P0 F2FP.BF16.F32.PACK_AB R173, R0, R173 ;  /* 0x000000ad00ad823e */ /* 0x000fe200000010ff */
[-C--:B------:R-:W-:Y:S01]  /*5430*/  @!P0 FMUL.FTZ R3, R37, R30.reuse ;  /* 0x0000001e25038220 */ /* 0x080fe20000410000 */
[----:B------:R-:W-:Y:S01]  /*5440*/  @!P0 FMUL.FTZ R4, R38, R31 ;  /* 0x0000001f26048220 */ /* 0x000fe20000410000 */
[----:B------:R-:W-:Y:S02]  /*5450*/  @!P0 IMAD.U32 R46, R35, 0x10000, RZ ;  /* 0x00010000232e8824 */ /* 0x000fe400078e00ff */
        /* <DEDUP_REMOVED lines=37> */
[----:B------:R-:W-:Y:S01]  /*56b0*/  @!P1 FFMA.FTZ R5, R46, R48, R5 ;  /* 0x000000302e059223 */ /* 0x000fe20000010005 */
[----:B------:R-:W-:Y:S01]  /*56c0*/  @!P1 FMUL.FTZ R142, R44, R46 ;  /* 0x0000002e2c8e9220 */ /* 0x000fe20000410000 */
        /* <DEDUP_REMOVED lines=9> */
[----:B------:R-:W-:Y:S01]  /*5760*/  @!P1 FFMA.FTZ R175, R46, R31, -R175 ;  /* 0x0000001f2eaf9223 */ /* 0x000fe200000108af */
[----:B------:R-:W-:Y:S01]  /*5770*/  @!P1 FFMA.FTZ R8, R51, R46, R8 ;  /* 0x0000002e33089223 */ /* 0x000fe20000010008 */
        /* <DEDUP_REMOVED lines=17> */
[C---:B---3--:R-:W-:Y:S02]  /*5890*/  @!P0 LOP3.LUT R43, R32.reuse, 0xffff0000, RZ, 0xc0, !PT ;  /* 0xffff0000202b8812 */ /* 0x048fe400078ec0ff */
[----:B------:R-:W-:Y:S02]  /*58a0*/  @!P0 SHF.L.U32 R45, R32, 0x10, RZ ;  /* 0x00000010202d8819 */ /* 0x000fe400000006ff */
[----:B-1----:R-:W-:Y:S01]  /*58b0*/  @!P0 LOP3.LUT R37, R33, 0xffff0000, RZ, 0xc0, !PT ;  /* 0xffff000021258812 */ /* 0x002fe200078ec0ff */
[----:B------:R-:W-:Y:S01]  /*58c0*/  @!P0 FMUL.FTZ R142, R43, R46 ;  /* 0x0000002e2b8e8220 */ /* 0x000fe20000410000 */
[----:B------:R-:W-:Y:S02]  /*58d0*/  @!P0 LOP3.LUT R38, R34, 0xffff0000, RZ, 0xc0, !PT ;  /* 0xffff000022268812 */ /* 0x000fe400078ec0ff */
[----:B----4-:R-:W-:Y:S01]  /*58e0*/  @!P0 SHF.L.U32 R23, R31, 0x10, RZ ;  /* 0x000000101f178819 */ /* 0x010fe200000006ff */
[C---:B------:R-:W-:Y:S01]  /*58f0*/  @!P0 IMAD.U32 R42, R30.reuse, 0x10000, RZ ;  /* 0x000100001e2a8824 */ /* 0x040fe200078e00ff */
[----:B------:R-:W-:Y:S01]  /*5900*/  @!P0 LOP3.LUT R30, R30, 0xffff0000, RZ, 0xc0, !PT ;  /* 0xffff00001e1e8812 */ /* 0x000fe200078ec0ff */
[----:B------:R-:W-:Y:S01]  /*5910*/  @!P0 FMUL.FTZ R173, R37, R47 ;  /* 0x0000002f25ad8220 */ /* 0x000fe20000410000 */
[----:B------:R-:W-:Y:S01]  /*5920*/  @!P0 LOP3.LUT R31, R31, 0xffff0000, RZ, 0xc0, !PT ;  /* 0xffff00001f1f8812 */ /* 0x000fe200078ec0ff */
[-C--:B------:R-:W-:Y:S01]  /*5930*/  @!P0 FMUL.FTZ R9, R43, R42.reuse ;  /* 0x0000002a2b098220 */ /* 0x080fe20000410000 */
[----:B------:R-:W-:Y:S01]  /*5940*/  @!P0 LOP3.LUT R36, R35, 0xffff0000, RZ, 0xc0, !PT ;  /* 0xffff000023248812 */ /* 0x000fe200078ec0ff */
[----:B------:R-:W-:Y:S01]  /*5950*/  @!P0 FFMA.FTZ R142, R45, R42, -R142 ;  /* 0x0000002a2d8e8223 */ /* 0x000fe2000001088e */
[----:B------:R-:W-:Y:S01]  /*5960*/  @!P0 SHF.L.U32 R50, R35, 0x10, RZ ;  /* 0x0000001023328819 */ /* 0x000fe200000006ff */
[----:B------:R-:W-:Y:S01]  /*5970*/  @!P0 FFMA.FTZ R9, R46, R45, R9 ;  /* 0x0000002d2e098223 */ /* 0x000fe20000010009 */
[----:B------:R-:W-:Y:S01]  /*5980*/  @!P0 SHF.L.U32 R45, R33, 0x10, RZ ;  /* 0x00000010212d8819 */ /* 0x000fe200000006ff */
[----:B------:R-:W-:Y:S01]  /*5990*/  @!P0 FMUL.FTZ R10, R37, R30 ;  /* 0x0000001e250a8220 */ /* 0x000fe20000410000 */
[----:B------:R-:W-:Y:S01]  /*59a0*/  @!P0 FMUL.FTZ R11, R38, R23 ;  /* 0x00000017260b8220 */ /* 0x000fe20000410000 */
[----:B------:R-:W-:Y:S01]  /*59b0*/  @!P0 IMAD.U32 R46, R34, 0x10000, RZ ;  /* 0x00010000222e8824 */ /* 0x000fe200078e00ff */
        /* <DEDUP_REMOVED lines=11> */
[----:B------:R-:W-:Y:S03]  /*5a70*/  @!P0 F2FP.BF16.F32.PACK_AB R173, R10, R173 ;  /* 0x000000ad0aad823e */ /* 0x000fe600000010ff */
[----:B------:R-:W-:Y:S02]  /*5a80*/  @!P0 F2FP.BF16.F32.PACK_AB R164, R11, R164 ;  /* 0x000000a40ba4823e */ /* 0x000fe400000010ff */
[----:B------:R-:W-:Y:S01]  /*5a90*/  @!P0 F2FP.BF16.F32.PACK_AB R175, R12, R175 ;  /* 0x000000af0caf823e */ /* 0x000fe200000010ff */
[----:B------:R-:W-:Y:S01]  /*5aa0*/  @!P0 IMAD.MOV.U32 R33, RZ, RZ, R173 ;  /* 0x000000ffff218224 */ /* 0x000fe200078e00ad */
[----:B------:R-:W-:Y:S02]  /*5ab0*/  @!P0 MOV R34, R164 ;  /* 0x000000a400228202 */ /* 0x000fe40000000f00 */
[----:B------:R-:W-:Y:S05]  /*5ac0*/  @!P0 MOV R35, R175 ;  /* 0x000000af00238202 */ /* 0x000fea0000000f00 */
[----:B------:R1:W-:Y:S08]  /*5ad0*/  ST.E.128 desc[UR6][R162.64+0x100], R32 ;  /* 0x00010020a2007985 */ /* 0x0003f0000c101d06 */
[----:B------:R-:W2:Y:S06]  /*5ae0*/  @!P1 LD.E.64 R58, desc[UR6][R58.64+0xc0] ;  /* 0x0000c0063a3a9980 */ /* 0x000eac000c101b00 */
[----:B------:R-:W3:Y:S08]  /*5af0*/  LD.E.128 R36, desc[UR6][R170.64+0x180] ;  /* 0x00018006aa247980 */ /* 0x000ef0000c101d00 */
[----:B------:R-:W4:Y:S01]  /*5b00*/  @!P1 LD.E.64 R30, desc[UR6][R40.64+0xc0] ;  /* 0x0000c006281e9980 */ /* 0x000f22000c101b00 */
[C---:B--2---:R-:W-:Y:S01]  /*5b10*/  @!P1 SHF.L.U32 R46, R58.reuse, 0x10, RZ ;  /* 0x000000103a2e9819 */ /* 0x044fe200000006ff */
[C---:B------:R-:W-:Y:S01]  /*5b20*/  @!P1 IMAD.U32 R48, R59.reuse, 0x10000, RZ ;  /* 0x000100003b309824 */ /* 0x040fe200078e00ff */
[----:B------:R-:W-:Y:S02]  /*5b30*/  @!P1 LOP3.LUT R47, R58, 0xffff0000, RZ, 0xc0, !PT ;  /* 0xffff00003a2f9812 */ /* 0x000fe400078ec0ff */
        /* <DEDUP_REMOVED lines=18> */
[----:B------:R-:W-:Y:S02]  /*5c60*/  @!P1 IMAD.U32 R46, R38, 0x10000, RZ ;  /* 0x00010000262e9824 */ /* 0x000fe400078e00ff */
[C---:B------:R-:W-:Y:S01]  /*5c70*/  @!P1 FMUL.FTZ R15, R34.reuse, R23 ;  /* 0x00000017220f9220 */ /* 0x040fe20000410000 */
        /* <DEDUP_REMOVED lines=18> */
.L_x_4202:
[----:B------:R-:W-:Y:S05]  /*5da0*/  BSYNC B0 ;  /* 0x0000000000007941 */ /* 0x000fea0003800000 */
.L_x_4201:
[----:B------:R-:W5:Y:S02]  /*5db0*/  LD.E R3, desc[UR6][R26.64+0xd0] ;  /* 0x0000d0061a037980 */ /* 0x000f64000c101900 */
[----:B-----5:R-:W-:Y:S05]  /*5dc0*/  IMAD.U32 R3, R3, -0x20, RZ ;  /* 0xffffffe003037824 */ /* 0x020fea00078e00ff */
[C---:B------:R-:W-:Y:S02]  /*5dd0*/  LEA R28, P1, R3.reuse, R28, 0x1 ;  /* 0x0000001c031c7211 */ /* 0x040fe400078208ff */
[C---:B------:R-:W-:Y:S02]  /*5de0*/  LEA R56, P0, R3.reuse, R56, 0x1 ;  /* 0x0000003803387211 */ /* 0x040fe400078008ff */
[C---:B------:R-:W-:Y:S02]  /*5df0*/  LEA.HI.X.SX32 R29, R3.reuse, R29, 0x1, P1 ;  /* 0x0000001d031d7211 */ /* 0x040fe400008f0eff */
[----:B------:R-:W-:Y:S01]  /*5e00*/  LEA.HI.X.SX32 R57, R3, R57, 0x1, P0 ;  /* 0x0000003903397211 */ /* 0x000fe200000f0eff */
[----:B------:R-:W-:Y:S05]  /*5e10*/  BRA `(.L_x_4203) ;  /* 0x0000005c00947947 */ /* 0x000fea0003800000 */
.L_x_4194:
[----:B------:R-:W-:Y:S04]  /*5e20*/  BSSY B1, `(.L_x_4204) ;  /* 0x0000154000017945 */ /* 0x000fe80003800000 */
[----:B------:R-:W-:Y:S05]  /*5e30*/  @!P0 BRA `(.L_x_4205) ;  /* 0x0000001400488947 */ /* 0x000fea0003800000 */
[-C--:B------:R-:W-:Y:S01]  /*5e40*/  ISETP.GE.AND P0, PT, R24, R23.reuse, PT ;  /* 0x000000171800720c */ /* 0x080fe20003f06270 */
[----:B------:R1:W5:Y:S01]  /*5e50*/  LD.E.128 R40, desc[UR6][R110.64] ;  /* 0x000000066e287980 */ /* 0x000362000c101d00 */
[-C--:B------:R-:W-:Y:S01]  /*5e60*/  ISETP.GE.AND P2, PT, R20, R23.reuse, PT ;  /* 0x000000171400720c */ /* 0x080fe20003f46270 */
[----:B------:R-:W-:Y:S01]  /*5e70*/  BSSY B0, `(.L_x_4206) ;  /* 0x0000051000007945 */ /* 0x000fe20003800000 */
[----:B------:R-:W-:Y:S09]  /*5e80*/  ISETP.GE.AND P1, PT, R19, R23, PT ;  /* 0x000000171300720c */ /* 0x000ff20003f26270 */
[----:B------:R-:W-:Y:S05]  /*5e90*/  @P0 BRA `(.L_x_4207) ;  /* 0x0000000400380947 */ /* 0x000fea0003800000 */
[----:B------:R-:W-:Y:S01]  /*5ea0*/  LEA.HI R5, R23, R23, RZ, 0x1 ;  /* 0x0000001717057211 */ /* 0x000fe200078f08ff */
[----:B-----5:R-:W-:Y:S01]  /*5eb0*/  IMAD.U32 R33, R40, 0x10000, RZ ;  /* 0x0001000028217824 */ /* 0x020fe200078e00ff */
[----:B------:R-:W-:Y:S01]  /*5ec0*/  MOV R3, RZ ;  /* 0x000000ff00037202 */ /* 0x000fe20000000f00 */
[----:B------:R-:W-:Y:S01]  /*5ed0*/  IMAD.U32 R34, R42, 0x10000, RZ ;  /* 0x000100002a227824 */ /* 0x000fe200078e00ff */
[----:B------:R-:W-:Y:S02]  /*5ee0*/  SHF.R.S32.HI R5, RZ, 0x1, R5 ;  /* 0x00000001ff057819 */ /* 0x000fe40000011405 */
[----:B------:R-:W-:Y:S02]  /*5ef0*/  LOP3.LUT R35, R40, 0xffff0000, RZ, 0xc0, !PT ;  /* 0xffff000028237812 */ /* 0x000fe400078ec0ff */
[----:B------:R-:W-:Y:S01]  /*5f00*/  ISETP.GE.AND P3, PT, R24, R5, PT ;  /* 0x000000051800720c */ /* 0x000fe20003f66270 */
[--C-:B------:R-:W-:Y:S01]  /*5f10*/  IMAD.MOV.U32 R7, RZ, RZ, R5.reuse ;  /* 0x000000ffff077224 */ /* 0x100fe200078e0005 */
[C---:B------:R-:W-:Y:S02]  /*5f20*/  SHF.L.U32 R30, R41.reuse, 0x10, RZ ;  /* 0x00000010291e7819 */ /* 0x040fe400000006ff */
        /* <DEDUP_REMOVED lines=8> */
[C---:B------:R-:W-:Y:S03]  /*5fb0*/  LEA R48, P0, R3.reuse, R112, 0x1 ;  /* 0x0000007003307211 */ /* 0x040fe600078008ff */
[----:B------:R-:W2:Y:S01]  /*5fc0*/  LD.E.128 R12, desc[UR6][R10.64] ;  /* 0x000000060a0c7980 */ /* 0x000ea2000c101d00 */
[----:B------:R-:W-:Y:S01]  /*5fd0*/  LEA.HI.X.SX32 R49, R3, R113, 0x1, P0 ;  /* 0x0000007103317211 */ /* 0x000fe200000f0eff */
[----:B------:R-:W-:Y:S01]  /*5fe0*/  IMAD.MOV.U32 R3, RZ, RZ, RZ ;  /* 0x000000ffff037224 */ /* 0x000fe200078e00ff */
[----:B------:R-:W-:Y:S04]  /*5ff0*/  @P3 IADD3 R3, -R5, RZ, RZ ;  /* 0x000000ff05033210 */ /* 0x000fe80007ffe1ff */
[C---:B------:R-:W-:Y:S01]  /*6000*/  LEA R44, P0, R3.reuse, R114, 0x1 ;  /* 0x00000072032c7211 */ /* 0x040fe200078008ff */
[----:B------:R-:W3:Y:S03]  /*6010*/  LD.E.128 R48, desc[UR6][R48.64] ;  /* 0x0000000630307980 */ /* 0x000ee6000c101d00 */
[----:B------:R-:W-:Y:S06]  /*6020*/  LEA.HI.X.SX32 R45, R3, R115, 0x1, P0 ;  /* 0x00000073032d7211 */ /* 0x000fec00000f0eff */
[----:B------:R-:W4:Y:S01]  /*6030*/  LD.E.128 R44, desc[UR6][R44.64] ;  /* 0x000000062c2c7980 */ /* 0x000f22000c101d00 */
[C---:B--2---:R-:W-:Y:S01]  /*6040*/  SHF.L.U32 R7, R15.reuse, 0x10, RZ ;  /* 0x000000100f077819 */ /* 0x044fe200000006ff */
[----:B------:R-:W-:Y:S01]  /*6050*/  IMAD.U32 R5, R14, 0x10000, RZ ;  /* 0x000100000e057824 */ /* 0x000fe200078e00ff */
[----:B------:R-:W-:Y:S01]  /*6060*/  LOP3.LUT R9, R15, 0xffff0000, RZ, 0xc0, !PT ;  /* 0xffff00000f097812 */ /* 0x000fe200078ec0ff */
[----:B------:R-:W-:Y:S01]  /*6070*/  IMAD.U32 R0, R12, 0x10000, RZ ;  /* 0x000100000c007824 */ /* 0x000fe200078e00ff */
[----:B------:R-:W-:Y:S02]  /*6080*/  LOP3.LUT R6, R14, 0xffff0000, RZ, 0xc0, !PT ;  /* 0xffff00000e067812 */ /* 0x000fe400078ec0ff */
[----:B------:R-:W-:Y:S02]  /*6090*/  SHF.L.U32 R3, R13, 0x10, RZ ;  /* 0x000000100d037819 */ /* 0x000fe400000006ff */
[----:B---3--:R-:W-:Y:S01]  /*60a0*/  LOP3.LUT R8, R51, 0xffff0000, RZ, 0xc0, !PT ;  /* 0xffff000033087812 */ /* 0x008fe200078ec0ff */
[C---:B------:R-:W-:Y:S01]  /*60b0*/  IMAD.U32 R31, R48.reuse, 0x10000, RZ ;  /* 0x00010000301f7824 */ /* 0x040fe200078e00ff */
[----:B------:R-:W-:Y:S02]  /*60c0*/  LOP3.LUT R15, R48, 0xffff0000, RZ, 0xc0, !PT ;  /* 0xffff0000300f7812 */ /* 0x000fe400078ec0ff */
[----:B------:R-:W-:Y:S01]  /*60d0*/  LOP3.LUT R4, R13, 0xffff0000, RZ, 0xc0, !PT ;  /* 0xffff00000d047812 */ /* 0x000fe200078ec0ff */
[----:B------:R-:W-:Y:S01]  /*60e0*/  @!P3 FADD.FTZ R8, -R8, -RZ ;  /* 0x800000ff0808b221 */ /* 0x000fe20000010100 */
[----:B------:R-:W-:Y:S01]  /*60f0*/  SHF.L.U32 R14, R49, 0x10, RZ ;  /* 0x00000010310e7819 */ /* 0x000fe200000006ff */
[----:B------:R-:W-:Y:S01]  /*6100*/  @!P3 FADD.FTZ R31, -R31, -RZ ;  /* 0x800000ff1f1fb221 */ /* 0x000fe20000010100 */
[----:B------:R-:W-:Y:S01]  /*6110*/  LOP3.LUT R13, R49, 0xffff0000, RZ, 0xc0, !PT ;  /* 0xffff0000310d7812 */ /* 0x000fe200078ec0ff */
[----:B------:R-:W-:Y:S01]  /*6120*/  @!P3 FADD.FTZ R15, -R15, -RZ ;  /* 0x800000ff0f0fb221 */ /* 0x000fe20000010100 */
[----:B------:R-:W-:Y:S01]  /*6130*/  LOP3.LUT R2, R12, 0xffff0000, RZ, 0xc0, !PT ;  /* 0xffff00000c027812 */ /* 0x000fe200078ec0ff */
[C---:B------:R-:W-:Y:S01]  /*6140*/  IMAD.U32 R12, R50.reuse, 0x10000, RZ ;  /* 0x00010000320c7824 */ /* 0x040fe200078e00ff */
[----:B------:R-:W-:Y:S01]  /*6150*/  LOP3.LUT R11, R50, 0xffff0000, RZ, 0xc0, !PT ;  /* 0xffff0000320b7812 */ /* 0x000fe200078ec0ff */
[----:B------:R-:W-:Y:S01]  /*6160*/  @!P3 FADD.FTZ R14, -R14, -RZ ;  /* 0x800000ff0e0eb221 */ /* 0x000fe20000010100 */
[----:B------:R-:W-:Y:S01]  /*6170*/  SHF.L.U32 R10, R51, 0x10, RZ ;  /* 0x00000010330a7819 */ /* 0x000fe200000006ff */
[----:B------:R-:W-:Y:S01]  /*6180*/  @!P3 FADD.FTZ R13, -R13, -RZ ;  /* 0x800000ff0d0db221 */ /* 0x000fe20000010100 */
[----:B----4-:R-:W-:Y:S01]  /*6190*/  LOP3.LUT R16, R44, 0xffff0000, RZ, 0xc0, !PT ;  /* 0xffff00002c107812 */ /* 0x010fe200078ec0ff */
[----:B------:R-:W-:Y:S01]  /*61a0*/  FMUL.FTZ R8, R9, R8 ;  /* 0x0000000809087220 */ /* 0x000fe20000410000 */
[----:B------:R-:W-:Y:S01]  /*61b0*/  FMUL.FTZ R0, R0, R31 ;  /* 0x0000001f00007220 */ /* 0x000fe20000410000 */
[C---:B------:R-:W-:Y:S01]  /*61c0*/  SHF.L.U32 R31, R45.reuse, 0x10, RZ ;  /* 0x000000102d1f7819 */ /* 0x040fe200000006ff */
[----:B------:R-:W-:Y:S01]  /*61d0*/  @!P3 FADD.FTZ R12, -R12, -RZ ;  /* 0x800000ff0c0cb221 */ /* 0x000fe20000010100 */
[----:B------:R-:W-:Y:S02]  /*61e0*/  IMAD.U32 R9, R44, 0x10000, RZ ;  /* 0x000100002c097824 */ /* 0x000fe400078e00ff */
        /* <DEDUP_REMOVED lines=8> */
[----:B------:R-:W-:Y:S01]  /*6270*/  FMUL.FTZ R5, R5, R12 ;  /* 0x0000000c05057220 */ /* 0x000fe20000410000 */
[----:B------:R-:W-:Y:S02]  /*6280*/  IMAD.U32 R36, R46, 0x10000, RZ ;  /* 0x000100002e247824 */ /* 0x000fe400078e00ff */
[----:B------:R-:W-:Y:S01]  /*6290*/  FFMA.FTZ R0, R33, R9, R0 ;  /* 0x0000000921007223 */ /* 0x000fe20000010000 */
[----:B------:R-:W-:Y:S01]  /*62a0*/  LOP3.LUT R42, R47, 0xffff0000, RZ, 0xc0, !PT ;  /* 0xffff00002f2a7812 */ /* 0x000fe200078ec0ff */
[----:B------:R-:W-:Y:S01]  /*62b0*/  FMUL.FTZ R6, R6, R11 ;  /* 0x0000000b06067220 */ /* 0x000fe20000410000 */
[----:B------:R-:W-:Y:S01]  /*62c0*/  FFMA.FTZ R2, R35, R16, R2 ;  /* 0x0000001023027223 */ /* 0x000fe20000010002 */
[----:B------:R-:W-:Y:S01]  /*62d0*/  FMUL.FTZ R7, R7, R10 ;  /* 0x0000000a07077220 */ /* 0x000fe20000410000 */
[----:B------:R-:W-:Y:S01]  /*62e0*/  FFMA.FTZ R3, R30, R31, R3 ;  /* 0x0000001f1e037223 */ /* 0x000fe20000010003 */
[----:B------:R-:W-:Y:S01]  /*62f0*/  FFMA.FTZ R4, R37, R32, R4 ;  /* 0x0000002025047223 */ /* 0x000fe20000010004 */
[----:B------:R-:W-:Y:S01]  /*6300*/  FFMA.FTZ R5, R34, R36, R5 ;  /* 0x0000002422057223 */ /* 0x000fe20000010005 */
[----:B------:R-:W-:Y:S01]  /*6310*/  FFMA.FTZ R6, R39, R38, R6 ;  /* 0x0000002627067223 */ /* 0x000fe20000010006 */
[----:B------:R-:W-:Y:S01]  /*6320*/  FFMA.FTZ R7, R40, R41, R7 ;  /* 0x0000002928077223 */ /* 0x000fe20000010007 */
[----:B------:R-:W-:Y:S01]  /*6330*/  F2FP.BF16.F32.PACK_AB R40, R2, R0 ;  /* 0x000000000228723e */ /* 0x000fe200000010ff */
[----:B------:R-:W-:Y:S01]  /*6340*/  FFMA.FTZ R8, R43, R42, R8 ;  /* 0x0000002a2b087223 */ /* 0x000fe20000010008 */
[----:B------:R-:W-:Y:S02]  /*6350*/  F2FP.BF16.F32.PACK_AB R41, R4, R3 ;  /* 0x000000030429723e */ /* 0x000fe400000010ff */
[----:B------:R-:W-:Y:S02]  /*6360*/  F2FP.BF16.F32.PACK_AB R42, R6, R5 ;  /* 0x00000005062a723e */ /* 0x000fe400000010ff */
[----:B------:R-:W-:Y:S02]  /*6370*/  F2FP.BF16.F32.PACK_AB R43, R8, R7 ;  /* 0x00000007082b723e */ /* 0x000fe400000010ff */
.L_x_4207:
[----:B------:R-:W-:Y:S05]  /*6380*/  BSYNC B0 ;  /* 0x0000000000007941 */ /* 0x000fea0003800000 */
.L_x_4206:
[----:B-----5:R2:W-:Y:S01]  /*6390*/  ST.E.128 desc[UR6][R158.64], R40 ;  /* 0x000000289e007985 */ /* 0x0205e2000c101d06 */
[----:B------:R-:W-:Y:S03]  /*63a0*/  BSSY B0, `(.L_x_4208) ;  /* 0x0000052000007945 */ /* 0x000fe60003800000 */
[----:B------:R2:W5:Y:S01]  /*63b0*/  LD.E.128 R8, desc[UR6][R110.64+0x80] ;  /* 0x000080066e087980 */ /* 0x000562000c101d00 */
[----:B------:R-:W-:Y:S05]  /*63c0*/  @P2 BRA `(.L_x_4209) ;  /* 0x00000004003c2947 */ /* 0x000fea0003800000 */
[----:B------:R-:W-:Y:S01]  /*63d0*/  LEA.HI R13, R23, R23, RZ, 0x1 ;  /* 0x00000017170d7211 */ /* 0x000fe200078f08ff */
[C---:B-----5:R-:W-:Y:S01]  /*63e0*/  IMAD.U32 R33, R8.reuse, 0x10000, RZ ;  /* 0x0001000008217824 */ /* 0x060fe200078e00ff */
[----:B------:R-:W-:Y:S01]  /*63f0*/  MOV R15, RZ ;  /* 0x000000ff000f7202 */ /* 0x000fe20000000f00 */
[----:B------:R-:W-:Y:S01]  /*6400*/  IMAD.U32 R16, R9, 0x10000, RZ ;  /* 0x0001000009107824 */ /* 0x000fe200078e00ff */
[----:B------:R-:W-:Y:S01]  /*6410*/  SHF.R.S32.HI R13, RZ, 0x1, R13 ;  /* 0x00000001ff0d7819 */ /* 0x000fe2000001140d */
[----:B------:R-:W-:Y:S01]  /*6420*/  IMAD.U32 R32, R11, 0x10000, RZ ;  /* 0x000100000b207824 */ /* 0x000fe200078e00ff */
[----:B------:R-:W-:Y:S02]  /*6430*/  LOP3.LUT R35, R8, 0xffff0000, RZ, 0xc0, !PT ;  /* 0xffff000008237812 */ /* 0x000fe400078ec0ff */
[----:B------:R-:W-:Y:S01]  /*6440*/  ISETP.GE.AND P2, PT, R20, R13, PT ;  /* 0x0000000d1400720c */ /* 0x000fe20003f46270 */
[--C-:B------:R-:W-:Y:S01]  /*6450*/  IMAD.MOV.U32 R5, RZ, RZ, R13.reuse ;  /* 0x000000ffff057224 */ /* 0x100fe200078e000d */
[C---:B------:R-:W-:Y:S02]  /*6460*/  SHF.L.U32 R30, R10.reuse, 0x10, RZ ;  /* 0x000000100a1e7819 */ /* 0x040fe400000006ff */
[----:B------:R-:W-:Y:S02]  /*6470*/  LOP3.LUT R39, R10, 0xffff0000, RZ, 0xc0, !PT ;  /* 0xffff00000a277812 */ /* 0x000fe400078ec0ff */
[----:B------:R-:W-:Y:S02]  /*6480*/  LOP3.LUT R37, R9, 0xffff0000, RZ, 0xc0, !PT ;  /* 0xffff000009257812 */ /* 0x000fe400078ec0ff */
[----:B--2---:R-:W-:Y:S05]  /*6490*/  LOP3.LUT R41, R11, 0xffff0000, RZ, 0xc0, !PT ;  /* 0xffff00000b297812 */ /* 0x004fea00078ec0ff */
        /* <DEDUP_REMOVED lines=11> */
[----:B------:R-:W-:Y:S05]  /*6550*/  LEA.HI.X.SX32 R13, R15, R115, 0x1, P0 ;  /* 0x000000730f0d7211 */ /* 0x000fea00000f0eff */
[----:B------:R4:W4:Y:S01]  /*6560*/  LD.E.128 R44, desc[UR6][R12.64+0x80] ;  /* 0x000080060c2c7980 */ /* 0x000922000c101d00 */
[C---:B--2---:R-:W-:Y:S01]  /*6570*/  LOP3.LUT R10, R7.reuse, 0xffff0000, RZ, 0xc0, !PT ;  /* 0xffff0000070a7812 */ /* 0x044fe200078ec0ff */
[----:B------:R-:W-:Y:S01]  /*6580*/  IMAD.U32 R8, R7, 0x10000, RZ ;  /* 0x0001000007087824 */ /* 0x000fe200078e00ff */
[C---:B------:R-:W-:Y:S01]  /*6590*/  SHF.L.U32 R0, R4.reuse, 0x10, RZ ;  /* 0x0000001004007819 */ /* 0x040fe200000006ff */
[C---:B------:R-:W-:Y:S01]  /*65a0*/  IMAD.U32 R3, R5.reuse, 0x10000, RZ ;  /* 0x0001000005037824 */ /* 0x040fe200078e00ff */
[----:B------:R-:W-:Y:S02]  /*65b0*/  LOP3.LUT R2, R4, 0xffff0000, RZ, 0xc0, !PT ;  /* 0xffff000004027812 */ /* 0x000fe400078ec0ff */
[----:B------:R-:W-:Y:S02]  /*65c0*/  LOP3.LUT R4, R5, 0xffff0000, RZ, 0xc0, !PT ;  /* 0xffff000005047812 */ /* 0x000fe400078ec0ff */
[C---:B---3--:R-:W-:Y:S01]  /*65d0*/  LOP3.LUT R9, R51.reuse, 0xffff0000, RZ, 0xc0, !PT ;  /* 0xffff000033097812 */ /* 0x048fe200078ec0ff */
[----:B------:R-:W-:Y:S01]  /*65e0*/  IMAD.U32 R7, R51, 0x10000, RZ ;  /* 0x0001000033077824 */ /* 0x000fe200078e00ff */
[C---:B------:R-:W-:Y:S01]  /*65f0*/  SHF.L.U32 R31, R48.reuse, 0x10, RZ ;  /* 0x00000010301f7819 */ /* 0x040fe200000006ff */
[----:B------:R-:W-:Y:S01]  /*6600*/  IMAD.U32 R14, R49, 0x10000, RZ ;  /* 0x00010000310e7824 */ /* 0x000fe200078e00ff */
[----:B------:R-:W-:Y:S01]  /*6610*/  LOP3.LUT R15, R48, 0xffff0000, RZ, 0xc0, !PT ;  /* 0xffff0000300f7812 */ /* 0x000fe200078ec0ff */
[----:B------:R-:W-:Y:S01]  /*6620*/  @!P2 FADD.FTZ R7, -R7, -RZ ;  /* 0x800000ff0707a221 */ /* 0x000fe20000010100 */
[C---:B----4-:R-:W-:Y:S01]  /*6630*/  SHF.L.U32 R12, R50.reuse, 0x10, RZ ;  /* 0x00000010320c7819 */ /* 0x050fe200000006ff */
        /* <DEDUP_REMOVED lines=9> */
[----:B------:R-:W-:Y:S01]  /*66d0*/  FMUL.FTZ R7, R8, R7 ;  /* 0x0000000708077220 */ /* 0x000fe20000410000 */
[----:B------:R-:W-:Y:S01]  /*66e0*/  @!P2 FADD.FTZ R14, -R14, -RZ ;  /* 0x800000ff0e0ea221 */ /* 0x000fe20000010100 */
[----:B------:R-:W-:Y:S01]  /*66f0*/  @!P2 FADD.FTZ R13, -R13, -RZ ;  /* 0x800000ff0d0da221 */ /* 0x000fe20000010100 */
[----:B------:R-:W-:Y:S01]  /*6700*/  FMUL.FTZ R8, R10, R9 ;  /* 0x000000090a087220 */ /* 0x000fe20000410000 */
        /* <DEDUP_REMOVED lines=8> */
[----:B------:R-:W-:Y:S01]  /*6790*/  FMUL.FTZ R3, R3, R14 ;  /* 0x0000000e03037220 */ /* 0x000fe20000410000 */
[----:B------:R-:W-:Y:S01]  /*67a0*/  LOP3.LUT R14, R46, 0xffff0000, RZ, 0xc0, !PT ;  /* 0xffff00002e0e7812 */ /* 0x000fe200078ec0ff */
[----:B------:R-:W-:Y:S01]  /*67b0*/  FMUL.FTZ R4, R4, R13 ;  /* 0x0000000d04047220 */ /* 0x000fe20000410000 */
[----:B------:R-:W-:Y:S01]  /*67c0*/  SHF.L.U32 R13, R46, 0x10, RZ ;  /* 0x000000102e0d7819 */ /* 0x000fe200000006ff */
[----:B------:R-:W-:Y:S02]  /*67d0*/  IMAD.U32 R11, R45, 0x10000, RZ ;  /* 0x000100002d0b7824 */ /* 0x000fe400078e00ff */
[----:B------:R-:W-:Y:S01]  /*67e0*/  FFMA.FTZ R0, R33, R9, R0 ;  /* 0x0000000921007223 */ /* 0x000fe20000010000 */
[----:B------:R-:W-:Y:S01]  /*67f0*/  FFMA.FTZ R2, R35, R10, R2 ;  /* 0x0000000a23027223 */ /* 0x000fe20000010002 */
[----:B------:R-:W-:Y:S02]  /*6800*/  IMAD.U32 R15, R47, 0x10000, RZ ;  /* 0x000100002f0f7824 */ /* 0x000fe400078e00ff */
[----:B------:R-:W-:Y:S01]  /*6810*/  FFMA.FTZ R3, R16, R11, R3 ;  /* 0x0000000b10037223 */ /* 0x000fe20000010003 */
[----:B------:R-:W-:Y:S01]  /*6820*/  FFMA.FTZ R4, R37, R12, R4 ;  /* 0x0000000c25047223 */ /* 0x000fe20000010004 */
[----:B------:R-:W-:Y:S01]  /*6830*/  FFMA.FTZ R5, R30, R13, R5 ;  /* 0x0000000d1e057223 */ /* 0x000fe20000010005 */
[----:B------:R-:W-:Y:S01]  /*6840*/  F2FP.BF16.F32.PACK_AB R0, R2, R0 ;  /* 0x000000000200723e */ /* 0x000fe200000010ff */
[----:B------:R-:W-:Y:S01]  /*6850*/  FFMA.FTZ R6, R39, R14, R6 ;  /* 0x0000000e27067223 */ /* 0x000fe20000010006 */
[----:B------:R-:W-:Y:S01]  /*6860*/  FFMA.FTZ R7, R32, R15, R7 ;  /* 0x0000000f20077223 */ /* 0x000fe20000010007 */
[----:B------:R-:W-:Y:S01]  /*6870*/  F2FP.BF16.F32.PACK_AB R9, R4, R3 ;  /* 0x000000030409723e */ /* 0x000fe200000010ff */
[----:B------:R-:W-:Y:S02]  /*6880*/  FFMA.FTZ R8, R41, R31, R8 ;  /* 0x0000001f29087223 */ /* 0x000fe40000010008 */
[----:B------:R-:W-:Y:S03]  /*6890*/  F2FP.BF16.F32.PACK_AB R10, R6, R5 ;  /* 0x00000005060a723e */ /* 0x000fe600000010ff */
[----:B------:R-:W-:Y:S02]  /*68a0*/  F2FP.BF16.F32.PACK_AB R11, R8, R7 ;  /* 0x00000007080b723e */ /* 0x000fe400000010ff */
[----:B------:R-:W-:Y:S02]  /*68b0*/  MOV R8, R0 ;  /* 0x0000000000087202 */ /* 0x000fe40000000f00 */
.L_x_4209:
[----:B------:R-:W-:Y:S05]  /*68c0*/  BSYNC B0 ;  /* 0x0000000000007941 */ /* 0x000fea0003800000 */
.L_x_4208:
[----:B-----5:R3:W-:Y:S01]  /*68d0*/  ST.E.128 desc[UR6][R158.64+0x80], R8 ;  /* 0x000080089e007985 */ /* 0x0207e2000c101d06 */
[----:B------:R-:W-:Y:S03]  /*68e0*/  BSSY B0, `(.L_x_4210) ;  /* 0x0000051000007945 */ /* 0x000fe60003800000 */
[----:B------:R3:W5:Y:S01]  /*68f0*/  LD.E.128 R12, desc[UR6][R110.64+0x100] ;  /* 0x000100066e0c7980 */ /* 0x000762000c101d00 */
[----:B------:R-:W-:Y:S05]  /*6900*/  @P1 BRA `(.L_x_4211) ;  /* 0x0000000400381947 */ /* 0x000fea0003800000 */
[----:B------:R-:W-:Y:S01]  /*6910*/  LEA.HI R0, R23, R23, RZ, 0x1 ;  /* 0x0000001717007211 */ /* 0x000fe200078f08ff */
[----:B---3--:R-:W-:Y:S01]  /*6920*/  IMAD.MOV.U32 R11, RZ, RZ, RZ ;  /* 0x000000ffff0b7224 */ /* 0x008fe200078e00ff */
[----:B------:R-:W-:Y:S01]  /*6930*/  MOV R9, RZ ;  /* 0x000000ff00097202 */ /* 0x000fe20000000f00 */
[----:B-----5:R-:W-:Y:S01]  /*6940*/  IMAD.U32 R33, R12, 0x10000, RZ ;  /* 0x000100000c217824 */ /* 0x020fe200078e00ff */
[----:B------:R-:W-:Y:S01]  /*6950*/  SHF.R.S32.HI R0, RZ, 0x1, R0 ;  /* 0x00000001ff007819 */ /* 0x000fe20000011400 */
[----:B------:R-:W-:Y:S01]  /*6960*/  IMAD.U32 R30, R14, 0x10000, RZ ;  /* 0x000100000e1e7824 */ /* 0x000fe200078e00ff */
[----:B------:R-:W-:Y:S02]  /*6970*/  SHF.L.U32 R32, R15, 0x10, RZ ;  /* 0x000000100f207819 */ /* 0x000fe400000006ff */
[----:B------:R-:W-:Y:S01]  /*6980*/  ISETP.GE.AND P1, PT, R19, R0, PT ;  /* 0x000000001300720c */ /* 0x000fe20003f26270 */
[--C-:B------:R-:W-:Y:S01]  /*6990*/  IMAD.MOV.U32 R5, RZ, RZ, R0.reuse ;  /* 0x000000ffff057224 */ /* 0x100fe200078e0000 */
[----:B--2---:R-:W-:Y:S02]  /*69a0*/  LOP3.LUT R41, R15, 0xffff0000, RZ, 0xc0, !PT ;  /* 0xffff00000f297812 */ /* 0x004fe400078ec0ff */
[----:B------:R-:W-:Y:S02]  /*69b0*/  LOP3.LUT R35, R12, 0xffff0000, RZ, 0xc0, !PT ;  /* 0xffff00000c237812 */ /* 0x000fe400078ec0ff */
[----:B------:R-:W-:Y:S02]  /*69c0*/  LOP3.LUT R39, R14, 0xffff0000, RZ, 0xc0, !PT ;  /* 0xffff00000e277812 */ /* 0x000fe400078ec0ff */
[C---:B------:R-:W-:Y:S02]  /*69d0*/  SHF.L.U32 R16, R13.reuse, 0x10, RZ ;  /* 0x000000100d107819 */ /* 0x040fe400000006ff */
[----:B------:R-:W-:Y:S03]  /*69e0*/  LOP3.LUT R37, R13, 0xffff0000, RZ, 0xc0, !PT ;  /* 0xffff00000d257812 */ /* 0x000fe600078ec0ff */
[----:B------:R-:W-:Y:S01]  /*69f0*/  @P1 IADD3 R11, -R0, RZ, RZ ;  /* 0x000000ff000b1210 */ /* 0x000fe20007ffe1ff */
[--C-:B------:R-:W-:Y:S02]  /*6a00*/  @P1 IMAD.MOV R5, RZ, RZ, -R0.reuse ;  /* 0x000000ffff051224 */ /* 0x100fe400078e0a00 */
[----:B------:R-:W-:Y:S03]  /*6a10*/  @P1 IMAD.MOV R9, RZ, RZ, -R0 ;  /* 0x000000ffff091224 */ /* 0x000fe600078e0a00 */
[C---:B------:R-:W-:Y:S04]  /*6a20*/  LEA R2, P0, R5.reuse, R110, 0x1 ;  /* 0x0000006e05027211 */ /* 0x040fe800078008ff */
[----:B------:R-:W-:Y:S02]  /*6a30*/  LEA.HI.X.SX32 R3, R5, R111, 0x1, P0 ;  /* 0x0000006f05037211 */ /* 0x000fe400000f0eff */
[C---:B------:R-:W-:Y:S03]  /*6a40*/  LEA R48, P0, R9.reuse, R112, 0x1 ;  /* 0x0000007009307211 */ /* 0x040fe600078008ff */
[----:B------:R-:W2:Y:S01]  /*6a50*/  LD.E.128 R4, desc[UR6][R2.64+0x100] ;  /* 0x0001000602047980 */ /* 0x000ea2000c101d00 */
[----:B------:R-:W-:Y:S02]  /*6a60*/  LEA.HI.X.SX32 R49, R9, R113, 0x1, P0 ;  /* 0x0000007109317211 */ /* 0x000fe400000f0eff */
[C---:B------:R-:W-:Y:S04]  /*6a70*/  LEA R8, P0, R11.reuse, R114, 0x1 ;  /* 0x000000720b087211 */ /* 0x040fe800078008ff */
[----:B------:R-:W-:Y:S01]  /*6a80*/  LEA.HI.X.SX32 R9, R11, R115, 0x1, P0 ;  /* 0x000000730b097211 */ /* 0x000fe200000f0eff */
[----:B------:R-:W3:Y:S08]  /*6a90*/  LD.E.128 R48, desc[UR6][R48.64+0x100] ;  /* 0x0001000630307980 */ /* 0x000ef0000c101d00 */
[----:B------:R2:W4:Y:S02]  /*6aa0*/  LD.E.128 R44, desc[UR6][R8.64+0x100] ;  /* 0x00010006082c7980 */ /* 0x000524000c101d00 */
[C---:B--2---:R-:W-:Y:S01]  /*6ab0*/  SHF.L.U32 R8, R7.reuse, 0x10, RZ ;  /* 0x0000001007087819 */ /* 0x044fe200000006ff */
[C---:B------:R-:W-:Y:S01]  /*6ac0*/  IMAD.U32 R0, R4.reuse, 0x10000, RZ ;  /* 0x0001000004007824 */ /* 0x040fe200078e00ff */
[----:B------:R-:W-:Y:S02]  /*6ad0*/  LOP3.LUT R10, R7, 0xffff0000, RZ, 0xc0, !PT ;  /* 0xffff0000070a7812 */ /* 0x000fe400078ec0ff */
[----:B------:R-:W-:Y:S02]  /*6ae0*/  LOP3.LUT R2, R4, 0xffff0000, RZ, 0xc0, !PT ;  /* 0xffff000004027812 */ /* 0x000fe400078ec0ff */
[----:B------:R-:W-:Y:S02]  /*6af0*/  SHF.L.U32 R3, R5, 0x10, RZ ;  /* 0x0000001005037819 */ /* 0x000fe400000006ff */
[C---:B---3--:R-:W-:Y:S01]  /*6b00*/  SHF.L.U32 R7, R51.reuse, 0x10, RZ ;  /* 0x0000001033077819 */ /* 0x048fe200000006ff */
[----:B------:R-:W-:Y:S01]  /*6b10*/  IMAD.U32 R31, R48, 0x10000, RZ ;  /* 0x00010000301f7824 */ /* 0x000fe200078e00ff */
[----:B------:R-:W-:Y:S01]  /*6b20*/  LOP3.LUT R9, R51, 0xffff0000, RZ, 0xc0, !PT ;  /* 0xffff000033097812 */ /* 0x000fe200078ec0ff */
[C---:B------:R-:W-:Y:S01]  /*6b30*/  IMAD.U32 R12, R50.reuse, 0x10000, RZ ;  /* 0x00010000320c7824 */ /* 0x040fe200078e00ff */
[----:B------:R-:W-:Y:S01]  /*6b40*/  LOP3.LUT R11, R50, 0xffff0000, RZ, 0xc0, !PT ;  /* 0xffff0000320b7812 */ /* 0x000fe200078ec0ff */
[----:B------:R-:W-:Y:S01]  /*6b50*/  @!P1 FADD.FTZ R7, -R7, -RZ ;  /* 0x800000ff07079221 */ /* 0x000fe20000010100 */
[----:B------:R-:W-:Y:S01]  /*6b60*/  LOP3.LUT R15, R48, 0xffff0000, RZ, 0xc0, !PT ;  /* 0xffff0000300f7812 */ /* 0x000fe200078ec0ff */
[----:B------:R-:W-:Y:S01]  /*6b70*/  @!P1 FADD.FTZ R9, -R9, -RZ ;  /* 0x800000ff09099221 */ /* 0x000fe20000010100 */
        /* <DEDUP_REMOVED lines=13> */
[----:B----4-:R-:W-:Y:S01]  /*6c50*/  LOP3.LUT R10, R44, 0xffff0000, RZ, 0xc0, !PT ;  /* 0xffff00002c0a7812 */ /* 0x010fe200078ec0ff */
[----:B------:R-:W-:Y:S01]  /*6c60*/  FMUL.FTZ R0, R0, R31 ;  /* 0x0000001f00007220 */ /* 0x000fe20000410000 */
[----:B------:R-:W-:Y:S01]  /*6c70*/  LOP3.LUT R31, R47, 0xffff0000, RZ, 0xc0, !PT ;  /* 0xffff00002f1f7812 */ /* 0x000fe200078ec0ff */
[----:B------:R-:W-:Y:S01]  /*6c80*/  FMUL.FTZ R6, R6, R11 ;  /* 0x0000000b06067220 */ /* 0x000fe20000410000 */
[----:B------:R-:W-:Y:S01]  /*6c90*/  SHF.L.U32 R11, R45, 0x10, RZ ;  /* 0x000000102d0b7819 */ /* 0x000fe200000006ff */
[----:B------:R-:W-:Y:S02]  /*6ca0*/  IMAD.U32 R9, R44, 0x10000, RZ ;  /* 0x000100002c097824 */ /* 0x000fe400078e00ff */
[----:B------:R-:W-:Y:S01]  /*6cb0*/  FMUL.FTZ R2, R2, R15 ;  /* 0x0000000f02027220 */ /* 0x000fe20000410000 */
[----:B------:R-:W-:Y:S01]  /*6cc0*/  SHF.L.U32 R15, R47, 0x10, RZ ;  /* 0x000000102f0f7819 */ /* 0x000fe200000006ff */
        /* <DEDUP_REMOVED lines=18> */
.L_x_4211:
[----:B------:R-:W-:Y:S05]  /*6df0*/  BSYNC B0 ;  /* 0x0000000000007941 */ /* 0x000fea0003800000 */
.L_x_4210:
[----:B-----5:R4:W-:Y:S01]  /*6e00*/  ST.E.128 desc[UR6][R158.64+0x100], R12 ;  /* 0x0001000c9e007985 */ /* 0x0209e2000c101d06 */
[----:B------:R-:W-:Y:S01]  /*6e10*/  ISETP.GE.AND P0, PT, R18, R23, PT ;  /* 0x000000171200720c */ /* 0x000fe20003f06270 */
[----:B------:R-:W-:Y:S02]  /*6e20*/  BSSY B0, `(.L_x_4212) ;  /* 0x0000052000007945 */ /* 0x000fe40003800000 */
[----:B---3--:R4:W5:Y:S10]  /*6e30*/  LD.E.128 R8, desc[UR6][R110.64+0x180] ;  /* 0x000180066e087980 */ /* 0x008974000c101d00 */
[----:B------:R-:W-:Y:S05]  /*6e40*/  @P0 BRA `(.L_x_4213) ;  /* 0x00000004003c0947 */ /* 0x000fea0003800000 */
[----:B----4-:R-:W-:Y:S01]  /*6e50*/  LEA.HI R13, R23, R23, RZ, 0x1 ;  /* 0x00000017170d7211 */ /* 0x010fe200078f08ff */
[----:B------:R-:W-:Y:S01]  /*6e60*/  IMAD.MOV.U32 R7, RZ, RZ, RZ ;  /* 0x000000ffff077224 */ /* 0x000fe200078e00ff */
[C---:B--2--5:R-:W-:Y:S01]  /*6e70*/  LOP3.LUT R41, R9.reuse, 0xffff0000, RZ, 0xc0, !PT ;  /* 0xffff000009297812 */ /* 0x064fe200078ec0ff */
[----:B------:R-:W-:Y:S01]  /*6e80*/  IMAD.MOV.U32 R15, RZ, RZ, RZ ;  /* 0x000000ffff0f7224 */ /* 0x000fe200078e00ff */
[----:B------:R-:W-:Y:S01]  /*6e90*/  SHF.R.S32.HI R13, RZ, 0x1, R13 ;  /* 0x00000001ff0d7819 */ /* 0x000fe2000001140d */
[----:B------:R-:W-:Y:S01]  /*6ea0*/  IMAD.U32 R30, R9, 0x10000, RZ ;  /* 0x00010000091e7824 */ /* 0x000fe200078e00ff */
[----:B------:R-:W-:Y:S01]  /*6eb0*/  SHF.L.U32 R32, R10, 0x10, RZ ;  /* 0x000000100a207819 */ /* 0x000fe200000006ff */
[C---:B------:R-:W-:Y:S01]  /*6ec0*/  IMAD.U32 R34, R11.reuse, 0x10000, RZ ;  /* 0x000100000b227824 */ /* 0x040fe200078e00ff */
[-C--:B------:R-:W-:Y:S01]  /*6ed0*/  ISETP.GE.AND P1, PT, R18, R13.reuse, PT ;  /* 0x0000000d1200720c */ /* 0x080fe20003f26270 */
[----:B------:R-:W-:Y:S01]  /*6ee0*/  IMAD.U32 R37, R8, 0x10000, RZ ;  /* 0x0001000008257824 */ /* 0x000fe200078e00ff */
[----:B------:R-:W-:Y:S02]  /*6ef0*/  MOV R5, R13 ;  /* 0x0000000d00057202 */ /* 0x000fe40000000f00 */
[----:B------:R-:W-:Y:S02]  /*6f00*/  LOP3.LUT R43, R10, 0xffff0000, RZ, 0xc0, !PT ;  /* 0xffff00000a2b7812 */ /* 0x000fe400078ec0ff */
[----:B------:R-:W-:Y:S02]  /*6f10*/  LOP3.LUT R45, R11, 0xffff0000, RZ, 0xc0, !PT ;  /* 0xffff00000b2d7812 */ /* 0x000fe400078ec0ff */
[----:B------:R-:W-:Y:S05]  /*6f20*/  LOP3.LUT R39, R8, 0xffff0000, RZ, 0xc0, !PT ;  /* 0xffff000008277812 */ /* 0x000fea00078ec0ff */
[----:B------:R-:W-:Y:S01]  /*6f30*/  @P1 IADD3 R15, -R13, RZ, RZ ;  /* 0x000000ff0d0f1210 */ /* 0x000fe20007ffe1ff */
[--C-:B------:R-:W-:Y:S02]  /*6f40*/  @P1 IMAD.MOV R7, RZ, RZ, -R13.reuse ;  /* 0x000000ffff071224 */ /* 0x100fe400078e0a0d */
[----:B------:R-:W-:Y:S03]  /*6f50*/  @P1 IMAD.MOV R5, RZ, RZ, -R13 ;  /* 0x000000ffff051224 */ /* 0x000fe600078e0a0d */
[C---:B------:R-:W-:Y:S04]  /*6f60*/  LEA R172, P0, R7.reuse, R112, 0x1 ;  /* 0x0000007007ac7211 */ /* 0x040fe800078008ff */
[----:B------:R-:W-:Y:S02]  /*6f70*/  LEA.HI.X.SX32 R173, R7, R113, 0x1, P0 ;  /* 0x0000007107ad7211 */ /* 0x000fe400000f0eff */
[C---:B------:R-:W-:Y:S04]  /*6f80*/  LEA R2, P0, R5.reuse, R110, 0x1 ;  /* 0x0000006e05027211 */ /* 0x040fe800078008ff */
[----:B------:R-:W-:Y:S01]  /*6f90*/  LEA.HI.X.SX32 R3, R5, R111, 0x1, P0 ;  /* 0x0000006f05037211 */ /* 0x000fe200000f0eff */
[----:B------:R-:W2:Y:S01]  /*6fa0*/  LD.E.128 R172, desc[UR6][R172.64+0x180] ;  /* 0x00018006acac7980 */ /* 0x000ea2000c101d00 */
[C---:B------:R-:W-:Y:S04]  /*6fb0*/  LEA R12, P0, R15.reuse, R114, 0x1 ;  /* 0x000000720f0c7211 */ /* 0x040fe800078008ff */
[----:B------:R-:W-:Y:S03]  /*6fc0*/  LEA.HI.X.SX32 R13, R15, R115, 0x1, P0 ;  /* 0x000000730f0d7211 */ /* 0x000fe600000f0eff */
[----:B------:R3:W4:Y:S08]  /*6fd0*/  LD.E.128 R4, desc[UR6][R2.64+0x180] ;  /* 0x0001800602047980 */ /* 0x000730000c101d00 */
[----:B------:R1:W4:Y:S01]  /*6fe0*/  LD.E.128 R48, desc[UR6][R12.64+0x180] ;  /* 0x000180060c307980 */ /* 0x000322000c101d00 */
[----:B--2---:R-:W-:Y:S01]  /*6ff0*/  LOP3.LUT R10, R174, 0xffff0000, RZ, 0xc0, !PT ;  /* 0xffff0000ae0a7812 */ /* 0x004fe200078ec0ff */
[----:B------:R-:W-:Y:S01]  /*7000*/  IMAD.U32 R9, R175, 0x10000, RZ ;  /* 0x00010000af097824 */ /* 0x000fe200078e00ff */
[C---:B------:R-:W-:Y:S01]  /*7010*/  SHF.L.U32 R0, R172.reuse, 0x10, RZ ;  /* 0x00000010ac007819 */ /* 0x040fe200000006ff */
[----:B---3--:R-:W-:Y:S01]  /*7020*/  IMAD.U32 R3, R173, 0x10000, RZ ;  /* 0x00010000ad037824 */ /* 0x008fe200078e00ff */
[----:B------:R-:W-:Y:S01]  /*7030*/  LOP3.LUT R2, R172, 0xffff0000, RZ, 0xc0, !PT ;  /* 0xffff0000ac027812 */ /* 0x000fe200078ec0ff */
[----:B------:R-:W-:Y:S01]  /*7040*/  @!P1 FADD.FTZ R9, -R9, -RZ ;  /* 0x800000ff09099221 */ /* 0x000fe20000010100 */
[----:B------:R-:W-:Y:S01]  /*7050*/  SHF.L.U32 R11, R174, 0x10, RZ ;  /* 0x00000010ae0b7819 */ /* 0x000fe200000006ff */
[----:B------:R-:W-:Y:S01]  /*7060*/  @!P1 FADD.FTZ R10, -R10, -RZ ;  /* 0x800000ff0a0a9221 */ /* 0x000fe20000010100 */
[----:B-1----:R-:W-:Y:S01]  /*7070*/  LOP3.LUT R13, R173, 0xffff0000, RZ, 0xc0, !PT ;  /* 0xffff0000ad0d7812 */ /* 0x002fe200078ec0ff */
[----:B----4-:R-:W-:Y:S01]  /*7080*/  IMAD.U32 R12, R7, 0x10000, RZ ;  /* 0x00010000070c7824 */ /* 0x010fe200078e00ff */
[----:B------:R-:W-:Y:S01]  /*7090*/  LOP3.LUT R31, R6, 0xffff0000, RZ, 0xc0, !PT ;  /* 0xffff0000061f7812 */ /* 0x000fe200078ec0ff */
[----:B------:R-:W-:Y:S01]  /*70a0*/  @!P1 FADD.FTZ R0, -R0, -RZ ;  /* 0x800000ff00009221 */ /* 0x000fe20000010100 */
        /* <DEDUP_REMOVED lines=10> */
[----:B------:R-:W-:Y:S01]  /*7150*/  LOP3.LUT R15, R7, 0xffff0000, RZ, 0xc0, !PT ;  /* 0xffff0000070f7812 */ /* 0x000fe200078ec0ff */
[----:B------:R-:W-:Y:S01]  /*7160*/  FMUL.FTZ R7, R12, R9 ;  /* 0x000000090c077220 */ /* 0x000fe20000410000 */
[C---:B------:R-:W-:Y:S01]  /*7170*/  SHF.L.U32 R9, R48.reuse, 0x10, RZ ;  /* 0x0000001030097819 */ /* 0x040fe200000006ff */
[----:B------:R-:W-:Y:S01]  /*7180*/  FMUL.FTZ R6, R31, R10 ;  /* 0x0000000a1f067220 */ /* 0x000fe20000410000 */
[----:B------:R-:W-:Y:S01]  /*7190*/  LOP3.LUT R10, R48, 0xffff0000, RZ, 0xc0, !PT ;  /* 0xffff0000300a7812 */ /* 0x000fe200078ec0ff */
[----:B------:R-:W-:Y:S01]  /*71a0*/  FMUL.FTZ R0, R35, R0 ;  /* 0x0000000023007220 */ /* 0x000fe20000410000 */
[----:B------:R-:W-:Y:S01]  /*71b0*/  LOP3.LUT R12, R49, 0xffff0000, RZ, 0xc0, !PT ;  /* 0xffff0000310c7812 */ /* 0x000fe200078ec0ff */
[----:B------:R-:W-:Y:S01]  /*71c0*/  FMUL.FTZ R2, R33, R2 ;  /* 0x0000000221027220 */ /* 0x000fe20000410000 */
[----:B------:R-:W-:Y:S01]  /*71d0*/  FMUL.FTZ R3, R4, R3 ;  /* 0x0000000304037220 */ /* 0x000fe20000410000 */
[----:B------:R-:W-:Y:S01]  /*71e0*/  @!P1 FADD.FTZ R8, -R8, -RZ ;  /* 0x800000ff08089221 */ /* 0x000fe20000010100 */
[----:B------:R-:W-:Y:S01]  /*71f0*/  FMUL.FTZ R5, R14, R11 ;  /* 0x0000000b0e057220 */ /* 0x000fe20000410000 */
[----:B------:R-:W-:Y:S01]  /*7200*/  LOP3.LUT R14, R50, 0xffff0000, RZ, 0xc0, !PT ;  /* 0xffff0000320e7812 */ /* 0x000fe200078ec0ff */
[----:B------:R-:W-:Y:S01]  /*7210*/  FMUL.FTZ R4, R16, R13 ;  /* 0x0000000d10047220 */ /* 0x000fe20000410000 */
[----:B------:R-:W-:Y:S01]  /*7220*/  SHF.L.U32 R13, R50, 0x10, RZ ;  /* 0x00000010320d7819 */ /* 0x000fe200000006ff */
[----:B------:R-:W-:Y:S01]  /*7230*/  IMAD.U32 R11, R49, 0x10000, RZ ;  /* 0x00010000310b7824 */ /* 0x000fe200078e00ff */
[----:B------:R-:W-:Y:S01]  /*7240*/  LOP3.LUT R16, R51, 0xffff0000, RZ, 0xc0, !PT ;  /* 0xffff000033107812 */ /* 0x000fe200078ec0ff */
[----:B------:R-:W-:Y:S01]  /*7250*/  FFMA.FTZ R0, R37, R9, R0 ;  /* 0x0000000925007223 */ /* 0x000fe20000010000 */
[----:B------:R-:W-:Y:S01]  /*7260*/  FMUL.FTZ R8, R15, R8 ;  /* 0x000000080f087220 */ /* 0x000fe20000410000 */
        /* <DEDUP_REMOVED lines=13> */
.L_x_4213:
[----:B------:R-:W-:Y:S05]  /*7340*/  BSYNC B0 ;  /* 0x0000000000007941 */ /* 0x000fea0003800000 */
.L_x_4212:
[----:B-----5:R3:W-:Y:S02]  /*7350*/  ST.E.128 desc[UR6][R158.64+0x180], R8 ;  /* 0x000180089e007985 */ /* 0x0207e4000c101d06 */
.L_x_4205:
[----:B------:R-:W-:Y:S05]  /*7360*/  BSYNC B1 ;  /* 0x0000000000017941 */ /* 0x000fea0003800000 */
.L_x_4204:
[----:B------:R-:W-:Y:S04]  /*7370*/  BSSY B1, `(.L_x_4214) ;  /* 0x000016e000017945 */ /* 0x000fe80003800000 */
[----:B------:R-:W-:Y:S05]  /*7380*/  @!P4 BRA `(.L_x_4215) ;  /* 0x0000001400b0c947 */ /* 0x000fea0003800000 */
[----:B------:R-:W-:Y:S01]  /*7390*/  LEA R170, P4, R82, R110, 0x1 ;  /* 0x0000006e52aa7211 */ /* 0x000fe200078808ff */
[----:B------:R-:W-:Y:S01]  /*73a0*/  BSSY B0, `(.L_x_4216) ;  /* 0x000005b000007945 */ /* 0x000fe20003800000 */
[----:B------:R-:W-:Y:S02]  /*73b0*/  ISETP.GE.AND P3, PT, R24, R23, PT ;  /* 0x000000171800720c */ /* 0x000fe40003f66270 */
[----:B------:R-:W-:Y:S02]  /*73c0*/  LEA.HI.X R171, R82, R111, R81, 0x1, P4 ;  /* 0x0000006f52ab7211 */ /* 0x000fe400020f0c51 */
[----:B--2---:R-:W-:Y:S02]  /*73d0*/  LEA R42, P2, R64, R158, 0x1 ;  /* 0x0000009e402a7211 */ /* 0x004fe400078408ff */
[-C--:B------:R-:W-:Y:S01]  /*73e0*/  ISETP.GE.AND P1, PT, R20, R23.reuse, PT ;  /* 0x000000171400720c */ /* 0x080fe20003f26270 */
[----:B----4-:R2:W5:Y:S01]  /*73f0*/  LD.E.128 R12, desc[UR6][R170.64] ;  /* 0x00000006aa0c7980 */ /* 0x010562000c101d00 */
[----:B------:R-:W-:Y:S02]  /*7400*/  ISETP.GE.AND P0, PT, R19, R23, PT ;  /* 0x000000171300720c */ /* 0x000fe40003f06270 */
[----:B------:R-:W-:Y:S03]  /*7410*/  LEA.HI.X R43, R64, R159, R65, 0x1, P2 ;  /* 0x0000009f402b7211 */ /* 0x000fe600010f0c41 */
[----:B------:R-:W-:Y:S08]  /*7420*/  @P3 BRA `(.L_x_4217) ;  /* 0x0000000400483947 */ /* 0x000ff00003800000 */
[----:B---3--:R-:W-:Y:S01]  /*7430*/  LEA.HI R9, R23, R23, RZ, 0x1 ;  /* 0x0000001717097211 */ /* 0x008fe200078f08ff */
        /* <DEDUP_REMOVED lines=28> */
[----:B------:R1:W2:Y:S01]  /*7600*/  LD.E.128 R44, desc[UR6][R8.64] ;  /* 0x00000006082c7980 */ /* 0x0002a2000c101d00 */
[C---:B---3--:R-:W-:Y:S01]  /*7610*/  LOP3.LUT R10, R7.reuse, 0xffff0000, RZ, 0xc0, !PT ;  /* 0xffff0000070a7812 */ /* 0x048fe200078ec0ff */
[----:B-1----:R-:W-:Y:S01]  /*7620*/  IMAD.U32 R8, R7, 0x10000, RZ ;  /* 0x0001000007087824 */ /* 0x002fe200078e00ff */
[C---:B------:R-:W-:Y:S01]  /*7630*/  LOP3.LUT R2, R4.reuse, 0xffff0000, RZ, 0xc0, !PT ;  /* 0xffff000004027812 */ /* 0x040fe200078ec0ff */
[----:B------:R-:W-:Y:S01]  /*7640*/  IMAD.U32 R0, R4, 0x10000, RZ ;  /* 0x0001000004007824 */ /* 0x000fe200078e00ff */
[C---:B------:R-:W-:Y:S02]  /*7650*/  SHF.L.U32 R3, R5.reuse, 0x10, RZ ;  /* 0x0000001005037819 */ /* 0x040fe400000006ff */
[----:B------:R-:W-:Y:S01]  /*7660*/  LOP3.LUT R4, R5, 0xffff0000, RZ, 0xc0, !PT ;  /* 0xffff000005047812 */ /* 0x000fe200078ec0ff */
[C---:B------:R-:W-:Y:S01]  /*7670*/  IMAD.U32 R5, R6.reuse, 0x10000, RZ ;  /* 0x0001000006057824 */ /* 0x040fe200078e00ff */
[----:B------:R-:W-:Y:S02]  /*7680*/  LOP3.LUT R6, R6, 0xffff0000, RZ, 0xc0, !PT ;  /* 0xffff000006067812 */ /* 0x000fe400078ec0ff */
[C---:B----4-:R-:W-:Y:S01]  /*7690*/  SHF.L.U32 R7, R51.reuse, 0x10, RZ ;  /* 0x0000001033077819 */ /* 0x050fe200000006ff */
[----:B------:R-:W-:Y:S01]  /*76a0*/  IMAD.U32 R12, R50, 0x10000, RZ ;  /* 0x00010000320c7824 */ /* 0x000fe200078e00ff */
        /* <DEDUP_REMOVED lines=13> */
[----:B------:R-:W-:Y:S01]  /*7780*/  FMUL.FTZ R7, R8, R7 ;  /* 0x0000000708077220 */ /* 0x000fe20000410000 */
[----:B------:R-:W-:Y:S01]  /*7790*/  @!P3 FADD.FTZ R13, -R13, -RZ ;  /* 0x800000ff0d0db221 */ /* 0x000fe20000010100 */
[----:B------:R-:W-:Y:S01]  /*77a0*/  FMUL.FTZ R8, R10, R9 ;  /* 0x000000090a087220 */ /* 0x000fe20000410000 */
[----:B--2---:R-:W-:Y:S01]  /*77b0*/  LOP3.LUT R10, R44, 0xffff0000, RZ, 0xc0, !PT ;  /* 0xffff00002c0a7812 */ /* 0x004fe200078ec0ff */
        /* <DEDUP_REMOVED lines=25> */
.L_x_4217:
[----:B------:R-:W-:Y:S05]  /*7950*/  BSYNC B0 ;  /* 0x0000000000007941 */ /* 0x000fea0003800000 */
.L_x_4216:
[----:B-----5:R4:W-:Y:S01]  /*7960*/  ST.E.128 desc[UR6][R42.64], R12 ;  /* 0x0000000c2a007985 */ /* 0x0209e2000c101d06 */
[----:B------:R-:W-:Y:S03]  /*7970*/  BSSY B0, `(.L_x_4218) ;  /* 0x0000058000007945 */ /* 0x000fe60003800000 */
[----:B---3--:R4:W5:Y:S01]  /*7980*/  LD.E.128 R8, desc[UR6][R170.64+0x80] ;  /* 0x00008006aa087980 */ /* 0x008962000c101d00 */
[----:B------:R-:W-:Y:S05]  /*7990*/  @P1 BRA `(.L_x_4219) ;  /* 0x0000000400541947 */ /* 0x000fea0003800000 */
[----:B----4-:R-:W-:Y:S01]  /*79a0*/  LEA.HI R13, R23, R23, RZ, 0x1 ;  /* 0x00000017170d7211 */ /* 0x010fe200078f08ff */
[----:B------:R-:W-:Y:S01]  /*79b0*/  IMAD.MOV.U32 R0, RZ, RZ, RZ ;  /* 0x000000ffff007224 */ /* 0x000fe200078e00ff */
[----:B------:R-:W-:Y:S01]  /*79c0*/  LEA R6, P1, R85, R110, 0x1 ;  /* 0x0000006e55067211 */ /* 0x000fe200078208ff */
[----:B-----5:R-:W-:Y:S01]  /*79d0*/  IMAD.U32 R30, R10, 0x10000, RZ ;  /* 0x000100000a1e7824 */ /* 0x020fe200078e00ff */
[----:B------:R-:W-:Y:S01]  /*79e0*/  SHF.R.S32.HI R13, RZ, 0x1, R13 ;  /* 0x00000001ff0d7819 */ /* 0x000fe2000001140d */
[----:B------:R-:W-:Y:S01]  /*79f0*/  IMAD.U32 R16, R9, 0x10000, RZ ;  /* 0x0001000009107824 */ /* 0x000fe200078e00ff */
[----:B------:R-:W-:Y:S02]  /*7a00*/  LEA.HI.X R7, R85, R111, R86, 0x1, P1 ;  /* 0x0000006f55077211 */ /* 0x000fe400008f0c56 */
[----:B------:R-:W-:Y:S01]  /*7a10*/  ISETP.GE.AND P2, PT, R20, R13, PT ;  /* 0x0000000d1400720c */ /* 0x000fe20003f46270 */
[--C-:B------:R-:W-:Y:S01]  /*7a20*/  IMAD.MOV.U32 R4, RZ, RZ, R13.reuse ;  /* 0x000000ffff047224 */ /* 0x100fe200078e000d */
[C---:B------:R-:W-:Y:S02]  /*7a30*/  SHF.L.U32 R33, R8.reuse, 0x10, RZ ;  /* 0x0000001008217819 */ /* 0x040fe400000006ff */
[----:B------:R-:W-:Y:S02]  /*7a40*/  LOP3.LUT R35, R8, 0xffff0000, RZ, 0xc0, !PT ;  /* 0xffff000008237812 */ /* 0x000fe400078ec0ff */
[----:B------:R-:W-:Y:S02]  /*7a50*/  LOP3.LUT R39, R10, 0xffff0000, RZ, 0xc0, !PT ;  /* 0xffff00000a277812 */ /* 0x000fe400078ec0ff */
[----:B------:R-:W-:Y:S02]  /*7a60*/  LOP3.LUT R37, R9, 0xffff0000, RZ, 0xc0, !PT ;  /* 0xffff000009257812 */ /* 0x000fe400078ec0ff */
[C---:B------:R-:W-:Y:S02]  /*7a70*/  SHF.L.U32 R32, R11.reuse, 0x10, RZ ;  /* 0x000000100b207819 */ /* 0x040fe400000006ff */
[----:B------:R-:W-:Y:S01]  /*7a80*/  LOP3.LUT R41, R11, 0xffff0000, RZ, 0xc0, !PT ;  /* 0xffff00000b297812 */ /* 0x000fe200078ec0ff */
[--C-:B------:R-:W-:Y:S01]  /*7a90*/  @P2 IMAD.MOV R4, RZ, RZ, -R13.reuse ;  /* 0x000000ffff042224 */ /* 0x100fe200078e0a0d */
[----:B------:R-:W-:Y:S04]  /*7aa0*/  @P2 IADD3 R0, -R13, RZ, RZ ;  /* 0x000000ff0d002210 */ /* 0x000fe80007ffe1ff */
[----:B------:R-:W-:Y:S02]  /*7ab0*/  LEA R2, P1, R4, R6, 0x1 ;  /* 0x0000000604027211 */ /* 0x000fe400078208ff */
[----:B------:R-:W-:Y:S02]  /*7ac0*/  IADD3 R15, P3, R138, R0, RZ ;  /* 0x000000008a0f7210 */ /* 0x000fe40007f7e0ff */
[----:B------:R-:W-:Y:S02]  /*7ad0*/  LEA.HI.X.SX32 R3, R4, R7, 0x1, P1 ;  /* 0x0000000704037211 */ /* 0x000fe400008f0eff */
[----:B------:R-:W-:Y:S02]  /*7ae0*/  LEA.HI.X.SX32 R0, R0, R127, 0x1, P3 ;  /* 0x0000007f00007211 */ /* 0x000fe400018f0eff */
[C---:B------:R-:W-:Y:S01]  /*7af0*/  LEA R48, P1, R15.reuse, R112, 0x1 ;  /* 0x000000700f307211 */ /* 0x040fe200078208ff */
[----:B------:R-:W3:Y:S03]  /*7b00*/  LD.E.128 R4, desc[UR6][R2.64] ;  /* 0x0000000602047980 */ /* 0x000ee6000c101d00 */
[----:B------:R-:W-:Y:S01]  /*7b10*/  LEA.HI.X R49, R15, R113, R0, 0x1, P1 ;  /* 0x000000710f317211 */ /* 0x000fe200008f0c00 */
[----:B------:R-:W-:Y:S02]  /*7b20*/  IMAD.MOV.U32 R0, RZ, RZ, RZ ;  /* 0x000000ffff007224 */ /* 0x000fe400078e00ff */
[----:B------:R-:W-:Y:S03]  /*7b30*/  @P2 IMAD.MOV R0, RZ, RZ, -R13 ;  /* 0x000000ffff002224 */ /* 0x000fe600078e0a0d */
[----:B------:R-:W4:Y:S02]  /*7b40*/  LD.E.128 R48, desc[UR6][R48.64] ;  /* 0x0000000630307980 */ /* 0x000f24000c101d00 */
[----:B------:R-:W-:Y:S04]  /*7b50*/  IADD3 R15, P1, R138, R0, RZ ;  /* 0x000000008a0f7210 */ /* 0x000fe80007f3e0ff */
[----:B------:R-:W-:Y:S02]  /*7b60*/  LEA.HI.X.SX32 R0, R0, R127, 0x1, P1 ;  /* 0x0000007f00007211 */ /* 0x000fe400008f0eff */
[C---:B------:R-:W-:Y:S04]  /*7b70*/  LEA R12, P1, R15.reuse, R114, 0x1 ;  /* 0x000000720f0c7211 */ /* 0x040fe800078208ff */
[----:B------:R-:W-:Y:S05]  /*7b80*/  LEA.HI.X R13, R15, R115, R0, 0x1, P1 ;  /* 0x000000730f0d7211 */ /* 0x000fea00008f0c00 */
[----:B------:R1:W2:Y:S01]  /*7b90*/  LD.E.128 R44, desc[UR6][R12.64] ;  /* 0x000000060c2c7980 */ /* 0x0002a2000c101d00 */
[C---:B---3--:R-:W-:Y:S01]  /*7ba0*/  LOP3.LUT R10, R7.reuse, 0xffff0000, RZ, 0xc0, !PT ;  /* 0xffff0000070a7812 */ /* 0x048fe200078ec0ff */
[----:B------:R-:W-:Y:S01]  /*7bb0*/  IMAD.U32 R8, R7, 0x10000, RZ ;  /* 0x0001000007087824 */ /* 0x000fe200078e00ff */
[C---:B------:R-:W-:Y:S01]  /*7bc0*/  LOP3.LUT R2, R4.reuse, 0xffff0000, RZ, 0xc0, !PT ;  /* 0xffff000004027812 */ /* 0x040fe200078ec0ff */
[----:B------:R-:W-:Y:S01]  /*7bd0*/  IMAD.U32 R0, R4, 0x10000, RZ ;  /* 0x0001000004007824 */ /* 0x000fe200078e00ff */
[C---:B------:R-:W-:Y:S01]  /*7be0*/  LOP3.LUT R4, R5.reuse, 0xffff0000, RZ, 0xc0, !PT ;  /* 0xffff000005047812 */ /* 0x040fe200078ec0ff */
[----:B------:R-:W-:Y:S01]  /*7bf0*/  IMAD.U32 R3, R5, 0x10000, RZ ;  /* 0x0001000005037824 */ /* 0x000fe200078e00ff */
[C---:B------:R-:W-:Y:S02]  /*7c00*/  SHF.L.U32 R5, R6.reuse, 0x10, RZ ;  /* 0x0000001006057819 */ /* 0x040fe400000006ff */
[----:B------:R-:W-:Y:S01]  /*7c10*/  LOP3.LUT R6, R6, 0xffff0000, RZ, 0xc0, !PT ;  /* 0xffff000006067812 */ /* 0x000fe200078ec0ff */
[C---:B----4-:R-:W-:Y:S01]  /*7c20*/  IMAD.U32 R7, R51.reuse, 0x10000, RZ ;  /* 0x0001000033077824 */ /* 0x050fe200078e00ff */
[----:B------:R-:W-:Y:S01]  /*7c30*/  LOP3.LUT R9, R51, 0xffff0000, RZ, 0xc0, !PT ;  /* 0xffff000033097812 */ /* 0x000fe200078ec0ff */
[C---:B------:R-:W-:Y:S01]  /*7c40*/  IMAD.U32 R31, R48.reuse, 0x10000, RZ ;  /* 0x00010000301f7824 */ /* 0x040fe200078e00ff */
[----:B------:R-:W-:Y:S01]  /*7c50*/  LOP3.LUT R15, R48, 0xffff0000, RZ, 0xc0, !PT ;  /* 0xffff0000300f7812 */ /* 0x000fe200078ec0ff */
[C---:B-1----:R-:W-:Y:S01]  /*7c60*/  IMAD.U32 R12, R50.reuse, 0x10000, RZ ;  /* 0x00010000320c7824 */ /* 0x042fe200078e00ff */
        /* <DEDUP_REMOVED lines=12> */
[C---:B--2---:R-:W-:Y:S01]  /*7d30*/  SHF.L.U32 R9, R44.reuse, 0x10, RZ ;  /* 0x000000102c097819 */ /* 0x044fe200000006ff */
[----:B------:R-:W-:Y:S01]  /*7d40*/  @!P2 FADD.FTZ R13, -R13, -RZ ;  /* 0x800000ff0d0da221 */ /* 0x000fe20000010100 */
[----:B------:R-:W-:Y:S01]  /*7d50*/  LOP3.LUT R10, R44, 0xffff0000, RZ, 0xc0, !PT ;  /* 0xffff00002c0a7812 */ /* 0x000fe200078ec0ff */
[----:B------:R-:W-:Y:S01]  /*7d60*/  FMUL.FTZ R0, R0, R31 ;  /* 0x0000001f00007220 */ /* 0x000fe20000410000 */
[C---:B------:R-:W-:Y:S01]  /*7d70*/  LOP3.LUT R31, R47.reuse, 0xffff0000, RZ, 0xc0, !PT ;  /* 0xffff00002f1f7812 */ /* 0x040fe200078ec0ff */
[----:B------:R-:W-:Y:S01]  /*7d80*/  FMUL.FTZ R2, R2, R15 ;  /* 0x0000000f02027220 */ /* 0x000fe20000410000 */
[----:B------:R-:W-:Y:S01]  /*7d90*/  SHF.L.U32 R15, R47, 0x10, RZ ;  /* 0x000000102f0f7819 */ /* 0x000fe200000006ff */
[----:B------:R-:W-:Y:S01]  /*7da0*/  FMUL.FTZ R5, R5, R12 ;  /* 0x0000000c05057220 */ /* 0x000fe20000410000 */
[----:B------:R-:W-:Y:S01]  /*7db0*/  LOP3.LUT R12, R45, 0xffff0000, RZ, 0xc0, !PT ;  /* 0xffff00002d0c7812 */ /* 0x000fe200078ec0ff */
[----:B------:R-:W-:Y:S01]  /*7dc0*/  FMUL.FTZ R6, R6, R11 ;  /* 0x0000000b06067220 */ /* 0x000fe20000410000 */
[----:B------:R-:W-:Y:S01]  /*7dd0*/  FMUL.FTZ R3, R3, R14 ;  /* 0x0000000e03037220 */ /* 0x000fe20000410000 */
[----:B------:R-:W-:Y:S01]  /*7de0*/  LOP3.LUT R14, R46, 0xffff0000, RZ, 0xc0, !PT ;  /* 0xffff00002e0e7812 */ /* 0x000fe200078ec0ff */
[----:B------:R-:W-:Y:S02]  /*7df0*/  IMAD.U32 R11, R45, 0x10000, RZ ;  /* 0x000100002d0b7824 */ /* 0x000fe400078e00ff */
        /* <DEDUP_REMOVED lines=13> */
[----:B------:R-:W-:Y:S01]  /*7ed0*/  F2FP.BF16.F32.PACK_AB R11, R8, R7 ;  /* 0x00000007080b723e */ /* 0x000fe200000010ff */
[----:B------:R-:W-:Y:S02]  /*7ee0*/  IMAD.MOV.U32 R8, RZ, RZ, R0 ;  /* 0x000000ffff087224 */ /* 0x000fe400078e0000 */
.L_x_4219:
[----:B------:R-:W-:Y:S05]  /*7ef0*/  BSYNC B0 ;  /* 0x0000000000007941 */ /* 0x000fea0003800000 */
.L_x_4218:
[----:B-----5:R3:W-:Y:S01]  /*7f00*/  ST.E.128 desc[UR6][R42.64+0x80], R8 ;  /* 0x000080082a007985 */ /* 0x0207e2000c101d06 */
[----:B------:R-:W-:Y:S03]  /*7f10*/  BSSY B0, `(.L_x_4220) ;  /* 0x0000057000007945 */ /* 0x000fe60003800000 */
[----:B----4-:R3:W5:Y:S01]  /*7f20*/  LD.E.128 R12, desc[UR6][R170.64+0x100] ;  /* 0x00010006aa0c7980 */ /* 0x010762000c101d00 */
[----:B------:R-:W-:Y:S05]  /*7f30*/  @P0 BRA `(.L_x_4221) ;  /* 0x0000000400500947 */ /* 0x000fea0003800000 */
[----:B------:R-:W-:Y:S01]  /*7f40*/  LEA.HI R0, R23, R23, RZ, 0x1 ;  /* 0x0000001717007211 */ /* 0x000fe200078f08ff */
[----:B---3--:R-:W-:Y:S01]  /*7f50*/  IMAD.MOV.U32 R8, RZ, RZ, RZ ;  /* 0x000000ffff087224 */ /* 0x008fe200078e00ff */
[C---:B------:R-:W-:Y:S01]  /*7f60*/  LEA R6, P0, R87.reuse, R110, 0x1 ;  /* 0x0000006e57067211 */ /* 0x040fe200078008ff */
[----:B------:R-:W-:Y:S01]  /*7f70*/  IMAD.MOV.U32 R10, RZ, RZ, RZ ;  /* 0x000000ffff0a7224 */ /* 0x000fe200078e00ff */
[----:B------:R-:W-:Y:S01]  /*7f80*/  SHF.R.S32.HI R0, RZ, 0x1, R0 ;  /* 0x00000001ff007819 */ /* 0x000fe20000011400 */
[----:B-----5:R-:W-:Y:S01]  /*7f90*/  IMAD.U32 R30, R14, 0x10000, RZ ;  /* 0x000100000e1e7824 */ /* 0x020fe200078e00ff */
[----:B------:R-:W-:Y:S01]  /*7fa0*/  LEA.HI.X R7, R87, R111, R88, 0x1, P0 ;  /* 0x0000006f57077211 */ /* 0x000fe200000f0c58 */
[----:B------:R-:W-:Y:S01]  /*7fb0*/  IMAD.U32 R16, R13, 0x10000, RZ ;  /* 0x000100000d107824 */ /* 0x000fe200078e00ff */
[----:B------:R-:W-:Y:S01]  /*7fc0*/  ISETP.GE.AND P1, PT, R19, R0, PT ;  /* 0x000000001300720c */ /* 0x000fe20003f26270 */
[--C-:B------:R-:W-:Y:S01]  /*7fd0*/  IMAD.MOV.U32 R4, RZ, RZ, R0.reuse ;  /* 0x000000ffff047224 */ /* 0x100fe200078e0000 */
[C---:B------:R-:W-:Y:S02]  /*7fe0*/  SHF.L.U32 R32, R15.reuse, 0x10, RZ ;  /* 0x000000100f207819 */ /* 0x040fe400000006ff */
[----:B------:R-:W-:Y:S02]  /*7ff0*/  LOP3.LUT R41, R15, 0xffff0000, RZ, 0xc0, !PT ;  /* 0xffff00000f297812 */ /* 0x000fe400078ec0ff */
[C---:B------:R-:W-:Y:S02]  /*8000*/  SHF.L.U32 R33, R12.reuse, 0x10, RZ ;  /* 0x000000100c217819 */ /* 0x040fe400000006ff */
[----:B------:R-:W-:Y:S02]  /*8010*/  LOP3.LUT R35, R12, 0xffff0000, RZ, 0xc0, !PT ;  /* 0xffff00000c237812 */ /* 0x000fe400078ec0ff */
[----:B------:R-:W-:Y:S02]  /*8020*/  LOP3.LUT R39, R14, 0xffff0000, RZ, 0xc0, !PT ;  /* 0xffff00000e277812 */ /* 0x000fe400078ec0ff */
[----:B------:R-:W-:Y:S01]  /*8030*/  LOP3.LUT R37, R13, 0xffff0000, RZ, 0xc0, !PT ;  /* 0xffff00000d257812 */ /* 0x000fe200078ec0ff */
[--C-:B------:R-:W-:Y:S01]  /*8040*/  @P1 IMAD.MOV R4, RZ, RZ, -R0.reuse ;  /* 0x000000ffff041224 */ /* 0x100fe200078e0a00 */
[----:B------:R-:W-:Y:S01]  /*8050*/  @P1 IADD3 R8, -R0, RZ, RZ ;  /* 0x000000ff00081210 */ /* 0x000fe20007ffe1ff */
[----:B------:R-:W-:Y:S03]  /*8060*/  @P1 IMAD.MOV R10, RZ, RZ, -R0 ;  /* 0x000000ffff0a1224 */ /* 0x000fe600078e0a00 */
[C---:B------:R-:W-:Y:S02]  /*8070*/  LEA R2, P0, R4.reuse, R6, 0x1 ;  /* 0x0000000604027211 */ /* 0x040fe400078008ff */
[----:B------:R-:W-:Y:S02]  /*8080*/  IADD3 R9, P2, R137, R8, RZ ;  /* 0x0000000889097210 */ /* 0x000fe40007f5e0ff */
[----:B------:R-:W-:Y:S02]  /*8090*/  LEA.HI.X.SX32 R3, R4, R7, 0x1, P0 ;  /* 0x0000000704037211 */ /* 0x000fe400000f0eff */
[----:B------:R-:W-:Y:S02]  /*80a0*/  LEA.HI.X.SX32 R8, R8, R125, 0x1, P2 ;  /* 0x0000007d08087211 */ /* 0x000fe400010f0eff */
[C---:B------:R-:W-:Y:S01]  /*80b0*/  LEA R48, P0, R9.reuse, R112, 0x1 ;  /* 0x0000007009307211 */ /* 0x040fe200078008ff */
[----:B------:R-:W3:Y:S03]  /*80c0*/  LD.E.128 R4, desc[UR6][R2.64] ;  /* 0x0000000602047980 */ /* 0x000ee6000c101d00 */
[----:B------:R-:W-:Y:S02]  /*80d0*/  LEA.HI.X R49, R9, R113, R8, 0x1, P0 ;  /* 0x0000007109317211 */ /* 0x000fe400000f0c08 */
[----:B------:R-:W-:Y:S04]  /*80e0*/  IADD3 R11, P0, R137, R10, RZ ;  /* 0x0000000a890b7210 */ /* 0x000fe80007f1e0ff */
[----:B------:R-:W-:Y:S01]  /*80f0*/  LEA.HI.X.SX32 R0, R10, R125, 0x1, P0 ;  /* 0x0000007d0a007211 */ /* 0x000fe200000f0eff */
[----:B------:R-:W4:Y:S01]  /*8100*/  LD.E.128 R48, desc[UR6][R48.64] ;  /* 0x0000000630307980 */ /* 0x000f22000c101d00 */
[C---:B------:R-:W-:Y:S04]  /*8110*/  LEA R8, P0, R11.reuse, R114, 0x1 ;  /* 0x000000720b087211 */ /* 0x040fe800078008ff */
[----:B------:R-:W-:Y:S05]  /*8120*/  LEA.HI.X R9, R11, R115, R0, 0x1, P0 ;  /* 0x000000730b097211 */ /* 0x000fea00000f0c00 */
[----:B------:R1:W2:Y:S01]  /*8130*/  LD.E.128 R44, desc[UR6][R8.64] ;  /* 0x00000006082c7980 */ /* 0x0002a2000c101d00 */
[C---:B---3--:R-:W-:Y:S01]  /*8140*/  LOP3.LUT R10, R7.reuse, 0xffff0000, RZ, 0xc0, !PT ;  /* 0xffff0000070a7812 */ /* 0x048fe200078ec0ff */
[----:B-1----:R-:W-:Y:S01]  /*8150*/  IMAD.U32 R8, R7, 0x10000, RZ ;  /* 0x0001000007087824 */ /* 0x002fe200078e00ff */
[C---:B------:R-:W-:Y:S01]  /*8160*/  LOP3.LUT R2, R4.reuse, 0xffff0000, RZ, 0xc0, !PT ;  /* 0xffff000004027812 */ /* 0x040fe200078ec0ff */
[----:B------:R-:W-:Y:S01]  /*8170*/  IMAD.U32 R0, R4, 0x10000, RZ ;  /* 0x0001000004007824 */ /* 0x000fe200078e00ff */
[C---:B------:R-:W-:Y:S01]  /*8180*/  LOP3.LUT R4, R5.reuse, 0xffff0000, RZ, 0xc0, !PT ;  /* 0xffff000005047812 */ /* 0x040fe200078ec0ff */
[----:B------:R-:W-:Y:S01]  /*8190*/  IMAD.U32 R3, R5, 0x10000, RZ ;  /* 0x0001000005037824 */ /* 0x000fe200078e00ff */
[C---:B------:R-:W-:Y:S02]  /*81a0*/  SHF.L.U32 R5, R6.reuse, 0x10, RZ ;  /* 0x0000001006057819 */ /* 0x040fe400000006ff */
[----:B------:R-:W-:Y:S02]  /*81b0*/  LOP3.LUT R6, R6, 0xffff0000, RZ, 0xc0, !PT ;  /* 0xffff000006067812 */ /* 0x000fe400078ec0ff */
[C---:B----4-:R-:W-:Y:S01]  /*81c0*/  LOP3.LUT R9, R51.reuse, 0xffff0000, RZ, 0xc0, !PT ;  /* 0xffff000033097812 */ /* 0x050fe200078ec0ff */
[----:B------:R-:W-:Y:S01]  /*81d0*/  IMAD.U32 R7, R51, 0x10000, RZ ;  /* 0x0001000033077824 */ /* 0x000fe200078e00ff */
[C---:B------:R-:W-:Y:S01]  /*81e0*/  LOP3.LUT R15, R48.reuse, 0xffff0000, RZ, 0xc0, !PT ;  /* 0xffff0000300f7812 */ /* 0x040fe200078ec0ff */
[----:B------:R-:W-:Y:S01]  /*81f0*/  IMAD.U32 R31, R48, 0x10000, RZ ;  /* 0x00010000301f7824 */ /* 0x000fe200078e00ff */
[C---:B------:R-:W-:Y:S01]  /*8200*/  LOP3.LUT R11, R50.reuse, 0xffff0000, RZ, 0xc0, !PT ;  /* 0xffff0000320b7812 */ /* 0x040fe200078ec0ff */
[----:B------:R-:W-:Y:S01]  /*8210*/  IMAD.U32 R12, R50, 0x10000, RZ ;  /* 0x00010000320c7824 */ /* 0x000fe200078e00ff */
[----:B------:R-:W-:Y:S01]  /*8220*/  SHF.L.U32 R14, R49, 0x10, RZ ;  /* 0x00000010310e7819 */ /* 0x000fe200000006ff */
        /* <DEDUP_REMOVED lines=37> */
.L_x_4221:
[----:B------:R-:W-:Y:S05]  /*8480*/  BSYNC B0 ;  /* 0x0000000000007941 */ /* 0x000fea0003800000 */
.L_x_4220:
[----:B-----5:R4:W-:Y:S01]  /*8490*/  ST.E.128 desc[UR6][R42.64+0x100], R12 ;  /* 0x0001000c2a007985 */ /* 0x0209e2000c101d06 */
[----:B------:R-:W-:Y:S01]  /*84a0*/  ISETP.GE.AND P0, PT, R18, R23, PT ;  /* 0x000000171200720c */ /* 0x000fe20003f06270 */
[----:B------:R-:W-:Y:S02]  /*84b0*/  BSSY B0, `(.L_x_4222) ;  /* 0x0000058000007945 */ /* 0x000fe40003800000 */
[----:B---3--:R4:W5:Y:S10]  /*84c0*/  LD.E.128 R8, desc[UR6][R170.64+0x180] ;  /* 0x00018006aa087980 */ /* 0x008974000c101d00 */
        /* <DEDUP_REMOVED lines=18> */
[C---:B------:R-:W-:Y:S02]  /*85f0*/  LEA R2, P0, R4.reuse, R6, 0x1 ;  /* 0x0000000604027211 */ /* 0x040fe400078008ff */
        /* <DEDUP_REMOVED lines=67> */
.L_x_4223:
[----:B------:R-:W-:Y:S05]  /*8a30*/  BSYNC B0 ;  /* 0x0000000000007941 */ /* 0x000fea0003800000 */
.L_x_4222:
[----:B-----5:R3:W-:Y:S02]  /*8a40*/  ST.E.128 desc[UR6][R42.64+0x180], R8 ;  /* 0x000180082a007985 */ /* 0x0207e4000c101d06 */
.L_x_4215:
[----:B------:R-:W-:Y:S05]  /*8a50*/  BSYNC B1 ;  /* 0x0000000000017941 */ /* 0x000fea0003800000 */
.L_x_4214:
[C---:B------:R-:W-:Y:S01]  /*8a60*/  ISETP.GE.AND P0, PT, R73.reuse, R163, PT ;  /* 0x000000a34900720c */ /* 0x040fe20003f06270 */
[----:B------:R-:W-:Y:S03]  /*8a70*/  BSSY B1, `(.L_x_4224) ;  /* 0x0000170000017945 */ /* 0x000fe60003800000 */
[----:B------:R-:W-:Y:S11]  /*8a80*/  ISETP.GE.AND P0, PT, R73, R59, !P0 ;  /* 0x0000003b4900720c */ /* 0x000ff60004706270 */
[----:B------:R-:W-:Y:S02]  /*8a90*/  @!UPT UIADD3 URZ, URZ, URZ, URZ ;  /* 0x0000003f3f3ff290 */ /* 0x000fe4000fffe03f */
[----:B------:R-:W-:Y:S05]  /*8aa0*/  @!P0 BRA `(.L_x_4225) ;  /* 0x0000001400b08947 */ /* 0x000fea0003800000 */
[----:B--2-4-:R-:W-:Y:S01]  /*8ab0*/  LEA R170, P4, R84, R110, 0x1 ;  /* 0x0000006e54aa7211 */ /* 0x014fe200078808ff */
[----:B------:R-:W-:Y:S01]  /*8ac0*/  BSSY B0, `(.L_x_4226) ;  /* 0x000005b000007945 */ /* 0x000fe20003800000 */
[----:B------:R-:W-:Y:S02]  /*8ad0*/  ISETP.GE.AND P3, PT, R24, R23, PT ;  /* 0x000000171800720c */ /* 0x000fe40003f66270 */
[----:B------:R-:W-:Y:S02]  /*8ae0*/  LEA.HI.X R171, R84, R111, R83, 0x1, P4 ;  /* 0x0000006f54ab7211 */ /* 0x000fe400020f0c53 */
[----:B---3--:R-:W-:Y:S02]  /*8af0*/  LEA R42, P2, R78, R158, 0x1 ;  /* 0x0000009e4e2a7211 */ /* 0x008fe400078408ff */
[-C--:B------:R-:W-:Y:S01]  /*8b00*/  ISETP.GE.AND P1, PT, R20, R23.reuse, PT ;  /* 0x000000171400720c */ /* 0x080fe20003f26270 */
[----:B------:R2:W5:Y:S01]  /*8b10*/  LD.E.128 R12, desc[UR6][R170.64] ;  /* 0x00000006aa0c7980 */ /* 0x000562000c101d00 */
[----:B------:R-:W-:Y:S02]  /*8b20*/  ISETP.GE.AND P0, PT, R19, R23, PT ;  /* 0x000000171300720c */ /* 0x000fe40003f06270 */
[----:B------:R-:W-:Y:S03]  /*8b30*/  LEA.HI.X R43, R78, R159, R79, 0x1, P2 ;  /* 0x0000009f4e2b7211 */ /* 0x000fe600010f0c4f */
[----:B------:R-:W-:Y:S08]  /*8b40*/  @P3 BRA `(.L_x_4227) ;  /* 0x0000000400483947 */ /* 0x000ff00003800000 */
        /* <DEDUP_REMOVED lines=82> */
.L_x_4227:
[----:B------:R-:W-:Y:S05]  /*9070*/  BSYNC B0 ;  /* 0x0000000000007941 */ /* 0x000fea0003800000 */
.L_x_4226:
[----:B-----5:R3:W-:Y:S01]  /*9080*/  ST.E.128 desc[UR6][R42.64], R12 ;  /* 0x0000000c2a007985 */ /* 0x0207e2000c101d06 */
[----:B------:R-:W-:Y:S03]  /*9090*/  BSSY B0, `(.L_x_4228) ;  /* 0x0000058000007945 */ /* 0x000fe60003800000 */
[----:B------:R3:W5:Y:S01]  /*90a0*/  LD.E.128 R8, desc[UR6][R170.64+0x80] ;  /* 0x00008006aa087980 */ /* 0x000762000c101d00 */
[----:B------:R-:W-:Y:S05]  /*90b0*/  @P1 BRA `(.L_x_4229) ;  /* 0x0000000400541947 */ /* 0x000fea0003800000 */
[----:B---3--:R-:W-:Y:S01]  /*90c0*/  LEA.HI R13, R23, R23, RZ, 0x1 ;  /* 0x00000017170d7211 */ /* 0x008fe200078f08ff */
[----:B------:R-:W-:Y:S01]  /*90d0*/  IMAD.MOV.U32 R5, RZ, RZ, RZ ;  /* 0x000000ffff057224 */ /* 0x000fe200078e00ff */
[C---:B------:R-:W-:Y:S01]  /*90e0*/  LEA R6, P1, R89.reuse, R110, 0x1 ;  /* 0x0000006e59067211 */ /* 0x040fe200078208ff */
[----:B------:R-:W-:Y:S01]  /*90f0*/  IMAD.MOV.U32 R31, RZ, RZ, RZ ;  /* 0x000000ffff1f7224 */ /* 0x000fe200078e00ff */
[----:B------:R-:W-:Y:S01]  /*9100*/  SHF.R.S32.HI R13, RZ, 0x1, R13 ;  /* 0x00000001ff0d7819 */ /* 0x000fe2000001140d */
[----:B-----5:R-:W-:Y:S01]  /*9110*/  IMAD.U32 R30, R10, 0x10000, RZ ;  /* 0x000100000a1e7824 */ /* 0x020fe200078e00ff */
[----:B------:R-:W-:Y:S01]  /*9120*/  LEA.HI.X R7, R89, R111, R90, 0x1, P1 ;  /* 0x0000006f59077211 */ /* 0x000fe200008f0c5a */
[C---:B------:R-:W-:Y:S01]  /*9130*/  IMAD.U32 R16, R9.reuse, 0x10000, RZ ;  /* 0x0001000009107824 */ /* 0x040fe200078e00ff */
        /* <DEDUP_REMOVED lines=37> */
[----:B-1----:R-:W-:Y:S01]  /*9390*/  IMAD.U32 R12, R50, 0x10000, RZ ;  /* 0x00010000320c7824 */ /* 0x002fe200078e00ff */
        /* <DEDUP_REMOVED lines=39> */
.L_x_4229:
[----:B------:R-:W-:Y:S05]  /*9610*/  BSYNC B0 ;  /* 0x0000000000007941 */ /* 0x000fea0003800000 */
.L_x_4228:
[----:B-----5:R4:W-:Y:S01]  /*9620*/  ST.E.128 desc[UR6][R42.64+0x80], R8 ;  /* 0x000080082a007985 */ /* 0x0209e2000c101d06 */
[----:B------:R-:W-:Y:S03]  /*9630*/  BSSY B0, `(.L_x_4230) ;  /* 0x0000057000007945 */ /* 0x000fe60003800000 */
[----:B---3--:R4:W5:Y:S01]  /*9640*/  LD.E.128 R12, desc[UR6][R170.64+0x100] ;  /* 0x00010006aa0c7980 */ /* 0x008962000c101d00 */
[----:B------:R-:W-:Y:S05]  /*9650*/  @P0 BRA `(.L_x_4231) ;  /* 0x0000000400500947 */ /* 0x000fea0003800000 */
[----:B------:R-:W-:Y:S01]  /*9660*/  LEA.HI R0, R23, R23, RZ, 0x1 ;  /* 0x0000001717007211 */ /* 0x000fe200078f08ff */
[----:B------:R-:W-:Y:S01]  /*9670*/  IMAD.MOV.U32 R5, RZ, RZ, RZ ;  /* 0x000000ffff057224 */ /* 0x000fe200078e00ff */
        /* <DEDUP_REMOVED lines=17> */
[----:B------:R-:W-:Y:S02]  /*9790*/  LEA R2, P0, R4, R6, 0x1 ;  /* 0x0000000604027211 */ /* 0x000fe400078008ff */
[----:B----4-:R-:W-:Y:S02]  /*97a0*/  IADD3 R9, P2, R134, R5, RZ ;  /* 0x0000000586097210 */ /* 0x010fe40007f5e0ff */
        /* <DEDUP_REMOVED lines=63> */
.L_x_4231:
[----:B------:R-:W-:Y:S05]  /*9ba0*/  BSYNC B0 ;  /* 0x0000000000007941 */ /* 0x000fea0003800000 */
.L_x_4230:
[----:B-----5:R3:W-:Y:S01]  /*9bb0*/  ST.E.128 desc[UR6][R42.64+0x100], R12 ;  /* 0x0001000c2a007985 */ /* 0x0207e2000c101d06 */
[----:B------:R-:W-:Y:S01]  /*9bc0*/  ISETP.GE.AND P0, PT, R18, R23, PT ;  /* 0x000000171200720c */ /* 0x000fe20003f06270 */
[----:B------:R-:W-:Y:S02]  /*9bd0*/  BSSY B0, `(.L_x_4232) ;  /* 0x0000058000007945 */ /* 0x000fe40003800000 */
[----:B----4-:R3:W5:Y:S10]  /*9be0*/  LD.E.128 R8, desc[UR6][R170.64+0x180] ;  /* 0x00018006aa087980 */ /* 0x010774000c101d00 */
        /* <DEDUP_REMOVED lines=86> */
.L_x_4233:
[----:B------:R-:W-:Y:S05]  /*a150*/  BSYNC B0 ;  /* 0x0000000000007941 */ /* 0x000fea0003800000 */
.L_x_4232:
[----:B-----5:R4:W-:Y:S02]  /*a160*/  ST.E.128 desc[UR6][R42.64+0x180], R8 ;  /* 0x000180082a007985 */ /* 0x0209e4000c101d06 */
.L_x_4225:
[----:B------:R-:W-:Y:S05]  /*a170*/  BSYNC B1 ;  /* 0x0000000000017941 */ /* 0x000fea0003800000 */
.L_x_4224:
[C---:B------:R-:W-:Y:S01]  /*a180*/  ISETP.GE.AND P0, PT, R72.reuse, R163, PT ;  /* 0x000000a34800720c */ /* 0x040fe20003f06270 */
[----:B------:R-:W-:Y:S03]  /*a190*/  BSSY B1, `(.L_x_4234) ;  /* 0x0000172000017945 */ /* 0x000fe60003800000 */
[----:B------:R-:W-:Y:S11]  /*a1a0*/  ISETP.GE.AND P0, PT, R72, R59, !P0 ;  /* 0x0000003b4800720c */ /* 0x000ff60004706270 */
[----:B------:R-:W-:Y:S02]  /*a1b0*/  @!UPT UIADD3 URZ, URZ, URZ, URZ ;  /* 0x0000003f3f3ff290 */ /* 0x000fe4000fffe03f */
[----:B------:R-:W-:Y:S05]  /*a1c0*/  @!P0 BRA `(.L_x_4235) ;  /* 0x0000001400b88947 */ /* 0x000fea0003800000 */
[----:B------:R-:W-:Y:S01]  /*a1d0*/  IMAD R3, R161, 0x60, RZ ;  /* 0x00000060a1037824 */ /* 0x000fe200078e02ff */
[-C--:B------:R-:W-:Y:S01]  /*a1e0*/  ISETP.GE.AND P0, PT, R24, R23.reuse, PT ;  /* 0x000000171800720c */ /* 0x080fe20003f06270 */
[----:B--234-:R-:W-:Y:S01]  /*a1f0*/  IMAD.WIDE.U32 R42, R160, 0x60, R110 ;  /* 0x00000060a02a7825 */ /* 0x01cfe200078e006e */
[----:B------:R-:W-:Y:S01]  /*a200*/  BSSY B0, `(.L_x_4236) ;  /* 0x000005b000007945 */ /* 0x000fe20003800000 */
[----:B------:R-:W-:Y:S02]  /*a210*/  ISETP.GE.AND P2, PT, R20, R23, PT ;  /* 0x000000171400720c */ /* 0x000fe40003f46270 */
[----:B------:R-:W-:Y:S01]  /*a220*/  IMAD R5, R167, 0x60, RZ ;  /* 0x00000060a7057824 */ /* 0x000fe200078e02ff */
[----:B------:R-:W-:Y:S01]  /*a230*/  IADD3 R43, R43, R3, RZ ;  /* 0x000000032b2b7210 */ /* 0x000fe20007ffe0ff */
[----:B------:R-:W-:Y:S01]  /*a240*/  IMAD.WIDE.U32 R48, R166, 0x60, R158 ;  /* 0x00000060a6307825 */ /* 0x000fe200078e009e */
[----:B------:R-:W-:Y:S03]  /*a250*/  ISETP.GE.AND P1, PT, R19, R23, PT ;  /* 0x000000171300720c */ /* 0x000fe60003f26270 */
[----:B------:R2:W5:Y:S01]  /*a260*/  LD.E.128 R12, desc[UR6][R42.64] ;  /* 0x000000062a0c7980 */ /* 0x000562000c101d00 */
[----:B------:R-:W-:Y:S01]  /*a270*/  IADD3 R49, R49, R5, RZ ;  /* 0x0000000531317210 */ /* 0x000fe20007ffe0ff */
        /* <DEDUP_REMOVED lines=83> */
.L_x_4237:
[----:B------:R-:W-:Y:S05]  /*a7b0*/  BSYNC B0 ;  /* 0x0000000000007941 */ /* 0x000fea0003800000 */
.L_x_4236:
[----:B-----5:R3:W-:Y:S01]  /*a7c0*/  ST.E.128 desc[UR6][R48.64], R12 ;  /* 0x0000000c30007985 */ /* 0x0207e2000c101d06 */
[----:B------:R-:W-:Y:S03]  /*a7d0*/  BSSY B0, `(.L_x_4238) ;  /* 0x0000058000007945 */ /* 0x000fe60003800000 */
[----:B------:R3:W5:Y:S01]  /*a7e0*/  LD.E.128 R8, desc[UR6][R42.64+0x80] ;  /* 0x000080062a087980 */ /* 0x000762000c101d00 */
[----:B------:R-:W-:Y:S05]  /*a7f0*/  @P2 BRA `(.L_x_4239) ;  /* 0x0000000400542947 */ /* 0x000fea0003800000 */
[----:B---3--:R-:W-:Y:S01]  /*a800*/  LEA.HI R13, R23, R23, RZ, 0x1 ;  /* 0x00000017170d7211 */ /* 0x008fe200078f08ff */
[----:B------:R-:W-:Y:S01]  /*a810*/  IMAD.MOV.U32 R0, RZ, RZ, RZ ;  /* 0x000000ffff007224 */ /* 0x000fe200078e00ff */
[----:B------:R-:W-:Y:S01]  /*a820*/  IADD3 R6, P0, R110, R103, RZ ;  /* 0x000000676e067210 */ /* 0x000fe20007f1e0ff */
[C---:B-----5:R-:W-:Y:S01]  /*a830*/  IMAD.U32 R33, R8.reuse, 0x10000, RZ ;  /* 0x0001000008217824 */ /* 0x060fe200078e00ff */
[----:B------:R-:W-:Y:S01]  /*a840*/  SHF.R.S32.HI R13, RZ, 0x1, R13 ;  /* 0x00000001ff0d7819 */ /* 0x000fe2000001140d */
[----:B------:R-:W-:Y:S01]  /*a850*/  IMAD.U32 R16, R9, 0x10000, RZ ;  /* 0x0001000009107824 */ /* 0x000fe200078e00ff */
[----:B------:R-:W-:Y:S01]  /*a860*/  LOP3.LUT R35, R8, 0xffff0000, RZ, 0xc0, !PT ;  /* 0xffff000008237812 */ /* 0x000fe200078ec0ff */
[----:B------:R-:W-:Y:S01]  /*a870*/  IMAD.X R7, R111, 0x1, R102, P0 ;  /* 0x000000016f077824 */ /* 0x000fe200000e0666 */
[----:B------:R-:W-:Y:S01]  /*a880*/  ISETP.GE.AND P2, PT, R20, R13, PT ;  /* 0x0000000d1400720c */ /* 0x000fe20003f46270 */
[--C-:B------:R-:W-:Y:S01]  /*a890*/  IMAD.MOV.U32 R4, RZ, RZ, R13.reuse ;  /* 0x000000ffff047224 */ /* 0x100fe200078e000d */
[C---:B------:R-:W-:Y:S01]  /*a8a0*/  SHF.L.U32 R30, R10.reuse, 0x10, RZ ;  /* 0x000000100a1e7819 */ /* 0x040fe200000006ff */
[----:B------:R-:W-:Y:S01]  /*a8b0*/  IMAD.U32 R32, R11, 0x10000, RZ ;  /* 0x000100000b207824 */ /* 0x000fe200078e00ff */
[----:B------:R-:W-:Y:S02]  /*a8c0*/  LOP3.LUT R39, R10, 0xffff0000, RZ, 0xc0, !PT ;  /* 0xffff00000a277812 */ /* 0x000fe400078ec0ff */
[----:B------:R-:W-:Y:S02]  /*a8d0*/  LOP3.LUT R37, R9, 0xffff0000, RZ, 0xc0, !PT ;  /* 0xffff000009257812 */ /* 0x000fe400078ec0ff */
[----:B------:R-:W-:Y:S05]  /*a8e0*/  LOP3.LUT R41, R11, 0xffff0000, RZ, 0xc0, !PT ;  /* 0xffff00000b297812 */ /* 0x000fea00078ec0ff */
        /* <DEDUP_REMOVED lines=25> */
[C---:B----4-:R-:W-:Y:S01]  /*aa80*/  SHF.L.U32 R7, R175.reuse, 0x10, RZ ;  /* 0x00000010af077819 */ /* 0x050fe200000006ff */
[----:B-1----:R-:W-:Y:S01]  /*aa90*/  IMAD.U32 R12, R174, 0x10000, RZ ;  /* 0x00010000ae0c7824 */ /* 0x002fe200078e00ff */
        /* <DEDUP_REMOVED lines=16> */
[----:B--2---:R-:W-:Y:S01]  /*aba0*/  LOP3.LUT R10, R44, 0xffff0000, RZ, 0xc0, !PT ;  /* 0xffff00002c0a7812 */ /* 0x004fe200078ec0ff */
[----:B------:R-:W-:Y:S01]  /*abb0*/  FMUL.FTZ R0, R0, R31 ;  /* 0x0000001f00007220 */ /* 0x000fe20000410000 */
[----:B------:R-:W-:Y:S01]  /*abc0*/  LOP3.LUT R31, R47, 0xffff0000, RZ, 0xc0, !PT ;  /* 0xffff00002f1f7812 */ /* 0x000fe200078ec0ff */
[----:B------:R-:W-:Y:S02]  /*abd0*/  IMAD.U32 R9, R44, 0x10000, RZ ;  /* 0x000100002c097824 */ /* 0x000fe400078e00ff */
[----:B------:R-:W-:Y:S01]  /*abe0*/  FMUL.FTZ R2, R2, R15 ;  /* 0x0000000f02027220 */ /* 0x000fe20000410000 */
        /* <DEDUP_REMOVED lines=22> */
.L_x_4239:
[----:B------:R-:W-:Y:S05]  /*ad50*/  BSYNC B0 ;  /* 0x0000000000007941 */ /* 0x000fea0003800000 */
.L_x_4238:
[----:B-----5:R4:W-:Y:S01]  /*ad60*/  ST.E.128 desc[UR6][R48.64+0x80], R8 ;  /* 0x0000800830007985 */ /* 0x0209e2000c101d06 */
[----:B------:R-:W-:Y:S03]  /*ad70*/  BSSY B0, `(.L_x_4240) ;  /* 0x0000057000007945 */ /* 0x000fe60003800000 */
[----:B---3--:R4:W5:Y:S01]  /*ad80*/  LD.E.128 R12, desc[UR6][R42.64+0x100] ;  /* 0x000100062a0c7980 */ /* 0x008962000c101d00 */
[----:B------:R-:W-:Y:S05]  /*ad90*/  @P1 BRA `(.L_x_4241) ;  /* 0x0000000400501947 */ /* 0x000fea0003800000 */
[----:B------:R-:W-:Y:S01]  /*ada0*/  LEA.HI R0, R23, R23, RZ, 0x1 ;  /* 0x0000001717007211 */ /* 0x000fe200078f08ff */
[----:B-----5:R-:W-:Y:S01]  /*adb0*/  IMAD.U32 R33, R12, 0x10000, RZ ;  /* 0x000100000c217824 */ /* 0x020fe200078e00ff */
[----:B------:R-:W-:Y:S01]  /*adc0*/  IADD3 R6, P0, R110, R105, RZ ;  /* 0x000000696e067210 */ /* 0x000fe20007f1e0ff */
[----:B------:R-:W-:Y:S01]  /*add0*/  IMAD.U32 R32, R15, 0x10000, RZ ;  /* 0x000100000f207824 */ /* 0x000fe200078e00ff */
[----:B------:R-:W-:Y:S01]  /*ade0*/  SHF.R.S32.HI R0, RZ, 0x1, R0 ;  /* 0x00000001ff007819 */ /* 0x000fe20000011400 */
[----:B------:R-:W-:Y:S01]  /*adf0*/  IMAD.U32 R30, R14, 0x10000, RZ ;  /* 0x000100000e1e7824 */ /* 0x000fe200078e00ff */
[----:B----4-:R-:W-:Y:S01]  /*ae00*/  MOV R8, RZ ;  /* 0x000000ff00087202 */ /* 0x010fe20000000f00 */
[----:B------:R-:W-:Y:S01]  /*ae10*/  IMAD.X R7, R111, 0x1, R104, P0 ;  /* 0x000000016f077824 */ /* 0x000fe200000e0668 */
[----:B------:R-:W-:Y:S01]  /*ae20*/  ISETP.GE.AND P1, PT, R19, R0, PT ;  /* 0x000000001300720c */ /* 0x000fe20003f26270 */
[--C-:B------:R-:W-:Y:S01]  /*ae30*/  IMAD.MOV.U32 R4, RZ, RZ, R0.reuse ;  /* 0x000000ffff047224 */ /* 0x100fe200078e0000 */
[----:B------:R-:W-:Y:S02]  /*ae40*/  MOV R10, RZ ;  /* 0x000000ff000a7202 */ /* 0x000fe40000000f00 */
[----:B------:R-:W-:Y:S02]  /*ae50*/  LOP3.LUT R35, R12, 0xffff0000, RZ, 0xc0, !PT ;  /* 0xffff00000c237812 */ /* 0x000fe400078ec0ff */
[----:B------:R-:W-:Y:S02]  /*ae60*/  LOP3.LUT R41, R15, 0xffff0000, RZ, 0xc0, !PT ;  /* 0xffff00000f297812 */ /* 0x000fe400078ec0ff */
[C---:B------:R-:W-:Y:S02]  /*ae70*/  SHF.L.U32 R16, R13.reuse, 0x10, RZ ;  /* 0x000000100d107819 */ /* 0x040fe400000006ff */
[----:B------:R-:W-:Y:S02]  /*ae80*/  LOP3.LUT R37, R13, 0xffff0000, RZ, 0xc0, !PT ;  /* 0xffff00000d257812 */ /* 0x000fe400078ec0ff */
[----:B------:R-:W-:Y:S01]  /*ae90*/  LOP3.LUT R39, R14, 0xffff0000, RZ, 0xc0, !PT ;  /* 0xffff00000e277812 */ /* 0x000fe200078ec0ff */
[--C-:B------:R-:W-:Y:S02]  /*aea0*/  @P1 IMAD.MOV R4, RZ, RZ, -R0.reuse ;  /* 0x000000ffff041224 */ /* 0x100fe400078e0a00 */
[--C-:B------:R-:W-:Y:S02]  /*aeb0*/  @P1 IMAD.MOV R8, RZ, RZ, -R0.reuse ;  /* 0x000000ffff081224 */ /* 0x100fe400078e0a00 */
[----:B------:R-:W-:Y:S01]  /*aec0*/  @P1 IMAD.MOV R10, RZ, RZ, -R0 ;  /* 0x000000ffff0a1224 */ /* 0x000fe200078e0a00 */
        /* <DEDUP_REMOVED lines=12> */
[----:B------:R3:W2:Y:S02]  /*af90*/  LD.E.128 R44, desc[UR6][R8.64] ;  /* 0x00000006082c7980 */ /* 0x0006a4000c101d00 */
[----:B---3--:R-:W-:Y:S01]  /*afa0*/  SHF.L.U32 R8, R7, 0x10, RZ ;  /* 0x0000001007087819 */ /* 0x008fe200000006ff */
[----:B------:R-:W-:Y:S01]  /*afb0*/  IMAD.U32 R3, R5, 0x10000, RZ ;  /* 0x0001000005037824 */ /* 0x000fe200078e00ff */
[----:B------:R-:W-:Y:S02]  /*afc0*/  LOP3.LUT R10, R7, 0xffff0000, RZ, 0xc0, !PT ;  /* 0xffff0000070a7812 */ /* 0x000fe400078ec0ff */
[C---:B------:R-:W-:Y:S02]  /*afd0*/  SHF.L.U32 R0, R4.reuse, 0x10, RZ ;  /* 0x0000001004007819 */ /* 0x040fe400000006ff */
[----:B------:R-:W-:Y:S02]  /*afe0*/  LOP3.LUT R2, R4, 0xffff0000, RZ, 0xc0, !PT ;  /* 0xffff000004027812 */ /* 0x000fe400078ec0ff */
[----:B------:R-:W-:Y:S01]  /*aff0*/  LOP3.LUT R4, R5, 0xffff0000, RZ, 0xc0, !PT ;  /* 0xffff000005047812 */ /* 0x000fe200078ec0ff */
[----:B------:R-:W-:Y:S01]  /*b000*/  IMAD.U32 R5, R6, 0x10000, RZ ;  /* 0x0001000006057824 */ /* 0x000fe200078e00ff */
[C---:B----4-:R-:W-:Y:S01]  /*b010*/  LOP3.LUT R9, R175.reuse, 0xffff0000, RZ, 0xc0, !PT ;  /* 0xffff0000af097812 */ /* 0x050fe200078ec0ff */
[----:B------:R-:W-:Y:S01]  /*b020*/  IMAD.U32 R7, R175, 0x10000, RZ ;  /* 0x00010000af077824 */ /* 0x000fe200078e00ff */
[----:B------:R-:W-:Y:S01]  /*b030*/  LOP3.LUT R11, R174, 0xffff0000, RZ, 0xc0, !PT ;  /* 0xffff0000ae0b7812 */ /* 0x000fe200078ec0ff */
[C---:B------:R-:W-:Y:S01]  /*b040*/  IMAD.U32 R31, R172.reuse, 0x10000, RZ ;  /* 0x00010000ac1f7824 */ /* 0x040fe200078e00ff */
        /* <DEDUP_REMOVED lines=41> */
.L_x_4241:
[----:B------:R-:W-:Y:S05]  /*b2e0*/  BSYNC B0 ;  /* 0x0000000000007941 */ /* 0x000fea0003800000 */
.L_x_4240:
[----:B-----5:R3:W-:Y:S01]  /*b2f0*/  ST.E.128 desc[UR6][R48.64+0x100], R12 ;  /* 0x0001000c30007985 */ /* 0x0207e2000c101d06 */
[----:B------:R-:W-:Y:S01]  /*b300*/  ISETP.GE.AND P0, PT, R18, R23, PT ;  /* 0x000000171200720c */ /* 0x000fe20003f06270 */
[----:B------:R-:W-:Y:S02]  /*b310*/  BSSY B0, `(.L_x_4242) ;  /* 0x0000058000007945 */ /* 0x000fe40003800000 */
[----:B----4-:R3:W5:Y:S10]  /*b320*/  LD.E.128 R8, desc[UR6][R42.64+0x180] ;  /* 0x000180062a087980 */ /* 0x010774000c101d00 */
[----:B------:R-:W-:Y:S05]  /*b330*/  @P0 BRA `(.L_x_4243) ;  /* 0x0000000400540947 */ /* 0x000fea0003800000 */
[----:B---3--:R-:W-:Y:S01]  /*b340*/  LEA.HI R13, R23, R23, RZ, 0x1 ;  /* 0x00000017170d7211 */ /* 0x008fe200078f08ff */
[----:B------:R-:W-:Y:S01]  /*b350*/  IMAD.MOV.U32 R5, RZ, RZ, RZ ;  /* 0x000000ffff057224 */ /* 0x000fe200078e00ff */
[----:B------:R-:W-:Y:S01]  /*b360*/  IADD3 R6, P0, R110, R107, RZ ;  /* 0x0000006b6e067210 */ /* 0x000fe20007f1e0ff */
[----:B------:R-:W-:Y:S01]  /*b370*/  IMAD.MOV.U32 R31, RZ, RZ, RZ ;  /* 0x000000ffff1f7224 */ /* 0x000fe200078e00ff */
[----:B------:R-:W-:Y:S01]  /*b380*/  SHF.R.S32.HI R13, RZ, 0x1, R13 ;  /* 0x00000001ff0d7819 */ /* 0x000fe2000001140d */
[----:B-----5:R-:W-:Y:S01]  /*b390*/  IMAD.U32 R16, R9, 0x10000, RZ ;  /* 0x0001000009107824 */ /* 0x020fe200078e00ff */
        /* <DEDUP_REMOVED lines=25> */
[----:B--2---:R2:W2:Y:S01]  /*b530*/  LD.E.128 R40, desc[UR6][R12.64] ;  /* 0x000000060c287980 */ /* 0x0044a2000c101d00 */
        /* <DEDUP_REMOVED lines=9> */
[----:B--2---:R-:W-:Y:S01]  /*b5d0*/  IMAD.U32 R12, R46, 0x10000, RZ ;  /* 0x000100002e0c7824 */ /* 0x004fe200078e00ff */
        /* <DEDUP_REMOVED lines=11> */
[----:B------:R-:W-:Y:S01]  /*b690*/  LOP3.LUT R34, R43, 0xffff0000, RZ, 0xc0, !PT ;  /* 0xffff00002b227812 */ /* 0x000fe200078ec0ff */
[----:B------:R-:W-:Y:S01]  /*b6a0*/  @!P1 FADD.FTZ R11, -R11, -RZ ;  /* 0x800000ff0b0b9221 */ /* 0x000fe20000010100 */
[----:B------:R-:W-:Y:S01]  /*b6b0*/  @!P1 FADD.FTZ R14, -R14, -RZ ;  /* 0x800000ff0e0e9221 */ /* 0x000fe20000010100 */
[----:B------:R-:W-:Y:S01]  /*b6c0*/  @!P1 FADD.FTZ R13, -R13, -RZ ;  /* 0x800000ff0d0d9221 */ /* 0x000fe20000010100 */
[----:B------:R-:W-:Y:S01]  /*b6d0*/  FMUL.FTZ R7, R8, R7 ;  /* 0x0000000708077220 */ /* 0x000fe20000410000 */
[----:B------:R-:W-:Y:S01]  /*b6e0*/  FMUL.FTZ R8, R10, R9 ;  /* 0x000000090a087220 */ /* 0x000fe20000410000 */
[----:B------:R-:W-:Y:S01]  /*b6f0*/  LOP3.LUT R10, R40, 0xffff0000, RZ, 0xc0, !PT ;  /* 0xffff0000280a7812 */ /* 0x000fe200078ec0ff */
[----:B------:R-:W-:Y:S01]  /*b700*/  FMUL.FTZ R0, R0, R23 ;  /* 0x0000001700007220 */ /* 0x000fe20000410000 */
        /* <DEDUP_REMOVED lines=24> */
.L_x_4243:
[----:B------:R-:W-:Y:S05]  /*b890*/  BSYNC B0 ;  /* 0x0000000000007941 */ /* 0x000fea0003800000 */
.L_x_4242:
[----:B-----5:R4:W-:Y:S02]  /*b8a0*/  ST.E.128 desc[UR6][R48.64+0x180], R8 ;  /* 0x0001800830007985 */ /* 0x0209e4000c101d06 */
.L_x_4235:
[----:B------:R-:W-:Y:S05]  /*b8b0*/  BSYNC B1 ;  /* 0x0000000000017941 */ /* 0x000fea0003800000 */
.L_x_4234:
[----:B------:R-:W5:Y:S02]  /*b8c0*/  LD.E R3, desc[UR6][R26.64+0xd0] ;  /* 0x0000d0061a037980 */ /* 0x000f64000c101900 */
[----:B-----5:R-:W-:Y:S05]  /*b8d0*/  IMAD.U32 R3, R3, -0x20, RZ ;  /* 0xffffffe003037824 */ /* 0x020fea00078e00ff */
[C---:B------:R-:W-:Y:S02]  /*b8e0*/  LEA R114, P1, R3.reuse, R114, 0x1 ;  /* 0x0000007203727211 */ /* 0x040fe400078208ff */
[C---:B------:R-:W-:Y:S02]  /*b8f0*/  LEA R112, P0, R3.reuse, R112, 0x1 ;  /* 0x0000007003707211 */ /* 0x040fe400078008ff */
[C---:B------:R-:W-:Y:S02]  /*b900*/  LEA.HI.X.SX32 R115, R3.reuse, R115, 0x1, P1 ;  /* 0x0000007303737211 */ /* 0x040fe400008f0eff */
[----:B------:R-:W-:Y:S01]  /*b910*/  LEA.HI.X.SX32 R113, R3, R113, 0x1, P0 ;  /* 0x0000007103717211 */ /* 0x000fe200000f0eff */
[----:B------:R-:W-:Y:S05]  /*b920*/  BRA `(.L_x_4203) ;  /* 0x0000000000d07947 */ /* 0x000fea0003800000 */
.L_x_4193:
[----:B------:R-:W2:Y:S01]  /*b930*/  @P0 LD.E.128 R36, desc[UR6][R110.64] ;  /* 0x000000066e240980 */ /* 0x000ea2000c101d00 */
[C---:B------:R-:W-:Y:S04]  /*b940*/  @P4 LEA R42, P1, R82.reuse, R110, 0x1 ;  /* 0x0000006e522a4211 */ /* 0x040fe800078208ff */
[----:B------:R-:W-:Y:S01]  /*b950*/  @P4 LEA.HI.X R43, R82, R111, R81, 0x1, P1 ;  /* 0x0000006f522b4211 */ /* 0x000fe200008f0c51 */
[----:B--2---:R-:W-:Y:S04]  /*b960*/  @P0 ST.E.128 desc[UR6][R158.64], R36 ;  /* 0x000000249e000985 */ /* 0x004fe8000c101d06 */
[----:B------:R-:W2:Y:S04]  /*b970*/  @P0 LD.E.128 R8, desc[UR6][R110.64+0x80] ;  /* 0x000080066e080980 */ /* 0x000ea8000c101d00 */
[----:B--2---:R1:W-:Y:S04]  /*b980*/  @P0 ST.E.128 desc[UR6][R158.64+0x80], R8 ;  /* 0x000080089e000985 */ /* 0x0043e8000c101d06 */
[----:B------:R-:W2:Y:S04]  /*b990*/  @P0 LD.E.128 R4, desc[UR6][R110.64+0x100] ;  /* 0x000100066e040980 */ /* 0x000ea8000c101d00 */
[----:B--2---:R2:W-:Y:S04]  /*b9a0*/  @P0 ST.E.128 desc[UR6][R158.64+0x100], R4 ;  /* 0x000100049e000985 */ /* 0x0045e8000c101d06 */
[----:B------:R-:W3:Y:S04]  /*b9b0*/  @P0 LD.E.128 R32, desc[UR6][R110.64+0x180] ;  /* 0x000180066e200980 */ /* 0x000ee8000c101d00 */
[----:B---3--:R3:W-:Y:S01]  /*b9c0*/  @P0 ST.E.128 desc[UR6][R158.64+0x180], R32 ;  /* 0x000180209e000985 */ /* 0x0087e2000c101d06 */
[C---:B------:R-:W-:Y:S03]  /*b9d0*/  @P4 LEA R40, P0, R64.reuse, R158, 0x1 ;  /* 0x0000009e40284211 */ /* 0x040fe600078008ff */
[----:B------:R-:W4:Y:S01]  /*b9e0*/  @P4 LD.E.128 R12, desc[UR6][R42.64] ;  /* 0x000000062a0c4980 */ /* 0x000f22000c101d00 */
[----:B------:R-:W-:Y:S02]  /*b9f0*/  @P4 LEA.HI.X R41, R64, R159, R65, 0x1, P0 ;  /* 0x0000009f40294211 */ /* 0x000fe400000f0c41 */
[C---:B------:R-:W-:Y:S04]  /*ba00*/  ISETP.GE.AND P0, PT, R73.reuse, R163, PT ;  /* 0x000000a34900720c */ /* 0x040fe80003f06270 */
[----:B------:R-:W-:Y:S11]  /*ba10*/  ISETP.GE.AND P0, PT, R73, R59, !P0 ;  /* 0x0000003b4900720c */ /* 0x000ff60004706270 */
[----:B------:R-:W-:Y:S02]  /*ba20*/  @!UPT UIADD3 URZ, URZ, URZ, URZ ;  /* 0x0000003f3f3ff290 */ /* 0x000fe4000fffe03f */
[C---:B------:R-:W-:Y:S04]  /*ba30*/  @P0 LEA R30, P1, R84.reuse, R110, 0x1 ;  /* 0x0000006e541e0211 */ /* 0x040fe800078208ff */
[----:B------:R-:W-:Y:S02]  /*ba40*/  @P0 LEA.HI.X R31, R84, R111, R83, 0x1, P1 ;  /* 0x0000006f541f0211 */ /* 0x000fe400008f0c53 */
[C---:B------:R-:W-:Y:S04]  /*ba50*/  @P0 LEA R2, P1, R78.reuse, R158, 0x1 ;  /* 0x0000009e4e020211 */ /* 0x040fe800078208ff */
[----:B------:R-:W-:Y:S02]  /*ba60*/  @P0 LEA.HI.X R3, R78, R159, R79, 0x1, P1 ;  /* 0x0000009f4e030211 */ /* 0x000fe400008f0c4f */
[C---:B------:R-:W-:Y:S04]  /*ba70*/  ISETP.GE.AND P1, PT, R72.reuse, R163, PT ;  /* 0x000000a34800720c */ /* 0x040fe80003f26270 */
[----:B------:R-:W-:Y:S11]  /*ba80*/  ISETP.GE.AND P1, PT, R72, R59, !P1 ;  /* 0x0000003b4800720c */ /* 0x000ff60004f26270 */
[----:B------:R-:W-:Y:S02]  /*ba90*/  @!UPT UIADD3 URZ, URZ, URZ, URZ ;  /* 0x0000003f3f3ff290 */ /* 0x000fe4000fffe03f */
[----:B------:R-:W-:Y:S01]  /*baa0*/  @P1 IMAD R0, R161, 0x60, RZ ;  /* 0x00000060a1001824 */ /* 0x000fe200078e02ff */
[----:B----4-:R-:W-:Y:S04]  /*bab0*/  @P4 ST.E.128 desc[UR6][R40.64], R12 ;  /* 0x0000000c28004985 */ /* 0x010fe8000c101d06 */
[----:B-1----:R-:W4:Y:S04]  /*bac0*/  @P4 LD.E.128 R8, desc[UR6][R42.64+0x80] ;  /* 0x000080062a084980 */ /* 0x002f28000c101d00 */
[----:B----4-:R-:W-:Y:S04]  /*bad0*/  @P4 ST.E.128 desc[UR6][R40.64+0x80], R8 ;  /* 0x0000800828004985 */ /* 0x010fe8000c101d06 */
[----:B--2---:R-:W2:Y:S04]  /*bae0*/  @P4 LD.E.128 R4, desc[UR6][R42.64+0x100] ;  /* 0x000100062a044980 */ /* 0x004ea8000c101d00 */
[----:B--2---:R-:W-:Y:S04]  /*baf0*/  @P4 ST.E.128 desc[UR6][R40.64+0x100], R4 ;  /* 0x0001000428004985 */ /* 0x004fe8000c101d06 */
[----:B------:R-:W2:Y:S04]  /*bb00*/  @P4 LD.E.128 R36, desc[UR6][R42.64+0x180] ;  /* 0x000180062a244980 */ /* 0x000ea8000c101d00 */
[----:B--2---:R1:W-:Y:S04]  /*bb10*/  @P4 ST.E.128 desc[UR6][R40.64+0x180], R36 ;  /* 0x0001802428004985 */ /* 0x0043e8000c101d06 */
[----:B---3--:R-:W2:Y:S01]  /*bb20*/  @P0 LD.E.128 R32, desc[UR6][R30.64] ;  /* 0x000000061e200980 */ /* 0x008ea2000c101d00 */
[----:B-1----:R-:W-:Y:S04]  /*bb30*/  @P1 IMAD.WIDE.U32 R36, R160, 0x60, R110 ;  /* 0x00000060a0241825 */ /* 0x002fe800078e006e */
[----:B------:R-:W-:Y:S02]  /*bb40*/  @P1 IMAD.IADD R37, R37, 0x1, R0 ;  /* 0x0000000125251824 */ /* 0x000fe400078e0200 */
[----:B------:R-:W-:Y:S01]  /*bb50*/  @P1 IMAD R0, R167, 0x60, RZ ;  /* 0x00000060a7001824 */ /* 0x000fe200078e02ff */
[----:B--2---:R1:W-:Y:S04]  /*bb60*/  @P0 ST.E.128 desc[UR6][R2.64], R32 ;  /* 0x0000002002000985 */ /* 0x0043e8000c101d06 */
[----:B------:R-:W2:Y:S04]  /*bb70*/  @P0 LD.E.128 R12, desc[UR6][R30.64+0x80] ;  /* 0x000080061e0c0980 */ /* 0x000ea8000c101d00 */
[----:B--2---:R2:W-:Y:S04]  /*bb80*/  @P0 ST.E.128 desc[UR6][R2.64+0x80], R12 ;  /* 0x0000800c02000985 */ /* 0x0045e8000c101d06 */
[----:B------:R-:W3:Y:S04]  /*bb90*/  @P0 LD.E.128 R8, desc[UR6][R30.64+0x100] ;  /* 0x000100061e080980 */ /* 0x000ee8000c101d00 */
[----:B---3--:R3:W-:Y:S04]  /*bba0*/  @P0 ST.E.128 desc[UR6][R2.64+0x100], R8 ;  /* 0x0001000802000985 */ /* 0x0087e8000c101d06 */
[----:B------:R4:W5:Y:S02]  /*bbb0*/  @P0 LD.E.128 R4, desc[UR6][R30.64+0x180] ;  /* 0x000180061e040980 */ /* 0x000964000c101d00 */
[----:B----4-:R-:W-:Y:S04]  /*bbc0*/  @P1 IMAD.WIDE.U32 R30, R166, 0x60, R158 ;  /* 0x00000060a61e1825 */ /* 0x010fe800078e009e */
[----:B------:R-:W-:Y:S01]  /*bbd0*/  @P1 IMAD.IADD R31, R31, 0x1, R0 ;  /* 0x000000011f1f1824 */ /* 0x000fe200078e0200 */
[----:B-----5:R4:W-:Y:S04]  /*bbe0*/  @P0 ST.E.128 desc[UR6][R2.64+0x180], R4 ;  /* 0x0001800402000985 */ /* 0x0209e8000c101d06 */
[----:B-1----:R-:W5:Y:S04]  /*bbf0*/  @P1 LD.E.128 R32, desc[UR6][R36.64] ;  /* 0x0000000624201980 */ /* 0x002f68000c101d00 */
[----:B-----5:R1:W-:Y:S04]  /*bc00*/  @P1 ST.E.128 desc[UR6][R30.64], R32 ;  /* 0x000000201e001985 */ /* 0x0203e8000c101d06 */
[----:B--2---:R-:W2:Y:S04]  /*bc10*/  @P1 LD.E.128 R12, desc[UR6][R36.64+0x80] ;  /* 0x00008006240c1980 */ /* 0x004ea8000c101d00 */
[----:B--2---:R1:W-:Y:S04]  /*bc20*/  @P1 ST.E.128 desc[UR6][R30.64+0x80], R12 ;  /* 0x0000800c1e001985 */ /* 0x0043e8000c101d06 */
[----:B---3--:R-:W2:Y:S04]  /*bc30*/  @P1 LD.E.128 R8, desc[UR6][R36.64+0x100] ;  /* 0x0001000624081980 */ /* 0x008ea8000c101d00 */
[----:B--2---:R1:W-:Y:S04]  /*bc40*/  @P1 ST.E.128 desc[UR6][R30.64+0x100], R8 ;  /* 0x000100081e001985 */ /* 0x0043e8000c101d06 */
[----:B----4-:R-:W2:Y:S04]  /*bc50*/  @P1 LD.E.128 R4, desc[UR6][R36.64+0x180] ;  /* 0x0001800624041980 */ /* 0x010ea8000c101d00 */
[----:B--2---:R1:W-:Y:S02]  /*bc60*/  @P1 ST.E.128 desc[UR6][R30.64+0x180], R4 ;  /* 0x000180041e001985 */ /* 0x0043e4000c101d06 */
.L_x_4203:
[----:B------:R-:W-:Y:S05]  /*bc70*/  BSYNC B2 ;  /* 0x0000000000027941 */ /* 0x000fea0003800000 */
.L_x_4192:
[----:B------:R-:W-:Y:S01]  /*bc80*/  ISETP.NE.U32.AND P1, PT, R242, RZ, PT ;  /* 0x000000fff200720c */ /* 0x000fe20003f25070 */
[----:B------:R-:W5:Y:S01]  /*bc90*/  LD.E R3, desc[UR6][R26.64+0x128] ;  /* 0x000128061a037980 */ /* 0x000f62000c101900 */
[----:B------:R-:W-:Y:S02]  /*bca0*/  BSSY B0, `(.L_x_4244) ;  /* 0x0000060000007945 */ /* 0x000fe40003800000 */
[----:B------:R-:W-:Y:S01]  /*bcb0*/  ISETP.NE.AND.EX P1, PT, R243, RZ, PT, P1 ;  /* 0x000000fff300720c */ /* 0x000fe20003f25310 */
[----:B-----5:R-:W-:Y:S05]  /*bcc0*/  IMAD.U32 R3, R3, -0x40, RZ ;  /* 0xffffffc003037824 */ /* 0x020fea00078e00ff */
[C---:B-12-4-:R-:W-:Y:S04]  /*bcd0*/  LEA R110, P0, R3.reuse, R110, 0x1 ;  /* 0x0000006e036e7211 */ /* 0x056fe800078008ff */
[----:B------:R-:W-:Y:S03]  /*bce0*/  LEA.HI.X.SX32 R111, R3, R111, 0x1, P0 ;  /* 0x0000006f036f7211 */ /* 0x000fe600000f0eff */
[----:B------:R-:W-:Y:S06]  /*bcf0*/  @!P1 BRA `(.L_x_4245) ;  /* 0x0000000400409947 */ /* 0x000fec0003800000 */
[----:B------:R-:W-:Y:S04]  /*bd00*/  IADD3 R3, R17, -0x1, RZ ;  /* 0xffffffff11037810 */ /* 0x000fe80007ffe0ff */
[----:B------:R-:W-:Y:S11]  /*bd10*/  ISETP.GT.AND P0, PT, R3, R80, PT ;  /* 0x000000500300720c */ /* 0x000ff60003f04270 */
[----:B------:R-:W-:Y:S02]  /*bd20*/  @!UPT UIADD3 URZ, URZ, URZ, URZ ;  /* 0x0000003f3f3ff290 */ /* 0x000fe4000fffe03f */
[----:B------:R-:W-:Y:S05]  /*bd30*/  @!P0 BRA `(.L_x_4246) ;  /* 0x0000000400588947 */ /* 0x000fea0003800000 */
[----:B---3--:R-:W-:Y:S01]  /*bd40*/  IMAD.MOV.U32 R10, RZ, RZ, RZ ;  /* 0x000000ffff0a7224 */ /* 0x008fe200078e00ff */
        /* <DEDUP_REMOVED lines=10> */
[----:B------:R-:W-:Y:S07]  /*bdf0*/  IADD3 R0, R22, -0x80, RZ ;  /* 0xffffff8016007810 */ /* 0x000fee0007ffe0ff */
        /* <DEDUP_REMOVED lines=19> */
[-C--:B------:R-:W-:Y:S01]  /*bf30*/  LOP3.LUT R5, R21, R2.reuse, RZ, 0x3c, !PT ;  /* 0x0000000215057212 */ /* 0x080fe200078e3cff */
[----:B------:R-:W5:Y:S01]  /*bf40*/  LD.E.64 R8, desc[UR6][R26.64+0x28] ;  /* 0x000028061a087980 */ /* 0x000f62000c101b00 */
[-C--:B------:R-:W-:Y:S02]  /*bf50*/  LOP3.LUT R3, R0, R2.reuse, RZ, 0x3c, !PT ;  /* 0x0000000200037212 */ /* 0x080fe400078e3cff */
[----:B------:R-:W-:Y:S02]  /*bf60*/  ISETP.GE.AND P2, PT, R5, RZ, PT ;  /* 0x000000ff0500720c */ /* 0x000fe40003f46270 */
[----:B------:R-:W-:Y:S02]  /*bf70*/  ISETP.GE.AND P1, PT, R3, RZ, PT ;  /* 0x000000ff0300720c */ /* 0x000fe40003f26270 */
[----:B------:R-:W-:Y:S01]  /*bf80*/  LOP3.LUT R3, RZ, R2, RZ, 0x33, !PT ;  /* 0x00000002ff037212 */ /* 0x000fe200078e33ff */
[----:B------:R-:W-:Y:S01]  /*bf90*/  @P4 VIADD R4, R4, 0x1 ;  /* 0x0000000104044836 */ /* 0x000fe20000000000 */
[----:B------:R-:W-:Y:S01]  /*bfa0*/  IADD3 R0, -R21, R0, RZ ;  /* 0x0000000015007210 */ /* 0x000fe20007ffe1ff */
        /* <DEDUP_REMOVED lines=8> */
[C---:B------:R-:W-:Y:S01]  /*c030*/  LEA.HI.X.SX32 R23, R3.reuse, R243, 0x2, P0 ;  /* 0x000000f303177211 */ /* 0x040fe200000f16ff */
[----:B------:R-:W-:Y:S02]  /*c040*/  IMAD.IADD R3, R3, 0x1, -R4 ;  /* 0x0000000103037824 */ /* 0x000fe400078e0a04 */
[----:B------:R-:W3:Y:S02]  /*c050*/  LD.E R5, desc[UR6][R30.64] ;  /* 0x000000061e057980 */ /* 0x000ee4000c101900 */
[----:B------:R-:W-:Y:S02]  /*c060*/  IMAD R0, R3, R2, R0 ;  /* 0x0000000203007224 */ /* 0x000fe400078e0200 */
[----:B------:R-:W3:Y:S02]  /*c070*/  LD.E R6, desc[UR6][R22.64] ;  /* 0x0000000616067980 */ /* 0x000ee4000c101900 */
[----:B----4-:R-:W-:Y:S01]  /*c080*/  IMAD R4, R13, R0, RZ ;  /* 0x000000000d047224 */ /* 0x010fe200078e02ff */
[----:B---3--:R-:W-:Y:S02]  /*c090*/  IADD3 R5, -R6, R5, RZ ;  /* 0x0000000506057210 */ /* 0x008fe40007ffe1ff */
[----:B------:R-:W-:Y:S02]  /*c0a0*/  SHF.R.S32.HI R6, RZ, 0x1f, R0 ;  /* 0x0000001fff067819 */ /* 0x000fe40000011400 */
[----:B------:R-:W-:Y:S01]  /*c0b0*/  SHF.R.S32.HI R7, RZ, 0x1f, R5 ;  /* 0x0000001fff077819 */ /* 0x000fe20000011405 */
[----:B------:R-:W-:Y:S02]  /*c0c0*/  IMAD R3, R15, R5, RZ ;  /* 0x000000050f037224 */ /* 0x000fe400078e02ff */
[----:B------:R-:W-:Y:S02]  /*c0d0*/  IMAD R4, R12, R6, R4 ;  /* 0x000000060c047224 */ /* 0x000fe400078e0204 */
[C---:B------:R-:W-:Y:S02]  /*c0e0*/  IMAD R3, R14.reuse, R7, R3 ;  /* 0x000000070e037224 */ /* 0x040fe400078e0203 */
[-C--:B------:R-:W-:Y:S04]  /*c0f0*/  IMAD.WIDE.U32 R14, R14, R5.reuse, RZ ;  /* 0x000000050e0e7225 */ /* 0x080fe800078e00ff */
[----:B------:R-:W-:Y:S04]  /*c100*/  IMAD.WIDE.U32 R12, R12, R0, RZ ;  /* 0x000000000c0c7225 */ /* 0x000fe800078e00ff */
[----:B------:R-:W-:Y:S01]  /*c110*/  IMAD.IADD R15, R15, 0x1, R3 ;  /* 0x000000010f0f7824 */ /* 0x000fe200078e0203 */
[----:B------:R-:W-:Y:S01]  /*c120*/  IADD3 R13, R13, R4, RZ ;  /* 0x000000040d0d7210 */ /* 0x000fe20007ffe0ff */
[----:B--2---:R-:W-:Y:S02]  /*c130*/  IMAD R3, R11, R0, RZ ;  /* 0x000000000b037224 */ /* 0x004fe400078e02ff */
[----:B------:R-:W-:Y:S04]  /*c140*/  IMAD.WIDE.U32 R14, R0, R10, R14 ;  /* 0x0000000a000e7225 */ /* 0x000fe800078e000e */
[----:B-----5:R-:W-:Y:S01]  /*c150*/  IMAD R0, R9, R5, RZ ;  /* 0x0000000509007224 */ /* 0x020fe200078e02ff */
[----:B------:R-:W-:Y:S01]  /*c160*/  LEA R158, P0, R14, R158, 0x1 ;  /* 0x0000009e0e9e7211 */ /* 0x000fe200078008ff */
[----:B------:R-:W-:Y:S02]  /*c170*/  IMAD R3, R10, R6, R3 ;  /* 0x000000060a037224 */ /* 0x000fe400078e0203 */
[----:B------:R-:W-:Y:S04]  /*c180*/  IMAD.WIDE.U32 R12, R5, R8, R12 ;  /* 0x00000008050c7225 */ /* 0x000fe800078e000c */
[----:B------:R-:W-:Y:S01]  /*c190*/  IMAD R0, R8, R7, R0 ;  /* 0x0000000708007224 */ /* 0x000fe200078e0200 */
[----:B------:R-:W-:Y:S01]  /*c1a0*/  LEA R117, P1, R12, R117, 0x1 ;  /* 0x000000750c757211 */ /* 0x000fe200078208ff */
[----:B------:R-:W-:Y:S03]  /*c1b0*/  IMAD.IADD R3, R15, 0x1, R3 ;  /* 0x000000010f037824 */ /* 0x000fe600078e0203 */
[----:B------:R-:W-:Y:S02]  /*c1c0*/  IADD3 R5, R13, R0, RZ ;  /* 0x000000000d057210 */ /* 0x000fe40007ffe0ff */
[----:B------:R-:W-:Y:S02]  /*c1d0*/  LEA.HI.X R159, R14, R159, R3, 0x1, P0 ;  /* 0x0000009f0e9f7211 */ /* 0x000fe400000f0c03 */
[----:B------:R-:W-:Y:S01]  /*c1e0*/  LEA.HI.X R116, R12, R116, R5, 0x1, P1 ;  /* 0x000000740c747211 */ /* 0x000fe200008f0c05 */
[----:B------:R-:W-:Y:S05]  /*c1f0*/  BRA `(.L_x_4246) ;  /* 0x0000000000287947 */ /* 0x000fea0003800000 */
.L_x_4245:
[----:B------:R-:W2:Y:S01]  /*c200*/  LD.E R0, desc[UR6][R26.64+0x40] ;  /* 0x000040061a007980 */ /* 0x000ea2000c101900 */
[----:B------:R-:W-:Y:S02]  /*c210*/  IMAD.MOV.U32 R4, RZ, RZ, R117 ;  /* 0x000000ffff047224 */ /* 0x000fe400078e0075 */
[----:B------:R-:W-:Y:S01]  /*c220*/  IMAD.MOV.U32 R5, RZ, RZ, R116 ;  /* 0x000000ffff057224 */ /* 0x000fe200078e0074 */
[----:B------:R-:W4:Y:S02]  /*c230*/  LD.E R3, desc[UR6][R26.64+0x38] ;  /* 0x000038061a037980 */ /* 0x000f24000c101900 */
[----:B----4-:R-:W-:Y:S02]  /*c240*/  IMAD.U32 R3, R3, -0x40, RZ ;  /* 0xffffffc003037824 */ /* 0x010fe400078e00ff */
[----:B--2---:R-:W-:Y:S03]  /*c250*/  IMAD.U32 R0, R0, -0x40, RZ ;  /* 0xffffffc000007824 */ /* 0x004fe600078e00ff */
[C---:B---3--:R-:W-:Y:S02]  /*c260*/  LEA R158, P0, R3.reuse, R158, 0x1 ;  /* 0x0000009e039e7211 */ /* 0x048fe400078008ff */
[C---:B------:R-:W-:Y:S02]  /*c270*/  LEA R117, P1, R0.reuse, R4, 0x1 ;  /* 0x0000000400757211 */ /* 0x040fe400078208ff */
[----:B------:R-:W-:Y:S02]  /*c280*/  LEA.HI.X.SX32 R159, R3, R159, 0x1, P0 ;  /* 0x0000009f039f7211 */ /* 0x000fe400000f0eff */
[----:B------:R-:W-:Y:S09]  /*c290*/  LEA.HI.X.SX32 R116, R0, R5, 0x1, P1 ;  /* 0x0000000500747211 */ /* 0x000ff200008f0eff */
.L_x_4246:
[----:B------:R-:W-:Y:S05]  /*c2a0*/  BSYNC B0 ;  /* 0x0000000000007941 */ /* 0x000fea0003800000 */
.L_x_4244:
[----:B------:R-:W-:Y:S04]  /*c2b0*/  IADD3 R17, R17, -0x1, RZ ;  /* 0xffffffff11117810 */ /* 0x000fe80007ffe0ff */
[----:B------:R-:W-:Y:S11]  /*c2c0*/  ISETP.GT.AND P0, PT, R17, R80, PT ;  /* 0x000000501100720c */ /* 0x000ff60003f04270 */
[----:B------:R-:W-:Y:S02]  /*c2d0*/  @!UPT UIADD3 URZ, URZ, URZ, URZ ;  /* 0x0000003f3f3ff290 */ /* 0x000fe4000fffe03f */
[----:B------:R-:W-:Y:S05]  /*c2e0*/  @P0 BRA `(.L_x_4247) ;  /* 0xffffff6400940947 */ /* 0x000fea000383ffff */
.L_x_4191:
        /* <DEDUP_REMOVED lines=12> */
[----:B---3--:R-:W2:Y:S04]  /*c3b0*/  LD.E.64 R8, desc[UR6][R26.64+0xf0] ;  /* 0x0000f0061a087980 */ /* 0x008ea8000c101b00 */
[----:B------:R-:W3:Y:S04]  /*c3c0*/  LD.E.U8 R0, desc[UR6][R26.64+0x1b3] ;  /* 0x0001b3061a007980 */ /* 0x000ee8000c101100 */
[----:B------:R1:W5:Y:S04]  /*c3d0*/  LD.E.64 R38, desc[UR6][R26.64+0x148] ;  /* 0x000148061a267980 */ /* 0x000368000c101b00 */
[----:B------:R1:W5:Y:S01]  /*c3e0*/  LD.E.64 R36, desc[UR6][R26.64+0x150] ;  /* 0x000150061a247980 */ /* 0x000362000c101b00 */
[----:B--2---:R-:W-:-:S04]  /*c3f0*/  ISETP.NE.U32.AND P1, PT, R8, RZ, PT ;  /* 0x000000ff0800720c */ /* 0x004fc80003f25070 */
[----:B------:R-:W-:-:S13]  /*c400*/  ISETP.NE.AND.EX P1, PT, R9, RZ, PT, P1 ;  /* 0x000000ff0900720c */ /* 0x000fda0003f25310 */
[----:B------:R-:W-:-:S04]  /*c410*/  @P1 LEA R10, P0, R236, R8, 0x2 ;  /* 0x00000008ec0a1211 */ /* 0x000fc800078010ff */
[----:B------:R-:W-:Y:S01]  /*c420*/  @P1 LEA.HI.X R11, R236, R9, R61, 0x2, P0 ;  /* 0x00000009ec0b1211 */ /* 0x000fe200000f143d */
[----:B------:R-:W-:-:S06]  /*c430*/  IMAD.MOV.U32 R9, RZ, RZ, RZ ;  /* 0x000000ffff097224 */ /* 0x000fcc00078e00ff */
[----:B------:R-:W2:Y:S01]  /*c440*/  @P1 LD.E R9, desc[UR6][R10.64] ;  /* 0x000000060a091980 */ /* 0x000ea2000c101900 */
[----:B------:R-:W-:Y:S02]  /*c450*/  LEA.HI R29, R3, R3, RZ, 0x1 ;  /* 0x00000003031d7211 */ /* 0x000fe400078f08ff */
[----:B---3--:R-:W-:Y:S02]  /*c460*/  ISETP.NE.AND P4, PT, R0, RZ, PT ;  /* 0x000000ff0000720c */ /* 0x008fe40003f85270 */
[----:B------:R-:W-:Y:S01]  /*c470*/  SHF.R.S32.HI R29, RZ, 0x1, R29 ;  /* 0x00000001ff1d7819 */ /* 0x000fe2000001141d */
[----:B------:R-:W-:Y:S01]  /*c480*/  IMAD.MOV.U32 R146, RZ, RZ, R144 ;  /* 0x000000ffff927224 */ /* 0x000fe200078e0090 */
[----:B------:R-:W-:Y:S01]  /*c490*/  LEA R46, P2, R144, R152, 0x1 ;  /* 0x00000098902e7211 */ /* 0x000fe200078408ff */
[----:B------:R-:W-:Y:S02]  /*c4a0*/  IMAD R2, R151, 0x30, RZ ;  /* 0x0000003097027824 */ /* 0x000fe400078e02ff */
[----:B------:R-:W-:Y:S01]  /*c4b0*/  IMAD.IADD R35, R238, 0x1, -R71 ;  /* 0x00000001ee237824 */ /* 0x000fe200078e0a47 */
[----:B------:R-:W-:Y:S01]  /*c4c0*/  LEA.HI.X R47, R144, R153, R147, 0x1, P2 ;  /* 0x00000099902f7211 */ /* 0x000fe200010f0c93 */
[----:B------:R-:W-:-:S02]  /*c4d0*/  IMAD.MOV.U32 R33, RZ, RZ, R29 ;  /* 0x000000ffff217224 */ /* 0x000fc400078e001d */
[----:B--2---:R-:W-:Y:S01]  /*c4e0*/  IMAD.IADD R66, R66, 0x1, R9 ;  /* 0x0000000142427824 */ /* 0x004fe200078e0209 */
[-C--:B------:R-:W-:Y:S02]  /*c4f0*/  IADD3 R9, P1, R5, R144.reuse, RZ ;  /* 0x0000009005097210 */ /* 0x080fe40007f3e0ff */
[C---:B------:R-:W-:Y:S01]  /*c500*/  LEA R5, P0, R150.reuse, R144, 0x5 ;  /* 0x0000009096057211 */ /* 0x040fe200078028ff */
[----:B------:R-:W-:Y:S02]  /*c510*/  IMAD R66, R29, R66, RZ ;  /* 0x000000421d427224 */ /* 0x000fe400078e02ff */
[----:B------:R-:W-:Y:S01]  /*c520*/  IMAD.X R7, R7, 0x1, R147, P1 ;  /* 0x0000000107077824 */ /* 0x000fe200008e0693 */
[C---:B------:R-:W-:Y:S01]  /*c530*/  LEA.HI.X R4, R150.reuse, R147, R151, 0x5, P0 ;  /* 0x0000009396047211 */ /* 0x040fe200000f2c97 */
[----:B------:R-:W-:Y:S01]  /*c540*/  IMAD.WIDE.U32 R146, R150, 0x30, R146 ;  /* 0x0000003096927825 */ /* 0x000fe200078e0092 */
[-C--:B------:R-:W-:Y:S02]  /*c550*/  LEA R42, P0, R5, R152.reuse, 0x1 ;  /* 0x00000098052a7211 */ /* 0x080fe400078008ff */
[----:B------:R-:W-:-:S02]  /*c560*/  LEA R44, P1, R9, R152, 0x1 ;  /* 0x00000098092c7211 */ /* 0x000fc400078208ff */
[-C--:B------:R-:W-:Y:S01]  /*c570*/  LEA.HI.X R43, R5, R153.reuse, R4, 0x1, P0 ;  /* 0x00000099052b7211 */ /* 0x080fe200000f0c04 */
[----:B------:R-:W-:Y:S01]  /*c580*/  IMAD.IADD R5, R147, 0x1, R2 ;  /* 0x0000000193057824 */ /* 0x000fe200078e0202 */
[----:B------:R-:W-:Y:S02]  /*c590*/  LEA.HI.X R45, R9, R153, R7, 0x1, P1 ;  /* 0x00000099092d7211 */ /* 0x000fe400008f0c07 */
[----:B------:R-:W-:Y:S02]  /*c5a0*/  SHF.R.S32.HI R31, RZ, 0x1f, R66 ;  /* 0x0000001fff1f7819 */ /* 0x000fe40000011442 */
[-C--:B------:R-:W-:Y:S02]  /*c5b0*/  IADD3 R0, P3, R67, R66.reuse, RZ ;  /* 0x0000004243007210 */ /* 0x080fe40007f7e0ff */
[----:B------:R-:W-:Y:S02]  /*c5c0*/  IADD3 R30, P2, R24, R66, RZ ;  /* 0x00000042181e7210 */ /* 0x000fe40007f5e0ff */
[----:B------:R-:W-:-:S02]  /*c5d0*/  ISETP.GE.AND P0, PT, R148, R35, PT ;  /* 0x000000239400720c */ /* 0x000fc40003f06270 */
[----:B------:R-:W-:Y:S02]  /*c5e0*/  LEA R40, P1, R146, R152, 0x1 ;  /* 0x0000009892287211 */ /* 0x000fe400078208ff */
[----:B------:R-:W-:Y:S01]  /*c5f0*/  LEA.HI.X.SX32 R67, R67, R31, 0x1, P3 ;  /* 0x0000001f43437211 */ /* 0x000fe200018f0eff */
[----:B------:R-:W-:Y:S01]  /*c600*/  IMAD.X R31, R25, 0x1, R31, P2 ;  /* 0x00000001191f7824 */ /* 0x000fe200010e061f */
[----:B------:R-:W-:Y:S02]  /*c610*/  ISETP.GT.AND P0, PT, R52, -0x8, !P0 ;  /* 0xfffffff83400780c */ /* 0x000fe40004704270 */
[----:B------:R-:W-:Y:S01]  /*c620*/  LEA.HI.X R41, R146, R153, R5, 0x1, P1 ;  /* 0x0000009992297211 */ /* 0x000fe200008f0c05 */
[----:B-1----:R-:W-:Y:S10]  /*c630*/  @!P4 BRA `(.L_x_4250) ;  /* 0x0000002c00b4c947 */ /* 0x002ff40003800000 */
[C---:B------:R-:W-:Y:S01]  /*c640*/  IMAD.SHL.U32 R11, R0.reuse, 0x2, RZ ;  /* 0x00000002000b7824 */ /* 0x040fe200078e00ff */
[----:B------:R-:W-:Y:S01]  /*c650*/  SHF.L.U64.HI R67, R0, 0x1, R67 ;  /* 0x0000000100437819 */ /* 0x000fe20000010243 */
[----:B------:R-:W-:Y:S03]  /*c660*/  BSSY B1, `(.L_x_4251) ;  /* 0x00000bb000017945 */ /* 0x000fe60003800000 */
[-C--:B-----5:R-:W-:Y:S02]  /*c670*/  IADD3 R8, P2, R38, R11.reuse, RZ ;  /* 0x0000000b26087210 */ /* 0x0a0fe40007f5e0ff */
[----:B------:R-:W-:-:S03]  /*c680*/  IADD3 R10, P1, R36, R11, RZ ;  /* 0x0000000b240a7210 */ /* 0x000fc60007f3e0ff */
[--C-:B------:R-:W-:Y:S02]  /*c690*/  IMAD.X R9, R39, 0x1, R67.reuse, P2 ;  /* 0x0000000127097824 */ /* 0x100fe400010e0643 */
[----:B------:R-:W-:Y:S01]  /*c6a0*/  IMAD.X R11, R37, 0x1, R67, P1 ;  /* 0x00000001250b7824 */ /* 0x000fe200008e0643 */
[----:B------:R-:W-:Y:S07]  /*c6b0*/  @!P0 BRA `(.L_x_4252) ;  /* 0x0000000800d48947 */ /* 0x000fee0003800000 */
[----:B------:R1:W5:Y:S01]  /*c6c0*/  LD.E.128 R12, desc[UR6][R46.64] ;  /* 0x000000062e0c7980 */ /* 0x000362000c101d00 */
[CC--:B------:R-:W-:Y:S01]  /*c6d0*/  ISETP.GE.AND P2, PT, R24.reuse, R3.reuse, PT ;  /* 0x000000031800720c */ /* 0x0c0fe20003f46270 */
[C---:B------:R-:W-:Y:S02]  /*c6e0*/  VIADD R2, R24.reuse, 0x40 ;  /* 0x0000004018027836 */ /* 0x040fe40000000000 */
[----:B------:R-:W-:Y:S01]  /*c6f0*/  VIADD R0, R24, 0x80 ;  /* 0x0000008018007836 */ /* 0x000fe20000000000 */
[----:B------:R-:W-:Y:S02]  /*c700*/  BSSY B0, `(.L_x_4253) ;  /* 0x000002a000007945 */ /* 0x000fe40003800000 */
[-C--:B------:R-:W-:Y:S02]  /*c710*/  ISETP.GE.AND P1, PT, R2, R3.reuse, PT ;  /* 0x000000030200720c */ /* 0x080fe40003f26270 */
[----:B------:R-:W-:-:S05]  /*c720*/  ISETP.GE.AND P0, PT, R0, R3, PT ;  /* 0x000000030000720c */ /* 0x000fca0003f06270 */
[----:B------:R-:W-:Y:S08]  /*c730*/  @P2 BRA `(.L_x_4254) ;  /* 0x0000000000982947 */ /* 0x000ff00003800000 */
[----:B------:R-:W2:Y:S04]  /*c740*/  LD.E.64 R4, desc[UR6][R10.64] ;  /* 0x000000060a047980 */ /* 0x000ea8000c101b00 */
[----:B------:R-:W3:Y:S01]  /*c750*/  LD.E.64 R6, desc[UR6][R8.64] ;  /* 0x0000000608067980 */ /* 0x000ee2000c101b00 */
        /* <DEDUP_REMOVED lines=10> */
[----:B---3--:R-:W-:Y:S01]  /*c800*/  LOP3.LUT R19, R6, 0xffff0000, RZ, 0xc0, !PT ;  /* 0xffff000006137812 */ /* 0x008fe200078ec0ff */
        /* <DEDUP_REMOVED lines=25> */
.L_x_4254:
[----:B------:R-:W-:Y:S05]  /*c9a0*/  BSYNC B0 ;  /* 0x0000000000007941 */ /* 0x000fea0003800000 */
.L_x_4253:
[----:B-----5:R2:W-:Y:S04]  /*c9b0*/  STS.128 [R239], R12 ;  /* 0x0000000cef007388 */ /* 0x0205e80000000c00 */
[----:B------:R2:W5:Y:S01]  /*c9c0*/  LD.E.128 R16, desc[UR6][R46.64+0x80] ;  /* 0x000080062e107980 */ /* 0x000562000c101d00 */
[----:B------:R-:W-:Y:S04]  /*c9d0*/  BSSY B0, `(.L_x_4255) ;  /* 0x0000029000007945 */ /* 0x000fe80003800000 */
[----:B------:R-:W-:Y:S05]  /*c9e0*/  @P1 BRA `(.L_x_4256) ;  /* 0x00000000009c1947 */ /* 0x000fea0003800000 */
[----:B------:R-:W3:Y:S04]  /*c9f0*/  LD.E.64 R4, desc[UR6][R10.64+0x40] ;  /* 0x000040060a047980 */ /* 0x000ee8000c101b00 */
[----:B------:R-:W4:Y:S01]  /*ca00*/  LD.E.64 R6, desc[UR6][R8.64+0x40] ;  /* 0x0000400608067980 */ /* 0x000f22000c101b00 */
[C---:B-----5:R-:W-:Y:S01]  /*ca10*/  SHF.L.U32 R2, R17.reuse, 0x10, RZ ;  /* 0x0000001011027819 */ /* 0x060fe200000006ff */
[----:B------:R-:W-:Y:S01]  /*ca20*/  IMAD.U32 R20, R18, 0x10000, RZ ;  /* 0x0001000012147824 */ /* 0x000fe200078e00ff */
[----:B------:R-:W-:Y:S02]  /*ca30*/  LOP3.LUT R0, R17, 0xffff0000, RZ, 0xc0, !PT ;  /* 0xffff000011007812 */ /* 0x000fe400078ec0ff */
[----:B------:R-:W-:Y:S02]  /*ca40*/  SHF.L.U32 R21, R19, 0x10, RZ ;  /* 0x0000001013157819 */ /* 0x000fe400000006ff */
[----:B--2---:R-:W-:-:S02]  /*ca50*/  SHF.L.U32 R12, R16, 0x10, RZ ;  /* 0x00000010100c7819 */ /* 0x004fc400000006ff */
[----:B------:R-:W-:Y:S02]  /*ca60*/  LOP3.LUT R22, R16, 0xffff0000, RZ, 0xc0, !PT ;  /* 0xffff000010167812 */ /* 0x000fe400078ec0ff */
[----:B------:R-:W-:Y:S02]  /*ca70*/  LOP3.LUT R19, R19, 0xffff0000, RZ, 0xc0, !PT ;  /* 0xffff000013137812 */ /* 0x000fe400078ec0ff */
[----:B------:R-:W-:Y:S02]  /*ca80*/  LOP3.LUT R23, R18, 0xffff0000, RZ, 0xc0, !PT ;  /* 0xffff000012177812 */ /* 0x000fe400078ec0ff */
[----:B---3--:R-:W-:Y:S02]  /*ca90*/  LOP3.LUT R15, R4, 0xffff0000, RZ, 0xc0, !PT ;  /* 0xffff0000040f7812 */ /* 0x008fe400078ec0ff */
[C---:B------:R-:W-:Y:S01]  /*caa0*/  LOP3.LUT R14, R5.reuse, 0xffff0000, RZ, 0xc0, !PT ;  /* 0xffff0000050e7812 */ /* 0x040fe200078ec0ff */
[----:B------:R-:W-:Y:S01]  /*cab0*/  IMAD.U32 R5, R5, 0x10000, RZ ;  /* 0x0001000005057824 */ /* 0x000fe200078e00ff */
        /* <DEDUP_REMOVED lines=8> */
[-C--:B------:R-:W-:Y:S01]  /*cb40*/  FFMA.FTZ R18, R21, R16.reuse, -R18 ;  /* 0x0000001015127223 */ /* 0x080fe20000010812 */
[----:B------:R-:W-:Y:S01]  /*cb50*/  FFMA.FTZ R0, R2, R15, R0 ;  /* 0x0000000f02007223 */ /* 0x000fe20000010000 */
[----:B------:R-:W-:Y:S01]  /*cb60*/  SHF.L.U32 R15, R4, 0x10, RZ ;  /* 0x00000010040f7819 */ /* 0x000fe200000006ff */
[----:B------:R-:W-:Y:S01]  /*cb70*/  FMUL.FTZ R2, R19, R16 ;  /* 0x0000001013027220 */ /* 0x000fe20000410000 */
[----:B------:R-:W-:-:S03]  /*cb80*/  FMUL.FTZ R29, R23, R5 ;  /* 0x00000005171d7220 */ /* 0x000fc60000410000 */
[C---:B------:R-:W-:Y:S01]  /*cb90*/  FMUL.FTZ R19, R22.reuse, R15 ;  /* 0x0000000f16137220 */ /* 0x040fe20000410000 */
[----:B------:R-:W-:Y:S01]  /*cba0*/  FFMA.FTZ R21, R21, R14, R2 ;  /* 0x0000000e15157223 */ /* 0x000fe20000010002 */
[----:B------:R-:W-:Y:S01]  /*cbb0*/  FMUL.FTZ R22, R22, R17 ;  /* 0x0000001116167220 */ /* 0x000fe20000410000 */
[----:B------:R-:W-:Y:S01]  /*cbc0*/  FMUL.FTZ R2, R23, R7 ;  /* 0x0000000717027220 */ /* 0x000fe20000410000 */
[----:B------:R-:W-:Y:S01]  /*cbd0*/  FFMA.FTZ R19, R12, R17, -R19 ;  /* 0x000000110c137223 */ /* 0x000fe20000010813 */
[----:B------:R-:W-:Y:S01]  /*cbe0*/  FFMA.FTZ R29, R20, R7, -R29 ;  /* 0x00000007141d7223 */ /* 0x000fe2000001081d */
[----:B------:R-:W-:Y:S01]  /*cbf0*/  FFMA.FTZ R22, R12, R15, R22 ;  /* 0x0000000f0c167223 */ /* 0x000fe20000010016 */
[----:B------:R-:W-:Y:S01]  /*cc00*/  FFMA.FTZ R2, R20, R5, R2 ;  /* 0x0000000514027223 */ /* 0x000fe20000010002 */
[----:B------:R-:W-:Y:S02]  /*cc10*/  F2FP.BF16.F32.PACK_AB R21, R21, R18 ;  /* 0x000000121515723e */ /* 0x000fe400000010ff */
[----:B------:R-:W-:-:S02]  /*cc20*/  F2FP.BF16.F32.PACK_AB R17, R0, R13 ;  /* 0x0000000d0011723e */ /* 0x000fc400000010ff */
[----:B------:R-:W-:Y:S02]  /*cc30*/  F2FP.BF16.F32.PACK_AB R16, R22, R19 ;  /* 0x000000131610723e */ /* 0x000fe400000010ff */
[----:B------:R-:W-:Y:S02]  /*cc40*/  F2FP.BF16.F32.PACK_AB R18, R2, R29 ;  /* 0x0000001d0212723e */ /* 0x000fe400000010ff */
[----:B------:R-:W-:Y:S02]  /*cc50*/  MOV R19, R21 ;  /* 0x0000001500137202 */ /* 0x000fe40000000f00 */
.L_x_4256:
[----:B------:R-:W-:Y:S05]  /*cc60*/  BSYNC B0 ;  /* 0x0000000000007941 */ /* 0x000fea0003800000 */
.L_x_4255:
[----:B-----5:R3:W-:Y:S04]  /*cc70*/  STS.128 [R239+0x2000], R16 ;  /* 0x00200010ef007388 */ /* 0x0207e80000000c00 */
[----:B--2---:R3:W5:Y:S01]  /*cc80*/  LD.E.128 R12, desc[UR6][R46.64+0x100] ;  /* 0x000100062e0c7980 */ /* 0x004762000c101d00 */
[----:B------:R-:W-:Y:S04]  /*cc90*/  BSSY B0, `(.L_x_4257) ;  /* 0x0000028000007945 */ /* 0x000fe80003800000 */
[----:B------:R-:W-:Y:S05]  /*cca0*/  @P0 BRA `(.L_x_4258) ;  /* 0x0000000000980947 */ /* 0x000fea0003800000 */
[----:B------:R-:W2:Y:S04]  /*ccb0*/  LD.E.64 R4, desc[UR6][R10.64+0x80] ;  /* 0x000080060a047980 */ /* 0x000ea8000c101b00 */
[----:B------:R-:W4:Y:S01]  /*ccc0*/  LD.E.64 R6, desc[UR6][R8.64+0x80] ;  /* 0x0000800608067980 */ /* 0x000f22000c101b00 */
[C---:B-----5:R-:W-:Y:S01]  /*ccd0*/  LOP3.LUT R0, R13.reuse, 0xffff0000, RZ, 0xc0, !PT ;  /* 0xffff00000d007812 */ /* 0x060fe200078ec0ff */
[----:B---3--:R-:W-:Y:S01]  /*cce0*/  IMAD.U32 R18, R14, 0x10000, RZ ;  /* 0x000100000e127824 */ /* 0x008fe200078e00ff */
        /* <DEDUP_REMOVED lines=34> */
.L_x_4258:
[----:B------:R-:W-:Y:S05]  /*cf10*/  BSYNC B0 ;  /* 0x0000000000007941 */ /* 0x000fea0003800000 */
.L_x_4257:
[----:B-----5:R2:W-:Y:S04]  /*cf20*/  STS.128 [R239+0x4000], R12 ;  /* 0x0040000cef007388 */ /* 0x0205e80000000c00 */
[----:B---3--:R2:W5:Y:S01]  /*cf30*/  LD.E.128 R16, desc[UR6][R46.64+0x180] ;  /* 0x000180062e107980 */ /* 0x008562000c101d00 */
[----:B------:R-:W-:Y:S01]  /*cf40*/  IADD3 R0, R24, 0xc0, RZ ;  /* 0x000000c018007810 */ /* 0x000fe20007ffe0ff */
[----:B------:R-:W-:Y:S03]  /*cf50*/  BSSY B0, `(.L_x_4259) ;  /* 0x000002a000007945 */ /* 0x000fe60003800000 */
[----:B------:R-:W-:-:S13]  /*cf60*/  ISETP.GE.AND P0, PT, R0, R3, PT ;  /* 0x000000030000720c */ /* 0x000fda0003f06270 */
        /* <DEDUP_REMOVED lines=40> */
.L_x_4260:
[----:B------:R-:W-:Y:S05]  /*d1f0*/  BSYNC B0 ;  /* 0x0000000000007941 */ /* 0x000fea0003800000 */
.L_x_4259:
[----:B-----5:R3:W-:Y:S02]  /*d200*/  STS.128 [R239+0x6000], R16 ;  /* 0x00600010ef007388 */ /* 0x0207e40000000c00 */
.L_x_4252:
[----:B------:R-:W-:Y:S05]  /*d210*/  BSYNC B1 ;  /* 0x0000000000017941 */ /* 0x000fea0003800000 */
.L_x_4251:
[----:B------:R-:W-:Y:S01]  /*d220*/  VIADD R28, R148, 0x10 ;  /* 0x00000010941c7836 */ /* 0x000fe20000000000 */
[----:B------:R-:W-:Y:S04]  /*d230*/  BSSY B1, `(.L_x_4261) ;  /* 0x00000b8000017945 */ /* 0x000fe80003800000 */
[----:B------:R-:W-:-:S04]  /*d240*/  ISETP.GE.AND P0, PT, R28, R35, PT ;  /* 0x000000231c00720c */ /* 0x000fc80003f06270 */
[----:B------:R-:W-:-:S13]  /*d250*/  ISETP.LT.OR P0, PT, R52, -0x87, P0 ;  /* 0xffffff793400780c */ /* 0x000fda0000701670 */
[----:B------:R-:W-:Y:S05]  /*d260*/  @P0 BRA `(.L_x_4262) ;  /* 0x0000000800d00947 */ /* 0x000fea0003800000 */
[----:B--2---:R2:W5:Y:S01]  /*d270*/  LD.E.128 R12, desc[UR6][R44.64] ;  /* 0x000000062c0c7980 */ /* 0x004562000c101d00 */
[CC--:B------:R-:W-:Y:S01]  /*d280*/  ISETP.GE.AND P2, PT, R24.reuse, R3.reuse, PT ;  /* 0x000000031800720c */ /* 0x0c0fe20003f46270 */
[C---:B------:R-:W-:Y:S02]  /*d290*/  VIADD R2, R24.reuse, 0x40 ;  /* 0x0000004018027836 */ /* 0x040fe40000000000 */
[----:B------:R-:W-:Y:S01]  /*d2a0*/  VIADD R0, R24, 0x80 ;  /* 0x0000008018007836 */ /* 0x000fe20000000000 */
[----:B------:R-:W-:Y:S02]  /*d2b0*/  BSSY B0, `(.L_x_4263) ;  /* 0x000002a000007945 */ /* 0x000fe40003800000 */
[-C--:B------:R-:W-:Y:S02]  /*d2c0*/  ISETP.GE.AND P1, PT, R2, R3.reuse, PT ;  /* 0x000000030200720c */ /* 0x080fe40003f26270 */
[----:B------:R-:W-:-:S05]  /*d2d0*/  ISETP.GE.AND P0, PT, R0, R3, PT ;  /* 0x000000030000720c */ /* 0x000fca0003f06270 */
[----:B------:R-:W-:Y:S08]  /*d2e0*/  @P2 BRA `(.L_x_4264) ;  /* 0x0000000000982947 */ /* 0x000ff00003800000 */
[----:B------:R-:W4:Y:S04]  /*d2f0*/  LD.E.64 R4, desc[UR6][R10.64] ;  /* 0x000000060a047980 */ /* 0x000f28000c101b00 */
[----:B------:R-:W2:Y:S01]  /*d300*/  LD.E.64 R6, desc[UR6][R8.64] ;  /* 0x0000000608067980 */ /* 0x000ea2000c101b00 */
        /* <DEDUP_REMOVED lines=8> */
[----:B----4-:R-:W-:Y:S02]  /*d390*/  LOP3.LUT R17, R4, 0xffff0000, RZ, 0xc0, !PT ;  /* 0xffff000004117812 */ /* 0x010fe400078ec0ff */
        /* <DEDUP_REMOVED lines=27> */
.L_x_4264:
[----:B------:R-:W-:Y:S05]  /*d550*/  BSYNC B0 ;  /* 0x0000000000007941 */ /* 0x000fea0003800000 */
.L_x_4263:
[----:B-----5:R4:W-:Y:S04]  /*d560*/  STS.128 [R239+0x800], R12 ;  /* 0x0008000cef007388 */ /* 0x0209e80000000c00 */
[----:B---3--:R4:W5:Y:S01]  /*d570*/  LD.E.128 R16, desc[UR6][R44.64+0x80] ;  /* 0x000080062c107980 */ /* 0x008962000c101d00 */
[----:B------:R-:W-:Y:S04]  /*d580*/  BSSY B0, `(.L_x_4265) ;  /* 0x0000029000007945 */ /* 0x000fe80003800000 */
[----:B------:R-:W-:Y:S05]  /*d590*/  @P1 BRA `(.L_x_4266) ;  /* 0x00000000009c1947 */ /* 0x000fea0003800000 */
[----:B------:R-:W3:Y:S04]  /*d5a0*/  LD.E.64 R4, desc[UR6][R10.64+0x40] ;  /* 0x000040060a047980 */ /* 0x000ee8000c101b00 */
[----:B------:R-:W2:Y:S01]  /*d5b0*/  LD.E.64 R6, desc[UR6][R8.64+0x40] ;  /* 0x0000400608067980 */ /* 0x000ea2000c101b00 */
[C---:B-----5:R-:W-:Y:S01]  /*d5c0*/  SHF.L.U32 R2, R17.reuse, 0x10, RZ ;  /* 0x0000001011027819 */ /* 0x060fe200000006ff */
[----:B------:R-:W-:Y:S01]  /*d5d0*/  IMAD.U32 R20, R18, 0x10000, RZ ;  /* 0x0001000012147824 */ /* 0x000fe200078e00ff */
[----:B------:R-:W-:Y:S02]  /*d5e0*/  LOP3.LUT R0, R17, 0xffff0000, RZ, 0xc0, !PT ;  /* 0xffff000011007812 */ /* 0x000fe400078ec0ff */
[----:B------:R-:W-:Y:S02]  /*d5f0*/  SHF.L.U32 R21, R19, 0x10, RZ ;  /* 0x0000001013157819 */ /* 0x000fe400000006ff */
[----:B----4-:R-:W-:-:S02]  /*d600*/  SHF.L.U32 R12, R16, 0x10, RZ ;  /* 0x00000010100c7819 */ /* 0x010fc400000006ff */
[----:B------:R-:W-:Y:S02]  /*d610*/  LOP3.LUT R22, R16, 0xffff0000, RZ, 0xc0, !PT ;  /* 0xffff000010167812 */ /* 0x000fe400078ec0ff */
[----:B------:R-:W-:Y:S02]  /*d620*/  LOP3.LUT R19, R19, 0xffff0000, RZ, 0xc0, !PT ;  /* 0xffff000013137812 */ /* 0x000fe400078ec0ff */
[----:B------:R-:W-:Y:S02]  /*d630*/  LOP3.LUT R23, R18, 0xffff0000, RZ, 0xc0, !PT ;  /* 0xffff000012177812 */ /* 0x000fe400078ec0ff */
[----:B---3--:R-:W-:Y:S02]  /*d640*/  LOP3.LUT R15, R4, 0xffff0000, RZ, 0xc0, !PT ;  /* 0xffff0000040f7812 */ /* 0x008fe400078ec0ff */
[C---:B------:R-:W-:Y:S01]  /*d650*/  LOP3.LUT R14, R5.reuse, 0xffff0000, RZ, 0xc0, !PT ;  /* 0xffff0000050e7812 */ /* 0x040fe200078ec0ff */
[----:B------:R-:W-:Y:S01]  /*d660*/  IMAD.U32 R5, R5, 0x10000, RZ ;  /* 0x0001000005057824 */ /* 0x000fe200078e00ff */
        /* <DEDUP_REMOVED lines=26> */
.L_x_4266:
[----:B------:R-:W-:Y:S05]  /*d810*/  BSYNC B0 ;  /* 0x0000000000007941 */ /* 0x000fea0003800000 */
.L_x_4265:
[----:B-----5:R3:W-:Y:S04]  /*d820*/  STS.128 [R239+0x2800], R16 ;  /* 0x00280010ef007388 */ /* 0x0207e80000000c00 */
[----:B----4-:R3:W5:Y:S01]  /*d830*/  LD.E.128 R12, desc[UR6][R44.64+0x100] ;  /* 0x000100062c0c7980 */ /* 0x010762000c101d00 */
[----:B------:R-:W-:Y:S04]  /*d840*/  BSSY B0, `(.L_x_4267) ;  /* 0x0000028000007945 */ /* 0x000fe80003800000 */
[----:B------:R-:W-:Y:S05]  /*d850*/  @P0 BRA `(.L_x_4268) ;  /* 0x0000000000980947 */ /* 0x000fea0003800000 */
        /* <DEDUP_REMOVED lines=38> */
.L_x_4268:
[----:B------:R-:W-:Y:S05]  /*dac0*/  BSYNC B0 ;  /* 0x0000000000007941 */ /* 0x000fea0003800000 */
.L_x_4267:
[----:B-----5:R4:W-:Y:S04]  /*dad0*/  STS.128 [R239+0x4800], R12 ;  /* 0x0048000cef007388 */ /* 0x0209e80000000c00 */
[----:B-123--:R-:W5:Y:S01]  /*dae0*/  LD.E.128 R44, desc[UR6][R44.64+0x180] ;  /* 0x000180062c2c7980 */ /* 0x00ef62000c101d00 */
[----:B------:R-:W-:Y:S01]  /*daf0*/  IADD3 R0, R24, 0xc0, RZ ;  /* 0x000000c018007810 */ /* 0x000fe20007ffe0ff */
[----:B------:R-:W-:Y:S03]  /*db00*/  BSSY B0, `(.L_x_4269) ;  /* 0x0000029000007945 */ /* 0x000fe60003800000 */
[----:B------:R-:W-:-:S13]  /*db10*/  ISETP.GE.AND P0, PT, R0, R3, PT ;  /* 0x000000030000720c */ /* 0x000fda0003f06270 */
[----:B------:R-:W-:Y:S05]  /*db20*/  @P0 BRA `(.L_x_4270) ;  /* 0x0000000000980947 */ /* 0x000fea0003800000 */
[----:B------:R-:W2:Y:S04]  /*db30*/  LD.E.64 R4, desc[UR6][R10.64+0xc0] ;  /* 0x0000c0060a047980 */ /* 0x000ea8000c101b00 */
[----:B------:R-:W3:Y:S01]  /*db40*/  LD.E.64 R6, desc[UR6][R8.64+0xc0] ;  /* 0x0000c00608067980 */ /* 0x000ee2000c101b00 */
[C---:B-----5:R-:W-:Y:S01]  /*db50*/  LOP3.LUT R0, R45.reuse, 0xffff0000, RZ, 0xc0, !PT ;  /* 0xffff00002d007812 */ /* 0x060fe200078ec0ff */
[----:B------:R-:W-:Y:S01]  /*db60*/  IMAD.U32 R18, R46, 0x10000, RZ ;  /* 0x000100002e127824 */ /* 0x000fe200078e00ff */
[----:B------:R-:W-:Y:S02]  /*db70*/  SHF.L.U32 R2, R45, 0x10, RZ ;  /* 0x000000102d027819 */ /* 0x000fe400000006ff */
[----:B----4-:R-:W-:Y:S02]  /*db80*/  SHF.L.U32 R12, R44, 0x10, RZ ;  /* 0x000000102c0c7819 */ /* 0x010fe400000006ff */
[----:B------:R-:W-:-:S02]  /*db90*/  LOP3.LUT R19, R47, 0xffff0000, RZ, 0xc0, !PT ;  /* 0xffff00002f137812 */ /* 0x000fc400078ec0ff */
[----:B------:R-:W-:Y:S02]  /*dba0*/  LOP3.LUT R44, R44, 0xffff0000, RZ, 0xc0, !PT ;  /* 0xffff00002c2c7812 */ /* 0x000fe400078ec0ff */
[----:B------:R-:W-:Y:S02]  /*dbb0*/  LOP3.LUT R46, R46, 0xffff0000, RZ, 0xc0, !PT ;  /* 0xffff00002e2e7812 */ /* 0x000fe400078ec0ff */
[----:B------:R-:W-:Y:S02]  /*dbc0*/  SHF.L.U32 R21, R47, 0x10, RZ ;  /* 0x000000102f157819 */ /* 0x000fe400000006ff */
        /* <DEDUP_REMOVED lines=28> */
.L_x_4270:
[----:B------:R-:W-:Y:S05]  /*dd90*/  BSYNC B0 ;  /* 0x0000000000007941 */ /* 0x000fea0003800000 */
.L_x_4269:
[----:B-----5:R1:W-:Y:S02]  /*dda0*/  STS.128 [R239+0x6800], R44 ;  /* 0x0068002cef007388 */ /* 0x0203e40000000c00 */
.L_x_4262:
[----:B------:R-:W-:Y:S05]  /*ddb0*/  BSYNC B1 ;  /* 0x0000000000017941 */ /* 0x000fea0003800000 */
.L_x_4261:
[----:B------:R-:W-:Y:S01]  /*ddc0*/  VIADD R2, R148, 0x20 ;  /* 0x0000002094027836 */ /* 0x000fe20000000000 */
[----:B------:R-:W-:Y:S04]  /*ddd0*/  BSSY B1, `(.L_x_4271) ;  /* 0x00000bb000017945 */ /* 0x000fe80003800000 */
[----:B------:R-:W-:-:S04]  /*dde0*/  ISETP.GE.AND P0, PT, R2, R35, PT ;  /* 0x000000230200720c */ /* 0x000fc80003f06270 */
[----:B------:R-:W-:-:S13]  /*ddf0*/  ISETP.LT.OR P0, PT, R52, -0x107, P0 ;  /* 0xfffffef93400780c */ /* 0x000fda0000701670 */
[----:B------:R-:W-:Y:S05]  /*de00*/  @P0 BRA `(.L_x_4272) ;  /* 0x0000000800dc0947 */ /* 0x000fea0003800000 */
[----:B--2-4-:R2:W5:Y:S01]  /*de10*/  LD.E.128 R12, desc[UR6][R42.64] ;  /* 0x000000062a0c7980 */ /* 0x014562000c101d00 */
        /* <DEDUP_REMOVED lines=10> */
[----:B------:R-:W-:Y:S01]  /*dec0*/  IMAD.U32 R20, R14, 0x10000, RZ ;  /* 0x000100000e147824 */ /* 0x000fe200078e00ff */
[----:B---3--:R-:W-:Y:S02]  /*ded0*/  SHF.L.U32 R16, R13, 0x10, RZ ;  /* 0x000000100d107819 */ /* 0x008fe400000006ff */
        /* <DEDUP_REMOVED lines=22> */
[-C--:B------:R-:W-:Y:S01]  /*e040*/  FMUL.FTZ R12, R22, R4.reuse ;  /* 0x00000004160c7220 */ /* 0x080fe20000410000 */
[C---:B------:R-:W-:Y:S01]  /*e050*/  FMUL.FTZ R17, R29.reuse, R5 ;  /* 0x000000051d117220 */ /* 0x040fe20000410000 */
[-C--:B------:R-:W-:Y:S01]  /*e060*/  FMUL.FTZ R16, R29, R7.reuse ;  /* 0x000000071d107220 */ /* 0x080fe20000410000 */
[C---:B------:R-:W-:Y:S01]  /*e070*/  FFMA.FTZ R19, R13.reuse, R4, R19 ;  /* 0x000000040d137223 */ /* 0x040fe20000010013 */
[----:B------:R-:W-:Y:S01]  /*e080*/  FFMA.FTZ R12, R13, R6, -R12 ;  /* 0x000000060d0c7223 */ /* 0x000fe2000001080c */
[C---:B------:R-:W-:Y:S01]  /*e090*/  FFMA.FTZ R17, R20.reuse, R7, -R17 ;  /* 0x0000000714117223 */ /* 0x040fe20000010811 */
[----:B------:R-:W-:Y:S01]  /*e0a0*/  FFMA.FTZ R16, R20, R5, R16 ;  /* 0x0000000514107223 */ /* 0x000fe20000010010 */
[----:B------:R-:W-:-:S02]  /*e0b0*/  F2FP.BF16.F32.PACK_AB R13, R0, R15 ;  /* 0x0000000f000d723e */ /* 0x000fc400000010ff */
[----:B------:R-:W-:Y:S02]  /*e0c0*/  F2FP.BF16.F32.PACK_AB R15, R23, R14 ;  /* 0x0000000e170f723e */ /* 0x000fe400000010ff */
[----:B------:R-:W-:Y:S02]  /*e0d0*/  F2FP.BF16.F32.PACK_AB R12, R19, R12 ;  /* 0x0000000c130c723e */ /* 0x000fe400000010ff */
[----:B------:R-:W-:Y:S02]  /*e0e0*/  F2FP.BF16.F32.PACK_AB R14, R16, R17 ;  /* 0x00000011100e723e */ /* 0x000fe400000010ff */
.L_x_4274:
[----:B------:R-:W-:Y:S05]  /*e0f0*/  BSYNC B0 ;  /* 0x0000000000007941 */ /* 0x000fea0003800000 */
.L_x_4273:
[----:B-----5:R4:W-:Y:S04]  /*e100*/  STS.128 [R239+0x1000], R12 ;  /* 0x0010000cef007388 */ /* 0x0209e80000000c00 */
[----:B---3--:R4:W5:Y:S01]  /*e110*/  LD.E.128 R16, desc[UR6][R42.64+0x80] ;  /* 0x000080062a107980 */ /* 0x008962000c101d00 */
[----:B------:R-:W-:Y:S04]  /*e120*/  BSSY B0, `(.L_x_4275) ;  /* 0x000002a000007945 */ /* 0x000fe80003800000 */
[----:B------:R-:W-:Y:S05]  /*e130*/  @P1 BRA `(.L_x_4276) ;  /* 0x0000000000a01947 */ /* 0x000fea0003800000 */
[----:B------:R-:W3:Y:S04]  /*e140*/  LD.E.64 R4, desc[UR6][R10.64+0x40] ;  /* 0x000040060a047980 */ /* 0x000ee8000c101b00 */
[----:B------:R-:W2:Y:S01]  /*e150*/  LD.E.64 R6, desc[UR6][R8.64+0x40] ;  /* 0x0000400608067980 */ /* 0x000ea2000c101b00 */
[----:B----45:R-:W-:Y:S01]  /*e160*/  SHF.L.U32 R12, R17, 0x10, RZ ;  /* 0x00000010110c7819 */ /* 0x030fe200000006ff */
[----:B------:R-:W-:Y:S01]  /*e170*/  IMAD.U32 R23, R19, 0x10000, RZ ;  /* 0x0001000013177824 */ /* 0x000fe200078e00ff */
[----:B------:R-:W-:Y:S02]  /*e180*/  LOP3.LUT R0, R17, 0xffff0000, RZ, 0xc0, !PT ;  /* 0xffff000011007812 */ /* 0x000fe400078ec0ff */
[----:B------:R-:W-:Y:S02]  /*e190*/  LOP3.LUT R21, R19, 0xffff0000, RZ, 0xc0, !PT ;  /* 0xffff000013157812 */ /* 0x000fe400078ec0ff */
[----:B------:R-:W-:-:S02]  /*e1a0*/  SHF.L.U32 R13, R16, 0x10, RZ ;  /* 0x00000010100d7819 */ /* 0x000fc400000006ff */
[----:B------:R-:W-:Y:S02]  /*e1b0*/  LOP3.LUT R22, R16, 0xffff0000, RZ, 0xc0, !PT ;  /* 0xffff000010167812 */ /* 0x000fe400078ec0ff */
[C---:B------:R-:W-:Y:S02]  /*e1c0*/  SHF.L.U32 R20, R18.reuse, 0x10, RZ ;  /* 0x0000001012147819 */ /* 0x040fe400000006ff */
[----:B------:R-:W-:Y:S02]  /*e1d0*/  LOP3.LUT R29, R18, 0xffff0000, RZ, 0xc0, !PT ;  /* 0xffff0000121d7812 */ /* 0x000fe400078ec0ff */
[C---:B---3--:R-:W-:Y:S01]  /*e1e0*/  LOP3.LUT R17, R4.reuse, 0xffff0000, RZ, 0xc0, !PT ;  /* 0xffff000004117812 */ /* 0x048fe200078ec0ff */
[----:B------:R-:W-:Y:S01]  /*e1f0*/  IMAD.U32 R4, R4, 0x10000, RZ ;  /* 0x0001000004047824 */ /* 0x000fe200078e00ff */
        /* <DEDUP_REMOVED lines=12> */
[----:B------:R-:W-:Y:S01]  /*e2c0*/  FFMA.FTZ R18, R23, R16, -R18 ;  /* 0x0000001017127223 */ /* 0x000fe20000010812 */
[C---:B------:R-:W-:Y:S01]  /*e2d0*/  FMUL.FTZ R19, R22.reuse, R6 ;  /* 0x0000000616137220 */ /* 0x040fe20000410000 */
[----:B------:R-:W-:Y:S01]  /*e2e0*/  FMUL.FTZ R17, R29, R5 ;  /* 0x000000051d117220 */ /* 0x000fe20000410000 */
[----:B------:R-:W-:Y:S01]  /*e2f0*/  FFMA.FTZ R23, R23, R14, R12 ;  /* 0x0000000e17177223 */ /* 0x000fe2000001000c */
[-C--:B------:R-:W-:Y:S01]  /*e300*/  FMUL.FTZ R12, R22, R4.reuse ;  /* 0x00000004160c7220 */ /* 0x080fe20000410000 */
[-C--:B------:R-:W-:Y:S01]  /*e310*/  FMUL.FTZ R14, R29, R7.reuse ;  /* 0x000000071d0e7220 */ /* 0x080fe20000410000 */
[C---:B------:R-:W-:Y:S01]  /*e320*/  FFMA.FTZ R19, R13.reuse, R4, R19 ;  /* 0x000000040d137223 */ /* 0x040fe20000010013 */
[C---:B------:R-:W-:Y:S01]  /*e330*/  FFMA.FTZ R17, R20.reuse, R7, -R17 ;  /* 0x0000000714117223 */ /* 0x040fe20000010811 */
[----:B------:R-:W-:Y:S01]  /*e340*/  FFMA.FTZ R12, R13, R6, -R12 ;  /* 0x000000060d0c7223 */ /* 0x000fe2000001080c */
[----:B------:R-:W-:Y:S01]  /*e350*/  FFMA.FTZ R14, R20, R5, R14 ;  /* 0x00000005140e7223 */ /* 0x000fe2000001000e */
[----:B------:R-:W-:-:S02]  /*e360*/  F2FP.BF16.F32.PACK_AB R0, R0, R15 ;  /* 0x0000000f0000723e */ /* 0x000fc400000010ff */
[----:B------:R-:W-:Y:S02]  /*e370*/  F2FP.BF16.F32.PACK_AB R23, R23, R18 ;  /* 0x000000121717723e */ /* 0x000fe400000010ff */
[----:B------:R-:W-:Y:S02]  /*e380*/  F2FP.BF16.F32.PACK_AB R16, R19, R12 ;  /* 0x0000000c1310723e */ /* 0x000fe400000010ff */
[----:B------:R-:W-:Y:S02]  /*e390*/  F2FP.BF16.F32.PACK_AB R18, R14, R17 ;  /* 0x000000110e12723e */ /* 0x000fe400000010ff */
[----:B------:R-:W-:Y:S02]  /*e3a0*/  MOV R17, R0 ;  /* 0x0000000000117202 */ /* 0x000fe40000000f00 */
[----:B------:R-:W-:Y:S02]  /*e3b0*/  MOV R19, R23 ;  /* 0x0000001700137202 */ /* 0x000fe40000000f00 */
.L_x_4276:
[----:B------:R-:W-:Y:S05]  /*e3c0*/  BSYNC B0 ;  /* 0x0000000000007941 */ /* 0x000fea0003800000 */
.L_x_4275:
[----:B-----5:R3:W-:Y:S04]  /*e3d0*/  STS.128 [R239+0x3000], R16 ;  /* 0x00300010ef007388 */ /* 0x0207e80000000c00 */
[----:B----4-:R3:W5:Y:S01]  /*e3e0*/  LD.E.128 R12, desc[UR6][R42.64+0x100] ;  /* 0x000100062a0c7980 */ /* 0x010762000c101d00 */
[----:B------:R-:W-:Y:S04]  /*e3f0*/  BSSY B0, `(.L_x_4277) ;  /* 0x0000028000007945 */ /* 0x000fe80003800000 */
[----:B------:R-:W-:Y:S05]  /*e400*/  @P0 BRA `(.L_x_4278) ;  /* 0x0000000000980947 */ /* 0x000fea0003800000 */
        /* <DEDUP_REMOVED lines=38> */
.L_x_4278:
[----:B------:R-:W-:Y:S05]  /*e670*/  BSYNC B0 ;  /* 0x0000000000007941 */ /* 0x000fea0003800000 */
.L_x_4277:
[----:B-----5:R4:W-:Y:S04]  /*e680*/  STS.128 [R239+0x5000], R12 ;  /* 0x0050000cef007388 */ /* 0x0209e80000000c00 */
[----:B---3--:R4:W5:Y:S01]  /*e690*/  LD.E.128 R16, desc[UR6][R42.64+0x180] ;  /* 0x000180062a107980 */ /* 0x008962000c101d00 */
[----:B------:R-:W-:Y:S01]  /*e6a0*/  IADD3 R0, R24, 0xc0, RZ ;  /* 0x000000c018007810 */ /* 0x000fe20007ffe0ff */
[----:B------:R-:W-:Y:S03]  /*e6b0*/  BSSY B0, `(.L_x_4279) ;  /* 0x000002b000007945 */ /* 0x000fe60003800000 */
[----:B------:R-:W-:-:S13]  /*e6c0*/  ISETP.GE.AND P0, PT, R0, R3, PT ;  /* 0x000000030000720c */ /* 0x000fda0003f06270 */
        /* <DEDUP_REMOVED lines=41> */
.L_x_4280:
[----:B------:R-:W-:Y:S05]  /*e960*/  BSYNC B0 ;  /* 0x0000000000007941 */ /* 0x000fea0003800000 */
.L_x_4279:
[----:B-----5:R3:W-:Y:S02]  /*e970*/  STS.128 [R239+0x7000], R16 ;  /* 0x00700010ef007388 */ /* 0x0207e40000000c00 */
.L_x_4272:
[----:B------:R-:W-:Y:S05]  /*e980*/  BSYNC B1 ;  /* 0x0000000000017941 */ /* 0x000fea0003800000 */
.L_x_4271:
[----:B------:R-:W-:-:S05]  /*e990*/  VIADD R0, R148, 0x30 ;  /* 0x0000003094007836 */ /* 0x000fca0000000000 */
        /* <DEDUP_REMOVED lines=13> */
[C---:B---3-5:R-:W-:Y:S01]  /*ea70*/  SHF.L.U32 R16, R13.reuse, 0x10, RZ ;  /* 0x000000100d107819 */ /* 0x068fe200000006ff */
[----:B------:R-:W-:Y:S01]  /*ea80*/  IMAD.U32 R23, R14, 0x10000, RZ ;  /* 0x000100000e177824 */ /* 0x000fe200078e00ff */
[----:B------:R-:W-:Y:S02]  /*ea90*/  LOP3.LUT R13, R13, 0xffff0000, RZ, 0xc0, !PT ;  /* 0xffff00000d0d7812 */ /* 0x000fe400078ec0ff */
[C---:B------:R-:W-:Y:S02]  /*eaa0*/  SHF.L.U32 R17, R12.reuse, 0x10, RZ ;  /* 0x000000100c117819 */ /* 0x040fe400000006ff */
[----:B------:R-:W-:-:S02]  /*eab0*/  LOP3.LUT R29, R12, 0xffff0000, RZ, 0xc0, !PT ;  /* 0xffff00000c1d7812 */ /* 0x000fc400078ec0ff */
[C---:B------:R-:W-:Y:S02]  /*eac0*/  SHF.L.U32 R22, R15.reuse, 0x10, RZ ;  /* 0x000000100f167819 */ /* 0x040fe400000006ff */
[----:B------:R-:W-:Y:S02]  /*ead0*/  LOP3.LUT R21, R15, 0xffff0000, RZ, 0xc0, !PT ;  /* 0xffff00000f157812 */ /* 0x000fe400078ec0ff */
[----:B------:R-:W-:Y:S02]  /*eae0*/  LOP3.LUT R14, R14, 0xffff0000, RZ, 0xc0, !PT ;  /* 0xffff00000e0e7812 */ /* 0x000fe400078ec0ff */
[----:B----4-:R-:W-:Y:S02]  /*eaf0*/  LOP3.LUT R18, R4, 0xffff0000, RZ, 0xc0, !PT ;  /* 0xffff000004127812 */ /* 0x010fe400078ec0ff */
        /* <DEDUP_REMOVED lines=27> */
.L_x_4283:
[----:B------:R-:W-:Y:S05]  /*ecb0*/  BSYNC B0 ;  /* 0x0000000000007941 */ /* 0x000fea0003800000 */
.L_x_4282:
[----:B-----5:R4:W-:Y:S04]  /*ecc0*/  STS.128 [R239+0x1800], R12 ;  /* 0x0018000cef007388 */ /* 0x0209e80000000c00 */
[----:B---3--:R4:W5:Y:S01]  /*ecd0*/  LD.E.128 R16, desc[UR6][R40.64+0x80] ;  /* 0x0000800628107980 */ /* 0x008962000c101d00 */
[----:B------:R-:W-:Y:S04]  /*ece0*/  BSSY B0, `(.L_x_4284) ;  /* 0x0000028000007945 */ /* 0x000fe80003800000 */
[----:B------:R-:W-:Y:S05]  /*ecf0*/  @P1 BRA `(.L_x_4285) ;  /* 0x0000000000981947 */ /* 0x000fea0003800000 */
[----:B------:R-:W3:Y:S04]  /*ed00*/  LD.E.64 R4, desc[UR6][R10.64+0x40] ;  /* 0x000040060a047980 */ /* 0x000ee8000c101b00 */
[----:B------:R-:W2:Y:S01]  /*ed10*/  LD.E.64 R6, desc[UR6][R8.64+0x40] ;  /* 0x0000400608067980 */ /* 0x000ea2000c101b00 */
[C---:B----45:R-:W-:Y:S01]  /*ed20*/  SHF.L.U32 R13, R17.reuse, 0x10, RZ ;  /* 0x00000010110d7819 */ /* 0x070fe200000006ff */
        /* <DEDUP_REMOVED lines=35> */
.L_x_4285:
[----:B------:R-:W-:Y:S05]  /*ef60*/  BSYNC B0 ;  /* 0x0000000000007941 */ /* 0x000fea0003800000 */
.L_x_4284:
[----:B-----5:R3:W-:Y:S04]  /*ef70*/  STS.128 [R239+0x3800], R16 ;  /* 0x00380010ef007388 */ /* 0x0207e80000000c00 */
[----:B----4-:R3:W5:Y:S01]  /*ef80*/  LD.E.128 R12, desc[UR6][R40.64+0x100] ;  /* 0x00010006280c7980 */ /* 0x010762000c101d00 */
[----:B------:R-:W-:Y:S04]  /*ef90*/  BSSY B0, `(.L_x_4286) ;  /* 0x0000028000007945 */ /* 0x000fe80003800000 */
[----:B------:R-:W-:Y:S05]  /*efa0*/  @P0 BRA `(.L_x_4287) ;  /* 0x0000000000980947 */ /* 0x000fea0003800000 */
        /* <DEDUP_REMOVED lines=38> */
.L_x_4287:
[----:B------:R-:W-:Y:S05]  /*f210*/  BSYNC B0 ;  /* 0x0000000000007941 */ /* 0x000fea0003800000 */
.L_x_4286:
[----:B-----5:R4:W-:Y:S04]  /*f220*/  STS.128 [R239+0x5800], R12 ;  /* 0x0058000cef007388 */ /* 0x0209e80000000c00 */
[----:B--23--:R-:W5:Y:S01]  /*f230*/  LD.E.128 R40, desc[UR6][R40.64+0x180] ;  /* 0x0001800628287980 */ /* 0x00cf62000c101d00 */
[----:B------:R-:W-:Y:S01]  /*f240*/  IADD3 R24, R24, 0xc0, RZ ;  /* 0x000000c018187810 */ /* 0x000fe20007ffe0ff */
[----:B------:R-:W-:Y:S03]  /*f250*/  BSSY B0, `(.L_x_4288) ;  /* 0x0000029000007945 */ /* 0x000fe60003800000 */
[----:B------:R-:W-:-:S13]  /*f260*/  ISETP.GE.AND P0, PT, R24, R3, PT ;  /* 0x000000031800720c */ /* 0x000fda0003f06270 */
[----:B------:R-:W-:Y:S05]  /*f270*/  @P0 BRA `(.L_x_4289) ;  /* 0x0000000000980947 */ /* 0x000fea0003800000 */
[----:B------:R-:W2:Y:S04]  /*f280*/  LD.E.64 R4, desc[UR6][R10.64+0xc0] ;  /* 0x0000c0060a047980 */ /* 0x000ea8000c101b00 */
[----:B------:R-:W3:Y:S01]  /*f290*/  LD.E.64 R6, desc[UR6][R8.64+0xc0] ;  /* 0x0000c00608067980 */ /* 0x000ee2000c101b00 */
[----:B-----5:R-:W-:Y:S01]  /*f2a0*/  LOP3.LUT R3, R41, 0xffff0000, RZ, 0xc0, !PT ;  /* 0xffff000029037812 */ /* 0x020fe200078ec0ff */
[----:B------:R-:W-:Y:S01]  /*f2b0*/  IMAD.U32 R18, R42, 0x10000, RZ ;  /* 0x000100002a127824 */ /* 0x000fe200078e00ff */
[----:B----4-:R-:W-:Y:S02]  /*f2c0*/  LOP3.LUT R15, R43, 0xffff0000, RZ, 0xc0, !PT ;  /* 0xffff00002b0f7812 */ /* 0x010fe400078ec0ff */
[----:B------:R-:W-:Y:S02]  /*f2d0*/  SHF.L.U32 R12, R41, 0x10, RZ ;  /* 0x00000010290c7819 */ /* 0x000fe400000006ff */
[----:B------:R-:W-:-:S02]  /*f2e0*/  SHF.L.U32 R13, R40, 0x10, RZ ;  /* 0x00000010280d7819 */ /* 0x000fc400000006ff */
[----:B------:R-:W-:Y:S02]  /*f2f0*/  SHF.L.U32 R17, R43, 0x10, RZ ;  /* 0x000000102b117819 */ /* 0x000fe400000006ff */
[----:B------:R-:W-:Y:S02]  /*f300*/  LOP3.LUT R42, R42, 0xffff0000, RZ, 0xc0, !PT ;  /* 0xffff00002a2a7812 */ /* 0x000fe400078ec0ff */
        /* <DEDUP_REMOVED lines=9> */
[----:B------:R-:W-:Y:S01]  /*f3a0*/  SHF.L.U32 R4, R4, 0x10, RZ ;  /* 0x0000001004047819 */ /* 0x000fe200000006ff */
[----:B------:R-:W-:Y:S01]  /*f3b0*/  IMAD.U32 R6, R6, 0x10000, RZ ;  /* 0x0001000006067824 */ /* 0x000fe200078e00ff */
[----:B------:R-:W-:Y:S01]  /*f3c0*/  SHF.L.U32 R7, R7, 0x10, RZ ;  /* 0x0000001007077819 */ /* 0x000fe200000006ff */
[C---:B------:R-:W-:Y:S01]  /*f3d0*/  FFMA.FTZ R9, R12.reuse, R16, -R9 ;  /* 0x000000100c097223 */ /* 0x040fe20000010809 */
[----:B------:R-:W-:Y:S01]  /*f3e0*/  FFMA.FTZ R12, R12, R14, R3 ;  /* 0x0000000e0c0c7223 */ /* 0x000fe20000010003 */
[-C--:B------:R-:W-:Y:S01]  /*f3f0*/  FMUL.FTZ R14, R15, R8.reuse ;  /* 0x000000080f0e7220 */ /* 0x080fe20000410000 */
[C---:B------:R-:W-:Y:S01]  /*f400*/  FFMA.FTZ R20, R17.reuse, R8, -R20 ;  /* 0x0000000811147223 */ /* 0x040fe20000010814 */
[----:B------:R-:W-:Y:S01]  /*f410*/  FMUL.FTZ R3, R42, R5 ;  /* 0x000000052a037220 */ /* 0x000fe20000410000 */
[C---:B------:R-:W-:Y:S01]  /*f420*/  FMUL.FTZ R8, R40.reuse, R4 ;  /* 0x0000000428087220 */ /* 0x040fe20000410000 */
[----:B------:R-:W-:Y:S01]  /*f430*/  FMUL.FTZ R11, R40, R6 ;  /* 0x00000006280b7220 */ /* 0x000fe20000410000 */
[-C--:B------:R-:W-:Y:S01]  /*f440*/  FMUL.FTZ R42, R42, R7.reuse ;  /* 0x000000072a2a7220 */ /* 0x080fe20000410000 */
        /* <DEDUP_REMOVED lines=9> */
.L_x_4289:
[----:B------:R-:W-:Y:S05]  /*f4e0*/  BSYNC B0 ;  /* 0x0000000000007941 */ /* 0x000fea0003800000 */
.L_x_4288:
[----:B-----5:R2:W-:Y:S01]  /*f4f0*/  STS.128 [R239+0x7800], R40 ;  /* 0x00780028ef007388 */ /* 0x0205e20000000c00 */
[----:B------:R-:W-:Y:S05]  /*f500*/  BRA `(.L_x_4281) ;  /* 0x0000005800747947 */ /* 0x000fea0003800000 */
.L_x_4250:
[----:B------:R-:W-:Y:S04]  /*f510*/  BSSY B1, `(.L_x_4290) ;  /* 0x0000159000017945 */ /* 0x000fe80003800000 */
[----:B------:R-:W-:Y:S05]  /*f520*/  @!P0 BRA `(.L_x_4291) ;  /* 0x00000014005c8947 */ /* 0x000fea0003800000 */
        /* <DEDUP_REMOVED lines=17> */
[----:B-----5:R-:W-:Y:S01]  /*f640*/  LEA R8, P3, R11, R36, 0x1 ;  /* 0x000000240b087211 */ /* 0x020fe200078608ff */
[----:B------:R-:W2:Y:S01]  /*f650*/  LD.E.128 R4, desc[UR6][R4.64] ;  /* 0x0000000604047980 */ /* 0x000ea2000c101d00 */
[----:B------:R-:W-:Y:S02]  /*f660*/  @P2 IADD3 R13, -R29, RZ, RZ ;  /* 0x000000ff1d0d2210 */ /* 0x000fe40007ffe1ff */
[----:B------:R-:W-:Y:S02]  /*f670*/  LEA.HI.X R9, R11, R37, R9, 0x1, P3 ;  /* 0x000000250b097211 */ /* 0x000fe400018f0c09 */
[----:B------:R-:W-:-:S04]  /*f680*/  IADD3 R15, P3, R13, R30, RZ ;  /* 0x0000001e0d0f7210 */ /* 0x000fc80007f7e0ff */
[----:B------:R-:W3:Y:S01]  /*f690*/  LD.E.128 R8, desc[UR6][R8.64] ;  /* 0x0000000608087980 */ /* 0x000ee2000c101d00 */
[----:B------:R-:W-:Y:S02]  /*f6a0*/  LEA.HI.X.SX32 R13, R13, R31, 0x1, P3 ;  /* 0x0000001f0d0d7211 */ /* 0x000fe400018f0eff */
[----:B------:R-:W-:-:S04]  /*f6b0*/  LEA R12, P3, R15, R38, 0x1 ;  /* 0x000000260f0c7211 */ /* 0x000fc800078608ff */
[----:B------:R-:W-:-:S06]  /*f6c0*/  LEA.HI.X R13, R15, R39, R13, 0x1, P3 ;  /* 0x000000270f0d7211 */ /* 0x000fcc00018f0c0d */
[----:B------:R-:W4:Y:S01]  /*f6d0*/  LD.E.128 R12, desc[UR6][R12.64] ;  /* 0x000000060c0c7980 */ /* 0x000f22000c101d00 */
[C---:B------:R-:W-:Y:S01]  /*f6e0*/  IMAD.U32 R18, R20.reuse, 0x10000, RZ ;  /* 0x0001000014127824 */ /* 0x040fe200078e00ff */
[----:B------:R-:W-:Y:S02]  /*f6f0*/  LOP3.LUT R17, R20, 0xffff0000, RZ, 0xc0, !PT ;  /* 0xffff000014117812 */ /* 0x000fe400078ec0ff */
[C---:B------:R-:W-:Y:S02]  /*f700*/  LOP3.LUT R16, R21.reuse, 0xffff0000, RZ, 0xc0, !PT ;  /* 0xffff000015107812 */ /* 0x040fe400078ec0ff */
[----:B------:R-:W-:Y:S01]  /*f710*/  SHF.L.U32 R28, R21, 0x10, RZ ;  /* 0x00000010151c7819 */ /* 0x000fe200000006ff */
[C---:B------:R-:W-:Y:S01]  /*f720*/  IMAD.U32 R21, R22.reuse, 0x10000, RZ ;  /* 0x0001000016157824 */ /* 0x040fe200078e00ff */
        /* <DEDUP_REMOVED lines=55> */
.L_x_4293:
[----:B------:R-:W-:Y:S05]  /*faa0*/  BSYNC B0 ;  /* 0x0000000000007941 */ /* 0x000fea0003800000 */
.L_x_4292:
[----:B-----5:R2:W-:Y:S04]  /*fab0*/  STS.128 [R239], R20 ;  /* 0x00000014ef007388 */ /* 0x0205e80000000c00 */
[----:B------:R2:W5:Y:S01]  /*fac0*/  LD.E.128 R16, desc[UR6][R46.64+0x80] ;  /* 0x000080062e107980 */ /* 0x000562000c101d00 */
[----:B------:R-:W-:Y:S04]  /*fad0*/  BSSY B0, `(.L_x_4294) ;  /* 0x0000051000007945 */ /* 0x000fe80003800000 */
        /* <DEDUP_REMOVED lines=21> */
[----:B--2---:R-:W-:Y:S01]  /*fc30*/  IMAD.U32 R20, R16, 0x10000, RZ ;  /* 0x0001000010147824 */ /* 0x004fe200078e00ff */
        /* <DEDUP_REMOVED lines=58> */
.L_x_4295:
[----:B------:R-:W-:Y:S05]  /*ffe0*/  BSYNC B0 ;  /* 0x0000000000007941 */ /* 0x000fea0003800000 */
.L_x_4294:
[----:B-----5:R3:W-:Y:S04]  /*fff0*/  STS.128 [R239+0x2000], R16 ;  /* 0x00200010ef007388 */ /* 0x0207e80000000c00 */
[----:B--2---:R3:W5:Y:S01]  /*10000*/  LD.E.128 R20, desc[UR6][R46.64+0x100] ;  /* 0x000100062e147980 */ /* 0x004762000c101d00 */
        /* <DEDUP_REMOVED lines=10> */
[----:B------:R-:W-:Y:S01]  /*100b0*/  LEA R8, P1, R11, R36, 0x1 ;  /* 0x000000240b087211 */ /* 0x000fe200078208ff */
[----:B------:R-:W-:Y:S01]  /*100c0*/  IMAD.MOV.U32 R13, RZ, RZ, RZ ;  /* 0x000000ffff0d7224 */ /* 0x000fe200078e00ff */
[----:B------:R-:W-:Y:S01]  /*100d0*/  @P0 IADD3 R13, -R29, RZ, RZ ;  /* 0x000000ff1d0d0210 */ /* 0x000fe20007ffe1ff */
[----:B------:R-:W2:Y:S01]  /*100e0*/  LD.E.128 R4, desc[UR6][R4.64+0x100] ;  /* 0x0001000604047980 */ /* 0x000ea2000c101d00 */
[----:B------:R-:W-:Y:S02]  /*100f0*/  LEA.HI.X R9, R11, R37, R9, 0x1, P1 ;  /* 0x000000250b097211 */ /* 0x000fe400008f0c09 */
[----:B------:R-:W-:-:S04]  /*10100*/  IADD3 R15, P1, R13, R30, RZ ;  /* 0x0000001e0d0f7210 */ /* 0x000fc80007f3e0ff */
[----:B------:R-:W4:Y:S01]  /*10110*/  LD.E.128 R8, desc[UR6][R8.64+0x100] ;  /* 0x0001000608087980 */ /* 0x000f22000c101d00 */
[----:B------:R-:W-:Y:S02]  /*10120*/  LEA.HI.X.SX32 R13, R13, R31, 0x1, P1 ;  /* 0x0000001f0d0d7211 */ /* 0x000fe400008f0eff */
[----:B------:R-:W-:-:S04]  /*10130*/  LEA R12, P1, R15, R38, 0x1 ;  /* 0x000000260f0c7211 */ /* 0x000fc800078208ff */
[----:B------:R-:W-:-:S06]  /*10140*/  LEA.HI.X R13, R15, R39, R13, 0x1, P1 ;  /* 0x000000270f0d7211 */ /* 0x000fcc00008f0c0d */
[----:B------:R-:W4:Y:S01]  /*10150*/  LD.E.128 R12, desc[UR6][R12.64+0x100] ;  /* 0x000100060c0c7980 */ /* 0x000f22000c101d00 */
[C---:B---3-5:R-:W-:Y:S01]  /*10160*/  IMAD.U32 R16, R20.reuse, 0x10000, RZ ;  /* 0x0001000014107824 */ /* 0x068fe200078e00ff */
        /* <DEDUP_REMOVED lines=59> */
.L_x_4297:
[----:B------:R-:W-:Y:S05]  /*10520*/  BSYNC B0 ;  /* 0x0000000000007941 */ /* 0x000fea0003800000 */
.L_x_4296:
[----:B-----5:R2:W-:Y:S04]  /*10530*/  STS.128 [R239+0x4000], R20 ;  /* 0x00400014ef007388 */ /* 0x0205e80000000c00 */
[----:B---3--:R2:W5:Y:S01]  /*10540*/  LD.E.128 R16, desc[UR6][R46.64+0x180] ;  /* 0x000180062e107980 */ /* 0x008562000c101d00 */
[----:B------:R-:W-:Y:S01]  /*10550*/  IADD3 R0, R24, 0xc0, RZ ;  /* 0x000000c018007810 */ /* 0x000fe20007ffe0ff */
[----:B------:R-:W-:Y:S03]  /*10560*/  BSSY B0, `(.L_x_4298) ;  /* 0x0000052000007945 */ /* 0x000fe60003800000 */
[----:B------:R-:W-:-:S13]  /*10570*/  ISETP.GE.AND P0, PT, R0, R3, PT ;  /* 0x000000030000720c */ /* 0x000fda0003f06270 */
        /* <DEDUP_REMOVED lines=34> */
[----:B-1----:R-:W-:Y:S01]  /*107a0*/  LOP3.LUT R46, R7, 0xffff0000, RZ, 0xc0, !PT ;  /* 0xffff0000072e7812 */ /* 0x002fe200078ec0ff */
        /* <DEDUP_REMOVED lines=45> */
.L_x_4299:
[----:B------:R-:W-:Y:S05]  /*10a80*/  BSYNC B0 ;  /* 0x0000000000007941 */ /* 0x000fea0003800000 */
.L_x_4298:
[----:B-----5:R3:W-:Y:S02]  /*10a90*/  STS.128 [R239+0x6000], R16 ;  /* 0x00600010ef007388 */ /* 0x0207e40000000c00 */
.L_x_4291:
[----:B------:R-:W-:Y:S05]  /*10aa0*/  BSYNC B1 ;  /* 0x0000000000017941 */ /* 0x000fea0003800000 */
.L_x_4290:
        /* <DEDUP_REMOVED lines=23> */
[----:B------:R-:W4:Y:S01]  /*10c20*/  LD.E.128 R4, desc[UR6][R4.64] ;  /* 0x0000000604047980 */ /* 0x000f22000c101d00 */
[----:B------:R-:W-:Y:S02]  /*10c30*/  @P2 IADD3 R13, -R29, RZ, RZ ;  /* 0x000000ff1d0d2210 */ /* 0x000fe40007ffe1ff */
[----:B------:R-:W-:Y:S02]  /*10c40*/  LEA.HI.X R9, R11, R37, R9, 0x1, P3 ;  /* 0x000000250b097211 */ /* 0x000fe400018f0c09 */
[----:B------:R-:W-:-:S04]  /*10c50*/  IADD3 R15, P3, R13, R30, RZ ;  /* 0x0000001e0d0f7210 */ /* 0x000fc80007f7e0ff */
[----:B------:R-:W2:Y:S01]  /*10c60*/  LD.E.128 R8, desc[UR6][R8.64] ;  /* 0x0000000608087980 */ /* 0x000ea2000c101d00 */
[----:B------:R-:W-:Y:S02]  /*10c70*/  LEA.HI.X.SX32 R13, R13, R31, 0x1, P3 ;  /* 0x0000001f0d0d7211 */ /* 0x000fe400018f0eff */
[----:B------:R-:W-:-:S04]  /*10c80*/  LEA R12, P3, R15, R38, 0x1 ;  /* 0x000000260f0c7211 */ /* 0x000fc800078608ff */
[----:B------:R-:W-:-:S06]  /*10c90*/  LEA.HI.X R13, R15, R39, R13, 0x1, P3 ;  /* 0x000000270f0d7211 */ /* 0x000fcc00018f0c0d */
[----:B------:R-:W2:Y:S01]  /*10ca0*/  LD.E.128 R12, desc[UR6][R12.64] ;  /* 0x000000060c0c7980 */ /* 0x000ea2000c101d00 */
[C---:B---3--:R-:W-:Y:S01]  /*10cb0*/  IMAD.U32 R18, R20.reuse, 0x10000, RZ ;  /* 0x0001000014127824 */ /* 0x048fe200078e00ff */
[----:B------:R-:W-:Y:S02]  /*10cc0*/  LOP3.LUT R17, R20, 0xffff0000, RZ, 0xc0, !PT ;  /* 0xffff000014117812 */ /* 0x000fe400078ec0ff */
[C---:B------:R-:W-:Y:S02]  /*10cd0*/  LOP3.LUT R16, R21.reuse, 0xffff0000, RZ, 0xc0, !PT ;  /* 0xffff000015107812 */ /* 0x040fe400078ec0ff */
[----:B------:R-:W-:Y:S01]  /*10ce0*/  SHF.L.U32 R32, R21, 0x10, RZ ;  /* 0x0000001015207819 */ /* 0x000fe200000006ff */
[C---:B------:R-:W-:Y:S01]  /*10cf0*/  IMAD.U32 R21, R22.reuse, 0x10000, RZ ;  /* 0x0001000016157824 */ /* 0x040fe200078e00ff */
[----:B------:R-:W-:Y:S02]  /*10d00*/  LOP3.LUT R20, R22, 0xffff0000, RZ, 0xc0, !PT ;  /* 0xffff000016147812 */ /* 0x000fe400078ec0ff */
[----:B------:R-:W-:-:S02]  /*10d10*/  LOP3.LUT R19, R23, 0xffff0000, RZ, 0xc0, !PT ;  /* 0xffff000017137812 */ /* 0x000fc400078ec0ff */
[----:B------:R-:W-:Y:S01]  /*10d20*/  SHF.L.U32 R34, R23, 0x10, RZ ;  /* 0x0000001017227819 */ /* 0x000fe200000006ff */
[C---:B----4-:R-:W-:Y:S01]  /*10d30*/  IMAD.U32 R23, R4.reuse, 0x10000, RZ ;  /* 0x0001000004177824 */ /* 0x050fe200078e00ff */
[----:B------:R-:W-:Y:S01]  /*10d40*/  LOP3.LUT R22, R4, 0xffff0000, RZ, 0xc0, !PT ;  /* 0xffff000004167812 */ /* 0x000fe200078ec0ff */
[----:B-1----:R-:W-:Y:S01]  /*10d50*/  IMAD.U32 R46, R6, 0x10000, RZ ;  /* 0x00010000062e7824 */ /* 0x002fe200078e00ff */
        /* <DEDUP_REMOVED lines=28> */
[----:B------:R-:W-:Y:S01]  /*10f20*/  SHF.L.U32 R4, R13, 0x10, RZ ;  /* 0x000000100d047819 */ /* 0x000fe200000006ff */
[----:B------:R-:W-:Y:S01]  /*10f30*/  FMUL.FTZ R23, R23, R48 ;  /* 0x0000003017177220 */ /* 0x000fe20000410000 */
        /* <DEDUP_REMOVED lines=19> */
.L_x_4303:
[----:B------:R-:W-:Y:S05]  /*11070*/  BSYNC B0 ;  /* 0x0000000000007941 */ /* 0x000fea0003800000 */
.L_x_4302:
[----:B-----5:R4:W-:Y:S04]  /*11080*/  STS.128 [R239+0x800], R20 ;  /* 0x00080014ef007388 */ /* 0x0209e80000000c00 */
[----:B---3--:R4:W5:Y:S01]  /*11090*/  LD.E.128 R16, desc[UR6][R44.64+0x80] ;  /* 0x000080062c107980 */ /* 0x008962000c101d00 */
        /* <DEDUP_REMOVED lines=21> */
[C---:B-----5:R-:W-:Y:S01]  /*111f0*/  LOP3.LUT R2, R17.reuse, 0xffff0000, RZ, 0xc0, !PT ;  /* 0xffff000011027812 */ /* 0x060fe200078ec0ff */
[----:B----4-:R-:W-:Y:S01]  /*11200*/  IMAD.U32 R20, R16, 0x10000, RZ ;  /* 0x0001000010147824 */ /* 0x010fe200078e00ff */
        /* <DEDUP_REMOVED lines=10> */
[----:B-1----:R-:W-:Y:S02]  /*112b0*/  LOP3.LUT R46, R5, 0xffff0000, RZ, 0xc0, !PT ;  /* 0xffff0000052e7812 */ /* 0x002fe400078ec0ff */
        /* <DEDUP_REMOVED lines=47> */
.L_x_4305:
[----:B------:R-:W-:Y:S05]  /*115b0*/  BSYNC B0 ;  /* 0x0000000000007941 */ /* 0x000fea0003800000 */
.L_x_4304:
[----:B-----5:R3:W-:Y:S04]  /*115c0*/  STS.128 [R239+0x2800], R16 ;  /* 0x00280010ef007388 */ /* 0x0207e80000000c00 */
[----:B----4-:R3:W5:Y:S01]  /*115d0*/  LD.E.128 R20, desc[UR6][R44.64+0x100] ;  /* 0x000100062c147980 */ /* 0x010762000c101d00 */
        /* <DEDUP_REMOVED lines=13> */
[----:B------:R-:W4:Y:S01]  /*116b0*/  LD.E.128 R4, desc[UR6][R4.64+0x100] ;  /* 0x0001000604047980 */ /* 0x000f22000c101d00 */
[----:B------:R-:W-:Y:S02]  /*116c0*/  LEA.HI.X R9, R11, R37, R9, 0x1, P1 ;  /* 0x000000250b097211 */ /* 0x000fe400008f0c09 */
[----:B------:R-:W-:-:S04]  /*116d0*/  IADD3 R15, P1, R13, R30, RZ ;  /* 0x0000001e0d0f7210 */ /* 0x000fc80007f3e0ff */
[----:B------:R-:W2:Y:S01]  /*116e0*/  LD.E.128 R8, desc[UR6][R8.64+0x100] ;  /* 0x0001000608087980 */ /* 0x000ea2000c101d00 */
[----:B------:R-:W-:Y:S02]  /*116f0*/  LEA.HI.X.SX32 R13, R13, R31, 0x1, P1 ;  /* 0x0000001f0d0d7211 */ /* 0x000fe400008f0eff */
[----:B------:R-:W-:-:S04]  /*11700*/  LEA R12, P1, R15, R38, 0x1 ;  /* 0x000000260f0c7211 */ /* 0x000fc800078208ff */
[----:B------:R-:W-:-:S06]  /*11710*/  LEA.HI.X R13, R15, R39, R13, 0x1, P1 ;  /* 0x000000270f0d7211 */ /* 0x000fcc00008f0c0d */
[----:B------:R-:W2:Y:S01]  /*11720*/  LD.E.128 R12, desc[UR6][R12.64+0x100] ;  /* 0x000100060c0c7980 */ /* 0x000ea2000c101d00 */
        /* <DEDUP_REMOVED lines=8> */
[C---:B----4-:R-:W-:Y:S01]  /*117b0*/  IMAD.U32 R22, R4.reuse, 0x10000, RZ ;  /* 0x0001000004167824 */ /* 0x050fe200078e00ff */
[----:B------:R-:W-:Y:S01]  /*117c0*/  LOP3.LUT R21, R4, 0xffff0000, RZ, 0xc0, !PT ;  /* 0xffff000004157812 */ /* 0x000fe200078ec0ff */
[----:B------:R-:W-:Y:S01]  /*117d0*/  IMAD.U32 R32, R6, 0x10000, RZ ;  /* 0x0001000006207824 */ /* 0x000fe200078e00ff */
[C---:B------:R-:W-:Y:S02]  /*117e0*/  SHF.L.U32 R4, R5.reuse, 0x10, RZ ;  /* 0x0000001005047819 */ /* 0x040fe400000006ff */
[----:B------:R-:W-:Y:S02]  /*117f0*/  LOP3.LUT R34, R5, 0xffff0000, RZ, 0xc0, !PT ;  /* 0xffff000005227812 */ /* 0x000fe400078ec0ff */
[C---:B------:R-:W-:Y:S01]  /*11800*/  SHF.L.U32 R5, R7.reuse, 0x10, RZ ;  /* 0x0000001007057819 */ /* 0x040fe200000006ff */
[----:B--2---:R-:W-:Y:S01]  /*11810*/  IMAD.U32 R49, R10, 0x10000, RZ ;  /* 0x000100000a317824 */ /* 0x004fe200078e00ff */
[----:B-1----:R-:W-:Y:S01]  /*11820*/  LOP3.LUT R46, R7, 0xffff0000, RZ, 0xc0, !PT ;  /* 0xffff0000072e7812 */ /* 0x002fe200078ec0ff */
        /* <DEDUP_REMOVED lines=44> */
.L_x_4307:
[----:B------:R-:W-:Y:S05]  /*11af0*/  BSYNC B0 ;  /* 0x0000000000007941 */ /* 0x000fea0003800000 */
.L_x_4306:
        /* <DEDUP_REMOVED lines=25> */
[C---:B----45:R-:W-:Y:S01]  /*11c90*/  IMAD.U32 R20, R16.reuse, 0x10000, RZ ;  /* 0x0001000010147824 */ /* 0x070fe200078e00ff */
        /* <DEDUP_REMOVED lines=59> */
.L_x_4309:
[----:B------:R-:W-:Y:S05]  /*12050*/  BSYNC B0 ;  /* 0x0000000000007941 */ /* 0x000fea0003800000 */
.L_x_4308:
[----:B-----5:R3:W-:Y:S02]  /*12060*/  STS.128 [R239+0x6800], R16 ;  /* 0x00680010ef007388 */ /* 0x0207e40000000c00 */
.L_x_4301:
[----:B------:R-:W-:Y:S05]  /*12070*/  BSYNC B1 ;  /* 0x0000000000017941 */ /* 0x000fea0003800000 */
.L_x_4300:
        /* <DEDUP_REMOVED lines=42> */
[----:B------:R-:W-:Y:S01]  /*12320*/  IMAD.U32 R45, R6, 0x10000, RZ ;  /* 0x00010000062d7824 */ /* 0x000fe200078e00ff */
[C---:B------:R-:W-:Y:S02]  /*12330*/  SHF.L.U32 R4, R5.reuse, 0x10, RZ ;  /* 0x0000001005047819 */ /* 0x040fe400000006ff */
[----:B-1----:R-:W-:Y:S02]  /*12340*/  LOP3.LUT R46, R5, 0xffff0000, RZ, 0xc0, !PT ;  /* 0xffff0000052e7812 */ /* 0x002fe400078ec0ff */
        /* <DEDUP_REMOVED lines=18> */
[----:B------:R-:W-:Y:S01]  /*12470*/  FMUL.FTZ R7, R4, R7 ;  /* 0x0000000704077220 */ /* 0x000fe20000410000 */
[----:B------:R-:W-:Y:S01]  /*12480*/  FMUL.FTZ R50, R45, R50 ;  /* 0x000000322d327220 */ /* 0x000fe20000410000 */
        /* <DEDUP_REMOVED lines=27> */
.L_x_4313:
[----:B------:R-:W-:Y:S05]  /*12640*/  BSYNC B0 ;  /* 0x0000000000007941 */ /* 0x000fea0003800000 */
.L_x_4312:
        /* <DEDUP_REMOVED lines=15> */
[----:B------:R-:W3:Y:S01]  /*12740*/  LD.E.128 R4, desc[UR6][R4.64+0x80] ;  /* 0x0000800604047980 */ /* 0x000ee2000c101d00 */
[----:B------:R-:W-:Y:S02]  /*12750*/  LEA.HI.X R9, R11, R37, R9, 0x1, P2 ;  /* 0x000000250b097211 */ /* 0x000fe400010f0c09 */
[----:B------:R-:W-:-:S04]  /*12760*/  IADD3 R15, P2, R13, R30, RZ ;  /* 0x0000001e0d0f7210 */ /* 0x000fc80007f5e0ff */
[----:B------:R-:W1:Y:S01]  /*12770*/  LD.E.128 R8, desc[UR6][R8.64+0x80] ;  /* 0x0000800608087980 */ /* 0x000e62000c101d00 */
[----:B------:R-:W-:Y:S02]  /*12780*/  LEA.HI.X.SX32 R13, R13, R31, 0x1, P2 ;  /* 0x0000001f0d0d7211 */ /* 0x000fe400010f0eff */
[----:B------:R-:W-:-:S04]  /*12790*/  LEA R12, P2, R15, R38, 0x1 ;  /* 0x000000260f0c7211 */ /* 0x000fc800078408ff */
[----:B------:R-:W-:-:S06]  /*127a0*/  LEA.HI.X R13, R15, R39, R13, 0x1, P2 ;  /* 0x000000270f0d7211 */ /* 0x000fcc00010f0c0d */
[----:B------:R-:W2:Y:S01]  /*127b0*/  LD.E.128 R12, desc[UR6][R12.64+0x80] ;  /* 0x000080060c0c7980 */ /* 0x000ea2000c101d00 */
[C---:B----45:R-:W-:Y:S01]  /*127c0*/  IMAD.U32 R21, R16.reuse, 0x10000, RZ ;  /* 0x0001000010157824 */ /* 0x070fe200078e00ff */
        /* <DEDUP_REMOVED lines=13> */
[----:B-1----:R-:W-:Y:S01]  /*128a0*/  IMAD.U32 R47, R8, 0x10000, RZ ;  /* 0x00010000082f7824 */ /* 0x002fe200078e00ff */
        /* <DEDUP_REMOVED lines=20> */
[----:B--2---:R-:W-:-:S02]  /*129f0*/  IMAD.U32 R8, R12, 0x10000, RZ ;  /* 0x000100000c087824 */ /* 0x004fc400078e00ff */
        /* <DEDUP_REMOVED lines=24> */
.L_x_4315:
[----:B------:R-:W-:Y:S05]  /*12b80*/  BSYNC B0 ;  /* 0x0000000000007941 */ /* 0x000fea0003800000 */
.L_x_4314:
        /* <DEDUP_REMOVED lines=26> */
[----:B------:R-:W-:Y:S02]  /*12d30*/  LOP3.LUT R19, R22, 0xffff0000, RZ, 0xc0, !PT ;  /* 0xffff000016137812 */ /* 0x000fe400078ec0ff */
[C---:B------:R-:W-:Y:S02]  /*12d40*/  LOP3.LUT R18, R23.reuse, 0xffff0000, RZ, 0xc0, !PT ;  /* 0xffff000017127812 */ /* 0x040fe400078ec0ff */
[----:B------:R-:W-:Y:S02]  /*12d50*/  SHF.L.U32 R32, R23, 0x10, RZ ;  /* 0x0000001017207819 */ /* 0x000fe400000006ff */
[----:B------:R-:W-:-:S02]  /*12d60*/  LOP3.LUT R0, R21, 0xffff0000, RZ, 0xc0, !PT ;  /* 0xffff000015007812 */ /* 0x000fc400078ec0ff */
[----:B------:R-:W-:Y:S01]  /*12d70*/  SHF.L.U32 R21, R21, 0x10, RZ ;  /* 0x0000001015157819 */ /* 0x000fe200000006ff */
[C---:B----4-:R-:W-:Y:S01]  /*12d80*/  IMAD.U32 R23, R4.reuse, 0x10000, RZ ;  /* 0x0001000004177824 */ /* 0x050fe200078e00ff */
        /* <DEDUP_REMOVED lines=51> */
.L_x_4317:
[----:B------:R-:W-:Y:S05]  /*130c0*/  BSYNC B0 ;  /* 0x0000000000007941 */ /* 0x000fea0003800000 */
.L_x_4316:
        /* <DEDUP_REMOVED lines=37> */
[----:B--2---:R-:W-:Y:S02]  /*13320*/  LOP3.LUT R42, R5, 0xffff0000, RZ, 0xc0, !PT ;  /* 0xffff0000052a7812 */ /* 0x004fe400078ec0ff */
[C---:B------:R-:W-:Y:S02]  /*13330*/  SHF.L.U32 R5, R7.reuse, 0x10, RZ ;  /* 0x0000001007057819 */ /* 0x040fe400000006ff */
[----:B------:R-:W-:Y:S01]  /*13340*/  LOP3.LUT R43, R7, 0xffff0000, RZ, 0xc0, !PT ;  /* 0xffff0000072b7812 */ /* 0x000fe200078ec0ff */
[----:B------:R-:W-:Y:S01]  /*13350*/  IMAD.U32 R44, R8, 0x10000, RZ ;  /* 0x00010000082c7824 */ /* 0x000fe200078e00ff */
[C---:B------:R-:W-:Y:S01]  /*13360*/  SHF.L.U32 R7, R9.reuse, 0x10, RZ ;  /* 0x0000001009077819 */ /* 0x040fe200000006ff */
[----:B------:R-:W-:Y:S01]  /*13370*/  IMAD.U32 R45, R10, 0x10000, RZ ;  /* 0x000100000a2d7824 */ /* 0x000fe200078e00ff */
[----:B-1----:R-:W-:Y:S01]  /*13380*/  LOP3.LUT R47, R9, 0xffff0000, RZ, 0xc0, !PT ;  /* 0xffff0000092f7812 */ /* 0x002fe200078ec0ff */
        /* <DEDUP_REMOVED lines=41> */
.L_x_4319:
[----:B------:R-:W-:Y:S05]  /*13620*/  BSYNC B0 ;  /* 0x0000000000007941 */ /* 0x000fea0003800000 */
.L_x_4318:
[----:B-----5:R3:W-:Y:S02]  /*13630*/  STS.128 [R239+0x7000], R16 ;  /* 0x00700010ef007388 */ /* 0x0207e40000000c00 */
.L_x_4311:
[----:B------:R-:W-:Y:S05]  /*13640*/  BSYNC B1 ;  /* 0x0000000000017941 */ /* 0x000fea0003800000 */
.L_x_4310:
[----:B------:R-:W-:-:S05]  /*13650*/  VIADD R0, R148, 0x30 ;  /* 0x0000003094007836 */ /* 0x000fca0000000000 */
[----:B------:R-:W-:-:S04]  /*13660*/  ISETP.GE.AND P0, PT, R0, R35, PT ;  /* 0x000000230000720c */ /* 0x000fc80003f06270 */
[----:B------:R-:W-:-:S13]  /*13670*/  ISETP.LT.OR P0, PT, R52, -0x187, P0 ;  /* 0xfffffe793400780c */ /* 0x000fda0000701670 */
[----:B------:R-:W-:Y:S05]  /*13680*/  @P0 BRA `(.L_x_4281) ;  /* 0x0000001800140947 */ /* 0x000fea0003800000 */
[----:B---3--:R3:W5:Y:S01]  /*13690*/  LD.E.128 R16, desc[UR6][R40.64] ;  /* 0x0000000628107980 */ /* 0x008762000c101d00 */
        /* <DEDUP_REMOVED lines=13> */
[----:B------:R-:W-:Y:S02]  /*13770*/  IMAD.MOV.U32 R13, RZ, RZ, RZ ;  /* 0x000000ffff0d7224 */ /* 0x000fe400078e00ff */
[----:B------:R-:W-:Y:S01]  /*13780*/  IMAD.WIDE R4, R5, 0x2, R40 ;  /* 0x0000000205047825 */ /* 0x000fe200078e0228 */
[----:B------:R-:W-:Y:S02]  /*13790*/  LEA.HI.X.SX32 R9, R9, R31, 0x1, P3 ;  /* 0x0000001f09097211 */ /* 0x000fe400018f0eff */
[----:B-----5:R-:W-:Y:S02]  /*137a0*/  LEA R8, P3, R11, R36, 0x1 ;  /* 0x000000240b087211 */ /* 0x020fe400078608ff */
[----:B------:R-:W-:Y:S01]  /*137b0*/  @P2 IADD3 R13, -R29, RZ, RZ ;  /* 0x000000ff1d0d2210 */ /* 0x000fe20007ffe1ff */
[----:B------:R-:W3:Y:S01]  /*137c0*/  LD.E.128 R4, desc[UR6][R4.64] ;  /* 0x0000000604047980 */ /* 0x000ee2000c101d00 */
[----:B------:R-:W-:-:S02]  /*137d0*/  LEA.HI.X R9, R11, R37, R9, 0x1, P3 ;  /* 0x000000250b097211 */ /* 0x000fc400018f0c09 */
[----:B------:R-:W-:-:S04]  /*137e0*/  IADD3 R15, P3, R13, R30, RZ ;  /* 0x0000001e0d0f7210 */ /* 0x000fc80007f7e0ff */
[----:B------:R-:W1:Y:S01]  /*137f0*/  LD.E.128 R8, desc[UR6][R8.64] ;  /* 0x0000000608087980 */ /* 0x000e62000c101d00 */
[----:B------:R-:W-:Y:S02]  /*13800*/  LEA.HI.X.SX32 R13, R13, R31, 0x1, P3 ;  /* 0x0000001f0d0d7211 */ /* 0x000fe400018f0eff */
[----:B------:R-:W-:-:S04]  /*13810*/  LEA R12, P3, R15, R38, 0x1 ;  /* 0x000000260f0c7211 */ /* 0x000fc800078608ff */
[----:B------:R-:W-:-:S06]  /*13820*/  LEA.HI.X R13, R15, R39, R13, 0x1, P3 ;  /* 0x000000270f0d7211 */ /* 0x000fcc00018f0c0d */
[----:B------:R-:W3:Y:S01]  /*13830*/  LD.E.128 R12, desc[UR6][R12.64] ;  /* 0x000000060c0c7980 */ /* 0x000ee2000c101d00 */
[C---:B--2-4-:R-:W-:Y:S01]  /*13840*/  IMAD.U32 R21, R16.reuse, 0x10000, RZ ;  /* 0x0001000010157824 */ /* 0x054fe200078e00ff */
        /* <DEDUP_REMOVED lines=59> */
.L_x_4321:
[----:B------:R-:W-:Y:S05]  /*13c00*/  BSYNC B0 ;  /* 0x0000000000007941 */ /* 0x000fea0003800000 */
.L_x_4320:
[----:B-----5:R1:W-:Y:S04]  /*13c10*/  STS.128 [R239+0x1800], R16 ;  /* 0x00180010ef007388 */ /* 0x0203e80000000c00 */
[----:B--2-4-:R1:W5:Y:S01]  /*13c20*/  LD.E.128 R20, desc[UR6][R40.64+0x80] ;  /* 0x0000800628147980 */ /* 0x014362000c101d00 */
        /* <DEDUP_REMOVED lines=21> */
[C---:B-1---5:R-:W-:Y:S01]  /*13d80*/  IMAD.U32 R18, R20.reuse, 0x10000, RZ ;  /* 0x0001000014127824 */ /* 0x062fe200078e00ff */
        /* <DEDUP_REMOVED lines=59> */
.L_x_4323:
[----:B------:R-:W-:Y:S05]  /*14140*/  BSYNC B0 ;  /* 0x0000000000007941 */ /* 0x000fea0003800000 */
.L_x_4322:
[----:B-----5:R2:W-:Y:S04]  /*14150*/  STS.128 [R239+0x3800], R20 ;  /* 0x00380014ef007388 */ /* 0x0205e80000000c00 */
[----:B-1----:R2:W5:Y:S01]  /*14160*/  LD.E.128 R16, desc[UR6][R40.64+0x100] ;  /* 0x0001000628107980 */ /* 0x002562000c101d00 */
        /* <DEDUP_REMOVED lines=56> */
[----:B------:R-:W-:-:S02]  /*144f0*/  IMAD.U32 R8, R12, 0x10000, RZ ;  /* 0x000100000c087824 */ /* 0x000fc400078e00ff */
        /* <DEDUP_REMOVED lines=24> */
.L_x_4325:
[----:B------:R-:W-:Y:S05]  /*14680*/  BSYNC B0 ;  /* 0x0000000000007941 */ /* 0x000fea0003800000 */
.L_x_4324:
[----:B-----5:R1:W-:Y:S04]  /*14690*/  STS.128 [R239+0x5800], R16 ;  /* 0x00580010ef007388 */ /* 0x0203e80000000c00 */
[----:B------:R1:W5:Y:S01]  /*146a0*/  LD.E.128 R4, desc[UR6][R40.64+0x180] ;  /* 0x0001800628047980 */ /* 0x000362000c101d00 */
[----:B------:R-:W-:Y:S01]  /*146b0*/  IADD3 R24, R24, 0xc0, RZ ;  /* 0x000000c018187810 */ /* 0x000fe20007ffe0ff */
[----:B------:R-:W-:Y:S03]  /*146c0*/  BSSY B0, `(.L_x_4326) ;  /* 0x0000053000007945 */ /* 0x000fe60003800000 */
[----:B------:R-:W-:-:S13]  /*146d0*/  ISETP.GE.AND P0, PT, R24, R3, PT ;  /* 0x000000031800720c */ /* 0x000fda0003f06270 */
        /* <DEDUP_REMOVED lines=15> */
[C---:B-1----:R-:W-:Y:S01]  /*147d0*/  IADD3 R17, P1, R3.reuse, R30, RZ ;  /* 0x0000001e03117210 */ /* 0x042fe20007f3e0ff */
[----:B------:R-:W3:Y:S03]  /*147e0*/  LD.E.128 R12, desc[UR6][R14.64] ;  /* 0x000000060e0c7980 */ /* 0x000ee6000c101d00 */
[----:B------:R-:W-:Y:S02]  /*147f0*/  LEA.HI.X.SX32 R3, R3, R31, 0x1, P1 ;  /* 0x0000001f03037211 */ /* 0x000fe400008f0eff */
[----:B------:R-:W-:-:S04]  /*14800*/  LEA R16, P1, R17, R38, 0x1 ;  /* 0x0000002611107211 */ /* 0x000fc800078208ff */
[----:B------:R-:W-:-:S06]  /*14810*/  LEA.HI.X R17, R17, R39, R3, 0x1, P1 ;  /* 0x0000002711117211 */ /* 0x000fcc00008f0c03 */
[----:B------:R-:W3:Y:S01]  /*14820*/  LD.E.128 R16, desc[UR6][R16.64] ;  /* 0x0000000610107980 */ /* 0x000ee2000c101d00 */
[C---:B-----5:R-:W-:Y:S01]  /*14830*/  LOP3.LUT R3, R5.reuse, 0xffff0000, RZ, 0xc0, !PT ;  /* 0xffff000005037812 */ /* 0x060fe200078ec0ff */
[----:B--2---:R-:W-:Y:S01]  /*14840*/  IMAD.U32 R20, R4, 0x10000, RZ ;  /* 0x0001000004147824 */ /* 0x004fe200078e00ff */
[----:B------:R-:W-:Y:S01]  /*14850*/  SHF.L.U32 R22, R5, 0x10, RZ ;  /* 0x0000001005167819 */ /* 0x000fe200000006ff */
[----:B------:R-:W-:Y:S01]  /*14860*/  IMAD.U32 R21, R6, 0x10000, RZ ;  /* 0x0001000006157824 */ /* 0x000fe200078e00ff */
[C---:B------:R-:W-:Y:S02]  /*14870*/  LOP3.LUT R5, R7.reuse, 0xffff0000, RZ, 0xc0, !PT ;  /* 0xffff000007057812 */ /* 0x040fe400078ec0ff */
[----:B------:R-:W-:Y:S02]  /*14880*/  SHF.L.U32 R24, R7, 0x10, RZ ;  /* 0x0000001007187819 */ /* 0x000fe400000006ff */
[----:B------:R-:W-:Y:S02]  /*14890*/  LOP3.LUT R4, R4, 0xffff0000, RZ, 0xc0, !PT ;  /* 0xffff000004047812 */ /* 0x000fe400078ec0ff */
[----:B------:R-:W-:-:S02]  /*148a0*/  LOP3.LUT R6, R6, 0xffff0000, RZ, 0xc0, !PT ;  /* 0xffff000006067812 */ /* 0x000fc400078ec0ff */
[C---:B----4-:R-:W-:Y:S01]  /*148b0*/  SHF.L.U32 R7, R9.reuse, 0x10, RZ ;  /* 0x0000001009077819 */ /* 0x050fe200000006ff */
[----:B------:R-:W-:Y:S01]  /*148c0*/  IMAD.U32 R23, R8, 0x10000, RZ ;  /* 0x0001000008177824 */ /* 0x000fe200078e00ff */
[----:B------:R-:W-:Y:S01]  /*148d0*/  LOP3.LUT R29, R9, 0xffff0000, RZ, 0xc0, !PT ;  /* 0xffff0000091d7812 */ /* 0x000fe200078ec0ff */
[----:B------:R-:W-:Y:S01]  /*148e0*/  IMAD.U32 R25, R10, 0x10000, RZ ;  /* 0x000100000a197824 */ /* 0x000fe200078e00ff */
        /* <DEDUP_REMOVED lines=48> */
.L_x_4327:
[----:B------:R-:W-:Y:S05]  /*14bf0*/  BSYNC B0 ;  /* 0x0000000000007941 */ /* 0x000fea0003800000 */
.L_x_4326:
[----:B-----5:R4:W-:Y:S01]  /*14c00*/  STS.128 [R239+0x7800], R4 ;  /* 0x00780004ef007388 */ /* 0x0209e20000000c00 */
[----:B------:R-:W-:Y:S05]  /*14c10*/  BRA `(.L_x_4281) ;  /* 0x0000000000b07947 */ /* 0x000fea0003800000 */
.L_x_4249:
[----:B------:R-:W-:Y:S02]  /*14c20*/  IMAD.IADD R71, R238, 0x1, -R71 ;  /* 0x00000001ee477824 */ /* 0x000fe400078e0a47 */
[C---:B------:R-:W-:Y:S02]  /*14c30*/  VIADD R28, R148.reuse, 0x10 ;  /* 0x00000010941c7836 */ /* 0x040fe40000000000 */
[C---:B------:R-:W-:Y:S01]  /*14c40*/  VIADD R0, R148.reuse, 0x30 ;  /* 0x0000003094007836 */ /* 0x040fe20000000000 */
[CC--:B------:R-:W-:Y:S01]  /*14c50*/  ISETP.GE.AND P6, PT, R148.reuse, R71.reuse, PT ;  /* 0x000000479400720c */ /* 0x0c0fe20003fc6270 */
[----:B------:R-:W-:Y:S01]  /*14c60*/  VIADD R2, R148, 0x20 ;  /* 0x0000002094027836 */ /* 0x000fe20000000000 */
[-C--:B------:R-:W-:Y:S02]  /*14c70*/  ISETP.GE.AND P5, PT, R28, R71.reuse, PT ;  /* 0x000000471c00720c */ /* 0x080fe40003fa6270 */
[-C--:B------:R-:W-:Y:S02]  /*14c80*/  ISETP.GE.AND P3, PT, R0, R71.reuse, PT ;  /* 0x000000470000720c */ /* 0x080fe40003f66270 */
[----:B------:R-:W-:-:S07]  /*14c90*/  ISETP.GE.AND P4, PT, R2, R71, PT ;  /* 0x000000470200720c */ /* 0x000fce0003f86270 */
[C---:B---3--:R-:W-:Y:S02]  /*14ca0*/  @!P6 LEA R8, P2, R144.reuse, R152, 0x1 ;  /* 0x000000989008e211 */ /* 0x048fe400078408ff */
[-C--:B------:R-:W-:Y:S02]  /*14cb0*/  @!P5 IADD3 R5, P1, R5, R144.reuse, RZ ;  /* 0x000000900505d210 */ /* 0x080fe40007f3e0ff */
[----:B------:R-:W-:Y:S01]  /*14cc0*/  @!P3 IMAD.MOV.U32 R10, RZ, RZ, R144 ;  /* 0x000000ffff0ab224 */ /* 0x000fe200078e0090 */
[--C-:B------:R-:W-:Y:S01]  /*14cd0*/  @!P6 LEA.HI.X R9, R144, R153, R147.reuse, 0x1, P2 ;  /* 0x000000999009e211 */ /* 0x100fe200010f0c93 */
[--C-:B------:R-:W-:Y:S01]  /*14ce0*/  @!P3 IMAD.MOV.U32 R11, RZ, RZ, R147.reuse ;  /* 0x000000ffff0bb224 */ /* 0x100fe200078e0093 */
[C---:B------:R-:W-:Y:S01]  /*14cf0*/  @!P4 LEA R3, P0, R150.reuse, R144, 0x5 ;  /* 0x000000909603c211 */ /* 0x040fe200078028ff */
[----:B------:R-:W-:Y:S01]  /*14d00*/  @!P5 IMAD.X R7, R7, 0x1, R147, P1 ;  /* 0x000000010707d824 */ /* 0x000fe200008e0693 */
[-C--:B------:R-:W-:Y:S01]  /*14d10*/  @!P5 LEA R6, P1, R5, R152.reuse, 0x1 ;  /* 0x000000980506d211 */ /* 0x080fe200078208ff */
[----:B------:R-:W-:Y:S01]  /*14d20*/  @!P3 IMAD R4, R151, 0x30, RZ ;  /* 0x000000309704b824 */ /* 0x000fe200078e02ff */
[C---:B------:R-:W-:Y:S01]  /*14d30*/  @!P4 LEA.HI.X R146, R150.reuse, R147, R151, 0x5, P0 ;  /* 0x000000939692c211 */ /* 0x040fe200000f2c97 */
[----:B------:R-:W-:Y:S01]  /*14d40*/  @!P3 IMAD.WIDE.U32 R10, R150, 0x30, R10 ;  /* 0x00000030960ab825 */ /* 0x000fe200078e000a */
[-C--:B------:R-:W-:Y:S01]  /*14d50*/  @!P5 LEA.HI.X R7, R5, R153.reuse, R7, 0x1, P1 ;  /* 0x000000990507d211 */ /* 0x080fe200008f0c07 */
[----:B------:R-:W-:Y:S01]  /*14d60*/  @!PT LDS RZ, [RZ] ;  /* 0x00000000fffff984 */ /* 0x000fe20000000800 */
[----:B------:R-:W-:Y:S01]  /*14d70*/  @!PT LDS RZ, [RZ] ;  /* 0x00000000fffff984 */ /* 0x000fe20000000800 */
[----:B------:R-:W-:Y:S01]  /*14d80*/  @!PT LDS RZ, [RZ] ;  /* 0x00000000fffff984 */ /* 0x000fe20000000800 */
[----:B------:R1:W-:Y:S01]  /*14d90*/  @!P6 LDGSTS.E.BYPASS.LTC128B.128 [R239], desc[UR6][R8.64] ;  /* 0x0000000008efefae */ /* 0x0003e2000b901d46 */
[-C--:B------:R-:W-:Y:S01]  /*14da0*/  @!P4 LEA R12, P1, R3, R152.reuse, 0x1 ;  /* 0x00000098030cc211 */ /* 0x080fe200078208ff */
[----:B------:R-:W-:Y:S01]  /*14db0*/  @!P3 IMAD.IADD R5, R11, 0x1, R4 ;  /* 0x000000010b05b824 */ /* 0x000fe200078e0204 */
[----:B------:R-:W-:Y:S01]  /*14dc0*/  @!P3 LEA R4, P0, R10, R152, 0x1 ;  /* 0x000000980a04b211 */ /* 0x000fe200078008ff */
[----:B------:R1:W-:Y:S01]  /*14dd0*/  @!P6 LDGSTS.E.BYPASS.LTC128B.128 [R239+0x2000], desc[UR6][R8.64+0x80] ;  /* 0x0200008008efefae */ /* 0x0003e2000b901d46 */
[----:B------:R-:W-:-:S02]  /*14de0*/  @!P4 LEA.HI.X R13, R3, R153, R146, 0x1, P1 ;  /* 0x00000099030dc211 */ /* 0x000fc400008f0c92 */
[----:B------:R-:W-:Y:S01]  /*14df0*/  @!P3 LEA.HI.X R5, R10, R153, R5, 0x1, P0 ;  /* 0x000000990a05b211 */ /* 0x000fe200000f0c05 */
[----:B------:R1:W-:Y:S04]  /*14e00*/  @!P6 LDGSTS.E.BYPASS.LTC128B.128 [R239+0x4000], desc[UR6][R8.64+0x100] ;  /* 0x0400010008efefae */ /* 0x0003e8000b901d46 */
        /* <DEDUP_REMOVED lines=12> */
[----:B------:R1:W-:Y:S02]  /*14ed0*/  @!P3 LDGSTS.E.BYPASS.LTC128B.128 [R239+0x7800], desc[UR6][R4.64+0x180] ;  /* 0x0780018004efbfae */ /* 0x0003e4000b901d46 */
.L_x_4281:
[----:B------:R-:W-:Y:S05]  /*14ee0*/  BSYNC B2 ;  /* 0x0000000000027941 */ /* 0x000fea0003800000 */
.L_x_4248:
[----:B------:R-:W-:Y:S01]  /*14ef0*/  LEA R3, R165, 0xffffffc0, 0x6 ;  /* 0xffffffc0a5037811 */ /* 0x000fe200078e30ff */
[----:B------:R-:W-:Y:S01]  /*14f00*/  IMAD.SHL.U32 R25, R69, 0x40, RZ ;  /* 0x0000004045197824 */ /* 0x000fe200078e00ff */
[----:B-1--4-:R-:W-:Y:S01]  /*14f10*/  SHF.R.S32.HI R7, RZ, 0x4, R70 ;  /* 0x00000004ff077819 */ /* 0x012fe20000011446 */
[----:B------:R-:W-:Y:S02]  /*14f20*/  BSSY B1, `(.L_x_4328) ;  /* 0x0000209000017945 */ /* 0x000fe40003800000 */
[----:B------:R-:W-:Y:S01]  /*14f30*/  IMAD.IADD R5, R54, 0x1, -R3 ;  /* 0x0000000136057824 */ /* 0x000fe200078e0a03 */
[----:B------:R-:W-:Y:S02]  /*14f40*/  LEA.HI R70, R70, R7, RZ, 0x1 ;  /* 0x0000000746467211 */ /* 0x000fe400078f08ff */
[----:B------:R-:W-:Y:S02]  /*14f50*/  LOP3.LUT R25, R25, 0xfffffe00, RZ, 0xc0, !PT ;  /* 0xfffffe0019197812 */ /* 0x000fe400078ec0ff */
[----:B------:R-:W-:-:S02]  /*14f60*/  ISETP.GE.AND P1, PT, R28, R5, PT ;  /* 0x000000051c00720c */ /* 0x000fc40003f26270 */
[-C--:B------:R-:W-:Y:S02]  /*14f70*/  ISETP.GE.AND P4, PT, R148, R5.reuse, PT ;  /* 0x000000059400720c */ /* 0x080fe40003f86270 */
[CC--:B------:R-:W-:Y:S02]  /*14f80*/  ISETP.GE.AND P0, PT, R2.reuse, R5.reuse, PT ;  /* 0x000000050200720c */ /* 0x0c0fe40003f06270 */
[-C--:B------:R-:W-:Y:S01]  /*14f90*/  ISETP.GE.AND P2, PT, R2, R5.reuse, PT ;  /* 0x000000050200720c */ /* 0x080fe20003f46270 */
[----:B------:R-:W-:Y:S01]  /*14fa0*/  IMAD.SHL.U32 R2, R60, 0x40, RZ ;  /* 0x000000403c027824 */ /* 0x000fe200078e00ff */
[----:B------:R-:W-:Y:S02]  /*14fb0*/  ISETP.GE.AND P3, PT, R28, R5, PT ;  /* 0x000000051c00720c */ /* 0x000fe40003f66270 */
[----:B------:R-:W-:Y:S02]  /*14fc0*/  LOP3.LUT R70, R70, 0xfffffffe, RZ, 0xc0, !PT ;  /* 0xfffffffe46467812 */ /* 0x000fe400078ec0ff */
[----:B------:R-:W-:-:S02]  /*14fd0*/  LOP3.LUT R9, R2, 0x1c0, RZ, 0xc0, !PT ;  /* 0x000001c002097812 */ /* 0x000fc400078ec0ff */
[C---:B--2---:R-:W-:Y:S01]  /*14fe0*/  @!P1 LEA R12, P5, R64.reuse, R232, 0x1 ;  /* 0x000000e8400c9211 */ /* 0x044fe200078a08ff */
[----:B------:R-:W-:Y:S02]  /*14ff0*/  @!P4 IMAD.MOV.U32 R230, RZ, RZ, R232 ;  /* 0x000000ffffe6c224 */ /* 0x000fe400078e00e8 */
[----:B------:R-:W-:Y:S01]  /*15000*/  IMAD.IADD R70, R7, 0x1, -R70 ;  /* 0x0000000107467824 */ /* 0x000fe200078e0a46 */
[----:B------:R-:W-:Y:S02]  /*15010*/  @!P1 LEA.HI.X R13, R64, R231, R65, 0x1, P5 ;  /* 0x000000e7400d9211 */ /* 0x000fe400028f0c41 */
[----:B------:R-:W-:Y:S01]  /*15020*/  ISETP.GE.AND P5, PT, R0, R5, PT ;  /* 0x000000050000720c */ /* 0x000fe20003fa6270 */
[----:B------:R-:W-:Y:S01]  /*15030*/  @!PT LDS RZ, [RZ] ;  /* 0x00000000fffff984 */ /* 0x000fe20000000800 */
[----:B------:R-:W-:Y:S01]  /*15040*/  @!PT LDS RZ, [RZ] ;  /* 0x00000000fffff984 */ /* 0x000fe20000000800 */
[----:B------:R-:W-:Y:S01]  /*15050*/  @!PT LDS RZ, [RZ] ;  /* 0x00000000fffff984 */ /* 0x000fe20000000800 */
[----:B------:R-:W-:Y:S01]  /*15060*/  @!P4 LDGSTS.E.BYPASS.LTC128B.128 [R239+0x8000], desc[UR6][R230.64] ;  /* 0x08000000e6efcfae */ /* 0x000fe2000b901d46 */
[----:B------:R-:W-:-:S03]  /*15070*/  SHF.R.S32.HI R7, RZ, 0x1f, R52 ;  /* 0x0000001fff077819 */ /* 0x000fc60000011434 */
[----:B------:R-:W-:Y:S01]  /*15080*/  @!P4 LDGSTS.E.BYPASS.LTC128B.128 [R239+0xa000], desc[UR6][R230.64+0x80] ;  /* 0x0a000080e6efcfae */ /* 0x000fe2000b901d46 */
[----:B------:R-:W-:Y:S01]  /*15090*/  LEA.HI R7, R7, R52, RZ, 0x5 ;  /* 0x0000003407077211 */ /* 0x000fe200078f28ff */
[----:B------:R-:W-:Y:S02]  /*150a0*/  IMAD.SHL.U32 R52, R52, 0x2, RZ ;  /* 0x0000000234347824 */ /* 0x000fe400078e00ff */
[----:B------:R-:W-:Y:S04]  /*150b0*/  @!P4 LDGSTS.E.BYPASS.LTC128B.128 [R239+0xc000], desc[UR6][R230.64+0x100] ;  /* 0x0c000100e6efcfae */ /* 0x000fe8000b901d46 */
[----:B------:R1:W-:Y:S01]  /*150c0*/  @!P4 LDGSTS.E.BYPASS.LTC128B.128 [R239+0xe000], desc[UR6][R230.64+0x180] ;  /* 0x0e000180e6efcfae */ /* 0x0003e2000b901d46 */
[----:B------:R-:W-:Y:S01]  /*150d0*/  @!P5 IMAD R2, R167, 0x60, RZ ;  /* 0x00000060a702d824 */ /* 0x000fe200078e02ff */
[C---:B------:R-:W-:Y:S01]  /*150e0*/  ISETP.GE.AND P4, PT, R148.reuse, R5, PT ;  /* 0x000000059400720c */ /* 0x040fe20003f86270 */
[----:B------:R-:W-:Y:S01]  /*150f0*/  IMAD.SHL.U32 R148, R148, 0x8, RZ ;  /* 0x0000000894947824 */ /* 0x000fe200078e00ff */
[----:B------:R-:W-:Y:S04]  /*15100*/  @!P1 LDGSTS.E.BYPASS.LTC128B.128 [R239+0x8800], desc[UR6][R12.64] ;  /* 0x088000000cef9fae */ /* 0x000fe8000b901d46 */
[----:B------:R-:W-:Y:S01]  /*15110*/  @!P1 LDGSTS.E.BYPASS.LTC128B.128 [R239+0xa800], desc[UR6][R12.64+0x80] ;  /* 0x0a8000800cef9fae */ /* 0x000fe2000b901d46 */
[----:B------:R-:W-:-:S02]  /*15120*/  LOP3.LUT R148, R9, 0x8, R148, 0xf8, !PT ;  /* 0x0000000809947812 */ /* 0x000fc400078ef894 */
[----:B------:R-:W-:Y:S01]  /*15130*/  SHF.R.U32.HI R9, RZ, 0x3, R9 ;  /* 0x00000003ff097819 */ /* 0x000fe20000011609 */
[----:B------:R-:W-:Y:S03]  /*15140*/  @!P1 LDGSTS.E.BYPASS.LTC128B.128 [R239+0xc800], desc[UR6][R12.64+0x100] ;  /* 0x0c8001000cef9fae */ /* 0x000fe6000b901d46 */
[----:B------:R-:W-:Y:S01]  /*15150*/  LOP3.LUT R9, R148, R9, RZ, 0x3c, !PT ;  /* 0x0000000994097212 */ /* 0x000fe200078e3cff */
[----:B------:R2:W-:Y:S04]  /*15160*/  @!P1 LDGSTS.E.BYPASS.LTC128B.128 [R239+0xe800], desc[UR6][R12.64+0x180] ;  /* 0x0e8001800cef9fae */ /* 0x0005e8000b901d46 */
[C---:B------:R-:W-:Y:S02]  /*15170*/  IMAD R225, R70.reuse, 0x200, R9 ;  /* 0x0000020046e17824 */ /* 0x040fe400078e0209 */
[----:B------:R-:W-:-:S03]  /*15180*/  IMAD.SHL.U32 R9, R70, 0x8, RZ ;  /* 0x0000000846097824 */ /* 0x000fc600078e00ff */
[----:B------:R-:W-:Y:S01]  /*15190*/  LEA R225, R225, UR4, 0x1 ;  /* 0x00000004e1e17c11 */ /* 0x000fe2000f8e08ff */
[----:B-1----:R-:W-:-:S04]  /*151a0*/  @!P5 IMAD.MOV.U32 R230, RZ, RZ, R232 ;  /* 0x000000ffffe6d224 */ /* 0x002fc800078e00e8 */
[----:B------:R-:W-:Y:S02]  /*151b0*/  VIADD R223, R225, 0x8020 ;  /* 0x00008020e1df7836 */ /* 0x000fe40000000000 */
[----:B------:R-:W-:-:S04]  /*151c0*/  @!P5 IMAD.WIDE.U32 R10, R166, 0x60, R230 ;  /* 0x00000060a60ad825 */ /* 0x000fc800078e00e6 */
[----:B------:R-:W-:Y:S02]  /*151d0*/  @!P5 IMAD.IADD R11, R2, 0x1, R11 ;  /* 0x00000001020bd824 */ /* 0x000fe400078e020b */
[----:B------:R-:W-:Y:S01]  /*151e0*/  IMAD.SHL.U32 R2, R68, 0x40, RZ ;  /* 0x0000004044027824 */ /* 0x000fe200078e00ff */
[----:B--2---:R-:W-:-:S04]  /*151f0*/  @!P0 LEA R12, P1, R166, R232, 0x6 ;  /* 0x000000e8a60c8211 */ /* 0x004fc800078230ff */
[----:B------:R-:W-:Y:S02]  /*15200*/  LOP3.LUT R2, R2, 0x1c0, RZ, 0xc0, !PT ;  /* 0x000001c002027812 */ /* 0x000fe400078ec0ff */
[----:B------:R-:W-:Y:S02]  /*15210*/  @!P0 LEA.HI.X R13, R166, R231, R167, 0x6, P1 ;  /* 0x000000e7a60d8211 */ /* 0x000fe400008f34a7 */
[----:B------:R-:W-:Y:S02]  /*15220*/  ISETP.GE.AND P1, PT, R0, R5, PT ;  /* 0x000000050000720c */ /* 0x000fe40003f26270 */
[----:B------:R-:W-:Y:S01]  /*15230*/  LOP3.LUT R9, R2, 0x8, R9, 0xf8, !PT ;  /* 0x0000000802097812 */ /* 0x000fe200078ef809 */
[----:B------:R-:W-:Y:S01]  /*15240*/  @!P0 LDGSTS.E.BYPASS.LTC128B.128 [R239+0x9000], desc[UR6][R12.64] ;  /* 0x090000000cef8fae */ /* 0x000fe2000b901d46 */
[----:B------:R-:W-:-:S03]  /*15250*/  SHF.R.U32.HI R2, RZ, 0x3, R2 ;  /* 0x00000003ff027819 */ /* 0x000fc60000011602 */
[----:B------:R-:W-:Y:S01]  /*15260*/  @!P0 LDGSTS.E.BYPASS.LTC128B.128 [R239+0xb000], desc[UR6][R12.64+0x80] ;  /* 0x0b0000800cef8fae */ /* 0x000fe2000b901d46 */
[----:B------:R-:W-:-:S03]  /*15270*/  LOP3.LUT R2, R9, R2, RZ, 0x3c, !PT ;  /* 0x0000000209027212 */ /* 0x000fc600078e3cff */
[----:B------:R-:W-:Y:S02]  /*15280*/  @!P0 LDGSTS.E.BYPASS.LTC128B.128 [R239+0xd000], desc[UR6][R12.64+0x100] ;  /* 0x0d0001000cef8fae */ /* 0x000fe4000b901d46 */
[----:B------:R-:W-:Y:S02]  /*15290*/  @!P1 IMAD R0, R169, 0x60, RZ ;  /* 0x00000060a9009824 */ /* 0x000fe400078e02ff */
[----:B------:R1:W-:Y:S01]  /*152a0*/  @!P0 LDGSTS.E.BYPASS.LTC128B.128 [R239+0xf000], desc[UR6][R12.64+0x180] ;  /* 0x0f0001800cef8fae */ /* 0x0003e2000b901d46 */
[----:B------:R-:W-:-:S03]  /*152b0*/  @!P3 LEA R4, P0, R63, R244, 0x1 ;  /* 0x000000f43f04b211 */ /* 0x000fc600078008ff */
[----:B------:R-:W-:Y:S01]  /*152c0*/  @!P5 LDGSTS.E.BYPASS.LTC128B.128 [R239+0x9800], desc[UR6][R10.64] ;  /* 0x098000000aefdfae */ /* 0x000fe2000b901d46 */
[-C--:B------:R-:W-:Y:S02]  /*152d0*/  @!P3 LEA.HI.X R5, R63, R245.reuse, R62, 0x1, P0 ;  /* 0x000000f53f05b211 */ /* 0x080fe400000f0c3e */
[C---:B------:R-:W-:Y:S01]  /*152e0*/  @!P2 LEA R8, P0, R168.reuse, R244, 0x6 ;  /* 0x000000f4a808a211 */ /* 0x040fe200078030ff */
[----:B------:R-:W-:Y:S03]  /*152f0*/  @!P5 LDGSTS.E.BYPASS.LTC128B.128 [R239+0xb800], desc[UR6][R10.64+0x80] ;  /* 0x0b8000800aefdfae */ /* 0x000fe6000b901d46 */
[C---:B------:R-:W-:Y:S01]  /*15300*/  @!P2 LEA.HI.X R9, R168.reuse, R245, R169, 0x6, P0 ;  /* 0x000000f5a809a211 */ /* 0x040fe200000f34a9 */
[----:B------:R-:W-:Y:S04]  /*15310*/  @!P5 LDGSTS.E.BYPASS.LTC128B.128 [R239+0xd800], desc[UR6][R10.64+0x100] ;  /* 0x0d8001000aefdfae */ /* 0x000fe8000b901d46 */
[----:B------:R-:W-:Y:S04]  /*15320*/  @!P5 LDGSTS.E.BYPASS.LTC128B.128 [R239+0xf800], desc[UR6][R10.64+0x180] ;  /* 0x0f8001800aefdfae */ /* 0x000fe8000b901d46 */
[----:B------:R-:W0:Y:S01]  /*15330*/  LDGDEPBAR ;  /* 0x00000000000079af */ /* 0x000e220000000000 */
[----:B-1----:R-:W-:-:S04]  /*15340*/  @!P1 IMAD.WIDE.U32 R12, R168, 0x60, R244 ;  /* 0x00000060a80c9825 */ /* 0x002fc800078e00f4 */
[----:B------:R-:W-:Y:S01]  /*15350*/  @!P1 IMAD.IADD R13, R0, 0x1, R13 ;  /* 0x00000001000d9824 */ /* 0x000fe200078e020d */
[----:B------:R-:W-:-:S05]  /*15360*/  SHF.R.S32.HI R0, RZ, 0x5, R7 ;  /* 0x00000005ff007819 */ /* 0x000fca0000011407 */
[----:B------:R-:W-:Y:S02]  /*15370*/  IMAD R7, R0, 0x400, R25 ;  /* 0x0000040000077824 */ /* 0x000fe400078e0219 */
[----:B------:R-:W-:Y:S02]  /*15380*/  VIADD R0, R225, 0x8000 ;  /* 0x00008000e1007836 */ /* 0x000fe40000000000 */
[----:B------:R-:W-:Y:S01]  /*15390*/  IMAD.IADD R226, R2, 0x1, R7 ;  /* 0x0000000102e27824 */ /* 0x000fe200078e0207 */
[----:B------:R-:W-:-:S04]  /*153a0*/  DEPBAR.LE SB0, 0x0 ;  /* 0x000080000000791a */ /* 0x000fc80000000000 */
[----:B------:R-:W-:Y:S01]  /*153b0*/  BAR.SYNC.DEFER_BLOCKING 0x0 ;  /* 0x0000000000007b1d */ /* 0x000fe20000010000 */
[----:B------:R-:W-:-:S05]  /*153c0*/  LEA R226, R226, UR4, 0x1 ;  /* 0x00000004e2e27c11 */ /* 0x000fca000f8e08ff */
[--C-:B------:R-:W-:Y:S02]  /*153d0*/  IMAD R224, R55, 0x2, R226.reuse ;  /* 0x0000000237e07824 */ /* 0x100fe400078e02e2 */
[C---:B------:R-:W-:Y:S02]  /*153e0*/  IMAD R222, R53.reuse, 0x2, R226 ;  /* 0x0000000235de7824 */ /* 0x040fe400078e02e2 */
[----:B------:R-:W-:Y:S01]  /*153f0*/  IMAD R221, R53, 0x2, R224 ;  /* 0x0000000235dd7824 */ /* 0x000fe200078e02e0 */
        /* <DEDUP_REMOVED lines=43> */
[----:B------:R2:W-:Y:S01]  /*156b0*/  @!P1 LDGSTS.E.BYPASS.LTC128B.128 [R239+0x17800], desc[UR6][R12.64+0x180] ;  /* 0x178001800cef9fae */ /* 0x0005e2000b901d46 */
[----:B------:R-:W-:-:S03]  /*156c0*/  R2P PR, R60, 0x6 ;  /* 0x000000063c007804 */ /* 0x000fc60000000000 */
[----:B------:R-:W-:Y:S04]  /*156d0*/  LDSM.16.M88.4 R28, [R226] ;  /* 0x00000000e21c783b */ /* 0x000fe80000000200 */
[----:B---3--:R-:W3:Y:S04]  /*156e0*/  LDSM.16.M88.4 R16, [R225+0x8000] ;  /* 0x00800000e110783b */ /* 0x008ee80000000200 */
[----:B------:R-:W2:Y:S02]  /*156f0*/  LDSM.16.M88.4 R68, [R225+0x8800] ;  /* 0x00880000e144783b */ /* 0x000ea40000000200 */
[----:B------:R-:W-:-:S02]  /*15700*/  @P1 VIADD R223, R0, 0xffffffe0 ;  /* 0xffffffe000df1836 */ /* 0x000fc40000000000 */
[----:B------:R-:W4:Y:S01]  /*15710*/  LDSM.16.M88.4 R48, [R225+0x9000] ;  /* 0x00900000e130783b */ /* 0x000f220000000200 */
[----:B------:R-:W-:Y:S02]  /*15720*/  IMAD.MOV.U32 R0, RZ, RZ, 0x40 ;  /* 0x00000040ff007424 */ /* 0x000fe400078e00ff */
[C---:B------:R-:W-:Y:S01]  /*15730*/  VIADD R219, R223.reuse, 0x800 ;  /* 0x00000800dfdb7836 */ /* 0x040fe20000000000 */
[----:B-----5:R-:W4:Y:S01]  /*15740*/  LDSM.16.M88.4 R36, [R225+0x9800] ;  /* 0x00980000e124783b */ /* 0x020f220000000200 */
[C---:B------:R-:W-:Y:S01]  /*15750*/  VIADD R218, R223.reuse, 0x1000 ;  /* 0x00001000dfda7836 */ /* 0x040fe20000000000 */
[----:B------:R-:W-:Y:S01]  /*15760*/  SEL R0, R0, 0xffffffc0, !P2 ;  /* 0xffffffc000007807 */ /* 0x000fe20005000000 */
[C---:B------:R-:W-:Y:S01]  /*15770*/  VIADD R217, R223.reuse, 0x1800 ;  /* 0x00001800dfd97836 */ /* 0x040fe20000000000 */
[----:B-1----:R-:W-:Y:S01]  /*15780*/  LDSM.16.M88.4 R8, [R224] ;  /* 0x00000000e008783b */ /* 0x002fe20000000200 */
[----:B------:R-:W-:Y:S02]  /*15790*/  VIADD R215, R223, 0x2000 ;  /* 0x00002000dfd77836 */ /* 0x000fe40000000000 */
[----:B------:R-:W-:Y:S01]  /*157a0*/  IMAD.IADD R220, R225, 0x1, R0 ;  /* 0x00000001e1dc7824 */ /* 0x000fe200078e0200 */
[----:B------:R-:W1:Y:S01]  /*157b0*/  LDSM.16.M88.4 R4, [R223] ;  /* 0x00000000df04783b */ /* 0x000e620000000200 */
[----:B------:R-:W-:-:S02]  /*157c0*/  IMAD.IADD R216, R0, 0x1, R223 ;  /* 0x0000000100d87824 */ /* 0x000fc400078e02df */
[C---:B------:R-:W-:Y:S01]  /*157d0*/  VIADD R214, R223.reuse, 0x2800 ;  /* 0x00002800dfd67836 */ /* 0x040fe20000000000 */
[----:B------:R-:W1:Y:S01]  /*157e0*/  LDSM.16.M88.4 R44, [R223+0x800] ;  /* 0x00080000df2c783b */ /* 0x000e620000000200 */
[C---:B------:R-:W-:Y:S02]  /*157f0*/  VIADD R213, R223.reuse, 0x3000 ;  /* 0x00003000dfd57836 */ /* 0x040fe40000000000 */
[C---:B------:R-:W-:Y:S01]  /*15800*/  VIADD R212, R223.reuse, 0x3800 ;  /* 0x00003800dfd47836 */ /* 0x040fe20000000000 */
[----:B------:R-:W1:Y:S01]  /*15810*/  LDSM.16.M88.4 R32, [R223+0x1000] ;  /* 0x00100000df20783b */ /* 0x000e620000000200 */
[C---:B------:R-:W-:Y:S02]  /*15820*/  VIADD R211, R223.reuse, 0x4000 ;  /* 0x00004000dfd37836 */ /* 0x040fe40000000000 */
[C---:B------:R-:W-:Y:S01]  /*15830*/  VIADD R210, R223.reuse, 0x4800 ;  /* 0x00004800dfd27836 */ /* 0x040fe20000000000 */
[----:B------:R-:W1:Y:S01]  /*15840*/  LDSM.16.M88.4 R40, [R223+0x1800] ;  /* 0x00180000df28783b */ /* 0x000e620000000200 */
[----:B------:R-:W-:-:S02]  /*15850*/  VIADD R209, R223, 0x5000 ;  /* 0x00005000dfd17836 */ /* 0x000fc40000000000 */
[C---:B------:R-:W-:Y:S01]  /*15860*/  VIADD R208, R223.reuse, 0x5800 ;  /* 0x00005800dfd07836 */ /* 0x040fe20000000000 */
[----:B------:R-:W-:Y:S01]  /*15870*/  LDSM.16.M88.4 R76, [R220+0x9000] ;  /* 0x00900000dc4c783b */ /* 0x000fe20000000200 */
[C---:B------:R-:W-:Y:S02]  /*15880*/  VIADD R207, R223.reuse, 0x6000 ;  /* 0x00006000dfcf7836 */ /* 0x040fe40000000000 */
[C---:B------:R-:W-:Y:S01]  /*15890*/  VIADD R206, R223.reuse, 0x6800 ;  /* 0x00006800dfce7836 */ /* 0x040fe20000000000 */
[C---:B---3--:R-:W-:Y:S01]  /*158a0*/  HMMA.16816.F32.BF16 R20, R28.reuse, R16, RZ ;  /* 0x000000101c14723c */ /* 0x048fe200000418ff */
[----:B------:R-:W-:Y:S01]  /*158b0*/  LDSM.16.M88.4 R72, [R220+0x9800] ;  /* 0x00980000dc48783b */ /* 0x000fe20000000200 */
[C---:B------:R-:W-:Y:S02]  /*158c0*/  VIADD R205, R223.reuse, 0x7000 ;  /* 0x00007000dfcd7836 */ /* 0x040fe40000000000 */
[----:B------:R-:W-:Y:S01]  /*158d0*/  VIADD R204, R223, 0x7800 ;  /* 0x00007800dfcc7836 */ /* 0x000fe20000000000 */
[----:B------:R-:W-:Y:S01]  /*158e0*/  LDSM.16.M88.4 R80, [R226+0x2000] ;  /* 0x00200000e250783b */ /* 0x000fe20000000200 */
[C---:B------:R-:W-:Y:S03]  /*158f0*/  HMMA.16816.F32.BF16 R16, R28.reuse, R18, RZ ;  /* 0x000000121c10723c */ /* 0x040fe600000418ff */
[----:B------:R-:W-:Y:S03]  /*15900*/  LDSM.16.M88.4 R84, [R225+0xb800] ;  /* 0x00b80000e154783b */ /* 0x000fe60000000200 */
[C---:B--2---:R-:W-:Y:S01]  /*15910*/  HMMA.16816.F32.BF16 R12, R28.reuse, R68, RZ ;  /* 0x000000441c0c723c */ /* 0x044fe200000418ff */
[----:B------:R-:W0:Y:S05]  /*15920*/  LDGDEPBAR ;  /* 0x00000000000079af */ /* 0x000e2a0000000000 */
[C---:B------:R-:W-:Y:S06]  /*15930*/  HMMA.16816.F32.BF16 R68, R28.reuse, R70, RZ ;  /* 0x000000461c44723c */ /* 0x040fec00000418ff */
[C---:B----4-:R-:W-:Y:S06]  /*15940*/  HMMA.16816.F32.BF16 R64, R28.reuse, R48, RZ ;  /* 0x000000301c40723c */ /* 0x050fec00000418ff */
[C---:B------:R-:W-:Y:S01]  /*15950*/  HMMA.16816.F32.BF16 R60, R28.reuse, R50, RZ ;  /* 0x000000321c3c723c */ /* 0x040fe200000418ff */
[----:B------:R-:W-:Y:S05]  /*15960*/  LDSM.16.M88.4 R48, [R222] ;  /* 0x00000000de30783b */ /* 0x000fea0000000200 */
[C---:B------:R-:W-:Y:S06]  /*15970*/  HMMA.16816.F32.BF16 R56, R28.reuse, R36, RZ ;  /* 0x000000241c38723c */ /* 0x040fec00000418ff */
[----:B------:R-:W-:Y:S01]  /*15980*/  HMMA.16816.F32.BF16 R28, R28, R38, RZ ;  /* 0x000000261c1c723c */ /* 0x000fe200000418ff */
[----:B------:R-:W2:Y:S05]  /*15990*/  LDSM.16.M88.4 R36, [R220+0x8000] ;  /* 0x00800000dc24783b */ /* 0x000eaa0000000200 */
[C---:B-1----:R-:W-:Y:S06]  /*159a0*/  HMMA.16816.F32.BF16 R20, R8.reuse, R4, R20 ;  /* 0x000000040814723c */ /* 0x042fec0000041814 */
[C---:B------:R-:W-:Y:S01]  /*159b0*/  HMMA.16816.F32.BF16 R16, R8.reuse, R6, R16 ;  /* 0x000000060810723c */ /* 0x040fe20000041810 */
[----:B------:R-:W1:Y:S05]  /*159c0*/  LDSM.16.M88.4 R4, [R220+0x8800] ;  /* 0x00880000dc04783b */ /* 0x000e6a0000000200 */
        /* <DEDUP_REMOVED lines=10> */
[C---:B--2---:R-:W-:Y:S06]  /*15a70*/  HMMA.16816.F32.BF16 R20, R48.reuse, R36, R20 ;  /* 0x000000243014723c */ /* 0x044fec0000041814 */
[C---:B------:R-:W-:Y:S01]  /*15a80*/  HMMA.16816.F32.BF16 R16, R48.reuse, R38, R16 ;  /* 0x000000263010723c */ /* 0x040fe20000041810 */
[----:B------:R-:W2:Y:S05]  /*15a90*/  LDSM.16.M88.4 R36, [R216+0x1800] ;  /* 0x00180000d824783b */ /* 0x000eaa0000000200 */
        /* <DEDUP_REMOVED lines=8> */
[----:B------:R-:W1:Y:S04]  /*15b20*/  LDSM.16.M88.4 R28, [R225+0xa800] ;  /* 0x00a80000e11c783b */ /* 0x000e680000000200 */
        /* <DEDUP_REMOVED lines=10> */
[C---:B--2---:R-:W-:Y:S06]  /*15bd0*/  HMMA.16816.F32.BF16 R56, R32.reuse, R36, R56 ;  /* 0x000000242038723c */ /* 0x044fec0000041838 */
        /* <DEDUP_REMOVED lines=19> */
[C---:B--2---:R-:W-:Y:S06]  /*15d10*/  HMMA.16816.F32.BF16 R12, R72.reuse, R32, R12 ;  /* 0x00000020480c723c */ /* 0x044fec000004180c */
[C---:B------:R-:W-:Y:S01]  /*15d20*/  HMMA.16816.F32.BF16 R68, R72.reuse, R34, R68 ;  /* 0x000000224844723c */ /* 0x040fe20000041844 */
[----:B------:R-:W2:Y:S05]  /*15d30*/  LDSM.16.M88.4 R32, [R220+0xb800] ;  /* 0x00b80000dc20783b */ /* 0x000eaa0000000200 */
        /* <DEDUP_REMOVED lines=16> */
[C---:B--2---:R-:W-:Y:S06]  /*15e40*/  HMMA.16816.F32.BF16 R56, R28.reuse, R32, R56 ;  /* 0x000000201c38723c */ /* 0x044fec0000041838 */
[----:B------:R-:W-:Y:S01]  /*15e50*/  HMMA.16816.F32.BF16 R48, R28, R34, R48 ;  /* 0x000000221c30723c */ /* 0x000fe20000041830 */
[----:B------:R-:W2:Y:S04]  /*15e60*/  LDSM.16.M88.4 R32, [R225+0xd000] ;  /* 0x00d00000e120783b */ /* 0x000ea80000000200 */
        /* <DEDUP_REMOVED lines=8> */
[C---:B------:R-:W-:Y:S06]  /*15ef0*/  HMMA.16816.F32.BF16 R56, R44.reuse, R72, R56 ;  /* 0x000000482c38723c */ /* 0x040fec0000041838 */
[C---:B------:R-:W-:Y:S01]  /*15f00*/  HMMA.16816.F32.BF16 R60, R44.reuse, R78, R60 ;  /* 0x0000004e2c3c723c */ /* 0x040fe2000004183c */
[----:B------:R-:W1:Y:S05]  /*15f10*/  LDSM.16.M88.4 R76, [R223+0x5000] ;  /* 0x00500000df4c783b */ /* 0x000e6a0000000200 */
[----:B------:R-:W-:Y:S01]  /*15f20*/  HMMA.16816.F32.BF16 R48, R44, R74, R48 ;  /* 0x0000004a2c30723c */ /* 0x000fe20000041830 */
[----:B------:R-:W1:Y:S04]  /*15f30*/  LDSM.16.M88.4 R72, [R223+0x5800] ;  /* 0x00580000df48783b */ /* 0x000e680000000200 */
[----:B------:R-:W-:Y:S01]  /*15f40*/  LDSM.16.M88.4 R44, [R222+0x4000] ;  /* 0x00400000de2c783b */ /* 0x000fe20000000200 */
[C---:B---3--:R-:W-:Y:S06]  /*15f50*/  HMMA.16816.F32.BF16 R20, R8.reuse, R40, R20 ;  /* 0x000000280814723c */ /* 0x048fec0000041814 */
[C---:B------:R-:W-:Y:S01]  /*15f60*/  HMMA.16816.F32.BF16 R16, R8.reuse, R42, R16 ;  /* 0x0000002a0810723c */ /* 0x040fe20000041810 */
[----:B------:R-:W3:Y:S05]  /*15f70*/  LDSM.16.M88.4 R40, [R220+0xc000] ;  /* 0x00c00000dc28783b */ /* 0x000eea0000000200 */
[C---:B------:R-:W-:Y:S06]  /*15f80*/  HMMA.16816.F32.BF16 R12, R8.reuse, R36, R12 ;  /* 0x00000024080c723c */ /* 0x040fec000004180c */
[C---:B------:R-:W-:Y:S01]  /*15f90*/  HMMA.16816.F32.BF16 R68, R8.reuse, R38, R68 ;  /* 0x000000260844723c */ /* 0x040fe20000041844 */
[----:B------:R-:W3:Y:S05]  /*15fa0*/  LDSM.16.M88.4 R36, [R220+0xc800] ;  /* 0x00c80000dc24783b */ /* 0x000eea0000000200 */
[C---:B--2---:R-:W-:Y:S06]  /*15fb0*/  HMMA.16816.F32.BF16 R64, R8.reuse, R32, R64 ;  /* 0x000000200840723c */ /* 0x044fec0000041840 */
[C---:B----4-:R-:W-:Y:S06]  /*15fc0*/  HMMA.16816.F32.BF16 R56, R8.reuse, R28, R56 ;  /* 0x0000001c0838723c */ /* 0x050fec0000041838 */
[C---:B------:R-:W-:Y:S01]  /*15fd0*/  HMMA.16816.F32.BF16 R60, R8.reuse, R34, R60 ;  /* 0x00000022083c723c */ /* 0x040fe2000004183c */
[----:B------:R-:W2:Y:S05]  /*15fe0*/  LDSM.16.M88.4 R32, [R220+0xd000] ;  /* 0x00d00000dc20783b */ /* 0x000eaa0000000200 */
[----:B------:R-:W-:Y:S01]  /*15ff0*/  HMMA.16816.F32.BF16 R48, R8, R30, R48 ;  /* 0x0000001e0830723c */ /* 0x000fe20000041830 */
[----:B------:R-:W4:Y:S04]  /*16000*/  LDSM.16.M88.4 R28, [R220+0xd800] ;  /* 0x00d80000dc1c783b */ /* 0x000f280000000200 */
[----:B------:R-:W-:Y:S01]  /*16010*/  LDSM.16.M88.4 R8, [R221+0x4000] ;  /* 0x00400000dd08783b */ /* 0x000fe20000000200 */
[C---:B-1----:R-:W-:Y:S06]  /*16020*/  HMMA.16816.F32.BF16 R20, R80.reuse, R4, R20 ;  /* 0x000000045014723c */ /* 0x042fec0000041814 */
[C---:B------:R-:W-:Y:S01]  /*16030*/  HMMA.16816.F32.BF16 R16, R80.reuse, R6, R16 ;  /* 0x000000065010723c */ /* 0x040fe20000041810 */
[----:B------:R-:W1:Y:S05]  /*16040*/  LDSM.16.M88.4 R4, [R216+0x4000] ;  /* 0x00400000d804783b */ /* 0x000e6a0000000200 */
[C---:B------:R-:W-:Y:S06]  /*16050*/  HMMA.16816.F32.BF16 R12, R80.reuse, R84, R12 ;  /* 0x00000054500c723c */ /* 0x040fec000004180c */
[C---:B------:R-:W-:Y:S06]  /*16060*/  HMMA.16816.F32.BF16 R68, R80.reuse, R86, R68 ;  /* 0x000000565044723c */ /* 0x040fec0000041844 */
[C---:B------:R-:W-:Y:S06]  /*16070*/  HMMA.16816.F32.BF16 R64, R80.reuse, R76, R64 ;  /* 0x0000004c5040723c */ /* 0x040fec0000041840 */
[C---:B------:R-:W-:Y:S06]  /*16080*/  HMMA.16816.F32.BF16 R56, R80.reuse, R72, R56 ;  /* 0x000000485038723c */ /* 0x040fec0000041838 */
[C---:B------:R-:W-:Y:S01]  /*16090*/  HMMA.16816.F32.BF16 R60, R80.reuse, R78, R60 ;  /* 0x0000004e503c723c */ /* 0x040fe2000004183c */
[----:B------:R-:W-:Y:S05]  /*160a0*/  LDSM.16.M88.4 R76, [R216+0x5000] ;  /* 0x00500000d84c783b */ /* 0x000fea0000000200 */
[----:B------:R-:W-:Y:S01]  /*160b0*/  HMMA.16816.F32.BF16 R72, R80, R74, R48 ;  /* 0x0000004a5048723c */ /* 0x000fe20000041830 */
[----:B------:R-:W1:Y:S05]  /*160c0*/  LDSM.16.M88.4 R48, [R216+0x4800] ;  /* 0x00480000d830783b */ /* 0x000e6a0000000200 */
[C---:B---3--:R-:W-:Y:S06]  /*160d0*/  HMMA.16816.F32.BF16 R20, R44.reuse, R40, R20 ;  /* 0x000000282c14723c */ /* 0x048fec0000041814 */
[C---:B------:R-:W-:Y:S01]  /*160e0*/  HMMA.16816.F32.BF16 R16, R44.reuse, R42, R16 ;  /* 0x0000002a2c10723c */ /* 0x040fe20000041810 */
[----:B------:R-:W-:Y:S05]  /*160f0*/  LDSM.16.M88.4 R40, [R225+0xf000] ;  /* 0x00f00000e128783b */ /* 0x000fea0000000200 */
[C---:B------:R-:W-:Y:S06]  /*16100*/  HMMA.16816.F32.BF16 R12, R44.reuse, R36, R12 ;  /* 0x000000242c0c723c */ /* 0x040fec000004180c */
[C---:B------:R-:W-:Y:S01]  /*16110*/  HMMA.16816.F32.BF16 R68, R44.reuse, R38, R68 ;  /* 0x000000262c44723c */ /* 0x040fe20000041844 */
[----:B------:R-:W3:Y:S05]  /*16120*/  LDSM.16.M88.4 R36, [R216+0x5800] ;  /* 0x00580000d824783b */ /* 0x000eea0000000200 */
[C---:B--2---:R-:W-:Y:S06]  /*16130*/  HMMA.16816.F32.BF16 R64, R44.reuse, R32, R64 ;  /* 0x000000202c40723c */ /* 0x044fec0000041840 */
[C---:B------:R-:W-:Y:S01]  /*16140*/  HMMA.16816.F32.BF16 R60, R44.reuse, R34, R60 ;  /* 0x000000222c3c723c */ /* 0x040fe2000004183c */
[----:B------:R-:W-:Y:S05]  /*16150*/  LDSM.16.M88.4 R32, [R226+0x6000] ;  /* 0x00600000e220783b */ /* 0x000fea0000000200 */
[----:B----4-:R-:W-:Y:S06]  /*16160*/  HMMA.16816.F32.BF16 R56, R44, R28, R56 ;  /* 0x0000001c2c38723c */ /* 0x010fec0000041838 */
[C---:B-1----:R-:W-:Y:S06]  /*16170*/  HMMA.16816.F32.BF16 R20, R8.reuse, R4, R20 ;  /* 0x000000040814723c */ /* 0x042fec0000041814 */
        /* <DEDUP_REMOVED lines=46> */
[----:B------:R-:W-:Y:S01]  /*16460*/  HMMA.16816.F32.BF16 R76, R28, R34, R76 ;  /* 0x000000221c4c723c */ /* 0x000fe2000004184c */
[----:B------:R-:W-:-:S05]  /*16470*/  LOP3.LUT R32, R52, 0x6, RZ, 0xc0, !PT ;  /* 0x0000000634207812 */ /* 0x000fca00078ec0ff */
[----:B---3--:R-:W-:Y:S01]  /*16480*/  HMMA.16816.F32.BF16 R80, R28, R56, R80 ;  /* 0x000000381c50723c */ /* 0x008fe20000041850 */
[----:B------:R-:W-:-:S04]  /*16490*/  IMAD R32, R165, 0x40, R32 ;  /* 0x00000040a5207824 */ /* 0x000fc800078e0220 */
[C---:B------:R-:W-:Y:S01]  /*164a0*/  VIADD R37, R32.reuse, 0xffffffc0 ;  /* 0xffffffc020257836 */ /* 0x040fe20000000000 */
[----:B------:R-:W-:Y:S01]  /*164b0*/  HMMA.16816.F32.BF16 R72, R28, R58, R72 ;  /* 0x0000003a1c48723c */ /* 0x000fe20000041848 */
[----:B------:R-:W2:Y:S01]  /*164c0*/  LDSM.16.M88.4 R28, [R216+0x7800] ;  /* 0x00780000d81c783b */ /* 0x000ea20000000200 */
[----:B------:R-:W-:Y:S01]  /*164d0*/  VIADD R33, R32, 0xffffffc8 ;  /* 0xffffffc820217836 */ /* 0x000fe20000000000 */
[----:B------:R-:W-:-:S04]  /*164e0*/  DEPBAR.LE SB0, 0x0 ;  /* 0x000080000000791a */ /* 0x000fc80000000000 */
[C---:B------:R-:W-:Y:S01]  /*164f0*/  HMMA.16816.F32.BF16 R20, R48.reuse, R44, R20 ;  /* 0x0000002c3014723c */ /* 0x040fe20000041814 */
[C---:B------:R-:W-:Y:S01]  /*16500*/  VIADD R35, R32.reuse, 0xffffffc1 ;  /* 0xffffffc120237836 */ /* 0x040fe20000000000 */
[-C--:B------:R-:W-:Y:S01]  /*16510*/  ISETP.GE.AND P1, PT, R37, R54.reuse, PT ;  /* 0x000000362500720c */ /* 0x080fe20003f26270 */
[C---:B------:R-:W-:Y:S01]  /*16520*/  VIADD R37, R32.reuse, 0xffffffd1 ;  /* 0xffffffd120257836 */ /* 0x040fe20000000000 */
[-C--:B------:R-:W-:Y:S01]  /*16530*/  ISETP.GE.AND P6, PT, R33, R54.reuse, PT ;  /* 0x000000362100720c */ /* 0x080fe20003fc6270 */
[C---:B------:R-:W-:Y:S01]  /*16540*/  VIADD R33, R32.reuse, 0xffffffd0 ;  /* 0xffffffd020217836 */ /* 0x040fe20000000000 */
[C---:B------:R-:W-:Y:S01]  /*16550*/  HMMA.16816.F32.BF16 R16, R48.reuse, R46, R16 ;  /* 0x0000002e3010723c */ /* 0x040fe20000041810 */
[-C--:B------:R-:W-:Y:S01]  /*16560*/  ISETP.GE.AND P0, PT, R35, R54.reuse, PT ;  /* 0x000000362300720c */ /* 0x080fe20003f06270 */
[----:B------:R-:W-:Y:S01]  /*16570*/  VIADD R35, R32, 0xffffffc9 ;  /* 0xffffffc920237836 */ /* 0x000fe20000000000 */
[-C--:B------:R-:W-:Y:S02]  /*16580*/  ISETP.GE.AND P3, PT, R37, R54.reuse, PT ;  /* 0x000000362500720c */ /* 0x080fe40003f66270 */
[-C--:B------:R-:W-:Y:S01]  /*16590*/  ISETP.GE.AND P4, PT, R33, R54.reuse, PT ;  /* 0x000000362100720c */ /* 0x080fe20003f86270 */
[----:B------:R-:W-:Y:S01]  /*165a0*/  HMMA.16816.F32.BF16 R12, R48, R8, R12 ;  /* 0x00000008300c723c */ /* 0x000fe2000004180c */
[----:B------:R-:W-:-:S05]  /*165b0*/  ISETP.GE.AND P5, PT, R35, R54, PT ;  /* 0x000000362300720c */ /* 0x000fca0003fa6270 */
[----:B-1----:R-:W-:Y:S01]  /*165c0*/  HMMA.16816.F32.BF16 R64, R48, R4, R64 ;  /* 0x000000043040723c */ /* 0x002fe20000041840 */
[----:B------:R-:W-:-:S05]  /*165d0*/  VIADD R9, R32, 0xffffffd8 ;  /* 0xffffffd820097836 */ /* 0x000fca0000000000 */
[C---:B------:R-:W-:Y:S01]  /*165e0*/  HMMA.16816.F32.BF16 R68, R48.reuse, R10, R68 ;  /* 0x0000000a3044723c */ /* 0x040fe20000041844 */
[----:B------:R-:W-:Y:S01]  /*165f0*/  VIADD R5, R32, 0xffffffe1 ;  /* 0xffffffe120057836 */ /* 0x000fe20000000000 */
[----:B------:R-:W-:Y:S02]  /*16600*/  FSEL R36, R20, -INF , !P1 ;  /* 0xff80000014247808 */ /* 0x000fe40004800000 */
[-C--:B------:R-:W-:Y:S01]  /*16610*/  ISETP.GE.AND P2, PT, R9, R54.reuse, PT ;  /* 0x000000360900720c */ /* 0x080fe20003f46270 */
[----:B------:R-:W-:Y:S01]  /*16620*/  VIADD R9, R32, 0xffffffe0 ;  /* 0xffffffe020097836 */ /* 0x000fe20000000000 */
[----:B------:R-:W-:Y:S01]  /*16630*/  FSEL R20, R18, -INF , !P6 ;  /* 0xff80000012147808 */ /* 0x000fe20007000000 */
[C---:B------:R-:W-:Y:S01]  /*16640*/  HMMA.16816.F32.BF16 R76, R48.reuse, R6, R76 ;  /* 0x00000006304c723c */ /* 0x040fe2000004184c */
[----:B------:R-:W-:Y:S01]  /*16650*/  FSEL R40, R16, -INF , !P6 ;  /* 0xff80000010287808 */ /* 0x000fe20007000000 */
[C---:B------:R-:W-:Y:S01]  /*16660*/  VIADD R11, R32.reuse, 0xffffffd9 ;  /* 0xffffffd9200b7836 */ /* 0x040fe20000000000 */
[----:B------:R-:W-:Y:S01]  /*16670*/  ISETP.GE.AND P6, PT, R5, R54, PT ;  /* 0x000000360500720c */ /* 0x000fe20003fc6270 */
[----:B------:R-:W-:Y:S01]  /*16680*/  VIADD R5, R32, 0xffffffe9 ;  /* 0xffffffe920057836 */ /* 0x000fe20000000000 */
[----:B------:R-:W-:Y:S01]  /*16690*/  FSEL R8, R14, -INF , !P4 ;  /* 0xff8000000e087808 */ /* 0x000fe20006000000 */
[----:B--2---:R-:W-:Y:S01]  /*166a0*/  HMMA.16816.F32.BF16 R72, R48, R30, R72 ;  /* 0x0000001e3048723c */ /* 0x004fe20000041848 */
[----:B------:R-:W-:Y:S01]  /*166b0*/  VIADD R7, R32, 0xffffffe8 ;  /* 0xffffffe820077836 */ /* 0x000fe20000000000 */
[----:B------:R-:W-:-:S02]  /*166c0*/  FSEL R12, R12, -INF , !P4 ;  /* 0xff8000000c0c7808 */ /* 0x000fc40006000000 */
[-C--:B------:R-:W-:Y:S01]  /*166d0*/  ISETP.GE.AND P4, PT, R5, R54.reuse, PT ;  /* 0x000000360500720c */ /* 0x080fe20003f86270 */
[C---:B------:R-:W-:Y:S01]  /*166e0*/  VIADD R5, R32.reuse, 0xfffffff0 ;  /* 0xfffffff020057836 */ /* 0x040fe20000000000 */
[----:B------:R-:W-:Y:S01]  /*166f0*/  FSEL R18, R19, -INF , !P5 ;  /* 0xff80000013127808 */ /* 0x000fe20006800000 */
[----:B------:R-:W-:Y:S01]  /*16700*/  HMMA.16816.F32.BF16 R80, R48, R28, R80 ;  /* 0x0000001c3050723c */ /* 0x000fe20000041850 */
[----:B------:R-:W-:Y:S02]  /*16710*/  FSEL R42, R17, -INF , !P5 ;  /* 0xff800000112a7808 */ /* 0x000fe40006800000 */
[----:B------:R-:W-:Y:S02]  /*16720*/  FSEL R24, R23, -INF , !P0 ;  /* 0xff80000017187808 */ /* 0x000fe40004000000 */
[----:B------:R-:W-:Y:S02]  /*16730*/  FSEL R38, R21, -INF , !P0 ;  /* 0xff80000015267808 */ /* 0x000fe40004000000 */
[-C--:B------:R-:W-:Y:S01]  /*16740*/  ISETP.GE.AND P5, PT, R7, R54.reuse, PT ;  /* 0x000000360700720c */ /* 0x080fe20003fa6270 */
[----:B------:R-:W-:Y:S01]  /*16750*/  VIADD R7, R32, 0xfffffff9 ;  /* 0xfffffff920077836 */ /* 0x000fe20000000000 */
[----:B------:R-:W-:-:S02]  /*16760*/  ISETP.GE.AND P0, PT, R9, R54, PT ;  /* 0x000000360900720c */ /* 0x000fc40003f06270 */
[----:B------:R-:W-:Y:S02]  /*16770*/  FSEL R6, R15, -INF , !P3 ;  /* 0xff8000000f067808 */ /* 0x000fe40005800000 */
[----:B------:R-:W-:Y:S02]  /*16780*/  FSEL R16, R13, -INF , !P3 ;  /* 0xff8000000d107808 */ /* 0x000fe40005800000 */
[-C--:B------:R-:W-:Y:S01]  /*16790*/  ISETP.GE.AND P3, PT, R5, R54.reuse, PT ;  /* 0x000000360500720c */ /* 0x080fe20003f66270 */
[----:B------:R-:W-:Y:S01]  /*167a0*/  VIADD R5, R32, 0xfffffff1 ;  /* 0xfffffff120057836 */ /* 0x000fe20000000000 */
[----:B------:R-:W-:Y:S02]  /*167b0*/  FSEL R186, R66, -INF , !P0 ;  /* 0xff80000042ba7808 */ /* 0x000fe40004000000 */
[----:B------:R-:W-:Y:S02]  /*167c0*/  FSEL R182, R64, -INF , !P0 ;  /* 0xff80000040b67808 */ /* 0x000fe40004000000 */
[----:B------:R-:W-:-:S02]  /*167d0*/  ISETP.GE.AND P0, PT, R7, R54, PT ;  /* 0x000000360700720c */ /* 0x000fc40003f06270 */
[----:B------:R-:W-:Y:S02]  /*167e0*/  FSEL R0, R70, -INF , !P2 ;  /* 0xff80000046007808 */ /* 0x000fe40005000000 */
[----:B------:R-:W-:Y:S02]  /*167f0*/  FSEL R10, R68, -INF , !P2 ;  /* 0xff800000440a7808 */ /* 0x000fe40005000000 */
[----:B------:R-:W-:Y:S01]  /*16800*/  ISETP.GE.AND P2, PT, R5, R54, PT ;  /* 0x000000360500720c */ /* 0x000fe20003f46270 */
[----:B------:R-:W-:Y:S01]  /*16810*/  VIADD R5, R32, 0xfffffff8 ;  /* 0xfffffff820057836 */ /* 0x000fe20000000000 */
[----:B------:R-:W-:Y:S02]  /*16820*/  FSEL R32, R75, -INF , !P0 ;  /* 0xff8000004b207808 */ /* 0x000fe40004000000 */
[----:B------:R-:W-:Y:S02]  /*16830*/  FSEL R35, R73, -INF , !P0 ;  /* 0xff80000049237808 */ /* 0x000fe40004000000 */
[----:B------:R-:W-:-:S02]  /*16840*/  ISETP.GE.AND P0, PT, R165, 0x2, PT ;  /* 0x00000002a500780c */ /* 0x000fc40003f06270 */
[----:B------:R-:W-:Y:S02]  /*16850*/  FSEL R22, R22, -INF , !P1 ;  /* 0xff80000016167808 */ /* 0x000fe40004800000 */
[-C--:B------:R-:W-:Y:S02]  /*16860*/  ISETP.GE.AND P1, PT, R11, R54.reuse, PT ;  /* 0x000000360b00720c */ /* 0x080fe40003f26270 */
[----:B------:R-:W-:Y:S02]  /*16870*/  FSEL R246, R67, -INF , !P6 ;  /* 0xff80000043f67808 */ /* 0x000fe40007000000 */
[----:B------:R-:W-:Y:S02]  /*16880*/  FSEL R4, R71, -INF , !P1 ;  /* 0xff80000047047808 */ /* 0x000fe40004800000 */
        /* <DEDUP_REMOVED lines=21> */
[----:B------:R-:W-:Y:S01]  /*169e0*/  IABS R7, R3 ;  /* 0x0000000300077213 */ /* 0x000fe20000000000 */
[----:B------:R-:W3:Y:S01]  /*169f0*/  LD.E.64 R46, desc[UR6][R26.64+0x20] ;  /* 0x000020061a2e7980 */ /* 0x000ee2000c101b00 */
        /* <DEDUP_REMOVED lines=44> */
[----:B--2---:R-:W-:-:S04]  /*16cc0*/  IMAD R5, R45, R7, RZ ;  /* 0x000000072d057224 */ /* 0x004fc800078e02ff */
[----:B------:R-:W-:Y:S01]  /*16cd0*/  IMAD R30, R44, R30, R5 ;  /* 0x0000001e2c1e7224 */ /* 0x000fe200078e0205 */
[----:B----4-:R-:W-:Y:S01]  /*16ce0*/  IADD3 R3, -R28, R3, RZ ;  /* 0x000000031c037210 */ /* 0x010fe20007ffe1ff */
[----:B------:R-:W-:-:S03]  /*16cf0*/  IMAD.WIDE.U32 R28, R44, R7, RZ ;  /* 0x000000072c1c7225 */ /* 0x000fc600078e00ff */
[----:B------:R-:W-:Y:S01]  /*16d00*/  SHF.R.S32.HI R7, RZ, 0x1f, R3 ;  /* 0x0000001fff077819 */ /* 0x000fe20000011403 */
[----:B---3--:R-:W-:Y:S02]  /*16d10*/  IMAD R5, R47, R3, RZ ;  /* 0x000000032f057224 */ /* 0x008fe400078e02ff */
[----:B------:R-:W-:Y:S02]  /*16d20*/  IMAD.IADD R29, R29, 0x1, R30 ;  /* 0x000000011d1d7824 */ /* 0x000fe400078e021e */
[----:B------:R-:W-:Y:S02]  /*16d30*/  IMAD R5, R46, R7, R5 ;  /* 0x000000072e057224 */ /* 0x000fe400078e0205 */
[----:B------:R-:W-:-:S05]  /*16d40*/  IMAD.WIDE.U32 R28, R3, R46, R28 ;  /* 0x0000002e031c7225 */ /* 0x000fca00078e001c */
[----:B------:R-:W-:Y:S01]  /*16d50*/  IADD3 R30, R29, R5, RZ ;  /* 0x000000051d1e7210 */ /* 0x000fe20007ffe0ff */
[----:B------:R-:W-:Y:S01]  /*16d60*/  IMAD.MOV.U32 R5, RZ, RZ, R28 ;  /* 0x000000ffff057224 */ /* 0x000fe200078e001c */
[----:B------:R-:W-:Y:S05]  /*16d70*/  BRA `(.L_x_4332) ;  /* 0x00000000000c7947 */ /* 0x000fea0003800000 */
.L_x_4331:
[----:B------:R-:W2:Y:S02]  /*16d80*/  LD.E R5, desc[UR6][R26.64+0x38] ;  /* 0x000038061a057980 */ /* 0x000ea4000c101900 */
[----:B--2---:R-:W-:-:S04]  /*16d90*/  LEA R5, -R5, RZ, 0x6 ;  /* 0x000000ff05057211 */ /* 0x004fc800078e31ff */
[----:B------:R-:W-:Y:S02]  /*16da0*/  SHF.R.S32.HI R30, RZ, 0x1f, R5 ;  /* 0x0000001fff1e7819 */ /* 0x000fe40000011405 */
.L_x_4332:
[----:B------:R-:W-:Y:S05]  /*16db0*/  BSYNC B0 ;  /* 0x0000000000007941 */ /* 0x000fea0003800000 */
.L_x_4330:
[C---:B------:R-:W-:Y:S01]  /*16dc0*/  IMAD.SHL.U32 R3, R166.reuse, 0x20, RZ ;  /* 0x00000020a6037824 */ /* 0x040fe200078e00ff */
[C---:B------:R-:W-:Y:S02]  /*16dd0*/  LEA R232, P2, R5.reuse, R232, 0x1 ;  /* 0x000000e805e87211 */ /* 0x040fe400078408ff */
[----:B------:R-:W-:Y:S02]  /*16de0*/  SHF.L.U64.HI R28, R166, 0x5, R167 ;  /* 0x00000005a61c7819 */ /* 0x000fe400000102a7 */
[----:B------:R-:W-:Y:S01]  /*16df0*/  IADD3 R44, P1, R232, R3, RZ ;  /* 0x00000003e82c7210 */ /* 0x000fe20007f3e0ff */
[----:B------:R-:W-:Y:S01]  /*16e00*/  IMAD.MOV.U32 R230, RZ, RZ, R232 ;  /* 0x000000ffffe67224 */ /* 0x000fe200078e00e8 */
[----:B------:R-:W-:Y:S02]  /*16e10*/  LEA.HI.X R231, R5, R231, R30, 0x1, P2 ;  /* 0x000000e705e77211 */ /* 0x000fe400010f0c1e */
[----:B------:R-:W-:-:S03]  /*16e20*/  IADD3 R30, P2, R44, R3, RZ ;  /* 0x000000032c1e7210 */ /* 0x000fc60007f5e0ff */
[--C-:B------:R-:W-:Y:S01]  /*16e30*/  IMAD.X R45, R231, 0x1, R28.reuse, P1 ;  /* 0x00000001e72d7824 */ /* 0x100fe200008e061c */
[----:B------:R-:W-:Y:S01]  /*16e40*/  @!PT LDS RZ, [RZ] ;  /* 0x00000000fffff984 */ /* 0x000fe20000000800 */
[----:B------:R-:W-:Y:S01]  /*16e50*/  @!PT LDS RZ, [RZ] ;  /* 0x00000000fffff984 */ /* 0x000fe20000000800 */
[----:B------:R-:W-:Y:S01]  /*16e60*/  @!PT LDS RZ, [RZ] ;  /* 0x00000000fffff984 */ /* 0x000fe20000000800 */
[----:B------:R1:W-:Y:S01]  /*16e70*/  LDGSTS.E.BYPASS.LTC128B.128 [R239+0x8000], desc[UR6][R230.64] ;  /* 0x08000000e6ef7fae */ /* 0x0003e2000b901d46 */
[----:B------:R-:W-:Y:S02]  /*16e80*/  IADD3 R46, P1, R30, R3, RZ ;  /* 0x000000031e2e7210 */ /* 0x000fe40007f3e0ff */
[--C-:B------:R-:W-:Y:S01]  /*16e90*/  IMAD.X R31, R45, 0x1, R28.reuse, P2 ;  /* 0x000000012d1f7824 */ /* 0x100fe200010e061c */
        /* <DEDUP_REMOVED lines=17> */
.L_x_4329:
[----:B------:R-:W-:Y:S05]  /*16fb0*/  BSYNC B1 ;  /* 0x0000000000017941 */ /* 0x000fea0003800000 */
.L_x_4328:
        /* <DEDUP_REMOVED lines=31> */
[----:B-1----:R-:W-:Y:S01]  /*171b0*/  IADD3 R230, R25, R2, RZ ;  /* 0x0000000219e67210 */ /* 0x002fe20007ffe0ff */
[----:B------:R-:W1:Y:S03]  /*171c0*/  SHFL.BFLY PT, R5, R28, 0x2, 0x1f ;  /* 0x0c401f001c057f89 */ /* 0x000e6600000e0000 */
[----:B------:R-:W-:Y:S01]  /*171d0*/  LEA R230, R230, UR4, 0x1 ;  /* 0x00000004e6e67c11 */ /* 0x000fe2000f8e08ff */
[----:B--2---:R-:W2:Y:S03]  /*171e0*/  SHFL.BFLY PT, R26, R7, 0x2, 0x1f ;  /* 0x0c401f00071a7f89 */ /* 0x004ea600000e0000 */
[-C--:B------:R-:W-:Y:S01]  /*171f0*/  LEA R229, R55, R230.reuse, 0x1 ;  /* 0x000000e637e57211 */ /* 0x080fe200078e08ff */
[----:B------:R-:W-:Y:S01]  /*17200*/  LDSM.16.MT88.4 R156, [R230+0x10000] ;  /* 0x01000000e69c783b */ /* 0x000fe20000004200 */
[----:B------:R-:W-:-:S02]  /*17210*/  LEA R228, R53, R230, 0x1 ;  /* 0x000000e635e47211 */ /* 0x000fc400078e08ff */
[----:B------:R-:W-:Y:S01]  /*17220*/  LEA R227, R53, R229, 0x1 ;  /* 0x000000e535e37211 */ /* 0x000fe200078e08ff */
        /* <DEDUP_REMOVED lines=14> */
[----:B--2---:R-:W-:-:S03]  /*17310*/  FMNMX.FTZ R3, R26, R3, !PT ;  /* 0x000000031a037209 */ /* 0x004fc60007810000 */
[----:B------:R-:W-:Y:S01]  /*17320*/  LDSM.16.MT88.4 R120, [R227+0x14000] ;  /* 0x01400000e378783b */ /* 0x000fe20000004200 */
[----:B------:R-:W-:-:S03]  /*17330*/  FSETP.NEU.FTZ.AND P1, PT, R164, -INF , PT ;  /* 0xff800000a400780b */ /* 0x000fc60003f3d000 */
[----:B------:R-:W-:Y:S04]  /*17340*/  LDSM.16.MT88.4 R128, [R230+0x16000] ;  /* 0x01600000e680783b */ /* 0x000fe80000004200 */
[----:B------:R-:W-:Y:S04]  /*17350*/  LDSM.16.MT88.4 R152, [R229+0x16000] ;  /* 0x01600000e598783b */ /* 0x000fe80000004200 */
[----:B------:R-:W-:Y:S04]  /*17360*/  LDSM.16.MT88.4 R148, [R228+0x16000] ;  /* 0x01600000e494783b */ /* 0x000fe80000004200 */
[----:B------:R-:W-:Y:S01]  /*17370*/  LDSM.16.MT88.4 R28, [R229+0x10800] ;  /* 0x01080000e51c783b */ /* 0x000fe20000004200 */
        /* <DEDUP_REMOVED lines=13> */
[-C--:B------:R-:W-:Y:S01]  /*17450*/  FFMA.FTZ R176, R18, R34.reuse, -R33 ;  /* 0x0000002212b07223 */ /* 0x080fe20000010821 */
[----:B------:R-:W1:Y:S01]  /*17460*/  LDSM.16.MT88.4 R40, [R229+0x10000] ;  /* 0x01000000e528783b */ /* 0x000e620000004200 */
[-CC-:B------:R-:W-:Y:S01]  /*17470*/  FFMA.FTZ R2, R14, R34.reuse, -R195.reuse ;  /* 0x000000220e027223 */ /* 0x180fe200000108c3 */
[----:B------:R-:W-:Y:S01]  /*17480*/  MUFU.EX2 R183, R183 ;  /* 0x000000b700b77308 */ /* 0x000fe20000000800 */
[-C--:B------:R-:W-:Y:S01]  /*17490*/  FFMA.FTZ R173, R10, R34.reuse, -R195 ;  /* 0x000000220aad7223 */ /* 0x080fe200000108c3 */
[----:B------:R-:W2:Y:S01]  /*174a0*/  LDSM.16.MT88.4 R12, [R227+0x16000] ;  /* 0x01600000e30c783b */ /* 0x000ea20000004200 */
[-CC-:B------:R-:W-:Y:S01]  /*174b0*/  FFMA.FTZ R175, R8, R34.reuse, -R33.reuse ;  /* 0x0000002208af7223 */ /* 0x180fe20000010821 */
[-C--:B------:R-:W-:Y:S01]  /*174c0*/  FFMA.FTZ R171, R0, R34.reuse, -R33 ;  /* 0x0000002200ab7223 */ /* 0x080fe20000010821 */
[-C--:B------:R-:W-:Y:S01]  /*174d0*/  FFMA.FTZ R172, R16, R34.reuse, -R195 ;  /* 0x0000002210ac7223 */ /* 0x080fe200000108c3 */
[----:B------:R-:W3:Y:S01]  /*174e0*/  LDSM.16.MT88.4 R8, [R230+0x10800] ;  /* 0x01080000e608783b */ /* 0x000ee20000004200 */
[-CC-:B------:R-:W-:Y:S01]  /*174f0*/  FFMA.FTZ R170, R6, R34.reuse, -R33.reuse ;  /* 0x0000002206aa7223 */ /* 0x180fe20000010821 */
[----:B------:R-:W4:Y:S01]  /*17500*/  MUFU.EX2 R180, R180 ;  /* 0x000000b400b47308 */ /* 0x000f220000000800 */
[-C--:B------:R-:W-:Y:S01]  /*17510*/  FFMA.FTZ R0, R4, R34.reuse, -R33 ;  /* 0x0000002204007223 */ /* 0x080fe20000010821 */
[----:B------:R-:W5:Y:S01]  /*17520*/  LDSM.16.MT88.4 R16, [R227+0x10800] ;  /* 0x01080000e310783b */ /* 0x000f620000004200 */
[-CC-:B------:R-:W-:Y:S01]  /*17530*/  FFMA.FTZ R182, R182, R34.reuse, -R195.reuse ;  /* 0x00000022b6b67223 */ /* 0x180fe200000108c3 */
[-CC-:B------:R-:W-:Y:S01]  /*17540*/  FFMA.FTZ R187, R250, R34.reuse, -R195.reuse ;  /* 0x00000022fabb7223 */ /* 0x180fe200000108c3 */
[-CC-:B------:R-:W-:Y:S01]  /*17550*/  FFMA.FTZ R184, R184, R34.reuse, -R195.reuse ;  /* 0x00000022b8b87223 */ /* 0x180fe200000108c3 */
[----:B------:R-:W5:Y:S01]  /*17560*/  LDSM.16.MT88.4 R20, [R230+0x12800] ;  /* 0x01280000e614783b */ /* 0x000f620000004200 */
[-C--:B------:R-:W-:Y:S01]  /*17570*/  FFMA.FTZ R189, R248, R34.reuse, -R195 ;  /* 0x00000022f8bd7223 */ /* 0x080fe200000108c3 */
[----:B------:R-:W-:Y:S01]  /*17580*/  MUFU.EX2 R179, R179 ;  /* 0x000000b300b37308 */ /* 0x000fe20000000800 */
[-CC-:B------:R-:W-:Y:S01]  /*17590*/  FFMA.FTZ R186, R186, R34.reuse, -R33.reuse ;  /* 0x00000022baba7223 */ /* 0x180fe20000010821 */
[----:B------:R-:W-:Y:S01]  /*175a0*/  LDSM.16.MT88.4 R24, [R228+0x10800] ;  /* 0x01080000e418783b */ /* 0x000fe20000004200 */
[-CC-:B------:R-:W-:Y:S01]  /*175b0*/  FFMA.FTZ R191, R246, R34.reuse, -R33.reuse ;  /* 0x00000022f6bf7223 */ /* 0x180fe20000010821 */
[-CC-:B------:R-:W-:Y:S01]  /*175c0*/  FFMA.FTZ R188, R188, R34.reuse, -R33.reuse ;  /* 0x00000022bcbc7223 */ /* 0x180fe20000010821 */
[-C--:B------:R-:W-:Y:S01]  /*175d0*/  FFMA.FTZ R193, R202, R34.reuse, -R33 ;  /* 0x00000022cac17223 */ /* 0x080fe20000010821 */
[-CC-:B------:R-:W-:Y:S01]  /*175e0*/  FFMA.FTZ R197, R200, R34.reuse, -R195.reuse ;  /* 0x00000022c8c57223 */ /* 0x180fe200000108c3 */
[-CC-:B------:R-:W-:Y:S01]  /*175f0*/  FFMA.FTZ R198, R198, R34.reuse, -R195.reuse ;  /* 0x00000022c6c67223 */ /* 0x180fe200000108c3 */
[----:B------:R-:W1:Y:S01]  /*17600*/  MUFU.EX2 R174, R174 ;  /* 0x000000ae00ae7308 */ /* 0x000e620000000800 */
[----:B----4-:R-:W-:Y:S01]  /*17610*/  F2FP.BF16.F32.PACK_AB R144, R180, R183 ;  /* 0x000000b7b490723e */ /* 0x010fe200000010ff */
[-CC-:B------:R-:W-:Y:S01]  /*17620*/  FFMA.FTZ R196, R196, R34.reuse, -R195.reuse ;  /* 0x00000022c4c47223 */ /* 0x180fe200000108c3 */
[-C--:B------:R-:W-:Y:S01]  /*17630*/  FFMA.FTZ R195, R35, R34.reuse, -R195 ;  /* 0x0000002223c37223 */ /* 0x080fe200000108c3 */
[-CC-:B------:R-:W-:Y:S01]  /*17640*/  FFMA.FTZ R194, R194, R34.reuse, -R33.reuse ;  /* 0x00000022c2c27223 */ /* 0x180fe20000010821 */
[-CC-:B------:R-:W-:Y:S01]  /*17650*/  FFMA.FTZ R199, R192, R34.reuse, -R33.reuse ;  /* 0x00000022c0c77223 */ /* 0x180fe20000010821 */
[-CC-:B------:R-:W-:Y:S01]  /*17660*/  FFMA.FTZ R190, R190, R34.reuse, -R33.reuse ;  /* 0x00000022bebe7223 */ /* 0x180fe20000010821 */
[----:B------:R-:W-:Y:S01]  /*17670*/  FFMA.FTZ R251, R32, R34, -R33 ;  /* 0x0000002220fb7223 */ /* 0x000fe20000010821 */
[----:B------:R-:W-:Y:S01]  /*17680*/  MUFU.EX2 R178, R178 ;  /* 0x000000b200b27308 */ /* 0x000fe20000000800 */
[----:B------:R-:W-:Y:S01]  /*17690*/  FADD.FTZ R180, R183, R180 ;  /* 0x000000b4b7b47221 */ /* 0x000fe20000010000 */
[----:B------:R-:W-:Y:S06]  /*176a0*/  LDSM.16.MT88.4 R32, [R230+0x15800] ;  /* 0x01580000e620783b */ /* 0x000fec0000004200 */
[----:B------:R-:W4:Y:S01]  /*176b0*/  MUFU.EX2 R185, R185 ;  /* 0x000000b900b97308 */ /* 0x000f220000000800 */
[----:B-1----:R-:W-:Y:S01]  /*176c0*/  F2FP.BF16.F32.PACK_AB R146, R174, R179 ;  /* 0x000000b3ae92723e */ /* 0x002fe200000010ff */
[----:B------:R-:W-:-:S04]  /*176d0*/  FADD.FTZ R179, R179, R180 ;  /* 0x000000b4b3b37221 */ /* 0x000fc80000010000 */
[----:B------:R-:W-:Y:S02]  /*176e0*/  FADD.FTZ R174, R174, R179 ;  /* 0x000000b3aeae7221 */ /* 0x000fe40000010000 */
[----:B------:R-:W-:Y:S08]  /*176f0*/  MUFU.EX2 R181, R181 ;  /* 0x000000b500b57308 */ /* 0x000ff00000000800 */
[----:B------:R-:W1:Y:S01]  /*17700*/  MUFU.EX2 R176, R176 ;  /* 0x000000b000b07308 */ /* 0x000e620000000800 */
[----:B----4-:R-:W-:Y:S01]  /*17710*/  F2FP.BF16.F32.PACK_AB R145, R185, R178 ;  /* 0x000000b2b991723e */ /* 0x010fe200000010ff */
[----:B------:R-:W-:-:S06]  /*17720*/  FADD.FTZ R178, R178, R185 ;  /* 0x000000b9b2b27221 */ /* 0x000fcc0000010000 */
[----:B------:R-:W-:Y:S08]  /*17730*/  MUFU.EX2 R177, R177 ;  /* 0x000000b100b17308 */ /* 0x000ff00000000800 */
[----:B------:R-:W4:Y:S01]  /*17740*/  MUFU.EX2 R172, R172 ;  /* 0x000000ac00ac7308 */ /* 0x000f220000000800 */
[----:B-1----:R-:W-:Y:S01]  /*17750*/  F2FP.BF16.F32.PACK_AB R147, R176, R181 ;  /* 0x000000b5b093723e */ /* 0x002fe200000010ff */
[----:B------:R-:W-:-:S04]  /*17760*/  FADD.FTZ R181, R181, R178 ;  /* 0x000000b2b5b57221 */ /* 0x000fc80000010000 */
[----:B------:R-:W-:Y:S02]  /*17770*/  FADD.FTZ R176, R176, R181 ;  /* 0x000000b5b0b07221 */ /* 0x000fe40000010000 */
[C---:B------:R-:W-:Y:S01]  /*17780*/  HMMA.16816.F32.BF16 R160, R144.reuse, R156, RZ ;  /* 0x0000009c90a0723c */ /* 0x040fe200000418ff */
[----:B------:R-:W-:Y:S05]  /*17790*/  MUFU.EX2 R173, R173 ;  /* 0x000000ad00ad7308 */ /* 0x000fea0000000800 */
[C---:B------:R-:W-:Y:S03]  /*177a0*/  HMMA.16816.F32.BF16 R156, R144.reuse, R158, RZ ;  /* 0x0000009e909c723c */ /* 0x040fe600000418ff */
[----:B------:R-:W1:Y:S01]  /*177b0*/  MUFU.EX2 R2, R2 ;  /* 0x0000000200027308 */ /* 0x000e620000000800 */
[C---:B----4-:R-:W-:Y:S01]  /*177c0*/  F2FP.BF16.F32.PACK_AB R4, R172.reuse, R177 ;  /* 0x000000b1ac04723e */ /* 0x050fe200000010ff */
[----:B------:R-:W-:Y:S01]  /*177d0*/  FADD.FTZ R177, R177, R174 ;  /* 0x000000aeb1b17221 */ /* 0x000fe20000010000 */
[----:B------:R-:W-:Y:S03]  /*177e0*/  HMMA.16816.F32.BF16 R36, R144, R40, RZ ;  /* 0x000000289024723c */ /* 0x000fe600000418ff */
[----:B------:R-:W-:-:S02]  /*177f0*/  FADD.FTZ R172, R172, R177 ;  /* 0x000000b1acac7221 */ /* 0x000fc40000010000 */
[----:B------:R-:W-:Y:S01]  /*17800*/  MUFU.EX2 R175, R175 ;  /* 0x000000af00af7308 */ /* 0x000fe20000000800 */
[C---:B------:R-:W-:Y:S06]  /*17810*/  HMMA.16816.F32.BF16 R44, R144.reuse, R48, RZ ;  /* 0x00000030902c723c */ /* 0x040fec00000418ff */
[----:B------:R-:W-:Y:S01]  /*17820*/  HMMA.16816.F32.BF16 R52, R144, R56, RZ ;  /* 0x000000389034723c */ /* 0x000fe200000418ff */
[----:B------:R-:W4:Y:S01]  /*17830*/  MUFU.EX2 R170, R170 ;  /* 0x000000aa00aa7308 */ /* 0x000f220000000800 */
[----:B-1----:R-:W-:Y:S01]  /*17840*/  F2FP.BF16.F32.PACK_AB R6, R2, R173 ;  /* 0x000000ad0206723e */ /* 0x002fe200000010ff */
[----:B------:R-:W-:-:S03]  /*17850*/  FADD.FTZ R173, R173, R172 ;  /* 0x000000acadad7221 */ /* 0x000fc60000010000 */
[C---:B------:R-:W-:Y:S01]  /*17860*/  HMMA.16816.F32.BF16 R60, R144.reuse, R64, RZ ;  /* 0x00000040903c723c */ /* 0x040fe200000418ff */
[----:B------:R-:W-:Y:S02]  /*17870*/  FADD.FTZ R173, R2, R173 ;  /* 0x000000ad02ad7221 */ /* 0x000fe40000010000 */
[----:B------:R-:W-:Y:S03]  /*17880*/  MUFU.EX2 R171, R171 ;  /* 0x000000ab00ab7308 */ /* 0x000fe60000000800 */
[C---:B------:R-:W-:Y:S05]  /*17890*/  HMMA.16816.F32.BF16 R68, R144.reuse, R72, RZ ;  /* 0x000000489044723c */ /* 0x040fea00000418ff */
[----:B------:R-:W1:Y:S01]  /*178a0*/  MUFU.EX2 R0, R0 ;  /* 0x0000000000007308 */ /* 0x000e620000000800 */
[----:B------:R-:W-:Y:S01]  /*178b0*/  HMMA.16816.F32.BF16 R76, R144, R80, RZ ;  /* 0x00000050904c723c */ /* 0x000fe200000418ff */
[----:B----4-:R-:W-:Y:S01]  /*178c0*/  F2FP.BF16.F32.PACK_AB R5, R170, R175 ;  /* 0x000000afaa05723e */ /* 0x010fe200000010ff */
[----:B------:R-:W-:-:S04]  /*178d0*/  FADD.FTZ R175, R175, R176 ;  /* 0x000000b0afaf7221 */ /* 0x000fc80000010000 */
[----:B------:R-:W-:Y:S01]  /*178e0*/  HMMA.16816.F32.BF16 R84, R144, R88, RZ ;  /* 0x000000589054723c */ /* 0x000fe200000418ff */
[----:B------:R-:W-:Y:S01]  /*178f0*/  MUFU.EX2 R182, R182 ;  /* 0x000000b600b67308 */ /* 0x000fe20000000800 */
[----:B------:R-:W-:-:S04]  /*17900*/  FADD.FTZ R170, R170, R175 ;  /* 0x000000afaaaa7221 */ /* 0x000fc80000010000 */
[C---:B------:R-:W-:Y:S03]  /*17910*/  HMMA.16816.F32.BF16 R92, R144.reuse, R96, RZ ;  /* 0x00000060905c723c */ /* 0x040fe600000418ff */
[----:B------:R-:W4:Y:S01]  /*17920*/  MUFU.EX2 R187, R187 ;  /* 0x000000bb00bb7308 */ /* 0x000f220000000800 */
[C---:B-1----:R-:W-:Y:S01]  /*17930*/  F2FP.BF16.F32.PACK_AB R7, R0.reuse, R171 ;  /* 0x000000ab0007723e */ /* 0x042fe200000010ff */
        /* <DEDUP_REMOVED lines=10> */
[----:B------:R-:W1:Y:S01]  /*179e0*/  MUFU.EX2 R191, R191 ;  /* 0x000000bf00bf7308 */ /* 0x000e620000000800 */
[C---:B------:R-:W-:Y:S06]  /*179f0*/  HMMA.16816.F32.BF16 R136, R144.reuse, R148, RZ ;  /* 0x000000949088723c */ /* 0x040fec00000418ff */
[C---:B------:R-:W-:Y:S01]  /*17a00*/  HMMA.16816.F32.BF16 R40, R144.reuse, R42, RZ ;  /* 0x0000002a9028723c */ /* 0x040fe200000418ff */
[----:B------:R-:W-:Y:S05]  /*17a10*/  MUFU.EX2 R188, R188 ;  /* 0x000000bc00bc7308 */ /* 0x000fea0000000800 */
[C---:B------:R-:W-:Y:S03]  /*17a20*/  HMMA.16816.F32.BF16 R48, R144.reuse, R50, RZ ;  /* 0x000000329030723c */ /* 0x040fe600000418ff */
[----:B------:R-:W1:Y:S03]  /*17a30*/  MUFU.EX2 R193, R193 ;  /* 0x000000c100c17308 */ /* 0x000e660000000800 */
        /* <DEDUP_REMOVED lines=19> */
[C---:B------:R-:W-:Y:S06]  /*17b70*/  HMMA.16816.F32.BF16 R148, R144.reuse, R150, RZ ;  /* 0x000000969094723c */ /* 0x040fec00000418ff */
[C---:B--2---:R-:W-:Y:S06]  /*17b80*/  HMMA.16816.F32.BF16 R140, R144.reuse, R12, RZ ;  /* 0x0000000c908c723c */ /* 0x044fec00000418ff */
[----:B------:R-:W-:Y:S01]  /*17b90*/  HMMA.16816.F32.BF16 R144, R144, R14, RZ ;  /* 0x0000000e9090723c */ /* 0x000fe200000418ff */
[----:B------:R-:W2:Y:S05]  /*17ba0*/  LDSM.16.MT88.4 R12, [R229+0x12800] ;  /* 0x01280000e50c783b */ /* 0x000eaa0000004200 */
[C---:B---3--:R-:W-:Y:S06]  /*17bb0*/  HMMA.16816.F32.BF16 R160, R4.reuse, R8, R160 ;  /* 0x0000000804a0723c */ /* 0x048fec00000418a0 */
[C---:B------:R-:W-:Y:S01]  /*17bc0*/  HMMA.16816.F32.BF16 R156, R4.reuse, R10, R156 ;  /* 0x0000000a049c723c */ /* 0x040fe2000004189c */
[----:B------:R-:W3:Y:S05]  /*17bd0*/  LDSM.16.MT88.4 R8, [R228+0x12800] ;  /* 0x01280000e408783b */ /* 0x000eea0000004200 */
[C---:B-----5:R-:W-:Y:S06]  /*17be0*/  HMMA.16816.F32.BF16 R52, R4.reuse, R16, R52 ;  /* 0x000000100434723c */ /* 0x060fec0000041834 */
[C---:B------:R-:W-:Y:S01]  /*17bf0*/  HMMA.16816.F32.BF16 R56, R4.reuse, R18, R56 ;  /* 0x000000120438723c */ /* 0x040fe20000041838 */
[----:B------:R-:W5:Y:S05]  /*17c00*/  LDSM.16.MT88.4 R16, [R230+0x14800] ;  /* 0x01480000e610783b */ /* 0x000f6a0000004200 */
[C---:B------:R-:W-:Y:S06]  /*17c10*/  HMMA.16816.F32.BF16 R60, R4.reuse, R20, R60 ;  /* 0x00000014043c723c */ /* 0x040fec000004183c */
        /* <DEDUP_REMOVED lines=31> */
[----:B------:R-:W-:Y:S05]  /*17e10*/  LDSM.16.MT88.4 R24, [R227+0x11000] ;  /* 0x01100000e318783b */ /* 0x000fea0000004200 */
[C---:B-----5:R-:W-:Y:S06]  /*17e20*/  HMMA.16816.F32.BF16 R132, R4.reuse, R16, R132 ;  /* 0x000000100484723c */ /* 0x060fec0000041884 */
[C---:B------:R-:W-:Y:S01]  /*17e30*/  HMMA.16816.F32.BF16 R152, R4.reuse, R18, R152 ;  /* 0x000000120498723c */ /* 0x040fe20000041898 */
[----:B------:R-:W1:Y:S05]  /*17e40*/  LDSM.16.MT88.4 R16, [R229+0x11000] ;  /* 0x01100000e510783b */ /* 0x000e6a0000004200 */
[C---:B--2---:R-:W-:Y:S06]  /*17e50*/  HMMA.16816.F32.BF16 R136, R4.reuse, R12, R136 ;  /* 0x0000000c0488723c */ /* 0x044fec0000041888 */
[C---:B------:R-:W-:Y:S01]  /*17e60*/  HMMA.16816.F32.BF16 R148, R4.reuse, R14, R148 ;  /* 0x0000000e0494723c */ /* 0x040fe20000041894 */
[----:B------:R-:W2:Y:S05]  /*17e70*/  LDSM.16.MT88.4 R12, [R228+0x11000] ;  /* 0x01100000e40c783b */ /* 0x000eaa0000004200 */
        /* <DEDUP_REMOVED lines=15> */
[----:B------:R-:W-:-:S04]  /*17f70*/  FADD.FTZ R193, R193, R188 ;  /* 0x000000bcc1c17221 */ /* 0x000fc80000010000 */
        /* <DEDUP_REMOVED lines=41> */
[C---:B-----5:R-:W-:Y:S06]  /*18210*/  HMMA.16816.F32.BF16 R132, R4.reuse, R24, R132 ;  /* 0x000000180484723c */ /* 0x060fec0000041884 */
[C---:B------:R-:W-:Y:S01]  /*18220*/  HMMA.16816.F32.BF16 R152, R4.reuse, R26, R152 ;  /* 0x0000001a0498723c */ /* 0x040fe20000041898 */
[----:B------:R-:W5:Y:S05]  /*18230*/  LDSM.16.MT88.4 R24, [R227+0x11800] ;  /* 0x01180000e318783b */ /* 0x000f6a0000004200 */
        /* <DEDUP_REMOVED lines=58> */
[----:B------:R-:W-:Y:S01]  /*185e0*/  SHF.L.U64.HI R248, R166, 0x5, R167 ;  /* 0x00000005a6f87819 */ /* 0x000fe200000102a7 */
[C---:B------:R-:W-:Y:S01]  /*185f0*/  IMAD.SHL.U32 R241, R168.reuse, 0x20, RZ ;  /* 0x00000020a8f17824 */ /* 0x040fe200078e00ff */
[----:B------:R-:W-:Y:S01]  /*18600*/  SHF.L.U64.HI R246, R168, 0x5, R169 ;  /* 0x00000005a8f67819 */ /* 0x000fe200000102a9 */
[----:B------:R-:W-:Y:S01]  /*18610*/  VIADD R249, R165, 0xfffffffe ;  /* 0xfffffffea5f97836 */ /* 0x000fe20000000000 */
[----:B------:R-:W-:Y:S01]  /*18620*/  SHF.L.U32 R247, R166, 0x5, RZ ;  /* 0x00000005a6f77819 */ /* 0x000fe200000006ff */
[----:B------:R-:W-:Y:S01]  /*18630*/  IMAD.MOV.U32 R167, RZ, RZ, R164 ;  /* 0x000000ffffa77224 */ /* 0x000fe200078e00a4 */
[----:B------:R-:W-:-:S07]  /*18640*/  MOV R0, R3 ;  /* 0x0000000300007202 */ /* 0x000fce0000000f00 */
.L_x_4342:
        /* <DEDUP_REMOVED lines=80> */
.L_x_4335:
[----:B--2---:R-:W-:Y:S02]  /*18b50*/  R2UR UR4, R164 ;  /* 0x00000000a40472ca */ /* 0x004fe400000e0000 */
[----:B------:R-:W-:Y:S11]  /*18b60*/  R2UR UR5, R165 ;  /* 0x00000000a50572ca */ /* 0x000ff600000e0000 */
[----:B------:R-:W-:Y:S02]  /*18b70*/  @!UPT UIADD3 URZ, URZ, URZ, URZ ;  /* 0x0000003f3f3ff290 */ /* 0x000fe4000fffe03f */
[----:B-1----:R-:W2:Y:S02]  /*18b80*/  LD.E R8, desc[UR4][R2.64+0x40] ;  /* 0x0000400402087980 */ /* 0x002ea4000c101900 */
[----:B--2---:R-:W-:Y:S05]  /*18b90*/  IMAD.U32 R8, R8, -0x40, RZ ;  /* 0xffffffc008087824 */ /* 0x004fea00078e00ff */
[----:B------:R-:W-:Y:S02]  /*18ba0*/  SHF.R.S32.HI R7, RZ, 0x1f, R8 ;  /* 0x0000001fff077819 */ /* 0x000fe40000011408 */
.L_x_4336:
[----:B------:R-:W-:Y:S05]  /*18bb0*/  BSYNC B0 ;  /* 0x0000000000007941 */ /* 0x000fea0003800000 */
.L_x_4334:
[----:B------:R-:W-:Y:S01]  /*18bc0*/  R2UR UR36, R164 ;  /* 0x00000000a42472ca */ /* 0x000fe200000e0000 */
[----:B------:R-:W-:Y:S01]  /*18bd0*/  BSSY B1, `(.L_x_4337) ;  /* 0x0000199000017945 */ /* 0x000fe20003800000 */
[C---:B------:R-:W-:Y:S02]  /*18be0*/  R2UR UR37, R165.reuse ;  /* 0x00000000a52572ca */ /* 0x040fe400000e0000 */
[----:B------:R-:W-:Y:S02]  /*18bf0*/  LEA R244, P0, R8, R244, 0x1 ;  /* 0x000000f408f47211 */ /* 0x000fe400078008ff */
[----:B------:R-:W-:Y:S02]  /*18c00*/  R2UR UR34, R164 ;  /* 0x00000000a42272ca */ /* 0x000fe400000e0000 */
[C---:B------:R-:W-:Y:S02]  /*18c10*/  R2UR UR35, R165.reuse ;  /* 0x00000000a52372ca */ /* 0x040fe400000e0000 */
[----:B------:R-:W-:Y:S02]  /*18c20*/  LEA.HI.X R245, R8, R245, R7, 0x1, P0 ;  /* 0x000000f508f57211 */ /* 0x000fe400000f0c07 */
[C---:B------:R-:W-:Y:S02]  /*18c30*/  R2UR UR32, R164.reuse ;  /* 0x00000000a42072ca */ /* 0x040fe400000e0000 */
[C---:B------:R-:W-:Y:S01]  /*18c40*/  R2UR UR33, R165.reuse ;  /* 0x00000000a52172ca */ /* 0x040fe200000e0000 */
[----:B------:R-:W-:Y:S01]  /*18c50*/  @!PT LDS RZ, [RZ] ;  /* 0x00000000fffff984 */ /* 0x000fe20000000800 */
[----:B------:R-:W-:Y:S01]  /*18c60*/  @!PT LDS RZ, [RZ] ;  /* 0x00000000fffff984 */ /* 0x000fe20000000800 */
[----:B------:R-:W-:Y:S01]  /*18c70*/  @!PT LDS RZ, [RZ] ;  /* 0x00000000fffff984 */ /* 0x000fe20000000800 */
[----:B------:R-:W-:Y:S01]  /*18c80*/  LDGSTS.E.BYPASS.LTC128B.128 [R239+0x10000], desc[UR36][R244.64] ;  /* 0x10000000f4ef7fae */ /* 0x000fe2000b901d64 */
[C---:B------:R-:W-:Y:S02]  /*18c90*/  R2UR UR30, R164.reuse ;  /* 0x00000000a41e72ca */ /* 0x040fe400000e0000 */
[C---:B------:R-:W-:Y:S02]  /*18ca0*/  R2UR UR31, R165.reuse ;  /* 0x00000000a51f72ca */ /* 0x040fe400000e0000 */
[C---:B------:R-:W-:Y:S01]  /*18cb0*/  R2UR UR28, R164.reuse ;  /* 0x00000000a41c72ca */ /* 0x040fe200000e0000 */
[----:B------:R-:W-:Y:S01]  /*18cc0*/  LDGSTS.E.BYPASS.LTC128B.128 [R239+0x12000], desc[UR34][R244.64+0x80] ;  /* 0x12000080f4ef7fae */ /* 0x000fe2000b901d62 */
[----:B------:R-:W-:Y:S02]  /*18cd0*/  R2UR UR29, R165 ;  /* 0x00000000a51d72ca */ /* 0x000fe400000e0000 */
[----:B------:R-:W-:Y:S02]  /*18ce0*/  IADD3 R6, P0, R241, R244, RZ ;  /* 0x000000f4f1067210 */ /* 0x000fe40007f1e0ff */
[----:B------:R-:W-:Y:S01]  /*18cf0*/  R2UR UR26, R164 ;  /* 0x00000000a41a72ca */ /* 0x000fe200000e0000 */
[----:B------:R-:W-:Y:S01]  /*18d00*/  LDGSTS.E.BYPASS.LTC128B.128 [R239+0x14000], desc[UR32][R244.64+0x100] ;  /* 0x14000100f4ef7fae */ /* 0x000fe2000b901d60 */
[C---:B------:R-:W-:Y:S01]  /*18d10*/  R2UR UR27, R165.reuse ;  /* 0x00000000a51b72ca */ /* 0x040fe200000e0000 */
[----:B------:R-:W-:Y:S01]  /*18d20*/  IMAD.X R7, R246, 0x1, R245, P0 ;  /* 0x00000001f6077824 */ /* 0x000fe200000e06f5 */
[C---:B------:R-:W-:Y:S01]  /*18d30*/  R2UR UR24, R164.reuse ;  /* 0x00000000a41872ca */ /* 0x040fe200000e0000 */
[----:B------:R-:W-:Y:S01]  /*18d40*/  LDGSTS.E.BYPASS.LTC128B.128 [R239+0x16000], desc[UR30][R244.64+0x180] ;  /* 0x16000180f4ef7fae */ /* 0x000fe2000b901d5e */
[C---:B------:R-:W-:Y:S02]  /*18d50*/  R2UR UR25, R165.reuse ;  /* 0x00000000a51972ca */ /* 0x040fe400000e0000 */
[C---:B------:R-:W-:Y:S01]  /*18d60*/  R2UR UR22, R164.reuse ;  /* 0x00000000a41672ca */ /* 0x040fe200000e0000 */
[----:B------:R-:W-:Y:S01]  /*18d70*/  LDGSTS.E.BYPASS.LTC128B.128 [R239+0x10800], desc[UR28][R6.64] ;  /* 0x1080000006ef7fae */ /* 0x000fe2000b901d5c */
[C---:B------:R-:W-:Y:S02]  /*18d80*/  R2UR UR23, R165.reuse ;  /* 0x00000000a51772ca */ /* 0x040fe400000e0000 */
[C---:B------:R-:W-:Y:S02]  /*18d90*/  R2UR UR20, R164.reuse ;  /* 0x00000000a41472ca */ /* 0x040fe400000e0000 */
[----:B------:R-:W-:Y:S01]  /*18da0*/  R2UR UR21, R165 ;  /* 0x00000000a51572ca */ /* 0x000fe200000e0000 */
[----:B------:R-:W-:Y:S01]  /*18db0*/  LDGSTS.E.BYPASS.LTC128B.128 [R239+0x12800], desc[UR26][R6.64+0x80] ;  /* 0x1280008006ef7fae */ /* 0x000fe2000b901d5a */
        /* <DEDUP_REMOVED lines=20> */
[----:B------:R1:W-:Y:S01]  /*18f00*/  LDGSTS.E.BYPASS.LTC128B.128 [R239+0x17000], desc[UR14][R4.64+0x180] ;  /* 0x1700018004ef7fae */ /* 0x0003e2000b901d4e */
[C---:B------:R-:W-:Y:S02]  /*18f10*/  R2UR UR9, R165.reuse ;  /* 0x00000000a50972ca */ /* 0x040fe400000e0000 */
[----:B------:R-:W-:Y:S01]  /*18f20*/  R2UR UR4, R164 ;  /* 0x00000000a40472ca */ /* 0x000fe200000e0000 */
[----:B------:R-:W-:Y:S01]  /*18f30*/  LDGSTS.E.BYPASS.LTC128B.128 [R239+0x11800], desc[UR12][R12.64] ;  /* 0x118000000cef7fae */ /* 0x000fe2000b901d4c */
[----:B------:R-:W-:Y:S02]  /*18f40*/  R2UR UR5, R165 ;  /* 0x00000000a50572ca */ /* 0x000fe400000e0000 */
[----:B------:R-:W-:Y:S03]  /*18f50*/  ISETP.GE.AND P0, PT, R249, 0x1, PT ;  /* 0x00000001f900780c */ /* 0x000fe60003f06270 */
[----:B------:R-:W-:Y:S04]  /*18f60*/  LDGSTS.E.BYPASS.LTC128B.128 [R239+0x13800], desc[UR10][R12.64+0x80] ;  /* 0x138000800cef7fae */ /* 0x000fe8000b901d4a */
[----:B------:R-:W-:Y:S04]  /*18f70*/  LDGSTS.E.BYPASS.LTC128B.128 [R239+0x15800], desc[UR8][R12.64+0x100] ;  /* 0x158001000cef7fae */ /* 0x000fe8000b901d48 */
[----:B------:R2:W-:Y:S04]  /*18f80*/  LDGSTS.E.BYPASS.LTC128B.128 [R239+0x17800], desc[UR4][R12.64+0x180] ;  /* 0x178001800cef7fae */ /* 0x0005e8000b901d44 */
[----:B------:R-:W-:Y:S04]  /*18f90*/  LDSM.16.M88.4 R32, [R226] ;  /* 0x00000000e220783b */ /* 0x000fe80000000200 */
[----:B------:R-:W1:Y:S04]  /*18fa0*/  LDSM.16.M88.4 R8, [R225+0x8000] ;  /* 0x00800000e108783b */ /* 0x000e680000000200 */
[----:B------:R-:W2:Y:S04]  /*18fb0*/  LDSM.16.M88.4 R16, [R225+0x8800] ;  /* 0x00880000e110783b */ /* 0x000ea80000000200 */
[----:B------:R-:W3:Y:S04]  /*18fc0*/  LDSM.16.M88.4 R24, [R225+0x9000] ;  /* 0x00900000e118783b */ /* 0x000ee80000000200 */
[----:B------:R-:W4:Y:S04]  /*18fd0*/  LDSM.16.M88.4 R168, [R225+0x9800] ;  /* 0x00980000e1a8783b */ /* 0x000f280000000200 */
[----:B------:R-:W0:Y:S04]  /*18fe0*/  LDGDEPBAR ;  /* 0x00000000000079af */ /* 0x000e280000000000 */
[----:B------:R-:W-:Y:S04]  /*18ff0*/  LDSM.16.M88.4 R172, [R224] ;  /* 0x00000000e0ac783b */ /* 0x000fe80000000200 */
[----:B------:R-:W5:Y:S04]  /*19000*/  LDSM.16.M88.4 R176, [R223] ;  /* 0x00000000dfb0783b */ /* 0x000f680000000200 */
[----:B------:R-:W5:Y:S04]  /*19010*/  LDSM.16.M88.4 R180, [R219] ;  /* 0x00000000dbb4783b */ /* 0x000f680000000200 */
[----:B------:R-:W5:Y:S04]  /*19020*/  LDSM.16.M88.4 R184, [R218] ;  /* 0x00000000dab8783b */ /* 0x000f680000000200 */
[----:B------:R-:W5:Y:S01]  /*19030*/  LDSM.16.M88.4 R188, [R217] ;  /* 0x00000000d9bc783b */ /* 0x000f620000000200 */
        /* <DEDUP_REMOVED lines=9> */
[C---:B----4-:R-:W-:Y:S06]  /*190d0*/  HMMA.16816.F32.BF16 R28, R32.reuse, R168, RZ ;  /* 0x000000a8201c723c */ /* 0x050fec00000418ff */
[----:B------:R-:W-:Y:S01]  /*190e0*/  HMMA.16816.F32.BF16 R32, R32, R170, RZ ;  /* 0x000000aa2020723c */ /* 0x000fe200000418ff */
[----:B------:R-:W2:Y:S05]  /*190f0*/  LDSM.16.M88.4 R168, [R220+0x9000] ;  /* 0x00900000dca8783b */ /* 0x000eaa0000000200 */
[C---:B-----5:R-:W-:Y:S06]  /*19100*/  HMMA.16816.F32.BF16 R4, R172.reuse, R176, R4 ;  /* 0x000000b0ac04723c */ /* 0x060fec0000041804 */
        /* <DEDUP_REMOVED lines=184> */
[C---:B------:R-:W-:Y:S06]  /*19c90*/  HMMA.16816.F32.BF16 R24, R168.reuse, R190, R24 ;  /* 0x000000bea818723c */ /* 0x040fec0000041818 */
[C---:B----4-:R-:W-:Y:S06]  /*19ca0*/  HMMA.16816.F32.BF16 R28, R168.reuse, R200, R28 ;  /* 0x000000c8a81c723c */ /* 0x050fec000004181c */
        /* <DEDUP_REMOVED lines=9> */
[C---:B------:R-:W-:Y:S02]  /*19d40*/  R2UR UR4, R164.reuse ;  /* 0x00000000a40472ca */ /* 0x040fe400000e0000 */
[C---:B------:R-:W-:Y:S02]  /*19d50*/  R2UR UR5, R165.reuse ;  /* 0x00000000a50572ca */ /* 0x040fe400000e0000 */
[C---:B------:R-:W-:Y:S02]  /*19d60*/  R2UR UR10, R164.reuse ;  /* 0x00000000a40a72ca */ /* 0x040fe400000e0000 */
[C---:B------:R-:W-:Y:S02]  /*19d70*/  R2UR UR11, R165.reuse ;  /* 0x00000000a50b72ca */ /* 0x040fe400000e0000 */
[C---:B------:R-:W-:Y:S02]  /*19d80*/  R2UR UR12, R164.reuse ;  /* 0x00000000a40c72ca */ /* 0x040fe400000e0000 */
[C---:B------:R-:W-:Y:S02]  /*19d90*/  R2UR UR13, R165.reuse ;  /* 0x00000000a50d72ca */ /* 0x040fe400000e0000 */
[----:B------:R-:W-:Y:S02]  /*19da0*/  R2UR UR8, R164 ;  /* 0x00000000a40872ca */ /* 0x000fe400000e0000 */
[----:B------:R-:W-:Y:S01]  /*19db0*/  R2UR UR9, R165 ;  /* 0x00000000a50972ca */ /* 0x000fe200000e0000 */
[----:B------:R-:W2:Y:S02]  /*19dc0*/  LD.E R175, desc[UR4][R2.64+0x170] ;  /* 0x0001700402af7980 */ /* 0x000ea4000c101900 */
        /* <DEDUP_REMOVED lines=8> */
[C---:B------:R-:W-:Y:S01]  /*19e50*/  VIADD R173, R166.reuse, 0xffffffc0 ;  /* 0xffffffc0a6ad7836 */ /* 0x040fe20000000000 */
[----:B------:R-:W-:Y:S02]  /*19e60*/  IABS R170, R166 ;  /* 0x000000a600aa7213 */ /* 0x000fe40000000000 */
[----:B------:R-:W-:Y:S01]  /*19e70*/  LOP3.LUT R166, R166, R175, RZ, 0x3c, !PT ;  /* 0x000000afa6a67212 */ /* 0x000fe200078e3cff */
        /* <DEDUP_REMOVED lines=9> */
[----:B------:R-:W-:Y:S02]  /*19f10*/  IMAD.HI.U32 R174, R177, R170, RZ ;  /* 0x000000aab1ae7227 */ /* 0x000fe400078e00ff */
[----:B------:R-:W3:Y:S02]  /*19f20*/  LD.E.64 R176, desc[UR4][R2.64+0x38] ;  /* 0x0000380402b07980 */ /* 0x000ee4000c101b00 */
        /* <DEDUP_REMOVED lines=11> */
[----:B------:R-:W-:Y:S02]  /*19fe0*/  ISETP.NE.AND P2, PT, R175, RZ, PT ;  /* 0x000000ffaf00720c */ /* 0x000fe40003f45270 */
[----:B------:R-:W-:Y:S05]  /*19ff0*/  LOP3.LUT R171, RZ, R175, RZ, 0x33, !PT ;  /* 0x000000afffab7212 */ /* 0x000fea00078e33ff */
        /* <DEDUP_REMOVED lines=26> */
.L_x_4340:
[----:B------:R-:W-:Y:S02]  /*1a1a0*/  R2UR UR4, R164 ;  /* 0x00000000a40472ca */ /* 0x000fe400000e0000 */
[----:B------:R-:W-:Y:S11]  /*1a1b0*/  R2UR UR5, R165 ;  /* 0x00000000a50572ca */ /* 0x000ff600000e0000 */
[----:B------:R-:W-:Y:S02]  /*1a1c0*/  @!UPT UIADD3 URZ, URZ, URZ, URZ ;  /* 0x0000003f3f3ff290 */ /* 0x000fe4000fffe03f */
[----:B------:R-:W2:Y:S02]  /*1a1d0*/  LD.E R172, desc[UR4][R2.64+0x38] ;  /* 0x0000380402ac7980 */ /* 0x000ea4000c101900 */
[----:B--2---:R-:W-:Y:S05]  /*1a1e0*/  IMAD.U32 R172, R172, -0x40, RZ ;  /* 0xffffffc0acac7824 */ /* 0x004fea00078e00ff */
[----:B------:R-:W-:Y:S02]  /*1a1f0*/  SHF.R.S32.HI R171, RZ, 0x1f, R172 ;  /* 0x0000001fffab7819 */ /* 0x000fe400000114ac */
.L_x_4341:
[----:B------:R-:W-:Y:S05]  /*1a200*/  BSYNC B0 ;  /* 0x0000000000007941 */ /* 0x000fea0003800000 */
.L_x_4339:
[----:B------:R-:W-:Y:S02]  /*1a210*/  LEA R232, P0, R172, R232, 0x1 ;  /* 0x000000e8ace87211 */ /* 0x000fe400078008ff */
[----:B------:R-:W-:Y:S02]  /*1a220*/  R2UR UR12, R164 ;  /* 0x00000000a40c72ca */ /* 0x000fe400000e0000 */
[C---:B------:R-:W-:Y:S02]  /*1a230*/  R2UR UR13, R165.reuse ;  /* 0x00000000a50d72ca */ /* 0x040fe400000e0000 */
[----:B------:R-:W-:Y:S02]  /*1a240*/  LEA.HI.X R231, R172, R231, R171, 0x1, P0 ;  /* 0x000000e7ace77211 */ /* 0x000fe400000f0cab */
[C---:B------:R-:W-:Y:S02]  /*1a250*/  R2UR UR10, R164.reuse ;  /* 0x00000000a40a72ca */ /* 0x040fe400000e0000 */
[C---:B------:R-:W-:Y:S01]  /*1a260*/  R2UR UR11, R165.reuse ;  /* 0x00000000a50b72ca */ /* 0x040fe200000e0000 */
[--C-:B------:R-:W-:Y:S01]  /*1a270*/  IMAD.MOV.U32 R233, RZ, RZ, R231.reuse ;  /* 0x000000ffffe97224 */ /* 0x100fe200078e00e7 */
[C---:B------:R-:W-:Y:S02]  /*1a280*/  R2UR UR8, R164.reuse ;  /* 0x00000000a40872ca */ /* 0x040fe400000e0000 */
[C---:B------:R-:W-:Y:S02]  /*1a290*/  R2UR UR9, R165.reuse ;  /* 0x00000000a50972ca */ /* 0x040fe400000e0000 */
[C---:B------:R-:W-:Y:S01]  /*1a2a0*/  R2UR UR4, R164.reuse ;  /* 0x00000000a40472ca */ /* 0x040fe200000e0000 */
[----:B------:R-:W-:Y:S01]  /*1a2b0*/  @!PT LDS RZ, [RZ] ;  /* 0x00000000fffff984 */ /* 0x000fe20000000800 */
[----:B------:R-:W-:Y:S01]  /*1a2c0*/  @!PT LDS RZ, [RZ] ;  /* 0x00000000fffff984 */ /* 0x000fe20000000800 */
[----:B------:R-:W-:Y:S01]  /*1a2d0*/  @!PT LDS RZ, [RZ] ;  /* 0x00000000fffff984 */ /* 0x000fe20000000800 */
[----:B------:R1:W-:Y:S01]  /*1a2e0*/  LDGSTS.E.BYPASS.LTC128B.128 [R239+0x8000], desc[UR12][R232.64] ;  /* 0x08000000e8ef7fae */ /* 0x0003e2000b901d4c */
[C---:B------:R-:W-:Y:S02]  /*1a2f0*/  R2UR UR5, R165.reuse ;  /* 0x00000000a50572ca */ /* 0x040fe400000e0000 */
[C---:B------:R-:W-:Y:S02]  /*1a300*/  R2UR UR28, R164.reuse ;  /* 0x00000000a41c72ca */ /* 0x040fe400000e0000 */
[----:B------:R-:W-:Y:S01]  /*1a310*/  R2UR UR29, R165 ;  /* 0x00000000a51d72ca */ /* 0x000fe200000e0000 */
[----:B------:R1:W-:Y:S01]  /*1a320*/  LDGSTS.E.BYPASS.LTC128B.128 [R239+0xa000], desc[UR10][R232.64+0x80] ;  /* 0x0a000080e8ef7fae */ /* 0x0003e2000b901d4a */
[----:B------:R-:W-:Y:S02]  /*1a330*/  IADD3 R172, P0, R247, R232, RZ ;  /* 0x000000e8f7ac7210 */ /* 0x000fe40007f1e0ff */
[----:B------:R-:W-:Y:S01]  /*1a340*/  R2UR UR26, R164 ;  /* 0x00000000a41a72ca */ /* 0x000fe200000e0000 */
[----:B------:R1:W-:Y:S01]  /*1a350*/  LDGSTS.E.BYPASS.LTC128B.128 [R239+0xc000], desc[UR8][R232.64+0x100] ;  /* 0x0c000100e8ef7fae */ /* 0x0003e2000b901d48 */
[C---:B------:R-:W-:Y:S01]  /*1a360*/  R2UR UR27, R165.reuse ;  /* 0x00000000a51b72ca */ /* 0x040fe200000e0000 */
[----:B------:R-:W-:Y:S01]  /*1a370*/  IMAD.X R173, R248, 0x1, R231, P0 ;  /* 0x00000001f8ad7824 */ /* 0x000fe200000e06e7 */
[C---:B------:R-:W-:Y:S01]  /*1a380*/  R2UR UR24, R164.reuse ;  /* 0x00000000a41872ca */ /* 0x040fe200000e0000 */
[----:B------:R1:W-:Y:S01]  /*1a390*/  LDGSTS.E.BYPASS.LTC128B.128 [R239+0xe000], desc[UR4][R232.64+0x180] ;  /* 0x0e000180e8ef7fae */ /* 0x0003e2000b901d44 */
[C---:B------:R-:W-:Y:S02]  /*1a3a0*/  R2UR UR25, R165.reuse ;  /* 0x00000000a51972ca */ /* 0x040fe400000e0000 */
[C---:B------:R-:W-:Y:S01]  /*1a3b0*/  R2UR UR22, R164.reuse ;  /* 0x00000000a41672ca */ /* 0x040fe200000e0000 */
        /* <DEDUP_REMOVED lines=13> */
[----:B------:R-:W-:Y:S01]  /*1a490*/  R2UR UR14, R164 ;  /* 0x00000000a40e72ca */ /* 0x000fe200000e0000 */
[----:B------:R1:W-:Y:S01]  /*1a4a0*/  LDGSTS.E.BYPASS.LTC128B.128 [R239+0x9000], desc[UR20][R170.64] ;  /* 0x09000000aaef7fae */ /* 0x0003e2000b901d54 */
[----:B------:R-:W-:Y:S02]  /*1a4b0*/  R2UR UR15, R165 ;  /* 0x00000000a50f72ca */ /* 0x000fe400000e0000 */
[----:B------:R-:W-:Y:S03]  /*1a4c0*/  IADD3 R168, P0, R247, R170, RZ ;  /* 0x000000aaf7a87210 */ /* 0x000fe60007f1e0ff */
[----:B------:R1:W-:Y:S02]  /*1a4d0*/  LDGSTS.E.BYPASS.LTC128B.128 [R239+0xb000], desc[UR18][R170.64+0x80] ;  /* 0x0b000080aaef7fae */ /* 0x0003e4000b901d52 */
[----:B------:R-:W-:Y:S02]  /*1a4e0*/  IMAD.X R169, R248, 0x1, R171, P0 ;  /* 0x00000001f8a97824 */ /* 0x000fe400000e06ab */
[----:B------:R1:W-:Y:S04]  /*1a4f0*/  LDGSTS.E.BYPASS.LTC128B.128 [R239+0xd000], desc[UR16][R170.64+0x100] ;  /* 0x0d000100aaef7fae */ /* 0x0003e8000b901d50 */
[----:B------:R1:W-:Y:S04]  /*1a500*/  LDGSTS.E.BYPASS.LTC128B.128 [R239+0xf000], desc[UR14][R170.64+0x180] ;  /* 0x0f000180aaef7fae */ /* 0x0003e8000b901d4e */
[----:B------:R1:W-:Y:S04]  /*1a510*/  LDGSTS.E.BYPASS.LTC128B.128 [R239+0x9800], desc[UR12][R168.64] ;  /* 0x09800000a8ef7fae */ /* 0x0003e8000b901d4c */
[----:B------:R1:W-:Y:S04]  /*1a520*/  LDGSTS.E.BYPASS.LTC128B.128 [R239+0xb800], desc[UR10][R168.64+0x80] ;  /* 0x0b800080a8ef7fae */ /* 0x0003e8000b901d4a */
[----:B------:R1:W-:Y:S04]  /*1a530*/  LDGSTS.E.BYPASS.LTC128B.128 [R239+0xd800], desc[UR8][R168.64+0x100] ;  /* 0x0d800100a8ef7fae */ /* 0x0003e8000b901d48 */
[----:B------:R1:W-:Y:S04]  /*1a540*/  LDGSTS.E.BYPASS.LTC128B.128 [R239+0xf800], desc[UR4][R168.64+0x180] ;  /* 0x0f800180a8ef7fae */ /* 0x0003e8000b901d44 */
[----:B------:R-:W0:Y:S02]  /*1a550*/  LDGDEPBAR ;  /* 0x00000000000079af */ /* 0x000e240000000000 */
.L_x_4338:
[----:B------:R-:W-:Y:S05]  /*1a560*/  BSYNC B1 ;  /* 0x0000000000017941 */ /* 0x000fea0003800000 */
.L_x_4337:
        /* <DEDUP_REMOVED lines=74> */
[--C-:B---3--:R-:W-:Y:S03]  /*1aa10*/  FFMA.FTZ R167, R7, R165, -R196.reuse ;  /* 0x000000a507a77223 */ /* 0x108fe600000108c4 */
        /* <DEDUP_REMOVED lines=53> */
[-CC-:B------:R-:W-:Y:S01]  /*1ad70*/  FFMA.FTZ R185, R18, R165.reuse, -R196.reuse ;  /* 0x000000a512b97223 */ /* 0x180fe200000108c4 */
[----:B------:R-:W-:Y:S01]  /*1ad80*/  FFMA.FTZ R184, R19, R165, -R196 ;  /* 0x000000a513b87223 */ /* 0x000fe200000108c4 */
        /* <DEDUP_REMOVED lines=17> */
[C---:B-1----:R-:W-:Y:S05]  /*1aea0*/  HMMA.16816.F32.BF16 R4, R160.reuse, R168, R4 ;  /* 0x000000a8a004723c */ /* 0x042fea0000041804 */
[C---:B------:R-:W-:Y:S01]  /*1aeb0*/  FMUL.FTZ R92, R2.reuse, R92 ;  /* 0x0000005c025c7220 */ /* 0x040fe20000410000 */
[C---:B------:R-:W-:Y:S01]  /*1aec0*/  HMMA.16816.F32.BF16 R8, R160.reuse, R170, R8 ;  /* 0x000000aaa008723c */ /* 0x040fe20000041808 */
[----:B------:R-:W1:Y:S02]  /*1aed0*/  LDSM.16.MT88.4 R168, [R230+0x12000] ;  /* 0x01200000e6a8783b */ /* 0x000e640000004200 */
[----:B------:R-:W-:Y:S02]  /*1aee0*/  ISETP.GT.AND P0, PT, R249, RZ, PT ;  /* 0x000000fff900720c */ /* 0x000fe40003f04270 */
        /* <DEDUP_REMOVED lines=74> */
[-CC-:B------:R-:W-:Y:S01]  /*1b390*/  FFMA.FTZ R200, R12, R165.reuse, -R198.reuse ;  /* 0x000000a50cc87223 */ /* 0x180fe200000108c6 */
[C---:B------:R-:W-:Y:S01]  /*1b3a0*/  HMMA.16816.F32.BF16 R120, R160.reuse, R174, R120 ;  /* 0x000000aea078723c */ /* 0x040fe20000041878 */
[----:B------:R-:W2:Y:S04]  /*1b3b0*/  LDSM.16.MT88.4 R172, [R228+0x16000] ;  /* 0x01600000e4ac783b */ /* 0x000ea80000004200 */
[C---:B------:R-:W-:Y:S01]  /*1b3c0*/  FMUL.FTZ R12, R2.reuse, R152 ;  /* 0x00000098020c7220 */ /* 0x040fe20000410000 */
[----:B------:R-:W-:Y:S01]  /*1b3d0*/  FFMA.FTZ R201, R13, R165, -R198 ;  /* 0x000000a50dc97223 */ /* 0x000fe200000108c6 */
[----:B------:R-:W-:Y:S01]  /*1b3e0*/  FMUL.FTZ R13, R2, R153 ;  /* 0x00000099020d7220 */ /* 0x000fe20000410000 */
[-CC-:B------:R-:W-:Y:S01]  /*1b3f0*/  FFMA.FTZ R202, R14, R165.reuse, -R196.reuse ;  /* 0x000000a50eca7223 */ /* 0x180fe200000108c4 */
[----:B------:R-:W-:Y:S02]  /*1b400*/  MUFU.EX2 R200, R200 ;  /* 0x000000c800c87308 */ /* 0x000fe40000000800 */
[C---:B------:R-:W-:Y:S01]  /*1b410*/  FMUL.FTZ R14, R0.reuse, R154 ;  /* 0x0000009a000e7220 */ /* 0x040fe20000410000 */
[----:B------:R-:W-:Y:S01]  /*1b420*/  FFMA.FTZ R203, R15, R165, -R196 ;  /* 0x000000a50fcb7223 */ /* 0x000fe200000108c4 */
[----:B------:R-:W-:Y:S01]  /*1b430*/  FMUL.FTZ R15, R0, R155 ;  /* 0x0000009b000f7220 */ /* 0x000fe20000410000 */
[C---:B------:R-:W-:Y:S01]  /*1b440*/  FMUL.FTZ R136, R2.reuse, R136 ;  /* 0x0000008802887220 */ /* 0x040fe20000410000 */
[----:B------:R-:W-:Y:S01]  /*1b450*/  LDSM.16.MT88.4 R152, [R230+0x10800] ;  /* 0x01080000e698783b */ /* 0x000fe20000004200 */
[----:B------:R-:W-:Y:S01]  /*1b460*/  FMUL.FTZ R137, R2, R137 ;  /* 0x0000008902897220 */ /* 0x000fe20000410000 */
[C---:B---3--:R-:W-:Y:S02]  /*1b470*/  HMMA.16816.F32.BF16 R124, R160.reuse, R156, R124 ;  /* 0x0000009ca07c723c */ /* 0x048fe4000004187c */
[----:B------:R-:W-:Y:S01]  /*1b480*/  MUFU.EX2 R201, R201 ;  /* 0x000000c900c97308 */ /* 0x000fe20000000800 */
[C---:B------:R-:W-:Y:S01]  /*1b490*/  FMUL.FTZ R138, R0.reuse, R138 ;  /* 0x0000008a008a7220 */ /* 0x040fe20000410000 */
[----:B------:R-:W-:Y:S01]  /*1b4a0*/  FMUL.FTZ R139, R0, R139 ;  /* 0x0000008b008b7220 */ /* 0x000fe20000410000 */
[-CC-:B------:R-:W-:Y:S01]  /*1b4b0*/  FFMA.FTZ R233, R16, R165.reuse, -R198.reuse ;  /* 0x000000a510e97223 */ /* 0x180fe200000108c6 */
[C---:B------:R-:W-:Y:S01]  /*1b4c0*/  HMMA.16816.F32.BF16 R128, R160.reuse, R158, R128 ;  /* 0x0000009ea080723c */ /* 0x040fe20000041880 */
[----:B------:R-:W3:Y:S05]  /*1b4d0*/  LDSM.16.MT88.4 R156, [R227+0x16000] ;  /* 0x01600000e39c783b */ /* 0x000eea0000004200 */
[----:B------:R-:W-:Y:S01]  /*1b4e0*/  MUFU.EX2 R202, R202 ;  /* 0x000000ca00ca7308 */ /* 0x000fe20000000800 */
[----:B------:R-:W-:Y:S01]  /*1b4f0*/  FFMA.FTZ R252, R17, R165, -R198 ;  /* 0x000000a511fc7223 */ /* 0x000fe200000108c6 */
[C---:B-1----:R-:W-:Y:S03]  /*1b500*/  HMMA.16816.F32.BF16 R132, R160.reuse, R168, R132 ;  /* 0x000000a8a084723c */ /* 0x042fe60000041884 */
[C---:B------:R-:W-:Y:S03]  /*1b510*/  FMUL.FTZ R16, R2.reuse, R148 ;  /* 0x0000009402107220 */ /* 0x040fe60000410000 */
[C---:B------:R-:W-:Y:S01]  /*1b520*/  HMMA.16816.F32.BF16 R12, R160.reuse, R170, R12 ;  /* 0x000000aaa00c723c */ /* 0x040fe2000004180c */
[----:B------:R-:W1:Y:S01]  /*1b530*/  LDSM.16.MT88.4 R168, [R229+0x10800] ;  /* 0x01080000e5a8783b */ /* 0x000e620000004200 */
[----:B------:R-:W-:Y:S03]  /*1b540*/  MUFU.EX2 R148, R185 ;  /* 0x000000b900947308 */ /* 0x000fe60000000800 */
[----:B------:R-:W-:Y:S01]  /*1b550*/  FMUL.FTZ R17, R2, R149 ;  /* 0x0000009502117220 */ /* 0x000fe20000410000 */
[C---:B--2---:R-:W-:Y:S06]  /*1b560*/  HMMA.16816.F32.BF16 R136, R160.reuse, R172, R136 ;  /* 0x000000aca088723c */ /* 0x044fec0000041888 */
[----:B------:R2:W4:Y:S01]  /*1b570*/  MUFU.EX2 R149, R184 ;  /* 0x000000b800957308 */ /* 0x0005220000000800 */
[C---:B------:R-:W-:Y:S01]  /*1b580*/  FMUL.FTZ R18, R0.reuse, R150 ;  /* 0x0000009600127220 */ /* 0x040fe20000410000 */
[----:B------:R-:W-:Y:S03]  /*1b590*/  FMUL.FTZ R19, R0, R151 ;  /* 0x0000009700137220 */ /* 0x000fe60000410000 */
[C---:B------:R-:W-:Y:S01]  /*1b5a0*/  FMUL.FTZ R140, R2.reuse, R140 ;  /* 0x0000008c028c7220 */ /* 0x040fe20000410000 */
[----:B------:R-:W-:Y:S01]  /*1b5b0*/  FMUL.FTZ R141, R2, R141 ;  /* 0x0000008d028d7220 */ /* 0x000fe20000410000 */
[C---:B------:R-:W-:Y:S01]  /*1b5c0*/  FMUL.FTZ R142, R0.reuse, R142 ;  /* 0x0000008e008e7220 */ /* 0x040fe20000410000 */
[----:B------:R-:W-:Y:S01]  /*1b5d0*/  FMUL.FTZ R143, R0, R143 ;  /* 0x0000008f008f7220 */ /* 0x000fe20000410000 */
[C---:B------:R-:W-:Y:S01]  /*1b5e0*/  HMMA.16816.F32.BF16 R16, R160.reuse, R174, R16 ;  /* 0x000000aea010723c */ /* 0x040fe20000041810 */
[----:B------:R-:W5:Y:S01]  /*1b5f0*/  LDSM.16.MT88.4 R172, [R230+0x12800] ;  /* 0x01280000e6ac783b */ /* 0x000f620000004200 */
[----:B------:R-:W1:Y:S01]  /*1b600*/  MUFU.EX2 R203, R203 ;  /* 0x000000cb00cb7308 */ /* 0x000e620000000800 */
[C---:B------:R-:W-:Y:S01]  /*1b610*/  FMUL.FTZ R144, R2.reuse, R144 ;  /* 0x0000009002907220 */ /* 0x040fe20000410000 */
[----:B------:R-:W-:Y:S01]  /*1b620*/  FMUL.FTZ R145, R2, R145 ;  /* 0x0000009102917220 */ /* 0x000fe20000410000 */
[C---:B------:R-:W-:Y:S01]  /*1b630*/  FMUL.FTZ R146, R0.reuse, R146 ;  /* 0x0000009200927220 */ /* 0x040fe20000410000 */
[----:B------:R-:W-:Y:S01]  /*1b640*/  FMUL.FTZ R147, R0, R147 ;  /* 0x0000009300937220 */ /* 0x000fe20000410000 */
[----:B------:R-:W-:Y:S01]  /*1b650*/  FFMA.FTZ R193, R2, R250, R193 ;  /* 0x000000fa02c17223 */ /* 0x000fe200000100c1 */
[----:B------:R-:W-:Y:S01]  /*1b660*/  FFMA.FTZ R197, R0, R251, R197 ;  /* 0x000000fb00c57223 */ /* 0x000fe200000100c5 */
[----:B--2---:R-:W2:Y:S01]  /*1b670*/  LDSM.16.MT88.4 R184, [R229+0x12800] ;  /* 0x01280000e5b8783b */ /* 0x004ea20000004200 */
[C---:B---3--:R-:W-:Y:S02]  /*1b680*/  HMMA.16816.F32.BF16 R140, R160.reuse, R156, R140 ;  /* 0x0000009ca08c723c */ /* 0x048fe4000004188c */
[----:B------:R-:W-:Y:S01]  /*1b690*/  MUFU.EX2 R233, R233 ;  /* 0x000000e900e97308 */ /* 0x000fe20000000800 */
[----:B------:R-:W-:Y:S01]  /*1b6a0*/  FADD.FTZ R193, R166, R193 ;  /* 0x000000c1a6c17221 */ /* 0x000fe20000010000 */
[----:B------:R-:W-:Y:S01]  /*1b6b0*/  FADD.FTZ R197, R167, R197 ;  /* 0x000000c5a7c57221 */ /* 0x000fe20000010000 */
[----:B------:R-:W-:Y:S01]  /*1b6c0*/  IADD3 R0, R249, -0x1, RZ ;  /* 0xfffffffff9007810 */ /* 0x000fe20007ffe0ff */
[----:B------:R-:W-:Y:S01]  /*1b6d0*/  HMMA.16816.F32.BF16 R144, R160, R158, R144 ;  /* 0x0000009ea090723c */ /* 0x000fe20000041890 */
[----:B------:R-:W3:Y:S05]  /*1b6e0*/  LDSM.16.MT88.4 R156, [R227+0x12800] ;  /* 0x01280000e39c783b */ /* 0x000eea0000004200 */
[----:B------:R-:W5:Y:S01]  /*1b6f0*/  MUFU.EX2 R252, R252 ;  /* 0x000000fc00fc7308 */ /* 0x000f620000000800 */
[----:B------:R-:W-:Y:S01]  /*1b700*/  FADD.FTZ R192, R192, R193 ;  /* 0x000000c1c0c07221 */ /* 0x000fe20000010000 */
[----:B------:R-:W-:Y:S03]  /*1b710*/  FADD.FTZ R194, R194, R197 ;  /* 0x000000c5c2c27221 */ /* 0x000fe60000010000 */
[----:B----4-:R-:W-:Y:S02]  /*1b720*/  MOV R162, R149 ;  /* 0x0000009500a27202 */ /* 0x010fe40000000f00 */
[----:B------:R-:W-:Y:S01]  /*1b730*/  MOV R163, R148 ;  /* 0x0000009400a37202 */ /* 0x000fe20000000f00 */
[----:B------:R-:W-:Y:S01]  /*1b740*/  FADD.FTZ R195, R195, R192 ;  /* 0x000000c0c3c37221 */ /* 0x000fe20000010000 */
[----:B------:R-:W-:Y:S01]  /*1b750*/  F2FP.BF16.F32.PACK_AB R148, R201, R200 ;  /* 0x000000c8c994723e */ /* 0x000fe200000010ff */
[----:B------:R-:W-:Y:S01]  /*1b760*/  FADD.FTZ R199, R199, R194 ;  /* 0x000000c2c7c77221 */ /* 0x000fe20000010000 */
[----:B-1----:R-:W-:Y:S01]  /*1b770*/  F2FP.BF16.F32.PACK_AB R149, R203, R202 ;  /* 0x000000cacb95723e */ /* 0x002fe200000010ff */
[----:B------:R-:W-:Y:S01]  /*1b780*/  FADD.FTZ R200, R200, R195 ;  /* 0x000000c3c8c87221 */ /* 0x000fe20000010000 */
[----:B------:R-:W-:Y:S01]  /*1b790*/  F2FP.BF16.F32.PACK_AB R151, R162, R163 ;  /* 0x000000a3a297723e */ /* 0x000fe200000010ff */
[----:B------:R-:W-:Y:S01]  /*1b7a0*/  FADD.FTZ R202, R202, R199 ;  /* 0x000000c7caca7221 */ /* 0x000fe20000010000 */
[----:B------:R-:W-:Y:S01]  /*1b7b0*/  MOV R249, R0 ;  /* 0x0000000000f97202 */ /* 0x000fe20000000f00 */
[----:B------:R-:W-:Y:S01]  /*1b7c0*/  FADD.FTZ R200, R201, R200 ;  /* 0x000000c8c9c87221 */ /* 0x000fe20000010000 */
[C---:B-----5:R-:W-:Y:S01]  /*1b7d0*/  F2FP.BF16.F32.PACK_AB R150, R252.reuse, R233 ;  /* 0x000000e9fc96723e */ /* 0x060fe200000010ff */
[----:B------:R-:W-:Y:S01]  /*1b7e0*/  FADD.FTZ R202, R203, R202 ;  /* 0x000000cacbca7221 */ /* 0x000fe20000010000 */
[----:B------:R-:W-:Y:S01]  /*1b7f0*/  MOV R0, R3 ;  /* 0x0000000300007202 */ /* 0x000fe20000000f00 */
[----:B------:R-:W-:Y:S01]  /*1b800*/  FADD.FTZ R233, R233, R200 ;  /* 0x000000c8e9e97221 */ /* 0x000fe20000010000 */
[----:B------:R-:W-:Y:S03]  /*1b810*/  MOV R167, R164 ;  /* 0x000000a400a77202 */ /* 0x000fe60000000f00 */
[C---:B------:R-:W-:Y:S05]  /*1b820*/  HMMA.16816.F32.BF16 R4, R148.reuse, R152, R4 ;  /* 0x000000989404723c */ /* 0x040fea0000041804 */
[----:B------:R-:W-:Y:S01]  /*1b830*/  FADD.FTZ R233, R252, R233 ;  /* 0x000000e9fce97221 */ /* 0x000fe20000010000 */
        /* <DEDUP_REMOVED lines=10> */
[----:B------:R-:W-:Y:S01]  /*1b8e0*/  MOV R180, R162 ;  /* 0x000000a200b47202 */ /* 0x000fe20000000f00 */
[C---:B------:R-:W-:Y:S05]  /*1b8f0*/  HMMA.16816.F32.BF16 R60, R148.reuse, R172, R60 ;  /* 0x000000ac943c723c */ /* 0x040fea000004183c */
[----:B------:R-:W-:Y:S01]  /*1b900*/  MOV R181, R163 ;  /* 0x000000a300b57202 */ /* 0x000fe20000000f00 */
[C---:B------:R-:W-:Y:S01]  /*1b910*/  HMMA.16816.F32.BF16 R64, R148.reuse, R174, R64 ;  /* 0x000000ae9440723c */ /* 0x040fe20000041840 */
[----:B------:R-:W4:Y:S05]  /*1b920*/  LDSM.16.MT88.4 R160, [R229+0x14800] ;  /* 0x01480000e5a0783b */ /* 0x000f2a0000004200 */
[C---:B--2---:R-:W-:Y:S03]  /*1b930*/  HMMA.16816.F32.BF16 R68, R148.reuse, R184, R68 ;  /* 0x000000b89444723c */ /* 0x044fe60000041844 */
[----:B------:R-:W-:Y:S03]  /*1b940*/  LDSM.16.MT88.4 R172, [R229+0x16800] ;  /* 0x01680000e5ac783b */ /* 0x000fe60000004200 */
[C---:B------:R-:W-:Y:S05]  /*1b950*/  HMMA.16816.F32.BF16 R72, R148.reuse, R186, R72 ;  /* 0x000000ba9448723c */ /* 0x040fea0000041848 */
[-CC-:B------:R-:W-:Y:S01]  /*1b960*/  FFMA.FTZ R184, R20, R165.reuse, -R198.reuse ;  /* 0x000000a514b87223 */ /* 0x180fe200000108c6 */
[C---:B------:R-:W-:Y:S05]  /*1b970*/  HMMA.16816.F32.BF16 R76, R148.reuse, R188, R76 ;  /* 0x000000bc944c723c */ /* 0x040fea000004184c */
[-C--:B------:R-:W-:Y:S01]  /*1b980*/  FFMA.FTZ R185, R21, R165.reuse, -R198 ;  /* 0x000000a515b97223 */ /* 0x080fe200000108c6 */
[C---:B------:R-:W-:Y:S01]  /*1b990*/  HMMA.16816.F32.BF16 R80, R148.reuse, R190, R80 ;  /* 0x000000be9450723c */ /* 0x040fe20000041850 */
[----:B------:R-:W-:Y:S04]  /*1b9a0*/  MUFU.EX2 R184, R184 ;  /* 0x000000b800b87308 */ /* 0x000fe80000000800 */
[-CC-:B------:R-:W-:Y:S01]  /*1b9b0*/  FFMA.FTZ R186, R22, R165.reuse, -R196.reuse ;  /* 0x000000a516ba7223 */ /* 0x180fe200000108c4 */
[C---:B---3--:R-:W-:Y:S05]  /*1b9c0*/  HMMA.16816.F32.BF16 R84, R148.reuse, R156, R84 ;  /* 0x0000009c9454723c */ /* 0x048fea0000041854 */
[----:B------:R-:W-:Y:S01]  /*1b9d0*/  MUFU.EX2 R185, R185 ;  /* 0x000000b900b97308 */ /* 0x000fe20000000800 */
[-C--:B------:R-:W-:Y:S01]  /*1b9e0*/  FFMA.FTZ R187, R23, R165.reuse, -R196 ;  /* 0x000000a517bb7223 */ /* 0x080fe200000108c4 */
[C---:B------:R-:W-:Y:S01]  /*1b9f0*/  HMMA.16816.F32.BF16 R88, R148.reuse, R158, R88 ;  /* 0x0000009e9458723c */ /* 0x040fe20000041858 */
[----:B------:R-:W2:Y:S03]  /*1ba00*/  LDSM.16.MT88.4 R156, [R227+0x14800] ;  /* 0x01480000e39c783b */ /* 0x000ea60000004200 */
[-CC-:B------:R-:W-:Y:S02]  /*1ba10*/  FFMA.FTZ R188, R24, R165.reuse, -R198.reuse ;  /* 0x000000a518bc7223 */ /* 0x180fe400000108c6 */
[C---:B-1----:R-:W-:Y:S02]  /*1ba20*/  HMMA.16816.F32.BF16 R92, R148.reuse, R152, R92 ;  /* 0x00000098945c723c */ /* 0x042fe4000004185c */
[----:B------:R-:W-:Y:S01]  /*1ba30*/  MUFU.EX2 R186, R186 ;  /* 0x000000ba00ba7308 */ /* 0x000fe20000000800 */
[----:B------:R-:W-:Y:S02]  /*1ba40*/  LDSM.16.MT88.4 R20, [R227+0x16800] ;  /* 0x01680000e314783b */ /* 0x000fe40000004200 */
[----:B------:R-:W-:Y:S01]  /*1ba50*/  MOV R24, R180 ;  /* 0x000000b400187202 */ /* 0x000fe20000000f00 */
[C---:B------:R-:W-:Y:S06]  /*1ba60*/  HMMA.16816.F32.BF16 R96, R148.reuse, R154, R96 ;  /* 0x0000009a9460723c */ /* 0x040fec0000041860 */
[----:B------:R-:W-:Y:S01]  /*1ba70*/  MUFU.EX2 R187, R187 ;  /* 0x000000bb00bb7308 */ /* 0x000fe20000000800 */
[----:B------:R-:W1:Y:S01]  /*1ba80*/  LDSM.16.MT88.4 R152, [R230+0x16800] ;  /* 0x01680000e698783b */ /* 0x000e620000004200 */
[C---:B----4-:R-:W-:Y:S03]  /*1ba90*/  HMMA.16816.F32.BF16 R100, R148.reuse, R160, R100 ;  /* 0x000000a09464723c */ /* 0x050fe60000041864 */
[----:B------:R-:W-:Y:S03]  /*1baa0*/  FFMA.FTZ R189, R25, R165, -R198 ;  /* 0x000000a519bd7223 */ /* 0x000fe600000108c6 */
[C---:B------:R-:W-:Y:S01]  /*1bab0*/  HMMA.16816.F32.BF16 R104, R148.reuse, R162, R104 ;  /* 0x000000a29468723c */ /* 0x040fe20000041868 */
[----:B------:R-:W3:Y:S01]  /*1bac0*/  LDSM.16.MT88.4 R160, [R230+0x11000] ;  /* 0x01100000e6a0783b */ /* 0x000ee20000004200 */
[----:B------:R-:W-:Y:S03]  /*1bad0*/  MUFU.EX2 R188, R188 ;  /* 0x000000bc00bc7308 */ /* 0x000fe60000000800 */
[----:B------:R-:W-:Y:S01]  /*1bae0*/  MOV R25, R181 ;  /* 0x000000b500197202 */ /* 0x000fe20000000f00 */
[C---:B------:R-:W-:Y:S03]  /*1baf0*/  HMMA.16816.F32.BF16 R108, R148.reuse, R168, R108 ;  /* 0x000000a8946c723c */ /* 0x040fe6000004186c */
[----:B------:R-:W-:Y:S03]  /*1bb00*/  LDSM.16.MT88.4 R180, [R228+0x11000] ;  /* 0x01100000e4b4783b */ /* 0x000fe60000004200 */
[----:B------:R-:W4:Y:S01]  /*1bb10*/  MUFU.EX2 R189, R189 ;  /* 0x000000bd00bd7308 */ /* 0x000f220000000800 */
[-CC-:B------:R-:W-:Y:S01]  /*1bb20*/  FFMA.FTZ R190, R26, R165.reuse, -R196.reuse ;  /* 0x000000a51abe7223 */ /* 0x180fe200000108c4 */
[C---:B------:R-:W-:Y:S03]  /*1bb30*/  HMMA.16816.F32.BF16 R112, R148.reuse, R170, R112 ;  /* 0x000000aa9470723c */ /* 0x040fe60000041870 */
[----:B------:R-:W5:Y:S03]  /*1bb40*/  LDSM.16.MT88.4 R168, [R229+0x11000] ;  /* 0x01100000e5a8783b */ /* 0x000f660000004200 */
[C---:B--2---:R-:W-:Y:S02]  /*1bb50*/  HMMA.16816.F32.BF16 R116, R148.reuse, R156, R116 ;  /* 0x0000009c9474723c */ /* 0x044fe40000041874 */
[----:B------:R-:W-:Y:S03]  /*1bb60*/  MUFU.EX2 R190, R190 ;  /* 0x000000be00be7308 */ /* 0x000fe60000000800 */
[----:B------:R-:W-:Y:S01]  /*1bb70*/  FFMA.FTZ R191, R27, R165, -R196 ;  /* 0x000000a51bbf7223 */ /* 0x000fe200000108c4 */
[C---:B------:R-:W-:Y:S01]  /*1bb80*/  HMMA.16816.F32.BF16 R120, R148.reuse, R158, R120 ;  /* 0x0000009e9478723c */ /* 0x040fe20000041878 */
[----:B------:R-:W-:Y:S04]  /*1bb90*/  LDSM.16.MT88.4 R156, [R228+0x13000] ;  /* 0x01300000e49c783b */ /* 0x000fe80000004200 */
[----:B----4-:R-:W-:Y:S01]  /*1bba0*/  F2FP.BF16.F32.PACK_AB R26, R189, R188 ;  /* 0x000000bcbd1a723e */ /* 0x010fe200000010ff */
[----:B------:R-:W2:Y:S01]  /*1bbb0*/  MUFU.EX2 R191, R191 ;  /* 0x000000bf00bf7308 */ /* 0x000ea20000000800 */
[C---:B-1----:R-:W-:Y:S06]  /*1bbc0*/  HMMA.16816.F32.BF16 R124, R148.reuse, R152, R124 ;  /* 0x00000098947c723c */ /* 0x042fec000004187c */
[C---:B------:R-:W-:Y:S01]  /*1bbd0*/  HMMA.16816.F32.BF16 R128, R148.reuse, R154, R128 ;  /* 0x0000009a9480723c */ /* 0x040fe20000041880 */
[----:B------:R-:W1:Y:S05]  /*1bbe0*/  LDSM.16.MT88.4 R152, [R227+0x11000] ;  /* 0x01100000e398783b */ /* 0x000e6a0000004200 */
[C---:B------:R-:W-:Y:S05]  /*1bbf0*/  HMMA.16816.F32.BF16 R132, R148.reuse, R172, R132 ;  /* 0x000000ac9484723c */ /* 0x040fea0000041884 */
[----:B--2---:R-:W-:Y:S01]  /*1bc00*/  F2FP.BF16.F32.PACK_AB R27, R191, R190 ;  /* 0x000000bebf1b723e */ /* 0x004fe200000010ff */
[C---:B------:R-:W-:Y:S01]  /*1bc10*/  HMMA.16816.F32.BF16 R12, R148.reuse, R174, R12 ;  /* 0x000000ae940c723c */ /* 0x040fe2000004180c */
[----:B------:R-:W-:Y:S05]  /*1bc20*/  LDSM.16.MT88.4 R172, [R229+0x15000] ;  /* 0x01500000e5ac783b */ /* 0x000fea0000004200 */
[C---:B------:R-:W-:Y:S06]  /*1bc30*/  HMMA.16816.F32.BF16 R136, R148.reuse, R176, R136 ;  /* 0x000000b09488723c */ /* 0x040fec0000041888 */
[C---:B------:R-:W-:Y:S05]  /*1bc40*/  HMMA.16816.F32.BF16 R16, R148.reuse, R178, R16 ;  /* 0x000000b29410723c */ /* 0x040fea0000041810 */
[----:B------:R-:W-:Y:S01]  /*1bc50*/  MOV R176, R25 ;  /* 0x0000001900b07202 */ /* 0x000fe20000000f00 */
[C---:B------:R-:W-:Y:S05]  /*1bc60*/  HMMA.16816.F32.BF16 R140, R148.reuse, R20, R140 ;  /* 0x00000014948c723c */ /* 0x040fea000004188c */
[----:B------:R-:W-:Y:S01]  /*1bc70*/  MOV R177, R24 ;  /* 0x0000001800b17202 */ /* 0x000fe20000000f00 */
[----:B------:R-:W-:Y:S01]  /*1bc80*/  HMMA.16816.F32.BF16 R144, R148, R22, R144 ;  /* 0x000000169490723c */ /* 0x000fe20000041890 */
[----:B------:R-:W2:Y:S04]  /*1bc90*/  LDSM.16.MT88.4 R20, [R230+0x13000] ;  /* 0x01300000e614783b */ /* 0x000ea80000004200 */
[----:B------:R-:W-:Y:S01]  /*1bca0*/  F2FP.BF16.F32.PACK_AB R24, R185, R184 ;  /* 0x000000b8b918723e */ /* 0x000fe200000010ff */
[----:B------:R-:W-:Y:S01]  /*1bcb0*/  FADD.FTZ R184, R184, R233 ;  /* 0x000000e9b8b87221 */ /* 0x000fe20000010000 */
[----:B------:R-:W-:Y:S02]  /*1bcc0*/  F2FP.BF16.F32.PACK_AB R25, R187, R186 ;  /* 0x000000babb19723e */ /* 0x000fe400000010ff */
[----:B------:R-:W4:Y:S02]  /*1bcd0*/  LDSM.16.MT88.4 R148, [R229+0x13000] ;  /* 0x01300000e594783b */ /* 0x000f240000004200 */
[----:B------:R-:W-:Y:S03]  /*1bce0*/  FADD.FTZ R185, R185, R184 ;  /* 0x000000b8b9b97221 */ /* 0x000fe60000010000 */
[C---:B---3--:R-:W-:Y:S05]  /*1bcf0*/  HMMA.16816.F32.BF16 R4, R24.reuse, R160, R4 ;  /* 0x000000a01804723c */ /* 0x048fea0000041804 */
[----:B------:R-:W-:Y:S01]  /*1bd00*/  FADD.FTZ R188, R188, R185 ;  /* 0x000000b9bcbc7221 */ /* 0x000fe20000010000 */
[C---:B------:R-:W-:Y:S01]  /*1bd10*/  HMMA.16816.F32.BF16 R8, R24.reuse, R162, R8 ;  /* 0x000000a21808723c */ /* 0x040fe20000041808 */
[----:B------:R-:W3:Y:S04]  /*1bd20*/  LDSM.16.MT88.4 R160, [R227+0x13000] ;  /* 0x01300000e3a0783b */ /* 0x000ee80000004200 */
[----:B------:R-:W-:Y:S01]  /*1bd30*/  FADD.FTZ R189, R189, R188 ;  /* 0x000000bcbdbd7221 */ /* 0x000fe20000010000 */
[C---:B-----5:R-:W-:Y:S06]  /*1bd40*/  HMMA.16816.F32.BF16 R36, R24.reuse, R168, R36 ;  /* 0x000000a81824723c */ /* 0x060fec0000041824 */
[C---:B------:R-:W-:Y:S01]  /*1bd50*/  HMMA.16816.F32.BF16 R40, R24.reuse, R170, R40 ;  /* 0x000000aa1828723c */ /* 0x040fe20000041828 */
[----:B------:R-:W5:Y:S05]  /*1bd60*/  LDSM.16.MT88.4 R168, [R230+0x15000] ;  /* 0x01500000e6a8783b */ /* 0x000f6a0000004200 */
[C---:B------:R-:W-:Y:S06]  /*1bd70*/  HMMA.16816.F32.BF16 R44, R24.reuse, R180, R44 ;  /* 0x000000b4182c723c */ /* 0x040fec000004182c */
[C---:B------:R-:W-:Y:S05]  /*1bd80*/  HMMA.16816.F32.BF16 R48, R24.reuse, R182, R48 ;  /* 0x000000b61830723c */ /* 0x040fea0000041830 */
[--C-:B------:R-:W-:Y:S01]  /*1bd90*/  FFMA.FTZ R180, R32, R165, -R198.reuse ;  /* 0x000000a520b47223 */ /* 0x100fe200000108c6 */
[C---:B-1----:R-:W-:Y:S05]  /*1bda0*/  HMMA.16816.F32.BF16 R52, R24.reuse, R152, R52 ;  /* 0x000000981834723c */ /* 0x042fea0000041834 */
[----:B------:R-:W-:Y:S01]  /*1bdb0*/  MOV R183, R176 ;  /* 0x000000b000b77202 */ /* 0x000fe20000000f00 */
[C---:B------:R-:W-:Y:S01]  /*1bdc0*/  HMMA.16816.F32.BF16 R56, R24.reuse, R154, R56 ;  /* 0x0000009a1838723c */ /* 0x040fe20000041838 */
[----:B------:R-:W-:Y:S01]  /*1bdd0*/  LDSM.16.MT88.4 R152, [R227+0x15000] ;  /* 0x01500000e398783b */ /* 0x000fe20000004200 */
[----:B------:R-:W-:Y:S03]  /*1bde0*/  MUFU.EX2 R180, R180 ;  /* 0x000000b400b47308 */ /* 0x000fe60000000800 */
[----:B------:R-:W-:Y:S01]  /*1bdf0*/  MOV R182, R177 ;  /* 0x000000b100b67202 */ /* 0x000fe20000000f00 */
[C---:B--2---:R-:W-:Y:S03]  /*1be00*/  HMMA.16816.F32.BF16 R60, R24.reuse, R20, R60 ;  /* 0x00000014183c723c */ /* 0x044fe6000004183c */
[----:B------:R-:W1:Y:S03]  /*1be10*/  LDSM.16.MT88.4 R176, [R228+0x15000] ;  /* 0x01500000e4b0783b */ /* 0x000e660000004200 */
[C---:B------:R-:W-:Y:S05]  /*1be20*/  HMMA.16816.F32.BF16 R64, R24.reuse, R22, R64 ;  /* 0x000000161840723c */ /* 0x040fea0000041840 */
[----:B------:R-:W2:Y:S01]  /*1be30*/  LDSM.16.MT88.4 R20, [R230+0x17000] ;  /* 0x01700000e614783b */ /* 0x000ea20000004200 */
[C---:B----4-:R-:W-:Y:S06]  /*1be40*/  HMMA.16816.F32.BF16 R68, R24.reuse, R148, R68 ;  /* 0x000000941844723c */ /* 0x050fec0000041844 */
[C---:B------:R-:W-:Y:S01]  /*1be50*/  HMMA.16816.F32.BF16 R72, R24.reuse, R150, R72 ;  /* 0x000000961848723c */ /* 0x040fe20000041848 */
[----:B------:R-:W4:Y:S05]  /*1be60*/  LDSM.16.MT88.4 R148, [R229+0x17000] ;  /* 0x01700000e594783b */ /* 0x000f2a0000004200 */
[C---:B------:R-:W-:Y:S06]  /*1be70*/  HMMA.16816.F32.BF16 R76, R24.reuse, R156, R76 ;  /* 0x0000009c184c723c */ /* 0x040fec000004184c */
[C---:B------:R-:W-:Y:S01]  /*1be80*/  HMMA.16816.F32.BF16 R80, R24.reuse, R158, R80 ;  /* 0x0000009e1850723c */ /* 0x040fe20000041850 */
[----:B------:R-:W4:Y:S05]  /*1be90*/  LDSM.16.MT88.4 R156, [R228+0x17000] ;  /* 0x01700000e49c783b */ /* 0x000f2a0000004200 */
[C---:B---3--:R-:W-:Y:S06]  /*1bea0*/  HMMA.16816.F32.BF16 R84, R24.reuse, R160, R84 ;  /* 0x000000a01854723c */ /* 0x048fec0000041854 */
[C---:B------:R-:W-:Y:S06]  /*1beb0*/  HMMA.16816.F32.BF16 R88, R24.reuse, R162, R88 ;  /* 0x000000a21858723c */ /* 0x040fec0000041858 */
[C---:B-----5:R-:W-:Y:S06]  /*1bec0*/  HMMA.16816.F32.BF16 R92, R24.reuse, R168, R92 ;  /* 0x000000a8185c723c */ /* 0x060fec000004185c */
[C---:B------:R-:W-:Y:S01]  /*1bed0*/  HMMA.16816.F32.BF16 R96, R24.reuse, R170, R96 ;  /* 0x000000aa1860723c */ /* 0x040fe20000041860 */
[----:B------:R-:W-:Y:S05]  /*1bee0*/  LDSM.16.MT88.4 R168, [R229+0x11800] ;  /* 0x01180000e5a8783b */ /* 0x000fea0000004200 */
[C---:B------:R-:W-:Y:S06]  /*1bef0*/  HMMA.16816.F32.BF16 R100, R24.reuse, R172, R100 ;  /* 0x000000ac1864723c */ /* 0x040fec0000041864 */
[C---:B------:R-:W-:Y:S01]  /*1bf00*/  HMMA.16816.F32.BF16 R104, R24.reuse, R174, R104 ;  /* 0x000000ae1868723c */ /* 0x040fe20000041868 */
[----:B------:R-:W-:Y:S05]  /*1bf10*/  LDSM.16.MT88.4 R172, [R230+0x13800] ;  /* 0x01380000e6ac783b */ /* 0x000fea0000004200 */
[C---:B-1----:R-:W-:Y:S06]  /*1bf20*/  HMMA.16816.F32.BF16 R108, R24.reuse, R176, R108 ;  /* 0x000000b0186c723c */ /* 0x042fec000004186c */
[C---:B------:R-:W-:Y:S05]  /*1bf30*/  HMMA.16816.F32.BF16 R112, R24.reuse, R178, R112 ;  /* 0x000000b21870723c */ /* 0x040fea0000041870 */
[-CC-:B------:R-:W-:Y:S01]  /*1bf40*/  FFMA.FTZ R176, R28, R165.reuse, -R198.reuse ;  /* 0x000000a51cb07223 */ /* 0x180fe200000108c6 */
[C---:B------:R-:W-:Y:S05]  /*1bf50*/  HMMA.16816.F32.BF16 R116, R24.reuse, R152, R116 ;  /* 0x000000981874723c */ /* 0x040fea0000041874 */
[-C--:B------:R-:W-:Y:S01]  /*1bf60*/  FFMA.FTZ R177, R29, R165.reuse, -R198 ;  /* 0x000000a51db17223 */ /* 0x080fe200000108c6 */
[C---:B------:R-:W-:Y:S01]  /*1bf70*/  HMMA.16816.F32.BF16 R120, R24.reuse, R154, R120 ;  /* 0x0000009a1878723c */ /* 0x040fe20000041878 */
[----:B------:R-:W-:Y:S01]  /*1bf80*/  LDSM.16.MT88.4 R152, [R230+0x11800] ;  /* 0x01180000e698783b */ /* 0x000fe20000004200 */
[----:B------:R-:W-:Y:S03]  /*1bf90*/  MUFU.EX2 R176, R176 ;  /* 0x000000b000b07308 */ /* 0x000fe60000000800 */
[-CC-:B------:R-:W-:Y:S01]  /*1bfa0*/  FFMA.FTZ R178, R30, R165.reuse, -R196.reuse ;  /* 0x000000a51eb27223 */ /* 0x180fe200000108c4 */
[C---:B--2---:R-:W-:Y:S06]  /*1bfb0*/  HMMA.16816.F32.BF16 R124, R24.reuse, R20, R124 ;  /* 0x00000014187c723c */ /* 0x044fec000004187c */
[----:B------:R-:W1:Y:S01]  /*1bfc0*/  MUFU.EX2 R177, R177 ;  /* 0x000000b100b17308 */ /* 0x000e620000000800 */
[-C--:B------:R-:W-:Y:S01]  /*1bfd0*/  FFMA.FTZ R179, R31, R165.reuse, -R196 ;  /* 0x000000a51fb37223 */ /* 0x080fe200000108c4 */
[C---:B------:R-:W-:Y:S01]  /*1bfe0*/  HMMA.16816.F32.BF16 R128, R24.reuse, R22, R128 ;  /* 0x000000161880723c */ /* 0x040fe20000041880 */
[----:B------:R-:W2:Y:S02]  /*1bff0*/  LDSM.16.MT88.4 R28, [R227+0x17000] ;  /* 0x01700000e31c783b */ /* 0x000ea40000004200 */
[-C--:B------:R-:W-:Y:S03]  /*1c000*/  FFMA.FTZ R198, R33, R165.reuse, -R198 ;  /* 0x000000a521c67223 */ /* 0x080fe600000108c6 */
[C---:B----4-:R-:W-:Y:S02]  /*1c010*/  HMMA.16816.F32.BF16 R132, R24.reuse, R148, R132 ;  /* 0x000000941884723c */ /* 0x050fe40000041884 */
[----:B------:R-:W-:Y:S04]  /*1c020*/  MUFU.EX2 R178, R178 ;  /* 0x000000b200b27308 */ /* 0x000fe80000000800 */
[C---:B------:R-:W-:Y:S01]  /*1c030*/  HMMA.16816.F32.BF16 R12, R24.reuse, R150, R12 ;  /* 0x00000096180c723c */ /* 0x040fe2000004180c */
[----:B------:R-:W-:Y:S05]  /*1c040*/  LDSM.16.MT88.4 R148, [R227+0x11800] ;  /* 0x01180000e394783b */ /* 0x000fea0000004200 */
[----:B------:R3:W4:Y:S01]  /*1c050*/  MUFU.EX2 R181, R198 ;  /* 0x000000c600b57308 */ /* 0x0007220000000800 */
[----:B-1----:R-:W-:Y:S01]  /*1c060*/  F2FP.BF16.F32.PACK_AB R20, R177, R176 ;  /* 0x000000b0b114723e */ /* 0x002fe200000010ff */
[C---:B------:R-:W-:Y:S08]  /*1c070*/  HMMA.16816.F32.BF16 R136, R24.reuse, R156, R136 ;  /* 0x0000009c1888723c */ /* 0x040ff00000041888 */
[----:B------:R-:W1:Y:S01]  /*1c080*/  MUFU.EX2 R179, R179 ;  /* 0x000000b300b37308 */ /* 0x000e620000000800 */
[C---:B------:R-:W-:Y:S03]  /*1c090*/  HMMA.16816.F32.BF16 R16, R24.reuse, R158, R16 ;  /* 0x0000009e1810723c */ /* 0x040fe60000041810 */
[----:B------:R-:W-:Y:S01]  /*1c0a0*/  FADD.FTZ R176, R176, R189 ;  /* 0x000000bdb0b07221 */ /* 0x000fe20000010000 */
[----:B---3--:R-:W-:Y:S01]  /*1c0b0*/  MOV R198, R182 ;  /* 0x000000b600c67202 */ /* 0x008fe20000000f00 */
[-CC-:B------:R-:W-:Y:S01]  /*1c0c0*/  FFMA.FTZ R182, R34, R165.reuse, -R196.reuse ;  /* 0x000000a522b67223 */ /* 0x180fe200000108c4 */
[----:B------:R-:W-:Y:S01]  /*1c0d0*/  FFMA.FTZ R196, R35, R165, -R196 ;  /* 0x000000a523c47223 */ /* 0x000fe200000108c4 */
[----:B------:R-:W-:Y:S01]  /*1c0e0*/  MOV R165, R183 ;  /* 0x000000b700a57202 */ /* 0x000fe20000000f00 */
[----:B------:R-:W3:Y:S03]  /*1c0f0*/  LDSM.16.MT88.4 R32, [R228+0x11800] ;  /* 0x01180000e420783b */ /* 0x000ee60000004200 */
[----:B----4-:R-:W-:Y:S01]  /*1c100*/  F2FP.BF16.F32.PACK_AB R22, R181, R180 ;  /* 0x000000b4b516723e */ /* 0x010fe200000010ff */
[----:B------:R-:W-:Y:S01]  /*1c110*/  MUFU.EX2 R183, R196 ;  /* 0x000000c400b77308 */ /* 0x000fe20000000800 */
[C---:B--2---:R-:W-:Y:S03]  /*1c120*/  HMMA.16816.F32.BF16 R140, R24.reuse, R28, R140 ;  /* 0x0000001c188c723c */ /* 0x044fe6000004188c */
[----:B-1----:R-:W-:Y:S01]  /*1c130*/  F2FP.BF16.F32.PACK_AB R21, R179, R178 ;  /* 0x000000b2b315723e */ /* 0x002fe200000010ff */
[----:B------:R-:W-:Y:S02]  /*1c140*/  FADD.FTZ R177, R177, R176 ;  /* 0x000000b0b1b17221 */ /* 0x000fe40000010000 */
[----:B------:R-:W-:Y:S03]  /*1c150*/  HMMA.16816.F32.BF16 R144, R24, R30, R144 ;  /* 0x0000001e1890723c */ /* 0x000fe60000041890 */
[----:B------:R-:W1:Y:S01]  /*1c160*/  MUFU.EX2 R182, R182 ;  /* 0x000000b600b67308 */ /* 0x000e620000000800 */
[----:B------:R-:W2:Y:S01]  /*1c170*/  LDSM.16.MT88.4 R24, [R229+0x13800] ;  /* 0x01380000e518783b */ /* 0x000ea20000004200 */
[----:B------:R-:W-:Y:S07]  /*1c180*/  FADD.FTZ R180, R180, R177 ;  /* 0x000000b1b4b47221 */ /* 0x000fee0000010000 */
[----:B------:R-:W-:Y:S01]  /*1c190*/  LDSM.16.MT88.4 R28, [R230+0x15800] ;  /* 0x01580000e61c783b */ /* 0x000fe20000004200 */
[----:B------:R-:W-:Y:S01]  /*1c1a0*/  FADD.FTZ R250, R181, R180 ;  /* 0x000000b4b5fa7221 */ /* 0x000fe20000010000 */
[----:B-1----:R-:W-:Y:S07]  /*1c1b0*/  F2FP.BF16.F32.PACK_AB R23, R183, R182 ;  /* 0x000000b6b717723e */ /* 0x002fee00000010ff */
[C---:B------:R-:W-:Y:S01]  /*1c1c0*/  HMMA.16816.F32.BF16 R160, R20.reuse, R152, R4 ;  /* 0x0000009814a0723c */ /* 0x040fe20000041804 */
[----:B------:R-:W1:Y:S05]  /*1c1d0*/  LDSM.16.MT88.4 R4, [R228+0x13800] ;  /* 0x01380000e404783b */ /* 0x000e6a0000004200 */
[C---:B------:R-:W-:Y:S03]  /*1c1e0*/  HMMA.16816.F32.BF16 R156, R20.reuse, R154, R8 ;  /* 0x0000009a149c723c */ /* 0x040fe60000041808 */
[----:B------:R-:W4:Y:S03]  /*1c1f0*/  LDSM.16.MT88.4 R8, [R227+0x13800] ;  /* 0x01380000e308783b */ /* 0x000f260000004200 */
[C---:B------:R-:W-:Y:S05]  /*1c200*/  HMMA.16816.F32.BF16 R36, R20.reuse, R168, R36 ;  /* 0x000000a81424723c */ /* 0x040fea0000041824 */
[----:B------:R-:W5:Y:S01]  /*1c210*/  LDSM.16.MT88.4 R152, [R229+0x15800] ;  /* 0x01580000e598783b */ /* 0x000f620000004200 */
[C---:B------:R-:W-:Y:S06]  /*1c220*/  HMMA.16816.F32.BF16 R40, R20.reuse, R170, R40 ;  /* 0x000000aa1428723c */ /* 0x040fec0000041828 */
[C---:B---3--:R-:W-:Y:S01]  /*1c230*/  HMMA.16816.F32.BF16 R44, R20.reuse, R32, R44 ;  /* 0x00000020142c723c */ /* 0x048fe2000004182c */
[----:B------:R-:W-:Y:S05]  /*1c240*/  LDSM.16.MT88.4 R168, [R227+0x15800] ;  /* 0x01580000e3a8783b */ /* 0x000fea0000004200 */
[C---:B------:R-:W-:Y:S03]  /*1c250*/  HMMA.16816.F32.BF16 R48, R20.reuse, R34, R48 ;  /* 0x000000221430723c */ /* 0x040fe60000041830 */
[----:B------:R-:W3:Y:S03]  /*1c260*/  LDSM.16.MT88.4 R32, [R228+0x15800] ;  /* 0x01580000e420783b */ /* 0x000ee60000004200 */
[C---:B------:R-:W-:Y:S06]  /*1c270*/  HMMA.16816.F32.BF16 R52, R20.reuse, R148, R52 ;  /* 0x000000941434723c */ /* 0x040fec0000041834 */
[C---:B------:R-:W-:Y:S01]  /*1c280*/  HMMA.16816.F32.BF16 R56, R20.reuse, R150, R56 ;  /* 0x000000961438723c */ /* 0x040fe20000041838 */
[----:B------:R-:W3:Y:S05]  /*1c290*/  LDSM.16.MT88.4 R148, [R230+0x17800] ;  /* 0x01780000e694783b */ /* 0x000eea0000004200 */
[C---:B------:R-:W-:Y:S06]  /*1c2a0*/  HMMA.16816.F32.BF16 R60, R20.reuse, R172, R60 ;  /* 0x000000ac143c723c */ /* 0x040fec000004183c */
[C---:B------:R-:W-:Y:S06]  /*1c2b0*/  HMMA.16816.F32.BF16 R64, R20.reuse, R174, R64 ;  /* 0x000000ae1440723c */ /* 0x040fec0000041840 */
        /* <DEDUP_REMOVED lines=9> */
[C---:B------:R-:W-:Y:S06]  /*1c350*/  HMMA.16816.F32.BF16 R92, R20.reuse, R28, R92 ;  /* 0x0000001c145c723c */ /* 0x040fec000004185c */
[C---:B------:R-:W-:Y:S06]  /*1c360*/  HMMA.16816.F32.BF16 R96, R20.reuse, R30, R96 ;  /* 0x0000001e1460723c */ /* 0x040fec0000041860 */
[C---:B-----5:R-:W-:Y:S06]  /*1c370*/  HMMA.16816.F32.BF16 R100, R20.reuse, R152, R100 ;  /* 0x000000981464723c */ /* 0x060fec0000041864 */
[C---:B------:R-:W-:Y:S06]  /*1c380*/  HMMA.16816.F32.BF16 R104, R20.reuse, R154, R104 ;  /* 0x0000009a1468723c */ /* 0x040fec0000041868 */
[C---:B---3--:R-:W-:Y:S06]  /*1c390*/  HMMA.16816.F32.BF16 R108, R20.reuse, R32, R108 ;  /* 0x00000020146c723c */ /* 0x048fec000004186c */
[C---:B------:R-:W-:Y:S06]  /*1c3a0*/  HMMA.16816.F32.BF16 R112, R20.reuse, R34, R112 ;  /* 0x000000221470723c */ /* 0x040fec0000041870 */
[C---:B------:R-:W-:Y:S06]  /*1c3b0*/  HMMA.16816.F32.BF16 R116, R20.reuse, R168, R116 ;  /* 0x000000a81474723c */ /* 0x040fec0000041874 */
[C---:B------:R-:W-:Y:S06]  /*1c3c0*/  HMMA.16816.F32.BF16 R120, R20.reuse, R170, R120 ;  /* 0x000000aa1478723c */ /* 0x040fec0000041878 */
[C---:B------:R-:W-:Y:S06]  /*1c3d0*/  HMMA.16816.F32.BF16 R124, R20.reuse, R148, R124 ;  /* 0x00000094147c723c */ /* 0x040fec000004187c */
[C---:B------:R-:W-:Y:S06]  /*1c3e0*/  HMMA.16816.F32.BF16 R128, R20.reuse, R150, R128 ;  /* 0x000000961480723c */ /* 0x040fec0000041880 */
[C---:B-1----:R-:W-:Y:S06]  /*1c3f0*/  HMMA.16816.F32.BF16 R132, R20.reuse, R4, R132 ;  /* 0x000000041484723c */ /* 0x042fec0000041884 */
        /* <DEDUP_REMOVED lines=8> */
[----:B------:R-:W-:Y:S05]  /*1c480*/  HMMA.16816.F32.BF16 R144, R20, R26, R144 ;  /* 0x0000001a1490723c */ /* 0x000fea0000041890 */
[----:B------:R-:W-:Y:S06]  /*1c490*/  FADD.FTZ R190, R190, R187 ;  /* 0x000000bbbebe7221 */ /* 0x000fec0000010000 */
[----:B------:R-:W-:Y:S04]  /*1c4a0*/  FADD.FTZ R191, R191, R190 ;  /* 0x000000bebfbf7221 */ /* 0x000fe80000010000 */
[----:B------:R-:W-:Y:S04]  /*1c4b0*/  FADD.FTZ R178, R178, R191 ;  /* 0x000000bfb2b27221 */ /* 0x000fe80000010000 */
[----:B------:R-:W-:Y:S04]  /*1c4c0*/  FADD.FTZ R179, R179, R178 ;  /* 0x000000b2b3b37221 */ /* 0x000fe80000010000 */
[----:B------:R-:W-:Y:S04]  /*1c4d0*/  FADD.FTZ R182, R182, R179 ;  /* 0x000000b3b6b67221 */ /* 0x000fe80000010000 */
[----:B------:R-:W-:Y:S01]  /*1c4e0*/  FADD.FTZ R251, R183, R182 ;  /* 0x000000b6b7fb7221 */ /* 0x000fe20000010000 */
[----:B------:R-:W-:Y:S06]  /*1c4f0*/  @P0 BRA `(.L_x_4342) ;  /* 0xffffffc000540947 */ /* 0x000fec000383ffff */
.L_x_4333:
        /* <DEDUP_REMOVED lines=14> */
.L_x_4359:
        /* <DEDUP_REMOVED lines=195> */
[----:B------:R-:W-:Y:S01]  /*1d210*/  FMUL.FTZ R111, R0, R111 ;  /* 0x0000006f006f7220 */ /* 0x000fe20000410000 */
[----:B------:R-:W-:Y:S01]  /*1d220*/  ISETP.NE.AND P0, PT, R240, -0x1, PT ;  /* 0xfffffffff000780c */ /* 0x000fe20003f05270 */
        /* <DEDUP_REMOVED lines=68> */
[----:B------:R-:W-:Y:S02]  /*1d670*/  @!P0 R2UR UR8, R6 ;  /* 0x00000000060882ca */ /* 0x000fe400000e0000 */
[----:B------:R-:W-:Y:S01]  /*1d680*/  @!P0 R2UR UR9, R7 ;  /* 0x00000000070982ca */ /* 0x000fe200000e0000 */
        /* <DEDUP_REMOVED lines=39> */
[----:B-1----:R-:W4:Y:S04]  /*1d900*/  LD.E.U8 R9, desc[UR4][R10.64+0x1c8] ;  /* 0x0001c8040a097980 */ /* 0x002f28000c101100 */
[----:B------:R-:W4:Y:S04]  /*1d910*/  @!P0 LD.E.64 R28, desc[UR8][R10.64+0x80] ;  /* 0x000080080a1c8980 */ /* 0x000f28000c101b00 */
[----:B------:R-:W4:Y:S01]  /*1d920*/  LD.E.64 R76, desc[UR10][R10.64+0x88] ;  /* 0x0000880a0a4c7980 */ /* 0x000f22000c101b00 */
[----:B--2---:R-:W1:Y:S08]  /*1d930*/  @P4 MUFU.LG2 R17, R8 ;  /* 0x0000000800114308 */ /* 0x004e700000000c00 */
[----:B------:R-:W2:Y:S01]  /*1d940*/  @P3 MUFU.LG2 R18, R13 ;  /* 0x0000000d00123308 */ /* 0x000ea20000000c00 */
[----:B------:R-:W-:Y:S01]  /*1d950*/  @!P0 SHF.R.S32.HI R16, RZ, 0x1f, R236 ;  /* 0x0000001fff108819 */ /* 0x000fe200000114ec */
[----:B------:R4:W5:Y:S01]  /*1d960*/  LD.E.64 R80, desc[UR4][R10.64+0x90] ;  /* 0x000090040a507980 */ /* 0x000962000c101b00 */
[----:B------:R-:W-:Y:S01]  /*1d970*/  BSSY B0, `(.L_x_4344) ;  /* 0x0000024000007945 */ /* 0x000fe20003800000 */
[----:B---3--:R-:W-:Y:S01]  /*1d980*/  MOV R0, 0x7f800000 ;  /* 0x7f80000000007802 */ /* 0x008fe20000000f00 */
[----:B-1----:R-:W-:-:S04]  /*1d990*/  @P4 FMUL.FTZ R17, R17, 0.69314718246459960938 ;  /* 0x3f31721811114820 */ /* 0x002fc80000410000 */
[----:B-----5:R-:W-:Y:S01]  /*1d9a0*/  @P4 FFMA.FTZ R0, R4, R164, R17 ;  /* 0x000000a404004223 */ /* 0x020fe20000010011 */
[----:B--2---:R-:W-:Y:S01]  /*1d9b0*/  @P3 FMUL.FTZ R18, R18, 0.69314718246459960938 ;  /* 0x3f31721812123820 */ /* 0x004fe20000410000 */
[----:B----4-:R-:W-:Y:S01]  /*1d9c0*/  ISETP.NE.AND P1, PT, R9, RZ, PT ;  /* 0x000000ff0900720c */ /* 0x010fe20003f25270 */
[----:B------:R-:W-:-:S04]  /*1d9d0*/  @!P0 IMAD R15, R29, R236, RZ ;  /* 0x000000ec1d0f8224 */ /* 0x000fc800078e02ff */
[----:B------:R-:W-:Y:S02]  /*1d9e0*/  @!P0 IMAD R15, R28, R16, R15 ;  /* 0x000000101c0f8224 */ /* 0x000fe400078e020f */
[-C--:B------:R-:W-:Y:S02]  /*1d9f0*/  @P0 IMAD R16, R77, R240.reuse, RZ ;  /* 0x000000f04d100224 */ /* 0x080fe400078e02ff */
[----:B------:R-:W-:-:S04]  /*1da00*/  @P0 IMAD.WIDE.U32 R20, R76, R240, RZ ;  /* 0x000000f04c140225 */ /* 0x000fc800078e00ff */
[----:B------:R-:W-:Y:S01]  /*1da10*/  @!P0 IMAD.WIDE.U32 R28, R28, R236, RZ ;  /* 0x000000ec1c1c8225 */ /* 0x000fe200078e00ff */
[----:B------:R-:W-:Y:S02]  /*1da20*/  @P0 IADD3 R8, R21, R16, RZ ;  /* 0x0000001015080210 */ /* 0x000fe40007ffe0ff */
[----:B------:R-:W-:Y:S01]  /*1da30*/  MOV R9, 0x7f800000 ;  /* 0x7f80000000097802 */ /* 0x000fe20000000f00 */
[----:B------:R-:W-:Y:S01]  /*1da40*/  @P3 FFMA.FTZ R9, R4, R3, R18 ;  /* 0x0000000304093223 */ /* 0x000fe20000010012 */
        /* <DEDUP_REMOVED lines=14> */
.L_x_4345:
        /* <DEDUP_REMOVED lines=8> */
.L_x_4346:
[----:B------:R-:W-:Y:S05]  /*1dbb0*/  BSYNC B0 ;  /* 0x0000000000007941 */ /* 0x000fea0003800000 */
.L_x_4344:
[----:B------:R-:W1:Y:S01]  /*1dbc0*/  S2R R3, SR_TID.X ;  /* 0x0000000000037919 */ /* 0x000e620000002100 */
[----:B------:R-:W-:Y:S02]  /*1dbd0*/  R2UR UR4, R6 ;  /* 0x00000000060472ca */ /* 0x000fe400000e0000 */
[----:B------:R-:W-:Y:S02]  /*1dbe0*/  R2UR UR5, R7 ;  /* 0x00000000070572ca */ /* 0x000fe400000e0000 */
[----:B------:R-:W-:-:S04]  /*1dbf0*/  LEA.HI R13, R5, R2, RZ, 0x3 ;  /* 0x00000002050d7211 */ /* 0x000fc800078f18ff */
[----:B------:R-:W-:-:S05]  /*1dc00*/  LOP3.LUT R13, R13, 0xfffffff8, RZ, 0xc0, !PT ;  /* 0xfffffff80d0d7812 */ /* 0x000fca00078ec0ff */
[----:B------:R-:W-:Y:S01]  /*1dc10*/  IMAD.IADD R18, R2, 0x1, -R13 ;  /* 0x0000000102127824 */ /* 0x000fe200078e0a0d */
[----:B------:R-:W-:Y:S01]  /*1dc20*/  LOP3.LUT R5, R12, 0xffffffe0, RZ, 0xc0, !PT ;  /* 0xffffffe00c057812 */ /* 0x000fe200078ec0ff */
[----:B------:R-:W5:Y:S02]  /*1dc30*/  LD.E.64 R78, desc[UR4][R10.64+0x70] ;  /* 0x000070040a4e7980 */ /* 0x000f64000c101b00 */
[----:B------:R-:W-:Y:S02]  /*1dc40*/  IMAD.SHL.U32 R18, R18, 0x8, RZ ;  /* 0x0000000812127824 */ /* 0x000fe400078e00ff */
[----:B------:R2:W5:Y:S01]  /*1dc50*/  LD.E.64 R82, desc[UR4][R10.64+0xa0] ;  /* 0x0000a0040a527980 */ /* 0x000562000c101b00 */
[----:B------:R-:W-:Y:S05]  /*1dc60*/  WARPSYNC.ALL ;  /* 0x0000000000007948 */ /* 0x000fea0003800000 */
[----:B------:R-:W-:Y:S01]  /*1dc70*/  BAR.SYNC.DEFER_BLOCKING 0x0 ;  /* 0x0000000000007b1d */ /* 0x000fe20000010000 */
[----:B------:R-:W-:Y:S01]  /*1dc80*/  IMAD.SHL.U32 R13, R237, 0x40, RZ ;  /* 0x00000040ed0d7824 */ /* 0x000fe200078e00ff */
[----:B------:R-:W-:Y:S01]  /*1dc90*/  SHF.R.S32.HI R19, RZ, 0x1f, R18 ;  /* 0x0000001fff137819 */ /* 0x000fe20000011412 */
[----:B------:R-:W-:Y:S01]  /*1dca0*/  IMAD.IADD R5, R2, 0x1, -R5 ;  /* 0x0000000102057824 */ /* 0x000fe200078e0a05 */
[----:B------:R-:W-:Y:S01]  /*1dcb0*/  SHF.R.S32.HI R15, RZ, 0x1f, R14 ;  /* 0x0000001fff0f7819 */ /* 0x000fe2000001140e */
[----:B------:R-:W-:Y:S01]  /*1dcc0*/  IMAD R17, R81, R235, RZ ;  /* 0x000000eb51117224 */ /* 0x000fe200078e02ff */
[----:B-1----:R-:W-:Y:S01]  /*1dcd0*/  SHF.R.S32.HI R12, RZ, 0x1f, R3 ;  /* 0x0000001fff0c7819 */ /* 0x002fe20000011403 */
[----:B------:R-:W-:Y:S01]  /*1dce0*/  IMAD.WIDE.U32 R18, R76, R13, R18 ;  /* 0x0000000d4c127225 */ /* 0x000fe200078e0012 */
[----:B------:R-:W-:Y:S01]  /*1dcf0*/  LEA.HI R15, R15, R14, RZ, 0x2 ;  /* 0x0000000e0f0f7211 */ /* 0x000fe200078f10ff */
[----:B------:R-:W-:Y:S01]  /*1dd00*/  BSSY B0, `(.L_x_4347) ;  /* 0x000003b000007945 */ /* 0x000fe20003800000 */
[----:B------:R-:W-:-:S02]  /*1dd10*/  LEA.HI R3, R12, R3, RZ, 0x3 ;  /* 0x000000030c037211 */ /* 0x000fc400078f18ff */
[----:B------:R-:W-:Y:S02]  /*1dd20*/  SHF.R.S32.HI R12, RZ, 0x1f, R5 ;  /* 0x0000001fff0c7819 */ /* 0x000fe40000011405 */
[----:B------:R-:W-:Y:S02]  /*1dd30*/  SHF.R.S32.HI R3, RZ, 0x3, R3 ;  /* 0x00000003ff037819 */ /* 0x000fe40000011403 */
[----:B------:R-:W-:Y:S02]  /*1dd40*/  SHF.R.S32.HI R2, RZ, 0x1f, R235 ;  /* 0x0000001fff027819 */ /* 0x000fe400000114eb */
[----:B------:R-:W-:Y:S01]  /*1dd50*/  LOP3.LUT R15, R15, 0xffffffc, RZ, 0xc0, !PT ;  /* 0x0ffffffc0f0f7812 */ /* 0x000fe200078ec0ff */
[----:B--2---:R-:W-:Y:S01]  /*1dd60*/  IMAD R11, R77, R13, RZ ;  /* 0x0000000d4d0b7224 */ /* 0x004fe200078e02ff */
[--C-:B------:R-:W-:Y:S01]  /*1dd70*/  SHF.R.S32.HI R10, RZ, 0x1f, R13.reuse ;  /* 0x0000001fff0a7819 */ /* 0x100fe2000001140d */
[----:B------:R-:W-:Y:S01]  /*1dd80*/  IMAD.IADD R13, R238, 0x1, -R13 ;  /* 0x00000001ee0d7824 */ /* 0x000fe200078e0a0d */
[----:B------:R-:W-:Y:S01]  /*1dd90*/  IADD3 R16, P1, R16, R18, RZ ;  /* 0x0000001210107210 */ /* 0x000fe20007f3e0ff */
[----:B------:R-:W-:Y:S01]  /*1dda0*/  IMAD R2, R80, R2, R17 ;  /* 0x0000000250027224 */ /* 0x000fe200078e0211 */
[----:B------:R-:W-:Y:S01]  /*1ddb0*/  LEA.HI R12, R12, R5, RZ, 0x2 ;  /* 0x000000050c0c7211 */ /* 0x000fe200078f10ff */
[----:B------:R-:W-:Y:S01]  /*1ddc0*/  IMAD R11, R76, R10, R11 ;  /* 0x0000000a4c0b7224 */ /* 0x000fe200078e020b */
[----:B------:R-:W-:Y:S01]  /*1ddd0*/  LOP3.LUT P0, RZ, R5, 0x3, RZ, 0xc0, !PT ;  /* 0x0000000305ff7812 */ /* 0x000fe2000780c0ff */
[C---:B------:R-:W-:Y:S01]  /*1dde0*/  VIADD R10, R3.reuse, 0x10 ;  /* 0x00000010030a7836 */ /* 0x040fe20000000000 */
[----:B------:R-:W-:Y:S01]  /*1ddf0*/  SHF.R.S32.HI R12, RZ, 0x2, R12 ;  /* 0x00000002ff0c7819 */ /* 0x000fe2000001140c */
[----:B------:R-:W-:Y:S01]  /*1de00*/  IMAD.IADD R15, R14, 0x1, -R15 ;  /* 0x000000010e0f7824 */ /* 0x000fe200078e0a0f */
[----:B------:R-:W-:Y:S01]  /*1de10*/  IADD3.X R17, R8, R19, R11, P1, !PT ;  /* 0x0000001308117210 */ /* 0x000fe20000ffe40b */
[C---:B------:R-:W-:Y:S01]  /*1de20*/  VIADD R8, R3.reuse, 0x30 ;  /* 0x0000003003087836 */ /* 0x040fe20000000000 */
[-C--:B------:R-:W-:Y:S01]  /*1de30*/  ISETP.GE.AND P3, PT, R10, R13.reuse, PT ;  /* 0x0000000d0a00720c */ /* 0x080fe20003f66270 */
[C---:B------:R-:W-:Y:S01]  /*1de40*/  VIADD R10, R3.reuse, 0x20 ;  /* 0x00000020030a7836 */ /* 0x040fe20000000000 */
[-C--:B------:R-:W-:Y:S01]  /*1de50*/  ISETP.GE.AND P4, PT, R3, R13.reuse, PT ;  /* 0x0000000d0300720c */ /* 0x080fe20003f86270 */
[----:B------:R-:W-:Y:S01]  /*1de60*/  IMAD R5, R15, 0x10, R12 ;  /* 0x000000100f057824 */ /* 0x000fe200078e020c */
[----:B------:R-:W-:Y:S01]  /*1de70*/  ISETP.GE.AND P1, PT, R8, R13, PT ;  /* 0x0000000d0800720c */ /* 0x000fe20003f26270 */
[----:B------:R-:W-:Y:S01]  /*1de80*/  IMAD.WIDE.U32 R80, R80, R235, R16 ;  /* 0x000000eb50507225 */ /* 0x000fe200078e0010 */
[----:B------:R-:W-:Y:S01]  /*1de90*/  ISETP.GE.AND P2, PT, R10, R13, PT ;  /* 0x0000000d0a00720c */ /* 0x000fe20003f46270 */
        /* <DEDUP_REMOVED lines=33> */
.L_x_4348:
[----:B------:R-:W-:Y:S05]  /*1e0b0*/  BSYNC B0 ;  /* 0x0000000000007941 */ /* 0x000fea0003800000 */
.L_x_4347:
[----:B------:R-:W-:Y:S01]  /*1e0c0*/  BSSY B0, `(.L_x_4349) ;  /* 0x0000017000007945 */ /* 0x000fe20003800000 */
[----:B--2---:R-:W-:Y:S02]  /*1e0d0*/  SHF.R.S32.HI R0, RZ, 0x1f, R3 ;  /* 0x0000001fff007819 */ /* 0x004fe40000011403 */
[----:B------:R-:W-:Y:S01]  /*1e0e0*/  IADD3 R11, R81, R2, RZ ;  /* 0x00000002510b7210 */ /* 0x000fe20007ffe0ff */
[----:B------:R-:W-:Y:S06]  /*1e0f0*/  @P4 BRA `(.L_x_4350) ;  /* 0x00000000004c4947 */ /* 0x000fec0003800000 */
[----:B------:R-:W-:Y:S01]  /*1e100*/  IMAD R5, R77, R3, RZ ;  /* 0x000000034d057224 */ /* 0x000fe200078e02ff */
[----:B------:R-:W-:Y:S01]  /*1e110*/  R2UR UR12, R6 ;  /* 0x00000000060c72ca */ /* 0x000fe200000e0000 */
[----:B------:R-:W-:Y:S01]  /*1e120*/  IMAD.MOV.U32 R10, RZ, RZ, R80 ;  /* 0x000000ffff0a7224 */ /* 0x000fe200078e0050 */
[----:B------:R-:W-:Y:S01]  /*1e130*/  R2UR UR13, R7 ;  /* 0x00000000070d72ca */ /* 0x000fe200000e0000 */
[----:B------:R-:W-:Y:S01]  /*1e140*/  IMAD R2, R76, R0, R5 ;  /* 0x000000004c027224 */ /* 0x000fe200078e0205 */
[C---:B------:R-:W-:Y:S01]  /*1e150*/  R2UR UR10, R6.reuse ;  /* 0x00000000060a72ca */ /* 0x040fe200000e0000 */
[----:B------:R-:W-:Y:S01]  /*1e160*/  IMAD.WIDE.U32 R8, R3, R76, R10 ;  /* 0x0000004c03087225 */ /* 0x000fe200078e000a */
[----:B------:R-:W-:Y:S02]  /*1e170*/  R2UR UR11, R7 ;  /* 0x00000000070b72ca */ /* 0x000fe400000e0000 */
[----:B------:R-:W-:Y:S01]  /*1e180*/  R2UR UR8, R6 ;  /* 0x00000000060872ca */ /* 0x000fe200000e0000 */
[----:B------:R-:W-:Y:S01]  /*1e190*/  IMAD.IADD R2, R9, 0x1, R2 ;  /* 0x0000000109027824 */ /* 0x000fe200078e0202 */
[----:B------:R-:W-:-:S02]  /*1e1a0*/  R2UR UR9, R7 ;  /* 0x00000000070972ca */ /* 0x000fc400000e0000 */
[----:B------:R-:W-:Y:S02]  /*1e1b0*/  R2UR UR4, R6 ;  /* 0x00000000060472ca */ /* 0x000fe400000e0000 */
[----:B------:R-:W-:Y:S02]  /*1e1c0*/  R2UR UR5, R7 ;  /* 0x00000000070572ca */ /* 0x000fe400000e0000 */
[----:B-----5:R-:W-:-:S04]  /*1e1d0*/  LEA R4, P0, R8, R78, 0x1 ;  /* 0x0000004e08047211 */ /* 0x020fc800078008ff */
[----:B------:R-:W-:-:S05]  /*1e1e0*/  LEA.HI.X R5, R8, R79, R2, 0x1, P0 ;  /* 0x0000004f08057211 */ /* 0x000fca00000f0c02 */
[----:B------:R2:W-:Y:S04]  /*1e1f0*/  ST.E.128 desc[UR12][R4.64], R68 ;  /* 0x0000004404007985 */ /* 0x0005e8000c101d0c */
[----:B-1----:R2:W-:Y:S04]  /*1e200*/  ST.E.128 desc[UR10][R4.64+0x80], R52 ;  /* 0x0000803404007985 */ /* 0x0025e8000c101d0a */
[----:B------:R2:W-:Y:S04]  /*1e210*/  ST.E.128 desc[UR8][R4.64+0x100], R36 ;  /* 0x0001002404007985 */ /* 0x0005e8000c101d08 */
[----:B------:R2:W-:Y:S02]  /*1e220*/  ST.E.128 desc[UR4][R4.64+0x180], R20 ;  /* 0x0001801404007985 */ /* 0x0005e4000c101d04 */
.L_x_4350:
[----:B------:R-:W-:Y:S05]  /*1e230*/  BSYNC B0 ;  /* 0x0000000000007941 */ /* 0x000fea0003800000 */
.L_x_4349:
[----:B------:R-:W-:Y:S04]  /*1e240*/  BSSY B0, `(.L_x_4351) ;  /* 0x0000018000007945 */ /* 0x000fe80003800000 */
[----:B------:R-:W-:Y:S05]  /*1e250*/  @P3 BRA `(.L_x_4352) ;  /* 0x0000000000583947 */ /* 0x000fea0003800000 */
[----:B------:R-:W-:Y:S01]  /*1e260*/  IADD3 R9, P0, R3, 0x10, RZ ;  /* 0x0000001003097810 */ /* 0x000fe20007f1e0ff */
[----:B-12---:R-:W-:Y:S01]  /*1e270*/  IMAD.MOV.U32 R20, RZ, RZ, R80 ;  /* 0x000000ffff147224 */ /* 0x006fe200078e0050 */
[C---:B------:R-:W-:Y:S01]  /*1e280*/  R2UR UR12, R6.reuse ;  /* 0x00000000060c72ca */ /* 0x040fe200000e0000 */
[----:B------:R-:W-:Y:S01]  /*1e290*/  IMAD.MOV.U32 R21, RZ, RZ, R11 ;  /* 0x000000ffff157224 */ /* 0x000fe200078e000b */
[C---:B------:R-:W-:Y:S01]  /*1e2a0*/  R2UR UR13, R7.reuse ;  /* 0x00000000070d72ca */ /* 0x040fe200000e0000 */
[----:B------:R-:W-:Y:S01]  /*1e2b0*/  IMAD.X R5, RZ, RZ, R0, P0 ;  /* 0x000000ffff057224 */ /* 0x000fe200000e0600 */
[----:B------:R-:W-:Y:S01]  /*1e2c0*/  R2UR UR10, R6 ;  /* 0x00000000060a72ca */ /* 0x000fe200000e0000 */
[----:B------:R-:W-:Y:S01]  /*1e2d0*/  IMAD.WIDE.U32 R20, R76, R9, R20 ;  /* 0x000000094c147225 */ /* 0x000fe200078e0014 */
[----:B------:R-:W-:Y:S02]  /*1e2e0*/  R2UR UR11, R7 ;  /* 0x00000000070b72ca */ /* 0x000fe400000e0000 */
[----:B------:R-:W-:Y:S01]  /*1e2f0*/  R2UR UR8, R6 ;  /* 0x00000000060872ca */ /* 0x000fe200000e0000 */
[----:B------:R-:W-:Y:S01]  /*1e300*/  IMAD R5, R5, R76, RZ ;  /* 0x0000004c05057224 */ /* 0x000fe200078e02ff */
[----:B------:R-:W-:-:S02]  /*1e310*/  R2UR UR9, R7 ;  /* 0x00000000070972ca */ /* 0x000fc400000e0000 */
[----:B------:R-:W-:Y:S01]  /*1e320*/  R2UR UR4, R6 ;  /* 0x00000000060472ca */ /* 0x000fe200000e0000 */
[----:B------:R-:W-:Y:S01]  /*1e330*/  IMAD R5, R77, R9, R5 ;  /* 0x000000094d057224 */ /* 0x000fe200078e0205 */
[----:B------:R-:W-:Y:S02]  /*1e340*/  R2UR UR5, R7 ;  /* 0x00000000070572ca */ /* 0x000fe400000e0000 */
[----:B-----5:R-:W-:Y:S01]  /*1e350*/  LEA R4, P0, R20, R78, 0x1 ;  /* 0x0000004e14047211 */ /* 0x020fe200078008ff */
[----:B------:R-:W-:-:S05]  /*1e360*/  IMAD.IADD R5, R21, 0x1, R5 ;  /* 0x0000000115057824 */ /* 0x000fca00078e0205 */
[----:B------:R-:W-:-:S05]  /*1e370*/  LEA.HI.X R5, R20, R79, R5, 0x1, P0 ;  /* 0x0000004f14057211 */ /* 0x000fca00000f0c05 */
[----:B------:R3:W-:Y:S04]  /*1e380*/  ST.E.128 desc[UR12][R4.64], R64 ;  /* 0x0000004004007985 */ /* 0x0007e8000c101d0c */
[----:B------:R3:W-:Y:S04]  /*1e390*/  ST.E.128 desc[UR10][R4.64+0x80], R48 ;  /* 0x0000803004007985 */ /* 0x0007e8000c101d0a */
[----:B------:R3:W-:Y:S04]  /*1e3a0*/  ST.E.128 desc[UR8][R4.64+0x100], R32 ;  /* 0x0001002004007985 */ /* 0x0007e8000c101d08 */
[----:B------:R3:W-:Y:S02]  /*1e3b0*/  ST.E.128 desc[UR4][R4.64+0x180], R16 ;  /* 0x0001801004007985 */ /* 0x0007e4000c101d04 */
.L_x_4352:
[----:B------:R-:W-:Y:S05]  /*1e3c0*/  BSYNC B0 ;  /* 0x0000000000007941 */ /* 0x000fea0003800000 */
.L_x_4351:
[----:B------:R-:W-:Y:S04]  /*1e3d0*/  BSSY B0, `(.L_x_4353) ;  /* 0x0000018000007945 */ /* 0x000fe80003800000 */
[----:B------:R-:W-:Y:S05]  /*1e3e0*/  @P2 BRA `(.L_x_4354) ;  /* 0x0000000000582947 */ /* 0x000fea0003800000 */
[----:B------:R-:W-:Y:S01]  /*1e3f0*/  IADD3 R9, P0, R3, 0x20, RZ ;  /* 0x0000002003097810 */ /* 0x000fe20007f1e0ff */
[----:B-1-3--:R-:W-:Y:S01]  /*1e400*/  IMAD.MOV.U32 R16, RZ, RZ, R80 ;  /* 0x000000ffff107224 */ /* 0x00afe200078e0050 */
[C---:B------:R-:W-:Y:S01]  /*1e410*/  R2UR UR12, R6.reuse ;  /* 0x00000000060c72ca */ /* 0x040fe200000e0000 */
[----:B------:R-:W-:Y:S01]  /*1e420*/  IMAD.MOV.U32 R17, RZ, RZ, R11 ;  /* 0x000000ffff117224 */ /* 0x000fe200078e000b */
[C---:B------:R-:W-:Y:S01]  /*1e430*/  R2UR UR13, R7.reuse ;  /* 0x00000000070d72ca */ /* 0x040fe200000e0000 */
[----:B--2---:R-:W-:Y:S01]  /*1e440*/  IMAD.X R5, RZ, RZ, R0, P0 ;  /* 0x000000ffff057224 */ /* 0x004fe200000e0600 */
        /* <DEDUP_REMOVED lines=16> */
.L_x_4354:
[----:B------:R-:W-:Y:S05]  /*1e550*/  BSYNC B0 ;  /* 0x0000000000007941 */ /* 0x000fea0003800000 */
.L_x_4353:
[----:B------:R-:W-:-:S04]  /*1e560*/  MOV R235, 0x0 ;  /* 0x0000000000eb7802 */ /* 0x000fc80000000f00 */
[----:B-12345:R-:W-:Y:S05]  /*1e570*/  @P1 RET.REL.NODEC R234 `(_ZN5flash24flash_fwd_splitkv_kernelI23Flash_fwd_kernel_traitsILi256ELi64ELi64ELi4ELb0ELb0EN7cutlass10bfloat16_tE19Flash_kernel_traitsILi256ELi64ELi64ELi4ES3_EELb0ELb0ELb0ELb0ELb1ELb0ELb0ELb1EEEvNS_16Flash_fwd_paramsE) ;  /* 0xfffffe18eaa01950 */ /* 0x03efea0003c3ffff */
[----:B------:R-:W-:Y:S01]  /*1e580*/  IADD3 R3, P0, R3, 0x30, RZ ;  /* 0x0000003003037810 */ /* 0x000fe20007f1e0ff */
[----:B------:R-:W-:Y:S01]  /*1e590*/  IMAD.MOV.U32 R8, RZ, RZ, R80 ;  /* 0x000000ffff087224 */ /* 0x000fe200078e0050 */
[C---:B------:R-:W-:Y:S01]  /*1e5a0*/  R2UR UR12, R6.reuse ;  /* 0x00000000060c72ca */ /* 0x040fe200000e0000 */
[----:B------:R-:W-:Y:S01]  /*1e5b0*/  IMAD.MOV.U32 R9, RZ, RZ, R11 ;  /* 0x000000ffff097224 */ /* 0x000fe200078e000b */
[C---:B------:R-:W-:Y:S01]  /*1e5c0*/  R2UR UR13, R7.reuse ;  /* 0x00000000070d72ca */ /* 0x040fe200000e0000 */
[----:B------:R-:W-:Y:S01]  /*1e5d0*/  IMAD.X R5, RZ, RZ, R0, P0 ;  /* 0x000000ffff057224 */ /* 0x000fe200000e0600 */
[----:B------:R-:W-:Y:S01]  /*1e5e0*/  R2UR UR10, R6 ;  /* 0x00000000060a72ca */ /* 0x000fe200000e0000 */
[-C--:B------:R-:W-:Y:S01]  /*1e5f0*/  IMAD.WIDE.U32 R8, R76, R3.reuse, R8 ;  /* 0x000000034c087225 */ /* 0x080fe200078e0008 */
[----:B------:R-:W-:Y:S02]  /*1e600*/  R2UR UR11, R7 ;  /* 0x00000000070b72ca */ /* 0x000fe400000e0000 */
[C---:B------:R-:W-:Y:S01]  /*1e610*/  R2UR UR8, R6.reuse ;  /* 0x00000000060872ca */ /* 0x040fe200000e0000 */
[----:B------:R-:W-:Y:S01]  /*1e620*/  IMAD R5, R5, R76, RZ ;  /* 0x0000004c05057224 */ /* 0x000fe200078e02ff */
[----:B------:R-:W-:Y:S01]  /*1e630*/  R2UR UR9, R7 ;  /* 0x00000000070972ca */ /* 0x000fe200000e0000 */
[----:B------:R-:W-:Y:S01]  /*1e640*/  IMAD.MOV.U32 R235, RZ, RZ, 0x0 ;  /* 0x00000000ffeb7424 */ /* 0x000fe200078e00ff */
[----:B------:R-:W-:Y:S01]  /*1e650*/  R2UR UR4, R6 ;  /* 0x00000000060472ca */ /* 0x000fe200000e0000 */
[----:B------:R-:W-:Y:S01]  /*1e660*/  IMAD R5, R77, R3, R5 ;  /* 0x000000034d057224 */ /* 0x000fe200078e0205 */
[----:B------:R-:W-:-:S02]  /*1e670*/  R2UR UR5, R7 ;  /* 0x00000000070572ca */ /* 0x000fc400000e0000 */
[----:B------:R-:W-:Y:S01]  /*1e680*/  LEA R2, P0, R8, R78, 0x1 ;  /* 0x0000004e08027211 */ /* 0x000fe200078008ff */
[----:B------:R-:W-:-:S05]  /*1e690*/  IMAD.IADD R5, R9, 0x1, R5 ;  /* 0x0000000109057824 */ /* 0x000fca00078e0205 */
[----:B------:R-:W-:-:S05]  /*1e6a0*/  LEA.HI.X R3, R8, R79, R5, 0x1, P0 ;  /* 0x0000004f08037211 */ /* 0x000fca00000f0c05 */
[----:B------:R-:W-:Y:S04]  /*1e6b0*/  ST.E.128 desc[UR12][R2.64], R56 ;  /* 0x0000003802007985 */ /* 0x000fe8000c101d0c */
[----:B------:R-:W-:Y:S04]  /*1e6c0*/  ST.E.128 desc[UR10][R2.64+0x80], R40 ;  /* 0x0000802802007985 */ /* 0x000fe8000c101d0a */
[----:B------:R-:W-:Y:S04]  /*1e6d0*/  ST.E.128 desc[UR8][R2.64+0x100], R24 ;  /* 0x0001001802007985 */ /* 0x000fe8000c101d08 */
[----:B------:R1:W-:Y:S02]  /*1e6e0*/  ST.E.128 desc[UR4][R2.64+0x180], R72 ;  /* 0x0001804802007985 */ /* 0x0003e4000c101d04 */
[----:B-1----:R-:W-:Y:S05]  /*1e6f0*/  RET.REL.NODEC R234 `(_ZN5flash24flash_fwd_splitkv_kernelI23Flash_fwd_kernel_traitsILi256ELi64ELi64ELi4ELb0ELb0EN7cutlass10bfloat16_tE19Flash_kernel_traitsILi256ELi64ELi64ELi4ES3_EELb0ELb0ELb0ELb0ELb1ELb0ELb0ELb1EEEvNS_16Flash_fwd_paramsE) ;  /* 0xfffffe18ea407950 */ /* 0x002fea0003c3ffff */
.L_x_4343:
[----:B------:R-:W-:Y:S01]  /*1e700*/  MOV R5, 0x2 ;  /* 0x0000000200057802 */ /* 0x000fe20000000f00 */
[----:B------:R-:W-:Y:S01]  /*1e710*/  IMAD.MOV.U32 R0, RZ, RZ, 0x1f ;  /* 0x0000001fff007424 */ /* 0x000fe200078e00ff */
[----:B------:R-:W-:-:S07]  /*1e720*/  MOV R2, 0xffffffff ;  /* 0xffffffff00027802 */ /* 0x000fce0000000f00 */
[----:B-1---5:R-:W-:Y:S05]  /*1e730*/  WARPSYNC.COLLECTIVE R2, `(.L_x_4355) ;  /* 0x0000000002087348 */ /* 0x022fea0003c00000 */
[----:B------:R2:W3:Y:S02]  /*1e740*/  SHFL.BFLY P0, R13, R250, R5, R0 ;  /* 0x0c000005fa0d7389 */ /* 0x0004e40000000000 */
[----:B-123-5:R-:W-:Y:S01]  /*1e750*/  ENDCOLLECTIVE ;  /* 0x000000000000791b */ /* 0x02efe20003800000 */
.L_x_4355:
[----:B------:R-:W-:Y:S02]  /*1e760*/  IMAD.MOV.U32 R9, RZ, RZ, R13 ;  /* 0x000000ffff097224 */ /* 0x000fe400078e000d */
[----:B------:R-:W-:Y:S02]  /*1e770*/  IMAD.MOV.U32 R5, RZ, RZ, 0x1 ;  /* 0x00000001ff057424 */ /* 0x000fe400078e00ff */
[----:B------:R-:W-:-:S05]  /*1e780*/  FADD.FTZ R9, R9, R250 ;  /* 0x000000fa09097221 */ /* 0x000fca0000010000 */
[----:B------:R-:W-:-:S07]  /*1e790*/  MOV R250, R9 ;  /* 0x0000000900fa7202 */ /* 0x000fce0000000f00 */
[----:B------:R-:W-:Y:S05]  /*1e7a0*/  WARPSYNC.COLLECTIVE R2, `(.L_x_4356) ;  /* 0x0000000002087348 */ /* 0x000fea0003c00000 */
[----:B------:R1:W2:Y:S02]  /*1e7b0*/  SHFL.BFLY P0, R13, R250, R5, R0 ;  /* 0x0c000005fa0d7389 */ /* 0x0002a40000000000 */
[----:B-12---:R-:W-:Y:S01]  /*1e7c0*/  ENDCOLLECTIVE ;  /* 0x000000000000791b */ /* 0x006fe20003800000 */
.L_x_4356:
[----:B------:R-:W-:Y:S01]  /*1e7d0*/  MOV R250, R251 ;  /* 0x000000fb00fa7202 */ /* 0x000fe20000000f00 */
[----:B------:R-:W-:Y:S01]  /*1e7e0*/  IMAD.MOV.U32 R5, RZ, RZ, 0x2 ;  /* 0x00000002ff057424 */ /* 0x000fe200078e00ff */
[----:B------:R-:W-:-:S07]  /*1e7f0*/  MOV R8, R13 ;  /* 0x0000000d00087202 */ /* 0x000fce0000000f00 */
[----:B------:R-:W-:Y:S05]  /*1e800*/  WARPSYNC.COLLECTIVE R2, `(.L_x_4357) ;  /* 0x0000000002087348 */ /* 0x000fea0003c00000 */
[----:B------:R1:W2:Y:S02]  /*1e810*/  SHFL.BFLY P0, R13, R250, R5, R0 ;  /* 0x0c000005fa0d7389 */ /* 0x0002a40000000000 */
[----:B-12---:R-:W-:Y:S01]  /*1e820*/  ENDCOLLECTIVE ;  /* 0x000000000000791b */ /* 0x006fe20003800000 */
.L_x_4357:
[----:B------:R-:W-:Y:S01]  /*1e830*/  FADD.FTZ R8, R9, R8 ;  /* 0x0000000809087221 */ /* 0x000fe20000010000 */
[----:B------:R-:W-:Y:S01]  /*1e840*/  FADD.FTZ R12, R13, R251 ;  /* 0x000000fb0d0c7221 */ /* 0x000fe20000010000 */
[----:B------:R-:W-:-:S04]  /*1e850*/  MOV R5, 0x1 ;  /* 0x0000000100057802 */ /* 0x000fc80000000f00 */
[----:B------:R-:W-:-:S07]  /*1e860*/  MOV R250, R12 ;  /* 0x0000000c00fa7202 */ /* 0x000fce0000000f00 */
[----:B------:R-:W-:Y:S05]  /*1e870*/  WARPSYNC.COLLECTIVE R2, `(.L_x_4358) ;  /* 0x0000000002087348 */ /* 0x000fea0003c00000 */
[----:B------:R1:W2:Y:S02]  /*1e880*/  SHFL.BFLY P0, R13, R250, R5, R0 ;  /* 0x0c000005fa0d7389 */ /* 0x0002a40000000000 */
[----:B-12---:R-:W-:Y:S01]  /*1e890*/  ENDCOLLECTIVE ;  /* 0x000000000000791b */ /* 0x006fe20003800000 */
.L_x_4358:
[----:B------:R-:W-:Y:S05]  /*1e8a0*/  BRA `(.L_x_4359) ;  /* 0xffffffdc004c7947 */ /* 0x000fea000383ffff */
.L_x_4360:
        /* <DEDUP_REMOVED lines=13> */
.L_x_9008:


//--------------------- .text._ZN5flash24flash_fwd_splitkv_kernelI23Flash_fwd_kernel_traitsILi256ELi64ELi64ELi4ELb0ELb0EN7cutlass10bfloat16_tE19Flash_kernel_traitsILi256ELi64ELi64ELi4ES3_EELb0ELb0ELb0ELb0ELb1ELb1ELb0ELb1EEEvNS_16Flash_fwd_paramsE --------------------------
	.section	.text._ZN5flash24flash_fwd_splitkv_kernelI23Flash_fwd_kernel_traitsILi256ELi64ELi64ELi4ELb0ELb0EN7cutlass10bfloat16_tE19Flash_kernel_traitsILi256ELi64ELi64ELi4ES3_EELb0ELb0ELb0ELb0ELb1ELb1ELb0ELb1EEEvNS_16Flash_fwd_paramsE,"ax",@progbits
	.align	128
        .global         _ZN5flash24flash_fwd_splitkv_kernelI23Flash_fwd_kernel_traitsILi256ELi64ELi64ELi4ELb0ELb0EN7cutlass10bfloat16_tE19Flash_kernel_traitsILi256ELi64ELi64ELi4ES3_EELb0ELb0ELb0ELb0ELb1ELb1ELb0ELb1EEEvNS_16Flash_fwd_paramsE
        .type           _ZN5flash24flash_fwd_splitkv_kernelI23Flash_fwd_kernel_traitsILi256ELi64ELi64ELi4ELb0ELb0EN7cutlass10bfloat16_tE19Flash_kernel_traitsILi256ELi64ELi64ELi4ES3_EELb0ELb0ELb0ELb0ELb1ELb1ELb0ELb1EEEvNS_16Flash_fwd_paramsE,@function
        .size           _ZN5flash24flash_fwd_splitkv_kernelI23Flash_fwd_kernel_traitsILi256ELi64ELi64ELi4ELb0ELb0EN7cutlass10bfloat16_tE19Flash_kernel_traitsILi256ELi64ELi64ELi4ES3_EELb0ELb0ELb0ELb0ELb1ELb1ELb0ELb1EEEvNS_16Flash_fwd_paramsE,(.L_x_9009 - _ZN5flash24flash_fwd_splitkv_kernelI23Flash_fwd_kernel_traitsILi256ELi64ELi64ELi4ELb0ELb0EN7cutlass10bfloat16_tE19Flash_kernel_traitsILi256ELi64ELi64ELi4ES3_EELb0ELb0ELb0ELb0ELb1ELb1ELb0ELb1EEEvNS_16Flash_fwd_paramsE)
        .other          _ZN5flash24flash_fwd_splitkv_kernelI23Flash_fwd_kernel_traitsILi256ELi64ELi64ELi4ELb0ELb0EN7cutlass10bfloat16_tE19Flash_kernel_traitsILi256ELi64ELi64ELi4ES3_EELb0ELb0ELb0ELb0ELb1ELb1ELb0ELb1EEEvNS_16Flash_fwd_paramsE,@"STO_CUDA_ENTRY STV_DEFAULT"
_ZN5flash24flash_fwd_splitkv_kernelI23Flash_fwd_kernel_traitsILi256ELi64ELi64ELi4ELb0ELb0EN7cutlass10bfloat16_tE19Flash_kernel_traitsILi256ELi64ELi64ELi4ES3_EELb0ELb0ELb0ELb0ELb1ELb1ELb0ELb1EEEvNS_16Flash_fwd_paramsE:
.text._ZN5flash24flash_fwd_splitkv_kernelI23Flash_fwd_kernel_traitsILi256ELi64ELi64ELi4ELb0ELb0EN7cutlass10bfloat16_tE19Flash_kernel_traitsILi256ELi64ELi64ELi4ES3_EELb0ELb0ELb0ELb0ELb1ELb1ELb0ELb1EEEvNS_16Flash_fwd_paramsE:
[----:B------:R-:W-:Y:S01]  /*0000*/  LDC R1, c[0x0][0x28] ;  /* 0x00000a00ff017b82 */ /* 0x000fe20000000800 */
[----:B------:R-:W1:Y:S07]  /*0010*/  S2R R235, SR_CTAID.X ;  /* 0x0000000000eb7919 */ /* 0x000e6e0000002500 */
[----:B------:R-:W2:Y:S01]  /*0020*/  LDC.64 R26, c[0x0][0x198] ;  /* 0x00006600ff1a7b82 */ /* 0x000ea20000000a00 */
[----:B------:R-:W-:Y:S01]  /*0030*/  BSSY B3, `(.L_x_4361) ;  /* 0x0000005000037945 */ /* 0x000fe20003800000 */
[----:B------:R-:W-:Y:S01]  /*0040*/  MOV R232, 0x80 ;  /* 0x0000008000e87802 */ /* 0x000fe20000000f00 */
[----:B------:R-:W3:Y:S01]  /*0050*/  S2R R234, SR_CTAID.Y ;  /* 0x0000000000ea7919 */ /* 0x000ee20000002600 */
[----:B------:R-:W4:Y:S05]  /*0060*/  S2R R233, SR_CTAID.Z ;  /* 0x0000000000e97919 */ /* 0x000f2a0000002700 */
[----:B-1234-:R-:W-:Y:S05]  /*0070*/  CALL.REL.NOINC `($_ZN5flash24flash_fwd_splitkv_kernelI23Flash_fwd_kernel_traitsILi256ELi64ELi64ELi4ELb0ELb0EN7cutlass10bfloat16_tE19Flash_kernel_traitsILi256ELi64ELi64ELi4ES3_EELb0ELb0ELb0ELb0ELb1ELb1ELb0ELb1EEEvNS_16Flash_fwd_paramsE$_ZN5flash30compute_attn_1rowblock_splitkvI23Flash_fwd_kernel_traitsILi256ELi64ELi64ELi4ELb0ELb0EN7cutlass10bfloat16_tE19Flash_kernel_traitsILi256ELi64ELi64ELi4ES3_EELb0ELb0ELb0ELb0ELb1ELb1ELb0ELb1ENS_16Flash_fwd_paramsEEEvRKT8_iiiii) ;  /* 0x0000000000087944 */ /* 0x01efea0003c00000 */
[----:B------:R-:W-:Y:S05]  /*0080*/  BSYNC B3 ;  /* 0x0000000000037941 */ /* 0x000fea0003800000 */
.L_x_4361:
[----:B------:R-:W-:Y:S05]  /*0090*/  EXIT ;  /* 0x000000000000794d */ /* 0x000fea0003800000 */
        .type           $_ZN5flash24flash_fwd_splitkv_kernelI23Flash_fwd_kernel_traitsILi256ELi64ELi64ELi4ELb0ELb0EN7cutlass10bfloat16_tE19Flash_kernel_traitsILi256ELi64ELi64ELi4ES3_EELb0ELb0ELb0ELb0ELb1ELb1ELb0ELb1EEEvNS_16Flash_fwd_paramsE$_ZN5flash30compute_attn_1rowblock_splitkvI23Flash_fwd_kernel_traitsILi256ELi64ELi64ELi4ELb0ELb0EN7cutlass10bfloat16_tE19Flash_kernel_traitsILi256ELi64ELi64ELi4ES3_EELb0ELb0ELb0ELb0ELb1ELb1ELb0ELb1ENS_16Flash_fwd_paramsEEEvRKT8_iiiii,@function
        .size           $_ZN5flash24flash_fwd_splitkv_kernelI23Flash_fwd_kernel_traitsILi256ELi64ELi64ELi4ELb0ELb0EN7cutlass10bfloat16_tE19Flash_kernel_traitsILi256ELi64ELi64ELi4ES3_EELb0ELb0ELb0ELb0ELb1ELb1ELb0ELb1EEEvNS_16Flash_fwd_paramsE$_ZN5flash30compute_attn_1rowblock_splitkvI23Flash_fwd_kernel_traitsILi256ELi64ELi64ELi4ELb0ELb0EN7cutlass10bfloat16_tE19Flash_kernel_traitsILi256ELi64ELi64ELi4ES3_EELb0ELb0ELb0ELb0ELb1ELb1ELb0ELb1ENS_16Flash_fwd_paramsEEEvRKT8_iiiii,(.L_x_9009 - $_ZN5flash24flash_fwd_splitkv_kernelI23Flash_fwd_kernel_traitsILi256ELi64ELi64ELi4ELb0ELb0EN7cutlass10bfloat16_tE19Flash_kernel_traitsILi256ELi64ELi64ELi4ES3_EELb0ELb0ELb0ELb0ELb1ELb1ELb0ELb1EEEvNS_16Flash_fwd_paramsE$_ZN5flash30compute_attn_1rowblock_splitkvI23Flash_fwd_kernel_traitsILi256ELi64ELi64ELi4ELb0ELb0EN7cutlass10bfloat16_tE19Flash_kernel_traitsILi256ELi64ELi64ELi4ES3_EELb0ELb0ELb0ELb0ELb1ELb1ELb0ELb1ENS_16Flash_fwd_paramsEEEvRKT8_iiiii)
$_ZN5flash24flash_fwd_splitkv_kernelI23Flash_fwd_kernel_traitsILi256ELi64ELi64ELi4ELb0ELb0EN7cutlass10bfloat16_tE19Flash_kernel_traitsILi256ELi64ELi64ELi4ES3_EELb0ELb0ELb0ELb0ELb1ELb1ELb0ELb1EEEvNS_16Flash_fwd_paramsE$_ZN5flash30compute_attn_1rowblock_splitkvI23Flash_fwd_kernel_traitsILi256ELi64ELi64ELi4ELb0ELb0EN7cutlass10bfloat16_tE19Flash_kernel_traitsILi256ELi64ELi64ELi4ES3_EELb0ELb0ELb0ELb0ELb1ELb1ELb0ELb1ENS_16Flash_fwd_paramsEEEvRKT8_iiiii:
        /* <DEDUP_REMOVED lines=28> */
.L_x_4363:
[----:B------:R-:W-:Y:S05]  /*0260*/  BSYNC B0 ;  /* 0x0000000000007941 */ /* 0x000fea0003800000 */
.L_x_4362:
        /* <DEDUP_REMOVED lines=8> */
.L_x_4365:
[----:B------:R3:W5:Y:S02]  /*02f0*/  LD.E R66, desc[UR6][R26.64+0xb8] ;  /* 0x0000b8061a427980 */ /* 0x000764000c101900 */
.L_x_4366:
[----:B------:R-:W-:Y:S05]  /*0300*/  BSYNC B0 ;  /* 0x0000000000007941 */ /* 0x000fea0003800000 */
.L_x_4364:
        /* <DEDUP_REMOVED lines=10> */
.L_x_4368:
[----:B------:R-:W2:Y:S01]  /*03b0*/  LD.E.64 R2, desc[UR6][R26.64+0x108] ;  /* 0x000108061a027980 */ /* 0x000ea2000c101b00 */
[----:B------:R-:W-:Y:S01]  /*03c0*/  BSSY B0, `(.L_x_4370) ;  /* 0x0000006000007945 */ /* 0x000fe20003800000 */
[----:B--2---:R-:W-:-:S04]  /*03d0*/  ISETP.NE.U32.AND P1, PT, R2, RZ, PT ;  /* 0x000000ff0200720c */ /* 0x004fc80003f25070 */
[----:B------:R-:W-:Y:S01]  /*03e0*/  ISETP.NE.AND.EX P1, PT, R3, RZ, PT, P1 ;  /* 0x000000ff0300720c */ /* 0x000fe20003f25310 */
[----:B------:R-:W-:-:S12]  /*03f0*/  IMAD.MOV.U32 R3, RZ, RZ, RZ ;  /* 0x000000ffff037224 */ /* 0x000fd800078e00ff */
[----:B------:R-:W-:Y:S05]  /*0400*/  @!P1 BRA `(.L_x_4371) ;  /* 0x0000000000049947 */ /* 0x000fea0003800000 */
[----:B------:R2:W5:Y:S02]  /*0410*/  LD.E R3, desc[UR6][R26.64+0xbc] ;  /* 0x0000bc061a037980 */ /* 0x000564000c101900 */
.L_x_4371:
[----:B------:R-:W-:Y:S05]  /*0420*/  BSYNC B0 ;  /* 0x0000000000007941 */ /* 0x000fea0003800000 */
.L_x_4370:
[----:B-----5:R-:W-:Y:S02]  /*0430*/  IADD3 R60, R66, R3, RZ ;  /* 0x00000003423c7210 */ /* 0x020fe40007ffe0ff */
.L_x_4369:
[----:B------:R-:W-:Y:S05]  /*0440*/  BSYNC B1 ;  /* 0x0000000000017941 */ /* 0x000fea0003800000 */
.L_x_4367:
[----:B------:R-:W-:Y:S01]  /*0450*/  IMAD.SHL.U32 R71, R235, 0x40, RZ ;  /* 0x00000040eb477824 */ /* 0x000fe200078e00ff */
[----:B------:R-:W-:Y:S01]  /*0460*/  MOV R2, R232 ;  /* 0x000000e800027202 */ /* 0x000fe20000000f00 */
[----:B------:R-:W-:-:S03]  /*0470*/  IMAD.MOV.U32 R3, RZ, RZ, 0x0 ;  /* 0x00000000ff037424 */ /* 0x000fc600078e00ff */
[----:B------:R-:W-:-:S13]  /*0480*/  ISETP.GT.AND P1, PT, R236, R71, PT ;  /* 0x00000047ec00720c */ /* 0x000fda0003f24270 */
[----:B-1234-:R-:W-:Y:S05]  /*0490*/  @!P1 RET.REL.NODEC R2 `(_ZN5flash24flash_fwd_splitkv_kernelI23Flash_fwd_kernel_traitsILi256ELi64ELi64ELi4ELb0ELb0EN7cutlass10bfloat16_tE19Flash_kernel_traitsILi256ELi64ELi64ELi4ES3_EELb0ELb0ELb0ELb0ELb1ELb1ELb0ELb1EEEvNS_16Flash_fwd_paramsE) ;  /* 0xfffffff802d89950 */ /* 0x01efea0003c3ffff */
        /* <DEDUP_REMOVED lines=30> */
[----:B------:R-:W-:Y:S01]  /*0680*/  IMAD.IADD R236, R236, 0x1, -R71 ;  /* 0x00000001ecec7824 */ /* 0x000fe200078e0a47 */
[----:B------:R-:W-:Y:S04]  /*0690*/  BSSY B0, `(.L_x_4373) ;  /* 0x000002f000007945 */ /* 0x000fe80003800000 */
        /* <DEDUP_REMOVED lines=27> */
[----:B------:R-:W-:Y:S02]  /*0850*/  VIADD R21, R5, 0x20 ;  /* 0x0000002005157836 */ /* 0x000fe40000000000 */
[----:B------:R-:W-:-:S04]  /*0860*/  IMAD.WIDE.U32 R22, R233, R6, R18 ;  /* 0x00000006e9167225 */ /* 0x000fc800078e0012 */
[----:B------:R-:W-:Y:S01]  /*0870*/  IMAD R2, R6, R2, R3 ;  /* 0x0000000206027224 */ /* 0x000fe200078e0203 */
[-C--:B------:R-:W-:Y:S01]  /*0880*/  ISETP.GE.AND P2, PT, R21, R236.reuse, PT ;  /* 0x000000ec1500720c */ /* 0x080fe20003f46270 */
[----:B------:R-:W-:Y:S01]  /*0890*/  VIADD R3, R5, 0x30 ;  /* 0x0000003005037836 */ /* 0x000fe20000000000 */
[----:B------:R-:W-:Y:S01]  /*08a0*/  ISETP.GE.OR P4, PT, R21, R236, P3 ;  /* 0x000000ec1500720c */ /* 0x000fe20001f86670 */
[----:B------:R-:W-:Y:S01]  /*08b0*/  IMAD.IADD R25, R23, 0x1, R2 ;  /* 0x0000000117197824 */ /* 0x000fe200078e0202 */
[----:B-1----:R-:W-:Y:S11]  /*08c0*/  @P1 BRA `(.L_x_4374) ;  /* 0x00000000002c1947 */ /* 0x002ff60003800000 */
        /* <DEDUP_REMOVED lines=11> */
.L_x_4374:
[----:B------:R-:W-:Y:S05]  /*0980*/  BSYNC B0 ;  /* 0x0000000000007941 */ /* 0x000fea0003800000 */
.L_x_4373:
        /* <DEDUP_REMOVED lines=21> */
.L_x_4376:
[----:B------:R-:W-:Y:S05]  /*0ae0*/  BSYNC B0 ;  /* 0x0000000000007941 */ /* 0x000fea0003800000 */
.L_x_4375:
        /* <DEDUP_REMOVED lines=16> */
.L_x_4378:
[----:B------:R-:W-:Y:S05]  /*0bf0*/  BSYNC B0 ;  /* 0x0000000000007941 */ /* 0x000fea0003800000 */
.L_x_4377:
        /* <DEDUP_REMOVED lines=16> */
.L_x_4380:
[----:B------:R-:W-:Y:S05]  /*0d00*/  BSYNC B0 ;  /* 0x0000000000007941 */ /* 0x000fea0003800000 */
.L_x_4379:
[----:B------:R-:W-:Y:S01]  /*0d10*/  MOV R233, 0x0 ;  /* 0x0000000000e97802 */ /* 0x000fe20000000f00 */
[----:B------:R-:W-:Y:S04]  /*0d20*/  @!P6 ST.E desc[UR6][R8.64], R11 ;  /* 0x0000000b0800e985 */ /* 0x000fe8000c101906 */
[----:B------:R-:W-:Y:S04]  /*0d30*/  @!P5 ST.E desc[UR6][R8.64+0x40], R7 ;  /* 0x000040070800d985 */ /* 0x000fe8000c101906 */
[----:B------:R1:W-:Y:S02]  /*0d40*/  @!P4 ST.E desc[UR6][R8.64+0x80], R3 ;  /* 0x000080030800c985 */ /* 0x0003e4000c101906 */
[----:B-123-5:R-:W-:Y:S05]  /*0d50*/  @P3 RET.REL.NODEC R232 `(_ZN5flash24flash_fwd_splitkv_kernelI23Flash_fwd_kernel_traitsILi256ELi64ELi64ELi4ELb0ELb0EN7cutlass10bfloat16_tE19Flash_kernel_traitsILi256ELi64ELi64ELi4ES3_EELb0ELb0ELb0ELb0ELb1ELb1ELb0ELb1EEEvNS_16Flash_fwd_paramsE) ;  /* 0xfffffff0e8a83950 */ /* 0x02efea0003c3ffff */
[----:B------:R-:W-:Y:S02]  /*0d60*/  MOV R3, 0x7f800000 ;  /* 0x7f80000000037802 */ /* 0x000fe40000000f00 */
[----:B------:R-:W-:-:S03]  /*0d70*/  MOV R233, 0x0 ;  /* 0x0000000000e97802 */ /* 0x000fc60000000f00 */
[----:B------:R1:W-:Y:S02]  /*0d80*/  ST.E desc[UR6][R8.64+0xc0], R3 ;  /* 0x0000c00308007985 */ /* 0x0003e4000c101906 */
[----:B-1----:R-:W-:Y:S05]  /*0d90*/  RET.REL.NODEC R232 `(_ZN5flash24flash_fwd_splitkv_kernelI23Flash_fwd_kernel_traitsILi256ELi64ELi64ELi4ELb0ELb0EN7cutlass10bfloat16_tE19Flash_kernel_traitsILi256ELi64ELi64ELi4ES3_EELb0ELb0ELb0ELb0ELb1ELb1ELb0ELb1EEEvNS_16Flash_fwd_paramsE) ;  /* 0xfffffff0e8987950 */ /* 0x002fea0003c3ffff */
.L_x_4372:
        /* <DEDUP_REMOVED lines=106> */
.L_x_4382:
        /* <DEDUP_REMOVED lines=36> */
[----:B------:R-:W-:-:S04]  /*1680*/  @P4 IMAD.WIDE.U32 R24, R166, R8, RZ ;  /* 0x00000008a6184225 */ /* 0x000fc800078e00ff */
[C---:B------:R-:W-:Y:S02]  /*1690*/  @!P4 IMAD R5, R14.reuse, R6, R5 ;  /* 0x000000060e05c224 */ /* 0x040fe400078e0205 */
[----:B------:R-:W-:Y:S01]  /*16a0*/  @!P4 IMAD.WIDE.U32 R14, R14, R9, R22 ;  /* 0x000000090e0ec225 */ /* 0x000fe200078e0016 */
[----:B------:R-:W-:Y:S02]  /*16b0*/  ISETP.GE.AND P2, PT, R0, RZ, PT ;  /* 0x000000ff0000720c */ /* 0x000fe40003f46270 */
[----:B------:R-:W-:Y:S01]  /*16c0*/  @P4 IADD3 R7, R25, R7, RZ ;  /* 0x0000000719074210 */ /* 0x000fe20007ffe0ff */
[----:B------:R-:W-:Y:S02]  /*16d0*/  @P4 IMAD.MOV.U32 R8, RZ, RZ, R24 ;  /* 0x000000ffff084224 */ /* 0x000fe400078e0018 */
[----:B------:R-:W-:Y:S01]  /*16e0*/  @!P1 VIADD R2, R2, 0x1 ;  /* 0x0000000102029836 */ /* 0x000fe20000000000 */
[----:B------:R-:W-:Y:S01]  /*16f0*/  ISETP.NE.AND P1, PT, R4, RZ, PT ;  /* 0x000000ff0400720c */ /* 0x000fe20003f25270 */
[----:B------:R-:W-:Y:S01]  /*1700*/  @!P4 IMAD.MOV.U32 R8, RZ, RZ, R14 ;  /* 0x000000ffff08c224 */ /* 0x000fe200078e000e */
[----:B------:R-:W-:Y:S01]  /*1710*/  @!P4 IADD3 R7, R15, R5, RZ ;  /* 0x000000050f07c210 */ /* 0x000fe20007ffe0ff */
[----:B------:R-:W-:Y:S01]  /*1720*/  @!P4 IMAD R5, R171, R11, RZ ;  /* 0x0000000bab05c224 */ /* 0x000fe200078e02ff */
[----:B------:R-:W-:-:S02]  /*1730*/  @!P4 SHF.R.S32.HI R3, RZ, 0x1f, R11 ;  /* 0x0000001fff03c819 */ /* 0x000fc4000001140b */
[----:B------:R-:W-:Y:S01]  /*1740*/  @P3 IADD3 R2, R2, 0x1, RZ ;  /* 0x0000000102023810 */ /* 0x000fe20007ffe0ff */
[----:B------:R-:W-:Y:S01]  /*1750*/  IMAD R6, R167, R10, RZ ;  /* 0x0000000aa7067224 */ /* 0x000fe200078e02ff */
[----:B------:R-:W-:Y:S02]  /*1760*/  SHF.R.S32.HI R15, RZ, 0x1f, R10 ;  /* 0x0000001fff0f7819 */ /* 0x000fe4000001140a */
[----:B------:R-:W-:Y:S02]  /*1770*/  MOV R24, R8 ;  /* 0x0000000800187202 */ /* 0x000fe40000000f00 */
[----:B------:R-:W-:Y:S01]  /*1780*/  MOV R25, R7 ;  /* 0x0000000700197202 */ /* 0x000fe20000000f00 */
[----:B------:R-:W-:Y:S01]  /*1790*/  @!P4 IMAD R3, R3, R170, R5 ;  /* 0x000000aa0303c224 */ /* 0x000fe200078e0205 */
[----:B------:R-:W-:Y:S01]  /*17a0*/  MOV R7, R2 ;  /* 0x0000000200077202 */ /* 0x000fe20000000f00 */
[----:B------:R-:W-:Y:S01]  /*17b0*/  @!P4 IMAD.WIDE.U32 R22, R170, R11, RZ ;  /* 0x0000000baa16c225 */ /* 0x000fe200078e00ff */
[----:B------:R-:W-:-:S03]  /*17c0*/  @P4 IADD3 R0, R11, R12, RZ ;  /* 0x0000000c0b004210 */ /* 0x000fc60007ffe0ff */
[----:B------:R-:W-:Y:S02]  /*17d0*/  IMAD R6, R15, R166, R6 ;  /* 0x000000a60f067224 */ /* 0x000fe400078e0206 */
[----:B------:R-:W-:Y:S01]  /*17e0*/  IMAD.WIDE.U32 R24, R166, R10, R24 ;  /* 0x0000000aa6187225 */ /* 0x000fe200078e0018 */
[----:B------:R-:W-:-:S03]  /*17f0*/  @!P2 IADD3 R7, -R7, RZ, RZ ;  /* 0x000000ff0707a210 */ /* 0x000fc60007ffe1ff */
[----:B------:R-:W-:Y:S01]  /*1800*/  @!P4 IMAD.IADD R23, R23, 0x1, R3 ;  /* 0x000000011717c824 */ /* 0x000fe200078e0203 */
[----:B------:R-:W-:Y:S01]  /*1810*/  @!P4 SHF.R.S32.HI R3, RZ, 0x1f, R9 ;  /* 0x0000001fff03c819 */ /* 0x000fe20000011409 */
[----:B------:R-:W-:Y:S01]  /*1820*/  @!P4 IMAD R2, R21, R9, RZ ;  /* 0x000000091502c224 */ /* 0x000fe200078e02ff */
[----:B------:R-:W-:Y:S01]  /*1830*/  @!P1 LOP3.LUT R7, RZ, R4, RZ, 0x33, !PT ;  /* 0x00000004ff079212 */ /* 0x000fe200078e33ff */
[----:B------:R-:W-:Y:S01]  /*1840*/  IMAD.MOV.U32 R12, RZ, RZ, R24 ;  /* 0x000000ffff0c7224 */ /* 0x000fe200078e0018 */
[----:B------:R-:W-:Y:S01]  /*1850*/  IADD3 R13, R25, R6, RZ ;  /* 0x00000006190d7210 */ /* 0x000fe20007ffe0ff */
[-C--:B------:R-:W-:Y:S01]  /*1860*/  @P4 IMAD R11, R171, R0.reuse, RZ ;  /* 0x00000000ab0b4224 */ /* 0x080fe200078e02ff */
[----:B------:R-:W-:Y:S01]  /*1870*/  SHF.R.S32.HI R5, RZ, 0x1f, R7 ;  /* 0x0000001fff057819 */ /* 0x000fe20000011407 */
[----:B------:R-:W-:-:S04]  /*1880*/  @P4 IMAD.WIDE.U32 R24, R170, R0, RZ ;  /* 0x00000000aa184225 */ /* 0x000fc800078e00ff */
[C---:B------:R-:W-:Y:S02]  /*1890*/  @!P4 IMAD R0, R20.reuse, R3, R2 ;  /* 0x000000031400c224 */ /* 0x040fe400078e0202 */
[----:B------:R-:W-:Y:S02]  /*18a0*/  IMAD R3, R17, R7, RZ ;  /* 0x0000000711037224 */ /* 0x000fe400078e02ff */
        /* <DEDUP_REMOVED lines=10> */
.L_x_4383:
[----:B------:R-:W-:Y:S05]  /*1950*/  BSYNC B0 ;  /* 0x0000000000007941 */ /* 0x000fea0003800000 */
.L_x_4381:
        /* <DEDUP_REMOVED lines=10> */
[----:B------:R-:W-:Y:S02]  /*1a00*/  LOP3.LUT R22, R148, 0xfffffff8, RZ, 0xc0, !PT ;  /* 0xfffffff894167812 */ /* 0x000fe400078ec0ff */
[----:B------:R-:W-:-:S03]  /*1a10*/  SHF.R.S32.HI R148, RZ, 0x3, R148 ;  /* 0x00000003ff947819 */ /* 0x000fc60000011494 */
[----:B------:R-:W-:-:S04]  /*1a20*/  IMAD.IADD R55, R53, 0x1, -R22 ;  /* 0x0000000135377824 */ /* 0x000fc800078e0a16 */
[----:B------:R-:W-:Y:S02]  /*1a30*/  IMAD.SHL.U32 R24, R55, 0x8, RZ ;  /* 0x0000000837187824 */ /* 0x000fe400078e00ff */
[----:B------:R-:W-:-:S03]  /*1a40*/  IMAD.SHL.U32 R13, R148, 0x40, RZ ;  /* 0x00000040940d7824 */ /* 0x000fc600078e00ff */
[----:B------:R-:W-:Y:S02]  /*1a50*/  IADD3 R22, P2, R24, R2, RZ ;  /* 0x0000000218167210 */ /* 0x000fe40007f5e0ff */
[--C-:B------:R-:W-:Y:S02]  /*1a60*/  SHF.R.S32.HI R25, RZ, 0x1f, R24.reuse ;  /* 0x0000001fff197819 */ /* 0x100fe40000011418 */
[----:B------:R-:W-:Y:S01]  /*1a70*/  LOP3.LUT R13, R13, 0x1c0, RZ, 0xc0, !PT ;  /* 0x000001c00d0d7812 */ /* 0x000fe200078ec0ff */
[-C--:B-----5:R-:W-:Y:S01]  /*1a80*/  IMAD R2, R15, R170.reuse, RZ ;  /* 0x000000aa0f027224 */ /* 0x0a0fe200078e02ff */
[----:B------:R-:W-:Y:S02]  /*1a90*/  IADD3.X R23, R25, R11, RZ, P2, !PT ;  /* 0x0000000b19177210 */ /* 0x000fe400017fe4ff */
[----:B------:R-:W-:Y:S02]  /*1aa0*/  LEA.HI R70, R14, R53, RZ, 0x4 ;  /* 0x000000350e467211 */ /* 0x000fe400078f20ff */
[----:B------:R-:W-:Y:S01]  /*1ab0*/  LOP3.LUT R140, R13, 0x38, R24, 0xf8, !PT ;  /* 0x000000380d8c7812 */ /* 0x000fe200078ef818 */
[C---:B------:R-:W-:Y:S01]  /*1ac0*/  IMAD R2, R10.reuse, R171, R2 ;  /* 0x000000ab0a027224 */ /* 0x040fe200078e0202 */
[----:B------:R-:W-:Y:S01]  /*1ad0*/  SHF.R.U32.HI R13, RZ, 0x3, R13 ;  /* 0x00000003ff0d7819 */ /* 0x000fe2000001160d */
[----:B------:R-:W-:Y:S01]  /*1ae0*/  IMAD.WIDE.U32 R22, R10, R170, R22 ;  /* 0x000000aa0a167225 */ /* 0x000fe200078e0016 */
[----:B------:R-:W-:-:S02]  /*1af0*/  LOP3.LUT R68, R70, 0xfffffff0, RZ, 0xc0, !PT ;  /* 0xfffffff046447812 */ /* 0x000fc400078ec0ff */
[----:B------:R-:W-:Y:S02]  /*1b00*/  SHF.R.S32.HI R61, RZ, 0x1f, R234 ;  /* 0x0000001fff3d7819 */ /* 0x000fe400000114ea */
[----:B------:R-:W-:Y:S01]  /*1b10*/  LOP3.LUT R140, R140, R13, RZ, 0x3c, !PT ;  /* 0x0000000d8c8c7212 */ /* 0x000fe200078e3cff */
[----:B------:R-:W-:-:S05]  /*1b20*/  IMAD.IADD R68, R53, 0x1, -R68 ;  /* 0x0000000135447824 */ /* 0x000fca00078e0a44 */
[----:B------:R-:W-:-:S04]  /*1b30*/  SHF.R.S32.HI R69, RZ, 0x1f, R68 ;  /* 0x0000001fff457819 */ /* 0x000fc80000011444 */
[----:B------:R-:W-:Y:S01]  /*1b40*/  LEA.HI R69, R69, R68, RZ, 0x3 ;  /* 0x0000004445457211 */ /* 0x000fe200078f18ff */
        /* <DEDUP_REMOVED lines=14> */
[----:B------:R-:W-:-:S04]  /*1c30*/  @!P1 IMAD.WIDE.U32 R30, R20, R234, RZ ;  /* 0x000000ea141e9225 */ /* 0x000fc800078e00ff */
[----:B------:R-:W-:Y:S02]  /*1c40*/  IMAD.IADD R21, R23, 0x1, R2 ;  /* 0x0000000117157824 */ /* 0x000fe400078e0202 */
[----:B------:R-:W-:Y:S02]  /*1c50*/  @!P1 IMAD R2, R20, R61, R10 ;  /* 0x0000003d14029224 */ /* 0x000fe400078e020a */
[----:B------:R-:W-:Y:S01]  /*1c60*/  @!P1 IMAD.MOV.U32 R11, RZ, RZ, R30 ;  /* 0x000000ffff0b9224 */ /* 0x000fe200078e001e */
[----:B------:R-:W-:Y:S01]  /*1c70*/  @P1 IADD3 R13, R29, R13, RZ ;  /* 0x0000000d1d0d1210 */ /* 0x000fe20007ffe0ff */
[----:B------:R-:W-:Y:S01]  /*1c80*/  IMAD.MOV.U32 R20, RZ, RZ, R22 ;  /* 0x000000ffff147224 */ /* 0x000fe200078e0016 */
[----:B------:R-:W-:Y:S02]  /*1c90*/  @!P1 IADD3 R13, R31, R2, RZ ;  /* 0x000000021f0d9210 */ /* 0x000fe40007ffe0ff */
[----:B------:R-:W-:Y:S01]  /*1ca0*/  IADD3 R22, P2, R24, R11, RZ ;  /* 0x0000000b18167210 */ /* 0x000fe20007f5e0ff */
[----:B------:R-:W-:Y:S01]  /*1cb0*/  IMAD R11, R17, R233, RZ ;  /* 0x000000e9110b7224 */ /* 0x000fe200078e02ff */
[----:B------:R-:W-:Y:S01]  /*1cc0*/  SHF.R.S32.HI R2, RZ, 0x1f, R233 ;  /* 0x0000001fff027819 */ /* 0x000fe200000114e9 */
[----:B------:R-:W-:-:S02]  /*1cd0*/  IMAD R10, R19, R4, RZ ;  /* 0x00000004130a7224 */ /* 0x000fc400078e02ff */
[----:B------:R-:W-:Y:S01]  /*1ce0*/  IMAD.X R23, R25, 0x1, R13, P2 ;  /* 0x0000000119177824 */ /* 0x000fe200010e060d */
[----:B------:R-:W-:Y:S01]  /*1cf0*/  LEA.HI R13, R14, R53, RZ, 0x6 ;  /* 0x000000350e0d7211 */ /* 0x000fe200078f30ff */
[----:B------:R-:W-:Y:S01]  /*1d00*/  IMAD R2, R16, R2, R11 ;  /* 0x0000000210027224 */ /* 0x000fe200078e020b */
[----:B------:R-:W-:Y:S01]  /*1d10*/  LOP3.LUT R11, R69, 0xfffffff8, RZ, 0xc0, !PT ;  /* 0xfffffff8450b7812 */ /* 0x000fe200078ec0ff */
[----:B------:R-:W-:Y:S01]  /*1d20*/  IMAD R10, R5, R18, R10 ;  /* 0x00000012050a7224 */ /* 0x000fe200078e020a */
[----:B------:R-:W-:Y:S01]  /*1d30*/  IADD3 R14, P1, R24, R0, RZ ;  /* 0x00000000180e7210 */ /* 0x000fe20007f3e0ff */
[----:B------:R-:W-:Y:S01]  /*1d40*/  IMAD.WIDE.U32 R18, R4, R18, R20 ;  /* 0x0000001204127225 */ /* 0x000fe200078e0014 */
[----:B------:R-:W-:Y:S02]  /*1d50*/  IADD3 R68, R68, -R11, RZ ;  /* 0x8000000b44447210 */ /* 0x000fe40007ffe0ff */
[----:B------:R-:W-:Y:S01]  /*1d60*/  SHF.R.S32.HI R11, RZ, 0x1f, R66 ;  /* 0x0000001fff0b7819 */ /* 0x000fe20000011442 */
[----:B------:R-:W-:-:S04]  /*1d70*/  IMAD.WIDE.U32 R144, R233, R16, R22 ;  /* 0x00000010e9907225 */ /* 0x000fc800078e0016 */
        /* <DEDUP_REMOVED lines=189> */
.L_x_4440:
        /* <DEDUP_REMOVED lines=257> */
.L_x_4389:
[----:B------:R-:W-:Y:S05]  /*3960*/  BSYNC B0 ;  /* 0x0000000000007941 */ /* 0x000fea0003800000 */
.L_x_4388:
        /* <DEDUP_REMOVED lines=192> */
.L_x_4391:
[----:B------:R-:W-:Y:S05]  /*4570*/  BSYNC B0 ;  /* 0x0000000000007941 */ /* 0x000fea0003800000 */
.L_x_4390:
        /* <DEDUP_REMOVED lines=192> */
.L_x_4393:
[----:B------:R-:W-:Y:S05]  /*5180*/  BSYNC B0 ;  /* 0x0000000000007941 */ /* 0x000fea0003800000 */
.L_x_4392:
        /* <DEDUP_REMOVED lines=194> */
.L_x_4395:
[----:B------:R-:W-:Y:S05]  /*5db0*/  BSYNC B0 ;  /* 0x0000000000007941 */ /* 0x000fea0003800000 */
.L_x_4394:
[----:B------:R-:W5:Y:S02]  /*5dc0*/  LD.E R3, desc[UR6][R26.64+0xd0] ;  /* 0x0000d0061a037980 */ /* 0x000f64000c101900 */
[----:B-----5:R-:W-:Y:S05]  /*5dd0*/  IMAD.U32 R3, R3, -0x20, RZ ;  /* 0xffffffe003037824 */ /* 0x020fea00078e00ff */
[C---:B------:R-:W-:Y:S02]  /*5de0*/  LEA R28, P1, R3.reuse, R28, 0x1 ;  /* 0x0000001c031c7211 */ /* 0x040fe400078208ff */
[C---:B------:R-:W-:Y:S02]  /*5df0*/  LEA R56, P0, R3.reuse, R56, 0x1 ;  /* 0x0000003803387211 */ /* 0x040fe400078008ff */
[C---:B------:R-:W-:Y:S02]  /*5e00*/  LEA.HI.X.SX32 R29, R3.reuse, R29, 0x1, P1 ;  /* 0x0000001d031d7211 */ /* 0x040fe400008f0eff */
[----:B------:R-:W-:Y:S01]  /*5e10*/  LEA.HI.X.SX32 R57, R3, R57, 0x1, P0 ;  /* 0x0000003903397211 */ /* 0x000fe200000f0eff */
[----:B------:R-:W-:Y:S05]  /*5e20*/  BRA `(.L_x_4396) ;  /* 0x0000005c00947947 */ /* 0x000fea0003800000 */
.L_x_4387:
        /* <DEDUP_REMOVED lines=86> */
.L_x_4400:
[----:B------:R-:W-:Y:S05]  /*6390*/  BSYNC B0 ;  /* 0x0000000000007941 */ /* 0x000fea0003800000 */
.L_x_4399:
        /* <DEDUP_REMOVED lines=83> */
.L_x_4402:
[----:B------:R-:W-:Y:S05]  /*68d0*/  BSYNC B0 ;  /* 0x0000000000007941 */ /* 0x000fea0003800000 */
.L_x_4401:
        /* <DEDUP_REMOVED lines=82> */
.L_x_4404:
[----:B------:R-:W-:Y:S05]  /*6e00*/  BSYNC B0 ;  /* 0x0000000000007941 */ /* 0x000fea0003800000 */
.L_x_4403:
        /* <DEDUP_REMOVED lines=84> */
.L_x_4406:
[----:B------:R-:W-:Y:S05]  /*7350*/  BSYNC B0 ;  /* 0x0000000000007941 */ /* 0x000fea0003800000 */
.L_x_4405:
[----:B-----5:R3:W-:Y:S02]  /*7360*/  ST.E.128 desc[UR6][R158.64+0x180], R8 ;  /* 0x000180089e007985 */ /* 0x0207e4000c101d06 */
.L_x_4398:
[----:B------:R-:W-:Y:S05]  /*7370*/  BSYNC B1 ;  /* 0x0000000000017941 */ /* 0x000fea0003800000 */
.L_x_4397:
        /* <DEDUP_REMOVED lines=94> */
.L_x_4410:
[----:B------:R-:W-:Y:S05]  /*7960*/  BSYNC B0 ;  /* 0x0000000000007941 */ /* 0x000fea0003800000 */
.L_x_4409:
        /* <DEDUP_REMOVED lines=89> */
.L_x_4412:
[----:B------:R-:W-:Y:S05]  /*7f00*/  BSYNC B0 ;  /* 0x0000000000007941 */ /* 0x000fea0003800000 */
.L_x_4411:
        /* <DEDUP_REMOVED lines=88> */
.L_x_4414:
[----:B------:R-:W-:Y:S05]  /*8490*/  BSYNC B0 ;  /* 0x0000000000007941 */ /* 0x000fea0003800000 */
.L_x_4413:
        /* <DEDUP_REMOVED lines=90> */
.L_x_4416:
[----:B------:R-:W-:Y:S05]  /*8a40*/  BSYNC B0 ;  /* 0x0000000000007941 */ /* 0x000fea0003800000 */
.L_x_4415:
[----:B-----5:R3:W-:Y:S02]  /*8a50*/  ST.E.128 desc[UR6][R42.64+0x180], R8 ;  /* 0x000180082a007985 */ /* 0x0207e4000c101d06 */
.L_x_4408:
[----:B------:R-:W-:Y:S05]  /*8a60*/  BSYNC B1 ;  /* 0x0000000000017941 */ /* 0x000fea0003800000 */
.L_x_4407:
        /* <DEDUP_REMOVED lines=97> */
.L_x_4420:
[----:B------:R-:W-:Y:S05]  /*9080*/  BSYNC B0 ;  /* 0x0000000000007941 */ /* 0x000fea0003800000 */
.L_x_4419:
        /* <DEDUP_REMOVED lines=89> */
.L_x_4422:
[----:B------:R-:W-:Y:S05]  /*9620*/  BSYNC B0 ;  /* 0x0000000000007941 */ /* 0x000fea0003800000 */
.L_x_4421:
        /* <DEDUP_REMOVED lines=88> */
.L_x_4424:
[----:B------:R-:W-:Y:S05]  /*9bb0*/  BSYNC B0 ;  /* 0x0000000000007941 */ /* 0x000fea0003800000 */
.L_x_4423:
        /* <DEDUP_REMOVED lines=90> */
.L_x_4426:
[----:B------:R-:W-:Y:S05]  /*a160*/  BSYNC B0 ;  /* 0x0000000000007941 */ /* 0x000fea0003800000 */
.L_x_4425:
[----:B-----5:R4:W-:Y:S02]  /*a170*/  ST.E.128 desc[UR6][R42.64+0x180], R8 ;  /* 0x000180082a007985 */ /* 0x0209e4000c101d06 */
.L_x_4418:
[----:B------:R-:W-:Y:S05]  /*a180*/  BSYNC B1 ;  /* 0x0000000000017941 */ /* 0x000fea0003800000 */
.L_x_4417:
        /* <DEDUP_REMOVED lines=99> */
.L_x_4430:
[----:B------:R-:W-:Y:S05]  /*a7c0*/  BSYNC B0 ;  /* 0x0000000000007941 */ /* 0x000fea0003800000 */
.L_x_4429:
        /* <DEDUP_REMOVED lines=89> */
.L_x_4432:
[----:B------:R-:W-:Y:S05]  /*ad60*/  BSYNC B0 ;  /* 0x0000000000007941 */ /* 0x000fea0003800000 */
.L_x_4431:
        /* <DEDUP_REMOVED lines=88> */
.L_x_4434:
[----:B------:R-:W-:Y:S05]  /*b2f0*/  BSYNC B0 ;  /* 0x0000000000007941 */ /* 0x000fea0003800000 */
.L_x_4433:
        /* <DEDUP_REMOVED lines=90> */
.L_x_4436:
[----:B------:R-:W-:Y:S05]  /*b8a0*/  BSYNC B0 ;  /* 0x0000000000007941 */ /* 0x000fea0003800000 */
.L_x_4435:
[----:B-----5:R4:W-:Y:S02]  /*b8b0*/  ST.E.128 desc[UR6][R48.64+0x180], R8 ;  /* 0x0001800830007985 */ /* 0x0209e4000c101d06 */
.L_x_4428:
[----:B------:R-:W-:Y:S05]  /*b8c0*/  BSYNC B1 ;  /* 0x0000000000017941 */ /* 0x000fea0003800000 */
.L_x_4427:
[----:B------:R-:W5:Y:S02]  /*b8d0*/  LD.E R3, desc[UR6][R26.64+0xd0] ;  /* 0x0000d0061a037980 */ /* 0x000f64000c101900 */
[----:B-----5:R-:W-:Y:S05]  /*b8e0*/  IMAD.U32 R3, R3, -0x20, RZ ;  /* 0xffffffe003037824 */ /* 0x020fea00078e00ff */
[C---:B------:R-:W-:Y:S02]  /*b8f0*/  LEA R114, P1, R3.reuse, R114, 0x1 ;  /* 0x0000007203727211 */ /* 0x040fe400078208ff */
[C---:B------:R-:W-:Y:S02]  /*b900*/  LEA R112, P0, R3.reuse, R112, 0x1 ;  /* 0x0000007003707211 */ /* 0x040fe400078008ff */
[C---:B------:R-:W-:Y:S02]  /*b910*/  LEA.HI.X.SX32 R115, R3.reuse, R115, 0x1, P1 ;  /* 0x0000007303737211 */ /* 0x040fe400008f0eff */
[----:B------:R-:W-:Y:S01]  /*b920*/  LEA.HI.X.SX32 R113, R3, R113, 0x1, P0 ;  /* 0x0000007103717211 */ /* 0x000fe200000f0eff */
[----:B------:R-:W-:Y:S05]  /*b930*/  BRA `(.L_x_4396) ;  /* 0x0000000000d07947 */ /* 0x000fea0003800000 */
.L_x_4386:
        /* <DEDUP_REMOVED lines=52> */
.L_x_4396:
[----:B------:R-:W-:Y:S05]  /*bc80*/  BSYNC B2 ;  /* 0x0000000000027941 */ /* 0x000fea0003800000 */
.L_x_4385:
        /* <DEDUP_REMOVED lines=88> */
.L_x_4438:
        /* <DEDUP_REMOVED lines=10> */
.L_x_4439:
[----:B------:R-:W-:Y:S05]  /*c2b0*/  BSYNC B0 ;  /* 0x0000000000007941 */ /* 0x000fea0003800000 */
.L_x_4437:
[----:B------:R-:W-:Y:S04]  /*c2c0*/  IADD3 R17, R17, -0x1, RZ ;  /* 0xffffffff11117810 */ /* 0x000fe80007ffe0ff */
[----:B------:R-:W-:Y:S11]  /*c2d0*/  ISETP.GT.AND P0, PT, R17, R80, PT ;  /* 0x000000501100720c */ /* 0x000ff60003f04270 */
[----:B------:R-:W-:Y:S02]  /*c2e0*/  @!UPT UIADD3 URZ, URZ, URZ, URZ ;  /* 0x0000003f3f3ff290 */ /* 0x000fe4000fffe03f */
[----:B------:R-:W-:Y:S05]  /*c2f0*/  @P0 BRA `(.L_x_4440) ;  /* 0xffffff6400940947 */ /* 0x000fea000383ffff */
.L_x_4384:
        /* <DEDUP_REMOVED lines=47> */
[C---:B------:R-:W-:Y:S02]  /*c5f0*/  LEA R40, P1, R146.reuse, R152, 0x1 ;  /* 0x0000009892287211 */ /* 0x040fe400078208ff */
        /* <DEDUP_REMOVED lines=59> */
.L_x_4447:
[----:B------:R-:W-:Y:S05]  /*c9b0*/  BSYNC B0 ;  /* 0x0000000000007941 */ /* 0x000fea0003800000 */
.L_x_4446:
        /* <DEDUP_REMOVED lines=43> */
.L_x_4449:
[----:B------:R-:W-:Y:S05]  /*cc70*/  BSYNC B0 ;  /* 0x0000000000007941 */ /* 0x000fea0003800000 */
.L_x_4448:
        /* <DEDUP_REMOVED lines=42> */
.L_x_4451:
[----:B------:R-:W-:Y:S05]  /*cf20*/  BSYNC B0 ;  /* 0x0000000000007941 */ /* 0x000fea0003800000 */
.L_x_4450:
        /* <DEDUP_REMOVED lines=45> */
.L_x_4453:
[----:B------:R-:W-:Y:S05]  /*d200*/  BSYNC B0 ;  /* 0x0000000000007941 */ /* 0x000fea0003800000 */
.L_x_4452:
[----:B-----5:R3:W-:Y:S02]  /*d210*/  STS.128 [R237+0x6000], R16 ;  /* 0x00600010ed007388 */ /* 0x0207e40000000c00 */
.L_x_4445:
[----:B------:R-:W-:Y:S05]  /*d220*/  BSYNC B1 ;  /* 0x0000000000017941 */ /* 0x000fea0003800000 */
.L_x_4444:
        /* <DEDUP_REMOVED lines=51> */
.L_x_4457:
[----:B------:R-:W-:Y:S05]  /*d560*/  BSYNC B0 ;  /* 0x0000000000007941 */ /* 0x000fea0003800000 */
.L_x_4456:
        /* <DEDUP_REMOVED lines=43> */
.L_x_4459:
[----:B------:R-:W-:Y:S05]  /*d820*/  BSYNC B0 ;  /* 0x0000000000007941 */ /* 0x000fea0003800000 */
.L_x_4458:
        /* <DEDUP_REMOVED lines=42> */
.L_x_4461:
[----:B------:R-:W-:Y:S05]  /*dad0*/  BSYNC B0 ;  /* 0x0000000000007941 */ /* 0x000fea0003800000 */
.L_x_4460:
        /* <DEDUP_REMOVED lines=44> */
.L_x_4463:
[----:B------:R-:W-:Y:S05]  /*dda0*/  BSYNC B0 ;  /* 0x0000000000007941 */ /* 0x000fea0003800000 */
.L_x_4462:
[----:B-----5:R1:W-:Y:S02]  /*ddb0*/  STS.128 [R237+0x6800], R44 ;  /* 0x0068002ced007388 */ /* 0x0203e40000000c00 */
.L_x_4455:
[----:B------:R-:W-:Y:S05]  /*ddc0*/  BSYNC B1 ;  /* 0x0000000000017941 */ /* 0x000fea0003800000 */
.L_x_4454:
        /* <DEDUP_REMOVED lines=51> */
.L_x_4467:
[----:B------:R-:W-:Y:S05]  /*e100*/  BSYNC B0 ;  /* 0x0000000000007941 */ /* 0x000fea0003800000 */
.L_x_4466:
        /* <DEDUP_REMOVED lines=44> */
.L_x_4469:
[----:B------:R-:W-:Y:S05]  /*e3d0*/  BSYNC B0 ;  /* 0x0000000000007941 */ /* 0x000fea0003800000 */
.L_x_4468:
        /* <DEDUP_REMOVED lines=42> */
.L_x_4471:
[----:B------:R-:W-:Y:S05]  /*e680*/  BSYNC B0 ;  /* 0x0000000000007941 */ /* 0x000fea0003800000 */
.L_x_4470:
        /* <DEDUP_REMOVED lines=46> */
.L_x_4473:
[----:B------:R-:W-:Y:S05]  /*e970*/  BSYNC B0 ;  /* 0x0000000000007941 */ /* 0x000fea0003800000 */
.L_x_4472:
[----:B-----5:R3:W-:Y:S02]  /*e980*/  STS.128 [R237+0x7000], R16 ;  /* 0x00700010ed007388 */ /* 0x0207e40000000c00 */
.L_x_4465:
[----:B------:R-:W-:Y:S05]  /*e990*/  BSYNC B1 ;  /* 0x0000000000017941 */ /* 0x000fea0003800000 */
.L_x_4464:
        /* <DEDUP_REMOVED lines=50> */
.L_x_4476:
[----:B------:R-:W-:Y:S05]  /*ecc0*/  BSYNC B0 ;  /* 0x0000000000007941 */ /* 0x000fea0003800000 */
.L_x_4475:
        /* <DEDUP_REMOVED lines=42> */
.L_x_4478:
[----:B------:R-:W-:Y:S05]  /*ef70*/  BSYNC B0 ;  /* 0x0000000000007941 */ /* 0x000fea0003800000 */
.L_x_4477:
        /* <DEDUP_REMOVED lines=42> */
.L_x_4480:
[----:B------:R-:W-:Y:S05]  /*f220*/  BSYNC B0 ;  /* 0x0000000000007941 */ /* 0x000fea0003800000 */
.L_x_4479:
        /* <DEDUP_REMOVED lines=44> */
.L_x_4482:
[----:B------:R-:W-:Y:S05]  /*f4f0*/  BSYNC B0 ;  /* 0x0000000000007941 */ /* 0x000fea0003800000 */
.L_x_4481:
[----:B-----5:R2:W-:Y:S01]  /*f500*/  STS.128 [R237+0x7800], R40 ;  /* 0x00780028ed007388 */ /* 0x0205e20000000c00 */
[----:B------:R-:W-:Y:S05]  /*f510*/  BRA `(.L_x_4474) ;  /* 0x0000005800747947 */ /* 0x000fea0003800000 */
.L_x_4443:
        /* <DEDUP_REMOVED lines=89> */
.L_x_4486:
[----:B------:R-:W-:Y:S05]  /*fab0*/  BSYNC B0 ;  /* 0x0000000000007941 */ /* 0x000fea0003800000 */
.L_x_4485:
        /* <DEDUP_REMOVED lines=83> */
.L_x_4488:
[----:B------:R-:W-:Y:S05]  /*fff0*/  BSYNC B0 ;  /* 0x0000000000007941 */ /* 0x000fea0003800000 */
.L_x_4487:
        /* <DEDUP_REMOVED lines=83> */
.L_x_4490:
[----:B------:R-:W-:Y:S05]  /*10530*/  BSYNC B0 ;  /* 0x0000000000007941 */ /* 0x000fea0003800000 */
.L_x_4489:
        /* <DEDUP_REMOVED lines=85> */
.L_x_4492:
[----:B------:R-:W-:Y:S05]  /*10a90*/  BSYNC B0 ;  /* 0x0000000000007941 */ /* 0x000fea0003800000 */
.L_x_4491:
[----:B-----5:R3:W-:Y:S02]  /*10aa0*/  STS.128 [R237+0x6000], R16 ;  /* 0x00600010ed007388 */ /* 0x0207e40000000c00 */
.L_x_4484:
[----:B------:R-:W-:Y:S05]  /*10ab0*/  BSYNC B1 ;  /* 0x0000000000017941 */ /* 0x000fea0003800000 */
.L_x_4483:
        /* <DEDUP_REMOVED lines=92> */
.L_x_4496:
[----:B------:R-:W-:Y:S05]  /*11080*/  BSYNC B0 ;  /* 0x0000000000007941 */ /* 0x000fea0003800000 */
.L_x_4495:
        /* <DEDUP_REMOVED lines=83> */
.L_x_4498:
[----:B------:R-:W-:Y:S05]  /*115c0*/  BSYNC B0 ;  /* 0x0000000000007941 */ /* 0x000fea0003800000 */
.L_x_4497:
        /* <DEDUP_REMOVED lines=83> */
.L_x_4500:
[----:B------:R-:W-:Y:S05]  /*11b00*/  BSYNC B0 ;  /* 0x0000000000007941 */ /* 0x000fea0003800000 */
.L_x_4499:
        /* <DEDUP_REMOVED lines=85> */
.L_x_4502:
[----:B------:R-:W-:Y:S05]  /*12060*/  BSYNC B0 ;  /* 0x0000000000007941 */ /* 0x000fea0003800000 */
.L_x_4501:
[----:B-----5:R3:W-:Y:S02]  /*12070*/  STS.128 [R237+0x6800], R16 ;  /* 0x00680010ed007388 */ /* 0x0207e40000000c00 */
.L_x_4494:
[----:B------:R-:W-:Y:S05]  /*12080*/  BSYNC B1 ;  /* 0x0000000000017941 */ /* 0x000fea0003800000 */
.L_x_4493:
        /* <DEDUP_REMOVED lines=92> */
.L_x_4506:
[----:B------:R-:W-:Y:S05]  /*12650*/  BSYNC B0 ;  /* 0x0000000000007941 */ /* 0x000fea0003800000 */
.L_x_4505:
        /* <DEDUP_REMOVED lines=83> */
.L_x_4508:
[----:B------:R-:W-:Y:S05]  /*12b90*/  BSYNC B0 ;  /* 0x0000000000007941 */ /* 0x000fea0003800000 */
.L_x_4507:
        /* <DEDUP_REMOVED lines=83> */
.L_x_4510:
[----:B------:R-:W-:Y:S05]  /*130d0*/  BSYNC B0 ;  /* 0x0000000000007941 */ /* 0x000fea0003800000 */
.L_x_4509:
        /* <DEDUP_REMOVED lines=85> */
.L_x_4512:
[----:B------:R-:W-:Y:S05]  /*13630*/  BSYNC B0 ;  /* 0x0000000000007941 */ /* 0x000fea0003800000 */
.L_x_4511:
[----:B-----5:R3:W-:Y:S02]  /*13640*/  STS.128 [R237+0x7000], R16 ;  /* 0x00700010ed007388 */ /* 0x0207e40000000c00 */
.L_x_4504:
[----:B------:R-:W-:Y:S05]  /*13650*/  BSYNC B1 ;  /* 0x0000000000017941 */ /* 0x000fea0003800000 */
.L_x_4503:
        /* <DEDUP_REMOVED lines=91> */
.L_x_4514:
[----:B------:R-:W-:Y:S05]  /*13c10*/  BSYNC B0 ;  /* 0x0000000000007941 */ /* 0x000fea0003800000 */
.L_x_4513:
        /* <DEDUP_REMOVED lines=83> */
.L_x_4516:
[----:B------:R-:W-:Y:S05]  /*14150*/  BSYNC B0 ;  /* 0x0000000000007941 */ /* 0x000fea0003800000 */
.L_x_4515:
        /* <DEDUP_REMOVED lines=83> */
.L_x_4518:
[----:B------:R-:W-:Y:S05]  /*14690*/  BSYNC B0 ;  /* 0x0000000000007941 */ /* 0x000fea0003800000 */
.L_x_4517:
        /* <DEDUP_REMOVED lines=86> */
.L_x_4520:
[----:B------:R-:W-:Y:S05]  /*14c00*/  BSYNC B0 ;  /* 0x0000000000007941 */ /* 0x000fea0003800000 */
.L_x_4519:
[----:B-----5:R4:W-:Y:S01]  /*14c10*/  STS.128 [R237+0x7800], R4 ;  /* 0x00780004ed007388 */ /* 0x0209e20000000c00 */
[----:B------:R-:W-:Y:S05]  /*14c20*/  BRA `(.L_x_4474) ;  /* 0x0000000000b07947 */ /* 0x000fea0003800000 */
.L_x_4442:
        /* <DEDUP_REMOVED lines=44> */
.L_x_4474:
[----:B------:R-:W-:Y:S05]  /*14ef0*/  BSYNC B2 ;  /* 0x0000000000027941 */ /* 0x000fea0003800000 */
.L_x_4441:
[----:B------:R-:W-:Y:S01]  /*14f00*/  LEA R25, R165, 0xffffffc0, 0x6 ;  /* 0xffffffc0a5197811 */ /* 0x000fe200078e30ff */
[----:B------:R-:W-:Y:S01]  /*14f10*/  IMAD.SHL.U32 R61, R69, 0x40, RZ ;  /* 0x00000040453d7824 */ /* 0x000fe200078e00ff */
[----:B-1--4-:R-:W-:Y:S02]  /*14f20*/  SHF.R.S32.HI R5, RZ, 0x4, R70 ;  /* 0x00000004ff057819 */ /* 0x012fe40000011446 */
[----:B------:R-:W-:Y:S01]  /*14f30*/  SHF.R.S32.HI R4, RZ, 0x1f, R53 ;  /* 0x0000001fff047819 */ /* 0x000fe20000011435 */
[----:B------:R-:W-:Y:S01]  /*14f40*/  IMAD.IADD R3, R60, 0x1, -R25 ;  /* 0x000000013c037824 */ /* 0x000fe200078e0a19 */
[----:B------:R-:W-:Y:S02]  /*14f50*/  LEA.HI R70, R70, R5, RZ, 0x1 ;  /* 0x0000000546467211 */ /* 0x000fe400078f08ff */
[----:B------:R-:W-:Y:S02]  /*14f60*/  LEA.HI R4, R4, R53, RZ, 0x5 ;  /* 0x0000003504047211 */ /* 0x000fe400078f28ff */
        /* <DEDUP_REMOVED lines=8> */
[----:B------:R-:W-:Y:S01]  /*14ff0*/  @!P1 LEA R10, P5, R64, R230, 0x1 ;  /* 0x000000e6400a9211 */ /* 0x000fe200078a08ff */
[----:B------:R-:W-:Y:S01]  /*15000*/  @!PT LDS RZ, [RZ] ;  /* 0x00000000fffff984 */ /* 0x000fe20000000800 */
[----:B------:R-:W-:Y:S01]  /*15010*/  @!PT LDS RZ, [RZ] ;  /* 0x00000000fffff984 */ /* 0x000fe20000000800 */
[----:B------:R-:W-:Y:S01]  /*15020*/  @!PT LDS RZ, [RZ] ;  /* 0x00000000fffff984 */ /* 0x000fe20000000800 */
[----:B------:R-:W-:Y:S01]  /*15030*/  @!P4 LDGSTS.E.BYPASS.LTC128B.128 [R237+0x8000], desc[UR6][R230.64] ;  /* 0x08000000e6edcfae */ /* 0x000fe2000b901d46 */
[----:B------:R-:W-:Y:S01]  /*15040*/  IMAD.IADD R70, R5, 0x1, -R70 ;  /* 0x0000000105467824 */ /* 0x000fe200078e0a46 */
[----:B------:R-:W-:Y:S01]  /*15050*/  LOP3.LUT R61, R61, 0xfffffe00, RZ, 0xc0, !PT ;  /* 0xfffffe003d3d7812 */ /* 0x000fe200078ec0ff */
[----:B------:R-:W-:Y:S01]  /*15060*/  IMAD.SHL.U32 R5, R68, 0x40, RZ ;  /* 0x0000004044057824 */ /* 0x000fe200078e00ff */
[----:B------:R-:W-:Y:S01]  /*15070*/  @!P1 LEA.HI.X R11, R64, R231, R65, 0x1, P5 ;  /* 0x000000e7400b9211 */ /* 0x000fe200028f0c41 */
[----:B------:R-:W-:Y:S01]  /*15080*/  @!P4 LDGSTS.E.BYPASS.LTC128B.128 [R237+0xa000], desc[UR6][R230.64+0x80] ;  /* 0x0a000080e6edcfae */ /* 0x000fe2000b901d46 */
[----:B------:R-:W-:Y:S02]  /*15090*/  ISETP.GE.AND P5, PT, R0, R3, PT ;  /* 0x000000030000720c */ /* 0x000fe40003fa6270 */
[----:B------:R-:W-:Y:S01]  /*150a0*/  LOP3.LUT R5, R5, 0x1c0, RZ, 0xc0, !PT ;  /* 0x000001c005057812 */ /* 0x000fe200078ec0ff */
[----:B------:R-:W-:Y:S01]  /*150b0*/  @!P4 LDGSTS.E.BYPASS.LTC128B.128 [R237+0xc000], desc[UR6][R230.64+0x100] ;  /* 0x0c000100e6edcfae */ /* 0x000fe2000b901d46 */
[----:B------:R-:W-:-:S03]  /*150c0*/  SHF.R.S32.HI R4, RZ, 0x5, R4 ;  /* 0x00000005ff047819 */ /* 0x000fc60000011404 */
[----:B------:R-:W-:Y:S01]  /*150d0*/  @!P4 LDGSTS.E.BYPASS.LTC128B.128 [R237+0xe000], desc[UR6][R230.64+0x180] ;  /* 0x0e000180e6edcfae */ /* 0x000fe2000b901d46 */
[C---:B------:R-:W-:Y:S01]  /*150e0*/  ISETP.GE.AND P4, PT, R148.reuse, R3, PT ;  /* 0x000000039400720c */ /* 0x040fe20003f86270 */
[----:B------:R-:W-:Y:S02]  /*150f0*/  IMAD.SHL.U32 R148, R148, 0x8, RZ ;  /* 0x0000000894947824 */ /* 0x000fe400078e00ff */
[----:B------:R-:W-:Y:S01]  /*15100*/  @!P1 LDGSTS.E.BYPASS.LTC128B.128 [R237+0x8800], desc[UR6][R10.64] ;  /* 0x088000000aed9fae */ /* 0x000fe2000b901d46 */
[----:B------:R-:W-:Y:S02]  /*15110*/  IMAD R225, R4, 0x400, R61 ;  /* 0x0000040004e17824 */ /* 0x000fe400078e023d */
[----:B------:R-:W-:Y:S01]  /*15120*/  @!P5 IMAD R2, R167, 0x60, RZ ;  /* 0x00000060a702d824 */ /* 0x000fe200078e02ff */
[----:B------:R-:W-:Y:S01]  /*15130*/  @!P1 LDGSTS.E.BYPASS.LTC128B.128 [R237+0xa800], desc[UR6][R10.64+0x80] ;  /* 0x0a8000800aed9fae */ /* 0x000fe2000b901d46 */
[----:B------:R-:W-:Y:S01]  /*15140*/  @!P5 IMAD.WIDE.U32 R8, R166, 0x60, R230 ;  /* 0x00000060a608d825 */ /* 0x000fe200078e00e6 */
[----:B------:R-:W-:-:S02]  /*15150*/  LOP3.LUT R148, R7, 0x8, R148, 0xf8, !PT ;  /* 0x0000000807947812 */ /* 0x000fc400078ef894 */
[----:B------:R-:W-:Y:S01]  /*15160*/  @!P1 LDGSTS.E.BYPASS.LTC128B.128 [R237+0xc800], desc[UR6][R10.64+0x100] ;  /* 0x0c8001000aed9fae */ /* 0x000fe2000b901d46 */
[----:B------:R-:W-:Y:S01]  /*15170*/  @!P5 IMAD.IADD R9, R2, 0x1, R9 ;  /* 0x000000010209d824 */ /* 0x000fe200078e0209 */
[----:B------:R-:W-:Y:S02]  /*15180*/  SHF.R.U32.HI R7, RZ, 0x3, R7 ;  /* 0x00000003ff077819 */ /* 0x000fe40000011607 */
[----:B------:R1:W-:Y:S02]  /*15190*/  @!P1 LDGSTS.E.BYPASS.LTC128B.128 [R237+0xe800], desc[UR6][R10.64+0x180] ;  /* 0x0e8001800aed9fae */ /* 0x0003e4000b901d46 */
[----:B------:R-:W-:-:S05]  /*151a0*/  LOP3.LUT R7, R148, R7, RZ, 0x3c, !PT ;  /* 0x0000000794077212 */ /* 0x000fca00078e3cff */
[C---:B------:R-:W-:Y:S02]  /*151b0*/  IMAD R224, R70.reuse, 0x200, R7 ;  /* 0x0000020046e07824 */ /* 0x040fe400078e0207 */
[----:B------:R-:W-:-:S03]  /*151c0*/  IMAD.SHL.U32 R70, R70, 0x8, RZ ;  /* 0x0000000846467824 */ /* 0x000fc600078e00ff */
[----:B------:R-:W-:-:S05]  /*151d0*/  LEA R224, R224, UR4, 0x1 ;  /* 0x00000004e0e07c11 */ /* 0x000fca000f8e08ff */
[----:B------:R-:W-:Y:S01]  /*151e0*/  VIADD R222, R224, 0x8020 ;  /* 0x00008020e0de7836 */ /* 0x000fe20000000000 */
[----:B-1----:R-:W-:-:S04]  /*151f0*/  @!P0 LEA R10, P1, R166, R230, 0x6 ;  /* 0x000000e6a60a8211 */ /* 0x002fc800078230ff */
[----:B------:R-:W-:Y:S02]  /*15200*/  @!P0 LEA.HI.X R11, R166, R231, R167, 0x6, P1 ;  /* 0x000000e7a60b8211 */ /* 0x000fe400008f34a7 */
[----:B------:R-:W-:-:S03]  /*15210*/  ISETP.GE.AND P1, PT, R0, R3, PT ;  /* 0x000000030000720c */ /* 0x000fc60003f26270 */
[----:B------:R-:W-:Y:S04]  /*15220*/  @!P0 LDGSTS.E.BYPASS.LTC128B.128 [R237+0x9000], desc[UR6][R10.64] ;  /* 0x090000000aed8fae */ /* 0x000fe8000b901d46 */
[----:B------:R-:W-:Y:S04]  /*15230*/  @!P0 LDGSTS.E.BYPASS.LTC128B.128 [R237+0xb000], desc[UR6][R10.64+0x80] ;  /* 0x0b0000800aed8fae */ /* 0x000fe8000b901d46 */
[----:B------:R-:W-:Y:S02]  /*15240*/  @!P0 LDGSTS.E.BYPASS.LTC128B.128 [R237+0xd000], desc[UR6][R10.64+0x100] ;  /* 0x0d0001000aed8fae */ /* 0x000fe4000b901d46 */
[----:B------:R-:W-:-:S02]  /*15250*/  @!P1 IMAD R0, R171, 0x60, RZ ;  /* 0x00000060ab009824 */ /* 0x000fc400078e02ff */
        /* <DEDUP_REMOVED lines=12> */
[----:B------:R-:W-:Y:S02]  /*15320*/  LOP3.LUT R0, R5, 0x8, R70, 0xf8, !PT ;  /* 0x0000000805007812 */ /* 0x000fe400078ef846 */
[----:B------:R-:W-:-:S04]  /*15330*/  SHF.R.U32.HI R5, RZ, 0x3, R5 ;  /* 0x00000003ff057819 */ /* 0x000fc80000011605 */
[----:B------:R-:W-:-:S05]  /*15340*/  LOP3.LUT R0, R0, R5, RZ, 0x3c, !PT ;  /* 0x0000000500007212 */ /* 0x000fca00078e3cff */
        /* <DEDUP_REMOVED lines=37> */
[----:B------:R-:W-:Y:S01]  /*155a0*/  @!P2 LDGSTS.E.BYPASS.LTC128B.128 [R237+0x13000], desc[UR6][R6.64+0x80] ;  /* 0x1300008006edafae */ /* 0x000fe2000b901d46 */
[----:B-1----:R-:W-:-:S03]  /*155b0*/  VIADD R2, R224, 0x8000 ;  /* 0x00008000e0027836 */ /* 0x002fc60000000000 */
[----:B------:R-:W-:Y:S01]  /*155c0*/  @!P2 LDGSTS.E.BYPASS.LTC128B.128 [R237+0x15000], desc[UR6][R6.64+0x100] ;  /* 0x1500010006edafae */ /* 0x000fe2000b901d46 */
[----:B------:R-:W-:-:S03]  /*155d0*/  IMAD.MOV.U32 R3, RZ, RZ, 0x40 ;  /* 0x00000040ff037424 */ /* 0x000fc600078e00ff */
        /* <DEDUP_REMOVED lines=13> */
[----:B-----5:R-:W-:Y:S02]  /*156b0*/  LDSM.16.M88.4 R36, [R225] ;  /* 0x00000000e124783b */ /* 0x020fe40000000200 */
[----:B------:R-:W-:Y:S02]  /*156c0*/  SEL R3, R3, 0xffffffc0, !P2 ;  /* 0xffffffc003037807 */ /* 0x000fe40005000000 */
[----:B---3--:R-:W3:Y:S02]  /*156d0*/  LDSM.16.M88.4 R16, [R224+0x8000] ;  /* 0x00800000e010783b */ /* 0x008ee40000000200 */
[----:B------:R-:W-:Y:S02]  /*156e0*/  IADD3 R219, R224, R3, RZ ;  /* 0x00000003e0db7210 */ /* 0x000fe40007ffe0ff */
[----:B--2---:R-:W-:Y:S02]  /*156f0*/  LDSM.16.M88.4 R12, [R223] ;  /* 0x00000000df0c783b */ /* 0x004fe40000000200 */
[----:B------:R-:W-:-:S02]  /*15700*/  @P1 VIADD R222, R2, 0xffffffe0 ;  /* 0xffffffe002de1836 */ /* 0x000fc40000000000 */
[----:B------:R-:W2:Y:S02]  /*15710*/  LDSM.16.M88.4 R44, [R224+0x8800] ;  /* 0x00880000e02c783b */ /* 0x000ea40000000200 */
[----:B------:R-:W-:Y:S02]  /*15720*/  IMAD.IADD R215, R3, 0x1, R222 ;  /* 0x0000000103d77824 */ /* 0x000fe400078e02de */
[----:B------:R-:W4:Y:S04]  /*15730*/  LDSM.16.M88.4 R28, [R222] ;  /* 0x00000000de1c783b */ /* 0x000f280000000200 */
[----:B------:R-:W-:Y:S04]  /*15740*/  LDSM.16.M88.4 R92, [R221] ;  /* 0x00000000dd5c783b */ /* 0x000fe80000000200 */
[----:B------:R-:W-:Y:S04]  /*15750*/  LDSM.16.M88.4 R68, [R219+0x8000] ;  /* 0x00800000db44783b */ /* 0x000fe80000000200 */
[----:B------:R-:W4:Y:S04]  /*15760*/  LDSM.16.M88.4 R80, [R224+0x9000] ;  /* 0x00900000e050783b */ /* 0x000f280000000200 */
[----:B------:R-:W4:Y:S04]  /*15770*/  LDSM.16.M88.4 R20, [R224+0x9800] ;  /* 0x00980000e014783b */ /* 0x000f280000000200 */
[----:B------:R-:W4:Y:S04]  /*15780*/  LDSM.16.M88.4 R72, [R222+0x800] ;  /* 0x00080000de48783b */ /* 0x000f280000000200 */
[----:B-1----:R-:W-:Y:S01]  /*15790*/  LDSM.16.M88.4 R8, [R220] ;  /* 0x00000000dc08783b */ /* 0x002fe20000000200 */
[C---:B---3--:R-:W-:Y:S03]  /*157a0*/  HMMA.16816.F32.BF16 R4, R36.reuse, R16, RZ ;  /* 0x000000102404723c */ /* 0x048fe600000418ff */
[----:B------:R-:W1:Y:S04]  /*157b0*/  LDSM.16.M88.4 R100, [R215] ;  /* 0x00000000d764783b */ /* 0x000e680000000200 */
[----:B------:R-:W3:Y:S01]  /*157c0*/  LDSM.16.M88.4 R56, [R222+0x1000] ;  /* 0x00100000de38783b */ /* 0x000ee20000000200 */
[C---:B------:R-:W-:Y:S03]  /*157d0*/  HMMA.16816.F32.BF16 R16, R36.reuse, R18, RZ ;  /* 0x000000122410723c */ /* 0x040fe600000418ff */
[----:B------:R-:W3:Y:S03]  /*157e0*/  LDSM.16.M88.4 R48, [R222+0x1800] ;  /* 0x00180000de30783b */ /* 0x000ee60000000200 */
[C---:B--2---:R-:W-:Y:S01]  /*157f0*/  HMMA.16816.F32.BF16 R32, R36.reuse, R44, RZ ;  /* 0x0000002c2420723c */ /* 0x044fe200000418ff */
[----:B------:R-:W2:Y:S04]  /*15800*/  LDSM.16.M88.4 R96, [R219+0x8800] ;  /* 0x00880000db60783b */ /* 0x000ea80000000200 */
[----:B------:R-:W-:Y:S01]  /*15810*/  LDSM.16.M88.4 R84, [R224+0xa000] ;  /* 0x00a00000e054783b */ /* 0x000fe20000000200 */
[----:B------:R-:W-:Y:S03]  /*15820*/  HMMA.16816.F32.BF16 R44, R36, R46, RZ ;  /* 0x0000002e242c723c */ /* 0x000fe600000418ff */
[----:B------:R-:W-:Y:S03]  /*15830*/  LDSM.16.M88.4 R40, [R219+0x9000] ;  /* 0x00900000db28783b */ /* 0x000fe60000000200 */
[C---:B----4-:R-:W-:Y:S01]  /*15840*/  HMMA.16816.F32.BF16 R4, R12.reuse, R28, R4 ;  /* 0x0000001c0c04723c */ /* 0x050fe20000041804 */
[----:B------:R-:W-:Y:S04]  /*15850*/  LDSM.16.M88.4 R88, [R215+0x800] ;  /* 0x00080000d758783b */ /* 0x000fe80000000200 */
[----:B------:R-:W4:Y:S01]  /*15860*/  LD.E R2, desc[UR6][R26.64+0x18c] ;  /* 0x00018c061a027980 */ /* 0x000f22000c101900 */
[----:B------:R-:W-:Y:S03]  /*15870*/  HMMA.16816.F32.BF16 R16, R12, R30, R16 ;  /* 0x0000001e0c10723c */ /* 0x000fe60000041810 */
[----:B------:R-:W-:Y:S03]  /*15880*/  LDSM.16.M88.4 R28, [R219+0x9800] ;  /* 0x00980000db1c783b */ /* 0x000fe60000000200 */
[C---:B------:R-:W-:Y:S01]  /*15890*/  HMMA.16816.F32.BF16 R64, R36.reuse, R80, RZ ;  /* 0x000000502440723c */ /* 0x040fe200000418ff */
[----:B------:R-:W-:Y:S04]  /*158a0*/  LDSM.16.M88.4 R108, [R219+0xd000] ;  /* 0x00d00000db6c783b */ /* 0x000fe80000000200 */
[----:B------:R-:W-:Y:S01]  /*158b0*/  LDSM.16.M88.4 R104, [R224+0xe800] ;  /* 0x00e80000e068783b */ /* 0x000fe20000000200 */
[----:B------:R-:W-:Y:S03]  /*158c0*/  HMMA.16816.F32.BF16 R80, R36, R82, RZ ;  /* 0x000000522450723c */ /* 0x000fe600000418ff */
[----:B------:R-:W-:Y:S03]  /*158d0*/  LDSM.16.M88.4 R112, [R222+0x5800] ;  /* 0x00580000de70783b */ /* 0x000fe60000000200 */
[----:B------:R-:W-:Y:S01]  /*158e0*/  HMMA.16816.F32.BF16 R4, R92, R68, R4 ;  /* 0x000000445c04723c */ /* 0x000fe20000041804 */
[----:B------:R-:W-:Y:S01]  /*158f0*/  IMAD.SHL.U32 R53, R53, 0x2, RZ ;  /* 0x0000000235357824 */ /* 0x000fe200078e00ff */
[----:B------:R-:W0:Y:S04]  /*15900*/  LDGDEPBAR ;  /* 0x00000000000079af */ /* 0x000e280000000000 */
        /* <DEDUP_REMOVED lines=9> */
[C---:B---3--:R-:W-:Y:S06]  /*159a0*/  HMMA.16816.F32.BF16 R64, R12.reuse, R56, R64 ;  /* 0x000000380c40723c */ /* 0x048fec0000041840 */
        /* <DEDUP_REMOVED lines=8> */
[C---:B--2---:R-:W-:Y:S06]  /*15a30*/  HMMA.16816.F32.BF16 R32, R92.reuse, R96, R32 ;  /* 0x000000605c20723c */ /* 0x044fec0000041820 */
[----:B------:R-:W-:Y:S01]  /*15a40*/  HMMA.16816.F32.BF16 R44, R92, R98, R44 ;  /* 0x000000625c2c723c */ /* 0x000fe2000004182c */
[----:B------:R-:W-:Y:S05]  /*15a50*/  LDSM.16.M88.4 R96, [R219+0xa000] ;  /* 0x00a00000db60783b */ /* 0x000fea0000000200 */
[----:B------:R-:W-:Y:S06]  /*15a60*/  HMMA.16816.F32.BF16 R4, R20, R84, R4 ;  /* 0x000000541404723c */ /* 0x000fec0000041804 */
        /* <DEDUP_REMOVED lines=79> */
[----:B------:R-:W3:Y:S01]  /*15f60*/  LDSM.16.M88.4 R48, [R215+0x4800] ;  /* 0x00480000d730783b */ /* 0x000ee20000000200 */
        /* <DEDUP_REMOVED lines=58> */
[----:B------:R-:W-:Y:S06]  /*16310*/  HMMA.16816.F32.BF16 R76, R72, R36, R76 ;  /* 0x00000024484c723c */ /* 0x000fec000004184c */
[----:B------:R-:W-:Y:S01]  /*16320*/  HMMA.16816.F32.BF16 R80, R56, R50, R80 ;  /* 0x000000323850723c */ /* 0x000fe20000041850 */
[----:B------:R-:W-:-:S05]  /*16330*/  FMUL.FTZ R36, R18, R2 ;  /* 0x0000000212247220 */ /* 0x000fca0000410000 */
[----:B---3--:R-:W-:Y:S01]  /*16340*/  HMMA.16816.F32.BF16 R64, R28, R8, R64 ;  /* 0x000000081c40723c */ /* 0x008fe20000041840 */
[----:B------:R-:W-:-:S05]  /*16350*/  FMUL.FTZ R50, R17, R2 ;  /* 0x0000000211327220 */ /* 0x000fca0000410000 */
[----:B----4-:R-:W-:Y:S01]  /*16360*/  HMMA.16816.F32.BF16 R32, R12, R84, R32 ;  /* 0x000000540c20723c */ /* 0x010fe20000041820 */
[-C--:B------:R-:W-:Y:S02]  /*16370*/  FMUL.FTZ R8, R19, R2.reuse ;  /* 0x0000000213087220 */ /* 0x080fe40000410000 */
[----:B------:R-:W1:Y:S03]  /*16380*/  LDSM.16.M88.4 R16, [R222+0x7800] ;  /* 0x00780000de10783b */ /* 0x000e660000000200 */
[C---:B------:R-:W-:Y:S06]  /*16390*/  HMMA.16816.F32.BF16 R92, R56.reuse, R6, R92 ;  /* 0x00000006385c723c */ /* 0x040fec000004185c */
[----:B------:R-:W-:Y:S01]  /*163a0*/  HMMA.16816.F32.BF16 R76, R56, R4, R76 ;  /* 0x00000004384c723c */ /* 0x000fe2000004184c */
[----:B------:R-:W-:Y:S11]  /*163b0*/  LDSM.16.M88.4 R4, [R215+0x7800] ;  /* 0x00780000d704783b */ /* 0x000ff60000000200 */
[-C--:B------:R-:W-:Y:S01]  /*163c0*/  FMUL.FTZ R9, R32, R2.reuse ;  /* 0x0000000220097220 */ /* 0x080fe20000410000 */
[-C--:B------:R-:W-:Y:S01]  /*163d0*/  FMUL.FTZ R37, R33, R2.reuse ;  /* 0x0000000221257220 */ /* 0x080fe20000410000 */
[-C--:B------:R-:W-:Y:S01]  /*163e0*/  FMUL.FTZ R51, R34, R2.reuse ;  /* 0x0000000222337220 */ /* 0x080fe20000410000 */
[----:B------:R-:W-:-:S02]  /*163f0*/  FMUL.FTZ R38, R35, R2 ;  /* 0x0000000223267220 */ /* 0x000fc40000410000 */
[----:B------:R-:W2:Y:S01]  /*16400*/  LDSM.16.M88.4 R32, [R219+0xf800] ;  /* 0x00f80000db20783b */ /* 0x000ea20000000200 */
[----:B------:R-:W-:Y:S06]  /*16410*/  HMMA.16816.F32.BF16 R80, R40, R98, R80 ;  /* 0x000000622850723c */ /* 0x000fec0000041850 */
[----:B------:R-:W-:Y:S01]  /*16420*/  HMMA.16816.F32.BF16 R44, R28, R22, R44 ;  /* 0x000000161c2c723c */ /* 0x000fe2000004182c */
[----:B------:R-:W3:Y:S05]  /*16430*/  LDSM.16.M88.4 R20, [R215+0x7000] ;  /* 0x00700000d714783b */ /* 0x000eea0000000200 */
[C---:B-1----:R-:W-:Y:S06]  /*16440*/  HMMA.16816.F32.BF16 R92, R40.reuse, R18, R92 ;  /* 0x00000012285c723c */ /* 0x042fec000004185c */
[----:B------:R-:W-:Y:S01]  /*16450*/  HMMA.16816.F32.BF16 R76, R40, R16, R76 ;  /* 0x00000010284c723c */ /* 0x000fe2000004184c */
[----:B------:R-:W1:Y:S01]  /*16460*/  MUFU.TANH R3, R3 ;  /* 0x0000000300037308 */ /* 0x000e620000002400 */
[----:B------:R-:W-:-:S04]  /*16470*/  DEPBAR.LE SB0, 0x0 ;  /* 0x000080000000791a */ /* 0x000fc80000000000 */
[----:B------:R-:W-:Y:S07]  /*16480*/  HMMA.16816.F32.BF16 R80, R28, R10, R80 ;  /* 0x0000000a1c50723c */ /* 0x000fee0000041850 */
[----:B------:R-:W-:-:S05]  /*16490*/  LOP3.LUT R10, R53, 0x6, RZ, 0xc0, !PT ;  /* 0x00000006350a7812 */ /* 0x000fca00078ec0ff */
[C---:B--2---:R-:W-:Y:S06]  /*164a0*/  HMMA.16816.F32.BF16 R92, R28.reuse, R34, R92 ;  /* 0x000000221c5c723c */ /* 0x044fec000004185c */
[----:B------:R-:W-:Y:S01]  /*164b0*/  HMMA.16816.F32.BF16 R76, R28, R32, R76 ;  /* 0x000000201c4c723c */ /* 0x000fe2000004184c */
[----:B------:R-:W-:Y:S01]  /*164c0*/  MUFU.TANH R24, R24 ;  /* 0x0000001800187308 */ /* 0x000fe20000002400 */
[----:B------:R-:W-:-:S04]  /*164d0*/  IMAD R19, R165, 0x40, R10 ;  /* 0x00000040a5137824 */ /* 0x000fc800078e020a */
[C---:B---3--:R-:W-:Y:S03]  /*164e0*/  HMMA.16816.F32.BF16 R64, R12.reuse, R20, R64 ;  /* 0x000000140c40723c */ /* 0x048fe60000041840 */
[----:B------:R-:W2:Y:S03]  /*164f0*/  MUFU.TANH R49, R49 ;  /* 0x0000003100317308 */ /* 0x000ea60000002400 */
[----:B------:R-:W-:Y:S01]  /*16500*/  HMMA.16816.F32.BF16 R44, R12, R86, R44 ;  /* 0x000000560c2c723c */ /* 0x000fe2000004182c */
[----:B------:R-:W-:-:S05]  /*16510*/  VIADD R33, R19, 0xffffffc1 ;  /* 0xffffffc113217836 */ /* 0x000fca0000000000 */
[C---:B------:R-:W-:Y:S01]  /*16520*/  HMMA.16816.F32.BF16 R80, R12.reuse, R22, R80 ;  /* 0x000000160c50723c */ /* 0x040fe20000041850 */
[----:B------:R-:W-:Y:S06]  /*16530*/  MUFU.TANH R55, R55 ;  /* 0x0000003700377308 */ /* 0x000fec0000002400 */
[----:B------:R-:W-:Y:S02]  /*16540*/  VIADD R23, R19, 0xffffffc0 ;  /* 0xffffffc013177836 */ /* 0x000fe40000000000 */
[----:B------:R-:W3:Y:S03]  /*16550*/  MUFU.TANH R36, R36 ;  /* 0x0000002400247308 */ /* 0x000ee60000002400 */
[-C--:B------:R-:W-:Y:S01]  /*16560*/  ISETP.GE.AND P2, PT, R23, R60.reuse, PT ;  /* 0x0000003c1700720c */ /* 0x080fe20003f46270 */
[C---:B------:R-:W-:Y:S01]  /*16570*/  HMMA.16816.F32.BF16 R92, R12.reuse, R6, R92 ;  /* 0x000000060c5c723c */ /* 0x040fe2000004185c */
[----:B------:R-:W-:Y:S01]  /*16580*/  ISETP.GE.AND P1, PT, R33, R60, PT ;  /* 0x0000003c2100720c */ /* 0x000fe20003f26270 */
[----:B------:R-:W-:Y:S01]  /*16590*/  VIADD R23, R19, 0xffffffc8 ;  /* 0xffffffc813177836 */ /* 0x000fe20000000000 */
[----:B-1----:R-:W-:Y:S01]  /*165a0*/  FSEL R30, R3, -INF , !P2 ;  /* 0xff800000031e7808 */ /* 0x002fe20005000000 */
[----:B------:R-:W-:Y:S01]  /*165b0*/  MUFU.TANH R50, R50 ;  /* 0x0000003200327308 */ /* 0x000fe20000002400 */
[----:B------:R-:W-:Y:S01]  /*165c0*/  IADD3 R3, R19, -0x20, RZ ;  /* 0xffffffe013037810 */ /* 0x000fe20007ffe0ff */
[----:B------:R-:W-:Y:S01]  /*165d0*/  HMMA.16816.F32.BF16 R76, R12, R4, R76 ;  /* 0x000000040c4c723c */ /* 0x000fe2000004184c */
[----:B--2---:R-:W-:-:S05]  /*165e0*/  FSEL R28, R49, -INF , !P1 ;  /* 0xff800000311c7808 */ /* 0x004fca0004800000 */
[----:B------:R-:W1:Y:S01]  /*165f0*/  MUFU.TANH R8, R8 ;  /* 0x0000000800087308 */ /* 0x000e620000002400 */
[----:B------:R-:W-:Y:S02]  /*16600*/  FSEL R24, R24, -INF , !P1 ;  /* 0xff80000018187808 */ /* 0x000fe40004800000 */
[-C--:B------:R-:W-:Y:S01]  /*16610*/  ISETP.GE.AND P1, PT, R3, R60.reuse, PT ;  /* 0x0000003c0300720c */ /* 0x080fe20003f26270 */
[----:B------:R-:W-:Y:S01]  /*16620*/  VIADD R3, R19, 0xffffffe1 ;  /* 0xffffffe113037836 */ /* 0x000fe20000000000 */
[----:B------:R-:W-:Y:S01]  /*16630*/  ISETP.GE.AND P0, PT, R23, R60, PT ;  /* 0x0000003c1700720c */ /* 0x000fe20003f06270 */
[----:B------:R-:W-:Y:S02]  /*16640*/  VIADD R5, R19, 0xffffffc9 ;  /* 0xffffffc913057836 */ /* 0x000fe40000000000 */
[----:B------:R-:W-:Y:S01]  /*16650*/  MUFU.TANH R9, R9 ;  /* 0x0000000900097308 */ /* 0x000fe20000002400 */
[-C--:B------:R-:W-:Y:S01]  /*16660*/  FMUL.FTZ R65, R65, R2.reuse ;  /* 0x0000000241417220 */ /* 0x080fe20000410000 */
[----:B------:R-:W-:Y:S01]  /*16670*/  FMUL.FTZ R67, R67, R2 ;  /* 0x0000000243437220 */ /* 0x000fe20000410000 */
[----:B---3--:R-:W-:-:S05]  /*16680*/  FSEL R36, R36, -INF , !P0 ;  /* 0xff80000024247808 */ /* 0x008fca0004000000 */
[----:B------:R-:W2:Y:S01]  /*16690*/  MUFU.TANH R51, R51 ;  /* 0x0000003300337308 */ /* 0x000ea20000002400 */
[----:B------:R-:W-:Y:S01]  /*166a0*/  FSEL R40, R55, -INF , !P0 ;  /* 0xff80000037287808 */ /* 0x000fe20004000000 */
[-C--:B------:R-:W-:Y:S01]  /*166b0*/  FMUL.FTZ R20, R44, R2.reuse ;  /* 0x000000022c147220 */ /* 0x080fe20000410000 */
[----:B------:R-:W-:Y:S01]  /*166c0*/  FMUL.FTZ R17, R46, R2 ;  /* 0x000000022e117220 */ /* 0x000fe20000410000 */
[-C--:B------:R-:W-:Y:S01]  /*166d0*/  ISETP.GE.AND P0, PT, R3, R60.reuse, PT ;  /* 0x0000003c0300720c */ /* 0x080fe20003f06270 */
[----:B------:R-:W-:Y:S01]  /*166e0*/  VIADD R3, R19, 0xffffffe8 ;  /* 0xffffffe813037836 */ /* 0x000fe20000000000 */
[----:B------:R-:W-:Y:S02]  /*166f0*/  ISETP.GE.AND P6, PT, R5, R60, PT ;  /* 0x0000003c0500720c */ /* 0x000fe40003fc6270 */
[----:B------:R-:W-:Y:S01]  /*16700*/  MUFU.TANH R37, R37 ;  /* 0x0000002500257308 */ /* 0x000fe20000002400 */
[----:B------:R-:W-:Y:S01]  /*16710*/  VIADD R5, R19, 0xffffffd0 ;  /* 0xffffffd013057836 */ /* 0x000fe20000000000 */
[----:B-1----:R-:W-:-:S06]  /*16720*/  FSEL R22, R8, -INF , !P6 ;  /* 0xff80000008167808 */ /* 0x002fcc0007000000 */
[----:B------:R-:W1:Y:S01]  /*16730*/  MUFU.TANH R38, R38 ;  /* 0x0000002600267308 */ /* 0x000e620000002400 */
[----:B------:R-:W-:Y:S01]  /*16740*/  FSEL R50, R50, -INF , !P6 ;  /* 0xff80000032327808 */ /* 0x000fe20007000000 */
[----:B------:R-:W-:Y:S01]  /*16750*/  FMUL.FTZ R11, R45, R2 ;  /* 0x000000022d0b7220 */ /* 0x000fe20000410000 */
[----:B------:R-:W-:-:S05]  /*16760*/  ISETP.GE.AND P6, PT, R3, R60, PT ;  /* 0x0000003c0300720c */ /* 0x000fca0003fc6270 */
[----:B------:R-:W-:Y:S01]  /*16770*/  MUFU.TANH R250, R65 ;  /* 0x0000004100fa7308 */ /* 0x000fe20000002400 */
[----:B------:R-:W-:Y:S01]  /*16780*/  FMUL.FTZ R21, R47, R2 ;  /* 0x000000022f157220 */ /* 0x000fe20000410000 */
[----:B------:R-:W-:Y:S01]  /*16790*/  ISETP.GE.AND P5, PT, R5, R60, PT ;  /* 0x0000003c0500720c */ /* 0x000fe20003fa6270 */
[----:B------:R-:W-:-:S05]  /*167a0*/  VIADD R3, R19, 0xffffffe9 ;  /* 0xffffffe913037836 */ /* 0x000fca0000000000 */
[----:B------:R-:W3:Y:S01]  /*167b0*/  MUFU.TANH R246, R67 ;  /* 0x0000004300f67308 */ /* 0x000ee20000002400 */
[----:B------:R-:W-:Y:S02]  /*167c0*/  VIADD R29, R19, 0xffffffd1 ;  /* 0xffffffd1131d7836 */ /* 0x000fe40000000000 */
[-C--:B------:R-:W-:Y:S01]  /*167d0*/  FMUL.FTZ R64, R64, R2.reuse ;  /* 0x0000000240407220 */ /* 0x080fe20000410000 */
[----:B------:R-:W-:-:S04]  /*167e0*/  FMUL.FTZ R66, R66, R2 ;  /* 0x0000000242427220 */ /* 0x000fc80000410000 */
[----:B------:R-:W-:Y:S01]  /*167f0*/  MUFU.TANH R20, R20 ;  /* 0x0000001400147308 */ /* 0x000fe20000002400 */
[----:B--2---:R-:W-:Y:S01]  /*16800*/  FSEL R10, R51, -INF , !P5 ;  /* 0xff800000330a7808 */ /* 0x004fe20006800000 */
[----:B------:R-:W-:Y:S01]  /*16810*/  FMUL.FTZ R35, R93, R2 ;  /* 0x000000025d237220 */ /* 0x000fe20000410000 */
[----:B------:R-:W-:-:S05]  /*16820*/  FSEL R18, R9, -INF , !P5 ;  /* 0xff80000009127808 */ /* 0x000fca0006800000 */
[----:B------:R-:W2:Y:S01]  /*16830*/  MUFU.TANH R17, R17 ;  /* 0x0000001100117308 */ /* 0x000ea20000002400 */
[----:B------:R-:W-:Y:S01]  /*16840*/  ISETP.GE.AND P5, PT, R3, R60, PT ;  /* 0x0000003c0300720c */ /* 0x000fe20003fa6270 */
[----:B------:R-:W-:Y:S01]  /*16850*/  FMUL.FTZ R32, R95, R2 ;  /* 0x000000025f207220 */ /* 0x000fe20000410000 */
[----:B------:R-:W-:-:S05]  /*16860*/  ISETP.GE.AND P4, PT, R29, R60, PT ;  /* 0x0000003c1d00720c */ /* 0x000fca0003f86270 */
[----:B------:R-:W4:Y:S01]  /*16870*/  MUFU.TANH R48, R48 ;  /* 0x0000003000307308 */ /* 0x000f220000002400 */
[----:B------:R-:W-:Y:S02]  /*16880*/  VIADD R3, R19, 0xfffffff0 ;  /* 0xfffffff013037836 */ /* 0x000fe40000000000 */
[-C--:B------:R-:W-:Y:S01]  /*16890*/  FMUL.FTZ R80, R80, R2.reuse ;  /* 0x0000000250507220 */ /* 0x080fe20000410000 */
[-C--:B------:R-:W-:Y:S01]  /*168a0*/  FMUL.FTZ R81, R81, R2.reuse ;  /* 0x0000000251517220 */ /* 0x080fe20000410000 */
[-C--:B------:R-:W-:Y:S01]  /*168b0*/  FMUL.FTZ R82, R82, R2.reuse ;  /* 0x0000000252527220 */ /* 0x080fe20000410000 */
[----:B------:R-:W-:Y:S02]  /*168c0*/  VIADD R23, R19, 0xffffffd8 ;  /* 0xffffffd813177836 */ /* 0x000fe40000000000 */
[-C--:B------:R-:W-:Y:S01]  /*168d0*/  FMUL.FTZ R83, R83, R2.reuse ;  /* 0x0000000253537220 */ /* 0x080fe20000410000 */
[-C--:B------:R-:W-:Y:S01]  /*168e0*/  FMUL.FTZ R76, R76, R2.reuse ;  /* 0x000000024c4c7220 */ /* 0x080fe20000410000 */
[----:B------:R-:W-:Y:S01]  /*168f0*/  MUFU.TANH R11, R11 ;  /* 0x0000000b000b7308 */ /* 0x000fe20000002400 */
[-C--:B------:R-:W-:Y:S01]  /*16900*/  FMUL.FTZ R77, R77, R2.reuse ;  /* 0x000000024d4d7220 */ /* 0x080fe20000410000 */
[-C--:B------:R-:W-:Y:S01]  /*16910*/  FMUL.FTZ R78, R78, R2.reuse ;  /* 0x000000024e4e7220 */ /* 0x080fe20000410000 */
[-C--:B------:R-:W-:Y:S01]  /*16920*/  FMUL.FTZ R79, R79, R2.reuse ;  /* 0x000000024f4f7220 */ /* 0x080fe20000410000 */
[-C--:B------:R-:W-:Y:S01]  /*16930*/  FMUL.FTZ R92, R92, R2.reuse ;  /* 0x000000025c5c7220 */ /* 0x080fe20000410000 */
[----:B------:R-:W-:-:S03]  /*16940*/  FMUL.FTZ R94, R94, R2 ;  /* 0x000000025e5e7220 */ /* 0x000fc60000410000 */
[----:B------:R-:W-:Y:S01]  /*16950*/  MUFU.TANH R21, R21 ;  /* 0x0000001500157308 */ /* 0x000fe20000002400 */
[----:B-1----:R-:W-:Y:S02]  /*16960*/  FSEL R8, R38, -INF , !P4 ;  /* 0xff80000026087808 */ /* 0x002fe40006000000 */
[----:B------:R-:W-:-:S05]  /*16970*/  FSEL R16, R37, -INF , !P4 ;  /* 0xff80000025107808 */ /* 0x000fca0006000000 */
[----:B------:R-:W-:Y:S01]  /*16980*/  MUFU.TANH R184, R64 ;  /* 0x0000004000b87308 */ /* 0x000fe20000002400 */
[----:B------:R-:W-:Y:S01]  /*16990*/  ISETP.GE.AND P4, PT, R3, R60, PT ;  /* 0x0000003c0300720c */ /* 0x000fe20003f86270 */
[----:B------:R-:W-:-:S06]  /*169a0*/  VIADD R3, R19, 0xfffffff1 ;  /* 0xfffffff113037836 */ /* 0x000fcc0000000000 */
[----:B------:R-:W1:Y:S01]  /*169b0*/  MUFU.TANH R188, R66 ;  /* 0x0000004200bc7308 */ /* 0x000e620000002400 */
[----:B------:R-:W-:Y:S02]  /*169c0*/  ISETP.GE.AND P3, PT, R23, R60, PT ;  /* 0x0000003c1700720c */ /* 0x000fe40003f66270 */
[----:B---3--:R-:W-:Y:S02]  /*169d0*/  FSEL R246, R246, -INF , !P0 ;  /* 0xff800000f6f67808 */ /* 0x008fe40004000000 */
[----:B------:R-:W-:-:S03]  /*169e0*/  FSEL R250, R250, -INF , !P0 ;  /* 0xff800000fafa7808 */ /* 0x000fc60004000000 */
[----:B------:R-:W-:Y:S01]  /*169f0*/  MUFU.TANH R186, R80 ;  /* 0x0000005000ba7308 */ /* 0x000fe20000002400 */
[----:B------:R-:W-:Y:S01]  /*16a00*/  ISETP.GE.AND P0, PT, R165, 0x2, PT ;  /* 0x00000002a500780c */ /* 0x000fe20003f06270 */
[----:B------:R-:W-:Y:S01]  /*16a10*/  VIADD R5, R19, 0xffffffd9 ;  /* 0xffffffd913057836 */ /* 0x000fe20000000000 */
[----:B--2---:R-:W-:-:S05]  /*16a20*/  FSEL R6, R17, -INF , !P3 ;  /* 0xff80000011067808 */ /* 0x004fca0005800000 */
[----:B------:R-:W-:Y:S01]  /*16a30*/  MUFU.TANH R248, R81 ;  /* 0x0000005100f87308 */ /* 0x000fe20000002400 */
[----:B------:R-:W-:-:S07]  /*16a40*/  FSEL R14, R20, -INF , !P3 ;  /* 0xff800000140e7808 */ /* 0x000fce0005800000 */
[----:B------:R-:W2:Y:S01]  /*16a50*/  MUFU.TANH R190, R82 ;  /* 0x0000005200be7308 */ /* 0x000ea20000002400 */
[----:B------:R-:W-:-:S07]  /*16a60*/  ISETP.GE.AND P3, PT, R3, R60, PT ;  /* 0x0000003c0300720c */ /* 0x000fce0003f66270 */
[----:B------:R-:W3:Y:S01]  /*16a70*/  MUFU.TANH R244, R83 ;  /* 0x0000005300f47308 */ /* 0x000ee20000002400 */
[----:B----4-:R-:W-:-:S07]  /*16a80*/  FSEL R48, R48, -INF , !P2 ;  /* 0xff80000030307808 */ /* 0x010fce0005000000 */
[----:B------:R-:W-:Y:S01]  /*16a90*/  MUFU.TANH R202, R76 ;  /* 0x0000004c00ca7308 */ /* 0x000fe20000002400 */
[----:B------:R-:W-:-:S07]  /*16aa0*/  VIADD R3, R19, 0xfffffff8 ;  /* 0xfffffff813037836 */ /* 0x000fce0000000000 */
[----:B------:R-:W-:Y:S08]  /*16ab0*/  MUFU.TANH R200, R77 ;  /* 0x0000004d00c87308 */ /* 0x000ff00000002400 */
[----:B------:R-:W4:Y:S08]  /*16ac0*/  MUFU.TANH R196, R78 ;  /* 0x0000004e00c47308 */ /* 0x000f300000002400 */
[----:B------:R-:W4:Y:S08]  /*16ad0*/  MUFU.TANH R194, R79 ;  /* 0x0000004f00c27308 */ /* 0x000f300000002400 */
[----:B------:R-:W-:Y:S08]  /*16ae0*/  MUFU.TANH R198, R92 ;  /* 0x0000005c00c67308 */ /* 0x000ff00000002400 */
[----:B------:R-:W4:Y:S08]  /*16af0*/  MUFU.TANH R192, R94 ;  /* 0x0000005e00c07308 */ /* 0x000f300000002400 */
[----:B------:R-:W4:Y:S08]  /*16b00*/  MUFU.TANH R32, R32 ;  /* 0x0000002000207308 */ /* 0x000f300000002400 */
[----:B------:R-:W4:Y:S01]  /*16b10*/  MUFU.TANH R35, R35 ;  /* 0x0000002300237308 */ /* 0x000f220000002400 */
[----:B------:R-:W-:Y:S01]  /*16b20*/  ISETP.GE.AND P2, PT, R5, R60, PT ;  /* 0x0000003c0500720c */ /* 0x000fe20003f46270 */
[----:B------:R-:W-:Y:S01]  /*16b30*/  VIADD R19, R19, 0xfffffff9 ;  /* 0xfffffff913137836 */ /* 0x000fe20000000000 */
[----:B-1----:R-:W-:-:S02]  /*16b40*/  FSEL R188, R188, -INF , !P1 ;  /* 0xff800000bcbc7808 */ /* 0x002fc40004800000 */
[----:B------:R-:W-:Y:S02]  /*16b50*/  FSEL R4, R21, -INF , !P2 ;  /* 0xff80000015047808 */ /* 0x000fe40005000000 */
[----:B------:R-:W-:Y:S02]  /*16b60*/  FSEL R12, R11, -INF , !P2 ;  /* 0xff8000000b0c7808 */ /* 0x000fe40005000000 */
[----:B------:R-:W-:Y:S01]  /*16b70*/  FSEL R184, R184, -INF , !P1 ;  /* 0xff800000b8b87808 */ /* 0x000fe20004800000 */
[----:B------:R-:W-:Y:S01]  /*16b80*/  BSSY B1, `(.L_x_4521) ;  /* 0x0000082000017945 */ /* 0x000fe20003800000 */
[-C--:B------:R-:W-:Y:S02]  /*16b90*/  ISETP.GE.AND P2, PT, R3, R60.reuse, PT ;  /* 0x0000003c0300720c */ /* 0x080fe40003f46270 */
[----:B------:R-:W-:Y:S01]  /*16ba0*/  ISETP.GE.AND P1, PT, R19, R60, PT ;  /* 0x0000003c1300720c */ /* 0x000fe20003f26270 */
[C---:B------:R-:W-:Y:S01]  /*16bb0*/  VIADD R218, R222.reuse, 0x800 ;  /* 0x00000800deda7836 */ /* 0x040fe20000000000 */
[C---:B------:R-:W-:Y:S01]  /*16bc0*/  IADD3 R213, R222.reuse, 0x2800, RZ ;  /* 0x00002800ded57810 */ /* 0x040fe20007ffe0ff */
[----:B------:R-:W-:Y:S01]  /*16bd0*/  VIADD R217, R222, 0x1000 ;  /* 0x00001000ded97836 */ /* 0x000fe20000000000 */
[----:B--2---:R-:W-:Y:S01]  /*16be0*/  FSEL R190, R190, -INF , !P6 ;  /* 0xff800000bebe7808 */ /* 0x004fe20007000000 */
[----:B------:R-:W-:Y:S01]  /*16bf0*/  VIADD R216, R222, 0x1800 ;  /* 0x00001800ded87836 */ /* 0x000fe20000000000 */
[----:B------:R-:W-:Y:S01]  /*16c00*/  FSEL R186, R186, -INF , !P6 ;  /* 0xff800000baba7808 */ /* 0x000fe20007000000 */
[----:B------:R-:W-:Y:S01]  /*16c10*/  VIADD R214, R222, 0x2000 ;  /* 0x00002000ded67836 */ /* 0x000fe20000000000 */
[----:B---3--:R-:W-:Y:S01]  /*16c20*/  FSEL R244, R244, -INF , !P5 ;  /* 0xff800000f4f47808 */ /* 0x008fe20006800000 */
[----:B------:R-:W-:Y:S01]  /*16c30*/  VIADD R212, R222, 0x3000 ;  /* 0x00003000ded47836 */ /* 0x000fe20000000000 */
[----:B------:R-:W-:Y:S01]  /*16c40*/  FSEL R248, R248, -INF , !P5 ;  /* 0xff800000f8f87808 */ /* 0x000fe20006800000 */
[----:B------:R-:W-:Y:S01]  /*16c50*/  VIADD R211, R222, 0x3800 ;  /* 0x00003800ded37836 */ /* 0x000fe20000000000 */
[----:B----4-:R-:W-:Y:S01]  /*16c60*/  FSEL R196, R196, -INF , !P4 ;  /* 0xff800000c4c47808 */ /* 0x010fe20006000000 */
[----:B------:R-:W-:Y:S01]  /*16c70*/  VIADD R210, R222, 0x4000 ;  /* 0x00004000ded27836 */ /* 0x000fe20000000000 */
[----:B------:R-:W-:Y:S01]  /*16c80*/  FSEL R202, R202, -INF , !P4 ;  /* 0xff800000caca7808 */ /* 0x000fe20006000000 */
        /* <DEDUP_REMOVED lines=10> */
[C---:B------:R-:W-:Y:S01]  /*16d30*/  VIADD R204, R222.reuse, 0x7000 ;  /* 0x00007000decc7836 */ /* 0x040fe20000000000 */
[----:B------:R-:W-:Y:S01]  /*16d40*/  FSEL R35, R35, -INF , !P1 ;  /* 0xff80000023237808 */ /* 0x000fe20004800000 */
[----:B------:R-:W-:Y:S01]  /*16d50*/  VIADD R168, R222, 0x7800 ;  /* 0x00007800dea87836 */ /* 0x000fe20000000000 */
        /* <DEDUP_REMOVED lines=19> */
[--C-:B-1----:R-:W-:Y:S02]  /*16e90*/  IMAD.MOV R2, RZ, RZ, -R39.reuse ;  /* 0x000000ffff027224 */ /* 0x102fe400078e0a27 */
[----:B------:R-:W-:Y:S02]  /*16ea0*/  IMAD.MOV.U32 R38, RZ, RZ, RZ ;  /* 0x000000ffff267224 */ /* 0x000fe400078e00ff */
[----:B------:R-:W-:Y:S01]  /*16eb0*/  IMAD R7, R2, R5, RZ ;  /* 0x0000000502077224 */ /* 0x000fe200078e02ff */
[----:B------:R-:W-:Y:S02]  /*16ec0*/  IABS R2, R9 ;  /* 0x0000000900027213 */ /* 0x000fe40000000000 */
[----:B------:R-:W-:Y:S01]  /*16ed0*/  LOP3.LUT R9, R9, R34, RZ, 0x3c, !PT ;  /* 0x0000002209097212 */ /* 0x000fe200078e3cff */
[----:B------:R-:W-:-:S02]  /*16ee0*/  IMAD.HI.U32 R7, R39, R7, R38 ;  /* 0x0000000727077227 */ /* 0x000fc400078e0026 */
[----:B------:R-:W2:Y:S01]  /*16ef0*/  LD.E.64 R38, desc[UR6][R26.64+0x38] ;  /* 0x000038061a267980 */ /* 0x000ea2000c101b00 */
[----:B------:R-:W-:-:S03]  /*16f00*/  ISETP.GE.AND P1, PT, R9, RZ, PT ;  /* 0x000000ff0900720c */ /* 0x000fc60003f26270 */
        /* <DEDUP_REMOVED lines=27> */
[-C--:B--2---:R-:W-:Y:S02]  /*170c0*/  IMAD R5, R39, R34.reuse, RZ ;  /* 0x0000002227057224 */ /* 0x084fe400078e02ff */
[----:B------:R-:W-:-:S04]  /*170d0*/  IMAD.WIDE.U32 R44, R38, R34, RZ ;  /* 0x00000022262c7225 */ /* 0x000fc800078e00ff */
[----:B------:R-:W-:-:S04]  /*170e0*/  IMAD R20, R38, R20, R5 ;  /* 0x0000001426147224 */ /* 0x000fc800078e0205 */
[----:B------:R-:W-:Y:S01]  /*170f0*/  IMAD.IADD R45, R45, 0x1, R20 ;  /* 0x000000012d2d7824 */ /* 0x000fe200078e0214 */
[----:B----4-:R-:W-:-:S04]  /*17100*/  IADD3 R3, -R3, R2, RZ ;  /* 0x0000000203037210 */ /* 0x010fc80007ffe1ff */
[----:B------:R-:W-:Y:S01]  /*17110*/  SHF.R.S32.HI R2, RZ, 0x1f, R3 ;  /* 0x0000001fff027819 */ /* 0x000fe20000011403 */
[----:B---3--:R-:W-:-:S04]  /*17120*/  IMAD R5, R43, R3, RZ ;  /* 0x000000032b057224 */ /* 0x008fc800078e02ff */
[----:B------:R-:W-:Y:S02]  /*17130*/  IMAD R2, R42, R2, R5 ;  /* 0x000000022a027224 */ /* 0x000fe400078e0205 */
[----:B------:R-:W-:-:S04]  /*17140*/  IMAD.WIDE.U32 R42, R3, R42, R44 ;  /* 0x0000002a032a7225 */ /* 0x000fc800078e002c */
[----:B------:R-:W-:Y:S01]  /*17150*/  IMAD.MOV.U32 R5, RZ, RZ, R42 ;  /* 0x000000ffff057224 */ /* 0x000fe200078e002a */
[----:B------:R-:W-:Y:S01]  /*17160*/  IADD3 R20, R43, R2, RZ ;  /* 0x000000022b147210 */ /* 0x000fe20007ffe0ff */
[----:B------:R-:W-:Y:S05]  /*17170*/  BRA `(.L_x_4525) ;  /* 0x00000000000c7947 */ /* 0x000fea0003800000 */
.L_x_4524:
[----:B------:R-:W2:Y:S02]  /*17180*/  LD.E R5, desc[UR6][R26.64+0x38] ;  /* 0x000038061a057980 */ /* 0x000ea4000c101900 */
[----:B--2---:R-:W-:-:S04]  /*17190*/  LEA R5, -R5, RZ, 0x6 ;  /* 0x000000ff05057211 */ /* 0x004fc800078e31ff */
[----:B------:R-:W-:Y:S02]  /*171a0*/  SHF.R.S32.HI R20, RZ, 0x1f, R5 ;  /* 0x0000001fff147819 */ /* 0x000fe40000011405 */
.L_x_4525:
[----:B------:R-:W-:Y:S05]  /*171b0*/  BSYNC B0 ;  /* 0x0000000000007941 */ /* 0x000fea0003800000 */
.L_x_4523:
[C---:B------:R-:W-:Y:S01]  /*171c0*/  IMAD.SHL.U32 R3, R166.reuse, 0x20, RZ ;  /* 0x00000020a6037824 */ /* 0x040fe200078e00ff */
[C---:B------:R-:W-:Y:S02]  /*171d0*/  LEA R230, P2, R5.reuse, R230, 0x1 ;  /* 0x000000e605e67211 */ /* 0x040fe400078408ff */
[----:B------:R-:W-:Y:S02]  /*171e0*/  SHF.L.U64.HI R2, R166, 0x5, R167 ;  /* 0x00000005a6027819 */ /* 0x000fe400000102a7 */
[----:B------:R-:W-:Y:S02]  /*171f0*/  IADD3 R38, P1, R230, R3, RZ ;  /* 0x00000003e6267210 */ /* 0x000fe40007f3e0ff */
        /* <DEDUP_REMOVED lines=26> */
.L_x_4522:
[----:B------:R-:W-:Y:S05]  /*173a0*/  BSYNC B1 ;  /* 0x0000000000017941 */ /* 0x000fea0003800000 */
.L_x_4521:
[----:B------:R-:W2:Y:S01]  /*173b0*/  LD.E R34, desc[UR6][R26.64+0xdc] ;  /* 0x0000dc061a227980 */ /* 0x000ea2000c101900 */
        /* <DEDUP_REMOVED lines=26> */
[----:B-1----:R-:W-:Y:S02]  /*17560*/  FMNMX.FTZ R20, R198, R3, !PT ;  /* 0x00000003c6147209 */ /* 0x002fe40007810000 */
[----:B------:R-:W-:Y:S02]  /*17570*/  FMNMX.FTZ R7, R192, R7, !PT ;  /* 0x00000007c0077209 */ /* 0x000fe40007810000 */
[----:B------:R-:W-:Y:S02]  /*17580*/  FMNMX.FTZ R20, R35, R20, !PT ;  /* 0x0000001423147209 */ /* 0x000fe40007810000 */
[----:B------:R-:W-:-:S02]  /*17590*/  FMNMX.FTZ R7, R32, R7, !PT ;  /* 0x0000000720077209 */ /* 0x000fc40007810000 */
[----:B------:R-:W-:Y:S01]  /*175a0*/  IADD3 R229, R61, R0, RZ ;  /* 0x000000003de57210 */ /* 0x000fe20007ffe0ff */
[----:B------:R-:W1:Y:S03]  /*175b0*/  SHFL.BFLY PT, R5, R20, 0x2, 0x1f ;  /* 0x0c401f0014057f89 */ /* 0x000e6600000e0000 */
[----:B------:R-:W-:Y:S01]  /*175c0*/  LEA R229, R229, UR4, 0x1 ;  /* 0x00000004e5e57c11 */ /* 0x000fe2000f8e08ff */
[----:B------:R-:W3:Y:S03]  /*175d0*/  SHFL.BFLY PT, R2, R7, 0x2, 0x1f ;  /* 0x0c401f0007027f89 */ /* 0x000ee600000e0000 */
        /* <DEDUP_REMOVED lines=9> */
[----:B---3--:R-:W-:-:S03]  /*17670*/  FMNMX.FTZ R2, R7, R2, !PT ;  /* 0x0000000207027209 */ /* 0x008fc60007810000 */
[----:B------:R-:W1:Y:S04]  /*17680*/  SHFL.BFLY PT, R164, R5, 0x1, 0x1f ;  /* 0x0c201f0005a47f89 */ /* 0x000e6800000e0000 */
[----:B------:R-:W3:Y:S04]  /*17690*/  SHFL.BFLY PT, R3, R2, 0x1, 0x1f ;  /* 0x0c201f0002037f89 */ /* 0x000ee800000e0000 */
[----:B------:R-:W-:Y:S04]  /*176a0*/  LDSM.16.MT88.4 R72, [R229+0x14000] ;  /* 0x01400000e548783b */ /* 0x000fe80000004200 */
[----:B------:R-:W-:Y:S04]  /*176b0*/  LDSM.16.MT88.4 R64, [R226+0x12000] ;  /* 0x01200000e240783b */ /* 0x000fe80000004200 */
[----:B------:R-:W-:Y:S04]  /*176c0*/  LDSM.16.MT88.4 R80, [R228+0x14000] ;  /* 0x01400000e450783b */ /* 0x000fe80000004200 */
[----:B------:R-:W-:Y:S01]  /*176d0*/  LDSM.16.MT88.4 R88, [R227+0x14000] ;  /* 0x01400000e358783b */ /* 0x000fe20000004200 */
[----:B-1----:R-:W-:-:S03]  /*176e0*/  FMNMX.FTZ R164, R5, R164, !PT ;  /* 0x000000a405a47209 */ /* 0x002fc60007810000 */
[----:B------:R-:W-:Y:S01]  /*176f0*/  LDSM.16.MT88.4 R96, [R226+0x14000] ;  /* 0x01400000e260783b */ /* 0x000fe20000004200 */
[----:B---3--:R-:W-:-:S03]  /*17700*/  FMNMX.FTZ R3, R2, R3, !PT ;  /* 0x0000000302037209 */ /* 0x008fc60007810000 */
[----:B------:R-:W-:Y:S01]  /*17710*/  LDSM.16.MT88.4 R104, [R229+0x16000] ;  /* 0x01600000e568783b */ /* 0x000fe20000004200 */
[----:B------:R-:W-:-:S03]  /*17720*/  FSETP.NEU.FTZ.AND P1, PT, R164, -INF , PT ;  /* 0xff800000a400780b */ /* 0x000fc60003f3d000 */
[----:B------:R-:W-:Y:S04]  /*17730*/  LDSM.16.MT88.4 R112, [R228+0x16000] ;  /* 0x01600000e470783b */ /* 0x000fe80000004200 */
[----:B------:R-:W-:Y:S01]  /*17740*/  LDSM.16.MT88.4 R120, [R227+0x16000] ;  /* 0x01600000e378783b */ /* 0x000fe20000004200 */
[C---:B--2---:R-:W-:Y:S01]  /*17750*/  FMUL.FTZ R195, R34.reuse, R164 ;  /* 0x000000a422c37220 */ /* 0x044fe20000410000 */
[----:B------:R-:W-:-:S04]  /*17760*/  FMUL.FTZ R33, R34, R3 ;  /* 0x0000000322217220 */ /* 0x000fc80000410000 */
[----:B------:R-:W-:Y:S02]  /*17770*/  FSEL R195, R195, RZ, P1 ;  /* 0x000000ffc3c37208 */ /* 0x000fe40000800000 */
[----:B------:R-:W-:-:S03]  /*17780*/  FSETP.NEU.FTZ.AND P1, PT, R3, -INF , PT ;  /* 0xff8000000300780b */ /* 0x000fc60003f3d000 */
[-CC-:B------:R-:W-:Y:S01]  /*17790*/  FFMA.FTZ R183, R30, R34.reuse, -R195.reuse ;  /* 0x000000221eb77223 */ /* 0x180fe200000108c3 */
[----:B------:R-:W-:Y:S01]  /*177a0*/  FSEL R33, R33, RZ, P1 ;  /* 0x000000ff21217208 */ /* 0x000fe20000800000 */
[-CC-:B------:R-:W-:Y:S01]  /*177b0*/  FFMA.FTZ R182, R24, R34.reuse, -R195.reuse ;  /* 0x0000002218b67223 */ /* 0x180fe200000108c3 */
[-CC-:B------:R-:W-:Y:S01]  /*177c0*/  FFMA.FTZ R179, R40, R34.reuse, -R195.reuse ;  /* 0x0000002228b37223 */ /* 0x180fe200000108c3 */
[-C--:B------:R-:W-:Y:S01]  /*177d0*/  FFMA.FTZ R176, R50, R34.reuse, -R195 ;  /* 0x0000002232b07223 */ /* 0x080fe200000108c3 */
[----:B------:R-:W1:Y:S01]  /*177e0*/  LDSM.16.MT88.4 R40, [R229+0x12000] ;  /* 0x01200000e528783b */ /* 0x000e620000004200 */
[-CC-:B------:R-:W-:Y:S01]  /*177f0*/  FFMA.FTZ R180, R48, R34.reuse, -R33.reuse ;  /* 0x0000002230b47223 */ /* 0x180fe20000010821 */
[-CC-:B------:R-:W-:Y:S01]  /*17800*/  FFMA.FTZ R185, R28, R34.reuse, -R33.reuse ;  /* 0x000000221cb97223 */ /* 0x180fe20000010821 */
[-CC-:B------:R-:W-:Y:S01]  /*17810*/  FFMA.FTZ R181, R36, R34.reuse, -R33.reuse ;  /* 0x0000002224b57223 */ /* 0x180fe20000010821 */
[-C--:B------:R-:W-:Y:S01]  /*17820*/  FFMA.FTZ R178, R22, R34.reuse, -R33 ;  /* 0x0000002216b27223 */ /* 0x080fe20000010821 */
[----:B------:R-:W2:Y:S01]  /*17830*/  LDSM.16.MT88.4 R48, [R228+0x12000] ;  /* 0x01200000e430783b */ /* 0x000ea20000004200 */
[-CC-:B------:R-:W-:Y:S01]  /*17840*/  FFMA.FTZ R173, R14, R34.reuse, -R195.reuse ;  /* 0x000000220ead7223 */ /* 0x180fe200000108c3 */
[-C--:B------:R-:W-:Y:S01]  /*17850*/  FFMA.FTZ R2, R12, R34.reuse, -R195 ;  /* 0x000000220c027223 */ /* 0x080fe200000108c3 */
[----:B------:R-:W-:Y:S01]  /*17860*/  MUFU.EX2 R183, R183 ;  /* 0x000000b700b77308 */ /* 0x000fe20000000800 */
[----:B------:R-:W3:Y:S01]  /*17870*/  LDSM.16.MT88.4 R12, [R226+0x16000] ;  /* 0x01600000e20c783b */ /* 0x000ee20000004200 */
[-CC-:B------:R-:W-:Y:S01]  /*17880*/  FFMA.FTZ R175, R10, R34.reuse, -R33.reuse ;  /* 0x000000220aaf7223 */ /* 0x180fe20000010821 */
[-C--:B------:R-:W-:Y:S01]  /*17890*/  FFMA.FTZ R172, R8, R34.reuse, -R33 ;  /* 0x0000002208ac7223 */ /* 0x080fe20000010821 */
[-CC-:B------:R-:W-:Y:S01]  /*178a0*/  FFMA.FTZ R177, R18, R34.reuse, -R195.reuse ;  /* 0x0000002212b17223 */ /* 0x180fe200000108c3 */
[----:B------:R-:W4:Y:S01]  /*178b0*/  LDSM.16.MT88.4 R8, [R229+0x10800] ;  /* 0x01080000e508783b */ /* 0x000f220000004200 */
[-C--:B------:R-:W-:Y:S01]  /*178c0*/  FFMA.FTZ R174, R16, R34.reuse, -R195 ;  /* 0x0000002210ae7223 */ /* 0x080fe200000108c3 */
[-CC-:B------:R-:W-:Y:S01]  /*178d0*/  FFMA.FTZ R169, R6, R34.reuse, -R33.reuse ;  /* 0x0000002206a97223 */ /* 0x180fe20000010821 */
[----:B------:R-:W5:Y:S01]  /*178e0*/  MUFU.EX2 R182, R182 ;  /* 0x000000b600b67308 */ /* 0x000f620000000800 */
[-C--:B------:R-:W-:Y:S01]  /*178f0*/  FFMA.FTZ R0, R4, R34.reuse, -R33 ;  /* 0x0000002204007223 */ /* 0x080fe20000010821 */
[----:B------:R-:W4:Y:S01]  /*17900*/  LDSM.16.MT88.4 R16, [R226+0x10800] ;  /* 0x01080000e210783b */ /* 0x000f220000004200 */
[-CC-:B------:R-:W-:Y:S01]  /*17910*/  FFMA.FTZ R184, R184, R34.reuse, -R195.reuse ;  /* 0x00000022b8b87223 */ /* 0x180fe200000108c3 */
[-CC-:B------:R-:W-:Y:S01]  /*17920*/  FFMA.FTZ R187, R250, R34.reuse, -R195.reuse ;  /* 0x00000022fabb7223 */ /* 0x180fe200000108c3 */
[-CC-:B------:R-:W-:Y:S01]  /*17930*/  FFMA.FTZ R186, R186, R34.reuse, -R195.reuse ;  /* 0x00000022baba7223 */ /* 0x180fe200000108c3 */
[----:B------:R-:W4:Y:S01]  /*17940*/  LDSM.16.MT88.4 R20, [R229+0x12800] ;  /* 0x01280000e514783b */ /* 0x000f220000004200 */
[-C--:B------:R-:W-:Y:S01]  /*17950*/  FFMA.FTZ R189, R248, R34.reuse, -R195 ;  /* 0x00000022f8bd7223 */ /* 0x080fe200000108c3 */
[----:B------:R-:W-:Y:S01]  /*17960*/  MUFU.EX2 R179, R179 ;  /* 0x000000b300b37308 */ /* 0x000fe20000000800 */
[-CC-:B------:R-:W-:Y:S01]  /*17970*/  FFMA.FTZ R188, R188, R34.reuse, -R33.reuse ;  /* 0x00000022bcbc7223 */ /* 0x180fe20000010821 */
[----:B------:R-:W-:Y:S01]  /*17980*/  LDSM.16.MT88.4 R28, [R228+0x10800] ;  /* 0x01080000e41c783b */ /* 0x000fe20000004200 */
[-CC-:B------:R-:W-:Y:S01]  /*17990*/  FFMA.FTZ R191, R246, R34.reuse, -R33.reuse ;  /* 0x00000022f6bf7223 */ /* 0x180fe20000010821 */
[-CC-:B------:R-:W-:Y:S01]  /*179a0*/  FFMA.FTZ R190, R190, R34.reuse, -R33.reuse ;  /* 0x00000022bebe7223 */ /* 0x180fe20000010821 */
[-C--:B------:R-:W-:Y:S01]  /*179b0*/  FFMA.FTZ R193, R244, R34.reuse, -R33 ;  /* 0x00000022f4c17223 */ /* 0x080fe20000010821 */
[----:B------:R-:W-:Y:S01]  /*179c0*/  LDSM.16.MT88.4 R24, [R227+0x10800] ;  /* 0x01080000e318783b */ /* 0x000fe20000004200 */
[-CC-:B------:R-:W-:Y:S01]  /*179d0*/  FFMA.FTZ R197, R202, R34.reuse, -R195.reuse ;  /* 0x00000022cac57223 */ /* 0x180fe200000108c3 */
        /* <DEDUP_REMOVED lines=28> */
[----:B------:R-:W1:Y:S01]  /*17ba0*/  MUFU.EX2 R2, R2 ;  /* 0x0000000200027308 */ /* 0x000e620000000800 */
        /* <DEDUP_REMOVED lines=8> */
[----:B-1----:R-:W-:Y:S01]  /*17c30*/  F2FP.BF16.F32.PACK_AB R6, R2, R173 ;  /* 0x000000ad0206723e */ /* 0x002fe200000010ff */
[----:B------:R-:W-:-:S03]  /*17c40*/  FADD.FTZ R173, R173, R174 ;  /* 0x000000aeadad7221 */ /* 0x000fc60000010000 */
[C---:B------:R-:W-:Y:S01]  /*17c50*/  HMMA.16816.F32.BF16 R36, R128.reuse, R40, RZ ;  /* 0x000000288024723c */ /* 0x040fe200000418ff */
[----:B------:R-:W-:Y:S02]  /*17c60*/  FADD.FTZ R173, R2, R173 ;  /* 0x000000ad02ad7221 */ /* 0x000fe40000010000 */
[----:B------:R-:W-:Y:S03]  /*17c70*/  MUFU.EX2 R169, R169 ;  /* 0x000000a900a97308 */ /* 0x000fe60000000800 */
[C---:B--2---:R-:W-:Y:S05]  /*17c80*/  HMMA.16816.F32.BF16 R44, R128.reuse, R48, RZ ;  /* 0x00000030802c723c */ /* 0x044fea00000418ff */
[----:B------:R-:W1:Y:S01]  /*17c90*/  MUFU.EX2 R0, R0 ;  /* 0x0000000000007308 */ /* 0x000e620000000800 */
[----:B------:R-:W-:Y:S01]  /*17ca0*/  HMMA.16816.F32.BF16 R52, R128, R56, RZ ;  /* 0x000000388034723c */ /* 0x000fe200000418ff */
[----:B-----5:R-:W-:Y:S01]  /*17cb0*/  F2FP.BF16.F32.PACK_AB R5, R172, R175 ;  /* 0x000000afac05723e */ /* 0x020fe200000010ff */
[----:B------:R-:W-:-:S04]  /*17cc0*/  FADD.FTZ R175, R175, R178 ;  /* 0x000000b2afaf7221 */ /* 0x000fc80000010000 */
[----:B------:R-:W-:Y:S01]  /*17cd0*/  HMMA.16816.F32.BF16 R60, R128, R64, RZ ;  /* 0x00000040803c723c */ /* 0x000fe200000418ff */
[----:B------:R-:W-:Y:S01]  /*17ce0*/  MUFU.EX2 R184, R184 ;  /* 0x000000b800b87308 */ /* 0x000fe20000000800 */
[----:B------:R-:W-:-:S04]  /*17cf0*/  FADD.FTZ R172, R172, R175 ;  /* 0x000000afacac7221 */ /* 0x000fc80000010000 */
[C---:B------:R-:W-:Y:S03]  /*17d00*/  HMMA.16816.F32.BF16 R68, R128.reuse, R72, RZ ;  /* 0x000000488044723c */ /* 0x040fe600000418ff */
[----:B------:R-:W2:Y:S01]  /*17d10*/  MUFU.EX2 R187, R187 ;  /* 0x000000bb00bb7308 */ /* 0x000ea20000000800 */
        /* <DEDUP_REMOVED lines=37> */
[C---:B---3--:R-:W-:Y:S06]  /*17f70*/  HMMA.16816.F32.BF16 R124, R128.reuse, R12, RZ ;  /* 0x0000000c807c723c */ /* 0x048fec00000418ff */
[----:B------:R-:W-:Y:S01]  /*17f80*/  HMMA.16816.F32.BF16 R128, R128, R14, RZ ;  /* 0x0000000e8080723c */ /* 0x000fe200000418ff */
[----:B------:R-:W3:Y:S05]  /*17f90*/  LDSM.16.MT88.4 R12, [R228+0x12800] ;  /* 0x01280000e40c783b */ /* 0x000eea0000004200 */
[C---:B----4-:R-:W-:Y:S06]  /*17fa0*/  HMMA.16816.F32.BF16 R160, R4.reuse, R8, R160 ;  /* 0x0000000804a0723c */ /* 0x050fec00000418a0 */
[C---:B------:R-:W-:Y:S01]  /*17fb0*/  HMMA.16816.F32.BF16 R156, R4.reuse, R10, R156 ;  /* 0x0000000a049c723c */ /* 0x040fe2000004189c */
[----:B------:R-:W4:Y:S05]  /*17fc0*/  LDSM.16.MT88.4 R8, [R227+0x12800] ;  /* 0x01280000e308783b */ /* 0x000f2a0000004200 */
        /* <DEDUP_REMOVED lines=32> */
[----:B------:R-:W-:Y:S05]  /*181d0*/  LDSM.16.MT88.4 R28, [R227+0x11800] ;  /* 0x01180000e31c783b */ /* 0x000fea0000004200 */
[C---:B-----5:R-:W-:Y:S06]  /*181e0*/  HMMA.16816.F32.BF16 R76, R4.reuse, R24, R76 ;  /* 0x00000018044c723c */ /* 0x060fec000004184c */
        /* <DEDUP_REMOVED lines=21> */
[----:B----4-:R-:W-:Y:S01]  /*18340*/  HMMA.16816.F32.BF16 R160, R4, R8, R160 ;  /* 0x0000000804a0723c */ /* 0x010fe200000418a0 */
        /* <DEDUP_REMOVED lines=104> */
[C---:B------:R-:W-:Y:S01]  /*189d0*/  SHF.L.U64.HI R244, R170.reuse, 0x5, R171 ;  /* 0x00000005aaf47819 */ /* 0x040fe200000102ab */
[----:B------:R-:W-:Y:S01]  /*189e0*/  IMAD.SHL.U32 R239, R170, 0x20, RZ ;  /* 0x00000020aaef7824 */ /* 0x000fe200078e00ff */
[C---:B------:R-:W-:Y:S01]  /*189f0*/  SHF.L.U64.HI R246, R166.reuse, 0x5, R167 ;  /* 0x00000005a6f67819 */ /* 0x040fe200000102a7 */
[----:B------:R-:W-:Y:S01]  /*18a00*/  VIADD R247, R165, 0xfffffffe ;  /* 0xfffffffea5f77836 */ /* 0x000fe20000000000 */
[----:B------:R-:W-:Y:S01]  /*18a10*/  SHF.L.U32 R245, R166, 0x5, RZ ;  /* 0x00000005a6f57819 */ /* 0x000fe200000006ff */
[----:B------:R-:W-:Y:S01]  /*18a20*/  IMAD.MOV.U32 R169, RZ, RZ, R164 ;  /* 0x000000ffffa97224 */ /* 0x000fe200078e00a4 */
[----:B------:R-:W-:-:S07]  /*18a30*/  MOV R0, R3 ;  /* 0x0000000300007202 */ /* 0x000fce0000000f00 */
.L_x_4535:
        /* <DEDUP_REMOVED lines=80> */
.L_x_4528:
[----:B--2---:R-:W-:Y:S02]  /*18f40*/  R2UR UR4, R170 ;  /* 0x00000000aa0472ca */ /* 0x004fe400000e0000 */
[----:B------:R-:W-:Y:S11]  /*18f50*/  R2UR UR5, R171 ;  /* 0x00000000ab0572ca */ /* 0x000ff600000e0000 */
[----:B------:R-:W-:Y:S02]  /*18f60*/  @!UPT UIADD3 URZ, URZ, URZ, URZ ;  /* 0x0000003f3f3ff290 */ /* 0x000fe4000fffe03f */
[----:B-1----:R-:W2:Y:S02]  /*18f70*/  LD.E R8, desc[UR4][R2.64+0x40] ;  /* 0x0000400402087980 */ /* 0x002ea4000c101900 */
[----:B--2---:R-:W-:Y:S05]  /*18f80*/  IMAD.U32 R8, R8, -0x40, RZ ;  /* 0xffffffc008087824 */ /* 0x004fea00078e00ff */
[----:B------:R-:W-:Y:S02]  /*18f90*/  SHF.R.S32.HI R7, RZ, 0x1f, R8 ;  /* 0x0000001fff077819 */ /* 0x000fe40000011408 */
.L_x_4529:
[----:B------:R-:W-:Y:S05]  /*18fa0*/  BSYNC B0 ;  /* 0x0000000000007941 */ /* 0x000fea0003800000 */
.L_x_4527:
        /* <DEDUP_REMOVED lines=23> */
[C---:B------:R-:W-:Y:S02]  /*19120*/  R2UR UR24, R170.reuse ;  /* 0x00000000aa1872ca */ /* 0x040fe400000e0000 */
[----:B------:R-:W-:Y:S01]  /*19130*/  LDGSTS.E.BYPASS.LTC128B.128 [R237+0x16000], desc[UR30][R242.64+0x180] ;  /* 0x16000180f2ed7fae */ /* 0x000fe2000b901d5e */
[C---:B------:R-:W-:Y:S02]  /*19140*/  R2UR UR25, R171.reuse ;  /* 0x00000000ab1972ca */ /* 0x040fe400000e0000 */
[C---:B------:R-:W-:Y:S02]  /*19150*/  R2UR UR22, R170.reuse ;  /* 0x00000000aa1672ca */ /* 0x040fe400000e0000 */
[----:B------:R-:W-:Y:S01]  /*19160*/  LDGSTS.E.BYPASS.LTC128B.128 [R237+0x10800], desc[UR28][R6.64] ;  /* 0x1080000006ed7fae */ /* 0x000fe2000b901d5c */
[C---:B------:R-:W-:Y:S02]  /*19170*/  R2UR UR23, R171.reuse ;  /* 0x00000000ab1772ca */ /* 0x040fe400000e0000 */
[C---:B------:R-:W-:Y:S02]  /*19180*/  R2UR UR20, R170.reuse ;  /* 0x00000000aa1472ca */ /* 0x040fe400000e0000 */
[----:B------:R-:W-:Y:S01]  /*19190*/  R2UR UR21, R171 ;  /* 0x00000000ab1572ca */ /* 0x000fe200000e0000 */
[----:B------:R-:W-:Y:S01]  /*191a0*/  LDGSTS.E.BYPASS.LTC128B.128 [R237+0x12800], desc[UR26][R6.64+0x80] ;  /* 0x1280008006ed7fae */ /* 0x000fe2000b901d5a */
[----:B------:R-:W-:Y:S02]  /*191b0*/  IADD3 R4, P0, R239, R6, RZ ;  /* 0x00000006ef047210 */ /* 0x000fe40007f1e0ff */
[----:B------:R-:W-:Y:S02]  /*191c0*/  R2UR UR18, R170 ;  /* 0x00000000aa1272ca */ /* 0x000fe400000e0000 */
        /* <DEDUP_REMOVED lines=18> */
[----:B------:R1:W-:Y:S01]  /*192f0*/  LDGSTS.E.BYPASS.LTC128B.128 [R237+0x17000], desc[UR14][R4.64+0x180] ;  /* 0x1700018004ed7fae */ /* 0x0003e2000b901d4e */
[C---:B------:R-:W-:Y:S02]  /*19300*/  R2UR UR9, R171.reuse ;  /* 0x00000000ab0972ca */ /* 0x040fe400000e0000 */
[----:B------:R-:W-:Y:S02]  /*19310*/  R2UR UR4, R170 ;  /* 0x00000000aa0472ca */ /* 0x000fe400000e0000 */
[----:B------:R-:W-:Y:S01]  /*19320*/  LDGSTS.E.BYPASS.LTC128B.128 [R237+0x11800], desc[UR12][R12.64] ;  /* 0x118000000ced7fae */ /* 0x000fe2000b901d4c */
[----:B------:R-:W-:Y:S02]  /*19330*/  R2UR UR5, R171 ;  /* 0x00000000ab0572ca */ /* 0x000fe400000e0000 */
[----:B------:R-:W-:Y:S02]  /*19340*/  ISETP.GE.AND P0, PT, R247, 0x1, PT ;  /* 0x00000001f700780c */ /* 0x000fe40003f06270 */
[----:B------:R-:W-:Y:S05]  /*19350*/  LDGSTS.E.BYPASS.LTC128B.128 [R237+0x13800], desc[UR10][R12.64+0x80] ;  /* 0x138000800ced7fae */ /* 0x000fea000b901d4a */
[----:B------:R-:W-:Y:S05]  /*19360*/  LDGSTS.E.BYPASS.LTC128B.128 [R237+0x15800], desc[UR8][R12.64+0x100] ;  /* 0x158001000ced7fae */ /* 0x000fea000b901d48 */
[----:B------:R2:W-:Y:S05]  /*19370*/  LDGSTS.E.BYPASS.LTC128B.128 [R237+0x17800], desc[UR4][R12.64+0x180] ;  /* 0x178001800ced7fae */ /* 0x0005ea000b901d44 */
[----:B------:R-:W-:Y:S05]  /*19380*/  LDSM.16.M88.4 R32, [R225] ;  /* 0x00000000e120783b */ /* 0x000fea0000000200 */
[----:B------:R-:W1:Y:S05]  /*19390*/  LDSM.16.M88.4 R8, [R224+0x8000] ;  /* 0x00800000e008783b */ /* 0x000e6a0000000200 */
[----:B------:R-:W2:Y:S05]  /*193a0*/  LDSM.16.M88.4 R16, [R224+0x8800] ;  /* 0x00880000e010783b */ /* 0x000eaa0000000200 */
[----:B------:R-:W3:Y:S05]  /*193b0*/  LDSM.16.M88.4 R24, [R224+0x9000] ;  /* 0x00900000e018783b */ /* 0x000eea0000000200 */
[----:B------:R-:W4:Y:S05]  /*193c0*/  LDSM.16.M88.4 R164, [R224+0x9800] ;  /* 0x00980000e0a4783b */ /* 0x000f2a0000000200 */
[----:B------:R-:W0:Y:S05]  /*193d0*/  LDGDEPBAR ;  /* 0x00000000000079af */ /* 0x000e2a0000000000 */
[----:B------:R-:W-:Y:S05]  /*193e0*/  LDSM.16.M88.4 R172, [R223] ;  /* 0x00000000dfac783b */ /* 0x000fea0000000200 */
[----:B------:R-:W5:Y:S05]  /*193f0*/  LDSM.16.M88.4 R176, [R222] ;  /* 0x00000000deb0783b */ /* 0x000f6a0000000200 */
[----:B------:R-:W5:Y:S05]  /*19400*/  LDSM.16.M88.4 R180, [R218] ;  /* 0x00000000dab4783b */ /* 0x000f6a0000000200 */
[----:B------:R-:W5:Y:S01]  /*19410*/  LDSM.16.M88.4 R184, [R217] ;  /* 0x00000000d9b8783b */ /* 0x000f620000000200 */
[C---:B-1----:R-:W-:Y:S04]  /*19420*/  HMMA.16816.F32.BF16 R4, R32.reuse, R8, RZ ;  /* 0x000000082004723c */ /* 0x042fe800000418ff */
[----:B------:R-:W1:Y:S02]  /*19430*/  LDSM.16.M88.4 R188, [R216] ;  /* 0x00000000d8bc783b */ /* 0x000e640000000200 */
[C---:B------:R-:W-:Y:S03]  /*19440*/  HMMA.16816.F32.BF16 R8, R32.reuse, R10, RZ ;  /* 0x0000000a2008723c */ /* 0x040fe600000418ff */
[----:B------:R-:W-:Y:S03]  /*19450*/  LDSM.16.M88.4 R192, [R221] ;  /* 0x00000000ddc0783b */ /* 0x000fe60000000200 */
[C---:B--2---:R-:W-:Y:S02]  /*19460*/  HMMA.16816.F32.BF16 R12, R32.reuse, R16, RZ ;  /* 0x00000010200c723c */ /* 0x044fe400000418ff */
[----:B------:R-:W2:Y:S04]  /*19470*/  LDSM.16.M88.4 R196, [R219+0x8000] ;  /* 0x00800000dbc4783b */ /* 0x000ea80000000200 */
[C---:B------:R-:W-:Y:S01]  /*19480*/  HMMA.16816.F32.BF16 R16, R32.reuse, R18, RZ ;  /* 0x000000122010723c */ /* 0x040fe200000418ff */
[----:B------:R-:W-:Y:S05]  /*19490*/  LDSM.16.M88.4 R200, [R219+0x9000] ;  /* 0x00900000dbc8783b */ /* 0x000fea0000000200 */
[C---:B---3--:R-:W-:Y:S01]  /*194a0*/  HMMA.16816.F32.BF16 R20, R32.reuse, R24, RZ ;  /* 0x000000182014723c */ /* 0x048fe200000418ff */
[----:B------:R-:W3:Y:S05]  /*194b0*/  LD.E R248, desc[UR4][R2.64+0x18c] ;  /* 0x00018c0402f87980 */ /* 0x000eea000c101900 */
[C---:B------:R-:W-:Y:S06]  /*194c0*/  HMMA.16816.F32.BF16 R24, R32.reuse, R26, RZ ;  /* 0x0000001a2018723c */ /* 0x040fec00000418ff */
[C---:B----4-:R-:W-:Y:S06]  /*194d0*/  HMMA.16816.F32.BF16 R28, R32.reuse, R164, RZ ;  /* 0x000000a4201c723c */ /* 0x050fec00000418ff */
[----:B------:R-:W-:Y:S01]  /*194e0*/  HMMA.16816.F32.BF16 R32, R32, R166, RZ ;  /* 0x000000a62020723c */ /* 0x000fe200000418ff */
[----:B------:R-:W4:Y:S05]  /*194f0*/  LDSM.16.M88.4 R164, [R219+0x8800] ;  /* 0x00880000dba4783b */ /* 0x000f2a0000000200 */
[C---:B-----5:R-:W-:Y:S06]  /*19500*/  HMMA.16816.F32.BF16 R4, R172.reuse, R176, R4 ;  /* 0x000000b0ac04723c */ /* 0x060fec0000041804 */
[C---:B------:R-:W-:Y:S01]  /*19510*/  HMMA.16816.F32.BF16 R8, R172.reuse, R178, R8 ;  /* 0x000000b2ac08723c */ /* 0x040fe20000041808 */
[----:B------:R-:W5:Y:S05]  /*19520*/  LDSM.16.M88.4 R176, [R219+0x9800] ;  /* 0x00980000dbb0783b */ /* 0x000f6a0000000200 */
[C---:B------:R-:W-:Y:S06]  /*19530*/  HMMA.16816.F32.BF16 R12, R172.reuse, R180, R12 ;  /* 0x000000b4ac0c723c */ /* 0x040fec000004180c */
[C---:B------:R-:W-:Y:S01]  /*19540*/  HMMA.16816.F32.BF16 R16, R172.reuse, R182, R16 ;  /* 0x000000b6ac10723c */ /* 0x040fe20000041810 */
[----:B------:R-:W-:Y:S05]  /*19550*/  LDSM.16.M88.4 R180, [R220] ;  /* 0x00000000dcb4783b */ /* 0x000fea0000000200 */
[C---:B------:R-:W-:Y:S06]  /*19560*/  HMMA.16816.F32.BF16 R20, R172.reuse, R184, R20 ;  /* 0x000000b8ac14723c */ /* 0x040fec0000041814 */
[C---:B------:R-:W-:Y:S01]  /*19570*/  HMMA.16816.F32.BF16 R24, R172.reuse, R186, R24 ;  /* 0x000000baac18723c */ /* 0x040fe20000041818 */
[----:B------:R-:W5:Y:S05]  /*19580*/  LDSM.16.M88.4 R184, [R215] ;  /* 0x00000000d7b8783b */ /* 0x000f6a0000000200 */
[C---:B-1----:R-:W-:Y:S06]  /*19590*/  HMMA.16816.F32.BF16 R28, R172.reuse, R188, R28 ;  /* 0x000000bcac1c723c */ /* 0x042fec000004181c */
[----:B------:R-:W-:Y:S01]  /*195a0*/  HMMA.16816.F32.BF16 R32, R172, R190, R32 ;  /* 0x000000beac20723c */ /* 0x000fe20000041820 */
[----:B------:R-:W1:Y:S05]  /*195b0*/  LDSM.16.M88.4 R172, [R215+0x800] ;  /* 0x00080000d7ac783b */ /* 0x000e6a0000000200 */
[C---:B--2---:R-:W-:Y:S01]  /*195c0*/  HMMA.16816.F32.BF16 R4, R192.reuse, R196, R4 ;  /* 0x000000c4c004723c */ /* 0x044fe20000041804 */
[----:B------:R-:W2:Y:S05]  /*195d0*/  LDSM.16.M88.4 R188, [R215+0x1000] ;  /* 0x00100000d7bc783b */ /* 0x000eaa0000000200 */
[C---:B------:R-:W-:Y:S01]  /*195e0*/  HMMA.16816.F32.BF16 R8, R192.reuse, R198, R8 ;  /* 0x000000c6c008723c */ /* 0x040fe20000041808 */
[----:B------:R-:W-:Y:S05]  /*195f0*/  LDSM.16.M88.4 R196, [R225+0x2000] ;  /* 0x00200000e1c4783b */ /* 0x000fea0000000200 */
[C---:B----4-:R-:W-:Y:S06]  /*19600*/  HMMA.16816.F32.BF16 R12, R192.reuse, R164, R12 ;  /* 0x000000a4c00c723c */ /* 0x050fec000004180c */
[C---:B------:R-:W-:Y:S01]  /*19610*/  HMMA.16816.F32.BF16 R16, R192.reuse, R166, R16 ;  /* 0x000000a6c010723c */ /* 0x040fe20000041810 */
[----:B------:R-:W4:Y:S05]  /*19620*/  LDSM.16.M88.4 R164, [R215+0x1800] ;  /* 0x00180000d7a4783b */ /* 0x000f2a0000000200 */
[C---:B------:R-:W-:Y:S06]  /*19630*/  HMMA.16816.F32.BF16 R20, R192.reuse, R200, R20 ;  /* 0x000000c8c014723c */ /* 0x040fec0000041814 */
[C---:B------:R-:W-:Y:S01]  /*19640*/  HMMA.16816.F32.BF16 R24, R192.reuse, R202, R24 ;  /* 0x000000cac018723c */ /* 0x040fe20000041818 */
[----:B------:R-:W4:Y:S05]  /*19650*/  LDSM.16.M88.4 R200, [R224+0xa000] ;  /* 0x00a00000e0c8783b */ /* 0x000f2a0000000200 */
[C---:B-----5:R-:W-:Y:S06]  /*19660*/  HMMA.16816.F32.BF16 R28, R192.reuse, R176, R28 ;  /* 0x000000b0c01c723c */ /* 0x060fec000004181c */
[----:B------:R-:W-:Y:S01]  /*19670*/  HMMA.16816.F32.BF16 R32, R192, R178, R32 ;  /* 0x000000b2c020723c */ /* 0x000fe20000041820 */
[----:B------:R-:W-:Y:S05]  /*19680*/  LDSM.16.M88.4 R176, [R224+0xb000] ;  /* 0x00b00000e0b0783b */ /* 0x000fea0000000200 */
[C---:B------:R-:W-:Y:S01]  /*19690*/  HMMA.16816.F32.BF16 R4, R180.reuse, R184, R4 ;  /* 0x000000b8b404723c */ /* 0x040fe20000041804 */
[----:B------:R-:W-:Y:S05]  /*196a0*/  LDSM.16.M88.4 R192, [R214] ;  /* 0x00000000d6c0783b */ /* 0x000fea0000000200 */
        /* <DEDUP_REMOVED lines=10> */
[----:B------:R-:W4:Y:S05]  /*19750*/  LDSM.16.M88.4 R164, [R213] ;  /* 0x00000000d5a4783b */ /* 0x000f2a0000000200 */
[C---:B------:R-:W-:Y:S01]  /*19760*/  HMMA.16816.F32.BF16 R4, R196.reuse, R200, R4 ;  /* 0x000000c8c404723c */ /* 0x040fe20000041804 */
[----:B------:R-:W5:Y:S05]  /*19770*/  LDSM.16.M88.4 R180, [R212] ;  /* 0x00000000d4b4783b */ /* 0x000f6a0000000200 */
[C---:B------:R-:W-:Y:S01]  /*19780*/  HMMA.16816.F32.BF16 R8, R196.reuse, R202, R8 ;  /* 0x000000cac408723c */ /* 0x040fe20000041808 */
[----:B------:R-:W5:Y:S05]  /*19790*/  LDSM.16.M88.4 R200, [R211] ;  /* 0x00000000d3c8783b */ /* 0x000f6a0000000200 */
        /* <DEDUP_REMOVED lines=8> */
[----:B------:R-:W1:Y:S05]  /*19820*/  LDSM.16.M88.4 R184, [R219+0xa800] ;  /* 0x00a80000dbb8783b */ /* 0x000e6a0000000200 */
[C---:B--2---:R-:W-:Y:S01]  /*19830*/  HMMA.16816.F32.BF16 R4, R188.reuse, R192, R4 ;  /* 0x000000c0bc04723c */ /* 0x044fe20000041804 */
[----:B------:R-:W2:Y:S05]  /*19840*/  LDSM.16.M88.4 R196, [R219+0xb000] ;  /* 0x00b00000dbc4783b */ /* 0x000eaa0000000200 */
[C---:B------:R-:W-:Y:S01]  /*19850*/  HMMA.16816.F32.BF16 R8, R188.reuse, R194, R8 ;  /* 0x000000c2bc08723c */ /* 0x040fe20000041808 */
[----:B------:R-:W2:Y:S05]  /*19860*/  LDSM.16.M88.4 R192, [R219+0xb800] ;  /* 0x00b80000dbc0783b */ /* 0x000eaa0000000200 */
[C---:B----4-:R-:W-:Y:S06]  /*19870*/  HMMA.16816.F32.BF16 R12, R188.reuse, R164, R12 ;  /* 0x000000a4bc0c723c */ /* 0x050fec000004180c */
[C---:B------:R-:W-:Y:S01]  /*19880*/  HMMA.16816.F32.BF16 R16, R188.reuse, R166, R16 ;  /* 0x000000a6bc10723c */ /* 0x040fe20000041810 */
[----:B------:R-:W-:Y:S05]  /*19890*/  LDSM.16.M88.4 R164, [R220+0x2000] ;  /* 0x00200000dca4783b */ /* 0x000fea0000000200 */
[C---:B-----5:R-:W-:Y:S06]  /*198a0*/  HMMA.16816.F32.BF16 R20, R188.reuse, R180, R20 ;  /* 0x000000b4bc14723c */ /* 0x060fec0000041814 */
[C---:B------:R-:W-:Y:S01]  /*198b0*/  HMMA.16816.F32.BF16 R24, R188.reuse, R182, R24 ;  /* 0x000000b6bc18723c */ /* 0x040fe20000041818 */
[----:B------:R-:W4:Y:S05]  /*198c0*/  LDSM.16.M88.4 R180, [R215+0x2000] ;  /* 0x00200000d7b4783b */ /* 0x000f2a0000000200 */
[C---:B------:R-:W-:Y:S06]  /*198d0*/  HMMA.16816.F32.BF16 R28, R188.reuse, R200, R28 ;  /* 0x000000c8bc1c723c */ /* 0x040fec000004181c */
[----:B------:R-:W-:Y:S01]  /*198e0*/  HMMA.16816.F32.BF16 R32, R188, R202, R32 ;  /* 0x000000cabc20723c */ /* 0x000fe20000041820 */
[----:B------:R-:W5:Y:S05]  /*198f0*/  LDSM.16.M88.4 R188, [R215+0x2800] ;  /* 0x00280000d7bc783b */ /* 0x000f6a0000000200 */
[C---:B-1----:R-:W-:Y:S01]  /*19900*/  HMMA.16816.F32.BF16 R4, R172.reuse, R176, R4 ;  /* 0x000000b0ac04723c */ /* 0x042fe20000041804 */
[----:B------:R-:W1:Y:S05]  /*19910*/  LDSM.16.M88.4 R200, [R215+0x3000] ;  /* 0x00300000d7c8783b */ /* 0x000e6a0000000200 */
[C---:B------:R-:W-:Y:S01]  /*19920*/  HMMA.16816.F32.BF16 R8, R172.reuse, R178, R8 ;  /* 0x000000b2ac08723c */ /* 0x040fe20000041808 */
[----:B------:R-:W3:Y:S05]  /*19930*/  LDSM.16.M88.4 R176, [R215+0x3800] ;  /* 0x00380000d7b0783b */ /* 0x000eea0000000200 */
[C---:B------:R-:W-:Y:S06]  /*19940*/  HMMA.16816.F32.BF16 R12, R172.reuse, R184, R12 ;  /* 0x000000b8ac0c723c */ /* 0x040fec000004180c */
[C---:B------:R-:W-:Y:S01]  /*19950*/  HMMA.16816.F32.BF16 R16, R172.reuse, R186, R16 ;  /* 0x000000baac10723c */ /* 0x040fe20000041810 */
[----:B------:R-:W-:Y:S05]  /*19960*/  LDSM.16.M88.4 R184, [R225+0x4000] ;  /* 0x00400000e1b8783b */ /* 0x000fea0000000200 */
[C---:B--2---:R-:W-:Y:S06]  /*19970*/  HMMA.16816.F32.BF16 R20, R172.reuse, R196, R20 ;  /* 0x000000c4ac14723c */ /* 0x044fec0000041814 */
[C---:B------:R-:W-:Y:S01]  /*19980*/  HMMA.16816.F32.BF16 R24, R172.reuse, R198, R24 ;  /* 0x000000c6ac18723c */ /* 0x040fe20000041818 */
[----:B------:R-:W2:Y:S05]  /*19990*/  LDSM.16.M88.4 R196, [R224+0xc000] ;  /* 0x00c00000e0c4783b */ /* 0x000eaa0000000200 */
[C---:B------:R-:W-:Y:S06]  /*199a0*/  HMMA.16816.F32.BF16 R28, R172.reuse, R192, R28 ;  /* 0x000000c0ac1c723c */ /* 0x040fec000004181c */
[----:B------:R-:W-:Y:S01]  /*199b0*/  HMMA.16816.F32.BF16 R32, R172, R194, R32 ;  /* 0x000000c2ac20723c */ /* 0x000fe20000041820 */
[----:B------:R-:W2:Y:S05]  /*199c0*/  LDSM.16.M88.4 R172, [R224+0xc800] ;  /* 0x00c80000e0ac783b */ /* 0x000eaa0000000200 */
[C---:B----4-:R-:W-:Y:S01]  /*199d0*/  HMMA.16816.F32.BF16 R4, R164.reuse, R180, R4 ;  /* 0x000000b4a404723c */ /* 0x050fe20000041804 */
[----:B------:R-:W4:Y:S05]  /*199e0*/  LDSM.16.M88.4 R192, [R224+0xd000] ;  /* 0x00d00000e0c0783b */ /* 0x000f2a0000000200 */
[C---:B------:R-:W-:Y:S01]  /*199f0*/  HMMA.16816.F32.BF16 R8, R164.reuse, R182, R8 ;  /* 0x000000b6a408723c */ /* 0x040fe20000041808 */
[----:B------:R-:W4:Y:S05]  /*19a00*/  LDSM.16.M88.4 R180, [R224+0xd800] ;  /* 0x00d80000e0b4783b */ /* 0x000f2a0000000200 */
[C---:B-----5:R-:W-:Y:S06]  /*19a10*/  HMMA.16816.F32.BF16 R12, R164.reuse, R188, R12 ;  /* 0x000000bca40c723c */ /* 0x060fec000004180c */
[C---:B------:R-:W-:Y:S01]  /*19a20*/  HMMA.16816.F32.BF16 R16, R164.reuse, R190, R16 ;  /* 0x000000bea410723c */ /* 0x040fe20000041810 */
[----:B------:R-:W-:Y:S05]  /*19a30*/  LDSM.16.M88.4 R188, [R223+0x4000] ;  /* 0x00400000dfbc783b */ /* 0x000fea0000000200 */
[C---:B-1----:R-:W-:Y:S06]  /*19a40*/  HMMA.16816.F32.BF16 R20, R164.reuse, R200, R20 ;  /* 0x000000c8a414723c */ /* 0x042fec0000041814 */
[C---:B------:R-:W-:Y:S01]  /*19a50*/  HMMA.16816.F32.BF16 R24, R164.reuse, R202, R24 ;  /* 0x000000caa418723c */ /* 0x040fe20000041818 */
[----:B------:R-:W1:Y:S05]  /*19a60*/  LDSM.16.M88.4 R200, [R210] ;  /* 0x00000000d2c8783b */ /* 0x000e6a0000000200 */
[C---:B---3--:R-:W-:Y:S06]  /*19a70*/  HMMA.16816.F32.BF16 R28, R164.reuse, R176, R28 ;  /* 0x000000b0a41c723c */ /* 0x048fec000004181c */
[----:B------:R-:W-:Y:S01]  /*19a80*/  HMMA.16816.F32.BF16 R32, R164, R178, R32 ;  /* 0x000000b2a420723c */ /* 0x000fe20000041820 */
[----:B------:R-:W3:Y:S05]  /*19a90*/  LDSM.16.M88.4 R164, [R209] ;  /* 0x00000000d1a4783b */ /* 0x000eea0000000200 */
[C---:B--2---:R-:W-:Y:S01]  /*19aa0*/  HMMA.16816.F32.BF16 R4, R184.reuse, R196, R4 ;  /* 0x000000c4b804723c */ /* 0x044fe20000041804 */
[----:B------:R-:W-:Y:S05]  /*19ab0*/  LDSM.16.M88.4 R176, [R207] ;  /* 0x00000000cfb0783b */ /* 0x000fea0000000200 */
[C---:B------:R-:W-:Y:S01]  /*19ac0*/  HMMA.16816.F32.BF16 R8, R184.reuse, R198, R8 ;  /* 0x000000c6b808723c */ /* 0x040fe20000041808 */
[----:B------:R-:W-:Y:S05]  /*19ad0*/  LDSM.16.M88.4 R196, [R219+0xc000] ;  /* 0x00c00000dbc4783b */ /* 0x000fea0000000200 */
[C---:B------:R-:W-:Y:S06]  /*19ae0*/  HMMA.16816.F32.BF16 R12, R184.reuse, R172, R12 ;  /* 0x000000acb80c723c */ /* 0x040fec000004180c */
[C---:B------:R-:W-:Y:S01]  /*19af0*/  HMMA.16816.F32.BF16 R16, R184.reuse, R174, R16 ;  /* 0x000000aeb810723c */ /* 0x040fe20000041810 */
[----:B------:R-:W2:Y:S05]  /*19b00*/  LDSM.16.M88.4 R172, [R208] ;  /* 0x00000000d0ac783b */ /* 0x000eaa0000000200 */
[C---:B----4-:R-:W-:Y:S06]  /*19b10*/  HMMA.16816.F32.BF16 R20, R184.reuse, R192, R20 ;  /* 0x000000c0b814723c */ /* 0x050fec0000041814 */
        /* <DEDUP_REMOVED lines=8> */
[----:B------:R-:W1:Y:S05]  /*19ba0*/  LDSM.16.M88.4 R200, [R219+0xd800] ;  /* 0x00d80000dbc8783b */ /* 0x000e6a0000000200 */
[C---:B---3--:R-:W-:Y:S06]  /*19bb0*/  HMMA.16816.F32.BF16 R12, R188.reuse, R164, R12 ;  /* 0x000000a4bc0c723c */ /* 0x048fec000004180c */
[C---:B------:R-:W-:Y:S01]  /*19bc0*/  HMMA.16816.F32.BF16 R16, R188.reuse, R166, R16 ;  /* 0x000000a6bc10723c */ /* 0x040fe20000041810 */
[----:B------:R-:W-:Y:S05]  /*19bd0*/  LDSM.16.M88.4 R164, [R220+0x4000] ;  /* 0x00400000dca4783b */ /* 0x000fea0000000200 */
[C---:B--2---:R-:W-:Y:S06]  /*19be0*/  HMMA.16816.F32.BF16 R20, R188.reuse, R172, R20 ;  /* 0x000000acbc14723c */ /* 0x044fec0000041814 */
[C---:B------:R-:W-:Y:S01]  /*19bf0*/  HMMA.16816.F32.BF16 R24, R188.reuse, R174, R24 ;  /* 0x000000aebc18723c */ /* 0x040fe20000041818 */
[----:B------:R-:W2:Y:S05]  /*19c00*/  LDSM.16.M88.4 R172, [R215+0x4000] ;  /* 0x00400000d7ac783b */ /* 0x000eaa0000000200 */
[C---:B------:R-:W-:Y:S06]  /*19c10*/  HMMA.16816.F32.BF16 R28, R188.reuse, R176, R28 ;  /* 0x000000b0bc1c723c */ /* 0x040fec000004181c */
[----:B------:R-:W-:Y:S01]  /*19c20*/  HMMA.16816.F32.BF16 R32, R188, R178, R32 ;  /* 0x000000b2bc20723c */ /* 0x000fe20000041820 */
[----:B------:R-:W3:Y:S05]  /*19c30*/  LDSM.16.M88.4 R176, [R215+0x4800] ;  /* 0x00480000d7b0783b */ /* 0x000eea0000000200 */
        /* <DEDUP_REMOVED lines=12> */
[----:B------:R-:W5:Y:S05]  /*19d00*/  LDSM.16.M88.4 R192, [R224+0xe800] ;  /* 0x00e80000e0c0783b */ /* 0x000f6a0000000200 */
[C---:B--2---:R-:W-:Y:S01]  /*19d10*/  HMMA.16816.F32.BF16 R4, R164.reuse, R172, R4 ;  /* 0x000000aca404723c */ /* 0x044fe20000041804 */
[----:B------:R-:W2:Y:S05]  /*19d20*/  LDSM.16.M88.4 R200, [R224+0xf000] ;  /* 0x00f00000e0c8783b */ /* 0x000eaa0000000200 */
[C---:B------:R-:W-:Y:S01]  /*19d30*/  HMMA.16816.F32.BF16 R8, R164.reuse, R174, R8 ;  /* 0x000000aea408723c */ /* 0x040fe20000041808 */
[----:B------:R-:W2:Y:S05]  /*19d40*/  LDSM.16.M88.4 R172, [R224+0xf800] ;  /* 0x00f80000e0ac783b */ /* 0x000eaa0000000200 */
        /* <DEDUP_REMOVED lines=8> */
[----:B------:R-:W4:Y:S05]  /*19dd0*/  LDSM.16.M88.4 R164, [R205] ;  /* 0x00000000cda4783b */ /* 0x000f2a0000000200 */
[C---:B-1----:R-:W-:Y:S01]  /*19de0*/  HMMA.16816.F32.BF16 R4, R180.reuse, R184, R4 ;  /* 0x000000b8b404723c */ /* 0x042fe20000041804 */
[----:B------:R-:W1:Y:S05]  /*19df0*/  LDSM.16.M88.4 R196, [R204] ;  /* 0x00000000ccc4783b */ /* 0x000e6a0000000200 */
[C---:B------:R-:W-:Y:S01]  /*19e00*/  HMMA.16816.F32.BF16 R8, R180.reuse, R186, R8 ;  /* 0x000000bab408723c */ /* 0x040fe20000041808 */
[----:B------:R-:W1:Y:S05]  /*19e10*/  LDSM.16.M88.4 R184, [R168] ;  /* 0x00000000a8b8783b */ /* 0x000e6a0000000200 */
        /* <DEDUP_REMOVED lines=8> */
[----:B------:R-:W-:Y:S05]  /*19ea0*/  LDSM.16.M88.4 R172, [R219+0xf000] ;  /* 0x00f00000dbac783b */ /* 0x000fea0000000200 */
[----:B------:R-:W-:Y:S01]  /*19eb0*/  LDSM.16.M88.4 R180, [R219+0xf800] ;  /* 0x00f80000dbb4783b */ /* 0x000fe20000000200 */
[C---:B---3--:R-:W-:Y:S06]  /*19ec0*/  HMMA.16816.F32.BF16 R4, R176.reuse, R188, R4 ;  /* 0x000000bcb004723c */ /* 0x048fec0000041804 */
[C---:B------:R-:W-:Y:S01]  /*19ed0*/  HMMA.16816.F32.BF16 R8, R176.reuse, R190, R8 ;  /* 0x000000beb008723c */ /* 0x040fe20000041808 */
[----:B------:R-:W-:Y:S05]  /*19ee0*/  LDSM.16.M88.4 R188, [R220+0x6000] ;  /* 0x00600000dcbc783b */ /* 0x000fea0000000200 */
[C---:B----4-:R-:W-:Y:S06]  /*19ef0*/  HMMA.16816.F32.BF16 R12, R176.reuse, R164, R12 ;  /* 0x000000a4b00c723c */ /* 0x050fec000004180c */
[C---:B------:R-:W-:Y:S01]  /*19f00*/  HMMA.16816.F32.BF16 R16, R176.reuse, R166, R16 ;  /* 0x000000a6b010723c */ /* 0x040fe20000041810 */
[----:B------:R-:W3:Y:S05]  /*19f10*/  LDSM.16.M88.4 R164, [R219+0xe800] ;  /* 0x00e80000dba4783b */ /* 0x000eea0000000200 */
[C---:B-1----:R-:W-:Y:S06]  /*19f20*/  HMMA.16816.F32.BF16 R20, R176.reuse, R196, R20 ;  /* 0x000000c4b014723c */ /* 0x042fec0000041814 */
[C---:B------:R-:W-:Y:S01]  /*19f30*/  HMMA.16816.F32.BF16 R24, R176.reuse, R198, R24 ;  /* 0x000000c6b018723c */ /* 0x040fe20000041818 */
[----:B------:R-:W1:Y:S05]  /*19f40*/  LDSM.16.M88.4 R196, [R215+0x6000] ;  /* 0x00600000d7c4783b */ /* 0x000e6a0000000200 */
[C---:B------:R-:W-:Y:S06]  /*19f50*/  HMMA.16816.F32.BF16 R28, R176.reuse, R184, R28 ;  /* 0x000000b8b01c723c */ /* 0x040fec000004181c */
[----:B------:R-:W-:Y:S06]  /*19f60*/  HMMA.16816.F32.BF16 R32, R176, R186, R32 ;  /* 0x000000bab020723c */ /* 0x000fec0000041820 */
[C---:B--2---:R-:W-:Y:S06]  /*19f70*/  HMMA.16816.F32.BF16 R4, R192.reuse, R200, R4 ;  /* 0x000000c8c004723c */ /* 0x044fec0000041804 */
[C---:B------:R-:W-:Y:S06]  /*19f80*/  HMMA.16816.F32.BF16 R8, R192.reuse, R202, R8 ;  /* 0x000000cac008723c */ /* 0x040fec0000041808 */
[C---:B---3--:R-:W-:Y:S06]  /*19f90*/  HMMA.16816.F32.BF16 R12, R192.reuse, R164, R12 ;  /* 0x000000a4c00c723c */ /* 0x048fec000004180c */
[C---:B------:R-:W-:Y:S01]  /*19fa0*/  HMMA.16816.F32.BF16 R16, R192.reuse, R166, R16 ;  /* 0x000000a6c010723c */ /* 0x040fe20000041810 */
[----:B------:R-:W2:Y:S05]  /*19fb0*/  LDSM.16.M88.4 R164, [R215+0x6800] ;  /* 0x00680000d7a4783b */ /* 0x000eaa0000000200 */
[C---:B------:R-:W-:Y:S06]  /*19fc0*/  HMMA.16816.F32.BF16 R20, R192.reuse, R172, R20 ;  /* 0x000000acc014723c */ /* 0x040fec0000041814 */
[C---:B------:R-:W-:Y:S06]  /*19fd0*/  HMMA.16816.F32.BF16 R24, R192.reuse, R174, R24 ;  /* 0x000000aec018723c */ /* 0x040fec0000041818 */
[C---:B------:R-:W-:Y:S06]  /*19fe0*/  HMMA.16816.F32.BF16 R28, R192.reuse, R180, R28 ;  /* 0x000000b4c01c723c */ /* 0x040fec000004181c */
[----:B------:R-:W-:Y:S06]  /*19ff0*/  HMMA.16816.F32.BF16 R32, R192, R182, R32 ;  /* 0x000000b6c020723c */ /* 0x000fec0000041820 */
[C---:B-1----:R-:W-:Y:S06]  /*1a000*/  HMMA.16816.F32.BF16 R4, R188.reuse, R196, R4 ;  /* 0x000000c4bc04723c */ /* 0x042fec0000041804 */
[C---:B------:R-:W-:Y:S06]  /*1a010*/  HMMA.16816.F32.BF16 R8, R188.reuse, R198, R8 ;  /* 0x000000c6bc08723c */ /* 0x040fec0000041808 */
[C---:B--2---:R-:W-:Y:S06]  /*1a020*/  HMMA.16816.F32.BF16 R12, R188.reuse, R164, R12 ;  /* 0x000000a4bc0c723c */ /* 0x044fec000004180c */
        /* <DEDUP_REMOVED lines=45> */
[----:B------:R1:W1:Y:S10]  /*1a300*/  MUFU.TANH R198, R16 ;  /* 0x0000001000c67308 */ /* 0x0002740000002400 */
[----:B------:R1:W1:Y:S10]  /*1a310*/  MUFU.TANH R200, R17 ;  /* 0x0000001100c87308 */ /* 0x0002740000002400 */
        /* <DEDUP_REMOVED lines=40> */
[----:B-1----:R-:W2:Y:S11]  /*1a5a0*/  LD.E R13, desc[UR4][R2.64+0x170] ;  /* 0x00017004020d7980 */ /* 0x002eb6000c101900 */
[----:B------:R-:W-:Y:S01]  /*1a5b0*/  @!UPT UIADD3 URZ, URZ, URZ, URZ ;  /* 0x0000003f3f3ff290 */ /* 0x000fe2000fffe03f */
[----:B------:R-:W3:Y:S01]  /*1a5c0*/  LD.E.64 R16, desc[UR8][R2.64+0x20] ;  /* 0x0000200802107980 */ /* 0x000ee2000c101b00 */
        /* <DEDUP_REMOVED lines=32> */
[----:B------:R-:W-:Y:S02]  /*1a7d0*/  LOP3.LUT R4, RZ, R13, RZ, 0x33, !PT ;  /* 0x0000000dff047212 */ /* 0x000fe400078e33ff */
[----:B------:R-:W-:Y:S05]  /*1a7e0*/  ISETP.NE.AND P2, PT, R13, RZ, PT ;  /* 0x000000ff0d00720c */ /* 0x000fea0003f45270 */
        /* <DEDUP_REMOVED lines=26> */
.L_x_4533:
[----:B------:R-:W-:Y:S02]  /*1a990*/  R2UR UR4, R170 ;  /* 0x00000000aa0472ca */ /* 0x000fe400000e0000 */
[----:B------:R-:W-:Y:S11]  /*1a9a0*/  R2UR UR5, R171 ;  /* 0x00000000ab0572ca */ /* 0x000ff600000e0000 */
[----:B------:R-:W-:Y:S02]  /*1a9b0*/  @!UPT UIADD3 URZ, URZ, URZ, URZ ;  /* 0x0000003f3f3ff290 */ /* 0x000fe4000fffe03f */
[----:B------:R-:W2:Y:S02]  /*1a9c0*/  LD.E R8, desc[UR4][R2.64+0x38] ;  /* 0x0000380402087980 */ /* 0x000ea4000c101900 */
[----:B--2---:R-:W-:Y:S05]  /*1a9d0*/  IMAD.U32 R8, R8, -0x40, RZ ;  /* 0xffffffc008087824 */ /* 0x004fea00078e00ff */
[----:B------:R-:W-:Y:S02]  /*1a9e0*/  SHF.R.S32.HI R7, RZ, 0x1f, R8 ;  /* 0x0000001fff077819 */ /* 0x000fe40000011408 */
.L_x_4534:
[----:B------:R-:W-:Y:S05]  /*1a9f0*/  BSYNC B0 ;  /* 0x0000000000007941 */ /* 0x000fea0003800000 */
.L_x_4532:
[----:B------:R-:W-:Y:S02]  /*1aa00*/  R2UR UR12, R170 ;  /* 0x00000000aa0c72ca */ /* 0x000fe400000e0000 */
[C---:B------:R-:W-:Y:S02]  /*1aa10*/  R2UR UR13, R171.reuse ;  /* 0x00000000ab0d72ca */ /* 0x040fe400000e0000 */
[----:B------:R-:W-:Y:S02]  /*1aa20*/  LEA R230, P0, R8, R230, 0x1 ;  /* 0x000000e608e67211 */ /* 0x000fe400078008ff */
[C---:B------:R-:W-:Y:S02]  /*1aa30*/  R2UR UR10, R170.reuse ;  /* 0x00000000aa0a72ca */ /* 0x040fe400000e0000 */
[C---:B------:R-:W-:Y:S02]  /*1aa40*/  R2UR UR11, R171.reuse ;  /* 0x00000000ab0b72ca */ /* 0x040fe400000e0000 */
        /* <DEDUP_REMOVED lines=8> */
[----:B------:R2:W-:Y:S01]  /*1aad0*/  LDGSTS.E.BYPASS.LTC128B.128 [R237+0x8000], desc[UR12][R230.64] ;  /* 0x08000000e6ed7fae */ /* 0x0005e2000b901d4c */
        /* <DEDUP_REMOVED lines=38> */
.L_x_4531:
[----:B------:R-:W-:Y:S05]  /*1ad40*/  BSYNC B1 ;  /* 0x0000000000017941 */ /* 0x000fea0003800000 */
.L_x_4530:
[----:B------:R-:W-:Y:S01]  /*1ad50*/  R2UR UR4, R170 ;  /* 0x00000000aa0472ca */ /* 0x000fe200000e0000 */
[----:B-1----:R-:W-:Y:S01]  /*1ad60*/  LDSM.16.MT88.4 R12, [R229+0x10000] ;  /* 0x01000000e50c783b */ /* 0x002fe20000004200 */
[----:B------:R-:W-:Y:S02]  /*1ad70*/  R2UR UR5, R171 ;  /* 0x00000000ab0572ca */ /* 0x000fe400000e0000 */
[----:B--2---:R-:W-:Y:S02]  /*1ad80*/  FMNMX.FTZ R5, R179, R169, !PT ;  /* 0x000000a9b3057209 */ /* 0x004fe40007810000 */
        /* <DEDUP_REMOVED lines=64> */
[----:B------:R-:W2:Y:S01]  /*1b190*/  MUFU.EX2 R0, R0 ;  /* 0x0000000000007308 */ /* 0x000ea20000000800 */
[-CC-:B------:R-:W-:Y:S01]  /*1b1a0*/  FFMA.FTZ R199, R173, R166.reuse, -R179.reuse ;  /* 0x000000a6adc77223 */ /* 0x180fe200000108b3 */
[-C--:B------:R-:W-:Y:S01]  /*1b1b0*/  FFMA.FTZ R203, R172, R166.reuse, -R179 ;  /* 0x000000a6accb7223 */ /* 0x080fe200000108b3 */
[-CC-:B------:R-:W-:Y:S01]  /*1b1c0*/  FFMA.FTZ R183, R183, R166.reuse, -R185.reuse ;  /* 0x000000a6b7b77223 */ /* 0x180fe200000108b9 */
[-C--:B------:R-:W-:Y:S01]  /*1b1d0*/  FFMA.FTZ R177, R177, R166.reuse, -R185 ;  /* 0x000000a6b1b17223 */ /* 0x080fe200000108b9 */
[--C-:B------:R-:W-:Y:S01]  /*1b1e0*/  FFMA.FTZ R176, R176, R166, -R179.reuse ;  /* 0x000000a6b0b07223 */ /* 0x100fe200000108b3 */
[C---:B-1----:R-:W-:Y:S01]  /*1b1f0*/  FMUL.FTZ R4, R2.reuse, R160 ;  /* 0x000000a002047220 */ /* 0x042fe20000410000 */
        /* <DEDUP_REMOVED lines=19> */
[----:B------:R-:W-:Y:S01]  /*1b330*/  FMUL.FTZ R27, R0, R143 ;  /* 0x0000008f001b7220 */ /* 0x000fe20000410000 */
[----:B------:R-:W-:Y:S01]  /*1b340*/  FMUL.FTZ R33, R2, R133 ;  /* 0x0000008502217220 */ /* 0x000fe20000410000 */
[C---:B------:R-:W-:Y:S01]  /*1b350*/  FMUL.FTZ R34, R0.reuse, R134 ;  /* 0x0000008600227220 */ /* 0x040fe20000410000 */
[----:B------:R-:W-:Y:S01]  /*1b360*/  FMUL.FTZ R35, R0, R135 ;  /* 0x0000008700237220 */ /* 0x000fe20000410000 */
[----:B------:R-:W-:Y:S01]  /*1b370*/  FMUL.FTZ R36, R2, R36 ;  /* 0x0000002402247220 */ /* 0x000fe20000410000 */
[----:B------:R-:W3:Y:S03]  /*1b380*/  LDSM.16.MT88.4 R148, [R229+0x12000] ;  /* 0x01200000e594783b */ /* 0x000ee60000004200 */
[----:B------:R-:W4:Y:S01]  /*1b390*/  MUFU.EX2 R189, R189 ;  /* 0x000000bd00bd7308 */ /* 0x000f220000000800 */
[----:B-1----:R-:W-:Y:S01]  /*1b3a0*/  F2FP.BF16.F32.PACK_AB R160, R192, R195 ;  /* 0x000000c3c0a0723e */ /* 0x002fe200000010ff */
[----:B------:R-:W-:Y:S01]  /*1b3b0*/  FMUL.FTZ R37, R2, R37 ;  /* 0x0000002502257220 */ /* 0x000fe20000410000 */
[C---:B------:R-:W-:Y:S01]  /*1b3c0*/  FMUL.FTZ R38, R0.reuse, R38 ;  /* 0x0000002600267220 */ /* 0x040fe20000410000 */
[----:B------:R-:W-:Y:S01]  /*1b3d0*/  FMUL.FTZ R39, R0, R39 ;  /* 0x0000002700277220 */ /* 0x000fe20000410000 */
[C---:B------:R-:W-:Y:S01]  /*1b3e0*/  FMUL.FTZ R40, R2.reuse, R40 ;  /* 0x0000002802287220 */ /* 0x040fe20000410000 */
[----:B------:R-:W-:Y:S01]  /*1b3f0*/  FMUL.FTZ R41, R2, R41 ;  /* 0x0000002902297220 */ /* 0x000fe20000410000 */
[----:B------:R-:W1:Y:S03]  /*1b400*/  LDSM.16.MT88.4 R140, [R228+0x12000] ;  /* 0x01200000e48c783b */ /* 0x000e660000004200 */
[----:B------:R-:W-:Y:S01]  /*1b410*/  MUFU.EX2 R191, R191 ;  /* 0x000000bf00bf7308 */ /* 0x000fe20000000800 */
[C---:B------:R-:W-:Y:S01]  /*1b420*/  FMUL.FTZ R42, R0.reuse, R42 ;  /* 0x0000002a002a7220 */ /* 0x040fe20000410000 */
[----:B------:R-:W-:Y:S01]  /*1b430*/  FMUL.FTZ R43, R0, R43 ;  /* 0x0000002b002b7220 */ /* 0x000fe20000410000 */
[C---:B------:R-:W-:Y:S01]  /*1b440*/  FMUL.FTZ R44, R2.reuse, R44 ;  /* 0x0000002c022c7220 */ /* 0x040fe20000410000 */
[----:B------:R-:W-:Y:S01]  /*1b450*/  FMUL.FTZ R45, R2, R45 ;  /* 0x0000002d022d7220 */ /* 0x000fe20000410000 */
[C---:B------:R-:W-:Y:S01]  /*1b460*/  FMUL.FTZ R46, R0.reuse, R46 ;  /* 0x0000002e002e7220 */ /* 0x040fe20000410000 */
[----:B------:R-:W-:Y:S01]  /*1b470*/  FMUL.FTZ R47, R0, R47 ;  /* 0x0000002f002f7220 */ /* 0x000fe20000410000 */
        /* <DEDUP_REMOVED lines=12> */
[----:B------:R-:W-:Y:S01]  /*1b540*/  FFMA.FTZ R178, R178, R166, -R179 ;  /* 0x000000a6b2b27223 */ /* 0x000fe200000108b3 */
        /* <DEDUP_REMOVED lines=66> */
[----:B------:R-:W2:Y:S01]  /*1b970*/  LDSM.16.MT88.4 R136, [R226+0x12000] ;  /* 0x01200000e288783b */ /* 0x000ea20000004200 */
        /* <DEDUP_REMOVED lines=8> */
[C---:B------:R-:W-:Y:S01]  /*1ba00*/  HMMA.16816.F32.BF16 R32, R160.reuse, R158, R32 ;  /* 0x0000009ea020723c */ /* 0x040fe20000041820 */
[----:B------:R-:W-:Y:S04]  /*1ba10*/  LDSM.16.MT88.4 R156, [R228+0x12800] ;  /* 0x01280000e49c783b */ /* 0x000fe80000004200 */
[----:B------:R-:W-:Y:S01]  /*1ba20*/  FMUL.FTZ R103, R0, R103 ;  /* 0x0000006700677220 */ /* 0x000fe20000410000 */
[C---:B---3--:R-:W-:Y:S05]  /*1ba30*/  HMMA.16816.F32.BF16 R36, R160.reuse, R148, R36 ;  /* 0x00000094a024723c */ /* 0x048fea0000041824 */
[C---:B------:R-:W-:Y:S01]  /*1ba40*/  FMUL.FTZ R104, R2.reuse, R104 ;  /* 0x0000006802687220 */ /* 0x040fe20000410000 */
[C---:B------:R-:W-:Y:S01]  /*1ba50*/  HMMA.16816.F32.BF16 R40, R160.reuse, R150, R40 ;  /* 0x00000096a028723c */ /* 0x040fe20000041828 */
[----:B------:R-:W-:Y:S04]  /*1ba60*/  LDSM.16.MT88.4 R148, [R227+0x10800] ;  /* 0x01080000e394783b */ /* 0x000fe80000004200 */
        /* <DEDUP_REMOVED lines=9> */
[----:B------:R-:W3:Y:S04]  /*1bb00*/  LDSM.16.MT88.4 R132, [R228+0x14000] ;  /* 0x01400000e484783b */ /* 0x000ee80000004200 */
        /* <DEDUP_REMOVED lines=21> */
[-CC-:B------:R-:W-:Y:S01]  /*1bc60*/  FFMA.FTZ R197, R194, R166.reuse, -R185.reuse ;  /* 0x000000a6c2c57223 */ /* 0x180fe200000108b9 */
[C---:B---3--:R-:W-:Y:S05]  /*1bc70*/  HMMA.16816.F32.BF16 R76, R160.reuse, R132, R76 ;  /* 0x00000084a04c723c */ /* 0x048fea000004184c */
[-CC-:B------:R-:W-:Y:S01]  /*1bc80*/  FFMA.FTZ R194, R175, R166.reuse, -R185.reuse ;  /* 0x000000a6afc27223 */ /* 0x180fe200000108b9 */
[C---:B------:R-:W-:Y:S01]  /*1bc90*/  HMMA.16816.F32.BF16 R80, R160.reuse, R134, R80 ;  /* 0x00000086a050723c */ /* 0x040fe20000041850 */
[----:B------:R-:W3:Y:S01]  /*1bca0*/  LDSM.16.MT88.4 R132, [R229+0x16000] ;  /* 0x01600000e584783b */ /* 0x000ee20000004200 */
[----:B------:R-:W-:Y:S03]  /*1bcb0*/  MUFU.EX2 R197, R197 ;  /* 0x000000c500c57308 */ /* 0x000fe60000000800 */
[-C--:B------:R-:W-:Y:S01]  /*1bcc0*/  FFMA.FTZ R201, R200, R166.reuse, -R185 ;  /* 0x000000a6c8c97223 */ /* 0x080fe200000108b9 */
[C---:B--2---:R-:W-:Y:S06]  /*1bcd0*/  HMMA.16816.F32.BF16 R84, R160.reuse, R136, R84 ;  /* 0x00000088a054723c */ /* 0x044fec0000041854 */
[----:B------:R-:W2:Y:S01]  /*1bce0*/  MUFU.EX2 R194, R194 ;  /* 0x000000c200c27308 */ /* 0x000ea20000000800 */
[-CC-:B------:R-:W-:Y:S01]  /*1bcf0*/  FFMA.FTZ R200, R174, R166.reuse, -R179.reuse ;  /* 0x000000a6aec87223 */ /* 0x180fe200000108b3 */
[C---:B------:R-:W-:Y:S01]  /*1bd00*/  HMMA.16816.F32.BF16 R88, R160.reuse, R138, R88 ;  /* 0x0000008aa058723c */ /* 0x040fe20000041858 */
[----:B------:R-:W4:Y:S02]  /*1bd10*/  LDSM.16.MT88.4 R136, [R228+0x16000] ;  /* 0x01600000e488783b */ /* 0x000f240000004200 */
[-C--:B------:R-:W-:Y:S01]  /*1bd20*/  FFMA.FTZ R196, R196, R166.reuse, -R179 ;  /* 0x000000a6c4c47223 */ /* 0x080fe200000108b3 */
[--C-:B------:R-:W-:Y:S01]  /*1bd30*/  FFMA.FTZ R198, R198, R166, -R185.reuse ;  /* 0x000000a6c6c67223 */ /* 0x100fe200000108b9 */
[C---:B------:R-:W-:Y:S01]  /*1bd40*/  FMUL.FTZ R124, R2.reuse, R124 ;  /* 0x0000007c027c7220 */ /* 0x040fe20000410000 */
[----:B------:R-:W-:Y:S03]  /*1bd50*/  FMUL.FTZ R125, R2, R125 ;  /* 0x0000007d027d7220 */ /* 0x000fe60000410000 */
[----:B------:R-:W-:Y:S01]  /*1bd60*/  LDSM.16.MT88.4 R172, [R227+0x12800] ;  /* 0x01280000e3ac783b */ /* 0x000fe20000004200 */
[----:B------:R-:W-:Y:S01]  /*1bd70*/  MUFU.EX2 R201, R201 ;  /* 0x000000c900c97308 */ /* 0x000fe20000000800 */
[C---:B------:R-:W-:Y:S01]  /*1bd80*/  FMUL.FTZ R126, R0.reuse, R126 ;  /* 0x0000007e007e7220 */ /* 0x040fe20000410000 */
[----:B------:R-:W-:Y:S01]  /*1bd90*/  FMUL.FTZ R127, R0, R127 ;  /* 0x0000007f007f7220 */ /* 0x000fe20000410000 */
[C---:B------:R-:W-:Y:S01]  /*1bda0*/  FMUL.FTZ R128, R2.reuse, R128 ;  /* 0x0000008002807220 */ /* 0x040fe20000410000 */
[----:B------:R-:W-:Y:S01]  /*1bdb0*/  FMUL.FTZ R129, R2, R129 ;  /* 0x0000008102817220 */ /* 0x000fe20000410000 */
[C---:B------:R-:W-:Y:S01]  /*1bdc0*/  FMUL.FTZ R130, R0.reuse, R130 ;  /* 0x0000008200827220 */ /* 0x040fe20000410000 */
[----:B------:R-:W-:Y:S01]  /*1bdd0*/  FMUL.FTZ R131, R0, R131 ;  /* 0x0000008300837220 */ /* 0x000fe20000410000 */
[C---:B-1----:R-:W-:Y:S03]  /*1bde0*/  HMMA.16816.F32.BF16 R92, R160.reuse, R140, R92 ;  /* 0x0000008ca05c723c */ /* 0x042fe6000004185c */
[----:B------:R-:W1:Y:S01]  /*1bdf0*/  MUFU.EX2 R196, R196 ;  /* 0x000000c400c47308 */ /* 0x000e620000000800 */
[-CC-:B------:R-:W-:Y:S01]  /*1be00*/  FFMA.FTZ R248, R248, R166.reuse, -R185.reuse ;  /* 0x000000a6f8f87223 */ /* 0x180fe200000108b9 */
[-C--:B------:R-:W-:Y:S01]  /*1be10*/  FFMA.FTZ R187, R187, R166.reuse, -R185 ;  /* 0x000000a6bbbb7223 */ /* 0x080fe200000108b9 */
[-CC-:B------:R-:W-:Y:S01]  /*1be20*/  FFMA.FTZ R252, R252, R166.reuse, -R179.reuse ;  /* 0x000000a6fcfc7223 */ /* 0x180fe200000108b3 */
[C---:B------:R-:W-:Y:S01]  /*1be30*/  HMMA.16816.F32.BF16 R96, R160.reuse, R142, R96 ;  /* 0x0000008ea060723c */ /* 0x040fe20000041860 */
[----:B------:R-:W5:Y:S05]  /*1be40*/  LDSM.16.MT88.4 R140, [R227+0x16000] ;  /* 0x01600000e38c783b */ /* 0x000f6a0000004200 */
[----:B------:R-:W1:Y:S01]  /*1be50*/  MUFU.EX2 R198, R198 ;  /* 0x000000c600c67308 */ /* 0x000e620000000800 */
[-C--:B------:R-:W-:Y:S01]  /*1be60*/  FFMA.FTZ R250, R250, R166.reuse, -R179 ;  /* 0x000000a6fafa7223 */ /* 0x080fe200000108b3 */
[C---:B---3--:R-:W-:Y:S08]  /*1be70*/  HMMA.16816.F32.BF16 R100, R160.reuse, R132, R100 ;  /* 0x00000084a064723c */ /* 0x048ff00000041864 */
[----:B------:R-:W3:Y:S01]  /*1be80*/  MUFU.EX2 R200, R200 ;  /* 0x000000c800c87308 */ /* 0x000ee20000000800 */
[C---:B------:R-:W-:Y:S01]  /*1be90*/  HMMA.16816.F32.BF16 R104, R160.reuse, R134, R104 ;  /* 0x00000086a068723c */ /* 0x040fe20000041868 */
[----:B------:R-:W2:Y:S02]  /*1bea0*/  LDSM.16.MT88.4 R132, [R226+0x16000] ;  /* 0x01600000e284783b */ /* 0x000ea40000004200 */
[-CC-:B------:R-:W-:Y:S03]  /*1beb0*/  FFMA.FTZ R202, R202, R166.reuse, -R185.reuse ;  /* 0x000000a6caca7223 */ /* 0x180fe600000108b9 */
[C---:B----4-:R-:W-:Y:S03]  /*1bec0*/  HMMA.16816.F32.BF16 R108, R160.reuse, R136, R108 ;  /* 0x00000088a06c723c */ /* 0x050fe6000004186c */
[----:B------:R-:W-:Y:S02]  /*1bed0*/  MUFU.EX2 R171, R187 ;  /* 0x000000bb00ab7308 */ /* 0x000fe40000000800 */
[-CC-:B------:R-:W-:Y:S01]  /*1bee0*/  FFMA.FTZ R186, R186, R166.reuse, -R185.reuse ;  /* 0x000000a6baba7223 */ /* 0x180fe200000108b9 */
[C---:B------:R-:W-:Y:S01]  /*1bef0*/  HMMA.16816.F32.BF16 R112, R160.reuse, R138, R112 ;  /* 0x0000008aa070723c */ /* 0x040fe20000041870 */
[----:B------:R-:W4:Y:S06]  /*1bf00*/  LDSM.16.MT88.4 R136, [R229+0x10800] ;  /* 0x01080000e588783b */ /* 0x000f2c0000004200 */
[----:B------:R-:W-:Y:S01]  /*1bf10*/  MUFU.EX2 R170, R186 ;  /* 0x000000ba00aa7308 */ /* 0x000fe20000000800 */
[-C--:B------:R-:W-:Y:S03]  /*1bf20*/  FFMA.FTZ R185, R181, R166.reuse, -R185 ;  /* 0x000000a6b5b97223 */ /* 0x080fe600000108b9 */
[-CC-:B------:R-:W-:Y:S01]  /*1bf30*/  FFMA.FTZ R184, R184, R166.reuse, -R179.reuse ;  /* 0x000000a6b8b87223 */ /* 0x180fe200000108b3 */
[-CC-:B------:R-:W-:Y:S01]  /*1bf40*/  FFMA.FTZ R182, R182, R166.reuse, -R179.reuse ;  /* 0x000000a6b6b67223 */ /* 0x180fe200000108b3 */
[-CC-:B------:R-:W-:Y:S01]  /*1bf50*/  FFMA.FTZ R167, R167, R166.reuse, -R179.reuse ;  /* 0x000000a6a7a77223 */ /* 0x180fe200000108b3 */
[----:B------:R-:W-:Y:S03]  /*1bf60*/  FFMA.FTZ R179, R165, R166, -R179 ;  /* 0x000000a6a5b37223 */ /* 0x000fe600000108b3 */
[----:B------:R-:W-:Y:S01]  /*1bf70*/  MUFU.EX2 R186, R178 ;  /* 0x000000b200ba7308 */ /* 0x000fe20000000800 */
[----:B------:R-:W-:Y:S01]  /*1bf80*/  FFMA.FTZ R193, R0, R249, R193 ;  /* 0x000000f900c17223 */ /* 0x000fe200000100c1 */
[----:B------:R-:W-:Y:S01]  /*1bf90*/  FFMA.FTZ R195, R2, R251, R195 ;  /* 0x000000fb02c37223 */ /* 0x000fe200000100c3 */
[C---:B-----5:R-:W-:Y:S07]  /*1bfa0*/  HMMA.16816.F32.BF16 R116, R160.reuse, R140, R116 ;  /* 0x0000008ca074723c */ /* 0x060fee0000041874 */
[----:B------:R-:W-:Y:S01]  /*1bfb0*/  MUFU.EX2 R166, R179 ;  /* 0x000000b300a67308 */ /* 0x000fe20000000800 */
[----:B------:R-:W-:Y:S03]  /*1bfc0*/  FADD.FTZ R193, R189, R193 ;  /* 0x000000c1bdc17221 */ /* 0x000fe60000010000 */
[----:B------:R-:W-:Y:S01]  /*1bfd0*/  FADD.FTZ R192, R192, R195 ;  /* 0x000000c3c0c07221 */ /* 0x000fe20000010000 */
[C---:B------:R-:W-:Y:S01]  /*1bfe0*/  HMMA.16816.F32.BF16 R120, R160.reuse, R142, R120 ;  /* 0x0000008ea078723c */ /* 0x040fe20000041878 */
[----:B------:R-:W5:Y:S04]  /*1bff0*/  LDSM.16.MT88.4 R140, [R229+0x12800] ;  /* 0x01280000e58c783b */ /* 0x000f680000004200 */
[----:B------:R-:W-:Y:S01]  /*1c000*/  MUFU.EX2 R187, R184 ;  /* 0x000000b800bb7308 */ /* 0x000fe20000000800 */
[C---:B--2---:R-:W-:Y:S05]  /*1c010*/  HMMA.16816.F32.BF16 R124, R160.reuse, R132, R124 ;  /* 0x00000084a07c723c */ /* 0x044fea000004187c */
[----:B------:R-:W-:Y:S01]  /*1c020*/  FADD.FTZ R188, R188, R193 ;  /* 0x000000c1bcbc7221 */ /* 0x000fe20000010000 */
[----:B------:R-:W-:Y:S01]  /*1c030*/  HMMA.16816.F32.BF16 R128, R160, R134, R128 ;  /* 0x00000086a080723c */ /* 0x000fe20000041880 */
[----:B------:R-:W2:Y:S02]  /*1c040*/  LDSM.16.MT88.4 R160, [R226+0x12800] ;  /* 0x01280000e2a0783b */ /* 0x000ea40000004200 */
[----:B------:R-:W-:Y:S02]  /*1c050*/  MUFU.EX2 R184, R176 ;  /* 0x000000b000b87308 */ /* 0x000fe40000000800 */
[----:B------:R-:W-:Y:S01]  /*1c060*/  F2FP.BF16.F32.PACK_AB R132, R194, R197 ;  /* 0x000000c5c284723e */ /* 0x000fe200000010ff */
[----:B------:R-:W-:Y:S01]  /*1c070*/  FADD.FTZ R191, R191, R192 ;  /* 0x000000c0bfbf7221 */ /* 0x000fe20000010000 */
[----:B-1----:R-:W-:Y:S01]  /*1c080*/  F2FP.BF16.F32.PACK_AB R133, R196, R199 ;  /* 0x000000c7c485723e */ /* 0x002fe200000010ff */
[----:B------:R-:W-:Y:S05]  /*1c090*/  FADD.FTZ R188, R169, R188 ;  /* 0x000000bca9bc7221 */ /* 0x000fea0000010000 */
[----:B------:R-:W-:Y:S01]  /*1c0a0*/  MUFU.EX2 R232, R182 ;  /* 0x000000b600e87308 */ /* 0x000fe20000000800 */
[----:B------:R-:W-:Y:S01]  /*1c0b0*/  F2FP.BF16.F32.PACK_AB R134, R201, R198 ;  /* 0x000000c6c986723e */ /* 0x000fe200000010ff */
[----:B------:R-:W-:Y:S01]  /*1c0c0*/  FADD.FTZ R190, R190, R191 ;  /* 0x000000bfbebe7221 */ /* 0x000fe20000010000 */
[----:B---3--:R-:W-:Y:S01]  /*1c0d0*/  F2FP.BF16.F32.PACK_AB R135, R203, R200 ;  /* 0x000000c8cb87723e */ /* 0x008fe200000010ff */
[----:B------:R-:W-:Y:S01]  /*1c0e0*/  FADD.FTZ R199, R199, R188 ;  /* 0x000000bcc7c77221 */ /* 0x000fe20000010000 */
[----:B------:R-:W-:Y:S01]  /*1c0f0*/  MOV R169, R164 ;  /* 0x000000a400a97202 */ /* 0x000fe20000000f00 */
[----:B------:R-:W-:Y:S04]  /*1c100*/  FADD.FTZ R197, R197, R190 ;  /* 0x000000bec5c57221 */ /* 0x000fe80000010000 */
[----:B------:R1:W-:Y:S01]  /*1c110*/  MUFU.EX2 R182, R177 ;  /* 0x000000b100b67308 */ /* 0x0003e20000000800 */
[----:B------:R-:W-:Y:S01]  /*1c120*/  FADD.FTZ R199, R196, R199 ;  /* 0x000000c7c4c77221 */ /* 0x000fe20000010000 */
[C---:B----4-:R-:W-:Y:S05]  /*1c130*/  HMMA.16816.F32.BF16 R4, R132.reuse, R136, R4 ;  /* 0x000000888404723c */ /* 0x050fea0000041804 */
[----:B------:R-:W-:Y:S01]  /*1c140*/  FADD.FTZ R197, R194, R197 ;  /* 0x000000c5c2c57221 */ /* 0x000fe20000010000 */
[C---:B------:R-:W-:Y:S01]  /*1c150*/  HMMA.16816.F32.BF16 R8, R132.reuse, R138, R8 ;  /* 0x0000008a8408723c */ /* 0x040fe20000041808 */
[----:B------:R-:W3:Y:S01]  /*1c160*/  LDSM.16.MT88.4 R136, [R229+0x14800] ;  /* 0x01480000e588783b */ /* 0x000ee20000004200 */
[----:B------:R-:W-:Y:S03]  /*1c170*/  MUFU.EX2 R248, R248 ;  /* 0x000000f800f87308 */ /* 0x000fe60000000800 */
[----:B------:R-:W-:Y:S01]  /*1c180*/  FADD.FTZ R200, R200, R199 ;  /* 0x000000c7c8c87221 */ /* 0x000fe20000010000 */
[C---:B------:R-:W-:Y:S03]  /*1c190*/  HMMA.16816.F32.BF16 R12, R132.reuse, R144, R12 ;  /* 0x00000090840c723c */ /* 0x040fe6000004180c */
[----:B-1----:R-:W-:Y:S03]  /*1c1a0*/  LDSM.16.MT88.4 R176, [R226+0x11800] ;  /* 0x01180000e2b0783b */ /* 0x002fe60000004200 */
[----:B------:R-:W1:Y:S01]  /*1c1b0*/  MUFU.EX2 R252, R252 ;  /* 0x000000fc00fc7308 */ /* 0x000e620000000800 */
[----:B------:R-:W-:Y:S01]  /*1c1c0*/  FADD.FTZ R198, R198, R197 ;  /* 0x000000c5c6c67221 */ /* 0x000fe20000010000 */
[C---:B------:R-:W-:Y:S03]  /*1c1d0*/  HMMA.16816.F32.BF16 R16, R132.reuse, R146, R16 ;  /* 0x000000928410723c */ /* 0x040fe60000041810 */
[----:B------:R-:W4:Y:S03]  /*1c1e0*/  LDSM.16.MT88.4 R144, [R228+0x14800] ;  /* 0x01480000e490783b */ /* 0x000f260000004200 */
[C---:B------:R-:W-:Y:S02]  /*1c1f0*/  HMMA.16816.F32.BF16 R20, R132.reuse, R148, R20 ;  /* 0x000000948414723c */ /* 0x040fe40000041814 */
[----:B------:R-:W2:Y:S03]  /*1c200*/  MUFU.EX2 R250, R250 ;  /* 0x000000fa00fa7308 */ /* 0x000ea60000000800 */
[----:B------:R-:W-:Y:S01]  /*1c210*/  FADD.FTZ R203, R203, R200 ;  /* 0x000000c8cbcb7221 */ /* 0x000fe20000010000 */
[C---:B------:R-:W-:Y:S01]  /*1c220*/  HMMA.16816.F32.BF16 R24, R132.reuse, R150, R24 ;  /* 0x000000968418723c */ /* 0x040fe20000041818 */
[----:B------:R-:W-:Y:S05]  /*1c230*/  LDSM.16.MT88.4 R148, [R226+0x14800] ;  /* 0x01480000e294783b */ /* 0x000fea0000004200 */
[----:B------:R-:W4:Y:S01]  /*1c240*/  MUFU.EX2 R202, R202 ;  /* 0x000000ca00ca7308 */ /* 0x000f220000000800 */
[----:B------:R-:W-:Y:S01]  /*1c250*/  FADD.FTZ R201, R201, R198 ;  /* 0x000000c6c9c97221 */ /* 0x000fe20000010000 */
[C---:B------:R-:W-:Y:S08]  /*1c260*/  HMMA.16816.F32.BF16 R28, R132.reuse, R152, R28 ;  /* 0x00000098841c723c */ /* 0x040ff0000004181c */
[----:B------:R-:W-:Y:S01]  /*1c270*/  MUFU.EX2 R167, R167 ;  /* 0x000000a700a77308 */ /* 0x000fe20000000800 */
[C---:B------:R-:W-:Y:S01]  /*1c280*/  HMMA.16816.F32.BF16 R32, R132.reuse, R154, R32 ;  /* 0x0000009a8420723c */ /* 0x040fe20000041820 */
[----:B------:R-:W-:Y:S02]  /*1c290*/  LDSM.16.MT88.4 R152, [R228+0x16800] ;  /* 0x01680000e498783b */ /* 0x000fe40000004200 */
[----:B-1----:R-:W-:Y:S03]  /*1c2a0*/  FADD.FTZ R203, R252, R203 ;  /* 0x000000cbfccb7221 */ /* 0x002fe60000010000 */
[C---:B-----5:R-:W-:Y:S05]  /*1c2b0*/  HMMA.16816.F32.BF16 R36, R132.reuse, R140, R36 ;  /* 0x0000008c8424723c */ /* 0x060fea0000041824 */
[C---:B--2---:R-:W-:Y:S01]  /*1c2c0*/  FADD.FTZ R0, R250.reuse, R203 ;  /* 0x000000cbfa007221 */ /* 0x044fe20000010000 */
        /* <DEDUP_REMOVED lines=29> */
[----:B------:R-:W-:Y:S04]  /*1c4a0*/  LDSM.16.MT88.4 R152, [R228+0x13000] ;  /* 0x01300000e498783b */ /* 0x000fe80000004200 */
[----:B------:R-:W-:Y:S01]  /*1c4b0*/  F2FP.BF16.F32.PACK_AB R138, R170, R202 ;  /* 0x000000caaa8a723e */ /* 0x000fe200000010ff */
[C---:B------:R-:W-:Y:S05]  /*1c4c0*/  HMMA.16816.F32.BF16 R116, R132.reuse, R156, R116 ;  /* 0x0000009c8474723c */ /* 0x040fea0000041874 */
[-C--:B------:R-:W-:Y:S01]  /*1c4d0*/  F2FP.BF16.F32.PACK_AB R139, R232, R187.reuse ;  /* 0x000000bbe88b723e */ /* 0x080fe200000010ff */
[C---:B------:R-:W-:Y:S01]  /*1c4e0*/  HMMA.16816.F32.BF16 R120, R132.reuse, R158, R120 ;  /* 0x0000009e8478723c */ /* 0x040fe20000041878 */
[----:B------:R-:W-:Y:S04]  /*1c4f0*/  LDSM.16.MT88.4 R156, [R229+0x15000] ;  /* 0x01500000e59c783b */ /* 0x000fe80000004200 */
[----:B------:R-:W-:Y:S01]  /*1c500*/  FADD.FTZ R248, R248, R201 ;  /* 0x000000c9f8f87221 */ /* 0x000fe20000010000 */
[C---:B------:R-:W-:Y:S06]  /*1c510*/  HMMA.16816.F32.BF16 R124, R132.reuse, R160, R124 ;  /* 0x000000a0847c723c */ /* 0x040fec000004187c */
[----:B------:R-:W-:Y:S01]  /*1c520*/  HMMA.16816.F32.BF16 R128, R132, R162, R128 ;  /* 0x000000a28480723c */ /* 0x000fe20000041880 */
[----:B------:R-:W2:Y:S05]  /*1c530*/  LDSM.16.MT88.4 R132, [R229+0x13000] ;  /* 0x01300000e584783b */ /* 0x000eaa0000004200 */
[C---:B---3--:R-:W-:Y:S03]  /*1c540*/  HMMA.16816.F32.BF16 R4, R136.reuse, R144, R4 ;  /* 0x000000908804723c */ /* 0x048fe60000041804 */
[----:B------:R-:W-:Y:S03]  /*1c550*/  LDSM.16.MT88.4 R160, [R228+0x15000] ;  /* 0x01500000e4a0783b */ /* 0x000fe60000004200 */
[C---:B------:R-:W-:Y:S05]  /*1c560*/  HMMA.16816.F32.BF16 R8, R136.reuse, R146, R8 ;  /* 0x000000928808723c */ /* 0x040fea0000041808 */
[----:B------:R-:W3:Y:S01]  /*1c570*/  LDSM.16.MT88.4 R144, [R227+0x13000] ;  /* 0x01300000e390783b */ /* 0x000ee20000004200 */
[C---:B-1----:R-:W-:Y:S06]  /*1c580*/  HMMA.16816.F32.BF16 R12, R136.reuse, R140, R12 ;  /* 0x0000008c880c723c */ /* 0x042fec000004180c */
[C---:B------:R-:W-:Y:S01]  /*1c590*/  HMMA.16816.F32.BF16 R16, R136.reuse, R142, R16 ;  /* 0x0000008e8810723c */ /* 0x040fe20000041810 */
[----:B------:R-:W1:Y:S05]  /*1c5a0*/  LDSM.16.MT88.4 R140, [R226+0x13000] ;  /* 0x01300000e28c783b */ /* 0x000e6a0000004200 */
        /* <DEDUP_REMOVED lines=11> */
[----:B------:R-:W5:Y:S04]  /*1c660*/  MUFU.EX2 R155, R185 ;  /* 0x000000b9009b7308 */ /* 0x000f680000000800 */
[----:B------:R-:W-:Y:S01]  /*1c670*/  MOV R153, R187 ;  /* 0x000000bb00997202 */ /* 0x000fe20000000f00 */
[C---:B---3--:R-:W-:Y:S05]  /*1c680*/  HMMA.16816.F32.BF16 R52, R136.reuse, R144, R52 ;  /* 0x000000908834723c */ /* 0x048fea0000041834 */
[----:B------:R-:W-:Y:S01]  /*1c690*/  MUFU.EX2 R187, R180 ;  /* 0x000000b400bb7308 */ /* 0x000fe20000000800 */
[----:B------:R-:W-:Y:S01]  /*1c6a0*/  MOV R152, R232 ;  /* 0x000000e800987202 */ /* 0x000fe20000000f00 */
[C---:B------:R-:W-:Y:S01]  /*1c6b0*/  HMMA.16816.F32.BF16 R56, R136.reuse, R146, R56 ;  /* 0x000000928838723c */ /* 0x040fe20000041838 */
[----:B------:R-:W-:Y:S07]  /*1c6c0*/  LDSM.16.MT88.4 R144, [R227+0x17000] ;  /* 0x01700000e390783b */ /* 0x000fee0000004200 */
[----:B------:R-:W3:Y:S01]  /*1c6d0*/  MUFU.EX2 R232, R183 ;  /* 0x000000b700e87308 */ /* 0x000ee20000000800 */
[C---:B-1----:R-:W-:Y:S03]  /*1c6e0*/  HMMA.16816.F32.BF16 R60, R136.reuse, R140, R60 ;  /* 0x0000008c883c723c */ /* 0x042fe6000004183c */
[----:B-----5:R-:W-:Y:S03]  /*1c6f0*/  MOV R165, R155 ;  /* 0x0000009b00a57202 */ /* 0x020fe60000000f00 */
[C---:B------:R-:W-:Y:S01]  /*1c700*/  HMMA.16816.F32.BF16 R64, R136.reuse, R142, R64 ;  /* 0x0000008e8840723c */ /* 0x040fe20000041840 */
[----:B------:R-:W1:Y:S05]  /*1c710*/  LDSM.16.MT88.4 R140, [R228+0x17000] ;  /* 0x01700000e48c783b */ /* 0x000e6a0000004200 */
[C---:B------:R-:W-:Y:S06]  /*1c720*/  HMMA.16816.F32.BF16 R68, R136.reuse, R156, R68 ;  /* 0x0000009c8844723c */ /* 0x040fec0000041844 */
[C---:B------:R-:W-:Y:S01]  /*1c730*/  HMMA.16816.F32.BF16 R72, R136.reuse, R158, R72 ;  /* 0x0000009e8848723c */ /* 0x040fe20000041848 */
[----:B------:R-:W-:Y:S05]  /*1c740*/  LDSM.16.MT88.4 R156, [R229+0x11800] ;  /* 0x01180000e59c783b */ /* 0x000fea0000004200 */
[C---:B------:R-:W-:Y:S06]  /*1c750*/  HMMA.16816.F32.BF16 R76, R136.reuse, R160, R76 ;  /* 0x000000a0884c723c */ /* 0x040fec000004184c */
[C---:B------:R-:W-:Y:S06]  /*1c760*/  HMMA.16816.F32.BF16 R80, R136.reuse, R162, R80 ;  /* 0x000000a28850723c */ /* 0x040fec0000041850 */
[C---:B------:R-:W-:Y:S06]  /*1c770*/  HMMA.16816.F32.BF16 R84, R136.reuse, R172, R84 ;  /* 0x000000ac8854723c */ /* 0x040fec0000041854 */
[C---:B------:R-:W-:Y:S05]  /*1c780*/  HMMA.16816.F32.BF16 R88, R136.reuse, R174, R88 ;  /* 0x000000ae8858723c */ /* 0x040fea0000041858 */
[----:B---3--:R-:W-:Y:S01]  /*1c790*/  F2FP.BF16.F32.PACK_AB R172, R232, R187 ;  /* 0x000000bbe8ac723e */ /* 0x008fe200000010ff */
[C---:B----4-:R-:W-:Y:S05]  /*1c7a0*/  HMMA.16816.F32.BF16 R92, R136.reuse, R148, R92 ;  /* 0x00000094885c723c */ /* 0x050fea000004185c */
[----:B------:R-:W-:Y:S01]  /*1c7b0*/  F2FP.BF16.F32.PACK_AB R175, R166, R167 ;  /* 0x000000a7a6af723e */ /* 0x000fe200000010ff */
        /* <DEDUP_REMOVED lines=9> */
[C---:B------:R-:W-:Y:S05]  /*1c850*/  HMMA.16816.F32.BF16 R120, R136.reuse, R146, R120 ;  /* 0x000000928878723c */ /* 0x040fea0000041878 */
[----:B------:R-:W-:Y:S01]  /*1c860*/  MOV R144, R152 ;  /* 0x0000009800907202 */ /* 0x000fe20000000f00 */
[C---:B---3--:R-:W-:Y:S05]  /*1c870*/  HMMA.16816.F32.BF16 R124, R136.reuse, R148, R124 ;  /* 0x00000094887c723c */ /* 0x048fea000004187c */
[----:B------:R-:W-:Y:S01]  /*1c880*/  MOV R146, R182 ;  /* 0x000000b600927202 */ /* 0x000fe20000000f00 */
[----:B------:R-:W-:Y:S01]  /*1c890*/  HMMA.16816.F32.BF16 R128, R136, R150, R128 ;  /* 0x000000968880723c */ /* 0x000fe20000041880 */
[----:B------:R-:W3:Y:S04]  /*1c8a0*/  LDSM.16.MT88.4 R180, [R229+0x13800] ;  /* 0x01380000e5b4783b */ /* 0x000ee80000004200 */
[----:B------:R-:W-:Y:S02]  /*1c8b0*/  MOV R147, R184 ;  /* 0x000000b800937202 */ /* 0x000fe40000000f00 */
[----:B------:R-:W-:Y:S04]  /*1c8c0*/  F2FP.BF16.F32.PACK_AB R174, R165, R146 ;  /* 0x00000092a5ae723e */ /* 0x000fe800000010ff */
[-C--:B------:R-:W-:Y:S02]  /*1c8d0*/  F2FP.BF16.F32.PACK_AB R173, R147, R186.reuse ;  /* 0x000000ba93ad723e */ /* 0x080fe400000010ff */
[----:B------:R-:W-:Y:S02]  /*1c8e0*/  MOV R138, R186 ;  /* 0x000000ba008a7202 */ /* 0x000fe40000000f00 */
[----:B------:R-:W-:Y:S02]  /*1c8f0*/  MOV R139, R187 ;  /* 0x000000bb008b7202 */ /* 0x000fe40000000f00 */
[----:B------:R-:W4:Y:S01]  /*1c900*/  LDSM.16.MT88.4 R184, [R228+0x13800] ;  /* 0x01380000e4b8783b */ /* 0x000f220000004200 */
[C---:B------:R-:W-:Y:S05]  /*1c910*/  HMMA.16816.F32.BF16 R160, R172.reuse, R156, R4 ;  /* 0x0000009caca0723c */ /* 0x040fea0000041804 */
[----:B------:R-:W-:Y:S01]  /*1c920*/  MOV R145, R153 ;  /* 0x0000009900917202 */ /* 0x000fe20000000f00 */
[C---:B------:R-:W-:Y:S01]  /*1c930*/  HMMA.16816.F32.BF16 R156, R172.reuse, R158, R8 ;  /* 0x0000009eac9c723c */ /* 0x040fe20000041808 */
[----:B------:R-:W5:Y:S05]  /*1c940*/  LDSM.16.MT88.4 R4, [R227+0x13800] ;  /* 0x01380000e304783b */ /* 0x000f6a0000004200 */
[C---:B--2---:R-:W-:Y:S03]  /*1c950*/  HMMA.16816.F32.BF16 R152, R172.reuse, R132, R12 ;  /* 0x00000084ac98723c */ /* 0x044fe6000004180c */
[----:B------:R-:W2:Y:S03]  /*1c960*/  LDSM.16.MT88.4 R8, [R226+0x13800] ;  /* 0x01380000e208783b */ /* 0x000ea60000004200 */
[C---:B------:R-:W-:Y:S05]  /*1c970*/  HMMA.16816.F32.BF16 R148, R172.reuse, R134, R16 ;  /* 0x00000086ac94723c */ /* 0x040fea0000041810 */
[----:B------:R-:W-:Y:S01]  /*1c980*/  MOV R132, R146 ;  /* 0x0000009200847202 */ /* 0x000fe20000000f00 */
[----:B------:R-:W2:Y:S01]  /*1c990*/  LDSM.16.MT88.4 R12, [R229+0x15800] ;  /* 0x01580000e50c783b */ /* 0x000ea20000004200 */
[----:B------:R-:W-:Y:S04]  /*1c9a0*/  MOV R133, R147 ;  /* 0x0000009300857202 */ /* 0x000fe80000000f00 */
[----:B------:R-:W-:Y:S02]  /*1c9b0*/  MOV R134, R144 ;  /* 0x0000009000867202 */ /* 0x000fe40000000f00 */
[----:B------:R-:W-:Y:S01]  /*1c9c0*/  MOV R135, R145 ;  /* 0x0000009100877202 */ /* 0x000fe20000000f00 */
[----:B------:R-:W2:Y:S01]  /*1c9d0*/  LDSM.16.MT88.4 R16, [R228+0x15800] ;  /* 0x01580000e410783b */ /* 0x000ea20000004200 */
[C---:B-1----:R-:W-:Y:S06]  /*1c9e0*/  HMMA.16816.F32.BF16 R144, R172.reuse, R140, R20 ;  /* 0x0000008cac90723c */ /* 0x042fec0000041814 */
[C---:B------:R-:W-:Y:S01]  /*1c9f0*/  HMMA.16816.F32.BF16 R140, R172.reuse, R142, R24 ;  /* 0x0000008eac8c723c */ /* 0x040fe20000041818 */
[----:B------:R-:W1:Y:S06]  /*1ca00*/  LDSM.16.MT88.4 R20, [R227+0x15800] ;  /* 0x01580000e314783b */ /* 0x000e6c0000004200 */
[----:B------:R-:W-:Y:S04]  /*1ca10*/  MOV R26, R138 ;  /* 0x0000008a001a7202 */ /* 0x000fe80000000f00 */
[----:B------:R-:W-:Y:S02]  /*1ca20*/  MOV R27, R139 ;  /* 0x0000008b001b7202 */ /* 0x000fe40000000f00 */
[C---:B------:R-:W-:Y:S07]  /*1ca30*/  HMMA.16816.F32.BF16 R136, R172.reuse, R176, R28 ;  /* 0x000000b0ac88723c */ /* 0x040fee000004181c */
        /* <DEDUP_REMOVED lines=12> */
[C---:B----4-:R-:W-:Y:S05]  /*1cb00*/  HMMA.16816.F32.BF16 R44, R172.reuse, R184, R44 ;  /* 0x000000b8ac2c723c */ /* 0x050fea000004182c */
[----:B------:R-:W-:Y:S01]  /*1cb10*/  MOV R32, R30 ;  /* 0x0000001e00207202 */ /* 0x000fe20000000f00 */
[C---:B------:R-:W-:Y:S05]  /*1cb20*/  HMMA.16816.F32.BF16 R48, R172.reuse, R186, R48 ;  /* 0x000000baac30723c */ /* 0x040fea0000041830 */
[----:B------:R-:W-:Y:S01]  /*1cb30*/  MOV R179, R31 ;  /* 0x0000001f00b37202 */ /* 0x000fe20000000f00 */
[C---:B-----5:R-:W-:Y:S01]  /*1cb40*/  HMMA.16816.F32.BF16 R52, R172.reuse, R4, R52 ;  /* 0x00000004ac34723c */ /* 0x060fe20000041834 */
[----:B------:R-:W4:Y:S04]  /*1cb50*/  LDSM.16.MT88.4 R28, [R229+0x17800] ;  /* 0x01780000e51c783b */ /* 0x000f280000004200 */
[----:B------:R-:W-:Y:S01]  /*1cb60*/  MOV R35, R232 ;  /* 0x000000e800237202 */ /* 0x000fe20000000f00 */
[C---:B------:R-:W-:Y:S01]  /*1cb70*/  HMMA.16816.F32.BF16 R56, R172.reuse, R6, R56 ;  /* 0x00000006ac38723c */ /* 0x040fe20000041838 */
[----:B------:R-:W-:Y:S02]  /*1cb80*/  MOV R232, 0x80 ;  /* 0x0000008000e87802 */ /* 0x000fe40000000f00 */
[----:B------:R-:W5:Y:S02]  /*1cb90*/  LDSM.16.MT88.4 R4, [R228+0x17800] ;  /* 0x01780000e404783b */ /* 0x000f640000004200 */
        /* <DEDUP_REMOVED lines=9> */
[----:B------:R-:W2:Y:S04]  /*1cc30*/  LDSM.16.MT88.4 R12, [R226+0x17800] ;  /* 0x01780000e20c783b */ /* 0x000ea80000004200 */
[----:B------:R-:W-:Y:S01]  /*1cc40*/  FADD.FTZ R167, R167, R0 ;  /* 0x00000000a7a77221 */ /* 0x000fe20000010000 */
[C---:B------:R-:W-:Y:S05]  /*1cc50*/  HMMA.16816.F32.BF16 R76, R172.reuse, R16, R76 ;  /* 0x00000010ac4c723c */ /* 0x040fea000004184c */
[----:B------:R-:W-:Y:S01]  /*1cc60*/  IADD3 R0, R247, -0x1, RZ ;  /* 0xfffffffff7007810 */ /* 0x000fe20007ffe0ff */
[C---:B------:R-:W-:Y:S05]  /*1cc70*/  HMMA.16816.F32.BF16 R80, R172.reuse, R18, R80 ;  /* 0x00000012ac50723c */ /* 0x040fea0000041850 */
[----:B------:R-:W-:Y:S01]  /*1cc80*/  MOV R247, R0 ;  /* 0x0000000000f77202 */ /* 0x000fe20000000f00 */
[C---:B-1----:R-:W-:Y:S05]  /*1cc90*/  HMMA.16816.F32.BF16 R84, R172.reuse, R20, R84 ;  /* 0x00000014ac54723c */ /* 0x042fea0000041854 */
[----:B------:R-:W-:Y:S01]  /*1cca0*/  FADD.FTZ R249, R166, R167 ;  /* 0x000000a7a6f97221 */ /* 0x000fe20000010000 */
[C---:B------:R-:W-:Y:S05]  /*1ccb0*/  HMMA.16816.F32.BF16 R88, R172.reuse, R22, R88 ;  /* 0x00000016ac58723c */ /* 0x040fea0000041858 */
[----:B------:R-:W-:Y:S01]  /*1ccc0*/  MOV R0, R3 ;  /* 0x0000000300007202 */ /* 0x000fe20000000f00 */
[C---:B---3--:R-:W-:Y:S06]  /*1ccd0*/  HMMA.16816.F32.BF16 R92, R172.reuse, R24, R92 ;  /* 0x00000018ac5c723c */ /* 0x048fec000004185c */
[C---:B------:R-:W-:Y:S06]  /*1cce0*/  HMMA.16816.F32.BF16 R96, R172.reuse, R26, R96 ;  /* 0x0000001aac60723c */ /* 0x040fec0000041860 */
[C---:B----4-:R-:W-:Y:S06]  /*1ccf0*/  HMMA.16816.F32.BF16 R100, R172.reuse, R28, R100 ;  /* 0x0000001cac64723c */ /* 0x050fec0000041864 */
[C---:B------:R-:W-:Y:S06]  /*1cd00*/  HMMA.16816.F32.BF16 R104, R172.reuse, R30, R104 ;  /* 0x0000001eac68723c */ /* 0x040fec0000041868 */
[C---:B-----5:R-:W-:Y:S06]  /*1cd10*/  HMMA.16816.F32.BF16 R108, R172.reuse, R4, R108 ;  /* 0x00000004ac6c723c */ /* 0x060fec000004186c */
        /* <DEDUP_REMOVED lines=11> */
[----:B------:R-:W-:Y:S01]  /*1cdd0*/  FADD.FTZ R251, R165, R2 ;  /* 0x00000002a5fb7221 */ /* 0x000fe20000010000 */
[----:B------:R-:W-:Y:S08]  /*1cde0*/  @P0 BRA `(.L_x_4535) ;  /* 0xffffffbc00140947 */ /* 0x000ff0000383ffff */
.L_x_4526:
        /* <DEDUP_REMOVED lines=14> */
.L_x_4552:
        /* <DEDUP_REMOVED lines=341> */
.L_x_4538:
        /* <DEDUP_REMOVED lines=8> */
.L_x_4539:
[----:B------:R-:W-:Y:S05]  /*1e4a0*/  BSYNC B0 ;  /* 0x0000000000007941 */ /* 0x000fea0003800000 */
.L_x_4537:
        /* <DEDUP_REMOVED lines=79> */
.L_x_4541:
[----:B------:R-:W-:Y:S05]  /*1e9a0*/  BSYNC B0 ;  /* 0x0000000000007941 */ /* 0x000fea0003800000 */
.L_x_4540:
        /* <DEDUP_REMOVED lines=23> */
.L_x_4543:
[----:B------:R-:W-:Y:S05]  /*1eb20*/  BSYNC B0 ;  /* 0x0000000000007941 */ /* 0x000fea0003800000 */
.L_x_4542:
        /* <DEDUP_REMOVED lines=24> */
.L_x_4545:
[----:B------:R-:W-:Y:S05]  /*1ecb0*/  BSYNC B0 ;  /* 0x0000000000007941 */ /* 0x000fea0003800000 */
.L_x_4544:
        /* <DEDUP_REMOVED lines=24> */
.L_x_4547:
[----:B------:R-:W-:Y:S05]  /*1ee40*/  BSYNC B0 ;  /* 0x0000000000007941 */ /* 0x000fea0003800000 */
.L_x_4546:
[----:B------:R-:W-:-:S04]  /*1ee50*/  MOV R233, 0x0 ;  /* 0x0000000000e97802 */ /* 0x000fc80000000f00 */
[----:B-12345:R-:W-:Y:S05]  /*1ee60*/  @P1 RET.REL.NODEC R232 `(_ZN5flash24flash_fwd_splitkv_kernelI23Flash_fwd_kernel_traitsILi256ELi64ELi64ELi4ELb0ELb0EN7cutlass10bfloat16_tE19Flash_kernel_traitsILi256ELi64ELi64ELi4ES3_EELb0ELb0ELb0ELb0ELb1ELb1ELb0ELb1EEEvNS_16Flash_fwd_paramsE) ;  /* 0xfffffe10e8641950 */ /* 0x03efea0003c3ffff */
        /* <DEDUP_REMOVED lines=23> */
[----:B-1----:R-:W-:Y:S05]  /*1efe0*/  RET.REL.NODEC R232 `(_ZN5flash24flash_fwd_splitkv_kernelI23Flash_fwd_kernel_traitsILi256ELi64ELi64ELi4ELb0ELb0EN7cutlass10bfloat16_tE19Flash_kernel_traitsILi256ELi64ELi64ELi4ES3_EELb0ELb0ELb0ELb0ELb1ELb1ELb0ELb1EEEvNS_16Flash_fwd_paramsE) ;  /* 0xfffffe10e8047950 */ /* 0x002fea0003c3ffff */
.L_x_4536:
[----:B------:R-:W-:Y:S01]  /*1eff0*/  MOV R5, 0x2 ;  /* 0x0000000200057802 */ /* 0x000fe20000000f00 */
[----:B------:R-:W-:Y:S01]  /*1f000*/  IMAD.MOV.U32 R0, RZ, RZ, 0x1f ;  /* 0x0000001fff007424 */ /* 0x000fe200078e00ff */
[----:B------:R-:W-:-:S07]  /*1f010*/  MOV R2, 0xffffffff ;  /* 0xffffffff00027802 */ /* 0x000fce0000000f00 */
[----:B-1---5:R-:W-:Y:S05]  /*1f020*/  WARPSYNC.COLLECTIVE R2, `(.L_x_4548) ;  /* 0x0000000002087348 */ /* 0x022fea0003c00000 */
[----:B------:R2:W3:Y:S02]  /*1f030*/  SHFL.BFLY P0, R13, R251, R5, R0 ;  /* 0x0c000005fb0d7389 */ /* 0x0004e40000000000 */
[----:B-123-5:R-:W-:Y:S01]  /*1f040*/  ENDCOLLECTIVE ;  /* 0x000000000000791b */ /* 0x02efe20003800000 */
.L_x_4548:
[----:B------:R-:W-:Y:S02]  /*1f050*/  IMAD.MOV.U32 R8, RZ, RZ, R13 ;  /* 0x000000ffff087224 */ /* 0x000fe400078e000d */
[----:B------:R-:W-:Y:S02]  /*1f060*/  IMAD.MOV.U32 R5, RZ, RZ, 0x1 ;  /* 0x00000001ff057424 */ /* 0x000fe400078e00ff */
[----:B------:R-:W-:-:S05]  /*1f070*/  FADD.FTZ R9, R8, R251 ;  /* 0x000000fb08097221 */ /* 0x000fca0000010000 */
[----:B------:R-:W-:-:S07]  /*1f080*/  MOV R251, R9 ;  /* 0x0000000900fb7202 */ /* 0x000fce0000000f00 */
[----:B------:R-:W-:Y:S05]  /*1f090*/  WARPSYNC.COLLECTIVE R2, `(.L_x_4549) ;  /* 0x0000000002087348 */ /* 0x000fea0003c00000 */
[----:B------:R1:W2:Y:S02]  /*1f0a0*/  SHFL.BFLY P0, R13, R251, R5, R0 ;  /* 0x0c000005fb0d7389 */ /* 0x0002a40000000000 */
[----:B-12---:R-:W-:Y:S01]  /*1f0b0*/  ENDCOLLECTIVE ;  /* 0x000000000000791b */ /* 0x006fe20003800000 */
.L_x_4549:
[----:B------:R-:W-:Y:S01]  /*1f0c0*/  MOV R251, R249 ;  /* 0x000000f900fb7202 */ /* 0x000fe20000000f00 */
[----:B------:R-:W-:Y:S01]  /*1f0d0*/  IMAD.MOV.U32 R5, RZ, RZ, 0x2 ;  /* 0x00000002ff057424 */ /* 0x000fe200078e00ff */
[----:B------:R-:W-:-:S07]  /*1f0e0*/  MOV R8, R13 ;  /* 0x0000000d00087202 */ /* 0x000fce0000000f00 */
[----:B------:R-:W-:Y:S05]  /*1f0f0*/  WARPSYNC.COLLECTIVE R2, `(.L_x_4550) ;  /* 0x0000000002087348 */ /* 0x000fea0003c00000 */
[----:B------:R1:W2:Y:S02]  /*1f100*/  SHFL.BFLY P0, R13, R251, R5, R0 ;  /* 0x0c000005fb0d7389 */ /* 0x0002a40000000000 */
[----:B-12---:R-:W-:Y:S01]  /*1f110*/  ENDCOLLECTIVE ;  /* 0x000000000000791b */ /* 0x006fe20003800000 */
.L_x_4550:
[----:B------:R-:W-:Y:S01]  /*1f120*/  FADD.FTZ R8, R9, R8 ;  /* 0x0000000809087221 */ /* 0x000fe20000010000 */
[----:B------:R-:W-:Y:S01]  /*1f130*/  FADD.FTZ R12, R13, R249 ;  /* 0x000000f90d0c7221 */ /* 0x000fe20000010000 */
[----:B------:R-:W-:-:S04]  /*1f140*/  MOV R5, 0x1 ;  /* 0x0000000100057802 */ /* 0x000fc80000000f00 */
[----:B------:R-:W-:-:S07]  /*1f150*/  MOV R251, R12 ;  /* 0x0000000c00fb7202 */ /* 0x000fce0000000f00 */
[----:B------:R-:W-:Y:S05]  /*1f160*/  WARPSYNC.COLLECTIVE R2, `(.L_x_4551) ;  /* 0x0000000002087348 */ /* 0x000fea0003c00000 */
[----:B------:R1:W2:Y:S02]  /*1f170*/  SHFL.BFLY P0, R13, R251, R5, R0 ;  /* 0x0c000005fb0d7389 */ /* 0x0002a40000000000 */
[----:B-12---:R-:W-:Y:S01]  /*1f180*/  ENDCOLLECTIVE ;  /* 0x000000000000791b */ /* 0x006fe20003800000 */
.L_x_4551:
[----:B------:R-:W-:Y:S05]  /*1f190*/  BRA `(.L_x_4552) ;  /* 0xffffffdc004c7947 */ /* 0x000fea000383ffff */
.L_x_4553:
        /* <DEDUP_REMOVED lines=14> */
.L_x_9009:


//--------------------- .text._ZN5flash24flash_fwd_splitkv_kernelI23Flash_fwd_kernel_traitsILi256ELi64ELi64ELi4ELb0ELb0EN7cutlass10bfloat16_tE19Flash_kernel_traitsILi256ELi64ELi64ELi4ES3_EELb0ELb0ELb1ELb0ELb0ELb0ELb0ELb1EEEvNS_16Flash_fwd_paramsE --------------------------
	.section	.text._ZN5flash24flash_fwd_splitkv_kernelI23Flash_fwd_kernel_traitsILi256ELi64ELi64ELi4ELb0ELb0EN7cutlass10bfloat16_tE19Flash_kernel_traitsILi256ELi64ELi64ELi4ES3_EELb0ELb0ELb1ELb0ELb0ELb0ELb0ELb1EEEvNS_16Flash_fwd_paramsE,"ax",@progbits
	.align	128
        .global         _ZN5flash24flash_fwd_splitkv_kernelI23Flash_fwd_kernel_traitsILi256ELi64ELi64ELi4ELb0ELb0EN7cutlass10bfloat16_tE19Flash_kernel_traitsILi256ELi64ELi64ELi4ES3_EELb0ELb0ELb1ELb0ELb0ELb0ELb0ELb1EEEvNS_16Flash_fwd_paramsE
        .type           _ZN5flash24flash_fwd_splitkv_kernelI23Flash_fwd_kernel_traitsILi256ELi64ELi64ELi4ELb0ELb0EN7cutlass10bfloat16_tE19Flash_kernel_traitsILi256ELi64ELi64ELi4ES3_EELb0ELb0ELb1ELb0ELb0ELb0ELb0ELb1EEEvNS_16Flash_fwd_paramsE,@function
        .size           _ZN5flash24flash_fwd_splitkv_kernelI23Flash_fwd_kernel_traitsILi256ELi64ELi64ELi4ELb0ELb0EN7cutlass10bfloat16_tE19Flash_kernel_traitsILi256ELi64ELi64ELi4ES3_EELb0ELb0ELb1ELb0ELb0ELb0ELb0ELb1EEEvNS_16Flash_fwd_paramsE,(.L_x_9010 - _ZN5flash24flash_fwd_splitkv_kernelI23Flash_fwd_kernel_traitsILi256ELi64ELi64ELi4ELb0ELb0EN7cutlass10bfloat16_tE19Flash_kernel_traitsILi256ELi64ELi64ELi4ES3_EELb0ELb0ELb1ELb0ELb0ELb0ELb0ELb1EEEvNS_16Flash_fwd_paramsE)
        .other          _ZN5flash24flash_fwd_splitkv_kernelI23Flash_fwd_kernel_traitsILi256ELi64ELi64ELi4ELb0ELb0EN7cutlass10bfloat16_tE19Flash_kernel_traitsILi256ELi64ELi64ELi4ES3_EELb0ELb0ELb1ELb0ELb0ELb0ELb0ELb1EEEvNS_16Flash_fwd_paramsE,@"STO_CUDA_ENTRY STV_DEFAULT"
_ZN5flash24flash_fwd_splitkv_kernelI23Flash_fwd_kernel_traitsILi256ELi64ELi64ELi4ELb0ELb0EN7cutlass10bfloat16_tE19Flash_kernel_traitsILi256ELi64ELi64ELi4ES3_EELb0ELb0ELb1ELb0ELb0ELb0ELb0ELb1EEEvNS_16Flash_fwd_paramsE:
.text._ZN5flash24flash_fwd_splitkv_kernelI23Flash_fwd_kernel_traitsILi256ELi64ELi64ELi4ELb0ELb0EN7cutlass10bfloat16_tE19Flash_kernel_traitsILi256ELi64ELi64ELi4ES3_EELb0ELb0ELb1ELb0ELb0ELb0ELb0ELb1EEEvNS_16Flash_fwd_paramsE:
[----:B------:R-:W1:Y:S08]  /*0000*/  LDC R1, c[0x0][0x28] ;  /* 0x00000a00ff017b82 */ /* 0x000e700000000800 */
[----:B------:R-:W2:Y:S01]  /*0010*/  LDC.64 R30, c[0x0][0x198] ;  /* 0x00006600ff1e7b82 */ /* 0x000ea20000000a00 */
[----:B------:R-:W-:Y:S01]  /*0020*/  BSSY B4, `(.L_x_4554) ;  /* 0x0000003000047945 */ /* 0x000fe20003800000 */
[----:B-1----:R-:W-:-:S06]  /*0030*/  IADD3 R1, R1, -0x48, RZ ;  /* 0xffffffb801017810 */ /* 0x002fcc0007ffe0ff */
[----:B--2---:R-:W-:Y:S05]  /*0040*/  CALL.REL.NOINC `($_ZN5flash24flash_fwd_splitkv_kernelI23Flash_fwd_kernel_traitsILi256ELi64ELi64ELi4ELb0ELb0EN7cutlass10bfloat16_tE19Flash_kernel_traitsILi256ELi64ELi64ELi4ES3_EELb0ELb0ELb1ELb0ELb0ELb0ELb0ELb1EEEvNS_16Flash_fwd_paramsE$_ZN5flash30compute_attn_1rowblock_splitkvI23Flash_fwd_kernel_traitsILi256ELi64ELi64ELi4ELb0ELb0EN7cutlass10bfloat16_tE19Flash_kernel_traitsILi256ELi64ELi64ELi4ES3_EELb0ELb0ELb1ELb0ELb0ELb0ELb0ELb1ENS_16Flash_fwd_paramsEEEvRKT8_iiiii) ;  /* 0x0000000000087944 */ /* 0x004fea0003c00000 */
[----:B------:R-:W-:Y:S05]  /*0050*/  BSYNC B4 ;  /* 0x0000000000047941 */ /* 0x000fea0003800000 */
.L_x_4554:
[----:B------:R-:W-:Y:S05]  /*0060*/  EXIT ;  /* 0x000000000000794d */ /* 0x000fea0003800000 */
        .type           $_ZN5flash24flash_fwd_splitkv_kernelI23Flash_fwd_kernel_traitsILi256ELi64ELi64ELi4ELb0ELb0EN7cutlass10bfloat16_tE19Flash_kernel_traitsILi256ELi64ELi64ELi4ES3_EELb0ELb0ELb1ELb0ELb0ELb0ELb0ELb1EEEvNS_16Flash_fwd_paramsE$_ZN5flash30compute_attn_1rowblock_splitkvI23Flash_fwd_kernel_traitsILi256ELi64ELi64ELi4ELb0ELb0EN7cutlass10bfloat16_tE19Flash_kernel_traitsILi256ELi64ELi64ELi4ES3_EELb0ELb0ELb1ELb0ELb0ELb0ELb0ELb1ENS_16Flash_fwd_paramsEEEvRKT8_iiiii,@function
        .size           $_ZN5flash24flash_fwd_splitkv_kernelI23Flash_fwd_kernel_traitsILi256ELi64ELi64ELi4ELb0ELb0EN7cutlass10bfloat16_tE19Flash_kernel_traitsILi256ELi64ELi64ELi4ES3_EELb0ELb0ELb1ELb0ELb0ELb0ELb0ELb1EEEvNS_16Flash_fwd_paramsE$_ZN5flash30compute_attn_1rowblock_splitkvI23Flash_fwd_kernel_traitsILi256ELi64ELi64ELi4ELb0ELb0EN7cutlass10bfloat16_tE19Flash_kernel_traitsILi256ELi64ELi64ELi4ES3_EELb0ELb0ELb1ELb0ELb0ELb0ELb0ELb1ENS_16Flash_fwd_paramsEEEvRKT8_iiiii,(.L_x_9010 - $_ZN5flash24flash_fwd_splitkv_kernelI23Flash_fwd_kernel_traitsILi256ELi64ELi64ELi4ELb0ELb0EN7cutlass10bfloat16_tE19Flash_kernel_traitsILi256ELi64ELi64ELi4ES3_EELb0ELb0ELb1ELb0ELb0ELb0ELb0ELb1EEEvNS_16Flash_fwd_paramsE$_ZN5flash30compute_attn_1rowblock_splitkvI23Flash_fwd_kernel_traitsILi256ELi64ELi64ELi4ELb0ELb0EN7cutlass10bfloat16_tE19Flash_kernel_traitsILi256ELi64ELi64ELi4ES3_EELb0ELb0ELb1ELb0ELb0ELb0ELb0ELb1ENS_16Flash_fwd_paramsEEEvRKT8_iiiii)
$_ZN5flash24flash_fwd_splitkv_kernelI23Flash_fwd_kernel_traitsILi256ELi64ELi64ELi4ELb0ELb0EN7cutlass10bfloat16_tE19Flash_kernel_traitsILi256ELi64ELi64ELi4ES3_EELb0ELb0ELb1ELb0ELb0ELb0ELb0ELb1EEEvNS_16Flash_fwd_paramsE$_ZN5flash30compute_attn_1rowblock_splitkvI23Flash_fwd_kernel_traitsILi256ELi64ELi64ELi4ELb0ELb0EN7cutlass10bfloat16_tE19Flash_kernel_traitsILi256ELi64ELi64ELi4ES3_EELb0ELb0ELb1ELb0ELb0ELb0ELb0ELb1ENS_16Flash_fwd_paramsEEEvRKT8_iiiii:
[----:B------:R-:W-:Y:S02]  /*0070*/  ULDC.64 UR6, c[0x0][0x208] ;  /* 0x0000820000067ab9 */ /* 0x000fe40000000a00 */
[----:B------:R-:W2:Y:S01]  /*0080*/  LD.E.64 R2, desc[UR6][R30.64+0xe0] ;  /* 0x0000e0061e027980 */ /* 0x000ea2000c101b00 */
[----:B------:R-:W1:Y:S01]  /*0090*/  S2R R33, SR_CTAID.Y ;  /* 0x0000000000217919 */ /* 0x000e620000002600 */
[----:B------:R-:W-:Y:S02]  /*00a0*/  IMAD.MOV.U32 R34, RZ, RZ, -0x1 ;  /* 0xffffffffff227424 */ /* 0x000fe400078e00ff */
[----:B------:R-:W3:Y:S01]  /*00b0*/  LD.E.64 R4, desc[UR6][R30.64+0xf0] ;  /* 0x0000f0061e047980 */ /* 0x000ee2000c101b00 */
[----:B--2---:R-:W-:-:S04]  /*00c0*/  ISETP.NE.U32.AND P0, PT, R2, RZ, PT ;  /* 0x000000ff0200720c */ /* 0x004fc80003f05070 */
[----:B------:R-:W-:Y:S01]  /*00d0*/  ISETP.NE.AND.EX P0, PT, R3, RZ, PT, P0 ;  /* 0x000000ff0300720c */ /* 0x000fe20003f05300 */
[----:B-1----:R-:W-:-:S12]  /*00e0*/  IMAD.WIDE R2, R33, 0x4, R2 ;  /* 0x0000000421027825 */ /* 0x002fd800078e0202 */
[----:B------:R-:W2:Y:S04]  /*00f0*/  @P0 LD.E R34, desc[UR6][R2.64] ;  /* 0x0000000602220980 */ /* 0x000ea8000c101900 */
[----:B------:R-:W2:Y:S01]  /*0100*/  @P0 LD.E R0, desc[UR6][R2.64+0x4] ;  /* 0x0000040602000980 */ /* 0x000ea2000c101900 */
[----:B---3--:R-:W-:-:S04]  /*0110*/  ISETP.NE.U32.AND P4, PT, R4, RZ, PT ;  /* 0x000000ff0400720c */ /* 0x008fc80003f85070 */
[----:B------:R-:W-:Y:S01]  /*0120*/  ISETP.NE.AND.EX P4, PT, R5, RZ, PT, P4 ;  /* 0x000000ff0500720c */ /* 0x000fe20003f85340 */
[----:B------:R-:W-:Y:S01]  /*0130*/  IMAD.MOV.U32 R10, RZ, RZ, RZ ;  /* 0x000000ffff0a7224 */ /* 0x000fe200078e00ff */
[----:B------:R-:W3:Y:S01]  /*0140*/  LD.E.64 R2, desc[UR6][R30.64+0xe8] ;  /* 0x0000e8061e027980 */ /* 0x000ee2000c101b00 */
[----:B------:R-:W-:-:S10]  /*0150*/  IMAD.WIDE R26, R33, 0x4, R4 ;  /* 0x00000004211a7825 */ /* 0x000fd400078e0204 */
[----:B------:R1:W5:Y:S01]  /*0160*/  @P4 LD.E R10, desc[UR6][R26.64] ;  /* 0x000000061a0a4980 */ /* 0x000362000c101900 */
[----:B--2---:R-:W-:-:S06]  /*0170*/  @P0 IADD3 R19, -R34, R0, RZ ;  /* 0x0000000022130210 */ /* 0x004fcc0007ffe1ff */
[----:B------:R-:W2:Y:S04]  /*0180*/  @!P0 LD.E R19, desc[UR6][R30.64+0xb4] ;  /* 0x0000b4061e138980 */ /* 0x000ea8000c101900 */
[----:B------:R1:W-:Y:S01]  /*0190*/  STL [R1+0x8], R34 ;  /* 0x0000082201007387 */ /* 0x0003e20000100800 */
[----:B------:R-:W4:Y:S01]  /*01a0*/  S2R R188, SR_TID.X ;  /* 0x0000000000bc7919 */ /* 0x000f220000002100 */
[----:B---3--:R-:W-:-:S04]  /*01b0*/  ISETP.NE.U32.AND P0, PT, R2, RZ, PT ;  /* 0x000000ff0200720c */ /* 0x008fc80003f05070 */
[----:B------:R-:W-:Y:S01]  /*01c0*/  ISETP.NE.AND.EX P0, PT, R3, RZ, PT, P0 ;  /* 0x000000ff0300720c */ /* 0x000fe20003f05300 */
[----:B------:R-:W-:Y:S01]  /*01d0*/  BSSY B0, `(.L_x_4555) ;  /* 0x0000009000007945 */ /* 0x000fe20003800000 */
[----:B------:R-:W-:Y:S02]  /*01e0*/  IMAD.MOV.U32 R15, RZ, RZ, -0x1 ;  /* 0xffffffffff0f7424 */ /* 0x000fe400078e00ff */
[----:B------:R-:W-:Y:S01]  /*01f0*/  IMAD.WIDE R2, R33, 0x4, R2 ;  /* 0x0000000421027825 */ /* 0x000fe200078e0202 */
[----:B--2---:R1:W-:Y:S08]  /*0200*/  STL [R1+0x10], R19 ;  /* 0x0000101301007387 */ /* 0x0043f00000100800 */
[----:B----4-:R-:W-:Y:S05]  /*0210*/  @!P0 BRA `(.L_x_4556) ;  /* 0x0000000000108947 */ /* 0x010fea0003800000 */
[----:B------:R-:W2:Y:S02]  /*0220*/  LD.E.U8 R0, desc[UR6][R30.64+0x1b2] ;  /* 0x0001b2061e007980 */ /* 0x000ea4000c101100 */
[----:B--2---:R-:W-:-:S13]  /*0230*/  ISETP.NE.AND P1, PT, R0, RZ, PT ;  /* 0x000000ff0000720c */ /* 0x004fda0003f25270 */
[----:B------:R-:W-:Y:S05]  /*0240*/  @!P1 BRA `(.L_x_4556) ;  /* 0x0000000000049947 */ /* 0x000fea0003800000 */
[----:B------:R2:W5:Y:S02]  /*0250*/  LD.E R15, desc[UR6][R2.64] ;  /* 0x00000006020f7980 */ /* 0x000564000c101900 */
.L_x_4556:
[----:B------:R-:W-:Y:S05]  /*0260*/  BSYNC B0 ;  /* 0x0000000000007941 */ /* 0x000fea0003800000 */
.L_x_4555:
        /* <DEDUP_REMOVED lines=8> */
.L_x_4558:
[----:B------:R3:W5:Y:S02]  /*02f0*/  LD.E R0, desc[UR6][R30.64+0xb8] ;  /* 0x0000b8061e007980 */ /* 0x000764000c101900 */
.L_x_4559:
[----:B------:R-:W-:Y:S05]  /*0300*/  BSYNC B0 ;  /* 0x0000000000007941 */ /* 0x000fea0003800000 */
.L_x_4557:
        /* <DEDUP_REMOVED lines=10> */
.L_x_4561:
[----:B------:R-:W2:Y:S01]  /*03b0*/  LD.E.64 R2, desc[UR6][R30.64+0x108] ;  /* 0x000108061e027980 */ /* 0x000ea2000c101b00 */
[----:B------:R-:W-:Y:S01]  /*03c0*/  BSSY B0, `(.L_x_4563) ;  /* 0x0000006000007945 */ /* 0x000fe20003800000 */
[----:B------:R-:W-:Y:S01]  /*03d0*/  IMAD.MOV.U32 R0, RZ, RZ, RZ ;  /* 0x000000ffff007224 */ /* 0x000fe200078e00ff */
[----:B--2---:R-:W-:-:S04]  /*03e0*/  ISETP.NE.U32.AND P0, PT, R2, RZ, PT ;  /* 0x000000ff0200720c */ /* 0x004fc80003f05070 */
[----:B------:R-:W-:-:S13]  /*03f0*/  ISETP.NE.AND.EX P0, PT, R3, RZ, PT, P0 ;  /* 0x000000ff0300720c */ /* 0x000fda0003f05300 */
[----:B------:R-:W-:Y:S05]  /*0400*/  @!P0 BRA `(.L_x_4564) ;  /* 0x0000000000048947 */ /* 0x000fea0003800000 */
[----:B------:R2:W5:Y:S02]  /*0410*/  LD.E R0, desc[UR6][R30.64+0xbc] ;  /* 0x0000bc061e007980 */ /* 0x000564000c101900 */
.L_x_4564:
[----:B------:R-:W-:Y:S05]  /*0420*/  BSYNC B0 ;  /* 0x0000000000007941 */ /* 0x000fea0003800000 */
.L_x_4563:
[----:B-----5:R-:W-:Y:S02]  /*0430*/  IADD3 R236, R140, R0, RZ ;  /* 0x000000008cec7210 */ /* 0x020fe40007ffe0ff */
.L_x_4562:
[----:B------:R-:W-:Y:S05]  /*0440*/  BSYNC B1 ;  /* 0x0000000000017941 */ /* 0x000fea0003800000 */
.L_x_4560:
[----:B------:R-:W4:Y:S01]  /*0450*/  S2R R28, SR_CTAID.X ;  /* 0x00000000001c7919 */ /* 0x000f220000002500 */
[----:B------:R-:W-:Y:S01]  /*0460*/  MOV R29, 0x50 ;  /* 0x00000050001d7802 */ /* 0x000fe20000000f00 */
[----:B------:R-:W-:-:S03]  /*0470*/  IMAD.MOV.U32 R3, RZ, RZ, 0x0 ;  /* 0x00000000ff037424 */ /* 0x000fc600078e00ff */
[----:B------:R-:W-:Y:S01]  /*0480*/  MOV R2, R29 ;  /* 0x0000001d00027202 */ /* 0x000fe20000000f00 */
[----:B----4-:R-:W-:-:S05]  /*0490*/  IMAD.SHL.U32 R189, R28, 0x40, RZ ;  /* 0x000000401cbd7824 */ /* 0x010fca00078e00ff */
[----:B------:R-:W-:-:S13]  /*04a0*/  ISETP.GT.AND P0, PT, R19, R189, PT ;  /* 0x000000bd1300720c */ /* 0x000fda0003f04270 */
[----:B-123--:R-:W-:Y:S05]  /*04b0*/  @!P0 RET.REL.NODEC R2 `(_ZN5flash24flash_fwd_splitkv_kernelI23Flash_fwd_kernel_traitsILi256ELi64ELi64ELi4ELb0ELb0EN7cutlass10bfloat16_tE19Flash_kernel_traitsILi256ELi64ELi64ELi4ES3_EELb0ELb0ELb1ELb0ELb0ELb0ELb0ELb1EEEvNS_16Flash_fwd_paramsE) ;  /* 0xfffffff802d08950 */ /* 0x00efea0003c3ffff */
[----:B------:R-:W2:Y:S01]  /*04c0*/  LD.E R0, desc[UR6][R30.64+0xb8] ;  /* 0x0000b8061e007980 */ /* 0x000ea2000c101900 */
[----:B------:R-:W-:-:S05]  /*04d0*/  VIADD R2, R236, 0x3f ;  /* 0x0000003fec027836 */ /* 0x000fca0000000000 */
[----:B------:R-:W-:-:S04]  /*04e0*/  SHF.R.S32.HI R3, RZ, 0x1f, R2 ;  /* 0x0000001fff037819 */ /* 0x000fc80000011402 */
[----:B------:R-:W-:Y:S01]  /*04f0*/  LEA.HI R2, R3, R2, RZ, 0x6 ;  /* 0x0000000203027211 */ /* 0x000fe200078f30ff */
[----:B--2---:R-:W-:-:S05]  /*0500*/  VIADD R0, R0, 0x3f ;  /* 0x0000003f00007836 */ /* 0x004fca0000000000 */
[----:B------:R-:W-:-:S04]  /*0510*/  SHF.R.S32.HI R4, RZ, 0x1f, R0 ;  /* 0x0000001fff047819 */ /* 0x000fc80000011400 */
[----:B------:R-:W-:Y:S02]  /*0520*/  LEA.HI R3, R4, R0, RZ, 0x6 ;  /* 0x0000000004037211 */ /* 0x000fe400078f30ff */
[----:B------:R-:W-:Y:S02]  /*0530*/  SHF.R.S32.HI R0, RZ, 0x6, R2 ;  /* 0x00000006ff007819 */ /* 0x000fe40000011402 */
[----:B------:R-:W-:-:S04]  /*0540*/  SHF.R.S32.HI R2, RZ, 0x6, R3 ;  /* 0x00000006ff027819 */ /* 0x000fc80000011403 */
[----:B------:R-:W-:-:S04]  /*0550*/  VIMNMX R36, R2, R0, PT ;  /* 0x0000000002247248 */ /* 0x000fc80003fe0100 */
[----:B------:R-:W-:Y:S01]  /*0560*/  ISETP.GT.AND P0, PT, R36, RZ, PT ;  /* 0x000000ff2400720c */ /* 0x000fe20003f04270 */
[----:B------:R1:W-:-:S12]  /*0570*/  STL [R1+0xc], R36 ;  /* 0x00000c2401007387 */ /* 0x0003d80000100800 */
        /* <DEDUP_REMOVED lines=12> */
[----:B------:R-:W-:Y:S01]  /*0640*/  LOP3.LUT R16, R17, 0xfffffff8, RZ, 0xc0, !PT ;  /* 0xfffffff811107812 */ /* 0x000fe200078ec0ff */
[----:B------:R-:W3:Y:S01]  /*0650*/  S2R R32, SR_CTAID.Z ;  /* 0x0000000000207919 */ /* 0x000ee20000002700 */
[----:B------:R-:W-:-:S03]  /*0660*/  @!P0 SHF.R.S32.HI R13, RZ, 0x1f, R33 ;  /* 0x0000001fff0d8819 */ /* 0x000fc60000011421 */
[----:B------:R-:W-:-:S04]  /*0670*/  IMAD.IADD R16, R188, 0x1, -R16 ;  /* 0x00000001bc107824 */ /* 0x000fc800078e0a10 */
[C---:B------:R-:W-:Y:S01]  /*0680*/  IMAD.SHL.U32 R2, R16.reuse, 0x8, RZ ;  /* 0x0000000810027824 */ /* 0x040fe200078e00ff */
[----:B------:R-:W-:Y:S01]  /*0690*/  SHF.R.S32.HI R18, RZ, 0x1f, R189 ;  /* 0x0000001fff127819 */ /* 0x000fe200000114bd */
[----:B------:R-:W-:Y:S01]  /*06a0*/  BSSY B0, `(.L_x_4566) ;  /* 0x0000030000007945 */ /* 0x000fe20003800000 */
[----:B------:R-:W-:Y:S01]  /*06b0*/  ISETP.NE.AND P3, PT, R16, RZ, PT ;  /* 0x000000ff1000720c */ /* 0x000fe20003f65270 */
[-C--:B--2---:R-:W-:Y:S02]  /*06c0*/  @P0 IMAD R0, R5, R34.reuse, RZ ;  /* 0x0000002205000224 */ /* 0x084fe400078e02ff */
[----:B------:R-:W-:-:S04]  /*06d0*/  @P0 IMAD.WIDE.U32 R10, R4, R34, RZ ;  /* 0x00000022040a0225 */ /* 0x000fc800078e00ff */
[----:B------:R-:W-:Y:S01]  /*06e0*/  @P0 IMAD.MOV.U32 R12, RZ, RZ, R10 ;  /* 0x000000ffff0c0224 */ /* 0x000fe200078e000a */
[----:B------:R-:W-:Y:S01]  /*06f0*/  @P0 IADD3 R0, R11, R0, RZ ;  /* 0x000000000b000210 */ /* 0x000fe20007ffe0ff */
[-C--:B----4-:R-:W-:Y:S02]  /*0700*/  @!P0 IMAD R3, R7, R33.reuse, RZ ;  /* 0x0000002107038224 */ /* 0x090fe400078e02ff */
[----:B------:R-:W-:-:S04]  /*0710*/  @!P0 IMAD.WIDE.U32 R10, R6, R33, RZ ;  /* 0x00000021060a8225 */ /* 0x000fc800078e00ff */
[----:B------:R-:W-:Y:S01]  /*0720*/  @!P0 IMAD R13, R6, R13, R3 ;  /* 0x0000000d060d8224 */ /* 0x000fe200078e0203 */
[--C-:B------:R-:W-:Y:S01]  /*0730*/  SHF.R.S32.HI R3, RZ, 0x1f, R2.reuse ;  /* 0x0000001fff037819 */ /* 0x100fe20000011402 */
[----:B------:R-:W-:Y:S01]  /*0740*/  IMAD R9, R5, R189, RZ ;  /* 0x000000bd05097224 */ /* 0x000fe200078e02ff */
[----:B------:R-:W-:Y:S01]  /*0750*/  @!P0 MOV R12, R10 ;  /* 0x0000000a000c8202 */ /* 0x000fe20000000f00 */
[----:B------:R-:W-:-:S04]  /*0760*/  IMAD.WIDE.U32 R6, R189, R4, R2 ;  /* 0x00000004bd067225 */ /* 0x000fc800078e0002 */
[----:B------:R-:W-:Y:S02]  /*0770*/  IMAD R9, R4, R18, R9 ;  /* 0x0000001204097224 */ /* 0x000fe400078e0209 */
[----:B------:R-:W-:Y:S01]  /*0780*/  @!P0 IMAD.IADD R0, R11, 0x1, R13 ;  /* 0x000000010b008824 */ /* 0x000fe200078e020d */
[----:B------:R-:W-:-:S04]  /*0790*/  IADD3 R12, P0, R12, R6, RZ ;  /* 0x000000060c0c7210 */ /* 0x000fc80007f1e0ff */
[----:B------:R-:W-:Y:S02]  /*07a0*/  IADD3.X R13, R0, R7, R9, P0, !PT ;  /* 0x00000007000d7210 */ /* 0x000fe400007fe409 */
[----:B------:R-:W-:Y:S02]  /*07b0*/  SHF.R.S32.HI R0, RZ, 0x3, R17 ;  /* 0x00000003ff007819 */ /* 0x000fe40000011411 */
[----:B------:R-:W-:-:S04]  /*07c0*/  IADD3 R9, -R189, R19, RZ ;  /* 0x00000013bd097210 */ /* 0x000fc80007ffe1ff */
[C---:B------:R-:W-:Y:S01]  /*07d0*/  ISETP.GE.AND P0, PT, R0.reuse, R9, PT ;  /* 0x000000090000720c */ /* 0x040fe20003f06270 */
[----:B---3--:R-:W-:Y:S01]  /*07e0*/  IMAD R10, R15, R32, RZ ;  /* 0x000000200f0a7224 */ /* 0x008fe200078e02ff */
[----:B------:R-:W-:Y:S01]  /*07f0*/  SHF.R.S32.HI R6, RZ, 0x1f, R32 ;  /* 0x0000001fff067819 */ /* 0x000fe20000011420 */
[----:B------:R-:W-:Y:S02]  /*0800*/  VIADD R24, R0, 0x10 ;  /* 0x0000001000187836 */ /* 0x000fe40000000000 */
[----:B------:R-:W-:-:S04]  /*0810*/  IMAD.WIDE.U32 R12, R32, R14, R12 ;  /* 0x0000000e200c7225 */ /* 0x000fc800078e000c */
[----:B------:R-:W-:Y:S01]  /*0820*/  IMAD R10, R14, R6, R10 ;  /* 0x000000060e0a7224 */ /* 0x000fe200078e020a */
[----:B------:R-:W-:Y:S01]  /*0830*/  ISETP.GE.AND P1, PT, R24, R9, PT ;  /* 0x000000091800720c */ /* 0x000fe20003f26270 */
[C---:B------:R-:W-:Y:S01]  /*0840*/  VIADD R19, R2.reuse, 0x40 ;  /* 0x0000004002137836 */ /* 0x040fe20000000000 */
[----:B------:R-:W-:Y:S01]  /*0850*/  SHF.R.S32.HI R26, RZ, 0x1f, R0 ;  /* 0x0000001fff1a7819 */ /* 0x000fe20000011400 */
[----:B------:R-:W-:Y:S01]  /*0860*/  VIADD R17, R2, 0xc0 ;  /* 0x000000c002117836 */ /* 0x000fe20000000000 */
[----:B------:R-:W-:Y:S02]  /*0870*/  IADD3 R25, R0, 0x20, RZ ;  /* 0x0000002000197810 */ /* 0x000fe40007ffe0ff */
[----:B------:R-:W-:Y:S02]  /*0880*/  IADD3 R18, R2, 0x80, RZ ;  /* 0x0000008002127810 */ /* 0x000fe40007ffe0ff */
[----:B------:R-:W-:Y:S01]  /*0890*/  IADD3 R11, R13, R10, RZ ;  /* 0x0000000a0d0b7210 */ /* 0x000fe20007ffe0ff */
[----:B-1----:R-:W-:Y:S06]  /*08a0*/  @P0 BRA `(.L_x_4567) ;  /* 0x00000000003c0947 */ /* 0x002fec0003800000 */
[----:B------:R-:W-:Y:S01]  /*08b0*/  IMAD R6, R5, R0, RZ ;  /* 0x0000000005067224 */ /* 0x000fe200078e02ff */
[-C--:B-----5:R-:W-:Y:S01]  /*08c0*/  ISETP.GE.AND P6, PT, R2, R8.reuse, PT ;  /* 0x000000080200720c */ /* 0x0a0fe20003fc6270 */
[----:B------:R-:W-:Y:S01]  /*08d0*/  IMAD.MOV.U32 R10, RZ, RZ, R12 ;  /* 0x000000ffff0a7224 */ /* 0x000fe200078e000c */
[----:B------:R-:W-:Y:S01]  /*08e0*/  ISETP.GE.AND P5, PT, R19, R8, PT ;  /* 0x000000081300720c */ /* 0x000fe20003fa6270 */
[----:B------:R-:W-:Y:S01]  /*08f0*/  IMAD R6, R4, R26, R6 ;  /* 0x0000001a04067224 */ /* 0x000fe200078e0206 */
        /* <DEDUP_REMOVED lines=10> */
.L_x_4567:
[----:B------:R-:W-:Y:S05]  /*09a0*/  BSYNC B0 ;  /* 0x0000000000007941 */ /* 0x000fea0003800000 */
.L_x_4566:
        /* <DEDUP_REMOVED lines=14> */
[----:B------:R-:W-:-:S03]  /*0a90*/  LEA R6, P6, R14, R30, 0x1 ;  /* 0x0000001e0e067211 */ /* 0x000fc600078c08ff */
[----:B------:R-:W-:-:S05]  /*0aa0*/  IMAD.IADD R7, R15, 0x1, R7 ;  /* 0x000000010f077824 */ /* 0x000fca00078e0207 */
[----:B------:R-:W-:-:S05]  /*0ab0*/  LEA.HI.X R7, R14, R31, R7, 0x1, P6 ;  /* 0x0000001f0e077211 */ /* 0x000fca00030f0c07 */
[----:B------:R2:W-:Y:S04]  /*0ac0*/  @!P5 ST.E.128 desc[UR6][R6.64], RZ ;  /* 0x000000ff0600d985 */ /* 0x0005e8000c101d06 */
[----:B------:R2:W-:Y:S04]  /*0ad0*/  @!P4 ST.E.128 desc[UR6][R6.64+0x80], RZ ;  /* 0x000080ff0600c985 */ /* 0x0005e8000c101d06 */
[----:B------:R2:W-:Y:S04]  /*0ae0*/  @!P2 ST.E.128 desc[UR6][R6.64+0x100], RZ ;  /* 0x000100ff0600a985 */ /* 0x0005e8000c101d06 */
[----:B------:R2:W-:Y:S02]  /*0af0*/  @!P1 ST.E.128 desc[UR6][R6.64+0x180], RZ ;  /* 0x000180ff06009985 */ /* 0x0005e4000c101d06 */
.L_x_4569:
[----:B------:R-:W-:Y:S05]  /*0b00*/  BSYNC B0 ;  /* 0x0000000000007941 */ /* 0x000fea0003800000 */
.L_x_4568:
[----:B-----5:R-:W-:Y:S01]  /*0b10*/  IMAD R16, R33, R22, R32 ;  /* 0x0000001621107224 */ /* 0x020fe200078e0220 */
[----:B------:R-:W-:Y:S01]  /*0b20*/  BSSY B0, `(.L_x_4570) ;  /* 0x0000016000007945 */ /* 0x000fe20003800000 */
[----:B------:R-:W-:Y:S02]  /*0b30*/  ISETP.GE.OR P5, PT, R24, R9, P3 ;  /* 0x000000091800720c */ /* 0x000fe40001fa6670 */
[----:B------:R-:W-:Y:S01]  /*0b40*/  IMAD R16, R23, R16, R189 ;  /* 0x0000001017107224 */ /* 0x000fe200078e02bd */
[----:B------:R-:W-:Y:S05]  /*0b50*/  @P0 BRA `(.L_x_4571) ;  /* 0x0000000000480947 */ /* 0x000fea0003800000 */
[----:B-12---:R-:W-:Y:S01]  /*0b60*/  IADD3 R6, P0, R0, 0x20, RZ ;  /* 0x0000002000067810 */ /* 0x006fe20007f1e0ff */
[----:B------:R-:W-:Y:S01]  /*0b70*/  IMAD.MOV.U32 R14, RZ, RZ, R12 ;  /* 0x000000ffff0e7224 */ /* 0x000fe200078e000c */
[-C--:B------:R-:W-:Y:S01]  /*0b80*/  ISETP.GE.AND P4, PT, R2, R8.reuse, PT ;  /* 0x000000080200720c */ /* 0x080fe20003f86270 */
        /* <DEDUP_REMOVED lines=15> */
.L_x_4571:
[----:B------:R-:W-:Y:S05]  /*0c80*/  BSYNC B0 ;  /* 0x0000000000007941 */ /* 0x000fea0003800000 */
.L_x_4570:
[C---:B------:R-:W-:Y:S01]  /*0c90*/  VIADD R14, R0.reuse, 0x30 ;  /* 0x00000030000e7836 */ /* 0x040fe20000000000 */
[-C--:B------:R-:W-:Y:S01]  /*0ca0*/  ISETP.GE.OR P6, PT, R0, R9.reuse, P3 ;  /* 0x000000090000720c */ /* 0x080fe20001fc6670 */
[----:B------:R-:W-:Y:S01]  /*0cb0*/  BSSY B0, `(.L_x_4572) ;  /* 0x000001d000007945 */ /* 0x000fe20003800000 */
[-C--:B------:R-:W-:Y:S02]  /*0cc0*/  ISETP.GE.OR P4, PT, R25, R9.reuse, P3 ;  /* 0x000000091900720c */ /* 0x080fe40001f86670 */
[-C--:B------:R-:W-:Y:S02]  /*0cd0*/  ISETP.GE.AND P1, PT, R14, R9.reuse, PT ;  /* 0x000000090e00720c */ /* 0x080fe40003f26270 */
[----:B-123--:R-:W-:Y:S02]  /*0ce0*/  IADD3 R7, P0, R16, R0, RZ ;  /* 0x0000000010077210 */ /* 0x00efe40007f1e0ff */
[----:B------:R-:W-:Y:S01]  /*0cf0*/  ISETP.GE.OR P3, PT, R14, R9, P3 ;  /* 0x000000090e00720c */ /* 0x000fe20001f66670 */
[----:B------:R-:W-:Y:S01]  /*0d00*/  @!P5 IMAD.MOV.U32 R14, RZ, RZ, 0x7f800000 ;  /* 0x7f800000ff0ed424 */ /* 0x000fe200078e00ff */
[----:B------:R-:W-:-:S02]  /*0d10*/  LEA.HI.X.SX32 R16, R16, R26, 0x1, P0 ;  /* 0x0000001a10107211 */ /* 0x000fc400000f0eff */
[C---:B------:R-:W-:Y:S01]  /*0d20*/  LEA R6, P0, R7.reuse, R20, 0x2 ;  /* 0x0000001407067211 */ /* 0x040fe200078010ff */
[----:B------:R-:W-:Y:S02]  /*0d30*/  @!P6 IMAD.MOV.U32 R15, RZ, RZ, 0x7f800000 ;  /* 0x7f800000ff0fe424 */ /* 0x000fe400078e00ff */
[----:B------:R-:W-:Y:S01]  /*0d40*/  @!P4 IMAD.MOV.U32 R9, RZ, RZ, 0x7f800000 ;  /* 0x7f800000ff09c424 */ /* 0x000fe200078e00ff */
[----:B------:R-:W-:Y:S01]  /*0d50*/  LEA.HI.X R7, R7, R21, R16, 0x2, P0 ;  /* 0x0000001507077211 */ /* 0x000fe200000f1410 */
[----:B------:R-:W-:Y:S08]  /*0d60*/  @P1 BRA `(.L_x_4573) ;  /* 0x0000000000441947 */ /* 0x000ff00003800000 */
[----:B------:R-:W-:Y:S01]  /*0d70*/  IADD3 R0, P0, R0, 0x30, RZ ;  /* 0x0000003000007810 */ /* 0x000fe20007f1e0ff */
[----:B------:R-:W-:Y:S01]  /*0d80*/  IMAD.MOV.U32 R10, RZ, RZ, R12 ;  /* 0x000000ffff0a7224 */ /* 0x000fe200078e000c */
[----:B------:R-:W-:-:S03]  /*0d90*/  ISETP.GE.AND P2, PT, R19, R8, PT ;  /* 0x000000081300720c */ /* 0x000fc60003f46270 */
        /* <DEDUP_REMOVED lines=14> */
.L_x_4573:
[----:B------:R-:W-:Y:S05]  /*0e80*/  BSYNC B0 ;  /* 0x0000000000007941 */ /* 0x000fea0003800000 */
.L_x_4572:
[----:B-1----:R-:W-:Y:S01]  /*0e90*/  MOV R2, R29 ;  /* 0x0000001d00027202 */ /* 0x002fe20000000f00 */
[----:B------:R-:W-:Y:S01]  /*0ea0*/  @!P6 ST.E desc[UR6][R6.64], R15 ;  /* 0x0000000f0600e985 */ /* 0x000fe2000c101906 */
[----:B------:R-:W-:-:S03]  /*0eb0*/  MOV R3, 0x0 ;  /* 0x0000000000037802 */ /* 0x000fc60000000f00 */
[----:B------:R-:W-:Y:S04]  /*0ec0*/  @!P5 ST.E desc[UR6][R6.64+0x40], R14 ;  /* 0x0000400e0600d985 */ /* 0x000fe8000c101906 */
[----:B------:R1:W-:Y:S02]  /*0ed0*/  @!P4 ST.E desc[UR6][R6.64+0x80], R9 ;  /* 0x000080090600c985 */ /* 0x0003e4000c101906 */
[----:B-1----:R-:W-:Y:S05]  /*0ee0*/  @P3 RET.REL.NODEC R2 `(_ZN5flash24flash_fwd_splitkv_kernelI23Flash_fwd_kernel_traitsILi256ELi64ELi64ELi4ELb0ELb0EN7cutlass10bfloat16_tE19Flash_kernel_traitsILi256ELi64ELi64ELi4ES3_EELb0ELb0ELb1ELb0ELb0ELb0ELb0ELb1EEEvNS_16Flash_fwd_paramsE) ;  /* 0xfffffff002443950 */ /* 0x002fea0003c3ffff */
[----:B------:R-:W-:Y:S02]  /*0ef0*/  MOV R0, 0x7f800000 ;  /* 0x7f80000000007802 */ /* 0x000fe40000000f00 */
[----:B------:R-:W-:Y:S02]  /*0f00*/  MOV R2, R29 ;  /* 0x0000001d00027202 */ /* 0x000fe40000000f00 */
[----:B------:R-:W-:Y:S01]  /*0f10*/  MOV R3, 0x0 ;  /* 0x0000000000037802 */ /* 0x000fe20000000f00 */
[----:B------:R1:W-:Y:S03]  /*0f20*/  ST.E desc[UR6][R6.64+0xc0], R0 ;  /* 0x0000c00006007985 */ /* 0x0003e6000c101906 */
[----:B-1----:R-:W-:Y:S05]  /*0f30*/  RET.REL.NODEC R2 `(_ZN5flash24flash_fwd_splitkv_kernelI23Flash_fwd_kernel_traitsILi256ELi64ELi64ELi4ELb0ELb0EN7cutlass10bfloat16_tE19Flash_kernel_traitsILi256ELi64ELi64ELi4ES3_EELb0ELb0ELb1ELb0ELb0ELb0ELb0ELb1EEEvNS_16Flash_fwd_paramsE) ;  /* 0xfffffff002307950 */ /* 0x002fea0003c3ffff */
.L_x_4565:
        /* <DEDUP_REMOVED lines=8> */
[----:B------:R-:W-:-:S11]  /*0fc0*/  @P1 SHF.R.S32.HI R0, RZ, 0x1f, R33 ;  /* 0x0000001fff001819 */ /* 0x000fd60000011421 */
[----:B------:R-:W-:-:S05]  /*0fd0*/  @P0 IMAD.WIDE R2, R33, 0x4, R2 ;  /* 0x0000000421020825 */ /* 0x000fca00078e0202 */
[----:B------:R3:W5:Y:S01]  /*0fe0*/  @P0 LD.E R11, desc[UR6][R2.64] ;  /* 0x00000006020b0980 */ /* 0x000762000c101900 */
[----:B------:R-:W-:Y:S01]  /*0ff0*/  BSSY B0, `(.L_x_4574) ;  /* 0x00000bb000007945 */ /* 0x000fe20003800000 */
[----:B------:R-:W4:Y:S01]  /*1000*/  S2R R29, SR_CTAID.Z ;  /* 0x00000000001d7919 */ /* 0x000f220000002700 */
[-C--:B--2---:R-:W-:Y:S02]  /*1010*/  @P1 IMAD R7, R7, R33.reuse, RZ ;  /* 0x0000002107071224 */ /* 0x084fe400078e02ff */
[----:B---3--:R-:W-:-:S04]  /*1020*/  @P1 IMAD.WIDE.U32 R2, R6, R33, RZ ;  /* 0x0000002106021225 */ /* 0x008fc800078e00ff */
[----:B------:R-:W-:Y:S02]  /*1030*/  @P1 IMAD R7, R6, R0, R7 ;  /* 0x0000000006071224 */ /* 0x000fe400078e0207 */
[----:B------:R-:W-:Y:S01]  /*1040*/  IMAD.MOV.U32 R6, RZ, RZ, RZ ;  /* 0x000000ffff067224 */ /* 0x000fe200078e00ff */
[----:B------:R-:W-:Y:S01]  /*1050*/  @P1 LEA R6, P0, R2, R4, 0x2 ;  /* 0x0000000402061211 */ /* 0x000fe200078010ff */
[----:B------:R-:W-:Y:S01]  /*1060*/  IMAD.MOV.U32 R0, RZ, RZ, RZ ;  /* 0x000000ffff007224 */ /* 0x000fe200078e00ff */
[----:B------:R-:W-:-:S03]  /*1070*/  @P1 IADD3 R7, R3, R7, RZ ;  /* 0x0000000703071210 */ /* 0x000fc60007ffe0ff */
[----:B------:R-:W-:Y:S01]  /*1080*/  IMAD.MOV.U32 R240, RZ, RZ, R6 ;  /* 0x000000fffff07224 */ /* 0x000fe200078e0006 */
[----:B------:R-:W-:-:S04]  /*1090*/  @P1 LEA.HI.X R0, R2, R5, R7, 0x2, P0 ;  /* 0x0000000502001211 */ /* 0x000fc800000f1407 */
[----:B------:R-:W-:Y:S02]  /*10a0*/  MOV R241, R0 ;  /* 0x0000000000f17202 */ /* 0x000fe40000000f00 */
[----:B------:R-:W-:-:S04]  /*10b0*/  ISETP.NE.U32.AND P0, PT, R240, RZ, PT ;  /* 0x000000fff000720c */ /* 0x000fc80003f05070 */
[----:B------:R-:W-:-:S13]  /*10c0*/  ISETP.NE.AND.EX P0, PT, R241, RZ, PT, P0 ;  /* 0x000000fff100720c */ /* 0x000fda0003f05300 */
[----:B----4-:R-:W-:Y:S05]  /*10d0*/  @!P0 BRA `(.L_x_4575) ;  /* 0x0000000400688947 */ /* 0x010fea0003800000 */
[----:B------:R-:W2:Y:S04]  /*10e0*/  LD.E R13, desc[UR6][R30.64+0x170] ;  /* 0x000170061e0d7980 */ /* 0x000ea8000c101900 */
[----:B------:R-:W3:Y:S01]  /*10f0*/  LD.E R14, desc[UR6][R30.64+0x68] ;  /* 0x000068061e0e7980 */ /* 0x000ee2000c101900 */
[----:B------:R-:W-:-:S03]  /*1100*/  LEA R16, R36, 0xffffffc0, 0x6 ;  /* 0xffffffc024107811 */ /* 0x000fc600078e30ff */
[----:B------:R-:W4:Y:S01]  /*1110*/  LD.E.64 R120, desc[UR6][R30.64+0x38] ;  /* 0x000038061e787980 */ /* 0x000f22000c101b00 */
[----:B------:R-:W-:-:S03]  /*1120*/  IABS R6, R16 ;  /* 0x0000001000067213 */ /* 0x000fc60000000000 */
[----:B------:R-:W4:Y:S04]  /*1130*/  LD.E.64 R8, desc[UR6][R30.64+0x28] ;  /* 0x000028061e087980 */ /* 0x000f28000c101b00 */
[----:B-----5:R-:W4:Y:S04]  /*1140*/  LD.E.64 R10, desc[UR6][R30.64+0x50] ;  /* 0x000050061e0a7980 */ /* 0x020f28000c101b00 */
[----:B------:R-:W5:Y:S04]  /*1150*/  LD.E.64 R22, desc[UR6][R30.64+0x58] ;  /* 0x000058061e167980 */ /* 0x000f68000c101b00 */
[----:B------:R-:W5:Y:S01]  /*1160*/  LD.E.64 R164, desc[UR6][R30.64+0x40] ;  /* 0x000040061ea47980 */ /* 0x000f62000c101b00 */
        /* <DEDUP_REMOVED lines=9> */
[----:B------:R-:W-:Y:S01]  /*1200*/  IMAD.HI.U32 R5, R3, R0, R2 ;  /* 0x0000000003057227 */ /* 0x000fe200078e0002 */
[----:B------:R-:W-:-:S03]  /*1210*/  IADD3 R0, RZ, -R7, RZ ;  /* 0x80000007ff007210 */ /* 0x000fc60007ffe0ff */
[----:B------:R-:W-:Y:S02]  /*1220*/  IMAD.MOV.U32 R3, RZ, RZ, R6 ;  /* 0x000000ffff037224 */ /* 0x000fe400078e0006 */
[----:B------:R-:W-:Y:S01]  /*1230*/  IMAD.MOV.U32 R2, RZ, RZ, R0 ;  /* 0x000000ffff027224 */ /* 0x000fe200078e0000 */
[----:B------:R-:W2:Y:S01]  /*1240*/  LD.E.64 R6, desc[UR6][R30.64+0x20] ;  /* 0x000020061e067980 */ /* 0x000ea2000c101b00 */
        /* <DEDUP_REMOVED lines=13> */
[----:B------:R-:W-:-:S05]  /*1320*/  IMAD.WIDE R2, R5, 0x4, R240 ;  /* 0x0000000405027825 */ /* 0x000fca00078e02f0 */
[----:B------:R1:W2:Y:S01]  /*1330*/  LD.E R12, desc[UR6][R2.64] ;  /* 0x00000006020c7980 */ /* 0x0002a2000c101900 */
[----:B---3--:R-:W-:-:S04]  /*1340*/  IABS R4, R14 ;  /* 0x0000000e00047213 */ /* 0x008fc80000000000 */
[----:B-1----:R-:W1:Y:S08]  /*1350*/  I2F.RP R2, R4 ;  /* 0x0000000400027306 */ /* 0x002e700000209400 */
[----:B-1----:R-:W1:Y:S02]  /*1360*/  MUFU.RCP R2, R2 ;  /* 0x0000000200027308 */ /* 0x002e640000001000 */
[----:B-1----:R-:W-:-:S06]  /*1370*/  VIADD R2, R2, 0xffffffe ;  /* 0x0ffffffe02027836 */ /* 0x002fcc0000000000 */
[----:B------:R-:W1:Y:S01]  /*1380*/  F2I.FTZ.U32.TRUNC.NTZ R3, R2 ;  /* 0x0000000200037305 */ /* 0x000e62000021f000 */
[----:B------:R-:W-:Y:S02]  /*1390*/  IABS R17, R29 ;  /* 0x0000001d00117213 */ /* 0x000fe40000000000 */
[----:B------:R-:W-:Y:S02]  /*13a0*/  IABS R15, R14 ;  /* 0x0000000e000f7213 */ /* 0x000fe40000000000 */
[----:B-1----:R-:W-:Y:S01]  /*13b0*/  IADD3 R0, RZ, -R3, RZ ;  /* 0x80000003ff007210 */ /* 0x002fe20007ffe0ff */
[----:B------:R-:W-:-:S04]  /*13c0*/  IMAD.MOV.U32 R2, RZ, RZ, RZ ;  /* 0x000000ffff027224 */ /* 0x000fc800078e00ff */
[----:B------:R-:W-:-:S04]  /*13d0*/  IMAD R0, R0, R4, RZ ;  /* 0x0000000400007224 */ /* 0x000fc800078e02ff */
[----:B------:R-:W-:Y:S01]  /*13e0*/  IMAD.HI.U32 R2, R3, R0, R2 ;  /* 0x0000000003027227 */ /* 0x000fe200078e0002 */
[----:B------:R-:W-:-:S03]  /*13f0*/  MOV R3, R17 ;  /* 0x0000001100037202 */ /* 0x000fc60000000f00 */
[----:B------:R-:W-:Y:S02]  /*1400*/  IMAD.MOV R0, RZ, RZ, -R15 ;  /* 0x000000ffff007224 */ /* 0x000fe400078e0a0f */
[----:B------:R-:W-:-:S04]  /*1410*/  IMAD.HI.U32 R2, R2, R3, RZ ;  /* 0x0000000302027227 */ /* 0x000fc800078e00ff */
[----:B------:R-:W-:-:S05]  /*1420*/  IMAD R0, R2, R0, R3 ;  /* 0x0000000002007224 */ /* 0x000fca00078e0203 */
[----:B------:R-:W-:-:S13]  /*1430*/  ISETP.GT.U32.AND P1, PT, R4, R0, PT ;  /* 0x000000000400720c */ /* 0x000fda0003f24070 */
[----:B------:R-:W-:-:S04]  /*1440*/  @!P1 IADD3 R0, R0, -R4, RZ ;  /* 0x8000000400009210 */ /* 0x000fc80007ffe0ff */
[----:B------:R-:W-:Y:S02]  /*1450*/  ISETP.GE.U32.AND P2, PT, R0, R4, PT ;  /* 0x000000040000720c */ /* 0x000fe40003f46070 */
[----:B------:R-:W-:Y:S01]  /*1460*/  LOP3.LUT R0, R29, R14, RZ, 0x3c, !PT ;  /* 0x0000000e1d007212 */ /* 0x000fe200078e3cff */
[----:B------:R-:W-:Y:S01]  /*1470*/  IMAD.MOV R5, RZ, RZ, -R5 ;  /* 0x000000ffff057224 */ /* 0x000fe200078e0a05 */
[----:B------:R-:W-:Y:S02]  /*1480*/  @!P1 IADD3 R2, R2, 0x1, RZ ;  /* 0x0000000102029810 */ /* 0x000fe40007ffe0ff */
[----:B------:R-:W-:Y:S01]  /*1490*/  ISETP.GE.AND P0, PT, R0, RZ, PT ;  /* 0x000000ff0000720c */ /* 0x000fe20003f06270 */
[----:B------:R-:W-:Y:S01]  /*14a0*/  IMAD R13, R13, R5, R16 ;  /* 0x000000050d0d7224 */ /* 0x000fe200078e0210 */
[----:B------:R-:W-:-:S05]  /*14b0*/  ISETP.NE.AND P1, PT, R14, RZ, PT ;  /* 0x000000ff0e00720c */ /* 0x000fca0003f25270 */
[----:B------:R-:W-:Y:S01]  /*14c0*/  @P2 VIADD R2, R2, 0x1 ;  /* 0x0000000102022836 */ /* 0x000fe20000000000 */
[----:B------:R-:W-:Y:S01]  /*14d0*/  SHF.R.S32.HI R21, RZ, 0x1f, R13 ;  /* 0x0000001fff157819 */ /* 0x000fe2000001140d */
[----:B----4-:R-:W-:Y:S02]  /*14e0*/  IMAD R4, R121, R13, RZ ;  /* 0x0000000d79047224 */ /* 0x010fe400078e02ff */
[----:B------:R-:W-:Y:S02]  /*14f0*/  IMAD.MOV.U32 R0, RZ, RZ, R2 ;  /* 0x000000ffff007224 */ /* 0x000fe400078e0002 */
[----:B------:R-:W-:Y:S02]  /*1500*/  IMAD R4, R120, R21, R4 ;  /* 0x0000001578047224 */ /* 0x000fe400078e0204 */
[----:B------:R-:W-:Y:S01]  /*1510*/  @!P0 IMAD.MOV R0, RZ, RZ, -R0 ;  /* 0x000000ffff008224 */ /* 0x000fe200078e0a00 */
[----:B------:R-:W-:-:S04]  /*1520*/  @!P1 LOP3.LUT R0, RZ, R14, RZ, 0x33, !PT ;  /* 0x0000000eff009212 */ /* 0x000fc800078e33ff */
[----:B------:R-:W-:Y:S02]  /*1530*/  SHF.R.S32.HI R32, RZ, 0x1f, R0 ;  /* 0x0000001fff207819 */ /* 0x000fe40000011400 */
[----:B------:R-:W-:Y:S02]  /*1540*/  MOV R18, R0 ;  /* 0x0000000000127202 */ /* 0x000fe40000000f00 */
[----:B--2---:R-:W-:Y:S01]  /*1550*/  SHF.R.S32.HI R15, RZ, 0x1f, R12 ;  /* 0x0000001fff0f7819 */ /* 0x004fe2000001140c */
[----:B------:R-:W-:-:S04]  /*1560*/  IMAD R3, R7, R12, RZ ;  /* 0x0000000c07037224 */ /* 0x000fc800078e02ff */
[C---:B------:R-:W-:Y:S02]  /*1570*/  IMAD R3, R6.reuse, R15, R3 ;  /* 0x0000000f06037224 */ /* 0x040fe400078e0203 */
[----:B------:R-:W-:-:S05]  /*1580*/  IMAD.WIDE.U32 R6, R6, R12, RZ ;  /* 0x0000000c06067225 */ /* 0x000fca00078e00ff */
[----:B------:R-:W-:Y:S02]  /*1590*/  IADD3 R3, R7, R3, RZ ;  /* 0x0000000307037210 */ /* 0x000fe40007ffe0ff */
[----:B------:R-:W-:-:S05]  /*15a0*/  MOV R2, R6 ;  /* 0x0000000600027202 */ /* 0x000fca0000000f00 */
[----:B------:R-:W-:-:S04]  /*15b0*/  IMAD.WIDE.U32 R2, R13, R120, R2 ;  /* 0x000000780d027225 */ /* 0x000fc800078e0002 */
[----:B------:R-:W-:Y:S01]  /*15c0*/  IMAD R5, R9, R12, RZ ;  /* 0x0000000c09057224 */ /* 0x000fe200078e02ff */
[----:B------:R-:W-:Y:S01]  /*15d0*/  IADD3 R3, R3, R4, RZ ;  /* 0x0000000403037210 */ /* 0x000fe20007ffe0ff */
[----:B------:R-:W-:Y:S02]  /*15e0*/  IMAD R4, R11, R0, RZ ;  /* 0x000000000b047224 */ /* 0x000fe400078e02ff */
[----:B------:R-:W-:-:S04]  /*15f0*/  IMAD.WIDE.U32 R6, R8, R12, RZ ;  /* 0x0000000c08067225 */ /* 0x000fc800078e00ff */
[----:B------:R-:W-:Y:S02]  /*1600*/  IMAD R8, R8, R15, R5 ;  /* 0x0000000f08087224 */ /* 0x000fe400078e0205 */
[----:B------:R-:W-:-:S04]  /*1610*/  IMAD.WIDE.U32 R2, R0, R10, R2 ;  /* 0x0000000a00027225 */ /* 0x000fc800078e0002 */
[----:B------:R-:W-:Y:S01]  /*1620*/  IMAD R4, R10, R32, R4 ;  /* 0x000000200a047224 */ /* 0x000fe200078e0204 */
[----:B------:R-:W-:Y:S01]  /*1630*/  IADD3 R12, R7, R8, RZ ;  /* 0x00000008070c7210 */ /* 0x000fe20007ffe0ff */
[----:B------:R-:W-:Y:S01]  /*1640*/  IMAD.MOV.U32 R9, RZ, RZ, R6 ;  /* 0x000000ffff097224 */ /* 0x000fe200078e0006 */
[----:B------:R-:W-:Y:S01]  /*1650*/  MOV R24, R2 ;  /* 0x0000000200187202 */ /* 0x000fe20000000f00 */
[----:B------:R-:W-:Y:S01]  /*1660*/  IMAD.IADD R25, R3, 0x1, R4 ;  /* 0x0000000103197824 */ /* 0x000fe200078e0204 */
[----:B------:R-:W-:Y:S05]  /*1670*/  BRA `(.L_x_4576) ;  /* 0x0000000400487947 */ /* 0x000fea0003800000 */
.L_x_4575:
        /* <DEDUP_REMOVED lines=8> */
[----:B------:R-:W-:-:S02]  /*1700*/  IABS R5, R29 ;  /* 0x0000001d00057213 */ /* 0x000fc40000000000 */
[----:B-----5:R-:W-:Y:S02]  /*1710*/  @!P3 SHF.R.S32.HI R13, RZ, 0x1f, R11 ;  /* 0x0000001fff0db819 */ /* 0x020fe4000001140b */
[----:B--2---:R-:W-:-:S04]  /*1720*/  IABS R8, R12 ;  /* 0x0000000c00087213 */ /* 0x004fc80000000000 */
[----:B------:R-:W2:Y:S08]  /*1730*/  I2F.RP R2, R8 ;  /* 0x0000000800027306 */ /* 0x000eb00000209400 */
[----:B--2---:R-:W2:Y:S02]  /*1740*/  MUFU.RCP R2, R2 ;  /* 0x0000000200027308 */ /* 0x004ea40000001000 */
[----:B--2---:R-:W-:-:S06]  /*1750*/  IADD3 R2, R2, 0xffffffe, RZ ;  /* 0x0ffffffe02027810 */ /* 0x004fcc0007ffe0ff */
[----:B------:R-:W2:Y:S01]  /*1760*/  F2I.FTZ.U32.TRUNC.NTZ R3, R2 ;  /* 0x0000000200037305 */ /* 0x000ea2000021f000 */
[----:B------:R-:W-:Y:S01]  /*1770*/  IABS R4, R12 ;  /* 0x0000000c00047213 */ /* 0x000fe20000000000 */
[----:B--2---:R-:W-:Y:S01]  /*1780*/  IMAD.MOV R0, RZ, RZ, -R3 ;  /* 0x000000ffff007224 */ /* 0x004fe200078e0a03 */
[----:B------:R-:W-:-:S03]  /*1790*/  MOV R2, RZ ;  /* 0x000000ff00027202 */ /* 0x000fc60000000f00 */
[----:B------:R-:W-:-:S04]  /*17a0*/  IMAD R0, R0, R8, RZ ;  /* 0x0000000800007224 */ /* 0x000fc800078e02ff */
[----:B------:R-:W-:Y:S01]  /*17b0*/  IMAD.HI.U32 R2, R3, R0, R2 ;  /* 0x0000000003027227 */ /* 0x000fe200078e0002 */
[----:B------:R-:W-:-:S03]  /*17c0*/  IADD3 R0, RZ, -R4, RZ ;  /* 0x80000004ff007210 */ /* 0x000fc60007ffe0ff */
[----:B------:R-:W-:-:S04]  /*17d0*/  IMAD.MOV.U32 R3, RZ, RZ, R5 ;  /* 0x000000ffff037224 */ /* 0x000fc800078e0005 */
[----:B------:R-:W-:Y:S01]  /*17e0*/  IMAD.HI.U32 R9, R2, R3, RZ ;  /* 0x0000000302097227 */ /* 0x000fe200078e00ff */
[----:B------:R-:W-:-:S03]  /*17f0*/  @!P3 SHF.R.S32.HI R5, RZ, 0x1f, R10 ;  /* 0x0000001fff05b819 */ /* 0x000fc6000001140a */
[----:B------:R-:W-:Y:S02]  /*1800*/  IMAD R0, R9, R0, R3 ;  /* 0x0000000009007224 */ /* 0x000fe400078e0203 */
[----:B---3--:R-:W-:-:S03]  /*1810*/  @!P3 IMAD R2, R121, R10, RZ ;  /* 0x0000000a7902b224 */ /* 0x008fc600078e02ff */
[----:B------:R-:W-:Y:S01]  /*1820*/  ISETP.GT.U32.AND P0, PT, R8, R0, PT ;  /* 0x000000000800720c */ /* 0x000fe20003f04070 */
[----:B------:R-:W-:Y:S02]  /*1830*/  @!P3 IMAD R5, R5, R120, R2 ;  /* 0x000000780505b224 */ /* 0x000fe400078e0202 */
[----:B------:R-:W-:-:S04]  /*1840*/  @!P3 IMAD.WIDE.U32 R2, R120, R10, RZ ;  /* 0x0000000a7802b225 */ /* 0x000fc800078e00ff */
[----:B------:R-:W-:Y:S01]  /*1850*/  @P3 IMAD.IADD R4, R10, 0x1, R15 ;  /* 0x000000010a043824 */ /* 0x000fe200078e020f */
[----:B------:R-:W-:Y:S01]  /*1860*/  @!P3 IADD3 R3, R3, R5, RZ ;  /* 0x000000050303b210 */ /* 0x000fe20007ffe0ff */
[----:B----4-:R-:W-:Y:S02]  /*1870*/  @!P3 IMAD R7, R7, R11, RZ ;  /* 0x0000000b0707b224 */ /* 0x010fe400078e02ff */
[-C--:B------:R-:W-:Y:S02]  /*1880*/  @P3 IMAD R14, R121, R4.reuse, RZ ;  /* 0x00000004790e3224 */ /* 0x080fe400078e02ff */
[----:B------:R-:W-:Y:S02]  /*1890*/  @!P0 IMAD.IADD R0, R0, 0x1, -R8 ;  /* 0x0000000100008824 */ /* 0x000fe400078e0a08 */
[----:B------:R-:W-:-:S04]  /*18a0*/  @P3 IMAD.WIDE.U32 R4, R120, R4, RZ ;  /* 0x0000000478043225 */ /* 0x000fc800078e00ff */
[----:B------:R-:W-:Y:S01]  /*18b0*/  @!P3 IMAD.WIDE.U32 R2, R6, R11, R2 ;  /* 0x0000000b0602b225 */ /* 0x000fe200078e0002 */
[----:B------:R-:W-:-:S03]  /*18c0*/  ISETP.GE.U32.AND P2, PT, R0, R8, PT ;  /* 0x000000080000720c */ /* 0x000fc60003f46070 */
[----:B------:R-:W-:Y:S01]  /*18d0*/  @!P3 IMAD R7, R6, R13, R7 ;  /* 0x0000000d0607b224 */ /* 0x000fe200078e0207 */
[----:B------:R-:W-:Y:S02]  /*18e0*/  LEA R13, R36, 0xffffffc0, 0x6 ;  /* 0xffffffc0240d7811 */ /* 0x000fe400078e30ff */
[----:B------:R-:W-:Y:S02]  /*18f0*/  @P3 IADD3 R5, R5, R14, RZ ;  /* 0x0000000e05053210 */ /* 0x000fe40007ffe0ff */
[----:B------:R-:W-:Y:S01]  /*1900*/  @!P3 MOV R4, R2 ;  /* 0x000000020004b202 */ /* 0x000fe20000000f00 */
[----:B------:R-:W-:Y:S01]  /*1910*/  @!P3 IMAD R2, R165, R10, RZ ;  /* 0x0000000aa502b224 */ /* 0x000fe200078e02ff */
[----:B------:R-:W-:Y:S02]  /*1920*/  @!P3 SHF.R.S32.HI R0, RZ, 0x1f, R10 ;  /* 0x0000001fff00b819 */ /* 0x000fe4000001140a */
[----:B------:R-:W-:Y:S01]  /*1930*/  @!P3 IADD3 R5, R3, R7, RZ ;  /* 0x000000070305b210 */ /* 0x000fe20007ffe0ff */
[----:B------:R-:W-:Y:S01]  /*1940*/  IMAD R3, R121, R13, RZ ;  /* 0x0000000d79037224 */ /* 0x000fe200078e02ff */
[----:B------:R-:W-:Y:S01]  /*1950*/  SHF.R.S32.HI R21, RZ, 0x1f, R13 ;  /* 0x0000001fff157819 */ /* 0x000fe2000001140d */
[----:B------:R-:W-:Y:S01]  /*1960*/  @!P3 IMAD R8, R0, R164, R2 ;  /* 0x000000a40008b224 */ /* 0x000fe200078e0202 */
[----:B------:R-:W-:Y:S01]  /*1970*/  LOP3.LUT R6, R29, R12, RZ, 0x3c, !PT ;  /* 0x0000000c1d067212 */ /* 0x000fe200078e3cff */
[----:B------:R-:W-:-:S02]  /*1980*/  IMAD.MOV.U32 R2, RZ, RZ, R4 ;  /* 0x000000ffff027224 */ /* 0x000fc400078e0004 */
[----:B------:R-:W-:Y:S01]  /*1990*/  IMAD R0, R21, R120, R3 ;  /* 0x0000007815007224 */ /* 0x000fe200078e0203 */
[----:B------:R-:W-:Y:S02]  /*19a0*/  MOV R3, R5 ;  /* 0x0000000500037202 */ /* 0x000fe40000000f00 */
[----:B------:R-:W-:Y:S02]  /*19b0*/  ISETP.GE.AND P1, PT, R6, RZ, PT ;  /* 0x000000ff0600720c */ /* 0x000fe40003f26270 */
[----:B------:R-:W-:Y:S02]  /*19c0*/  @!P0 IADD3 R9, R9, 0x1, RZ ;  /* 0x0000000109098810 */ /* 0x000fe40007ffe0ff */
[----:B------:R-:W-:Y:S01]  /*19d0*/  ISETP.NE.AND P0, PT, R12, RZ, PT ;  /* 0x000000ff0c00720c */ /* 0x000fe20003f05270 */
[----:B------:R-:W-:-:S04]  /*19e0*/  IMAD.WIDE.U32 R2, R120, R13, R2 ;  /* 0x0000000d78027225 */ /* 0x000fc800078e0002 */
[----:B------:R-:W-:Y:S01]  /*19f0*/  @P2 VIADD R9, R9, 0x1 ;  /* 0x0000000109092836 */ /* 0x000fe20000000000 */
[----:B------:R-:W-:Y:S01]  /*1a00*/  IADD3 R5, R3, R0, RZ ;  /* 0x0000000003057210 */ /* 0x000fe20007ffe0ff */
[----:B------:R-:W-:-:S04]  /*1a10*/  @!P3 IMAD.WIDE.U32 R6, R164, R10, RZ ;  /* 0x0000000aa406b225 */ /* 0x000fc800078e00ff */
[----:B------:R-:W-:Y:S01]  /*1a20*/  IMAD.MOV.U32 R0, RZ, RZ, R9 ;  /* 0x000000ffff007224 */ /* 0x000fe200078e0009 */
[----:B------:R-:W-:Y:S02]  /*1a30*/  MOV R4, R2 ;  /* 0x0000000200047202 */ /* 0x000fe40000000f00 */
[----:B------:R-:W-:Y:S01]  /*1a40*/  @!P3 IADD3 R3, R7, R8, RZ ;  /* 0x000000080703b210 */ /* 0x000fe20007ffe0ff */
[----:B------:R-:W-:Y:S01]  /*1a50*/  @!P1 IMAD.MOV R0, RZ, RZ, -R0 ;  /* 0x000000ffff009224 */ /* 0x000fe200078e0a00 */
[----:B------:R-:W-:Y:S02]  /*1a60*/  @!P3 MOV R2, R6 ;  /* 0x000000060002b202 */ /* 0x000fe40000000f00 */
[----:B------:R-:W-:Y:S01]  /*1a70*/  @!P0 LOP3.LUT R0, RZ, R12, RZ, 0x33, !PT ;  /* 0x0000000cff008212 */ /* 0x000fe200078e33ff */
[----:B------:R-:W-:Y:S01]  /*1a80*/  @!P3 IMAD R7, R17, R11, RZ ;  /* 0x0000000b1107b224 */ /* 0x000fe200078e02ff */
[----:B------:R-:W-:Y:S02]  /*1a90*/  @P3 IADD3 R8, R10, R15, RZ ;  /* 0x0000000f0a083210 */ /* 0x000fe40007ffe0ff */
[----:B------:R-:W-:Y:S01]  /*1aa0*/  @!P3 SHF.R.S32.HI R6, RZ, 0x1f, R11 ;  /* 0x0000001fff06b819 */ /* 0x000fe2000001140b */
[----:B------:R-:W-:Y:S01]  /*1ab0*/  IMAD R10, R19, R0, RZ ;  /* 0x00000000130a7224 */ /* 0x000fe200078e02ff */
[----:B------:R-:W-:Y:S01]  /*1ac0*/  SHF.R.S32.HI R32, RZ, 0x1f, R0 ;  /* 0x0000001fff207819 */ /* 0x000fe20000011400 */
[----:B------:R-:W-:-:S02]  /*1ad0*/  @P3 IMAD R12, R165, R8, RZ ;  /* 0x00000008a50c3224 */ /* 0x000fc400078e02ff */
[----:B------:R-:W-:Y:S02]  /*1ae0*/  @!P3 IMAD R14, R16, R6, R7 ;  /* 0x00000006100eb224 */ /* 0x000fe400078e0207 */
        /* <DEDUP_REMOVED lines=11> */
.L_x_4576:
[----:B------:R-:W-:Y:S05]  /*1ba0*/  BSYNC B0 ;  /* 0x0000000000007941 */ /* 0x000fea0003800000 */
.L_x_4574:
        /* <DEDUP_REMOVED lines=9> */
[----:B-1----:R-:W-:-:S04]  /*1c40*/  SHF.R.S32.HI R26, RZ, 0x1f, R188 ;  /* 0x0000001fff1a7819 */ /* 0x002fc800000114bc */
[CC--:B------:R-:W-:Y:S02]  /*1c50*/  LEA.HI R3, R26.reuse, R188.reuse, RZ, 0x4 ;  /* 0x000000bc1a037211 */ /* 0x0c0fe400078f20ff */
[----:B------:R-:W-:Y:S02]  /*1c60*/  LEA.HI R14, R26, R188, RZ, 0x3 ;  /* 0x000000bc1a0e7211 */ /* 0x000fe400078f18ff */
[----:B------:R-:W-:Y:S02]  /*1c70*/  SHF.R.S32.HI R8, RZ, 0x4, R3 ;  /* 0x00000004ff087819 */ /* 0x000fe40000011403 */
[----:B------:R-:W-:Y:S02]  /*1c80*/  LOP3.LUT R0, R14, 0xfffffff8, RZ, 0xc0, !PT ;  /* 0xfffffff80e007812 */ /* 0x000fe400078ec0ff */
[C---:B------:R-:W-:Y:S02]  /*1c90*/  LEA.HI R2, R3.reuse, R8, RZ, 0x1 ;  /* 0x0000000803027211 */ /* 0x040fe400078f08ff */
[----:B------:R-:W-:Y:S01]  /*1ca0*/  LOP3.LUT R3, R3, 0xfffffff0, RZ, 0xc0, !PT ;  /* 0xfffffff003037812 */ /* 0x000fe200078ec0ff */
[----:B------:R-:W-:Y:S01]  /*1cb0*/  IMAD.IADD R169, R188, 0x1, -R0 ;  /* 0x00000001bca97824 */ /* 0x000fe200078e0a00 */
[----:B------:R-:W-:-:S02]  /*1cc0*/  LOP3.LUT R2, R2, 0xfffffffe, RZ, 0xc0, !PT ;  /* 0xfffffffe02027812 */ /* 0x000fc400078ec0ff */
[----:B------:R-:W-:Y:S01]  /*1cd0*/  SHF.R.S32.HI R118, RZ, 0x3, R14 ;  /* 0x00000003ff767819 */ /* 0x000fe2000001140e */
[----:B------:R-:W-:Y:S02]  /*1ce0*/  IMAD.IADD R0, R188, 0x1, -R3 ;  /* 0x00000001bc007824 */ /* 0x000fe400078e0a03 */
[----:B------:R-:W-:Y:S02]  /*1cf0*/  IMAD.IADD R186, R8, 0x1, -R2 ;  /* 0x0000000108ba7824 */ /* 0x000fe400078e0a02 */
[----:B------:R-:W-:Y:S01]  /*1d00*/  IMAD.SHL.U32 R2, R118, 0x40, RZ ;  /* 0x0000004076027824 */ /* 0x000fe200078e00ff */
[----:B------:R-:W-:Y:S01]  /*1d10*/  SHF.R.S32.HI R15, RZ, 0x1f, R0 ;  /* 0x0000001fff0f7819 */ /* 0x000fe20000011400 */
[----:B------:R-:W-:-:S03]  /*1d20*/  IMAD.SHL.U32 R20, R169, 0x8, RZ ;  /* 0x00000008a9147824 */ /* 0x000fc600078e00ff */
[----:B------:R-:W-:Y:S02]  /*1d30*/  LEA.HI R15, R15, R0, RZ, 0x3 ;  /* 0x000000000f0f7211 */ /* 0x000fe400078f18ff */
[----:B------:R-:W-:Y:S02]  /*1d40*/  LOP3.LUT R3, R2, 0x1c0, RZ, 0xc0, !PT ;  /* 0x000001c002037812 */ /* 0x000fe400078ec0ff */
[----:B------:R-:W-:Y:S02]  /*1d50*/  LOP3.LUT R8, R15, 0xfffffff8, RZ, 0xc0, !PT ;  /* 0xfffffff80f087812 */ /* 0x000fe400078ec0ff */
[----:B------:R-:W-:Y:S01]  /*1d60*/  IADD3 R2, P1, R20, R9, RZ ;  /* 0x0000000914027210 */ /* 0x000fe20007f3e0ff */
[----:B-----5:R-:W-:Y:S01]  /*1d70*/  IMAD R14, R21, R164, RZ ;  /* 0x000000a4150e7224 */ /* 0x020fe200078e02ff */
[----:B------:R-:W-:Y:S02]  /*1d80*/  LOP3.LUT R9, R3, 0x38, R20, 0xf8, !PT ;  /* 0x0000003803097812 */ /* 0x000fe400078ef814 */
[----:B------:R-:W-:-:S02]  /*1d90*/  SHF.R.U32.HI R16, RZ, 0x3, R3 ;  /* 0x00000003ff107819 */ /* 0x000fc40000011603 */
[----:B------:R-:W-:Y:S01]  /*1da0*/  LEA.HI R17, R26, R188, RZ, 0x6 ;  /* 0x000000bc1a117211 */ /* 0x000fe200078f30ff */
[----:B------:R-:W-:Y:S01]  /*1db0*/  IMAD.IADD R0, R0, 0x1, -R8 ;  /* 0x0000000100007824 */ /* 0x000fe200078e0a08 */
[----:B------:R-:W-:Y:S02]  /*1dc0*/  SHF.R.S32.HI R21, RZ, 0x1f, R20 ;  /* 0x0000001fff157819 */ /* 0x000fe40000011414 */
[----:B------:R-:W-:Y:S01]  /*1dd0*/  LOP3.LUT R16, R9, R16, RZ, 0x3c, !PT ;  /* 0x0000001009107212 */ /* 0x000fe200078e3cff */
[----:B------:R-:W-:Y:S02]  /*1de0*/  IMAD.SHL.U32 R9, R17, 0x8, RZ ;  /* 0x0000000811097824 */ /* 0x000fe400078e00ff */
[----:B------:R-:W-:Y:S02]  /*1df0*/  IMAD.X R3, R21, 0x1, R12, P1 ;  /* 0x0000000115037824 */ /* 0x000fe400008e060c */
[----:B------:R-:W-:Y:S01]  /*1e00*/  IMAD.SHL.U32 R8, R0, 0x40, RZ ;  /* 0x0000004000087824 */ /* 0x000fe200078e00ff */
[----:B------:R-:W-:Y:S01]  /*1e10*/  LOP3.LUT R235, R16, 0xfffffe00, R9, 0xf8, !PT ;  /* 0xfffffe0010eb7812 */ /* 0x000fe200078ef809 */
[----:B------:R-:W-:-:S02]  /*1e20*/  IMAD R12, R13, R165, R14 ;  /* 0x000000a50d0c7224 */ /* 0x000fc400078e020e */
[----:B------:R-:W-:Y:S01]  /*1e30*/  IMAD.WIDE.U32 R2, R13, R164, R2 ;  /* 0x000000a40d027225 */ /* 0x000fe200078e0002 */
[----:B------:R-:W-:-:S03]  /*1e40*/  LOP3.LUT R8, R8, 0x1c0, RZ, 0xc0, !PT ;  /* 0x000001c008087812 */ /* 0x000fc600078ec0ff */
[----:B------:R-:W-:Y:S02]  /*1e50*/  IMAD.SHL.U32 R9, R186, 0x8, RZ ;  /* 0x00000008ba097824 */ /* 0x000fe400078e00ff */
[----:B------:R-:W-:Y:S01]  /*1e60*/  IMAD.IADD R3, R3, 0x1, R12 ;  /* 0x0000000103037824 */ /* 0x000fe200078e020c */
[----:B------:R-:W-:Y:S02]  /*1e70*/  SHF.R.U32.HI R12, RZ, 0x3, R8 ;  /* 0x00000003ff0c7819 */ /* 0x000fe40000011608 */
[----:B------:R-:W-:Y:S02]  /*1e80*/  LOP3.LUT R13, R8, 0x8, R9, 0xf8, !PT ;  /* 0x00000008080d7812 */ /* 0x000fe400078ef809 */
[C---:B------:R-:W-:Y:S02]  /*1e90*/  LOP3.LUT P3, RZ, R0.reuse, 0x4, RZ, 0xc0, !PT ;  /* 0x0000000400ff7812 */ /* 0x040fe4000786c0ff */
[----:B------:R-:W-:Y:S01]  /*1ea0*/  LOP3.LUT P2, RZ, R0, 0x2, RZ, 0xc0, !PT ;  /* 0x0000000200ff7812 */ /* 0x000fe2000784c0ff */
[----:B------:R-:W-:Y:S01]  /*1eb0*/  IMAD R0, R23, R18, RZ ;  /* 0x0000001217007224 */ /* 0x000fe200078e02ff */
[----:B------:R-:W-:-:S02]  /*1ec0*/  LOP3.LUT R47, R13, R12, RZ, 0x3c, !PT ;  /* 0x0000000c0d2f7212 */ /* 0x000fc400078e3cff */
[----:B------:R-:W-:Y:S01]  /*1ed0*/  SHF.R.S32.HI R190, RZ, 0x1f, R33 ;  /* 0x0000001fffbe7819 */ /* 0x000fe20000011421 */
[----:B------:R-:W-:-:S04]  /*1ee0*/  IMAD.WIDE.U32 R8, R18, R22, R2 ;  /* 0x0000001612087225 */ /* 0x000fc800078e0002 */
[----:B------:R-:W-:Y:S02]  /*1ef0*/  IMAD R14, R32, R22, R0 ;  /* 0x00000016200e7224 */ /* 0x000fe400078e0200 */
[C---:B------:R-:W-:Y:S01]  /*1f00*/  VIADD R22, R20.reuse, 0x40 ;  /* 0x0000004014167836 */ /* 0x040fe20000000000 */
[----:B------:R-:W-:Y:S02]  /*1f10*/  SHF.R.S32.HI R179, RZ, 0x1f, R29 ;  /* 0x0000001fffb37819 */ /* 0x000fe4000001141d */
[----:B------:R-:W-:Y:S01]  /*1f20*/  SHF.R.S32.HI R119, RZ, 0x1f, R118 ;  /* 0x0000001fff777819 */ /* 0x000fe20000011476 */
[C---:B------:R-:W-:Y:S02]  /*1f30*/  VIADD R23, R20.reuse, 0xc0 ;  /* 0x000000c014177836 */ /* 0x040fe40000000000 */
[----:B------:R-:W-:Y:S02]  /*1f40*/  VIADD R19, R20, 0x80 ;  /* 0x0000008014137836 */ /* 0x000fe40000000000 */
[----:B------:R-:W-:-:S02]  /*1f50*/  IMAD.IADD R9, R9, 0x1, R14 ;  /* 0x0000000109097824 */ /* 0x000fc400078e020e */
[----:B------:R-:W-:-:S04]  /*1f60*/  IMAD.WIDE.U32 R172, R118, R164, R8 ;  /* 0x000000a476ac7225 */ /* 0x000fc800078e0008 */
[----:B------:R-:W-:Y:S02]  /*1f70*/  IMAD.MOV.U32 R48, RZ, RZ, 0x10 ;  /* 0x00000010ff307424 */ /* 0x000fe400078e00ff */
[----:B------:R-:W-:Y:S01]  /*1f80*/  IMAD.MOV.U32 R46, RZ, RZ, 0x20 ;  /* 0x00000020ff2e7424 */ /* 0x000fe200078e00ff */
        /* <DEDUP_REMOVED lines=9> */
[-C--:B---3--:R-:W-:Y:S02]  /*2020*/  @!P0 IMAD R16, R7, R33.reuse, RZ ;  /* 0x0000002107108224 */ /* 0x088fe400078e02ff */
[----:B------:R-:W-:-:S04]  /*2030*/  @!P0 IMAD.WIDE.U32 R12, R6, R33, RZ ;  /* 0x00000021060c8225 */ /* 0x000fc800078e00ff */
[----:B------:R-:W-:Y:S02]  /*2040*/  @!P0 IMAD R6, R6, R190, R16 ;  /* 0x000000be06068224 */ /* 0x000fe400078e0210 */
[----:B------:R-:W-:Y:S02]  /*2050*/  @!P0 IMAD.MOV.U32 R2, RZ, RZ, R12 ;  /* 0x000000ffff028224 */ /* 0x000fe400078e000c */
[----:B------:R-:W-:Y:S02]  /*2060*/  @P0 IMAD.IADD R0, R3, 0x1, R0 ;  /* 0x0000000103000824 */ /* 0x000fe400078e0200 */
[----:B------:R-:W-:Y:S01]  /*2070*/  @!P0 IMAD.IADD R0, R13, 0x1, R6 ;  /* 0x000000010d008824 */ /* 0x000fe200078e0206 */
[----:B------:R-:W-:Y:S01]  /*2080*/  IADD3 R2, P1, R20, R2, RZ ;  /* 0x0000000214027210 */ /* 0x000fe20007f3e0ff */
[----:B------:R-:W-:Y:S02]  /*2090*/  @P0 IMAD.MOV.U32 R152, RZ, RZ, R4 ;  /* 0x000000ffff980224 */ /* 0x000fe400078e0004 */
[----:B------:R-:W-:-:S02]  /*20a0*/  @P0 IMAD.MOV.U32 R153, RZ, RZ, R5 ;  /* 0x000000ffff990224 */ /* 0x000fc400078e0005 */
[----:B------:R-:W-:Y:S02]  /*20b0*/  IMAD.SHL.U32 R7, R15, 0x40, RZ ;  /* 0x000000400f077824 */ /* 0x000fe400078e00ff */
[----:B------:R-:W-:Y:S02]  /*20c0*/  @!P0 IMAD.MOV.U32 R152, RZ, RZ, R4 ;  /* 0x000000ffff988224 */ /* 0x000fe400078e0004 */
[----:B------:R-:W-:Y:S01]  /*20d0*/  @!P0 IMAD.MOV.U32 R153, RZ, RZ, R5 ;  /* 0x000000ffff998224 */ /* 0x000fe200078e0005 */
[----:B------:R-:W-:Y:S02]  /*20e0*/  ISETP.GE.AND P0, PT, R22, R154, PT ;  /* 0x0000009a1600720c */ /* 0x000fe40003f06270 */
[----:B------:R-:W-:Y:S02]  /*20f0*/  IADD3.X R3, R21, R0, RZ, P1, !PT ;  /* 0x0000000015037210 */ /* 0x000fe40000ffe4ff */
[----:B------:R-:W-:Y:S01]  /*2100*/  LOP3.LUT R47, R47, 0xfffffe00, R7, 0xf8, !PT ;  /* 0xfffffe002f2f7812 */ /* 0x000fe200078ef807 */
[----:B----4-:R-:W-:Y:S01]  /*2110*/  IMAD R7, R11, R29, RZ ;  /* 0x0000001d0b077224 */ /* 0x010fe200078e02ff */
[----:B------:R-:W-:-:S02]  /*2120*/  SEL R0, RZ, 0xffffffff, P0 ;  /* 0xffffffffff007807 */ /* 0x000fc40000000000 */
[----:B------:R-:W-:Y:S01]  /*2130*/  ISETP.GE.AND P1, PT, R20, R154, PT ;  /* 0x0000009a1400720c */ /* 0x000fe20003f26270 */
[----:B------:R-:W-:Y:S02]  /*2140*/  IMAD R7, R10, R179, R7 ;  /* 0x000000b30a077224 */ /* 0x000fe400078e0207 */
[----:B------:R-:W-:Y:S01]  /*2150*/  IMAD.WIDE.U32 R2, R29, R10, R2 ;  /* 0x0000000a1d027225 */ /* 0x000fe200078e0002 */
[----:B------:R-:W-:-:S03]  /*2160*/  SEL R6, RZ, 0x1, P1 ;  /* 0x00000001ff067807 */ /* 0x000fc60000800000 */
[----:B------:R-:W-:Y:S02]  /*2170*/  IMAD.SHL.U32 R0, R0, 0x2, RZ ;  /* 0x0000000200007824 */ /* 0x000fe400078e00ff */
[----:B------:R-:W-:-:S04]  /*2180*/  IMAD.WIDE R4, R28, 0x40, R118 ;  /* 0x000000401c047825 */ /* 0x000fc800078e0276 */
[----:B------:R-:W-:Y:S01]  /*2190*/  IMAD.IADD R3, R3, 0x1, R7 ;  /* 0x0000000103037824 */ /* 0x000fe200078e0207 */
[----:B------:R-:W-:Y:S01]  /*21a0*/  LOP3.LUT R7, R0, 0x2, R6, 0xe2, !PT ;  /* 0x0000000200077812 */ /* 0x000fe200078ee206 */
[----:B------:R-:W-:-:S04]  /*21b0*/  IMAD R0, R5, R152, RZ ;  /* 0x0000009805007224 */ /* 0x000fc800078e02ff */
[----:B------:R-:W-:Y:S01]  /*21c0*/  IMAD R10, R4, R153, R0 ;  /* 0x00000099040a7224 */ /* 0x000fe200078e0200 */
[----:B------:R-:W-:-:S04]  /*21d0*/  SHF.R.S32.HI R0, RZ, 0x1f, R140 ;  /* 0x0000001fff007819 */ /* 0x000fc8000001148c */
[----:B------:R-:W-:Y:S02]  /*21e0*/  LEA.HI R0, R0, R140, RZ, 0x6 ;  /* 0x0000008c00007211 */ /* 0x000fe400078f30ff */
[----:B------:R-:W-:Y:S02]  /*21f0*/  ISETP.GE.AND P0, PT, R23, R154, PT ;  /* 0x0000009a1700720c */ /* 0x000fe40003f06270 */
[----:B------:R-:W-:Y:S01]  /*2200*/  SHF.R.S32.HI R0, RZ, 0x6, R0 ;  /* 0x00000006ff007819 */ /* 0x000fe20000011400 */
[----:B------:R-:W-:Y:S01]  /*2210*/  IMAD.WIDE.U32 R138, R4, R152, R2 ;  /* 0x00000098048a7225 */ /* 0x000fe200078e0002 */
[----:B------:R-:W-:Y:S02]  /*2220*/  SEL R5, RZ, 0x8, P0 ;  /* 0x00000008ff057807 */ /* 0x000fe40000000000 */
[----:B------:R-:W-:Y:S02]  /*2230*/  VIMNMX R126, RZ, R0, !PT ;  /* 0x00000000ff7e7248 */ /* 0x000fe40007fe0100 */
[----:B------:R-:W-:Y:S01]  /*2240*/  IADD3 R2, P0, R20, R24, RZ ;  /* 0x0000001814027210 */ /* 0x000fe20007f1e0ff */
[----:B------:R-:W-:Y:S01]  /*2250*/  @!P4 IMAD.MOV.U32 R35, RZ, RZ, RZ ;  /* 0x000000ffff23c224 */ /* 0x000fe200078e00ff */
[----:B------:R-:W-:Y:S01]  /*2260*/  ISETP.GT.AND P4, PT, R36, R126, PT ;  /* 0x0000007e2400720c */ /* 0x000fe20003f84270 */
[----:B------:R-:W-:Y:S01]  /*2270*/  IMAD R4, R121, R118, RZ ;  /* 0x0000007679047224 */ /* 0x000fe200078e02ff */
[----:B------:R-:W-:Y:S01]  /*2280*/  ISETP.GE.AND P1, PT, R19, R154, PT ;  /* 0x0000009a1300720c */ /* 0x000fe20003f26270 */
[----:B------:R-:W-:-:S02]  /*2290*/  IMAD.X R3, R21, 0x1, R25, P0 ;  /* 0x0000000115037824 */ /* 0x000fc400000e0619 */
[----:B------:R-:W-:Y:S01]  /*22a0*/  IMAD R0, R165, R118, RZ ;  /* 0x00000076a5007224 */ /* 0x000fe200078e02ff */
[----:B------:R-:W-:Y:S01]  /*22b0*/  SEL R6, RZ, 0x4, P1 ;  /* 0x00000004ff067807 */ /* 0x000fe20000800000 */
[-C--:B------:R-:W-:Y:S02]  /*22c0*/  IMAD R4, R119, R120.reuse, R4 ;  /* 0x0000007877047224 */ /* 0x080fe400078e0204 */
[----:B------:R-:W-:-:S04]  /*22d0*/  IMAD.WIDE.U32 R176, R118, R120, R2 ;  /* 0x0000007876b07225 */ /* 0x000fc800078e0002 */
[----:B------:R-:W-:Y:S01]  /*22e0*/  IMAD R0, R119, R164, R0 ;  /* 0x000000a477007224 */ /* 0x000fe200078e0200 */
[----:B------:R-:W-:Y:S01]  /*22f0*/  LOP3.LUT R242, R5, R7, R6, 0xfe, !PT ;  /* 0x0000000705f27212 */ /* 0x000fe200078efe06 */
[----:B------:R-:W-:Y:S01]  /*2300*/  IMAD.IADD R175, R177, 0x1, R4 ;  /* 0x00000001b1af7824 */ /* 0x000fe200078e0204 */
[----:B------:R-:W-:Y:S01]  /*2310*/  LEA.HI R5, R26, R188, RZ, 0x5 ;  /* 0x000000bc1a057211 */ /* 0x000fe200078f28ff */
[----:B------:R-:W-:Y:S01]  /*2320*/  IMAD.IADD R171, R173, 0x1, R0 ;  /* 0x00000001adab7824 */ /* 0x000fe200078e0200 */
[----:B------:R-:W-:Y:S02]  /*2330*/  LEA R245, P1, R176, R160, 0x1 ;  /* 0x000000a0b0f57211 */ /* 0x000fe400078208ff */
[----:B------:R-:W-:Y:S01]  /*2340*/  LEA R243, P0, R172, R162, 0x1 ;  /* 0x000000a2acf37211 */ /* 0x000fe200078008ff */
[----:B------:R-:W-:Y:S01]  /*2350*/  IMAD.IADD R155, R139, 0x1, R10 ;  /* 0x000000018b9b7824 */ /* 0x000fe200078e020a */
[----:B------:R-:W-:Y:S02]  /*2360*/  SHF.R.S32.HI R187, RZ, 0x5, R5 ;  /* 0x00000005ffbb7819 */ /* 0x000fe40000011405 */
[----:B------:R-:W-:-:S02]  /*2370*/  LEA.HI.X R247, R176, R161, R175, 0x1, P1 ;  /* 0x000000a1b0f77211 */ /* 0x000fc400008f0caf */
[----:B------:R-:W-:Y:S01]  /*2380*/  LEA.HI.X R239, R172, R163, R171, 0x1, P0 ;  /* 0x000000a3acef7211 */ /* 0x000fe200000f0cab */
        /* <DEDUP_REMOVED lines=12> */
[----:B------:R-:W-:Y:S01]  /*2450*/  LEA R25, R36, 0xffffffc0, 0x6 ;  /* 0xffffffc024197811 */ /* 0x000fe200078e30ff */
[----:B------:R-:W-:Y:S01]  /*2460*/  IMAD.WIDE.U32 R136, R164, 0x60, RZ ;  /* 0x00000060a4887825 */ /* 0x000fe200078e00ff */
[----:B------:R-:W-:-:S02]  /*2470*/  SHF.L.U64.HI R115, R120, 0x5, R121 ;  /* 0x0000000578737819 */ /* 0x000fc40000010279 */
[----:B------:R-:W-:Y:S01]  /*2480*/  SHF.L.U32 R94, R120, 0x5, RZ ;  /* 0x00000005785e7819 */ /* 0x000fe200000006ff */
[C---:B------:R-:W-:Y:S01]  /*2490*/  VIADD R73, R118.reuse, 0x10 ;  /* 0x0000001076497836 */ /* 0x040fe20000000000 */
[----:B------:R-:W-:Y:S01]  /*24a0*/  MOV R65, R243 ;  /* 0x000000f300417202 */ /* 0x000fe20000000f00 */
[C---:B------:R-:W-:Y:S02]  /*24b0*/  VIADD R74, R118.reuse, 0x20 ;  /* 0x00000020764a7836 */ /* 0x040fe40000000000 */
[----:B------:R-:W-:Y:S02]  /*24c0*/  VIADD R75, R118, 0x30 ;  /* 0x00000030764b7836 */ /* 0x000fe40000000000 */
[----:B------:R-:W-:Y:S02]  /*24d0*/  IMAD.MOV.U32 R50, RZ, RZ, R245 ;  /* 0x000000ffff327224 */ /* 0x000fe400078e00f5 */
[----:B------:R-:W-:Y:S02]  /*24e0*/  IMAD.MOV.U32 R51, RZ, RZ, R247 ;  /* 0x000000ffff337224 */ /* 0x000fe400078e00f7 */
[----:B------:R-:W-:-:S02]  /*24f0*/  IMAD.MOV.U32 R64, RZ, RZ, R239 ;  /* 0x000000ffff407224 */ /* 0x000fc400078e00ef */
[----:B--2---:R-:W-:-:S04]  /*2500*/  IMAD R0, R5, R33, RZ ;  /* 0x0000002105007224 */ /* 0x004fc800078e02ff */
[----:B------:R-:W-:Y:S02]  /*2510*/  IMAD R0, R4, R190, R0 ;  /* 0x000000be04007224 */ /* 0x000fe400078e0200 */
[----:B------:R-:W-:-:S04]  /*2520*/  IMAD.WIDE.U32 R4, R33, R4, R20 ;  /* 0x0000000421047225 */ /* 0x000fc800078e0014 */
[----:B---3--:R-:W-:Y:S02]  /*2530*/  IMAD R24, R7, R33, RZ ;  /* 0x0000002107187224 */ /* 0x008fe400078e02ff */
[----:B------:R-:W-:Y:S02]  /*2540*/  IMAD.IADD R7, R5, 0x1, R0 ;  /* 0x0000000105077824 */ /* 0x000fe400078e0200 */
[----:B------:R-:W-:Y:S01]  /*2550*/  IMAD R5, R6, R190, R24 ;  /* 0x000000be06057224 */ /* 0x000fe200078e0218 */
[----:B------:R-:W-:Y:S01]  /*2560*/  SHF.R.S32.HI R24, RZ, 0x1f, R25 ;  /* 0x0000001fff187819 */ /* 0x000fe20000011419 */
[----:B------:R-:W-:-:S04]  /*2570*/  IMAD.WIDE.U32 R10, R33, R6, R20 ;  /* 0x00000006210a7225 */ /* 0x000fc800078e0014 */
[----:B----4-:R-:W-:Y:S02]  /*2580*/  IMAD R0, R3, R25, RZ ;  /* 0x0000001903007224 */ /* 0x010fe400078e02ff */
[----:B------:R-:W-:Y:S01]  /*2590*/  IMAD.MOV.U32 R6, RZ, RZ, R4 ;  /* 0x000000ffff067224 */ /* 0x000fe200078e0004 */
[----:B------:R-:W-:Y:S01]  /*25a0*/  MOV R4, R10 ;  /* 0x0000000a00047202 */ /* 0x000fe20000000f00 */
[----:B------:R-:W-:Y:S02]  /*25b0*/  IMAD R0, R2, R24, R0 ;  /* 0x0000001802007224 */ /* 0x000fe400078e0200 */
[----:B------:R-:W-:-:S04]  /*25c0*/  IMAD.WIDE.U32 R6, R25, R2, R6 ;  /* 0x0000000219067225 */ /* 0x000fc800078e0006 */
[-C--:B-----5:R-:W-:Y:S02]  /*25d0*/  IMAD R33, R67, R25.reuse, RZ ;  /* 0x0000001943217224 */ /* 0x0a0fe400078e02ff */
[----:B------:R-:W-:Y:S02]  /*25e0*/  IMAD.IADD R5, R11, 0x1, R5 ;  /* 0x000000010b057824 */ /* 0x000fe400078e0205 */
[----:B------:R-:W-:Y:S02]  /*25f0*/  IMAD.IADD R7, R7, 0x1, R0 ;  /* 0x0000000107077824 */ /* 0x000fe400078e0200 */
[----:B------:R-:W-:Y:S02]  /*2600*/  IMAD R0, R9, R18, RZ ;  /* 0x0000001209007224 */ /* 0x000fe400078e02ff */
[C---:B------:R-:W-:Y:S02]  /*2610*/  IMAD R10, R66.reuse, R24, R33 ;  /* 0x00000018420a7224 */ /* 0x040fe400078e0221 */
[----:B------:R-:W-:Y:S01]  /*2620*/  IMAD.WIDE.U32 R4, R66, R25, R4 ;  /* 0x0000001942047225 */ /* 0x000fe200078e0004 */
[----:B------:R-:W-:-:S03]  /*2630*/  SHF.R.S32.HI R9, RZ, 0x1f, R140 ;  /* 0x0000001fff097819 */ /* 0x000fc6000001148c */
[C---:B------:R-:W-:Y:S02]  /*2640*/  IMAD R24, R8.reuse, R32, R0 ;  /* 0x0000002008187224 */ /* 0x040fe400078e0200 */
[----:B------:R-:W-:Y:S01]  /*2650*/  IMAD.WIDE.U32 R6, R8, R18, R6 ;  /* 0x0000001208067225 */ /* 0x000fe200078e0006 */
[----:B------:R-:W-:-:S03]  /*2660*/  IADD3 R8, P0, -R140, R118, RZ ;  /* 0x000000768c087210 */ /* 0x000fc60007f1e1ff */
[----:B------:R-:W-:Y:S02]  /*2670*/  IMAD.IADD R5, R5, 0x1, R10 ;  /* 0x0000000105057824 */ /* 0x000fe400078e020a */
[-C--:B------:R-:W-:Y:S02]  /*2680*/  IMAD R0, R13, R18.reuse, RZ ;  /* 0x000000120d007224 */ /* 0x080fe400078e02ff */
[----:B------:R-:W-:Y:S01]  /*2690*/  IMAD.WIDE.U32 R4, R12, R18, R4 ;  /* 0x000000120c047225 */ /* 0x000fe200078e0004 */
[----:B------:R-:W-:-:S03]  /*26a0*/  LEA.HI R10, R34, R34, RZ, 0x1 ;  /* 0x00000022220a7211 */ /* 0x000fc600078f08ff */
[----:B------:R-:W-:Y:S02]  /*26b0*/  IMAD R11, R12, R32, R0 ;  /* 0x000000200c0b7224 */ /* 0x000fe400078e0200 */
[----:B------:R-:W-:Y:S02]  /*26c0*/  IMAD.X R0, R119, 0x1, ~R9, P0 ;  /* 0x0000000177007824 */ /* 0x000fe400000e0e09 */
[----:B------:R-:W-:Y:S02]  /*26d0*/  IMAD.IADD R5, R5, 0x1, R11 ;  /* 0x0000000105057824 */ /* 0x000fe400078e020b */
[C---:B------:R-:W-:Y:S02]  /*26e0*/  IMAD R11, R0.reuse, R2, RZ ;  /* 0x00000002000b7224 */ /* 0x040fe400078e02ff */
[----:B------:R-:W-:Y:S01]  /*26f0*/  IMAD R9, R0, R66, RZ ;  /* 0x0000004200097224 */ /* 0x000fe200078e02ff */
[----:B------:R-:W-:Y:S01]  /*2700*/  SHF.R.S32.HI R0, RZ, 0x1, R10 ;  /* 0x00000001ff007819 */ /* 0x000fe2000001140a */
[----:B------:R-:W-:Y:S01]  /*2710*/  IMAD.IADD R7, R7, 0x1, R24 ;  /* 0x0000000107077824 */ /* 0x000fe200078e0218 */
[----:B------:R-:W-:Y:S01]  /*2720*/  IADD3 R13, R25, R35, RZ ;  /* 0x00000023190d7210 */ /* 0x000fe20007ffe0ff */
[----:B------:R-:W-:-:S02]  /*2730*/  IMAD R49, R67, R8, R9 ;  /* 0x0000000843317224 */ /* 0x000fc400078e0209 */
[----:B------:R-:W-:Y:S02]  /*2740*/  IMAD R9, R118, R0, R170 ;  /* 0x0000000076097224 */ /* 0x000fe400078e02aa */
[-C--:B------:R-:W-:Y:S02]  /*2750*/  IMAD R12, R3, R8.reuse, R11 ;  /* 0x00000008030c7224 */ /* 0x080fe400078e020b */
[----:B------:R-:W-:Y:S02]  /*2760*/  IMAD R10, R0, R13, RZ ;  /* 0x0000000d000a7224 */ /* 0x000fe400078e02ff */
[----:B------:R-:W-:-:S04]  /*2770*/  IMAD.WIDE.U32 R6, R2, R8, R6 ;  /* 0x0000000802067225 */ /* 0x000fc800078e0006 */
[----:B------:R-:W-:-:S04]  /*2780*/  IMAD.WIDE.U32 R4, R66, R8, R4 ;  /* 0x0000000842047225 */ /* 0x000fc800078e0004 */
[----:B------:R-:W-:Y:S01]  /*2790*/  IMAD.IADD R8, R170, 0x1, R9 ;  /* 0x00000001aa087824 */ /* 0x000fe200078e0209 */
[----:B------:R-:W-:Y:S01]  /*27a0*/  IADD3 R12, R7, R12, RZ ;  /* 0x0000000c070c7210 */ /* 0x000fe20007ffe0ff */
[----:B------:R-:W-:Y:S01]  /*27b0*/  IMAD.IADD R49, R5, 0x1, R49 ;  /* 0x0000000105317824 */ /* 0x000fe200078e0231 */
[C---:B------:R-:W-:Y:S02]  /*27c0*/  IADD3 R5, P3, R10.reuse, R9, RZ ;  /* 0x000000090a057210 */ /* 0x040fe40007f7e0ff */
[----:B------:R-:W-:Y:S02]  /*27d0*/  IADD3 R7, P2, R10, R8, RZ ;  /* 0x000000080a077210 */ /* 0x000fe40007f5e0ff */
[----:B------:R-:W-:Y:S01]  /*27e0*/  SHF.R.S32.HI R11, RZ, 0x1f, R10 ;  /* 0x0000001fff0b7819 */ /* 0x000fe2000001140a */
[----:B------:R-:W-:Y:S01]  /*27f0*/  IMAD.SHL.U32 R24, R5, 0x2, RZ ;  /* 0x0000000205187824 */ /* 0x000fe200078e00ff */
[----:B------:R-:W-:Y:S01]  /*2800*/  LEA R127, P1, R6, R28, 0x1 ;  /* 0x0000001c067f7211 */ /* 0x000fe200078208ff */
[----:B------:R-:W-:Y:S01]  /*2810*/  IMAD.SHL.U32 R63, R7, 0x2, RZ ;  /* 0x00000002073f7824 */ /* 0x000fe200078e00ff */
[----:B------:R-:W-:-:S02]  /*2820*/  LEA R56, P0, R4, R26, 0x1 ;  /* 0x0000001a04387211 */ /* 0x000fc400078008ff */
[-C--:B------:R-:W-:Y:S02]  /*2830*/  LEA.HI.X.SX32 R9, R9, R11.reuse, 0x1, P3 ;  /* 0x0000000b09097211 */ /* 0x080fe400018f0eff */
[----:B------:R-:W-:Y:S02]  /*2840*/  LEA.HI.X.SX32 R8, R8, R11, 0x1, P2 ;  /* 0x0000000b08087211 */ /* 0x000fe400010f0eff */
[----:B------:R-:W-:Y:S02]  /*2850*/  LEA.HI.X R125, R6, R29, R12, 0x1, P1 ;  /* 0x0000001d067d7211 */ /* 0x000fe400008f0c0c */
[----:B------:R-:W-:Y:S02]  /*2860*/  LEA.HI.X R49, R4, R27, R49, 0x1, P0 ;  /* 0x0000001b04317211 */ /* 0x000fe400000f0c31 */
[----:B------:R-:W-:Y:S02]  /*2870*/  IADD3 R44, P1, R14, R24, RZ ;  /* 0x000000180e2c7210 */ /* 0x000fe40007f3e0ff */
[----:B------:R-:W-:-:S02]  /*2880*/  SHF.L.U64.HI R5, R5, 0x1, R9 ;  /* 0x0000000105057819 */ /* 0x000fc40000010209 */
[-C--:B------:R-:W-:Y:S02]  /*2890*/  IADD3 R62, P3, R14, R63.reuse, RZ ;  /* 0x0000003f0e3e7210 */ /* 0x080fe40007f7e0ff */
[C---:B------:R-:W-:Y:S02]  /*28a0*/  IADD3 R24, P0, R16.reuse, R24, RZ ;  /* 0x0000001810187210 */ /* 0x040fe40007f1e0ff */
[----:B------:R-:W-:Y:S02]  /*28b0*/  SHF.L.U64.HI R7, R7, 0x1, R8 ;  /* 0x0000000107077819 */ /* 0x000fe40000010208 */
[----:B------:R-:W-:Y:S01]  /*28c0*/  IADD3 R63, P2, R16, R63, RZ ;  /* 0x0000003f103f7210 */ /* 0x000fe20007f5e0ff */
[----:B------:R-:W-:Y:S01]  /*28d0*/  IMAD.X R25, R17, 0x1, R5, P0 ;  /* 0x0000000111197824 */ /* 0x000fe200000e0605 */
[C---:B------:R-:W-:Y:S02]  /*28e0*/  IADD3 R82, P0, R244.reuse, 0xc0, RZ ;  /* 0x000000c0f4527810 */ /* 0x040fe40007f1e0ff */
[----:B------:R-:W-:Y:S01]  /*28f0*/  IADD3.X R45, R15, R5, RZ, P1, !PT ;  /* 0x000000050f2d7210 */ /* 0x000fe20000ffe4ff */
[----:B------:R-:W-:Y:S01]  /*2900*/  IMAD.X R60, R17, 0x1, R7, P2 ;  /* 0x00000001113c7824 */ /* 0x000fe200010e0607 */
[----:B------:R-:W-:-:S02]  /*2910*/  IADD3 R84, P2, R244, 0x40, RZ ;  /* 0x00000040f4547810 */ /* 0x000fc40007f5e0ff */
[----:B------:R-:W-:Y:S01]  /*2920*/  IADD3 R83, P1, R244, 0x80, RZ ;  /* 0x00000080f4537810 */ /* 0x000fe20007f3e0ff */
[--C-:B------:R-:W-:Y:S01]  /*2930*/  IMAD.X R103, RZ, RZ, R249.reuse, P0 ;  /* 0x000000ffff677224 */ /* 0x100fe200000e06f9 */
[-C--:B------:R-:W-:Y:S02]  /*2940*/  IADD3.X R105, RZ, R249.reuse, RZ, P2, !PT ;  /* 0x000000f9ff697210 */ /* 0x080fe400017fe4ff */
[----:B------:R-:W-:Y:S01]  /*2950*/  SHF.L.U32 R68, R0, 0x4, RZ ;  /* 0x0000000400447819 */ /* 0x000fe200000006ff */
[----:B------:R-:W-:Y:S01]  /*2960*/  IMAD.X R104, RZ, RZ, R249, P1 ;  /* 0x000000ffff687224 */ /* 0x000fe200008e06f9 */
[-C--:B------:R-:W-:Y:S01]  /*2970*/  IADD3 R81, P2, R84, R244.reuse, RZ ;  /* 0x000000f454517210 */ /* 0x080fe20007f5e0ff */
[----:B------:R-:W-:Y:S01]  /*2980*/  IMAD.SHL.U32 R159, R66, 0x10, RZ ;  /* 0x00000010429f7824 */ /* 0x000fe200078e00ff */
[-C--:B------:R-:W-:Y:S02]  /*2990*/  IADD3 R79, P0, R82, R244.reuse, RZ ;  /* 0x000000f4524f7210 */ /* 0x080fe40007f1e0ff */
[-C--:B------:R-:W-:Y:S01]  /*29a0*/  IADD3 R80, P1, R83, R244.reuse, RZ ;  /* 0x000000f453507210 */ /* 0x080fe20007f3e0ff */
[C---:B------:R-:W-:Y:S01]  /*29b0*/  VIADD R133, R68.reuse, 0x40 ;  /* 0x0000004044857836 */ /* 0x040fe20000000000 */
[C---:B------:R-:W-:Y:S01]  /*29c0*/  IADD3 R132, R68.reuse, 0x80, RZ ;  /* 0x0000008044847810 */ /* 0x040fe20007ffe0ff */
[----:B------:R-:W-:Y:S01]  /*29d0*/  VIADD R131, R68, 0xc0 ;  /* 0x000000c044837836 */ /* 0x000fe20000000000 */
[C---:B------:R-:W-:Y:S01]  /*29e0*/  SHF.L.U32 R4, R164.reuse, 0x5, RZ ;  /* 0x00000005a4047819 */ /* 0x040fe200000006ff */
[----:B------:R-:W-:Y:S01]  /*29f0*/  IMAD.X R61, R15, 0x1, R7, P3 ;  /* 0x000000010f3d7824 */ /* 0x000fe200018e0607 */
[----:B------:R-:W-:Y:S01]  /*2a00*/  SHF.L.U64.HI R7, R164, 0x5, R165 ;  /* 0x00000005a4077819 */ /* 0x000fe200000102a5 */
[----:B------:R-:W-:Y:S01]  /*2a10*/  IMAD.X R102, R105, 0x1, R249, P2 ;  /* 0x0000000169667824 */ /* 0x000fe200010e06f9 */
[----:B------:R-:W-:Y:S01]  /*2a20*/  SHF.L.U64.HI R166, R66, 0x4, R67 ;  /* 0x0000000442a67819 */ /* 0x000fe20000010243 */
[----:B------:R-:W-:Y:S01]  /*2a30*/  IMAD.X R100, R103, 0x1, R249, P0 ;  /* 0x0000000167647824 */ /* 0x000fe200000e06f9 */
[----:B------:R-:W-:Y:S01]  /*2a40*/  IADD3.X R101, R104, R249, RZ, P1, !PT ;  /* 0x000000f968657210 */ /* 0x000fe20000ffe4ff */
[----:B------:R-:W-:Y:S01]  /*2a50*/  IMAD R6, R165, 0x60, RZ ;  /* 0x00000060a5067824 */ /* 0x000fe200078e02ff */
[-C--:B------:R-:W-:Y:S01]  /*2a60*/  IADD3 R92, P3, R80, R244.reuse, RZ ;  /* 0x000000f4505c7210 */ /* 0x080fe20007f7e0ff */
[----:B------:R-:W-:Y:S01]  /*2a70*/  IMAD.SHL.U32 R167, R66, 0x20, RZ ;  /* 0x0000002042a77824 */ /* 0x000fe200078e00ff */
[----:B------:R-:W-:-:S02]  /*2a80*/  IADD3 R91, P2, R79, R244, RZ ;  /* 0x000000f44f5b7210 */ /* 0x000fc40007f5e0ff */
[----:B------:R-:W-:Y:S01]  /*2a90*/  IADD3 R78, P0, R159, 0xc0, RZ ;  /* 0x000000c09f4e7810 */ /* 0x000fe20007f1e0ff */
[----:B------:R-:W-:Y:S01]  /*2aa0*/  IMAD.IADD R143, R68, 0x1, R133 ;  /* 0x00000001448f7824 */ /* 0x000fe200078e0285 */
[----:B------:R-:W-:Y:S01]  /*2ab0*/  LOP3.LUT R5, R242, 0xffff, RZ, 0xc0, !PT ;  /* 0x0000fffff2057812 */ /* 0x000fe200078ec0ff */
[C---:B------:R-:W-:Y:S01]  /*2ac0*/  IMAD.IADD R141, R68.reuse, 0x1, R131 ;  /* 0x00000001448d7824 */ /* 0x040fe200078e0283 */
[----:B------:R-:W-:Y:S02]  /*2ad0*/  IADD3 R93, P4, R81, R244, RZ ;  /* 0x000000f4515d7210 */ /* 0x000fe40007f9e0ff */
[C---:B------:R-:W-:Y:S02]  /*2ae0*/  IADD3 R76, P5, R159.reuse, 0x40, RZ ;  /* 0x000000409f4c7810 */ /* 0x040fe40007fbe0ff */
[----:B------:R-:W-:Y:S01]  /*2af0*/  IADD3 R77, P1, R159, 0x80, RZ ;  /* 0x000000809f4d7810 */ /* 0x000fe20007f3e0ff */
[----:B------:R-:W-:Y:S01]  /*2b00*/  IMAD.IADD R149, R137, 0x1, R6 ;  /* 0x0000000189957824 */ /* 0x000fe200078e0206 */
[----:B------:R-:W-:Y:S01]  /*2b10*/  IADD3 R142, R68, R132, RZ ;  /* 0x00000084448e7210 */ /* 0x000fe20007ffe0ff */
[C---:B------:R-:W-:Y:S01]  /*2b20*/  IMAD.SHL.U32 R150, R4.reuse, 0x2, RZ ;  /* 0x0000000204967824 */ /* 0x040fe200078e00ff */
[----:B------:R-:W-:Y:S01]  /*2b30*/  SHF.L.U64.HI R151, R4, 0x1, R7 ;  /* 0x0000000104977819 */ /* 0x000fe20000010207 */
[--C-:B------:R-:W-:Y:S01]  /*2b40*/  IMAD.X R113, R101, 0x1, R249.reuse, P3 ;  /* 0x0000000165717824 */ /* 0x100fe200018e06f9 */
[C---:B------:R-:W-:Y:S01]  /*2b50*/  LOP3.LUT R69, R5.reuse, 0x1, RZ, 0xc0, !PT ;  /* 0x0000000105457812 */ /* 0x040fe200078ec0ff */
[----:B------:R-:W-:Y:S01]  /*2b60*/  IMAD.X R112, R100, 0x1, R249, P2 ;  /* 0x0000000164707824 */ /* 0x000fe200010e06f9 */
[C---:B------:R-:W-:Y:S01]  /*2b70*/  LOP3.LUT R72, R5.reuse, 0x2, RZ, 0xc0, !PT ;  /* 0x0000000205487812 */ /* 0x040fe200078ec0ff */
[----:B------:R-:W-:Y:S01]  /*2b80*/  IMAD.X R99, RZ, RZ, R166, P0 ;  /* 0x000000ffff637224 */ /* 0x000fe200000e06a6 */
[C---:B------:R-:W-:Y:S01]  /*2b90*/  LOP3.LUT R71, R5.reuse, 0x4, RZ, 0xc0, !PT ;  /* 0x0000000405477812 */ /* 0x040fe200078ec0ff */
[----:B------:R-:W-:Y:S01]  /*2ba0*/  IMAD.WIDE.U32 R134, R2, 0x60, RZ ;  /* 0x0000006002867825 */ /* 0x000fe200078e00ff */
[----:B------:R-:W-:-:S02]  /*2bb0*/  LOP3.LUT R70, R5, 0x8, RZ, 0xc0, !PT ;  /* 0x0000000805467812 */ /* 0x000fc400078ec0ff */
[C-C-:B------:R-:W-:Y:S01]  /*2bc0*/  SHF.L.U64.HI R7, R2.reuse, 0x4, R3.reuse ;  /* 0x0000000402077819 */ /* 0x140fe20000010203 */
[C---:B------:R-:W-:Y:S01]  /*2bd0*/  IMAD.SHL.U32 R5, R2.reuse, 0x10, RZ ;  /* 0x0000001002057824 */ /* 0x040fe200078e00ff */
[----:B------:R-:W-:Y:S01]  /*2be0*/  SHF.L.U64.HI R6, R2, 0x5, R3 ;  /* 0x0000000502067819 */ /* 0x000fe20000010203 */
[----:B------:R-:W-:Y:S01]  /*2bf0*/  IMAD R3, R3, 0x60, RZ ;  /* 0x0000006003037824 */ /* 0x000fe200078e02ff */
[----:B------:R-:W-:Y:S01]  /*2c00*/  IADD3.X R97, RZ, R166, RZ, P5, !PT ;  /* 0x000000a6ff617210 */ /* 0x000fe20002ffe4ff */
[----:B------:R-:W-:Y:S01]  /*2c10*/  IMAD.X R114, R102, 0x1, R249, P4 ;  /* 0x0000000166727824 */ /* 0x000fe200020e06f9 */
[----:B------:R-:W-:Y:S01]  /*2c20*/  SHF.L.U32 R4, R2, 0x5, RZ ;  /* 0x0000000502047819 */ /* 0x000fe200000006ff */
[----:B------:R-:W-:Y:S01]  /*2c30*/  IMAD.X R98, RZ, RZ, R166, P1 ;  /* 0x000000ffff627224 */ /* 0x000fe200008e06a6 */
[----:B------:R-:W-:Y:S01]  /*2c40*/  SHF.L.U64.HI R168, R66, 0x5, R67 ;  /* 0x0000000542a87819 */ /* 0x000fe20000010243 */
[----:B------:R-:W-:Y:S01]  /*2c50*/  IMAD.SHL.U32 R96, R0, 0x20, RZ ;  /* 0x0000002000607824 */ /* 0x000fe200078e00ff */
[-C--:B------:R-:W-:Y:S01]  /*2c60*/  IADD3 R85, P5, R76, R159.reuse, RZ ;  /* 0x0000009f4c557210 */ /* 0x080fe20007fbe0ff */
[----:B------:R-:W-:Y:S01]  /*2c70*/  IMAD R95, R0, 0x30, RZ ;  /* 0x00000030005f7824 */ /* 0x000fe200078e02ff */
[----:B------:R-:W-:Y:S01]  /*2c80*/  IADD3 R87, P3, R167, R76, RZ ;  /* 0x0000004ca7577210 */ /* 0x000fe20007f7e0ff */
[----:B------:R-:W-:Y:S01]  /*2c90*/  IMAD.IADD R124, R68, 0x1, R143 ;  /* 0x00000001447c7824 */ /* 0x000fe200078e028f */
[----:B------:R-:W-:Y:S01]  /*2ca0*/  IADD3 R88, P2, R78, R159, RZ ;  /* 0x0000009f4e587210 */ /* 0x000fe20007f5e0ff */
[----:B------:R-:W-:Y:S01]  /*2cb0*/  IMAD.IADD R122, R68, 0x1, R141 ;  /* 0x00000001447a7824 */ /* 0x000fe200078e028d */
[----:B------:R-:W-:-:S02]  /*2cc0*/  IADD3 R90, P0, R78, R167, RZ ;  /* 0x000000a74e5a7210 */ /* 0x000fc40007f1e0ff */
[----:B------:R-:W-:Y:S02]  /*2cd0*/  IADD3 R86, P4, R77, R159, RZ ;  /* 0x0000009f4d567210 */ /* 0x000fe40007f9e0ff */
[----:B------:R-:W-:Y:S02]  /*2ce0*/  IADD3 R89, P1, R167, R77, RZ ;  /* 0x0000004da7597210 */ /* 0x000fe40007f3e0ff */
[----:B------:R-:W-:Y:S01]  /*2cf0*/  IADD3 R123, R68, R142, RZ ;  /* 0x0000008e447b7210 */ /* 0x000fe20007ffe0ff */
[----:B------:R-:W-:Y:S01]  /*2d00*/  IMAD.MOV.U32 R27, RZ, RZ, R36 ;  /* 0x000000ffff1b7224 */ /* 0x000fe200078e0024 */
[C---:B------:R-:W-:Y:S01]  /*2d10*/  SHF.L.U64.HI R148, R5.reuse, 0x1, R7 ;  /* 0x0000000105947819 */ /* 0x040fe20000010207 */
[----:B------:R-:W-:Y:S01]  /*2d20*/  IMAD.SHL.U32 R147, R5, 0x2, RZ ;  /* 0x0000000205937824 */ /* 0x000fe200078e00ff */
[C---:B------:R-:W-:Y:S01]  /*2d30*/  SHF.L.U64.HI R146, R4.reuse, 0x1, R6 ;  /* 0x0000000104927819 */ /* 0x040fe20000010206 */
[----:B------:R-:W-:Y:S01]  /*2d40*/  IMAD.SHL.U32 R145, R4, 0x2, RZ ;  /* 0x0000000204917824 */ /* 0x000fe200078e00ff */
[----:B------:R-:W-:Y:S01]  /*2d50*/  IADD3 R144, R135, R3, RZ ;  /* 0x0000000387907210 */ /* 0x000fe20007ffe0ff */
[--C-:B------:R-:W-:Y:S01]  /*2d60*/  IMAD.X R106, R97, 0x1, R166.reuse, P5 ;  /* 0x00000001616a7824 */ /* 0x100fe200028e06a6 */
[----:B------:R-:W-:Y:S01]  /*2d70*/  IADD3.X R107, R98, R166, RZ, P4, !PT ;  /* 0x000000a6626b7210 */ /* 0x000fe200027fe4ff */
[C---:B------:R-:W-:Y:S01]  /*2d80*/  IMAD.X R108, R168.reuse, 0x1, R97, P3 ;  /* 0x00000001a86c7824 */ /* 0x040fe200018e0661 */
[----:B------:R-:W-:Y:S01]  /*2d90*/  IADD3.X R110, R168, R98, RZ, P1, !PT ;  /* 0x00000062a86e7210 */ /* 0x000fe20000ffe4ff */
        /* <DEDUP_REMOVED lines=14> */
.L_x_4695:
[----:B------:R-:W-:Y:S01]  /*2e80*/  MOV R3, R125 ;  /* 0x0000007d00037202 */ /* 0x000fe20000000f00 */
[----:B------:R-:W-:Y:S01]  /*2e90*/  IMAD.SHL.U32 R28, R27, 0x40, RZ ;  /* 0x000000401b1c7824 */ /* 0x000fe200078e00ff */
[----:B------:R-:W-:Y:S01]  /*2ea0*/  BSSY B0, `(.L_x_4578) ;  /* 0x000001f000007945 */ /* 0x000fe20003800000 */
[----:B------:R-:W-:Y:S02]  /*2eb0*/  IMAD.MOV.U32 R2, RZ, RZ, R127 ;  /* 0x000000ffff027224 */ /* 0x000fe400078e007f */
[----:B------:R-:W-:Y:S04]  /*2ec0*/  VIADD R26, R28, 0xffffffc0 ;  /* 0xffffffc01c1a7836 */ /* 0x000fe80000000000 */
[----:B------:R-:W-:Y:S01]  /*2ed0*/  IMAD.IADD R58, R236, 0x1, -R26 ;  /* 0x00000001ec3a7824 */ /* 0x000fe200078e0a1a */
[----:B------:R-:W-:Y:S04]  /*2ee0*/  IADD3 R59, R140, -R26, RZ ;  /* 0x8000001a8c3b7210 */ /* 0x000fe80007ffe0ff */
[CC--:B------:R-:W-:Y:S02]  /*2ef0*/  ISETP.GE.AND P3, PT, R118.reuse, R58.reuse, PT ;  /* 0x0000003a7600720c */ /* 0x0c0fe40003f66270 */
[CC--:B------:R-:W-:Y:S02]  /*2f00*/  ISETP.GE.AND P0, PT, R73.reuse, R58.reuse, PT ;  /* 0x0000003a4900720c */ /* 0x0c0fe40003f06270 */
[-C--:B------:R-:W-:Y:S02]  /*2f10*/  ISETP.GE.AND P3, PT, R118, R59.reuse, !P3 ;  /* 0x0000003b7600720c */ /* 0x080fe40005f66270 */
[----:B------:R-:W-:Y:S02]  /*2f20*/  ISETP.GE.AND P4, PT, R74, R58, PT ;  /* 0x0000003a4a00720c */ /* 0x000fe40003f86270 */
[----:B------:R-:W-:Y:S09]  /*2f30*/  ISETP.GE.AND P0, PT, R73, R59, !P0 ;  /* 0x0000003b4900720c */ /* 0x000ff20004706270 */
[----:B----45:R-:W-:Y:S05]  /*2f40*/  @!P3 BRA `(.L_x_4579) ;  /* 0x000000000050b947 */ /* 0x030fea0003800000 */
[----:B------:R-:W-:Y:S02]  /*2f50*/  ISETP.NE.AND P2, PT, R69, RZ, PT ;  /* 0x000000ff4500720c */ /* 0x000fe40003f45270 */
[----:B------:R-:W-:Y:S11]  /*2f60*/  ISETP.NE.AND P1, PT, R72, RZ, PT ;  /* 0x000000ff4800720c */ /* 0x000ff60003f25270 */
[----:B------:R-:W2:Y:S01]  /*2f70*/  @P2 LD.E.128 R8, desc[UR6][R2.64] ;  /* 0x0000000602082980 */ /* 0x000ea2000c101d00 */
[--C-:B------:R-:W-:Y:S02]  /*2f80*/  @P2 IMAD.MOV.U32 R4, RZ, RZ, R65.reuse ;  /* 0x000000ffff042224 */ /* 0x100fe400078e0041 */
[--C-:B------:R-:W-:Y:S05]  /*2f90*/  @P2 IMAD.MOV.U32 R5, RZ, RZ, R64.reuse ;  /* 0x000000ffff052224 */ /* 0x100fea00078e0040 */
[----:B--2---:R1:W-:Y:S01]  /*2fa0*/  @P2 ST.E.128 desc[UR6][R4.64], R8 ;  /* 0x0000000804002985 */ /* 0x0043e2000c101d06 */
[----:B------:R-:W-:Y:S03]  /*2fb0*/  ISETP.NE.AND P2, PT, R71, RZ, PT ;  /* 0x000000ff4700720c */ /* 0x000fe60003f45270 */
[----:B------:R-:W2:Y:S01]  /*2fc0*/  @P1 LD.E.128 R12, desc[UR6][R2.64+0x80] ;  /* 0x00008006020c1980 */ /* 0x000ea2000c101d00 */
[----:B-1----:R-:W-:Y:S01]  /*2fd0*/  @P1 MOV R4, R65 ;  /* 0x0000004100041202 */ /* 0x002fe20000000f00 */
[----:B------:R-:W-:Y:S05]  /*2fe0*/  @P1 IMAD.MOV.U32 R5, RZ, RZ, R64 ;  /* 0x000000ffff051224 */ /* 0x000fea00078e0040 */
[----:B--2---:R1:W-:Y:S01]  /*2ff0*/  @P1 ST.E.128 desc[UR6][R4.64+0x80], R12 ;  /* 0x0000800c04001985 */ /* 0x0043e2000c101d06 */
[----:B------:R-:W-:Y:S03]  /*3000*/  ISETP.NE.AND P1, PT, R70, RZ, PT ;  /* 0x000000ff4600720c */ /* 0x000fe60003f25270 */
[----:B------:R-:W2:Y:S01]  /*3010*/  @P2 LD.E.128 R8, desc[UR6][R2.64+0x100] ;  /* 0x0001000602082980 */ /* 0x000ea2000c101d00 */
[--C-:B-1----:R-:W-:Y:S01]  /*3020*/  @P2 IMAD.MOV.U32 R4, RZ, RZ, R65.reuse ;  /* 0x000000ffff042224 */ /* 0x102fe200078e0041 */
[-C--:B------:R-:W-:Y:S05]  /*3030*/  @P2 MOV R5, R64.reuse ;  /* 0x0000004000052202 */ /* 0x080fea0000000f00 */
[----:B--2---:R1:W-:Y:S04]  /*3040*/  @P2 ST.E.128 desc[UR6][R4.64+0x100], R8 ;  /* 0x0001000804002985 */ /* 0x0043e8000c101d06 */
[----:B-1----:R-:W2:Y:S01]  /*3050*/  @P1 LD.E.128 R8, desc[UR6][R2.64+0x180] ;  /* 0x0001800602081980 */ /* 0x002ea2000c101d00 */
[----:B------:R-:W-:Y:S01]  /*3060*/  @P1 IMAD.MOV.U32 R4, RZ, RZ, R65 ;  /* 0x000000ffff041224 */ /* 0x000fe200078e0041 */
[----:B------:R-:W-:Y:S05]  /*3070*/  @P1 MOV R5, R64 ;  /* 0x0000004000051202 */ /* 0x000fea0000000f00 */
[----:B--2---:R1:W-:Y:S02]  /*3080*/  @P1 ST.E.128 desc[UR6][R4.64+0x180], R8 ;  /* 0x0001800804001985 */ /* 0x0043e4000c101d06 */
.L_x_4579:
[----:B------:R-:W-:Y:S05]  /*3090*/  BSYNC B0 ;  /* 0x0000000000007941 */ /* 0x000fea0003800000 */
.L_x_4578:
        /* <DEDUP_REMOVED lines=9> */
[----:B--2---:R1:W-:Y:S01]  /*3130*/  @P1 ST.E.128 desc[UR6][R4.64], R8 ;  /* 0x0000000804001985 */ /* 0x0043e2000c101d06 */
[----:B------:R-:W-:Y:S03]  /*3140*/  ISETP.NE.AND P1, PT, R71, RZ, PT ;  /* 0x000000ff4700720c */ /* 0x000fe60003f25270 */
[----:B------:R-:W2:Y:S04]  /*3150*/  @P0 LD.E.128 R12, desc[UR6][R6.64+0x80] ;  /* 0x00008006060c0980 */ /* 0x000ea8000c101d00 */
[----:B--2---:R-:W-:Y:S01]  /*3160*/  @P0 ST.E.128 desc[UR6][R4.64+0x80], R12 ;  /* 0x0000800c04000985 */ /* 0x004fe2000c101d06 */
[----:B------:R-:W-:Y:S05]  /*3170*/  ISETP.NE.AND P0, PT, R70, RZ, PT ;  /* 0x000000ff4600720c */ /* 0x000fea0003f05270 */
[----:B-1----:R-:W2:Y:S04]  /*3180*/  @P1 LD.E.128 R8, desc[UR6][R6.64+0x100] ;  /* 0x0001000606081980 */ /* 0x002ea8000c101d00 */
[----:B--2---:R1:W-:Y:S04]  /*3190*/  @P1 ST.E.128 desc[UR6][R4.64+0x100], R8 ;  /* 0x0001000804001985 */ /* 0x0043e8000c101d06 */
[----:B-1----:R-:W2:Y:S04]  /*31a0*/  @P0 LD.E.128 R8, desc[UR6][R6.64+0x180] ;  /* 0x0001800606080980 */ /* 0x002ea8000c101d00 */
[----:B--2---:R2:W-:Y:S02]  /*31b0*/  @P0 ST.E.128 desc[UR6][R4.64+0x180], R8 ;  /* 0x0001800804000985 */ /* 0x0045e4000c101d06 */
.L_x_4581:
[----:B------:R-:W-:Y:S05]  /*31c0*/  BSYNC B0 ;  /* 0x0000000000007941 */ /* 0x000fea0003800000 */
.L_x_4580:
        /* <DEDUP_REMOVED lines=21> */
.L_x_4583:
[----:B------:R-:W-:Y:S05]  /*3320*/  BSYNC B0 ;  /* 0x0000000000007941 */ /* 0x000fea0003800000 */
.L_x_4582:
        /* <DEDUP_REMOVED lines=18> */
.L_x_4585:
[----:B------:R-:W-:Y:S05]  /*3450*/  BSYNC B0 ;  /* 0x0000000000007941 */ /* 0x000fea0003800000 */
.L_x_4584:
        /* <DEDUP_REMOVED lines=33> */
[C---:B----4-:R-:W-:Y:S01]  /*3670*/  @!P0 SHF.L.U32 R4, R2.reuse, 0x10, RZ ;  /* 0x0000001002048819 */ /* 0x050fe200000006ff */
[C---:B------:R-:W-:Y:S01]  /*3680*/  @!P0 IMAD.U32 R7, R3.reuse, 0x10000, RZ ;  /* 0x0001000003078824 */ /* 0x040fe200078e00ff */
[----:B------:R-:W-:Y:S02]  /*3690*/  @!P0 LOP3.LUT R6, R3, 0xffff0000, RZ, 0xc0, !PT ;  /* 0xffff000003068812 */ /* 0x000fe400078ec0ff */
[----:B------:R-:W-:Y:S01]  /*36a0*/  @!P0 LOP3.LUT R5, R2, 0xffff0000, RZ, 0xc0, !PT ;  /* 0xffff000002058812 */ /* 0x000fe200078ec0ff */
[-C--:B------:R-:W-:Y:S01]  /*36b0*/  @!P0 FMUL.FTZ R0, R0, R4.reuse ;  /* 0x0000000400008220 */ /* 0x080fe20000410000 */
[----:B------:R-:W-:Y:S02]  /*36c0*/  @!P0 SHF.L.U32 R3, R8, 0x10, RZ ;  /* 0x0000001008038819 */ /* 0x000fe400000006ff */
[----:B------:R-:W-:Y:S03]  /*36d0*/  @!P0 LOP3.LUT R2, R9, 0xffff0000, RZ, 0xc0, !PT ;  /* 0xffff000009028812 */ /* 0x000fe600078ec0ff */
        /* <DEDUP_REMOVED lines=8> */
[C---:B------:R-:W-:Y:S01]  /*3760*/  @!P0 FMUL.FTZ R18, R3.reuse, R15 ;  /* 0x0000000f03128220 */ /* 0x040fe20000410000 */
[----:B------:R-:W-:Y:S01]  /*3770*/  @!P0 FFMA.FTZ R32, R12, R5, -R17 ;  /* 0x000000050c208223 */ /* 0x000fe20000010811 */
[----:B------:R-:W-:Y:S01]  /*3780*/  @!P0 SHF.L.U32 R5, R10, 0x10, RZ ;  /* 0x000000100a058819 */ /* 0x000fe200000006ff */
[----:B------:R-:W-:Y:S01]  /*3790*/  @!P0 FMUL.FTZ R3, R3, R7 ;  /* 0x0000000703038220 */ /* 0x000fe20000410000 */
[----:B------:R-:W-:Y:S01]  /*37a0*/  @!P0 SHF.L.U32 R17, R11, 0x10, RZ ;  /* 0x000000100b118819 */ /* 0x000fe200000006ff */
[C---:B------:R-:W-:Y:S01]  /*37b0*/  @!P0 FMUL.FTZ R29, R4.reuse, R16 ;  /* 0x00000010041d8220 */ /* 0x040fe20000410000 */
[----:B------:R-:W-:Y:S01]  /*37c0*/  @!P0 FMUL.FTZ R4, R4, R6 ;  /* 0x0000000604048220 */ /* 0x000fe20000410000 */
[----:B------:R-:W-:Y:S01]  /*37d0*/  @!P0 FFMA.FTZ R2, R14, R12, R2 ;  /* 0x0000000c0e028223 */ /* 0x000fe20000010002 */
[----:B------:R-:W-:Y:S01]  /*37e0*/  @!P0 FFMA.FTZ R3, R15, R5, R3 ;  /* 0x000000050f038223 */ /* 0x000fe20000010003 */
[----:B------:R-:W-:Y:S01]  /*37f0*/  @!P0 FFMA.FTZ R18, R5, R7, -R18 ;  /* 0x0000000705128223 */ /* 0x000fe20000010812 */
[----:B------:R-:W-:Y:S01]  /*3800*/  @!P0 FFMA.FTZ R29, R17, R6, -R29 ;  /* 0x00000006111d8223 */ /* 0x000fe2000001081d */
[----:B------:R-:W-:Y:S01]  /*3810*/  MOV R6, R50 ;  /* 0x0000003200067202 */ /* 0x000fe20000000f00 */
[----:B------:R-:W-:Y:S01]  /*3820*/  @!P0 FFMA.FTZ R4, R16, R17, R4 ;  /* 0x0000001110048223 */ /* 0x000fe20000010004 */
[----:B------:R-:W-:Y:S01]  /*3830*/  @!P0 F2FP.BF16.F32.PACK_AB R2, R2, R32 ;  /* 0x000000200202823e */ /* 0x000fe200000010ff */
[----:B------:R-:W-:Y:S01]  /*3840*/  @!P0 IMAD.MOV.U32 R8, RZ, RZ, R0 ;  /* 0x000000ffff088224 */ /* 0x000fe200078e0000 */
[----:B------:R-:W-:Y:S01]  /*3850*/  @!P0 F2FP.BF16.F32.PACK_AB R3, R3, R18 ;  /* 0x000000120303823e */ /* 0x000fe200000010ff */
[----:B------:R-:W-:Y:S01]  /*3860*/  IMAD.MOV.U32 R7, RZ, RZ, R51 ;  /* 0x000000ffff077224 */ /* 0x000fe200078e0033 */
[----:B------:R-:W-:Y:S02]  /*3870*/  @!P0 F2FP.BF16.F32.PACK_AB R4, R4, R29 ;  /* 0x0000001d0404823e */ /* 0x000fe400000010ff */
[----:B------:R-:W-:Y:S02]  /*3880*/  @!P0 MOV R9, R2 ;  /* 0x0000000200098202 */ /* 0x000fe40000000f00 */
[----:B------:R-:W-:Y:S02]  /*3890*/  @!P0 MOV R10, R3 ;  /* 0x00000003000a8202 */ /* 0x000fe40000000f00 */
[----:B------:R-:W-:Y:S05]  /*38a0*/  @!P0 MOV R11, R4 ;  /* 0x00000004000b8202 */ /* 0x000fea0000000f00 */
[----:B------:R1:W-:Y:S02]  /*38b0*/  ST.E.128 desc[UR6][R6.64], R8 ;  /* 0x0000000806007985 */ /* 0x0003e4000c101d06 */
.L_x_4592:
[----:B------:R-:W-:Y:S05]  /*38c0*/  BSYNC B0 ;  /* 0x0000000000007941 */ /* 0x000fea0003800000 */
.L_x_4591:
        /* <DEDUP_REMOVED lines=51> */
.L_x_4594:
[----:B------:R-:W-:Y:S05]  /*3c00*/  BSYNC B0 ;  /* 0x0000000000007941 */ /* 0x000fea0003800000 */
.L_x_4593:
        /* <DEDUP_REMOVED lines=51> */
.L_x_4596:
[----:B------:R-:W-:Y:S05]  /*3f40*/  BSYNC B0 ;  /* 0x0000000000007941 */ /* 0x000fea0003800000 */
.L_x_4595:
        /* <DEDUP_REMOVED lines=50> */
.L_x_4590:
[----:B------:R-:W-:Y:S05]  /*4270*/  BSYNC B1 ;  /* 0x0000000000017941 */ /* 0x000fea0003800000 */
.L_x_4589:
        /* <DEDUP_REMOVED lines=10> */
[-C--:B-12---:R-:W-:Y:S02]  /*4320*/  IADD3 R6, P5, R24, R34.reuse, RZ ;  /* 0x0000002218067210 */ /* 0x086fe40007fbe0ff */
[----:B------:R-:W-:Y:S02]  /*4330*/  IADD3 R34, P4, R44, R34, RZ ;  /* 0x000000222c227210 */ /* 0x000fe40007f9e0ff */
[-C--:B------:R-:W-:Y:S01]  /*4340*/  ISETP.GE.AND P2, PT, R19, R57.reuse, PT ;  /* 0x000000391300720c */ /* 0x080fe20003f46270 */
[--C-:B------:R-:W-:Y:S01]  /*4350*/  IMAD.X R7, R25, 0x1, R0.reuse, P5 ;  /* 0x0000000119077824 */ /* 0x100fe200028e0600 */
[----:B------:R-:W-:Y:S01]  /*4360*/  ISETP.GE.AND P1, PT, R23, R57, PT ;  /* 0x000000391700720c */ /* 0x000fe20003f26270 */
[----:B------:R-:W-:Y:S01]  /*4370*/  IMAD.X R35, R45, 0x1, R0, P4 ;  /* 0x000000012d237824 */ /* 0x000fe200020e0600 */
[----:B------:R-:W-:Y:S11]  /*4380*/  @P0 BRA `(.L_x_4600) ;  /* 0x0000000000c40947 */ /* 0x000ff60003800000 */
[----:B------:R-:W-:Y:S02]  /*4390*/  ISETP.GE.AND P0, PT, R20, R13, PT ;  /* 0x0000000d1400720c */ /* 0x000fe40003f06270 */
[C---:B---34-:R-:W-:Y:S04]  /*43a0*/  LEA R8, P4, R159.reuse, R56, 0x1 ;  /* 0x000000389f087211 */ /* 0x058fe800078808ff */
        /* <DEDUP_REMOVED lines=15> */
[-C--:B------:R-:W-:Y:S01]  /*44a0*/  @!P0 FMUL.FTZ R0, R0, R4.reuse ;  /* 0x0000000400008220 */ /* 0x080fe20000410000 */
        /* <DEDUP_REMOVED lines=14> */
[C---:B------:R-:W-:Y:S01]  /*4590*/  @!P0 FMUL.FTZ R33, R4.reuse, R18 ;  /* 0x0000001204218220 */ /* 0x040fe20000410000 */
[----:B------:R-:W-:Y:S02]  /*45a0*/  @!P0 IMAD.U32 R29, R11, 0x10000, RZ ;  /* 0x000100000b1d8824 */ /* 0x000fe400078e00ff */
[----:B------:R-:W-:Y:S01]  /*45b0*/  @!P0 FMUL.FTZ R4, R4, R12 ;  /* 0x0000000c04048220 */ /* 0x000fe20000410000 */
[----:B------:R-:W-:Y:S01]  /*45c0*/  @!P0 FFMA.FTZ R2, R16, R15, R2 ;  /* 0x0000000f10028223 */ /* 0x000fe20000010002 */
[----:B------:R-:W-:Y:S01]  /*45d0*/  @!P0 FFMA.FTZ R3, R17, R5, R3 ;  /* 0x0000000511038223 */ /* 0x000fe20000010003 */
[----:B------:R-:W-:Y:S01]  /*45e0*/  @!P0 FFMA.FTZ R32, R5, R14, -R32 ;  /* 0x0000000e05208223 */ /* 0x000fe20000010820 */
[----:B------:R-:W-:Y:S01]  /*45f0*/  LEA R14, P4, R244, R50, 0x1 ;  /* 0x00000032f40e7211 */ /* 0x000fe200078808ff */
[----:B------:R-:W-:Y:S01]  /*4600*/  @!P0 FFMA.FTZ R33, R29, R12, -R33 ;  /* 0x0000000c1d218223 */ /* 0x000fe20000010821 */
[----:B------:R-:W-:Y:S01]  /*4610*/  @!P0 F2FP.BF16.F32.PACK_AB R2, R2, R36 ;  /* 0x000000240202823e */ /* 0x000fe200000010ff */
[----:B------:R-:W-:Y:S01]  /*4620*/  @!P0 FFMA.FTZ R4, R18, R29, R4 ;  /* 0x0000001d12048223 */ /* 0x000fe20000010004 */
[----:B------:R-:W-:Y:S02]  /*4630*/  @!P0 F2FP.BF16.F32.PACK_AB R3, R3, R32 ;  /* 0x000000200303823e */ /* 0x000fe400000010ff */
[----:B------:R-:W-:Y:S01]  /*4640*/  LEA.HI.X R15, R244, R51, R249, 0x1, P4 ;  /* 0x00000033f40f7211 */ /* 0x000fe200020f0cf9 */
[----:B------:R-:W-:Y:S01]  /*4650*/  @!P0 IMAD.MOV.U32 R9, RZ, RZ, R2 ;  /* 0x000000ffff098224 */ /* 0x000fe200078e0002 */
[----:B------:R-:W-:Y:S02]  /*4660*/  @!P0 F2FP.BF16.F32.PACK_AB R4, R4, R33 ;  /* 0x000000210404823e */ /* 0x000fe400000010ff */
[----:B------:R-:W-:Y:S02]  /*4670*/  @!P0 MOV R10, R3 ;  /* 0x00000003000a8202 */ /* 0x000fe40000000f00 */
[----:B------:R-:W-:Y:S05]  /*4680*/  @!P0 MOV R11, R4 ;  /* 0x00000004000b8202 */ /* 0x000fea0000000f00 */
[----:B------:R1:W-:Y:S02]  /*4690*/  ST.E.128 desc[UR6][R14.64], R8 ;  /* 0x000000080e007985 */ /* 0x0003e4000c101d06 */
.L_x_4600:
[----:B------:R-:W-:Y:S05]  /*46a0*/  BSYNC B0 ;  /* 0x0000000000007941 */ /* 0x000fea0003800000 */
.L_x_4599:
[----:B------:R-:W-:Y:S04]  /*46b0*/  BSSY B0, `(.L_x_4601) ;  /* 0x0000033000007945 */ /* 0x000fe80003800000 */
[----:B------:R-:W-:Y:S05]  /*46c0*/  @P3 BRA `(.L_x_4602) ;  /* 0x0000000000c43947 */ /* 0x000fea0003800000 */
[----:B------:R-:W-:Y:S02]  /*46d0*/  ISETP.GE.AND P0, PT, R22, R13, PT ;  /* 0x0000000d1600720c */ /* 0x000fe40003f06270 */
[C---:B-1-34-:R-:W-:Y:S04]  /*46e0*/  LEA R8, P3, R76.reuse, R56, 0x1 ;  /* 0x000000384c087211 */ /* 0x05afe800078608ff */
        /* <DEDUP_REMOVED lines=47> */
.L_x_4602:
[----:B------:R-:W-:Y:S05]  /*49e0*/  BSYNC B0 ;  /* 0x0000000000007941 */ /* 0x000fea0003800000 */
.L_x_4601:
        /* <DEDUP_REMOVED lines=51> */
.L_x_4604:
[----:B------:R-:W-:Y:S05]  /*4d20*/  BSYNC B0 ;  /* 0x0000000000007941 */ /* 0x000fea0003800000 */
.L_x_4603:
        /* <DEDUP_REMOVED lines=39> */
[----:B------:R-:W-:Y:S01]  /*4fa0*/  @!P0 FFMA.FTZ R29, R17, R6, -R29 ;  /* 0x00000006111d8223 */ /* 0x000fe2000001081d */
[----:B------:R-:W-:Y:S01]  /*4fb0*/  LEA R6, P1, R82, R50, 0x1 ;  /* 0x0000003252067211 */ /* 0x000fe200078208ff */
        /* <DEDUP_REMOVED lines=9> */
.L_x_4598:
[----:B------:R-:W-:Y:S05]  /*5050*/  BSYNC B1 ;  /* 0x0000000000017941 */ /* 0x000fea0003800000 */
.L_x_4597:
        /* <DEDUP_REMOVED lines=66> */
.L_x_4608:
[----:B------:R-:W-:Y:S05]  /*5480*/  BSYNC B0 ;  /* 0x0000000000007941 */ /* 0x000fea0003800000 */
.L_x_4607:
        /* <DEDUP_REMOVED lines=51> */
.L_x_4610:
[----:B------:R-:W-:Y:S05]  /*57c0*/  BSYNC B0 ;  /* 0x0000000000007941 */ /* 0x000fea0003800000 */
.L_x_4609:
        /* <DEDUP_REMOVED lines=51> */
.L_x_4612:
[----:B------:R-:W-:Y:S05]  /*5b00*/  BSYNC B0 ;  /* 0x0000000000007941 */ /* 0x000fea0003800000 */
.L_x_4611:
        /* <DEDUP_REMOVED lines=50> */
.L_x_4606:
[----:B------:R-:W-:Y:S05]  /*5e30*/  BSYNC B1 ;  /* 0x0000000000017941 */ /* 0x000fea0003800000 */
.L_x_4605:
        /* <DEDUP_REMOVED lines=17> */
[----:B---34-:R-:W-:Y:S01]  /*5f50*/  MOV R8, R56 ;  /* 0x0000003800087202 */ /* 0x018fe20000000f00 */
[----:B------:R-:W-:Y:S01]  /*5f60*/  IMAD R0, R67, 0x60, RZ ;  /* 0x0000006043007824 */ /* 0x000fe200078e02ff */
[----:B------:R-:W-:Y:S02]  /*5f70*/  MOV R9, R49 ;  /* 0x0000003100097202 */ /* 0x000fe40000000f00 */
[----:B------:R-:W-:Y:S01]  /*5f80*/  ISETP.GE.AND P0, PT, R20, R13, PT ;  /* 0x0000000d1400720c */ /* 0x000fe20003f06270 */
[----:B------:R-:W-:Y:S04]  /*5f90*/  IMAD.WIDE.U32 R8, R66, 0x60, R8 ;  /* 0x0000006042087825 */ /* 0x000fe800078e0008 */
[----:B------:R-:W-:Y:S08]  /*5fa0*/  IMAD.IADD R9, R9, 0x1, R0 ;  /* 0x0000000109097824 */ /* 0x000ff000078e0200 */
[----:B------:R-:W2:Y:S06]  /*5fb0*/  @!P0 LD.E.64 R32, desc[UR6][R34.64] ;  /* 0x0000000622208980 */ /* 0x000eac000c101b00 */
[----:B------:R-:W3:Y:S08]  /*5fc0*/  LD.E.128 R8, desc[UR6][R8.64] ;  /* 0x0000000608087980 */ /* 0x000ef0000c101d00 */
[----:B------:R-:W4:Y:S01]  /*5fd0*/  @!P0 LD.E.64 R2, desc[UR6][R6.64] ;  /* 0x0000000606028980 */ /* 0x000f22000c101b00 */
[C---:B--2---:R-:W-:Y:S02]  /*5fe0*/  @!P0 SHF.L.U32 R15, R32.reuse, 0x10, RZ ;  /* 0x00000010200f8819 */ /* 0x044fe400000006ff */
[----:B------:R-:W-:Y:S02]  /*5ff0*/  @!P0 LOP3.LUT R16, R32, 0xffff0000, RZ, 0xc0, !PT ;  /* 0xffff000020108812 */ /* 0x000fe400078ec0ff */
[C---:B------:R-:W-:Y:S02]  /*6000*/  @!P0 SHF.L.U32 R17, R33.reuse, 0x10, RZ ;  /* 0x0000001021118819 */ /* 0x040fe400000006ff */
[----:B---3--:R-:W-:Y:S02]  /*6010*/  @!P0 LOP3.LUT R0, R8, 0xffff0000, RZ, 0xc0, !PT ;  /* 0xffff000008008812 */ /* 0x008fe400078ec0ff */
[----:B------:R-:W-:Y:S03]  /*6020*/  @!P0 LOP3.LUT R18, R33, 0xffff0000, RZ, 0xc0, !PT ;  /* 0xffff000021128812 */ /* 0x000fe600078ec0ff */
[----:B------:R-:W-:Y:S01]  /*6030*/  @!P0 FMUL.FTZ R29, R0, R15 ;  /* 0x0000000f001d8220 */ /* 0x000fe20000410000 */
[----:B----4-:R-:W-:Y:S01]  /*6040*/  @!P0 SHF.L.U32 R4, R2, 0x10, RZ ;  /* 0x0000001002048819 */ /* 0x010fe200000006ff */
[C---:B------:R-:W-:Y:S01]  /*6050*/  @!P0 IMAD.U32 R14, R3.reuse, 0x10000, RZ ;  /* 0x00010000030e8824 */ /* 0x040fe200078e00ff */
[----:B------:R-:W-:Y:S01]  /*6060*/  @!P0 LOP3.LUT R12, R3, 0xffff0000, RZ, 0xc0, !PT ;  /* 0xffff0000030c8812 */ /* 0x000fe200078ec0ff */
[----:B------:R-:W-:Y:S01]  /*6070*/  @!P0 IMAD.U32 R3, R8, 0x10000, RZ ;  /* 0x0001000008038824 */ /* 0x000fe200078e00ff */
        /* <DEDUP_REMOVED lines=8> */
[----:B------:R-:W-:Y:S01]  /*6100*/  @!P0 LOP3.LUT R3, R10, 0xffff0000, RZ, 0xc0, !PT ;  /* 0xffff00000a038812 */ /* 0x000fe200078ec0ff */
[-C--:B------:R-:W-:Y:S01]  /*6110*/  @!P0 FMUL.FTZ R2, R2, R5.reuse ;  /* 0x0000000502028220 */ /* 0x080fe20000410000 */
[----:B------:R-:W-:Y:S01]  /*6120*/  @!P0 FMUL.FTZ R33, R4, R18 ;  /* 0x0000001204218220 */ /* 0x000fe20000410000 */
[----:B------:R-:W-:Y:S01]  /*6130*/  @!P0 FFMA.FTZ R36, R15, R5, -R29 ;  /* 0x000000050f248223 */ /* 0x000fe2000001081d */
[----:B------:R-:W-:Y:S01]  /*6140*/  @!P0 SHF.L.U32 R5, R10, 0x10, RZ ;  /* 0x000000100a058819 */ /* 0x000fe200000006ff */
[C---:B------:R-:W-:Y:S01]  /*6150*/  @!P0 FMUL.FTZ R32, R3.reuse, R17 ;  /* 0x0000001103208220 */ /* 0x040fe20000410000 */
[----:B------:R-:W-:Y:S01]  /*6160*/  @!P0 FMUL.FTZ R3, R3, R14 ;  /* 0x0000000e03038220 */ /* 0x000fe20000410000 */
[----:B------:R-:W-:Y:S02]  /*6170*/  @!P0 IMAD.U32 R29, R11, 0x10000, RZ ;  /* 0x000100000b1d8824 */ /* 0x000fe400078e00ff */
[----:B------:R-:W-:Y:S01]  /*6180*/  @!P0 FMUL.FTZ R4, R4, R12 ;  /* 0x0000000c04048220 */ /* 0x000fe20000410000 */
[----:B------:R-:W-:Y:S01]  /*6190*/  @!P0 FFMA.FTZ R32, R5, R14, -R32 ;  /* 0x0000000e05208223 */ /* 0x000fe20000010820 */
[----:B------:R-:W-:Y:S01]  /*61a0*/  MOV R14, R50 ;  /* 0x00000032000e7202 */ /* 0x000fe20000000f00 */
[----:B------:R-:W-:Y:S01]  /*61b0*/  @!P0 FFMA.FTZ R2, R16, R15, R2 ;  /* 0x0000000f10028223 */ /* 0x000fe20000010002 */
[----:B------:R-:W-:Y:S01]  /*61c0*/  MOV R15, R51 ;  /* 0x00000033000f7202 */ /* 0x000fe20000000f00 */
[----:B------:R-:W-:Y:S01]  /*61d0*/  @!P0 FFMA.FTZ R3, R17, R5, R3 ;  /* 0x0000000511038223 */ /* 0x000fe20000010003 */
[----:B------:R-:W-:Y:S01]  /*61e0*/  @!P0 FFMA.FTZ R4, R18, R29, R4 ;  /* 0x0000001d12048223 */ /* 0x000fe20000010004 */
[----:B------:R-:W-:Y:S01]  /*61f0*/  @!P0 FFMA.FTZ R33, R29, R12, -R33 ;  /* 0x0000000c1d218223 */ /* 0x000fe20000010821 */
[----:B------:R-:W-:Y:S01]  /*6200*/  @!P0 F2FP.BF16.F32.PACK_AB R12, R0, R37 ;  /* 0x00000025000c823e */ /* 0x000fe200000010ff */
[----:B------:R-:W-:Y:S01]  /*6210*/  IMAD.WIDE.U32 R14, R120, 0x60, R14 ;  /* 0x00000060780e7825 */ /* 0x000fe200078e000e */
[----:B------:R-:W-:Y:S02]  /*6220*/  @!P0 F2FP.BF16.F32.PACK_AB R2, R2, R36 ;  /* 0x000000240202823e */ /* 0x000fe400000010ff */
[----:B------:R-:W-:Y:S01]  /*6230*/  @!P0 F2FP.BF16.F32.PACK_AB R3, R3, R32 ;  /* 0x000000200303823e */ /* 0x000fe200000010ff */
[----:B------:R-:W-:Y:S01]  /*6240*/  IMAD R16, R121, 0x60, RZ ;  /* 0x0000006079107824 */ /* 0x000fe200078e02ff */
[----:B------:R-:W-:Y:S01]  /*6250*/  @!P0 F2FP.BF16.F32.PACK_AB R0, R4, R33 ;  /* 0x000000210400823e */ /* 0x000fe200000010ff */
[----:B------:R-:W-:Y:S01]  /*6260*/  @!P0 IMAD.MOV.U32 R9, RZ, RZ, R2 ;  /* 0x000000ffff098224 */ /* 0x000fe200078e0002 */
[----:B------:R-:W-:Y:S01]  /*6270*/  MOV R4, R14 ;  /* 0x0000000e00047202 */ /* 0x000fe20000000f00 */
[----:B------:R-:W-:Y:S01]  /*6280*/  IMAD.IADD R5, R15, 0x1, R16 ;  /* 0x000000010f057824 */ /* 0x000fe200078e0210 */
[----:B------:R-:W-:Y:S02]  /*6290*/  @!P0 MOV R8, R12 ;  /* 0x0000000c00088202 */ /* 0x000fe40000000f00 */
[----:B------:R-:W-:Y:S02]  /*62a0*/  @!P0 MOV R10, R3 ;  /* 0x00000003000a8202 */ /* 0x000fe40000000f00 */
[----:B------:R-:W-:Y:S05]  /*62b0*/  @!P0 MOV R11, R0 ;  /* 0x00000000000b8202 */ /* 0x000fea0000000f00 */
[----:B------:R1:W-:Y:S02]  /*62c0*/  ST.E.128 desc[UR6][R4.64], R8 ;  /* 0x0000000804007985 */ /* 0x0003e4000c101d06 */
.L_x_4616:
[----:B------:R-:W-:Y:S05]  /*62d0*/  BSYNC B0 ;  /* 0x0000000000007941 */ /* 0x000fea0003800000 */
.L_x_4615:
        /* <DEDUP_REMOVED lines=51> */
.L_x_4618:
[----:B------:R-:W-:Y:S05]  /*6610*/  BSYNC B0 ;  /* 0x0000000000007941 */ /* 0x000fea0003800000 */
.L_x_4617:
        /* <DEDUP_REMOVED lines=51> */
.L_x_4620:
[----:B------:R-:W-:Y:S05]  /*6950*/  BSYNC B0 ;  /* 0x0000000000007941 */ /* 0x000fea0003800000 */
.L_x_4619:
        /* <DEDUP_REMOVED lines=8> */
[C---:B---3--:R-:W-:Y:S02]  /*69e0*/  @!P0 SHF.L.U32 R12, R14.reuse, 0x10, RZ ;  /* 0x000000100e0c8819 */ /* 0x048fe400000006ff */
[----:B------:R-:W-:Y:S01]  /*69f0*/  @!P0 LOP3.LUT R13, R14, 0xffff0000, RZ, 0xc0, !PT ;  /* 0xffff00000e0d8812 */ /* 0x000fe200078ec0ff */
[C---:B------:R-:W-:Y:S01]  /*6a00*/  @!P0 IMAD.U32 R14, R15.reuse, 0x10000, RZ ;  /* 0x000100000f0e8824 */ /* 0x040fe200078e00ff */
        /* <DEDUP_REMOVED lines=15> */
[-C--:B------:R-:W-:Y:S01]  /*6b00*/  @!P0 FMUL.FTZ R2, R2, R5.reuse ;  /* 0x0000000502028220 */ /* 0x080fe20000410000 */
        /* <DEDUP_REMOVED lines=23> */
.L_x_4614:
[----:B------:R-:W-:Y:S05]  /*6c80*/  BSYNC B1 ;  /* 0x0000000000017941 */ /* 0x000fea0003800000 */
.L_x_4613:
[----:B------:R-:W3:Y:S02]  /*6c90*/  LD.E R0, desc[UR6][R30.64+0xd0] ;  /* 0x0000d0061e007980 */ /* 0x000ee4000c101900 */
[----:B---3--:R-:W-:Y:S05]  /*6ca0*/  IMAD.U32 R0, R0, -0x20, RZ ;  /* 0xffffffe000007824 */ /* 0x008fea00078e00ff */
[C---:B------:R-:W-:Y:S02]  /*6cb0*/  LEA R24, P1, R0.reuse, R24, 0x1 ;  /* 0x0000001800187211 */ /* 0x040fe400078208ff */
[C---:B------:R-:W-:Y:S02]  /*6cc0*/  LEA R44, P0, R0.reuse, R44, 0x1 ;  /* 0x0000002c002c7211 */ /* 0x040fe400078008ff */
[C---:B------:R-:W-:Y:S02]  /*6cd0*/  LEA.HI.X.SX32 R25, R0.reuse, R25, 0x1, P1 ;  /* 0x0000001900197211 */ /* 0x040fe400008f0eff */
[----:B------:R-:W-:Y:S01]  /*6ce0*/  LEA.HI.X.SX32 R45, R0, R45, 0x1, P0 ;  /* 0x0000002d002d7211 */ /* 0x000fe200000f0eff */
[----:B------:R-:W-:Y:S05]  /*6cf0*/  BRA `(.L_x_4621) ;  /* 0x0000006800e87947 */ /* 0x000fea0003800000 */
.L_x_4588:
[----:B------:R-:W-:Y:S04]  /*6d00*/  BSSY B2, `(.L_x_4622) ;  /* 0x000017c000027945 */ /* 0x000fe80003800000 */
[----:B------:R-:W-:Y:S05]  /*6d10*/  @!P3 BRA `(.L_x_4623) ;  /* 0x0000001400e8b947 */ /* 0x000fea0003800000 */
[----:B-----5:R-:W-:Y:S01]  /*6d20*/  ISETP.GE.AND P0, PT, R20, R57, PT ;  /* 0x000000391400720c */ /* 0x020fe20003f06270 */
[----:B------:R-:W-:Y:S11]  /*6d30*/  BSSY B1, `(.L_x_4624) ;  /* 0x000005d000017945 */ /* 0x000ff60003800000 */
[----:B------:R-:W-:Y:S01]  /*6d40*/  @!UPT UIADD3 URZ, URZ, URZ, URZ ;  /* 0x0000003f3f3ff290 */ /* 0x000fe2000fffe03f */
[----:B------:R-:W-:Y:S05]  /*6d50*/  @P0 BRA `(.L_x_4625) ;  /* 0x0000000400680947 */ /* 0x000fea0003800000 */
[----:B------:R-:W-:Y:S01]  /*6d60*/  IMAD.MOV.U32 R2, RZ, RZ, R56 ;  /* 0x000000ffff027224 */ /* 0x000fe200078e0038 */
[----:B------:R-:W-:Y:S01]  /*6d70*/  MOV R3, R49 ;  /* 0x0000003100037202 */ /* 0x000fe20000000f00 */
[----:B------:R-:W-:Y:S01]  /*6d80*/  BSSY B0, `(.L_x_4626) ;  /* 0x0000056000007945 */ /* 0x000fe20003800000 */
[----:B------:R-:W-:Y:S03]  /*6d90*/  ISETP.GE.AND P0, PT, R20, R13, PT ;  /* 0x0000000d1400720c */ /* 0x000fe60003f06270 */
[----:B------:R1:W5:Y:S10]  /*6da0*/  LD.E.128 R36, desc[UR6][R2.64] ;  /* 0x0000000602247980 */ /* 0x000374000c101d00 */
[----:B------:R-:W-:Y:S05]  /*6db0*/  @P0 BRA `(.L_x_4627) ;  /* 0x0000000400480947 */ /* 0x000fea0003800000 */
[----:B------:R-:W-:Y:S01]  /*6dc0*/  LEA.HI R0, R13, R13, RZ, 0x1 ;  /* 0x0000000d0d007211 */ /* 0x000fe200078f08ff */
[----:B------:R-:W-:Y:S01]  /*6dd0*/  IMAD.MOV.U32 R6, RZ, RZ, RZ ;  /* 0x000000ffff067224 */ /* 0x000fe200078e00ff */
[----:B---34-:R-:W-:Y:S01]  /*6de0*/  MOV R4, R62 ;  /* 0x0000003e00047202 */ /* 0x018fe20000000f00 */
[----:B------:R-:W-:Y:S01]  /*6df0*/  IMAD.MOV.U32 R5, RZ, RZ, R61 ;  /* 0x000000ffff057224 */ /* 0x000fe200078e003d */
[----:B------:R-:W-:Y:S01]  /*6e00*/  SHF.R.S32.HI R0, RZ, 0x1, R0 ;  /* 0x00000001ff007819 */ /* 0x000fe20000011400 */
[----:B------:R-:W-:Y:S01]  /*6e10*/  IMAD.MOV.U32 R8, RZ, RZ, RZ ;  /* 0x000000ffff087224 */ /* 0x000fe200078e00ff */
[C---:B-----5:R-:W-:Y:S01]  /*6e20*/  LOP3.LUT R32, R36.reuse, 0xffff0000, RZ, 0xc0, !PT ;  /* 0xffff000024207812 */ /* 0x060fe200078ec0ff */
[----:B------:R-:W-:Y:S01]  /*6e30*/  IMAD.U32 R29, R36, 0x10000, RZ ;  /* 0x00010000241d7824 */ /* 0x000fe200078e00ff */
[----:B------:R-:W-:Y:S01]  /*6e40*/  ISETP.GE.AND P1, PT, R20, R0, PT ;  /* 0x000000001400720c */ /* 0x000fe20003f26270 */
[--C-:B------:R-:W-:Y:S01]  /*6e50*/  IMAD.MOV.U32 R7, RZ, RZ, R0.reuse ;  /* 0x000000ffff077224 */ /* 0x100fe200078e0000 */
[C---:B------:R-:W-:Y:S01]  /*6e60*/  SHF.L.U32 R33, R37.reuse, 0x10, RZ ;  /* 0x0000001025217819 */ /* 0x040fe200000006ff */
[C---:B------:R-:W-:Y:S01]  /*6e70*/  IMAD.U32 R35, R38.reuse, 0x10000, RZ ;  /* 0x0001000026237824 */ /* 0x040fe200078e00ff */
[----:B------:R-:W-:Y:S02]  /*6e80*/  LOP3.LUT R34, R37, 0xffff0000, RZ, 0xc0, !PT ;  /* 0xffff000025227812 */ /* 0x000fe400078ec0ff */
[----:B------:R-:W-:Y:S02]  /*6e90*/  LOP3.LUT R36, R38, 0xffff0000, RZ, 0xc0, !PT ;  /* 0xffff000026247812 */ /* 0x000fe400078ec0ff */
[C---:B------:R-:W-:Y:S02]  /*6ea0*/  SHF.L.U32 R37, R39.reuse, 0x10, RZ ;  /* 0x0000001027257819 */ /* 0x040fe400000006ff */
[----:B------:R-:W-:Y:S03]  /*6eb0*/  LOP3.LUT R38, R39, 0xffff0000, RZ, 0xc0, !PT ;  /* 0xffff000027267812 */ /* 0x000fe600078ec0ff */
[C---:B------:R-:W-:Y:S01]  /*6ec0*/  @P1 IADD3 R7, -R0.reuse, RZ, RZ ;  /* 0x000000ff00071210 */ /* 0x040fe20007ffe1ff */
[----:B------:R-:W-:Y:S01]  /*6ed0*/  @P1 IMAD.MOV R6, RZ, RZ, -R0 ;  /* 0x000000ffff061224 */ /* 0x000fe200078e0a00 */
[----:B------:R-:W-:Y:S04]  /*6ee0*/  @P1 IADD3 R8, -R0, RZ, RZ ;  /* 0x000000ff00081210 */ /* 0x000fe80007ffe1ff */
[C---:B------:R-:W-:Y:S04]  /*6ef0*/  LEA R4, P0, R6.reuse, R4, 0x1 ;  /* 0x0000000406047211 */ /* 0x040fe800078008ff */
[----:B------:R-:W-:Y:S02]  /*6f00*/  LEA.HI.X.SX32 R5, R6, R5, 0x1, P0 ;  /* 0x0000000506057211 */ /* 0x000fe400000f0eff */
[C---:B-1----:R-:W-:Y:S03]  /*6f10*/  LEA R2, P0, R7.reuse, R2, 0x1 ;  /* 0x0000000207027211 */ /* 0x042fe600078008ff */
[----:B------:R-:W2:Y:S01]  /*6f20*/  LD.E.128 R52, desc[UR6][R4.64] ;  /* 0x0000000604347980 */ /* 0x000ea2000c101d00 */
[----:B------:R-:W-:Y:S07]  /*6f30*/  LEA.HI.X.SX32 R3, R7, R3, 0x1, P0 ;  /* 0x0000000307037211 */ /* 0x000fee00000f0eff */
[----:B------:R1:W3:Y:S02]  /*6f40*/  LD.E.128 R4, desc[UR6][R2.64] ;  /* 0x0000000602047980 */ /* 0x0002e4000c101d00 */
[----:B-1----:R-:W-:Y:S01]  /*6f50*/  MOV R3, R60 ;  /* 0x0000003c00037202 */ /* 0x002fe20000000f00 */
[----:B------:R-:W-:Y:S05]  /*6f60*/  IMAD.MOV.U32 R2, RZ, RZ, R63 ;  /* 0x000000ffff027224 */ /* 0x000fea00078e003f */
[C---:B------:R-:W-:Y:S04]  /*6f70*/  LEA R2, P0, R8.reuse, R2, 0x1 ;  /* 0x0000000208027211 */ /* 0x040fe800078008ff */
[----:B------:R-:W-:Y:S05]  /*6f80*/  LEA.HI.X.SX32 R3, R8, R3, 0x1, P0 ;  /* 0x0000000308037211 */ /* 0x000fea00000f0eff */
[----:B------:R1:W4:Y:S01]  /*6f90*/  LD.E.128 R40, desc[UR6][R2.64] ;  /* 0x0000000602287980 */ /* 0x000322000c101d00 */
[C---:B--2---:R-:W-:Y:S01]  /*6fa0*/  LOP3.LUT R10, R54.reuse, 0xffff0000, RZ, 0xc0, !PT ;  /* 0xffff0000360a7812 */ /* 0x044fe200078ec0ff */
[----:B------:R-:W-:Y:S01]  /*6fb0*/  IMAD.U32 R9, R54, 0x10000, RZ ;  /* 0x0001000036097824 */ /* 0x000fe200078e00ff */
[----:B------:R-:W-:Y:S01]  /*6fc0*/  LOP3.LUT R8, R53, 0xffff0000, RZ, 0xc0, !PT ;  /* 0xffff000035087812 */ /* 0x000fe200078ec0ff */
[C---:B------:R-:W-:Y:S01]  /*6fd0*/  IMAD.U32 R0, R52.reuse, 0x10000, RZ ;  /* 0x0001000034007824 */ /* 0x040fe200078e00ff */
[----:B------:R-:W-:Y:S01]  /*6fe0*/  SHF.L.U32 R11, R55, 0x10, RZ ;  /* 0x00000010370b7819 */ /* 0x000fe200000006ff */
[----:B------:R-:W-:Y:S01]  /*6ff0*/  @!P1 FADD.FTZ R9, -R9, -RZ ;  /* 0x800000ff09099221 */ /* 0x000fe20000010100 */
[----:B-1----:R-:W-:Y:S01]  /*7000*/  LOP3.LUT R2, R52, 0xffff0000, RZ, 0xc0, !PT ;  /* 0xffff000034027812 */ /* 0x002fe200078ec0ff */
[----:B------:R-:W-:Y:S01]  /*7010*/  @!P1 FADD.FTZ R10, -R10, -RZ ;  /* 0x800000ff0a0a9221 */ /* 0x000fe20000010100 */
[----:B------:R-:W-:Y:S01]  /*7020*/  LOP3.LUT R12, R55, 0xffff0000, RZ, 0xc0, !PT ;  /* 0xffff0000370c7812 */ /* 0x000fe200078ec0ff */
[----:B------:R-:W-:Y:S01]  /*7030*/  @!P1 FADD.FTZ R0, -R0, -RZ ;  /* 0x800000ff00009221 */ /* 0x000fe20000010100 */
[----:B------:R-:W-:Y:S01]  /*7040*/  SHF.L.U32 R3, R53, 0x10, RZ ;  /* 0x0000001035037819 */ /* 0x000fe200000006ff */
[----:B------:R-:W-:Y:S01]  /*7050*/  @!P1 FADD.FTZ R8, -R8, -RZ ;  /* 0x800000ff08089221 */ /* 0x000fe20000010100 */
[----:B------:R-:W-:Y:S01]  /*7060*/  @!P1 FADD.FTZ R11, -R11, -RZ ;  /* 0x800000ff0b0b9221 */ /* 0x000fe20000010100 */
[----:B------:R-:W-:Y:S01]  /*7070*/  @!P1 FADD.FTZ R2, -R2, -RZ ;  /* 0x800000ff02029221 */ /* 0x000fe20000010100 */
[----:B------:R-:W-:Y:S01]  /*7080*/  @!P1 FADD.FTZ R12, -R12, -RZ ;  /* 0x800000ff0c0c9221 */ /* 0x000fe20000010100 */
[----:B------:R-:W-:Y:S01]  /*7090*/  @!P1 FADD.FTZ R3, -R3, -RZ ;  /* 0x800000ff03039221 */ /* 0x000fe20000010100 */
[C---:B---3--:R-:W-:Y:S01]  /*70a0*/  LOP3.LUT R15, R4.reuse, 0xffff0000, RZ, 0xc0, !PT ;  /* 0xffff0000040f7812 */ /* 0x048fe200078ec0ff */
[----:B------:R-:W-:Y:S01]  /*70b0*/  IMAD.U32 R14, R4, 0x10000, RZ ;  /* 0x00010000040e7824 */ /* 0x000fe200078e00ff */
[C---:B------:R-:W-:Y:S02]  /*70c0*/  SHF.L.U32 R16, R5.reuse, 0x10, RZ ;  /* 0x0000001005107819 */ /* 0x040fe400000006ff */
        /* <DEDUP_REMOVED lines=33> */
.L_x_4627:
[----:B------:R-:W-:Y:S05]  /*72e0*/  BSYNC B0 ;  /* 0x0000000000007941 */ /* 0x000fea0003800000 */
.L_x_4626:
[----:B-----5:R2:W-:Y:S02]  /*72f0*/  ST.E.128 desc[UR6][R50.64], R36 ;  /* 0x0000002432007985 */ /* 0x0205e4000c101d06 */
.L_x_4625:
[----:B------:R-:W-:Y:S05]  /*7300*/  BSYNC B1 ;  /* 0x0000000000017941 */ /* 0x000fea0003800000 */
.L_x_4624:
[----:B------:R-:W-:Y:S01]  /*7310*/  ISETP.GE.AND P0, PT, R22, R57, PT ;  /* 0x000000391600720c */ /* 0x000fe20003f06270 */
[----:B------:R-:W-:Y:S11]  /*7320*/  BSSY B1, `(.L_x_4628) ;  /* 0x000005d000017945 */ /* 0x000ff60003800000 */
[----:B------:R-:W-:Y:S01]  /*7330*/  @!UPT UIADD3 URZ, URZ, URZ, URZ ;  /* 0x0000003f3f3ff290 */ /* 0x000fe2000fffe03f */
[----:B------:R-:W-:Y:S05]  /*7340*/  @P0 BRA `(.L_x_4629) ;  /* 0x0000000400680947 */ /* 0x000fea0003800000 */
[----:B-1----:R-:W-:Y:S01]  /*7350*/  IMAD.MOV.U32 R2, RZ, RZ, R56 ;  /* 0x000000ffff027224 */ /* 0x002fe200078e0038 */
[----:B------:R-:W-:Y:S01]  /*7360*/  MOV R3, R49 ;  /* 0x0000003100037202 */ /* 0x000fe20000000f00 */
[----:B------:R-:W-:Y:S01]  /*7370*/  BSSY B0, `(.L_x_4630) ;  /* 0x0000056000007945 */ /* 0x000fe20003800000 */
[----:B------:R-:W-:Y:S03]  /*7380*/  ISETP.GE.AND P0, PT, R22, R13, PT ;  /* 0x0000000d1600720c */ /* 0x000fe60003f06270 */
[----:B--2---:R1:W5:Y:S10]  /*7390*/  LD.E.128 R36, desc[UR6][R2.64+0x80] ;  /* 0x0000800602247980 */ /* 0x004374000c101d00 */
        /* <DEDUP_REMOVED lines=83> */
.L_x_4631:
[----:B------:R-:W-:Y:S05]  /*78d0*/  BSYNC B0 ;  /* 0x0000000000007941 */ /* 0x000fea0003800000 */
.L_x_4630:
[----:B-----5:R2:W-:Y:S02]  /*78e0*/  ST.E.128 desc[UR6][R50.64+0x80], R36 ;  /* 0x0000802432007985 */ /* 0x0205e4000c101d06 */
.L_x_4629:
[----:B------:R-:W-:Y:S05]  /*78f0*/  BSYNC B1 ;  /* 0x0000000000017941 */ /* 0x000fea0003800000 */
.L_x_4628:
        /* <DEDUP_REMOVED lines=92> */
.L_x_4635:
[----:B------:R-:W-:Y:S05]  /*7ec0*/  BSYNC B0 ;  /* 0x0000000000007941 */ /* 0x000fea0003800000 */
.L_x_4634:
[----:B-----5:R2:W-:Y:S02]  /*7ed0*/  ST.E.128 desc[UR6][R50.64+0x100], R36 ;  /* 0x0001002432007985 */ /* 0x0205e4000c101d06 */
.L_x_4633:
[----:B------:R-:W-:Y:S05]  /*7ee0*/  BSYNC B1 ;  /* 0x0000000000017941 */ /* 0x000fea0003800000 */
.L_x_4632:
[----:B------:R-:W-:Y:S11]  /*7ef0*/  ISETP.GE.AND P0, PT, R23, R57, PT ;  /* 0x000000391700720c */ /* 0x000ff60003f06270 */
[----:B------:R-:W-:Y:S02]  /*7f00*/  @!UPT UIADD3 URZ, URZ, URZ, URZ ;  /* 0x0000003f3f3ff290 */ /* 0x000fe4000fffe03f */
        /* <DEDUP_REMOVED lines=89> */
.L_x_4637:
[----:B------:R-:W-:Y:S05]  /*84a0*/  BSYNC B0 ;  /* 0x0000000000007941 */ /* 0x000fea0003800000 */
.L_x_4636:
[----:B-----5:R2:W-:Y:S02]  /*84b0*/  ST.E.128 desc[UR6][R50.64+0x180], R36 ;  /* 0x0001802432007985 */ /* 0x0205e4000c101d06 */
.L_x_4623:
[----:B------:R-:W-:Y:S05]  /*84c0*/  BSYNC B2 ;  /* 0x0000000000027941 */ /* 0x000fea0003800000 */
.L_x_4622:
        /* <DEDUP_REMOVED lines=13> */
[C---:B--2---:R-:W-:Y:S03]  /*85a0*/  LEA R38, P0, R244.reuse, R50, 0x1 ;  /* 0x00000032f4267211 */ /* 0x044fe600078008ff */
[----:B---34-:R1:W5:Y:S01]  /*85b0*/  LD.E.128 R8, desc[UR6][R2.64] ;  /* 0x0000000602087980 */ /* 0x018362000c101d00 */
        /* <DEDUP_REMOVED lines=17> */
[C---:B-1----:R-:W-:Y:S02]  /*86d0*/  LEA R2, P0, R5.reuse, R2, 0x1 ;  /* 0x0000000205027211 */ /* 0x042fe400078008ff */
[----:B------:R-:W-:Y:S02]  /*86e0*/  IADD3 R12, P2, R68, R4, RZ ;  /* 0x00000004440c7210 */ /* 0x000fe40007f5e0ff */
[----:B------:R-:W-:Y:S02]  /*86f0*/  LEA.HI.X.SX32 R3, R5, R3, 0x1, P0 ;  /* 0x0000000305037211 */ /* 0x000fe400000f0eff */
[----:B------:R-:W-:Y:S02]  /*8700*/  LEA.HI.X.SX32 R15, R4, R158, 0x1, P2 ;  /* 0x0000009e040f7211 */ /* 0x000fe400010f0eff */
[C---:B------:R-:W-:Y:S01]  /*8710*/  LEA R14, P0, R12.reuse, R62, 0x1 ;  /* 0x0000003e0c0e7211 */ /* 0x040fe200078008ff */
[----:B------:R1:W2:Y:S03]  /*8720*/  LD.E.128 R4, desc[UR6][R2.64] ;  /* 0x0000000602047980 */ /* 0x0002a6000c101d00 */
[----:B------:R-:W-:Y:S05]  /*8730*/  LEA.HI.X R15, R12, R61, R15, 0x1, P0 ;  /* 0x0000003d0c0f7211 */ /* 0x000fea00000f0c0f */
[----:B------:R3:W4:Y:S01]  /*8740*/  LD.E.128 R52, desc[UR6][R14.64] ;  /* 0x000000060e347980 */ /* 0x000722000c101d00 */
        /* <DEDUP_REMOVED lines=9> */
[C---:B---3--:R-:W-:Y:S01]  /*87e0*/  SHF.L.U32 R14, R5.reuse, 0x10, RZ ;  /* 0x00000010050e7819 */ /* 0x048fe200000006ff */
[C---:B------:R-:W-:Y:S01]  /*87f0*/  IMAD.U32 R12, R6.reuse, 0x10000, RZ ;  /* 0x00010000060c7824 */ /* 0x040fe200078e00ff */
[----:B------:R-:W-:Y:S01]  /*8800*/  LOP3.LUT R10, R5, 0xffff0000, RZ, 0xc0, !PT ;  /* 0xffff0000050a7812 */ /* 0x000fe200078ec0ff */
[----:B------:R-:W-:Y:S01]  /*8810*/  IMAD.U32 R17, R7, 0x10000, RZ ;  /* 0x0001000007117824 */ /* 0x000fe200078e00ff */
[----:B------:R-:W-:Y:S02]  /*8820*/  LOP3.LUT R16, R6, 0xffff0000, RZ, 0xc0, !PT ;  /* 0xffff000006107812 */ /* 0x000fe400078ec0ff */
[----:B----4-:R-:W-:Y:S01]  /*8830*/  SHF.L.U32 R0, R52, 0x10, RZ ;  /* 0x0000001034007819 */ /* 0x010fe200000006ff */
[----:B------:R-:W-:Y:S01]  /*8840*/  IMAD.U32 R5, R54, 0x10000, RZ ;  /* 0x0001000036057824 */ /* 0x000fe200078e00ff */
[C---:B------:R-:W-:Y:S01]  /*8850*/  LOP3.LUT R4, R53.reuse, 0xffff0000, RZ, 0xc0, !PT ;  /* 0xffff000035047812 */ /* 0x040fe200078ec0ff */
[----:B-1----:R-:W-:Y:S01]  /*8860*/  IMAD.U32 R3, R53, 0x10000, RZ ;  /* 0x0001000035037824 */ /* 0x002fe200078e00ff */
[----:B------:R-:W-:Y:S01]  /*8870*/  LOP3.LUT R2, R52, 0xffff0000, RZ, 0xc0, !PT ;  /* 0xffff000034027812 */ /* 0x000fe200078ec0ff */
        /* <DEDUP_REMOVED lines=9> */
[----:B------:R-:W-:Y:S01]  /*8910*/  FMUL.FTZ R0, R9, R0 ;  /* 0x0000000009007220 */ /* 0x000fe20000410000 */
[----:B------:R-:W-:Y:S01]  /*8920*/  FMUL.FTZ R4, R10, R4 ;  /* 0x000000040a047220 */ /* 0x000fe20000410000 */
[----:B------:R-:W-:Y:S01]  /*8930*/  @!P1 FADD.FTZ R8, -R8, -RZ ;  /* 0x800000ff08089221 */ /* 0x000fe20000010100 */
[----:B------:R-:W-:Y:S01]  /*8940*/  FMUL.FTZ R2, R11, R2 ;  /* 0x000000020b027220 */ /* 0x000fe20000410000 */
[----:B------:R-:W-:Y:S01]  /*8950*/  @!P1 FADD.FTZ R6, -R6, -RZ ;  /* 0x800000ff06069221 */ /* 0x000fe20000010100 */
[----:B------:R-:W-:Y:S01]  /*8960*/  @!P1 FADD.FTZ R7, -R7, -RZ ;  /* 0x800000ff07079221 */ /* 0x000fe20000010100 */
[----:B------:R-:W-:Y:S01]  /*8970*/  FMUL.FTZ R5, R12, R5 ;  /* 0x000000050c057220 */ /* 0x000fe20000410000 */
[----:B------:R-:W-:Y:S01]  /*8980*/  FMUL.FTZ R3, R14, R3 ;  /* 0x000000030e037220 */ /* 0x000fe20000410000 */
[----:B------:R-:W-:Y:S01]  /*8990*/  FMUL.FTZ R8, R15, R8 ;  /* 0x000000080f087220 */ /* 0x000fe20000410000 */
[----:B------:R-:W-:Y:S01]  /*89a0*/  FMUL.FTZ R6, R16, R6 ;  /* 0x0000000610067220 */ /* 0x000fe20000410000 */
[----:B------:R-:W-:Y:S01]  /*89b0*/  FMUL.FTZ R7, R17, R7 ;  /* 0x0000000711077220 */ /* 0x000fe20000410000 */
[C---:B------:R-:W-:Y:S01]  /*89c0*/  LOP3.LUT R10, R40.reuse, 0xffff0000, RZ, 0xc0, !PT ;  /* 0xffff0000280a7812 */ /* 0x040fe200078ec0ff */
[----:B------:R-:W-:Y:S01]  /*89d0*/  IMAD.U32 R9, R40, 0x10000, RZ ;  /* 0x0001000028097824 */ /* 0x000fe200078e00ff */
[C---:B------:R-:W-:Y:S01]  /*89e0*/  LOP3.LUT R12, R41.reuse, 0xffff0000, RZ, 0xc0, !PT ;  /* 0xffff0000290c7812 */ /* 0x040fe200078ec0ff */
[----:B------:R-:W-:Y:S01]  /*89f0*/  IMAD.U32 R11, R41, 0x10000, RZ ;  /* 0x00010000290b7824 */ /* 0x000fe200078e00ff */
[----:B------:R-:W-:Y:S01]  /*8a00*/  SHF.L.U32 R14, R42, 0x10, RZ ;  /* 0x000000102a0e7819 */ /* 0x000fe200000006ff */
[----:B------:R-:W-:Y:S01]  /*8a10*/  FFMA.FTZ R0, R18, R9, R0 ;  /* 0x0000000912007223 */ /* 0x000fe20000010000 */
[----:B------:R-:W-:Y:S01]  /*8a20*/  LOP3.LUT R15, R42, 0xffff0000, RZ, 0xc0, !PT ;  /* 0xffff00002a0f7812 */ /* 0x000fe200078ec0ff */
[----:B------:R-:W-:Y:S01]  /*8a30*/  FFMA.FTZ R2, R29, R10, R2 ;  /* 0x0000000a1d027223 */ /* 0x000fe20000010002 */
[C---:B------:R-:W-:Y:S01]  /*8a40*/  LOP3.LUT R17, R43.reuse, 0xffff0000, RZ, 0xc0, !PT ;  /* 0xffff00002b117812 */ /* 0x040fe200078ec0ff */
[----:B------:R-:W-:Y:S02]  /*8a50*/  IMAD.U32 R16, R43, 0x10000, RZ ;  /* 0x000100002b107824 */ /* 0x000fe400078e00ff */
[----:B------:R-:W-:Y:S01]  /*8a60*/  FFMA.FTZ R3, R32, R11, R3 ;  /* 0x0000000b20037223 */ /* 0x000fe20000010003 */
        /* <DEDUP_REMOVED lines=9> */
[----:B------:R-:W-:Y:S02]  /*8b00*/  MOV R8, R0 ;  /* 0x0000000000087202 */ /* 0x000fe40000000f00 */
.L_x_4643:
[----:B------:R-:W-:Y:S05]  /*8b10*/  BSYNC B0 ;  /* 0x0000000000007941 */ /* 0x000fea0003800000 */
.L_x_4642:
[----:B-----5:R2:W-:Y:S02]  /*8b20*/  ST.E.128 desc[UR6][R38.64], R8 ;  /* 0x0000000826007985 */ /* 0x0205e4000c101d06 */
.L_x_4641:
[----:B------:R-:W-:Y:S05]  /*8b30*/  BSYNC B1 ;  /* 0x0000000000017941 */ /* 0x000fea0003800000 */
.L_x_4640:
        /* <DEDUP_REMOVED lines=27> */
[----:B-1----:R-:W-:Y:S02]  /*8cf0*/  LEA R2, P0, R5, R2, 0x1 ;  /* 0x0000000205027211 */ /* 0x002fe400078008ff */
        /* <DEDUP_REMOVED lines=67> */
.L_x_4647:
[----:B------:R-:W-:Y:S05]  /*9130*/  BSYNC B0 ;  /* 0x0000000000007941 */ /* 0x000fea0003800000 */
.L_x_4646:
[----:B-----5:R2:W-:Y:S02]  /*9140*/  ST.E.128 desc[UR6][R38.64], R8 ;  /* 0x0000000826007985 */ /* 0x0205e4000c101d06 */
.L_x_4645:
[----:B------:R-:W-:Y:S05]  /*9150*/  BSYNC B1 ;  /* 0x0000000000017941 */ /* 0x000fea0003800000 */
.L_x_4644:
        /* <DEDUP_REMOVED lines=95> */
.L_x_4651:
[----:B------:R-:W-:Y:S05]  /*9750*/  BSYNC B0 ;  /* 0x0000000000007941 */ /* 0x000fea0003800000 */
.L_x_4650:
[----:B-----5:R2:W-:Y:S02]  /*9760*/  ST.E.128 desc[UR6][R38.64], R8 ;  /* 0x0000000826007985 */ /* 0x0205e4000c101d06 */
.L_x_4649:
[----:B------:R-:W-:Y:S05]  /*9770*/  BSYNC B1 ;  /* 0x0000000000017941 */ /* 0x000fea0003800000 */
.L_x_4648:
[----:B------:R-:W-:Y:S11]  /*9780*/  ISETP.GE.AND P0, PT, R23, R57, PT ;  /* 0x000000391700720c */ /* 0x000ff60003f06270 */
[----:B------:R-:W-:Y:S02]  /*9790*/  @!UPT UIADD3 URZ, URZ, URZ, URZ ;  /* 0x0000003f3f3ff290 */ /* 0x000fe4000fffe03f */
        /* <DEDUP_REMOVED lines=92> */
.L_x_4653:
[----:B------:R-:W-:Y:S05]  /*9d60*/  BSYNC B0 ;  /* 0x0000000000007941 */ /* 0x000fea0003800000 */
.L_x_4652:
[----:B-----5:R2:W-:Y:S02]  /*9d70*/  ST.E.128 desc[UR6][R38.64], R8 ;  /* 0x0000000826007985 */ /* 0x0205e4000c101d06 */
.L_x_4639:
[----:B------:R-:W-:Y:S05]  /*9d80*/  BSYNC B2 ;  /* 0x0000000000027941 */ /* 0x000fea0003800000 */
.L_x_4638:
        /* <DEDUP_REMOVED lines=100> */
.L_x_4659:
[----:B------:R-:W-:Y:S05]  /*a3d0*/  BSYNC B0 ;  /* 0x0000000000007941 */ /* 0x000fea0003800000 */
.L_x_4658:
[----:B-----5:R2:W-:Y:S02]  /*a3e0*/  ST.E.128 desc[UR6][R38.64], R8 ;  /* 0x0000000826007985 */ /* 0x0205e4000c101d06 */
.L_x_4657:
[----:B------:R-:W-:Y:S05]  /*a3f0*/  BSYNC B1 ;  /* 0x0000000000017941 */ /* 0x000fea0003800000 */
.L_x_4656:
        /* <DEDUP_REMOVED lines=95> */
.L_x_4663:
[----:B------:R-:W-:Y:S05]  /*a9f0*/  BSYNC B0 ;  /* 0x0000000000007941 */ /* 0x000fea0003800000 */
.L_x_4662:
[----:B-----5:R2:W-:Y:S02]  /*aa00*/  ST.E.128 desc[UR6][R38.64], R8 ;  /* 0x0000000826007985 */ /* 0x0205e4000c101d06 */
.L_x_4661:
[----:B------:R-:W-:Y:S05]  /*aa10*/  BSYNC B1 ;  /* 0x0000000000017941 */ /* 0x000fea0003800000 */
.L_x_4660:
        /* <DEDUP_REMOVED lines=95> */
.L_x_4667:
[----:B------:R-:W-:Y:S05]  /*b010*/  BSYNC B0 ;  /* 0x0000000000007941 */ /* 0x000fea0003800000 */
.L_x_4666:
[----:B-----5:R2:W-:Y:S02]  /*b020*/  ST.E.128 desc[UR6][R38.64], R8 ;  /* 0x0000000826007985 */ /* 0x0205e4000c101d06 */
.L_x_4665:
[----:B------:R-:W-:Y:S05]  /*b030*/  BSYNC B1 ;  /* 0x0000000000017941 */ /* 0x000fea0003800000 */
.L_x_4664:
        /* <DEDUP_REMOVED lines=94> */
.L_x_4669:
[----:B------:R-:W-:Y:S05]  /*b620*/  BSYNC B0 ;  /* 0x0000000000007941 */ /* 0x000fea0003800000 */
.L_x_4668:
[----:B-----5:R2:W-:Y:S02]  /*b630*/  ST.E.128 desc[UR6][R38.64], R8 ;  /* 0x0000000826007985 */ /* 0x0205e4000c101d06 */
.L_x_4655:
[----:B------:R-:W-:Y:S05]  /*b640*/  BSYNC B2 ;  /* 0x0000000000027941 */ /* 0x000fea0003800000 */
.L_x_4654:
        /* <DEDUP_REMOVED lines=10> */
[----:B-1----:R-:W-:Y:S01]  /*b6f0*/  MOV R2, R56 ;  /* 0x0000003800027202 */ /* 0x002fe20000000f00 */
[----:B---34-:R-:W-:Y:S01]  /*b700*/  IMAD.MOV.U32 R5, RZ, RZ, R51 ;  /* 0x000000ffff057224 */ /* 0x018fe200078e0033 */
[----:B------:R-:W-:Y:S01]  /*b710*/  MOV R3, R49 ;  /* 0x0000003100037202 */ /* 0x000fe20000000f00 */
[----:B------:R-:W-:Y:S01]  /*b720*/  BSSY B0, `(.L_x_4674) ;  /* 0x000005e000007945 */ /* 0x000fe20003800000 */
[----:B------:R-:W-:Y:S02]  /*b730*/  ISETP.GE.AND P0, PT, R20, R13, PT ;  /* 0x0000000d1400720c */ /* 0x000fe40003f06270 */
[----:B------:R-:W-:Y:S01]  /*b740*/  MOV R4, R50 ;  /* 0x0000003200047202 */ /* 0x000fe20000000f00 */
[----:B------:R-:W-:Y:S04]  /*b750*/  IMAD.WIDE.U32 R2, R66, 0x60, R2 ;  /* 0x0000006042027825 */ /* 0x000fe800078e0002 */
[----:B------:R-:W-:Y:S02]  /*b760*/  IMAD.IADD R3, R3, 0x1, R0 ;  /* 0x0000000103037824 */ /* 0x000fe400078e0200 */
[----:B------:R-:W-:Y:S02]  /*b770*/  IMAD R0, R121, 0x60, RZ ;  /* 0x0000006079007824 */ /* 0x000fe400078e02ff */
[----:B------:R-:W-:Y:S01]  /*b780*/  IMAD.WIDE.U32 R4, R120, 0x60, R4 ;  /* 0x0000006078047825 */ /* 0x000fe200078e0004 */
[----:B--2---:R1:W5:Y:S04]  /*b790*/  LD.E.128 R8, desc[UR6][R2.64] ;  /* 0x0000000602087980 */ /* 0x004368000c101d00 */
[----:B------:R-:W-:Y:S02]  /*b7a0*/  IADD3 R39, R5, R0, RZ ;  /* 0x0000000005277210 */ /* 0x000fe40007ffe0ff */
[----:B------:R-:W-:Y:S01]  /*b7b0*/  MOV R38, R4 ;  /* 0x0000000400267202 */ /* 0x000fe20000000f00 */
        /* <DEDUP_REMOVED lines=84> */
.L_x_4675:
[----:B------:R-:W-:Y:S05]  /*bd00*/  BSYNC B0 ;  /* 0x0000000000007941 */ /* 0x000fea0003800000 */
.L_x_4674:
[----:B-----5:R2:W-:Y:S02]  /*bd10*/  ST.E.128 desc[UR6][R38.64], R8 ;  /* 0x0000000826007985 */ /* 0x0205e4000c101d06 */
.L_x_4673:
[----:B------:R-:W-:Y:S05]  /*bd20*/  BSYNC B1 ;  /* 0x0000000000017941 */ /* 0x000fea0003800000 */
.L_x_4672:
        /* <DEDUP_REMOVED lines=95> */
.L_x_4679:
[----:B------:R-:W-:Y:S05]  /*c320*/  BSYNC B0 ;  /* 0x0000000000007941 */ /* 0x000fea0003800000 */
.L_x_4678:
[----:B-----5:R2:W-:Y:S02]  /*c330*/  ST.E.128 desc[UR6][R38.64], R8 ;  /* 0x0000000826007985 */ /* 0x0205e4000c101d06 */
.L_x_4677:
[----:B------:R-:W-:Y:S05]  /*c340*/  BSYNC B1 ;  /* 0x0000000000017941 */ /* 0x000fea0003800000 */
.L_x_4676:
        /* <DEDUP_REMOVED lines=95> */
.L_x_4683:
[----:B------:R-:W-:Y:S05]  /*c940*/  BSYNC B0 ;  /* 0x0000000000007941 */ /* 0x000fea0003800000 */
.L_x_4682:
[----:B-----5:R2:W-:Y:S02]  /*c950*/  ST.E.128 desc[UR6][R38.64], R8 ;  /* 0x0000000826007985 */ /* 0x0205e4000c101d06 */
.L_x_4681:
[----:B------:R-:W-:Y:S05]  /*c960*/  BSYNC B1 ;  /* 0x0000000000017941 */ /* 0x000fea0003800000 */
.L_x_4680:
        /* <DEDUP_REMOVED lines=77> */
[C---:B------:R-:W-:Y:S01]  /*ce40*/  SHF.L.U32 R13, R42.reuse, 0x10, RZ ;  /* 0x000000102a0d7819 */ /* 0x040fe200000006ff */
        /* <DEDUP_REMOVED lines=16> */
.L_x_4685:
[----:B------:R-:W-:Y:S05]  /*cf50*/  BSYNC B0 ;  /* 0x0000000000007941 */ /* 0x000fea0003800000 */
.L_x_4684:
[----:B-----5:R2:W-:Y:S02]  /*cf60*/  ST.E.128 desc[UR6][R38.64], R8 ;  /* 0x0000000826007985 */ /* 0x0205e4000c101d06 */
.L_x_4671:
[----:B------:R-:W-:Y:S05]  /*cf70*/  BSYNC B2 ;  /* 0x0000000000027941 */ /* 0x000fea0003800000 */
.L_x_4670:
[----:B---34-:R-:W-:Y:S01]  /*cf80*/  MOV R5, R60 ;  /* 0x0000003c00057202 */ /* 0x018fe20000000f00 */
[----:B------:R-:W3:Y:S01]  /*cf90*/  LD.E R0, desc[UR6][R30.64+0xd0] ;  /* 0x0000d0061e007980 */ /* 0x000ee2000c101900 */
[----:B-1----:R-:W-:Y:S01]  /*cfa0*/  MOV R3, R61 ;  /* 0x0000003d00037202 */ /* 0x002fe20000000f00 */
        /* <DEDUP_REMOVED lines=8> */
.L_x_4587:
        /* <DEDUP_REMOVED lines=11> */
[--C-:B------:R-:W-:Y:S01]  /*d0e0*/  @P4 IMAD.MOV.U32 R2, RZ, RZ, R56.reuse ;  /* 0x000000ffff024224 */ /* 0x100fe200078e0038 */
[----:B-1-34-:R-:W-:Y:S01]  /*d0f0*/  @P4 MOV R4, R50 ;  /* 0x0000003200044202 */ /* 0x01afe20000000f00 */
[----:B------:R-:W-:Y:S02]  /*d100*/  @P4 IMAD.MOV.U32 R3, RZ, RZ, R49 ;  /* 0x000000ffff034224 */ /* 0x000fe400078e0031 */
[----:B------:R-:W-:Y:S03]  /*d110*/  @P4 IMAD.MOV.U32 R5, RZ, RZ, R51 ;  /* 0x000000ffff054224 */ /* 0x000fe600078e0033 */
[----:B------:R1:W2:Y:S02]  /*d120*/  @P4 LD.E.128 R8, desc[UR6][R2.64] ;  /* 0x0000000602084980 */ /* 0x0002a4000c101d00 */
[----:B-1----:R-:W-:Y:S01]  /*d130*/  @P3 IMAD.MOV.U32 R2, RZ, RZ, R56 ;  /* 0x000000ffff023224 */ /* 0x002fe200078e0038 */
[----:B------:R-:W-:Y:S01]  /*d140*/  @P3 MOV R3, R49 ;  /* 0x0000003100033202 */ /* 0x000fe20000000f00 */
[----:B--2---:R1:W-:Y:S01]  /*d150*/  @P4 ST.E.128 desc[UR6][R4.64], R8 ;  /* 0x0000000804004985 */ /* 0x0043e2000c101d06 */
[----:B------:R-:W-:Y:S03]  /*d160*/  ISETP.NE.AND P4, PT, R71, RZ, PT ;  /* 0x000000ff4700720c */ /* 0x000fe60003f85270 */
[----:B-1----:R1:W2:Y:S01]  /*d170*/  @P3 LD.E.128 R8, desc[UR6][R2.64+0x80] ;  /* 0x0000800602083980 */ /* 0x0022a2000c101d00 */
[----:B------:R-:W-:Y:S01]  /*d180*/  @P3 IMAD.MOV.U32 R4, RZ, RZ, R50 ;  /* 0x000000ffff043224 */ /* 0x000fe200078e0032 */
[----:B------:R-:W-:Y:S08]  /*d190*/  @P3 MOV R5, R51 ;  /* 0x0000003300053202 */ /* 0x000ff00000000f00 */
        /* <DEDUP_REMOVED lines=9> */
[----:B--2---:R1:W-:Y:S04]  /*d230*/  @P4 ST.E.128 desc[UR6][R4.64+0x100], R8 ;  /* 0x0001000804004985 */ /* 0x0043e8000c101d06 */
[----:B-1----:R1:W2:Y:S02]  /*d240*/  @P3 LD.E.128 R4, desc[UR6][R2.64+0x180] ;  /* 0x0001800602043980 */ /* 0x0022a4000c101d00 */
[----:B-1----:R-:W-:Y:S01]  /*d250*/  @P3 IMAD.MOV.U32 R2, RZ, RZ, R50 ;  /* 0x000000ffff023224 */ /* 0x002fe200078e0032 */
[----:B------:R-:W-:Y:S05]  /*d260*/  @P3 MOV R3, R51 ;  /* 0x0000003300033202 */ /* 0x000fea0000000f00 */
[----:B--2---:R2:W-:Y:S02]  /*d270*/  @P3 ST.E.128 desc[UR6][R2.64+0x180], R4 ;  /* 0x0001800402003985 */ /* 0x0045e4000c101d06 */
.L_x_4687:
[----:B------:R-:W-:Y:S05]  /*d280*/  BSYNC B0 ;  /* 0x0000000000007941 */ /* 0x000fea0003800000 */
.L_x_4686:
[----:B------:R-:W-:Y:S04]  /*d290*/  BSSY B0, `(.L_x_4688) ;  /* 0x000001e000007945 */ /* 0x000fe80003800000 */
[----:B------:R-:W-:Y:S05]  /*d2a0*/  @!P2 BRA `(.L_x_4689) ;  /* 0x000000000070a947 */ /* 0x000fea0003800000 */
[----:B------:R-:W-:Y:S02]  /*d2b0*/  ISETP.NE.AND P5, PT, R69, RZ, PT ;  /* 0x000000ff4500720c */ /* 0x000fe40003fa5270 */
[----:B------:R-:W-:Y:S11]  /*d2c0*/  ISETP.NE.AND P4, PT, R72, RZ, PT ;  /* 0x000000ff4800720c */ /* 0x000ff60003f85270 */
[C---:B--2---:R-:W-:Y:S02]  /*d2d0*/  @P5 LEA R2, P2, R159.reuse, R56, 0x1 ;  /* 0x000000389f025211 */ /* 0x044fe400078408ff */
[C---:B-1-34-:R-:W-:Y:S02]  /*d2e0*/  @P5 LEA R4, P3, R244.reuse, R50, 0x1 ;  /* 0x00000032f4045211 */ /* 0x05afe400078608ff */
[----:B------:R-:W-:Y:S02]  /*d2f0*/  @P5 LEA.HI.X R3, R159, R49, R166, 0x1, P2 ;  /* 0x000000319f035211 */ /* 0x000fe400010f0ca6 */
[----:B------:R-:W-:Y:S03]  /*d300*/  @P5 LEA.HI.X R5, R244, R51, R249, 0x1, P3 ;  /* 0x00000033f4055211 */ /* 0x000fe600018f0cf9 */
[----:B------:R1:W2:Y:S02]  /*d310*/  @P5 LD.E.128 R8, desc[UR6][R2.64] ;  /* 0x0000000602085980 */ /* 0x0002a4000c101d00 */
[C---:B-1----:R-:W-:Y:S04]  /*d320*/  @P4 LEA R2, P2, R76.reuse, R56, 0x1 ;  /* 0x000000384c024211 */ /* 0x042fe800078408ff */
[----:B------:R-:W-:Y:S01]  /*d330*/  @P4 LEA.HI.X R3, R76, R49, R97, 0x1, P2 ;  /* 0x000000314c034211 */ /* 0x000fe200010f0c61 */
        /* <DEDUP_REMOVED lines=19> */
.L_x_4689:
[----:B------:R-:W-:Y:S05]  /*d470*/  BSYNC B0 ;  /* 0x0000000000007941 */ /* 0x000fea0003800000 */
.L_x_4688:
[----:B------:R-:W-:Y:S04]  /*d480*/  BSSY B0, `(.L_x_4690) ;  /* 0x000001e000007945 */ /* 0x000fe80003800000 */
[----:B------:R-:W-:Y:S05]  /*d490*/  @!P1 BRA `(.L_x_4691) ;  /* 0x0000000000709947 */ /* 0x000fea0003800000 */
[----:B------:R-:W-:Y:S02]  /*d4a0*/  ISETP.NE.AND P4, PT, R69, RZ, PT ;  /* 0x000000ff4500720c */ /* 0x000fe40003f85270 */
[----:B------:R-:W-:Y:S11]  /*d4b0*/  ISETP.NE.AND P3, PT, R72, RZ, PT ;  /* 0x000000ff4800720c */ /* 0x000ff60003f65270 */
[C---:B-12---:R-:W-:Y:S02]  /*d4c0*/  @P4 LEA R2, P1, R167.reuse, R56, 0x1 ;  /* 0x00000038a7024211 */ /* 0x046fe400078208ff */
[C---:B---34-:R-:W-:Y:S02]  /*d4d0*/  @P4 LEA R4, P2, R94.reuse, R50, 0x1 ;  /* 0x000000325e044211 */ /* 0x058fe400078408ff */
        /* <DEDUP_REMOVED lines=24> */
.L_x_4691:
[----:B------:R-:W-:Y:S05]  /*d660*/  BSYNC B0 ;  /* 0x0000000000007941 */ /* 0x000fea0003800000 */
.L_x_4690:
[----:B------:R-:W-:Y:S05]  /*d670*/  @!P0 BRA `(.L_x_4621) ;  /* 0x0000000000888947 */ /* 0x000fea0003800000 */
[----:B------:R-:W-:Y:S02]  /*d680*/  ISETP.NE.AND P1, PT, R69, RZ, PT ;  /* 0x000000ff4500720c */ /* 0x000fe40003f25270 */
[----:B------:R-:W-:Y:S02]  /*d690*/  ISETP.NE.AND P2, PT, R72, RZ, PT ;  /* 0x000000ff4800720c */ /* 0x000fe40003f45270 */
[----:B------:R-:W-:Y:S09]  /*d6a0*/  ISETP.NE.AND P3, PT, R71, RZ, PT ;  /* 0x000000ff4700720c */ /* 0x000ff20003f65270 */
[----:B-12---:R-:W-:Y:S02]  /*d6b0*/  @P1 IMAD.MOV.U32 R2, RZ, RZ, R56 ;  /* 0x000000ffff021224 */ /* 0x006fe400078e0038 */
[----:B------:R-:W-:Y:S01]  /*d6c0*/  @P1 IMAD.MOV.U32 R3, RZ, RZ, R49 ;  /* 0x000000ffff031224 */ /* 0x000fe200078e0031 */
[-C--:B---34-:R-:W-:Y:S01]  /*d6d0*/  @P2 LEA R4, P0, R87, R56.reuse, 0x1 ;  /* 0x0000003857042211 */ /* 0x098fe200078008ff */
[----:B------:R-:W-:Y:S02]  /*d6e0*/  @P1 IMAD R0, R67, 0x60, RZ ;  /* 0x0000006043001824 */ /* 0x000fe400078e02ff */
[----:B------:R-:W-:Y:S01]  /*d6f0*/  @P1 IMAD.WIDE.U32 R2, R66, 0x60, R2 ;  /* 0x0000006042021825 */ /* 0x000fe200078e0002 */
[-C--:B------:R-:W-:Y:S03]  /*d700*/  @P2 LEA.HI.X R5, R87, R49.reuse, R108, 0x1, P0 ;  /* 0x0000003157052211 */ /* 0x080fe600000f0c6c */
[----:B------:R-:W-:Y:S02]  /*d710*/  @P1 IMAD.IADD R3, R3, 0x1, R0 ;  /* 0x0000000103031824 */ /* 0x000fe400078e0200 */
[----:B------:R-:W-:Y:S03]  /*d720*/  @P1 IMAD R0, R121, 0x60, RZ ;  /* 0x0000006079001824 */ /* 0x000fe600078e02ff */
[----:B------:R1:W2:Y:S02]  /*d730*/  @P1 LD.E.128 R8, desc[UR6][R2.64] ;  /* 0x0000000602081980 */ /* 0x0002a4000c101d00 */
[----:B-1----:R-:W-:Y:S02]  /*d740*/  @P1 IMAD.MOV.U32 R2, RZ, RZ, R50 ;  /* 0x000000ffff021224 */ /* 0x002fe400078e0032 */
[----:B------:R-:W-:Y:S02]  /*d750*/  @P1 IMAD.MOV.U32 R3, RZ, RZ, R51 ;  /* 0x000000ffff031224 */ /* 0x000fe400078e0033 */
[----:B------:R-:W-:Y:S04]  /*d760*/  @P1 IMAD.WIDE.U32 R2, R120, 0x60, R2 ;  /* 0x0000006078021825 */ /* 0x000fe800078e0002 */
[----:B------:R-:W-:Y:S05]  /*d770*/  @P1 IMAD.IADD R3, R3, 0x1, R0 ;  /* 0x0000000103031824 */ /* 0x000fea00078e0200 */
[----:B--2---:R1:W-:Y:S04]  /*d780*/  @P1 ST.E.128 desc[UR6][R2.64], R8 ;  /* 0x0000000802001985 */ /* 0x0043e8000c101d06 */
[----:B-1----:R1:W2:Y:S01]  /*d790*/  @P2 LD.E.128 R8, desc[UR6][R4.64] ;  /* 0x0000000604082980 */ /* 0x0022a2000c101d00 */
[C---:B------:R-:W-:Y:S04]  /*d7a0*/  @P3 LEA R2, P0, R89.reuse, R56, 0x1 ;  /* 0x0000003859023211 */ /* 0x040fe800078008ff */
[----:B------:R-:W-:Y:S02]  /*d7b0*/  @P3 LEA.HI.X R3, R89, R49, R110, 0x1, P0 ;  /* 0x0000003159033211 */ /* 0x000fe400000f0c6e */
[CC--:B-1----:R-:W-:Y:S04]  /*d7c0*/  @P2 LEA R4, P1, R93.reuse, R50.reuse, 0x1 ;  /* 0x000000325d042211 */ /* 0x0c2fe800078208ff */
[-C--:B------:R-:W-:Y:S02]  /*d7d0*/  @P2 LEA.HI.X R5, R93, R51.reuse, R114, 0x1, P1 ;  /* 0x000000335d052211 */ /* 0x080fe400008f0c72 */
[----:B------:R-:W-:Y:S03]  /*d7e0*/  ISETP.NE.AND P1, PT, R70, RZ, PT ;  /* 0x000000ff4600720c */ /* 0x000fe60003f25270 */
        /* <DEDUP_REMOVED lines=11> */
.L_x_4621:
[----:B------:R-:W-:Y:S05]  /*d8a0*/  BSYNC B3 ;  /* 0x0000000000037941 */ /* 0x000fea0003800000 */
.L_x_4586:
[----:B------:R-:W-:Y:S01]  /*d8b0*/  ISETP.NE.U32.AND P1, PT, R240, RZ, PT ;  /* 0x000000fff000720c */ /* 0x000fe20003f25070 */
[----:B------:R-:W3:Y:S01]  /*d8c0*/  LD.E R0, desc[UR6][R30.64+0x128] ;  /* 0x000128061e007980 */ /* 0x000ee2000c101900 */
[----:B-12---:R-:W-:Y:S01]  /*d8d0*/  IMAD.MOV.U32 R2, RZ, RZ, R56 ;  /* 0x000000ffff027224 */ /* 0x006fe200078e0038 */
[----:B------:R-:W-:Y:S01]  /*d8e0*/  BSSY B0, `(.L_x_4692) ;  /* 0x0000065000007945 */ /* 0x000fe20003800000 */
[----:B------:R-:W-:Y:S01]  /*d8f0*/  ISETP.NE.AND.EX P1, PT, R241, RZ, PT, P1 ;  /* 0x000000fff100720c */ /* 0x000fe20003f25310 */
[----:B------:R-:W-:Y:S02]  /*d900*/  IMAD.MOV.U32 R3, RZ, RZ, R49 ;  /* 0x000000ffff037224 */ /* 0x000fe400078e0031 */
[----:B---3--:R-:W-:Y:S05]  /*d910*/  IMAD.U32 R0, R0, -0x40, RZ ;  /* 0xffffffc000007824 */ /* 0x008fea00078e00ff */
        /* <DEDUP_REMOVED lines=8> */
[----:B----4-:R-:W-:Y:S03]  /*d9a0*/  IABS R9, R26 ;  /* 0x0000001a00097213 */ /* 0x010fe60000000000 */
[----:B------:R-:W3:Y:S01]  /*d9b0*/  LD.E.64 R12, desc[UR6][R30.64+0x28] ;  /* 0x000028061e0c7980 */ /* 0x000ee2000c101b00 */
[-C--:B--2---:R-:W-:Y:S02]  /*d9c0*/  IABS R5, R3.reuse ;  /* 0x0000000300057213 */ /* 0x084fe40000000000 */
[----:B------:R-:W-:Y:S02]  /*d9d0*/  IABS R8, R3 ;  /* 0x0000000300087213 */ /* 0x000fe40000000000 */
[----:B------:R-:W1:Y:S03]  /*d9e0*/  I2F.RP R6, R5 ;  /* 0x0000000500067306 */ /* 0x000e660000209400 */
[----:B------:R-:W-:Y:S07]  /*d9f0*/  IMAD.MOV R8, RZ, RZ, -R8 ;  /* 0x000000ffff087224 */ /* 0x000fee00078e0a08 */
[----:B-1----:R-:W1:Y:S02]  /*da00*/  MUFU.RCP R6, R6 ;  /* 0x0000000600067308 */ /* 0x002e640000001000 */
[----:B-1----:R-:W-:Y:S08]  /*da10*/  VIADD R6, R6, 0xffffffe ;  /* 0x0ffffffe06067836 */ /* 0x002ff00000000000 */
[----:B------:R-:W1:Y:S02]  /*da20*/  F2I.FTZ.U32.TRUNC.NTZ R7, R6 ;  /* 0x0000000600077305 */ /* 0x000e64000021f000 */
[--C-:B-1----:R-:W-:Y:S02]  /*da30*/  IMAD.MOV R0, RZ, RZ, -R7.reuse ;  /* 0x000000ffff007224 */ /* 0x102fe400078e0a07 */
[----:B------:R-:W-:Y:S03]  /*da40*/  IMAD.MOV.U32 R6, RZ, RZ, RZ ;  /* 0x000000ffff067224 */ /* 0x000fe600078e00ff */
[----:B------:R-:W-:Y:S01]  /*da50*/  MOV R2, R0 ;  /* 0x0000000000027202 */ /* 0x000fe20000000f00 */
[----:B------:R-:W-:Y:S04]  /*da60*/  VIADD R0, R28, 0xffffff80 ;  /* 0xffffff801c007836 */ /* 0x000fe80000000000 */
[----:B------:R-:W-:Y:S01]  /*da70*/  IMAD R2, R2, R5, RZ ;  /* 0x0000000502027224 */ /* 0x000fe200078e02ff */
[----:B------:R-:W-:Y:S03]  /*da80*/  IABS R4, R0 ;  /* 0x0000000000047213 */ /* 0x000fe60000000000 */
[----:B------:R-:W-:Y:S01]  /*da90*/  IMAD.HI.U32 R7, R7, R2, R6 ;  /* 0x0000000207077227 */ /* 0x000fe200078e0006 */
[----:B------:R-:W-:Y:S05]  /*daa0*/  MOV R6, R4 ;  /* 0x0000000400067202 */ /* 0x000fea0000000f00 */
[C---:B------:R-:W-:Y:S04]  /*dab0*/  IMAD.HI.U32 R2, R7.reuse, R6, RZ ;  /* 0x0000000607027227 */ /* 0x040fe800078e00ff */
[----:B------:R-:W-:Y:S04]  /*dac0*/  IMAD.HI.U32 R4, R7, R9, RZ ;  /* 0x0000000907047227 */ /* 0x000fe800078e00ff */
[-C--:B------:R-:W-:Y:S02]  /*dad0*/  IMAD R6, R2, R8.reuse, R6 ;  /* 0x0000000802067224 */ /* 0x080fe400078e0206 */
[----:B------:R-:W-:Y:S03]  /*dae0*/  IMAD R7, R4, R8, R9 ;  /* 0x0000000804077224 */ /* 0x000fe600078e0209 */
        /* <DEDUP_REMOVED lines=8> */
[----:B------:R-:W-:Y:S02]  /*db70*/  ISETP.GE.U32.AND P5, PT, R7, R5, PT ;  /* 0x000000050700720c */ /* 0x000fe40003fa6070 */
[-C--:B------:R-:W-:Y:S02]  /*db80*/  LOP3.LUT R6, R0, R3.reuse, RZ, 0x3c, !PT ;  /* 0x0000000300067212 */ /* 0x080fe400078e3cff */
[-C--:B------:R-:W-:Y:S02]  /*db90*/  LOP3.LUT R5, R26, R3.reuse, RZ, 0x3c, !PT ;  /* 0x000000031a057212 */ /* 0x080fe400078e3cff */
[----:B------:R-:W-:Y:S02]  /*dba0*/  ISETP.GE.AND P1, PT, R6, RZ, PT ;  /* 0x000000ff0600720c */ /* 0x000fe40003f26270 */
[----:B------:R-:W-:Y:S02]  /*dbb0*/  ISETP.GE.AND P2, PT, R5, RZ, PT ;  /* 0x000000ff0500720c */ /* 0x000fe40003f46270 */
[----:B------:R-:W-:Y:S02]  /*dbc0*/  LOP3.LUT R6, RZ, R3, RZ, 0x33, !PT ;  /* 0x00000003ff067212 */ /* 0x000fe400078e33ff */
[----:B------:R-:W-:Y:S01]  /*dbd0*/  @P4 IADD3 R2, R2, 0x1, RZ ;  /* 0x0000000102024810 */ /* 0x000fe20007ffe0ff */
[----:B------:R-:W-:Y:S01]  /*dbe0*/  @P5 VIADD R4, R4, 0x1 ;  /* 0x0000000104045836 */ /* 0x000fe20000000000 */
[----:B------:R-:W-:Y:S05]  /*dbf0*/  IADD3 R0, -R26, R0, RZ ;  /* 0x000000001a007210 */ /* 0x000fea0007ffe1ff */
[----:B------:R-:W-:Y:S02]  /*dc00*/  @!P1 IADD3 R2, -R2, RZ, RZ ;  /* 0x000000ff02029210 */ /* 0x000fe40007ffe1ff */
[----:B------:R-:W-:Y:S02]  /*dc10*/  @!P2 IMAD.MOV R4, RZ, RZ, -R4 ;  /* 0x000000ffff04a224 */ /* 0x000fe400078e0a04 */
[C---:B------:R-:W-:Y:S03]  /*dc20*/  SEL R5, R6.reuse, R2, !P0 ;  /* 0x0000000206057207 */ /* 0x040fe60004000000 */
[----:B------:R-:W-:Y:S02]  /*dc30*/  SEL R2, R6, R4, !P0 ;  /* 0x0000000406027207 */ /* 0x000fe40004000000 */
[CC--:B------:R-:W-:Y:S01]  /*dc40*/  LEA R10, P1, R5.reuse, R240.reuse, 0x2 ;  /* 0x000000f0050a7211 */ /* 0x0c0fe200078210ff */
[----:B------:R-:W2:Y:S01]  /*dc50*/  LD.E.64 R6, desc[UR6][R30.64+0x40] ;  /* 0x000040061e067980 */ /* 0x000ea2000c101b00 */
[C---:B------:R-:W-:Y:S02]  /*dc60*/  LEA R8, P0, R2.reuse, R240, 0x2 ;  /* 0x000000f002087211 */ /* 0x040fe400078010ff */
[-C--:B------:R-:W-:Y:S02]  /*dc70*/  LEA.HI.X.SX32 R11, R5, R241.reuse, 0x2, P1 ;  /* 0x000000f1050b7211 */ /* 0x080fe400008f16ff */
[C---:B------:R-:W-:Y:S01]  /*dc80*/  LEA.HI.X.SX32 R9, R2.reuse, R241, 0x2, P0 ;  /* 0x000000f102097211 */ /* 0x040fe200000f16ff */
[----:B------:R-:W-:Y:S02]  /*dc90*/  IMAD.IADD R2, R2, 0x1, -R5 ;  /* 0x0000000102027824 */ /* 0x000fe400078e0a05 */
[----:B------:R-:W4:Y:S02]  /*dca0*/  LD.E R15, desc[UR6][R10.64] ;  /* 0x000000060a0f7980 */ /* 0x000f24000c101900 */
[----:B------:R-:W-:Y:S02]  /*dcb0*/  IMAD R0, R2, R3, R0 ;  /* 0x0000000302007224 */ /* 0x000fe400078e0200 */
[----:B------:R-:W4:Y:S03]  /*dcc0*/  LD.E R4, desc[UR6][R8.64] ;  /* 0x0000000608047980 */ /* 0x000f26000c101900 */
[----:B------:R-:W-:Y:S01]  /*dcd0*/  SHF.R.S32.HI R14, RZ, 0x1f, R0 ;  /* 0x0000001fff0e7819 */ /* 0x000fe20000011400 */
[----:B------:R-:W3:Y:S06]  /*dce0*/  LD.E.64 R10, desc[UR6][R30.64+0x38] ;  /* 0x000038061e0a7980 */ /* 0x000eec000c101b00 */
[----:B------:R-:W3:Y:S01]  /*dcf0*/  LD.E.64 R8, desc[UR6][R30.64+0x20] ;  /* 0x000020061e087980 */ /* 0x000ee2000c101b00 */
[----:B--2---:R-:W-:Y:S04]  /*dd00*/  IMAD R2, R7, R0, RZ ;  /* 0x0000000007027224 */ /* 0x004fe800078e02ff */
[----:B------:R-:W-:Y:S01]  /*dd10*/  IMAD R7, R6, R14, R2 ;  /* 0x0000000e06077224 */ /* 0x000fe200078e0202 */
[----:B----4-:R-:W-:Y:S01]  /*dd20*/  IADD3 R15, -R4, R15, RZ ;  /* 0x0000000f040f7210 */ /* 0x010fe20007ffe1ff */
[----:B------:R-:W-:Y:S03]  /*dd30*/  IMAD.WIDE.U32 R4, R6, R0, RZ ;  /* 0x0000000006047225 */ /* 0x000fe600078e00ff */
[----:B------:R-:W-:Y:S01]  /*dd40*/  SHF.R.S32.HI R16, RZ, 0x1f, R15 ;  /* 0x0000001fff107819 */ /* 0x000fe2000001140f */
[----:B------:R-:W-:Y:S02]  /*dd50*/  IMAD.IADD R5, R5, 0x1, R7 ;  /* 0x0000000105057824 */ /* 0x000fe400078e0207 */
[----:B---3--:R-:W-:Y:S03]  /*dd60*/  IMAD.WIDE.U32 R4, R15, R12, R4 ;  /* 0x0000000c0f047225 */ /* 0x008fe600078e0004 */
[----:B------:R-:W-:Y:S01]  /*dd70*/  LEA R65, P1, R4, R65, 0x1 ;  /* 0x0000004104417211 */ /* 0x000fe200078208ff */
[-C--:B------:R-:W-:Y:S04]  /*dd80*/  IMAD R2, R9, R15.reuse, RZ ;  /* 0x0000000f09027224 */ /* 0x080fe800078e02ff */
[C---:B------:R-:W-:Y:S02]  /*dd90*/  IMAD R6, R8.reuse, R16, R2 ;  /* 0x0000001008067224 */ /* 0x040fe400078e0202 */
[-C--:B------:R-:W-:Y:S04]  /*dda0*/  IMAD.WIDE.U32 R2, R8, R15.reuse, RZ ;  /* 0x0000000f08027225 */ /* 0x080fe800078e00ff */
[----:B------:R-:W-:Y:S01]  /*ddb0*/  IMAD R15, R13, R15, RZ ;  /* 0x0000000f0d0f7224 */ /* 0x000fe200078e02ff */
[----:B------:R-:W-:Y:S01]  /*ddc0*/  IADD3 R3, R3, R6, RZ ;  /* 0x0000000603037210 */ /* 0x000fe20007ffe0ff */
        /* <DEDUP_REMOVED lines=10> */
.L_x_4693:
[----:B----4-:R-:W-:Y:S01]  /*de70*/  MOV R5, R64 ;  /* 0x0000004000057202 */ /* 0x010fe20000000f00 */
[----:B------:R-:W2:Y:S01]  /*de80*/  LD.E R6, desc[UR6][R30.64+0x40] ;  /* 0x000040061e067980 */ /* 0x000ea2000c101900 */
[----:B------:R-:W-:Y:S01]  /*de90*/  MOV R3, R51 ;  /* 0x0000003300037202 */ /* 0x000fe20000000f00 */
[----:B------:R-:W-:Y:S02]  /*dea0*/  IMAD.MOV.U32 R4, RZ, RZ, R65 ;  /* 0x000000ffff047224 */ /* 0x000fe400078e0041 */
[----:B------:R-:W3:Y:S01]  /*deb0*/  LD.E R0, desc[UR6][R30.64+0x38] ;  /* 0x000038061e007980 */ /* 0x000ee2000c101900 */
[----:B------:R-:W-:Y:S02]  /*dec0*/  IMAD.MOV.U32 R2, RZ, RZ, R50 ;  /* 0x000000ffff027224 */ /* 0x000fe400078e0032 */
[----:B---3--:R-:W-:Y:S02]  /*ded0*/  IMAD.U32 R0, R0, -0x40, RZ ;  /* 0xffffffc000007824 */ /* 0x008fe400078e00ff */
[----:B--2---:R-:W-:Y:S03]  /*dee0*/  IMAD.U32 R6, R6, -0x40, RZ ;  /* 0xffffffc006067824 */ /* 0x004fe600078e00ff */
[----:B------:R-:W-:Y:S02]  /*def0*/  LEA R50, P0, R0, R2, 0x1 ;  /* 0x0000000200327211 */ /* 0x000fe400078008ff */
[----:B------:R-:W-:Y:S02]  /*df00*/  LEA R65, P1, R6, R4, 0x1 ;  /* 0x0000000406417211 */ /* 0x000fe400078208ff */
[----:B------:R-:W-:Y:S02]  /*df10*/  LEA.HI.X.SX32 R51, R0, R3, 0x1, P0 ;  /* 0x0000000300337211 */ /* 0x000fe400000f0eff */
[----:B------:R-:W-:Y:S09]  /*df20*/  LEA.HI.X.SX32 R64, R6, R5, 0x1, P1 ;  /* 0x0000000506407211 */ /* 0x000ff200008f0eff */
.L_x_4694:
[----:B------:R-:W-:Y:S05]  /*df30*/  BSYNC B0 ;  /* 0x0000000000007941 */ /* 0x000fea0003800000 */
.L_x_4692:
[----:B------:R-:W-:Y:S04]  /*df40*/  IADD3 R27, R27, -0x1, RZ ;  /* 0xffffffff1b1b7810 */ /* 0x000fe80007ffe0ff */
[----:B------:R-:W-:Y:S11]  /*df50*/  ISETP.GT.AND P0, PT, R27, R126, PT ;  /* 0x0000007e1b00720c */ /* 0x000ff60003f04270 */
[----:B------:R-:W-:Y:S02]  /*df60*/  @!UPT UIADD3 URZ, URZ, URZ, URZ ;  /* 0x0000003f3f3ff290 */ /* 0x000fe4000fffe03f */
[----:B------:R-:W-:Y:S05]  /*df70*/  @P0 BRA `(.L_x_4695) ;  /* 0xffffff4c00c00947 */ /* 0x000fea000383ffff */
.L_x_4577:
[----:B------:R-:W-:Y:S05]  /*df80*/  WARPSYNC.ALL ;  /* 0x0000000000007948 */ /* 0x000fea0003800000 */
[----:B------:R-:W-:Y:S06]  /*df90*/  BAR.SYNC.DEFER_BLOCKING 0x0 ;  /* 0x0000000000007b1d */ /* 0x000fec0000010000 */
[----:B------:R1:W5:Y:S04]  /*dfa0*/  LDL R191, [R1+0x10] ;  /* 0x0000100001bf7983 */ /* 0x0003680000100800 */
[----:B------:R-:W2:Y:S01]  /*dfb0*/  LD.E R44, desc[UR6][R30.64+0xd0] ;  /* 0x0000d0061e2c7980 */ /* 0x000ea2000c101900 */
[----:B------:R-:W3:Y:S01]  /*dfc0*/  S2UR UR4, SR_CgaCtaId ;  /* 0x00000000000479c3 */ /* 0x000ee20000008800 */
[----:B------:R-:W-:Y:S01]  /*dfd0*/  UMOV UR5, 0x400 ;  /* 0x0000040000057882 */ /* 0x000fe20000000000 */
[----:B------:R-:W-:Y:S01]  /*dfe0*/  BSSY B3, `(.L_x_4696) ;  /* 0x0000999000037945 */ /* 0x000fe20003800000 */
[----:B------:R-:W1:Y:S01]  /*dff0*/  S2R R192, SR_CTAID.Y ;  /* 0x0000000000c07919 */ /* 0x000e620000002600 */
[C---:B----4-:R-:W-:Y:S01]  /*e000*/  SHF.L.U64.HI R10, R152.reuse, 0x4, R153 ;  /* 0x00000004980a7819 */ /* 0x050fe20000010299 */
[----:B------:R-:W-:Y:S01]  /*e010*/  IMAD.SHL.U32 R8, R152, 0x10, RZ ;  /* 0x0000001098087824 */ /* 0x000fe200078e00ff */
[----:B---3--:R-:W-:-:S06]  /*e020*/  ULEA UR4, UR4, UR5, 0x18 ;  /* 0x0000000504047291 */ /* 0x008fcc000f8ec03f */
[----:B------:R-:W-:Y:S02]  /*e030*/  LEA R235, R235, UR4, 0x1 ;  /* 0x00000004ebeb7c11 */ /* 0x000fe4000f8e08ff */
[----:B--2---:R-:W-:-:S13]  /*e040*/  ISETP.NE.AND P0, PT, R44, RZ, PT ;  /* 0x000000ff2c00720c */ /* 0x004fda0003f05270 */
[----:B-1----:R-:W-:Y:S05]  /*e050*/  @!P0 BRA `(.L_x_4697) ;  /* 0x0000008c00ec8947 */ /* 0x002fea0003800000 */
[----:B------:R-:W2:Y:S01]  /*e060*/  LD.E.64 R2, desc[UR6][R30.64+0xf0] ;  /* 0x0000f0061e027980 */ /* 0x000ea2000c101b00 */
[----:B------:R-:W-:-:S03]  /*e070*/  IMAD.MOV.U32 R0, RZ, RZ, RZ ;  /* 0x000000ffff007224 */ /* 0x000fc600078e00ff */
[----:B------:R-:W3:Y:S04]  /*e080*/  LD.E.U8 R11, desc[UR6][R30.64+0x1b3] ;  /* 0x0001b3061e0b7980 */ /* 0x000ee8000c101100 */
[----:B------:R-:W5:Y:S04]  /*e090*/  LD.E R45, desc[UR6][R30.64+0xc0] ;  /* 0x0000c0061e2d7980 */ /* 0x000f68000c101900 */
[----:B------:R-:W5:Y:S04]  /*e0a0*/  LD.E.64 R34, desc[UR6][R30.64+0x148] ;  /* 0x000148061e227980 */ /* 0x000f68000c101b00 */
[----:B------:R-:W5:Y:S01]  /*e0b0*/  LD.E.64 R32, desc[UR6][R30.64+0x150] ;  /* 0x000150061e207980 */ /* 0x000f62000c101b00 */
[----:B--2---:R-:W-:-:S04]  /*e0c0*/  ISETP.NE.U32.AND P1, PT, R2, RZ, PT ;  /* 0x000000ff0200720c */ /* 0x004fc80003f25070 */
[----:B------:R-:W-:-:S13]  /*e0d0*/  ISETP.NE.AND.EX P1, PT, R3, RZ, PT, P1 ;  /* 0x000000ff0300720c */ /* 0x000fda0003f25310 */
[----:B------:R-:W-:-:S04]  /*e0e0*/  @P1 LEA R2, P0, R192, R2, 0x2 ;  /* 0x00000002c0021211 */ /* 0x000fc800078010ff */
[----:B------:R-:W-:-:S05]  /*e0f0*/  @P1 LEA.HI.X R3, R192, R3, R190, 0x2, P0 ;  /* 0x00000003c0031211 */ /* 0x000fca00000f14be */
[----:B------:R1:W2:Y:S01]  /*e100*/  @P1 LD.E R0, desc[UR6][R2.64] ;  /* 0x0000000602001980 */ /* 0x0002a2000c101900 */
[----:B------:R-:W-:Y:S02]  /*e110*/  LEA R4, P0, R152, R138, 0x5 ;  /* 0x0000008a98047211 */ /* 0x000fe400078028ff */
[----:B------:R-:W-:Y:S02]  /*e120*/  LEA.HI R28, R44, R44, RZ, 0x1 ;  /* 0x0000002c2c1c7211 */ /* 0x000fe400078f08ff */
[----:B------:R-:W-:Y:S01]  /*e130*/  LEA.HI.X R6, R152, R155, R153, 0x5, P0 ;  /* 0x0000009b98067211 */ /* 0x000fe200000f2c99 */
[----:B------:R-:W-:Y:S01]  /*e140*/  IMAD.MOV.U32 R154, RZ, RZ, R138 ;  /* 0x000000ffff9a7224 */ /* 0x000fe200078e008a */
[----:B------:R-:W-:Y:S02]  /*e150*/  SHF.R.S32.HI R28, RZ, 0x1, R28 ;  /* 0x00000001ff1c7819 */ /* 0x000fe4000001141c */
[CC--:B------:R-:W-:Y:S02]  /*e160*/  LEA R56, P0, R4.reuse, R116.reuse, 0x1 ;  /* 0x0000007404387211 */ /* 0x0c0fe400078008ff */
[----:B---3--:R-:W-:Y:S01]  /*e170*/  ISETP.NE.AND P4, PT, R11, RZ, PT ;  /* 0x000000ff0b00720c */ /* 0x008fe20003f85270 */
[----:B------:R-:W-:Y:S01]  /*e180*/  IMAD R7, R153, 0x30, RZ ;  /* 0x0000003099077824 */ /* 0x000fe200078e02ff */
[----:B-----5:R-:W-:Y:S01]  /*e190*/  LEA.HI.X R57, R4, R117, R6, 0x1, P0 ;  /* 0x0000007504397211 */ /* 0x020fe200000f0c06 */
[----:B------:R-:W-:Y:S01]  /*e1a0*/  IMAD.IADD R60, R191, 0x1, -R189 ;  /* 0x00000001bf3c7824 */ /* 0x000fe200078e0abd */
[----:B------:R-:W-:-:S04]  /*e1b0*/  LEA R16, P2, R138, R116, 0x1 ;  /* 0x000000748a107211 */ /* 0x000fc800078408ff */
[--C-:B------:R-:W-:Y:S01]  /*e1c0*/  LEA.HI.X R17, R138, R117, R155.reuse, 0x1, P2 ;  /* 0x000000758a117211 */ /* 0x100fe200010f0c9b */
[----:B-1----:R-:W-:Y:S01]  /*e1d0*/  IMAD.WIDE.U32 R2, R152, 0x30, R154 ;  /* 0x0000003098027825 */ /* 0x002fe200078e009a */
[----:B------:R-:W-:-:S03]  /*e1e0*/  ISETP.GE.AND P0, PT, R118, R60, PT ;  /* 0x0000003c7600720c */ /* 0x000fc60003f06270 */
[----:B------:R-:W-:Y:S01]  /*e1f0*/  IMAD.IADD R3, R3, 0x1, R7 ;  /* 0x0000000103037824 */ /* 0x000fe200078e0207 */
[----:B------:R-:W-:Y:S01]  /*e200*/  ISETP.GT.AND P0, PT, R188, -0x8, !P0 ;  /* 0xfffffff8bc00780c */ /* 0x000fe20004704270 */
[----:B------:R-:W-:Y:S02]  /*e210*/  IMAD.MOV.U32 R29, RZ, RZ, R28 ;  /* 0x000000ffff1d7224 */ /* 0x000fe400078e001c */
[----:B--2---:R-:W-:Y:S01]  /*e220*/  IMAD.IADD R9, R140, 0x1, R0 ;  /* 0x000000018c097824 */ /* 0x004fe200078e0200 */
[----:B------:R-:W-:-:S03]  /*e230*/  IADD3 R0, P1, R8, R138, RZ ;  /* 0x0000008a08007210 */ /* 0x000fc60007f3e0ff */
[----:B------:R-:W-:Y:S02]  /*e240*/  IMAD R4, R28, R9, RZ ;  /* 0x000000091c047224 */ /* 0x000fe400078e02ff */
[----:B------:R-:W-:Y:S01]  /*e250*/  IMAD.X R5, R10, 0x1, R155, P1 ;  /* 0x000000010a057824 */ /* 0x000fe200008e069b */
[----:B------:R-:W-:Y:S02]  /*e260*/  LEA R52, P1, R0, R116, 0x1 ;  /* 0x0000007400347211 */ /* 0x000fe400078208ff */
[----:B------:R-:W-:Y:S02]  /*e270*/  IADD3 R37, P2, R20, R4, RZ ;  /* 0x0000000414257210 */ /* 0x000fe40007f5e0ff */
[----:B------:R-:W-:Y:S02]  /*e280*/  LEA.HI.X R53, R0, R117, R5, 0x1, P1 ;  /* 0x0000007500357211 */ /* 0x000fe400008f0c05 */
[----:B------:R-:W-:Y:S02]  /*e290*/  LEA R58, P1, R2, R116, 0x1 ;  /* 0x00000074023a7211 */ /* 0x000fe400078208ff */
[----:B------:R-:W-:-:S02]  /*e2a0*/  SHF.R.S32.HI R5, RZ, 0x1f, R4 ;  /* 0x0000001fff057819 */ /* 0x000fc40000011404 */
[----:B------:R-:W-:Y:S02]  /*e2b0*/  IADD3 R0, P3, R170, R4, RZ ;  /* 0x00000004aa007210 */ /* 0x000fe40007f7e0ff */
[----:B------:R-:W-:Y:S01]  /*e2c0*/  LEA.HI.X R59, R2, R117, R3, 0x1, P1 ;  /* 0x00000075023b7211 */ /* 0x000fe200008f0c03 */
[----:B------:R-:W-:Y:S01]  /*e2d0*/  IMAD.X R36, R21, 0x1, R5, P2 ;  /* 0x0000000115247824 */ /* 0x000fe200010e0605 */
[----:B------:R-:W-:Y:S01]  /*e2e0*/  LEA.HI.X.SX32 R2, R170, R5, 0x1, P3 ;  /* 0x00000005aa027211 */ /* 0x000fe200018f0eff */
[----:B------:R-:W-:Y:S08]  /*e2f0*/  @!P4 BRA `(.L_x_4698) ;  /* 0x000000300088c947 */ /* 0x000ff00003800000 */
        /* <DEDUP_REMOVED lines=18> */
[----:B-----5:R-:W-:Y:S02]  /*e420*/  LOP3.LUT R3, R5, 0xffff0000, RZ, 0xc0, !PT ;  /* 0xffff000005037812 */ /* 0x020fe400078ec0ff */
[----:B------:R-:W-:Y:S02]  /*e430*/  LOP3.LUT R0, R7, 0xffff0000, RZ, 0xc0, !PT ;  /* 0xffff000007007812 */ /* 0x000fe400078ec0ff */
[----:B------:R-:W-:Y:S01]  /*e440*/  SHF.L.U32 R10, R5, 0x10, RZ ;  /* 0x00000010050a7819 */ /* 0x000fe200000006ff */
[----:B------:R-:W-:Y:S01]  /*e450*/  IMAD.U32 R5, R6, 0x10000, RZ ;  /* 0x0001000006057824 */ /* 0x000fe200078e00ff */
[----:B------:R-:W-:-:S02]  /*e460*/  SHF.L.U32 R2, R7, 0x10, RZ ;  /* 0x0000001007027819 */ /* 0x000fc400000006ff */
[C---:B------:R-:W-:Y:S02]  /*e470*/  SHF.L.U32 R11, R4.reuse, 0x10, RZ ;  /* 0x00000010040b7819 */ /* 0x040fe400000006ff */
[----:B------:R-:W-:Y:S02]  /*e480*/  LOP3.LUT R4, R4, 0xffff0000, RZ, 0xc0, !PT ;  /* 0xffff000004047812 */ /* 0x000fe400078ec0ff */
[----:B------:R-:W-:Y:S02]  /*e490*/  LOP3.LUT R6, R6, 0xffff0000, RZ, 0xc0, !PT ;  /* 0xffff000006067812 */ /* 0x000fe400078ec0ff */
[----:B---3--:R-:W-:Y:S02]  /*e4a0*/  LOP3.LUT R18, R8, 0xffff0000, RZ, 0xc0, !PT ;  /* 0xffff000008127812 */ /* 0x008fe400078ec0ff */
[----:B------:R-:W-:Y:S02]  /*e4b0*/  LOP3.LUT R29, R9, 0xffff0000, RZ, 0xc0, !PT ;  /* 0xffff0000091d7812 */ /* 0x000fe400078ec0ff */
[C---:B----4-:R-:W-:Y:S01]  /*e4c0*/  LOP3.LUT R15, R12.reuse, 0xffff0000, RZ, 0xc0, !PT ;  /* 0xffff00000c0f7812 */ /* 0x050fe200078ec0ff */
[----:B------:R-:W-:Y:S01]  /*e4d0*/  FMUL.FTZ R14, R3, R18 ;  /* 0x00000012030e7220 */ /* 0x000fe20000410000 */
[----:B------:R-:W-:Y:S01]  /*e4e0*/  LOP3.LUT R28, R13, 0xffff0000, RZ, 0xc0, !PT ;  /* 0xffff00000d1c7812 */ /* 0x000fe200078ec0ff */
[----:B------:R-:W-:Y:S01]  /*e4f0*/  IMAD.U32 R12, R12, 0x10000, RZ ;  /* 0x000100000c0c7824 */ /* 0x000fe200078e00ff */
[----:B------:R-:W-:Y:S01]  /*e500*/  SHF.L.U32 R8, R8, 0x10, RZ ;  /* 0x0000001008087819 */ /* 0x000fe200000006ff */
[----:B------:R-:W-:Y:S01]  /*e510*/  FMUL.FTZ R7, R3, R15 ;  /* 0x0000000f03077220 */ /* 0x000fe20000410000 */
[C---:B------:R-:W-:Y:S01]  /*e520*/  FMUL.FTZ R3, R0.reuse, R29 ;  /* 0x0000001d00037220 */ /* 0x040fe20000410000 */
[----:B------:R-:W-:Y:S01]  /*e530*/  FMUL.FTZ R0, R0, R28 ;  /* 0x0000001c00007220 */ /* 0x000fe20000410000 */
[----:B------:R-:W-:Y:S01]  /*e540*/  SHF.L.U32 R9, R9, 0x10, RZ ;  /* 0x0000001009097819 */ /* 0x000fe200000006ff */
[C---:B------:R-:W-:Y:S01]  /*e550*/  FFMA.FTZ R14, R10.reuse, R15, -R14 ;  /* 0x0000000f0a0e7223 */ /* 0x040fe2000001080e */
[----:B------:R-:W-:Y:S01]  /*e560*/  SHF.L.U32 R13, R13, 0x10, RZ ;  /* 0x000000100d0d7819 */ /* 0x000fe200000006ff */
[----:B------:R-:W-:Y:S01]  /*e570*/  FFMA.FTZ R10, R10, R18, R7 ;  /* 0x000000120a0a7223 */ /* 0x000fe20000010007 */
[C---:B------:R-:W-:Y:S01]  /*e580*/  FFMA.FTZ R3, R2.reuse, R28, -R3 ;  /* 0x0000001c02037223 */ /* 0x040fe20000010803 */
[----:B------:R-:W-:Y:S01]  /*e590*/  FFMA.FTZ R7, R2, R29, R0 ;  /* 0x0000001d02077223 */ /* 0x000fe20000010000 */
[----:B------:R-:W-:Y:S01]  /*e5a0*/  FMUL.FTZ R2, R4, R8 ;  /* 0x0000000804027220 */ /* 0x000fe20000410000 */
[----:B------:R-:W-:Y:S01]  /*e5b0*/  FMUL.FTZ R0, R6, R9 ;  /* 0x0000000906007220 */ /* 0x000fe20000410000 */
        /* <DEDUP_REMOVED lines=10> */
.L_x_4704:
[----:B------:R-:W-:Y:S05]  /*e660*/  BSYNC B0 ;  /* 0x0000000000007941 */ /* 0x000fea0003800000 */
.L_x_4703:
[----:B-----5:R3:W-:Y:S02]  /*e670*/  STS.128 [R235], R4 ;  /* 0x00000004eb007388 */ /* 0x0207e40000000c00 */
.L_x_4702:
[----:B------:R-:W-:Y:S05]  /*e680*/  BSYNC B1 ;  /* 0x0000000000017941 */ /* 0x000fea0003800000 */
.L_x_4701:
        /* <DEDUP_REMOVED lines=46> */
.L_x_4708:
[----:B------:R-:W-:Y:S05]  /*e970*/  BSYNC B0 ;  /* 0x0000000000007941 */ /* 0x000fea0003800000 */
.L_x_4707:
[----:B-----5:R1:W-:Y:S02]  /*e980*/  STS.128 [R235+0x2000], R4 ;  /* 0x00200004eb007388 */ /* 0x0203e40000000c00 */
.L_x_4706:
[----:B------:R-:W-:Y:S05]  /*e990*/  BSYNC B1 ;  /* 0x0000000000017941 */ /* 0x000fea0003800000 */
.L_x_4705:
        /* <DEDUP_REMOVED lines=46> */
.L_x_4712:
[----:B------:R-:W-:Y:S05]  /*ec80*/  BSYNC B0 ;  /* 0x0000000000007941 */ /* 0x000fea0003800000 */
.L_x_4711:
[----:B-----5:R3:W-:Y:S02]  /*ec90*/  STS.128 [R235+0x4000], R4 ;  /* 0x00400004eb007388 */ /* 0x0207e40000000c00 */
.L_x_4710:
[----:B------:R-:W-:Y:S05]  /*eca0*/  BSYNC B1 ;  /* 0x0000000000017941 */ /* 0x000fea0003800000 */
.L_x_4709:
[----:B------:R-:W-:-:S13]  /*ecb0*/  ISETP.GE.AND P0, PT, R23, R45, PT ;  /* 0x0000002d1700720c */ /* 0x000fda0003f06270 */
[----:B------:R1:W-:Y:S01]  /*ecc0*/  @P0 STS.128 [R235+0x6000], RZ ;  /* 0x006000ffeb000388 */ /* 0x0003e20000000c00 */
[----:B------:R-:W-:Y:S05]  /*ecd0*/  @P0 BRA `(.L_x_4700) ;  /* 0x0000000000b00947 */ /* 0x000fea0003800000 */
[----:B-1-3--:R1:W5:Y:S01]  /*ece0*/  LD.E.128 R4, desc[UR6][R16.64+0x180] ;  /* 0x0001800610047980 */ /* 0x00a362000c101d00 */
[----:B------:R-:W-:Y:S01]  /*ecf0*/  ISETP.GE.AND P0, PT, R23, R44, PT ;  /* 0x0000002c1700720c */ /* 0x000fe20003f06270 */
[----:B------:R-:W-:-:S12]  /*ed00*/  BSSY B0, `(.L_x_4713) ;  /* 0x0000028000007945 */ /* 0x000fd80003800000 */
[----:B------:R-:W-:Y:S05]  /*ed10*/  @P0 BRA `(.L_x_4714) ;  /* 0x0000000000980947 */ /* 0x000fea0003800000 */
[----:B------:R-:W1:Y:S04]  /*ed20*/  LD.E.64 R8, desc[UR6][R24.64+0xc0] ;  /* 0x0000c00618087980 */ /* 0x000e68000c101b00 */
[----:B------:R-:W3:Y:S01]  /*ed30*/  LD.E.64 R10, desc[UR6][R26.64+0xc0] ;  /* 0x0000c0061a0a7980 */ /* 0x000ee2000c101b00 */
        /* <DEDUP_REMOVED lines=8> */
[----:B-12---:R-:W-:Y:S02]  /*edc0*/  LOP3.LUT R16, R8, 0xffff0000, RZ, 0xc0, !PT ;  /* 0xffff000008107812 */ /* 0x006fe400078ec0ff */
[----:B------:R-:W-:Y:S02]  /*edd0*/  LOP3.LUT R18, R9, 0xffff0000, RZ, 0xc0, !PT ;  /* 0xffff000009127812 */ /* 0x000fe400078ec0ff */
[C---:B---3--:R-:W-:Y:S01]  /*ede0*/  LOP3.LUT R15, R10.reuse, 0xffff0000, RZ, 0xc0, !PT ;  /* 0xffff00000a0f7812 */ /* 0x048fe200078ec0ff */
        /* <DEDUP_REMOVED lines=25> */
.L_x_4714:
[----:B------:R-:W-:Y:S05]  /*ef80*/  BSYNC B0 ;  /* 0x0000000000007941 */ /* 0x000fea0003800000 */
.L_x_4713:
[----:B-----5:R3:W-:Y:S02]  /*ef90*/  STS.128 [R235+0x6000], R4 ;  /* 0x00600004eb007388 */ /* 0x0207e40000000c00 */
.L_x_4700:
[----:B------:R-:W-:Y:S05]  /*efa0*/  BSYNC B2 ;  /* 0x0000000000027941 */ /* 0x000fea0003800000 */
.L_x_4699:
        /* <DEDUP_REMOVED lines=13> */
[----:B------:R-:W2:Y:S04]  /*f080*/  LD.E.64 R8, desc[UR6][R24.64] ;  /* 0x0000000618087980 */ /* 0x000ea8000c101b00 */
        /* <DEDUP_REMOVED lines=37> */
.L_x_4720:
[----:B------:R-:W-:Y:S05]  /*f2e0*/  BSYNC B0 ;  /* 0x0000000000007941 */ /* 0x000fea0003800000 */
.L_x_4719:
[----:B-----5:R3:W-:Y:S02]  /*f2f0*/  STS.128 [R235+0x800], R4 ;  /* 0x00080004eb007388 */ /* 0x0207e40000000c00 */
.L_x_4718:
[----:B------:R-:W-:Y:S05]  /*f300*/  BSYNC B1 ;  /* 0x0000000000017941 */ /* 0x000fea0003800000 */
.L_x_4717:
        /* <DEDUP_REMOVED lines=46> */
.L_x_4724:
[----:B------:R-:W-:Y:S05]  /*f5f0*/  BSYNC B0 ;  /* 0x0000000000007941 */ /* 0x000fea0003800000 */
.L_x_4723:
[----:B-----5:R3:W-:Y:S02]  /*f600*/  STS.128 [R235+0x2800], R4 ;  /* 0x00280004eb007388 */ /* 0x0207e40000000c00 */
.L_x_4722:
[----:B------:R-:W-:Y:S05]  /*f610*/  BSYNC B1 ;  /* 0x0000000000017941 */ /* 0x000fea0003800000 */
.L_x_4721:
        /* <DEDUP_REMOVED lines=46> */
.L_x_4728:
[----:B------:R-:W-:Y:S05]  /*f900*/  BSYNC B0 ;  /* 0x0000000000007941 */ /* 0x000fea0003800000 */
.L_x_4727:
[----:B-----5:R3:W-:Y:S02]  /*f910*/  STS.128 [R235+0x4800], R4 ;  /* 0x00480004eb007388 */ /* 0x0207e40000000c00 */
.L_x_4726:
[----:B------:R-:W-:Y:S05]  /*f920*/  BSYNC B1 ;  /* 0x0000000000017941 */ /* 0x000fea0003800000 */
.L_x_4725:
[----:B------:R-:W-:-:S13]  /*f930*/  ISETP.GE.AND P0, PT, R23, R45, PT ;  /* 0x0000002d1700720c */ /* 0x000fda0003f06270 */
        /* <DEDUP_REMOVED lines=44> */
.L_x_4730:
[----:B------:R-:W-:Y:S05]  /*fc00*/  BSYNC B0 ;  /* 0x0000000000007941 */ /* 0x000fea0003800000 */
.L_x_4729:
[----:B-----5:R3:W-:Y:S02]  /*fc10*/  STS.128 [R235+0x6800], R4 ;  /* 0x00680004eb007388 */ /* 0x0207e40000000c00 */
.L_x_4716:
[----:B------:R-:W-:Y:S05]  /*fc20*/  BSYNC B2 ;  /* 0x0000000000027941 */ /* 0x000fea0003800000 */
.L_x_4715:
        /* <DEDUP_REMOVED lines=51> */
.L_x_4736:
[----:B------:R-:W-:Y:S05]  /*ff60*/  BSYNC B0 ;  /* 0x0000000000007941 */ /* 0x000fea0003800000 */
.L_x_4735:
[----:B-----5:R1:W-:Y:S02]  /*ff70*/  STS.128 [R235+0x1000], R4 ;  /* 0x00100004eb007388 */ /* 0x0203e40000000c00 */
.L_x_4734:
[----:B------:R-:W-:Y:S05]  /*ff80*/  BSYNC B1 ;  /* 0x0000000000017941 */ /* 0x000fea0003800000 */
.L_x_4733:
        /* <DEDUP_REMOVED lines=46> */
.L_x_4740:
[----:B------:R-:W-:Y:S05]  /*10270*/  BSYNC B0 ;  /* 0x0000000000007941 */ /* 0x000fea0003800000 */
.L_x_4739:
[----:B-----5:R3:W-:Y:S02]  /*10280*/  STS.128 [R235+0x3000], R4 ;  /* 0x00300004eb007388 */ /* 0x0207e40000000c00 */
.L_x_4738:
[----:B------:R-:W-:Y:S05]  /*10290*/  BSYNC B1 ;  /* 0x0000000000017941 */ /* 0x000fea0003800000 */
.L_x_4737:
        /* <DEDUP_REMOVED lines=46> */
.L_x_4744:
[----:B------:R-:W-:Y:S05]  /*10580*/  BSYNC B0 ;  /* 0x0000000000007941 */ /* 0x000fea0003800000 */
.L_x_4743:
[----:B-----5:R3:W-:Y:S02]  /*10590*/  STS.128 [R235+0x5000], R4 ;  /* 0x00500004eb007388 */ /* 0x0207e40000000c00 */
.L_x_4742:
[----:B------:R-:W-:Y:S05]  /*105a0*/  BSYNC B1 ;  /* 0x0000000000017941 */ /* 0x000fea0003800000 */
.L_x_4741:
        /* <DEDUP_REMOVED lines=45> */
.L_x_4746:
[----:B------:R-:W-:Y:S05]  /*10880*/  BSYNC B0 ;  /* 0x0000000000007941 */ /* 0x000fea0003800000 */
.L_x_4745:
[----:B-----5:R3:W-:Y:S02]  /*10890*/  STS.128 [R235+0x7000], R4 ;  /* 0x00700004eb007388 */ /* 0x0207e40000000c00 */
.L_x_4732:
[----:B------:R-:W-:Y:S05]  /*108a0*/  BSYNC B2 ;  /* 0x0000000000027941 */ /* 0x000fea0003800000 */
.L_x_4731:
        /* <DEDUP_REMOVED lines=50> */
.L_x_4751:
[----:B------:R-:W-:Y:S05]  /*10bd0*/  BSYNC B0 ;  /* 0x0000000000007941 */ /* 0x000fea0003800000 */
.L_x_4750:
[----:B-----5:R3:W-:Y:S02]  /*10be0*/  STS.128 [R235+0x1800], R4 ;  /* 0x00180004eb007388 */ /* 0x0207e40000000c00 */
.L_x_4749:
[----:B------:R-:W-:Y:S05]  /*10bf0*/  BSYNC B1 ;  /* 0x0000000000017941 */ /* 0x000fea0003800000 */
.L_x_4748:
        /* <DEDUP_REMOVED lines=46> */
.L_x_4755:
[----:B------:R-:W-:Y:S05]  /*10ee0*/  BSYNC B0 ;  /* 0x0000000000007941 */ /* 0x000fea0003800000 */
.L_x_4754:
[----:B-----5:R3:W-:Y:S02]  /*10ef0*/  STS.128 [R235+0x3800], R4 ;  /* 0x00380004eb007388 */ /* 0x0207e40000000c00 */
.L_x_4753:
[----:B------:R-:W-:Y:S05]  /*10f00*/  BSYNC B1 ;  /* 0x0000000000017941 */ /* 0x000fea0003800000 */
.L_x_4752:
        /* <DEDUP_REMOVED lines=46> */
.L_x_4759:
[----:B------:R-:W-:Y:S05]  /*111f0*/  BSYNC B0 ;  /* 0x0000000000007941 */ /* 0x000fea0003800000 */
.L_x_4758:
[----:B-----5:R3:W-:Y:S02]  /*11200*/  STS.128 [R235+0x5800], R4 ;  /* 0x00580004eb007388 */ /* 0x0207e40000000c00 */
.L_x_4757:
[----:B------:R-:W-:Y:S05]  /*11210*/  BSYNC B1 ;  /* 0x0000000000017941 */ /* 0x000fea0003800000 */
.L_x_4756:
        /* <DEDUP_REMOVED lines=45> */
.L_x_4761:
[----:B------:R-:W-:Y:S05]  /*114f0*/  BSYNC B0 ;  /* 0x0000000000007941 */ /* 0x000fea0003800000 */
.L_x_4760:
[----:B-----5:R3:W-:Y:S01]  /*11500*/  STS.128 [R235+0x7800], R4 ;  /* 0x00780004eb007388 */ /* 0x0207e20000000c00 */
[----:B------:R-:W-:Y:S05]  /*11510*/  BRA `(.L_x_4747) ;  /* 0x0000006400147947 */ /* 0x000fea0003800000 */
.L_x_4698:
        /* <DEDUP_REMOVED lines=33> */
[----:B------:R-:W-:Y:S02]  /*11730*/  LOP3.LUT R43, R6, 0xffff0000, RZ, 0xc0, !PT ;  /* 0xffff0000062b7812 */ /* 0x000fe400078ec0ff */
[----:B------:R-:W-:Y:S02]  /*11740*/  LOP3.LUT R39, R4, 0xffff0000, RZ, 0xc0, !PT ;  /* 0xffff000004277812 */ /* 0x000fe400078ec0ff */
[C---:B------:R-:W-:Y:S02]  /*11750*/  LOP3.LUT R42, R7.reuse, 0xffff0000, RZ, 0xc0, !PT ;  /* 0xffff0000072a7812 */ /* 0x040fe400078ec0ff */
[----:B------:R-:W-:Y:S01]  /*11760*/  SHF.L.U32 R7, R7, 0x10, RZ ;  /* 0x0000001007077819 */ /* 0x000fe200000006ff */
[C---:B---3--:R-:W-:Y:S01]  /*11770*/  IMAD.U32 R49, R8.reuse, 0x10000, RZ ;  /* 0x0001000008317824 */ /* 0x048fe200078e00ff */
[----:B------:R-:W-:-:S02]  /*11780*/  LOP3.LUT R50, R8, 0xffff0000, RZ, 0xc0, !PT ;  /* 0xffff000008327812 */ /* 0x000fc400078ec0ff */
[C---:B------:R-:W-:Y:S02]  /*11790*/  SHF.L.U32 R51, R9.reuse, 0x10, RZ ;  /* 0x0000001009337819 */ /* 0x040fe400000006ff */
[----:B------:R-:W-:Y:S01]  /*117a0*/  LOP3.LUT R8, R9, 0xffff0000, RZ, 0xc0, !PT ;  /* 0xffff000009087812 */ /* 0x000fe200078ec0ff */
[C---:B------:R-:W-:Y:S01]  /*117b0*/  IMAD.U32 R9, R10.reuse, 0x10000, RZ ;  /* 0x000100000a097824 */ /* 0x040fe200078e00ff */
[----:B------:R-:W-:Y:S02]  /*117c0*/  LOP3.LUT R54, R10, 0xffff0000, RZ, 0xc0, !PT ;  /* 0xffff00000a367812 */ /* 0x000fe400078ec0ff */
[----:B------:R-:W-:Y:S01]  /*117d0*/  LOP3.LUT R10, R11, 0xffff0000, RZ, 0xc0, !PT ;  /* 0xffff00000b0a7812 */ /* 0x000fe200078ec0ff */
[C---:B----4-:R-:W-:Y:S01]  /*117e0*/  IMAD.U32 R6, R12.reuse, 0x10000, RZ ;  /* 0x000100000c067824 */ /* 0x050fe200078e00ff */
        /* <DEDUP_REMOVED lines=10> */
[----:B------:R-:W-:Y:S01]  /*11890*/  SHF.L.U32 R0, R15, 0x10, RZ ;  /* 0x000000100f007819 */ /* 0x000fe200000006ff */
[----:B------:R-:W-:Y:S01]  /*118a0*/  @!P0 FADD.FTZ R14, -R14, -RZ ;  /* 0x800000ff0e0e8221 */ /* 0x000fe20000010100 */
[----:B------:R-:W-:Y:S01]  /*118b0*/  SHF.L.U32 R55, R11, 0x10, RZ ;  /* 0x000000100b377819 */ /* 0x000fe200000006ff */
[----:B------:R-:W-:Y:S01]  /*118c0*/  @!P0 FADD.FTZ R4, -R4, -RZ ;  /* 0x800000ff04048221 */ /* 0x000fe20000010100 */
[----:B------:R-:W-:Y:S01]  /*118d0*/  FMUL.FTZ R12, R8, R12 ;  /* 0x0000000c080c7220 */ /* 0x000fe20000410000 */
[----:B------:R-:W-:Y:S01]  /*118e0*/  @!P0 FADD.FTZ R0, -R0, -RZ ;  /* 0x800000ff00008221 */ /* 0x000fe20000010100 */
[----:B------:R-:W-:Y:S01]  /*118f0*/  FMUL.FTZ R3, R9, R3 ;  /* 0x0000000309037220 */ /* 0x000fe20000410000 */
[----:B------:R-:W-:Y:S01]  /*11900*/  FMUL.FTZ R6, R49, R6 ;  /* 0x0000000631067220 */ /* 0x000fe20000410000 */
[----:B------:R-:W-:Y:S01]  /*11910*/  @!P0 FADD.FTZ R2, -R2, -RZ ;  /* 0x800000ff02028221 */ /* 0x000fe20000010100 */
[C---:B--2---:R-:W-:Y:S01]  /*11920*/  IMAD.U32 R8, R24.reuse, 0x10000, RZ ;  /* 0x0001000018087824 */ /* 0x044fe200078e00ff */
[----:B------:R-:W-:Y:S01]  /*11930*/  LOP3.LUT R9, R24, 0xffff0000, RZ, 0xc0, !PT ;  /* 0xffff000018097812 */ /* 0x000fe200078ec0ff */
[----:B------:R-:W-:Y:S01]  /*11940*/  FMUL.FTZ R5, R50, R5 ;  /* 0x0000000532057220 */ /* 0x000fe20000410000 */
        /* <DEDUP_REMOVED lines=22> */
.L_x_4767:
[----:B------:R-:W-:Y:S05]  /*11ab0*/  BSYNC B0 ;  /* 0x0000000000007941 */ /* 0x000fea0003800000 */
.L_x_4766:
[----:B-----5:R3:W-:Y:S02]  /*11ac0*/  STS.128 [R235], R4 ;  /* 0x00000004eb007388 */ /* 0x0207e40000000c00 */
.L_x_4765:
[----:B------:R-:W-:Y:S05]  /*11ad0*/  BSYNC B1 ;  /* 0x0000000000017941 */ /* 0x000fea0003800000 */
.L_x_4764:
        /* <DEDUP_REMOVED lines=35> */
[C---:B--2---:R-:W-:Y:S01]  /*11d10*/  IMAD.U32 R49, R8.reuse, 0x10000, RZ ;  /* 0x0001000008317824 */ /* 0x044fe200078e00ff */
        /* <DEDUP_REMOVED lines=26> */
[C---:B---3--:R-:W-:Y:S01]  /*11ec0*/  IMAD.U32 R8, R24.reuse, 0x10000, RZ ;  /* 0x0001000018087824 */ /* 0x048fe200078e00ff */
        /* <DEDUP_REMOVED lines=24> */
.L_x_4771:
[----:B------:R-:W-:Y:S05]  /*12050*/  BSYNC B0 ;  /* 0x0000000000007941 */ /* 0x000fea0003800000 */
.L_x_4770:
[----:B-----5:R1:W-:Y:S02]  /*12060*/  STS.128 [R235+0x2000], R4 ;  /* 0x00200004eb007388 */ /* 0x0203e40000000c00 */
.L_x_4769:
[----:B------:R-:W-:Y:S05]  /*12070*/  BSYNC B1 ;  /* 0x0000000000017941 */ /* 0x000fea0003800000 */
.L_x_4768:
        /* <DEDUP_REMOVED lines=42> */
[C---:B--2---:R-:W-:Y:S01]  /*12320*/  IMAD.U32 R6, R12.reuse, 0x10000, RZ ;  /* 0x000100000c067824 */ /* 0x044fe200078e00ff */
        /* <DEDUP_REMOVED lines=19> */
[C---:B----4-:R-:W-:Y:S01]  /*12460*/  IMAD.U32 R8, R24.reuse, 0x10000, RZ ;  /* 0x0001000018087824 */ /* 0x050fe200078e00ff */
        /* <DEDUP_REMOVED lines=24> */
.L_x_4775:
[----:B------:R-:W-:Y:S05]  /*125f0*/  BSYNC B0 ;  /* 0x0000000000007941 */ /* 0x000fea0003800000 */
.L_x_4774:
[----:B-----5:R3:W-:Y:S02]  /*12600*/  STS.128 [R235+0x4000], R4 ;  /* 0x00400004eb007388 */ /* 0x0207e40000000c00 */
.L_x_4773:
[----:B------:R-:W-:Y:S05]  /*12610*/  BSYNC B1 ;  /* 0x0000000000017941 */ /* 0x000fea0003800000 */
.L_x_4772:
        /* <DEDUP_REMOVED lines=61> */
[C---:B------:R-:W-:Y:S01]  /*129f0*/  IMAD.U32 R8, R24.reuse, 0x10000, RZ ;  /* 0x0001000018087824 */ /* 0x040fe200078e00ff */
        /* <DEDUP_REMOVED lines=24> */
.L_x_4777:
[----:B------:R-:W-:Y:S05]  /*12b80*/  BSYNC B0 ;  /* 0x0000000000007941 */ /* 0x000fea0003800000 */
.L_x_4776:
[----:B-----5:R3:W-:Y:S02]  /*12b90*/  STS.128 [R235+0x6000], R4 ;  /* 0x00600004eb007388 */ /* 0x0207e40000000c00 */
.L_x_4763:
[----:B------:R-:W-:Y:S05]  /*12ba0*/  BSYNC B2 ;  /* 0x0000000000027941 */ /* 0x000fea0003800000 */
.L_x_4762:
        /* <DEDUP_REMOVED lines=92> */
.L_x_4783:
[----:B------:R-:W-:Y:S05]  /*13170*/  BSYNC B0 ;  /* 0x0000000000007941 */ /* 0x000fea0003800000 */
.L_x_4782:
[----:B-----5:R3:W-:Y:S02]  /*13180*/  STS.128 [R235+0x800], R4 ;  /* 0x00080004eb007388 */ /* 0x0207e40000000c00 */
.L_x_4781:
[----:B------:R-:W-:Y:S05]  /*13190*/  BSYNC B1 ;  /* 0x0000000000017941 */ /* 0x000fea0003800000 */
.L_x_4780:
        /* <DEDUP_REMOVED lines=87> */
.L_x_4787:
[----:B------:R-:W-:Y:S05]  /*13710*/  BSYNC B0 ;  /* 0x0000000000007941 */ /* 0x000fea0003800000 */
.L_x_4786:
[----:B-----5:R3:W-:Y:S02]  /*13720*/  STS.128 [R235+0x2800], R4 ;  /* 0x00280004eb007388 */ /* 0x0207e40000000c00 */
.L_x_4785:
[----:B------:R-:W-:Y:S05]  /*13730*/  BSYNC B1 ;  /* 0x0000000000017941 */ /* 0x000fea0003800000 */
.L_x_4784:
        /* <DEDUP_REMOVED lines=87> */
.L_x_4791:
[----:B------:R-:W-:Y:S05]  /*13cb0*/  BSYNC B0 ;  /* 0x0000000000007941 */ /* 0x000fea0003800000 */
.L_x_4790:
[----:B-----5:R3:W-:Y:S02]  /*13cc0*/  STS.128 [R235+0x4800], R4 ;  /* 0x00480004eb007388 */ /* 0x0207e40000000c00 */
.L_x_4789:
[----:B------:R-:W-:Y:S05]  /*13cd0*/  BSYNC B1 ;  /* 0x0000000000017941 */ /* 0x000fea0003800000 */
.L_x_4788:
        /* <DEDUP_REMOVED lines=86> */
.L_x_4793:
[----:B------:R-:W-:Y:S05]  /*14240*/  BSYNC B0 ;  /* 0x0000000000007941 */ /* 0x000fea0003800000 */
.L_x_4792:
[----:B-----5:R3:W-:Y:S02]  /*14250*/  STS.128 [R235+0x6800], R4 ;  /* 0x00680004eb007388 */ /* 0x0207e40000000c00 */
.L_x_4779:
[----:B------:R-:W-:Y:S05]  /*14260*/  BSYNC B2 ;  /* 0x0000000000027941 */ /* 0x000fea0003800000 */
.L_x_4778:
        /* <DEDUP_REMOVED lines=40> */
[C---:B----4-:R-:W-:Y:S01]  /*144f0*/  IMAD.U32 R42, R8.reuse, 0x10000, RZ ;  /* 0x00010000082a7824 */ /* 0x050fe200078e00ff */
[----:B------:R-:W-:-:S02]  /*14500*/  LOP3.LUT R43, R8, 0xffff0000, RZ, 0xc0, !PT ;  /* 0xffff0000082b7812 */ /* 0x000fc400078ec0ff */
[C---:B------:R-:W-:Y:S02]  /*14510*/  SHF.L.U32 R49, R9.reuse, 0x10, RZ ;  /* 0x0000001009317819 */ /* 0x040fe400000006ff */
[----:B------:R-:W-:Y:S01]  /*14520*/  LOP3.LUT R8, R9, 0xffff0000, RZ, 0xc0, !PT ;  /* 0xffff000009087812 */ /* 0x000fe200078ec0ff */
[C---:B------:R-:W-:Y:S01]  /*14530*/  IMAD.U32 R9, R10.reuse, 0x10000, RZ ;  /* 0x000100000a097824 */ /* 0x040fe200078e00ff */
[----:B------:R-:W-:Y:S02]  /*14540*/  LOP3.LUT R50, R10, 0xffff0000, RZ, 0xc0, !PT ;  /* 0xffff00000a327812 */ /* 0x000fe400078ec0ff */
[----:B------:R-:W-:Y:S01]  /*14550*/  LOP3.LUT R10, R11, 0xffff0000, RZ, 0xc0, !PT ;  /* 0xffff00000b0a7812 */ /* 0x000fe200078ec0ff */
[C---:B---3--:R-:W-:Y:S01]  /*14560*/  IMAD.U32 R6, R12.reuse, 0x10000, RZ ;  /* 0x000100000c067824 */ /* 0x048fe200078e00ff */
        /* <DEDUP_REMOVED lines=44> */
.L_x_4799:
[----:B------:R-:W-:Y:S05]  /*14830*/  BSYNC B0 ;  /* 0x0000000000007941 */ /* 0x000fea0003800000 */
.L_x_4798:
[----:B-----5:R1:W-:Y:S02]  /*14840*/  STS.128 [R235+0x1000], R4 ;  /* 0x00100004eb007388 */ /* 0x0203e40000000c00 */
.L_x_4797:
[----:B------:R-:W-:Y:S05]  /*14850*/  BSYNC B1 ;  /* 0x0000000000017941 */ /* 0x000fea0003800000 */
.L_x_4796:
        /* <DEDUP_REMOVED lines=87> */
.L_x_4803:
[----:B------:R-:W-:Y:S05]  /*14dd0*/  BSYNC B0 ;  /* 0x0000000000007941 */ /* 0x000fea0003800000 */
.L_x_4802:
[----:B-----5:R3:W-:Y:S02]  /*14de0*/  STS.128 [R235+0x3000], R4 ;  /* 0x00300004eb007388 */ /* 0x0207e40000000c00 */
.L_x_4801:
[----:B------:R-:W-:Y:S05]  /*14df0*/  BSYNC B1 ;  /* 0x0000000000017941 */ /* 0x000fea0003800000 */
.L_x_4800:
        /* <DEDUP_REMOVED lines=87> */
.L_x_4807:
[----:B------:R-:W-:Y:S05]  /*15370*/  BSYNC B0 ;  /* 0x0000000000007941 */ /* 0x000fea0003800000 */
.L_x_4806:
[----:B-----5:R3:W-:Y:S02]  /*15380*/  STS.128 [R235+0x5000], R4 ;  /* 0x00500004eb007388 */ /* 0x0207e40000000c00 */
.L_x_4805:
[----:B------:R-:W-:Y:S05]  /*15390*/  BSYNC B1 ;  /* 0x0000000000017941 */ /* 0x000fea0003800000 */
.L_x_4804:
        /* <DEDUP_REMOVED lines=86> */
.L_x_4809:
[----:B------:R-:W-:Y:S05]  /*15900*/  BSYNC B0 ;  /* 0x0000000000007941 */ /* 0x000fea0003800000 */
.L_x_4808:
[----:B-----5:R3:W-:Y:S02]  /*15910*/  STS.128 [R235+0x7000], R4 ;  /* 0x00700004eb007388 */ /* 0x0207e40000000c00 */
.L_x_4795:
[----:B------:R-:W-:Y:S05]  /*15920*/  BSYNC B2 ;  /* 0x0000000000027941 */ /* 0x000fea0003800000 */
.L_x_4794:
        /* <DEDUP_REMOVED lines=91> */
.L_x_4813:
[----:B------:R-:W-:Y:S05]  /*15ee0*/  BSYNC B0 ;  /* 0x0000000000007941 */ /* 0x000fea0003800000 */
.L_x_4812:
[----:B-----5:R3:W-:Y:S02]  /*15ef0*/  STS.128 [R235+0x1800], R4 ;  /* 0x00180004eb007388 */ /* 0x0207e40000000c00 */
.L_x_4811:
[----:B------:R-:W-:Y:S05]  /*15f00*/  BSYNC B1 ;  /* 0x0000000000017941 */ /* 0x000fea0003800000 */
.L_x_4810:
        /* <DEDUP_REMOVED lines=32> */
[C---:B------:R-:W-:Y:S02]  /*16110*/  LOP3.LUT R38, R7.reuse, 0xffff0000, RZ, 0xc0, !PT ;  /* 0xffff000007267812 */ /* 0x040fe400078ec0ff */
[----:B------:R-:W-:Y:S02]  /*16120*/  SHF.L.U32 R18, R7, 0x10, RZ ;  /* 0x0000001007127819 */ /* 0x000fe400000006ff */
[----:B------:R-:W-:Y:S01]  /*16130*/  LOP3.LUT R20, R4, 0xffff0000, RZ, 0xc0, !PT ;  /* 0xffff000004147812 */ /* 0x000fe200078ec0ff */
        /* <DEDUP_REMOVED lines=20> */
[----:B------:R-:W-:Y:S01]  /*16280*/  @!P0 FADD.FTZ R5, -R5, -RZ ;  /* 0x800000ff05058221 */ /* 0x000fe20000010100 */
[----:B------:R-:W-:Y:S01]  /*16290*/  SHF.L.U32 R43, R11, 0x10, RZ ;  /* 0x000000100b2b7819 */ /* 0x000fe200000006ff */
[----:B------:R-:W-:Y:S01]  /*162a0*/  @!P0 FADD.FTZ R4, -R4, -RZ ;  /* 0x800000ff04048221 */ /* 0x000fe20000010100 */
[----:B------:R-:W-:Y:S01]  /*162b0*/  FMUL.FTZ R7, R7, R6 ;  /* 0x0000000607077220 */ /* 0x000fe20000410000 */
        /* <DEDUP_REMOVED lines=28> */
.L_x_4817:
[----:B------:R-:W-:Y:S05]  /*16480*/  BSYNC B0 ;  /* 0x0000000000007941 */ /* 0x000fea0003800000 */
.L_x_4816:
[----:B-----5:R3:W-:Y:S02]  /*16490*/  STS.128 [R235+0x3800], R4 ;  /* 0x00380004eb007388 */ /* 0x0207e40000000c00 */
.L_x_4815:
[----:B------:R-:W-:Y:S05]  /*164a0*/  BSYNC B1 ;  /* 0x0000000000017941 */ /* 0x000fea0003800000 */
.L_x_4814:
        /* <DEDUP_REMOVED lines=24> */
[----:B--2---:R-:W-:-:S04]  /*16630*/  LEA R16, P1, R2, R34, 0x1 ;  /* 0x0000002202107211 */ /* 0x004fc800078208ff */
[----:B------:R-:W-:-:S06]  /*16640*/  LEA.HI.X R17, R2, R35, R0, 0x1, P1 ;  /* 0x0000002302117211 */ /* 0x000fcc00008f0c00 */
[----:B------:R-:W2:Y:S01]  /*16650*/  LD.E.128 R16, desc[UR6][R16.64+0x100] ;  /* 0x0001000610107980 */ /* 0x000ea2000c101d00 */
[C---:B-----5:R-:W-:Y:S01]  /*16660*/  IMAD.U32 R25, R6.reuse, 0x10000, RZ ;  /* 0x0001000006197824 */ /* 0x060fe200078e00ff */
        /* <DEDUP_REMOVED lines=9> */
[C---:B------:R-:W-:Y:S01]  /*16700*/  IMAD.U32 R41, R10.reuse, 0x10000, RZ ;  /* 0x000100000a297824 */ /* 0x040fe200078e00ff */
[C---:B------:R-:W-:Y:S02]  /*16710*/  SHF.L.U32 R42, R9.reuse, 0x10, RZ ;  /* 0x00000010092a7819 */ /* 0x040fe400000006ff */
[----:B------:R-:W-:Y:S02]  /*16720*/  LOP3.LUT R43, R10, 0xffff0000, RZ, 0xc0, !PT ;  /* 0xffff00000a2b7812 */ /* 0x000fe400078ec0ff */
[----:B------:R-:W-:Y:S02]  /*16730*/  LOP3.LUT R9, R9, 0xffff0000, RZ, 0xc0, !PT ;  /* 0xffff000009097812 */ /* 0x000fe400078ec0ff */
[----:B------:R-:W-:Y:S01]  /*16740*/  LOP3.LUT R10, R11, 0xffff0000, RZ, 0xc0, !PT ;  /* 0xffff00000b0a7812 */ /* 0x000fe200078ec0ff */
[C---:B----4-:R-:W-:Y:S01]  /*16750*/  IMAD.U32 R7, R12.reuse, 0x10000, RZ ;  /* 0x000100000c077824 */ /* 0x050fe200078e00ff */
[----:B------:R-:W-:Y:S01]  /*16760*/  LOP3.LUT R6, R12, 0xffff0000, RZ, 0xc0, !PT ;  /* 0xffff00000c067812 */ /* 0x000fe200078ec0ff */
[C---:B------:R-:W-:Y:S01]  /*16770*/  IMAD.U32 R4, R14.reuse, 0x10000, RZ ;  /* 0x000100000e047824 */ /* 0x040fe200078e00ff */
        /* <DEDUP_REMOVED lines=10> */
[----:B------:R-:W-:Y:S01]  /*16820*/  FMUL.FTZ R8, R39, R7 ;  /* 0x0000000727087220 */ /* 0x000fe20000410000 */
[----:B------:R-:W-:Y:S01]  /*16830*/  SHF.L.U32 R49, R11, 0x10, RZ ;  /* 0x000000100b317819 */ /* 0x000fe200000006ff */
[----:B------:R-:W-:Y:S01]  /*16840*/  @!P0 FADD.FTZ R5, -R5, -RZ ;  /* 0x800000ff05058221 */ /* 0x000fe20000010100 */
[----:B------:R-:W-:Y:S01]  /*16850*/  FMUL.FTZ R7, R40, R6 ;  /* 0x0000000628077220 */ /* 0x000fe20000410000 */
[----:B------:R-:W-:Y:S01]  /*16860*/  @!P0 FADD.FTZ R4, -R4, -RZ ;  /* 0x800000ff04048221 */ /* 0x000fe20000010100 */
[----:B------:R-:W-:Y:S01]  /*16870*/  @!P0 FADD.FTZ R2, -R2, -RZ ;  /* 0x800000ff02028221 */ /* 0x000fe20000010100 */
[----:B------:R-:W-:Y:S01]  /*16880*/  FMUL.FTZ R6, R43, R3 ;  /* 0x000000032b067220 */ /* 0x000fe20000410000 */
[----:B------:R-:W-:Y:S01]  /*16890*/  FMUL.FTZ R12, R9, R12 ;  /* 0x0000000c090c7220 */ /* 0x000fe20000410000 */
[----:B------:R-:W-:Y:S01]  /*168a0*/  FMUL.FTZ R0, R10, R0 ;  /* 0x000000000a007220 */ /* 0x000fe20000410000 */
[C---:B--2---:R-:W-:Y:S01]  /*168b0*/  LOP3.LUT R3, R16.reuse, 0xffff0000, RZ, 0xc0, !PT ;  /* 0xffff000010037812 */ /* 0x044fe200078ec0ff */
[----:B------:R-:W-:Y:S01]  /*168c0*/  IMAD.U32 R9, R16, 0x10000, RZ ;  /* 0x0001000010097824 */ /* 0x000fe200078e00ff */
        /* <DEDUP_REMOVED lines=21> */
.L_x_4821:
[----:B------:R-:W-:Y:S05]  /*16a20*/  BSYNC B0 ;  /* 0x0000000000007941 */ /* 0x000fea0003800000 */
.L_x_4820:
[----:B-----5:R3:W-:Y:S02]  /*16a30*/  STS.128 [R235+0x5800], R4 ;  /* 0x00580004eb007388 */ /* 0x0207e40000000c00 */
.L_x_4819:
[----:B------:R-:W-:Y:S05]  /*16a40*/  BSYNC B1 ;  /* 0x0000000000017941 */ /* 0x000fea0003800000 */
.L_x_4818:
[----:B------:R-:W-:-:S13]  /*16a50*/  ISETP.GE.AND P0, PT, R23, R45, PT ;  /* 0x0000002d1700720c */ /* 0x000fda0003f06270 */
[----:B------:R1:W-:Y:S01]  /*16a60*/  @P0 STS.128 [R235+0x7800], RZ ;  /* 0x007800ffeb000388 */ /* 0x0003e20000000c00 */
[----:B------:R-:W-:Y:S05]  /*16a70*/  @P0 BRA `(.L_x_4747) ;  /* 0x0000000c00bc0947 */ /* 0x000fea0003800000 */
[----:B-1-3--:R1:W5:Y:S01]  /*16a80*/  LD.E.128 R4, desc[UR6][R58.64+0x180] ;  /* 0x000180063a047980 */ /* 0x00a362000c101d00 */
[----:B------:R-:W-:Y:S01]  /*16a90*/  ISETP.GE.AND P0, PT, R23, R44, PT ;  /* 0x0000002c1700720c */ /* 0x000fe20003f06270 */
[----:B------:R-:W-:Y:S01]  /*16aa0*/  BSSY B0, `(.L_x_4822) ;  /* 0x0000054000007945 */ /* 0x000fe20003800000 */
[----:B------:R-:W-:-:S05]  /*16ab0*/  IADD3 R2, P1, R58, 0x180, RZ ;  /* 0x000001803a027810 */ /* 0x000fca0007f3e0ff */
[----:B------:R-:W-:-:S06]  /*16ac0*/  IMAD.X R3, RZ, RZ, R59, P1 ;  /* 0x000000ffff037224 */ /* 0x000fcc00008e063b */
[----:B------:R-:W-:Y:S05]  /*16ad0*/  @P0 BRA `(.L_x_4823) ;  /* 0x0000000400400947 */ /* 0x000fea0003800000 */
[----:B------:R-:W-:Y:S01]  /*16ae0*/  ISETP.GE.AND P0, PT, R23, R29, PT ;  /* 0x0000001d1700720c */ /* 0x000fe20003f06270 */
[----:B------:R-:W-:Y:S01]  /*16af0*/  IMAD.MOV.U32 R0, RZ, RZ, RZ ;  /* 0x000000ffff007224 */ /* 0x000fe200078e00ff */
[----:B--2---:R-:W-:-:S05]  /*16b00*/  IADD3 R16, P1, R37, 0xc0, RZ ;  /* 0x000000c025107810 */ /* 0x004fca0007f3e0ff */
[----:B------:R-:W-:-:S06]  /*16b10*/  IMAD.X R17, RZ, RZ, R36, P1 ;  /* 0x000000ffff117224 */ /* 0x000fcc00008e0624 */
[----:B------:R-:W-:Y:S01]  /*16b20*/  @P0 IMAD.MOV R0, RZ, RZ, -R28 ;  /* 0x000000ffff000224 */ /* 0x000fe200078e0a1c */
[----:B------:R-:W-:-:S04]  /*16b30*/  @P0 IADD3 R29, -R28, RZ, RZ ;  /* 0x000000ff1c1d0210 */ /* 0x000fc80007ffe1ff */
[----:B------:R-:W-:Y:S01]  /*16b40*/  IADD3 R13, P1, R0, R16, RZ ;  /* 0x00000010000d7210 */ /* 0x000fe20007f3e0ff */
[----:B------:R-:W-:-:S03]  /*16b50*/  IMAD.WIDE R2, R29, 0x2, R2 ;  /* 0x000000021d027825 */ /* 0x000fc600078e0202 */
[----:B------:R-:W-:Y:S02]  /*16b60*/  LEA.HI.X.SX32 R0, R0, R17, 0x1, P1 ;  /* 0x0000001100007211 */ /* 0x000fe400008f0eff */
[C---:B------:R-:W-:Y:S01]  /*16b70*/  LEA R12, P1, R13.reuse, R32, 0x1 ;  /* 0x000000200d0c7211 */ /* 0x040fe200078208ff */
[----:B------:R2:W3:Y:S03]  /*16b80*/  LD.E.128 R8, desc[UR6][R2.64] ;  /* 0x0000000602087980 */ /* 0x0004e6000c101d00 */
[----:B------:R-:W-:Y:S01]  /*16b90*/  LEA.HI.X R13, R13, R33, R0, 0x1, P1 ;  /* 0x000000210d0d7211 */ /* 0x000fe200008f0c00 */
[----:B------:R-:W-:Y:S01]  /*16ba0*/  IMAD.MOV.U32 R0, RZ, RZ, RZ ;  /* 0x000000ffff007224 */ /* 0x000fe200078e00ff */
[----:B------:R-:W-:-:S04]  /*16bb0*/  @P0 IADD3 R0, -R28, RZ, RZ ;  /* 0x000000ff1c000210 */ /* 0x000fc80007ffe1ff */
[----:B------:R-:W4:Y:S01]  /*16bc0*/  LD.E.128 R12, desc[UR6][R12.64] ;  /* 0x000000060c0c7980 */ /* 0x000f22000c101d00 */
[----:B--2---:R-:W-:-:S04]  /*16bd0*/  IADD3 R2, P1, R0, R16, RZ ;  /* 0x0000001000027210 */ /* 0x004fc80007f3e0ff */
[----:B------:R-:W-:Y:S02]  /*16be0*/  LEA.HI.X.SX32 R0, R0, R17, 0x1, P1 ;  /* 0x0000001100007211 */ /* 0x000fe400008f0eff */
[----:B------:R-:W-:-:S04]  /*16bf0*/  LEA R16, P1, R2, R34, 0x1 ;  /* 0x0000002202107211 */ /* 0x000fc800078208ff */
        /* <DEDUP_REMOVED lines=13> */
[----:B------:R-:W-:Y:S02]  /*16cd0*/  LOP3.LUT R34, R10, 0xffff0000, RZ, 0xc0, !PT ;  /* 0xffff00000a227812 */ /* 0x000fe400078ec0ff */
[----:B------:R-:W-:Y:S02]  /*16ce0*/  SHF.L.U32 R33, R9, 0x10, RZ ;  /* 0x0000001009217819 */ /* 0x000fe400000006ff */
[----:B------:R-:W-:Y:S02]  /*16cf0*/  LOP3.LUT R10, R11, 0xffff0000, RZ, 0xc0, !PT ;  /* 0xffff00000b0a7812 */ /* 0x000fe400078ec0ff */
[C---:B----4-:R-:W-:Y:S01]  /*16d00*/  LOP3.LUT R6, R12.reuse, 0xffff0000, RZ, 0xc0, !PT ;  /* 0xffff00000c067812 */ /* 0x050fe200078ec0ff */
[----:B------:R-:W-:Y:S01]  /*16d10*/  IMAD.U32 R7, R12, 0x10000, RZ ;  /* 0x000100000c077824 */ /* 0x000fe200078e00ff */
[----:B------:R-:W-:Y:S01]  /*16d20*/  SHF.L.U32 R5, R13, 0x10, RZ ;  /* 0x000000100d057819 */ /* 0x000fe200000006ff */
        /* <DEDUP_REMOVED lines=12> */
[----:B------:R-:W-:Y:S01]  /*16df0*/  SHF.L.U32 R35, R11, 0x10, RZ ;  /* 0x000000100b237819 */ /* 0x000fe200000006ff */
[----:B------:R-:W-:Y:S01]  /*16e00*/  FMUL.FTZ R9, R28, R7 ;  /* 0x000000071c097220 */ /* 0x000fe20000410000 */
[----:B------:R-:W-:Y:S01]  /*16e10*/  FMUL.FTZ R8, R8, R6 ;  /* 0x0000000608087220 */ /* 0x000fe20000410000 */
        /* <DEDUP_REMOVED lines=8> */
[C---:B--2---:R-:W-:Y:S01]  /*16ea0*/  IMAD.U32 R10, R16.reuse, 0x10000, RZ ;  /* 0x00010000100a7824 */ /* 0x044fe200078e00ff */
[----:B------:R-:W-:Y:S01]  /*16eb0*/  LOP3.LUT R3, R16, 0xffff0000, RZ, 0xc0, !PT ;  /* 0xffff000010037812 */ /* 0x000fe200078ec0ff */
[C---:B------:R-:W-:Y:S01]  /*16ec0*/  IMAD.U32 R11, R18.reuse, 0x10000, RZ ;  /* 0x00010000120b7824 */ /* 0x040fe200078e00ff */
[----:B------:R-:W-:Y:S01]  /*16ed0*/  SHF.L.U32 R12, R17, 0x10, RZ ;  /* 0x00000010110c7819 */ /* 0x000fe200000006ff */
[----:B------:R-:W-:Y:S01]  /*16ee0*/  FFMA.FTZ R10, R21, R10, R9 ;  /* 0x0000000a150a7223 */ /* 0x000fe20000010009 */
        /* <DEDUP_REMOVED lines=10> */
[----:B------:R-:W-:Y:S01]  /*16f90*/  F2FP.BF16.F32.PACK_AB R4, R9, R10 ;  /* 0x0000000a0904723e */ /* 0x000fe200000010ff */
[----:B------:R-:W-:Y:S01]  /*16fa0*/  FFMA.FTZ R0, R26, R18, R0 ;  /* 0x000000121a007223 */ /* 0x000fe20000010000 */
[----:B------:R-:W-:-:S02]  /*16fb0*/  F2FP.BF16.F32.PACK_AB R5, R5, R3 ;  /* 0x000000030505723e */ /* 0x000fc400000010ff */
[----:B------:R-:W-:Y:S02]  /*16fc0*/  F2FP.BF16.F32.PACK_AB R6, R6, R8 ;  /* 0x000000080606723e */ /* 0x000fe400000010ff */
[----:B------:R-:W-:Y:S02]  /*16fd0*/  F2FP.BF16.F32.PACK_AB R7, R0, R2 ;  /* 0x000000020007723e */ /* 0x000fe400000010ff */
.L_x_4823:
[----:B------:R-:W-:Y:S05]  /*16fe0*/  BSYNC B0 ;  /* 0x0000000000007941 */ /* 0x000fea0003800000 */
.L_x_4822:
[----:B-----5:R3:W-:Y:S01]  /*16ff0*/  STS.128 [R235+0x7800], R4 ;  /* 0x00780004eb007388 */ /* 0x0207e20000000c00 */
[----:B------:R-:W-:Y:S05]  /*17000*/  BRA `(.L_x_4747) ;  /* 0x0000000800587947 */ /* 0x000fea0003800000 */
.L_x_4697:
[----:B-----5:R-:W-:Y:S01]  /*17010*/  IMAD.IADD R0, R191, 0x1, -R189 ;  /* 0x00000001bf007824 */ /* 0x020fe200078e0abd */
        /* <DEDUP_REMOVED lines=41> */
.L_x_4825:
[----:B------:R-:W-:Y:S05]  /*172b0*/  BSYNC B0 ;  /* 0x0000000000007941 */ /* 0x000fea0003800000 */
.L_x_4824:
        /* <DEDUP_REMOVED lines=35> */
.L_x_4827:
[----:B------:R-:W-:Y:S05]  /*174f0*/  BSYNC B0 ;  /* 0x0000000000007941 */ /* 0x000fea0003800000 */
.L_x_4826:
[----:B------:R-:W-:Y:S04]  /*17500*/  BSSY B0, `(.L_x_4828) ;  /* 0x0000022000007945 */ /* 0x000fe80003800000 */
[----:B------:R-:W-:Y:S05]  /*17510*/  @P5 BRA `(.L_x_4829) ;  /* 0x0000000000805947 */ /* 0x000fea0003800000 */
[----:B------:R-:W-:Y:S02]  /*17520*/  ISETP.GE.AND P5, PT, R20, R154, PT ;  /* 0x0000009a1400720c */ /* 0x000fe40003fa6270 */
[----:B------:R-:W-:-:S04]  /*17530*/  LEA R0, P3, R152, R138, 0x5 ;  /* 0x0000008a98007211 */ /* 0x000fc800078628ff */
[----:B-1234-:R-:W-:Y:S02]  /*17540*/  LEA.HI.X R2, R152, R155, R153, 0x5, P3 ;  /* 0x0000009b98027211 */ /* 0x01efe400018f2c99 */
[----:B------:R-:W-:-:S04]  /*17550*/  @!P1 LEA R6, P4, R0, R116, 0x1 ;  /* 0x0000007400069211 */ /* 0x000fc800078808ff */
[C---:B------:R-:W-:Y:S01]  /*17560*/  @!P1 LEA.HI.X R7, R0.reuse, R117, R2, 0x1, P4 ;  /* 0x0000007500079211 */ /* 0x040fe200020f0c02 */
[----:B------:R1:W-:Y:S01]  /*17570*/  @P5 STS.128 [R235+0x1000], RZ ;  /* 0x001000ffeb005388 */ /* 0x0003e20000000c00 */
[----:B------:R-:W-:-:S04]  /*17580*/  @!P5 LEA R8, P3, R0, R116, 0x1 ;  /* 0x000000740008d211 */ /* 0x000fc800078608ff */
        /* <DEDUP_REMOVED lines=25> */
.L_x_4829:
[----:B------:R-:W-:Y:S05]  /*17720*/  BSYNC B0 ;  /* 0x0000000000007941 */ /* 0x000fea0003800000 */
.L_x_4828:
[----:B------:R-:W-:Y:S05]  /*17730*/  @P6 BRA `(.L_x_4747) ;  /* 0x00000000008c6947 */ /* 0x000fea0003800000 */
[----:B------:R-:W-:Y:S01]  /*17740*/  ISETP.GE.AND P5, PT, R20, R154, PT ;  /* 0x0000009a1400720c */ /* 0x000fe20003fa6270 */
[----:B-1234-:R-:W-:Y:S02]  /*17750*/  IMAD.MOV.U32 R2, RZ, RZ, R138 ;  /* 0x000000ffff027224 */ /* 0x01efe400078e008a */
[----:B------:R-:W-:Y:S02]  /*17760*/  IMAD.MOV.U32 R3, RZ, RZ, R155 ;  /* 0x000000ffff037224 */ /* 0x000fe400078e009b */
[----:B------:R-:W-:Y:S02]  /*17770*/  IMAD R0, R153, 0x30, RZ ;  /* 0x0000003099007824 */ /* 0x000fe400078e02ff */
[----:B------:R-:W-:-:S04]  /*17780*/  IMAD.WIDE.U32 R8, R152, 0x30, R2 ;  /* 0x0000003098087825 */ /* 0x000fc800078e0002 */
[----:B------:R-:W-:Y:S01]  /*17790*/  IMAD.IADD R0, R0, 0x1, R9 ;  /* 0x0000000100007824 */ /* 0x000fe200078e0209 */
[CC--:B------:R-:W-:Y:S01]  /*177a0*/  @!P1 LEA R4, P4, R8.reuse, R116.reuse, 0x1 ;  /* 0x0000007408049211 */ /* 0x0c0fe200078808ff */
[----:B------:R1:W-:Y:S01]  /*177b0*/  @P5 STS.128 [R235+0x1800], RZ ;  /* 0x001800ffeb005388 */ /* 0x0003e20000000c00 */
[CC--:B------:R-:W-:Y:S02]  /*177c0*/  @!P5 LEA R6, P6, R8.reuse, R116.reuse, 0x1 ;  /* 0x000000740806d211 */ /* 0x0c0fe400078c08ff */
[C---:B------:R-:W-:Y:S02]  /*177d0*/  @!P2 LEA R2, P3, R8.reuse, R116, 0x1 ;  /* 0x000000740802a211 */ /* 0x040fe400078608ff */
[CCC-:B------:R-:W-:Y:S02]  /*177e0*/  @!P5 LEA.HI.X R7, R8.reuse, R117.reuse, R0.reuse, 0x1, P6 ;  /* 0x000000750807d211 */ /* 0x1c0fe400030f0c00 */
[CCC-:B------:R-:W-:Y:S02]  /*177f0*/  @!P1 LEA.HI.X R5, R8.reuse, R117.reuse, R0.reuse, 0x1, P4 ;  /* 0x0000007508059211 */ /* 0x1c0fe400020f0c00 */
        /* <DEDUP_REMOVED lines=23> */
.L_x_4747:
[----:B------:R-:W-:Y:S05]  /*17970*/  BSYNC B3 ;  /* 0x0000000000037941 */ /* 0x000fea0003800000 */
.L_x_4696:
[----:B------:R-:W5:Y:S01]  /*17980*/  LDL R49, [R1+0xc] ;  /* 0x00000c0001317983 */ /* 0x000f620000100800 */
[----:B------:R-:W-:Y:S01]  /*17990*/  BSSY B0, `(.L_x_4830) ;  /* 0x0000028000007945 */ /* 0x000fe20003800000 */
[----:B------:R-:W-:Y:S02]  /*179a0*/  LOP3.LUT R242, R242, 0xff, RZ, 0xc0, !PT ;  /* 0x000000fff2f27812 */ /* 0x000fe400078ec0ff */
[----:B-----5:R-:W-:-:S05]  /*179b0*/  LEA R28, R49, 0xffffffc0, 0x6 ;  /* 0xffffffc0311c7811 */ /* 0x020fca00078e30ff */
        /* <DEDUP_REMOVED lines=11> */
[--C-:B--2-4-:R-:W-:Y:S01]  /*17a70*/  @!P6 IMAD.MOV.U32 R3, RZ, RZ, R247.reuse ;  /* 0x000000ffff03e224 */ /* 0x114fe200078e00f7 */
        /* <DEDUP_REMOVED lines=25> */
.L_x_4831:
[----:B------:R-:W-:Y:S05]  /*17c10*/  BSYNC B0 ;  /* 0x0000000000007941 */ /* 0x000fea0003800000 */
.L_x_4830:
[----:B------:R-:W-:Y:S04]  /*17c20*/  BSSY B0, `(.L_x_4832) ;  /* 0x0000025000007945 */ /* 0x000fe80003800000 */
[----:B------:R-:W-:Y:S05]  /*17c30*/  @P5 BRA `(.L_x_4833) ;  /* 0x00000000008c5947 */ /* 0x000fea0003800000 */
[C---:B------:R-:W-:Y:S02]  /*17c40*/  LOP3.LUT R0, R242.reuse, 0x1, RZ, 0xc0, !PT ;  /* 0x00000001f2007812 */ /* 0x040fe400078ec0ff */
[----:B------:R-:W-:Y:S02]  /*17c50*/  LOP3.LUT P5, RZ, R242, 0x2, RZ, 0xc0, !PT ;  /* 0x00000002f2ff7812 */ /* 0x000fe400078ac0ff */
[----:B------:R-:W-:Y:S02]  /*17c60*/  ISETP.NE.U32.AND P6, PT, R0, 0x1, PT ;  /* 0x000000010000780c */ /* 0x000fe40003fc5070 */
[----:B------:R-:W-:Y:S02]  /*17c70*/  LOP3.LUT P3, RZ, R242, 0x4, RZ, 0xc0, !PT ;  /* 0x00000004f2ff7812 */ /* 0x000fe4000786c0ff */
[----:B------:R-:W-:-:S05]  /*17c80*/  IADD3 R0, P1, R244, R176, RZ ;  /* 0x000000b0f4007210 */ /* 0x000fca0007f3e0ff */
[----:B-1234-:R-:W-:Y:S02]  /*17c90*/  IMAD.X R3, R249, 0x1, R175, P1 ;  /* 0x00000001f9037824 */ /* 0x01efe400008e06af */
        /* <DEDUP_REMOVED lines=29> */
.L_x_4833:
[----:B------:R-:W-:Y:S05]  /*17e70*/  BSYNC B0 ;  /* 0x0000000000007941 */ /* 0x000fea0003800000 */
.L_x_4832:
[----:B------:R-:W-:Y:S04]  /*17e80*/  BSSY B0, `(.L_x_4834) ;  /* 0x0000027000007945 */ /* 0x000fe80003800000 */
[----:B------:R-:W-:Y:S05]  /*17e90*/  @P4 BRA `(.L_x_4835) ;  /* 0x0000000000944947 */ /* 0x000fea0003800000 */
[----:B------:R-:W-:Y:S01]  /*17ea0*/  LOP3.LUT R0, R242, 0x1, RZ, 0xc0, !PT ;  /* 0x00000001f2007812 */ /* 0x000fe200078ec0ff */
[----:B-1234-:R-:W-:Y:S01]  /*17eb0*/  IMAD.SHL.U32 R2, R120, 0x20, RZ ;  /* 0x0000002078027824 */ /* 0x01efe200078e00ff */
[----:B------:R-:W-:Y:S02]  /*17ec0*/  LOP3.LUT P5, RZ, R242, 0x2, RZ, 0xc0, !PT ;  /* 0x00000002f2ff7812 */ /* 0x000fe400078ac0ff */
[----:B------:R-:W-:Y:S02]  /*17ed0*/  ISETP.NE.U32.AND P6, PT, R0, 0x1, PT ;  /* 0x000000010000780c */ /* 0x000fe40003fc5070 */
[C---:B------:R-:W-:Y:S02]  /*17ee0*/  LOP3.LUT P4, RZ, R242.reuse, 0x4, RZ, 0xc0, !PT ;  /* 0x00000004f2ff7812 */ /* 0x040fe4000788c0ff */
[----:B------:R-:W-:Y:S02]  /*17ef0*/  LOP3.LUT P2, RZ, R242, 0x8, RZ, 0xc0, !PT ;  /* 0x00000008f2ff7812 */ /* 0x000fe4000784c0ff */
[----:B------:R-:W-:-:S02]  /*17f00*/  SHF.L.U64.HI R3, R120, 0x5, R121 ;  /* 0x0000000578037819 */ /* 0x000fc40000010279 */
[----:B------:R-:W-:-:S05]  /*17f10*/  LEA R0, P1, R120, R176, 0x5 ;  /* 0x000000b078007211 */ /* 0x000fca00078228ff */
        /* <DEDUP_REMOVED lines=29> */
.L_x_4835:
[----:B------:R-:W-:Y:S05]  /*180f0*/  BSYNC B0 ;  /* 0x0000000000007941 */ /* 0x000fea0003800000 */
.L_x_4834:
        /* <DEDUP_REMOVED lines=8> */
[----:B-1234-:R-:W-:Y:S01]  /*18180*/  IMAD.WIDE.U32 R2, R120, 0x30, R174 ;  /* 0x0000003078027825 */ /* 0x01efe200078e00ae */
[----:B------:R-:W-:-:S03]  /*18190*/  LOP3.LUT P1, RZ, R242, 0x8, RZ, 0xc0, !PT ;  /* 0x00000008f2ff7812 */ /* 0x000fc6000782c0ff */
[----:B------:R-:W-:-:S04]  /*181a0*/  IMAD.IADD R0, R3, 0x1, R0 ;  /* 0x0000000103007824 */ /* 0x000fc800078e0200 */
[CC--:B------:R-:W-:Y:S02]  /*181b0*/  @P4 LEA R10, P6, R2.reuse, R160.reuse, 0x1 ;  /* 0x000000a0020a4211 */ /* 0x0c0fe400078c08ff */
        /* <DEDUP_REMOVED lines=9> */
[----:B------:R-:W-:Y:S01]  /*18250*/  @P1 LEA.HI.X R7, R2, R161, R0, 0x1, P0 ;  /* 0x000000a102071211 */ /* 0x000fe200000f0c00 */
[----:B------:R-:W-:-:S05]  /*18260*/  @!P5 IMAD.MOV.U32 R2, RZ, RZ, R4 ;  /* 0x000000ffff02d224 */ /* 0x000fca00078e0004 */
        /* <DEDUP_REMOVED lines=20> */
.L_x_4837:
[----:B------:R-:W-:Y:S05]  /*183b0*/  BSYNC B0 ;  /* 0x0000000000007941 */ /* 0x000fea0003800000 */
.L_x_4836:
[----:B-1234-:R-:W2:Y:S04]  /*183c0*/  LD.E.64 R2, desc[UR6][R30.64+0x1c0] ;  /* 0x0001c0061e027980 */ /* 0x01eea8000c101b00 */
[----:B------:R-:W3:Y:S04]  /*183d0*/  LD.E.64 R4, desc[UR6][R30.64+0x1b8] ;  /* 0x0001b8061e047980 */ /* 0x000ee8000c101b00 */
[----:B------:R-:W4:Y:S01]  /*183e0*/  LD.E R0, desc[UR6][R30.64+0xd8] ;  /* 0x0000d8061e007980 */ /* 0x000f22000c101900 */
[----:B------:R-:W1:Y:S03]  /*183f0*/  S2R R6, SR_CTAID.Z ;  /* 0x0000000000067919 */ /* 0x000e660000002700 */
[----:B------:R-:W0:Y:S01]  /*18400*/  LDGDEPBAR ;  /* 0x00000000000079af */ /* 0x000e220000000000 */
[----:B-1----:R-:W-:Y:S01]  /*18410*/  IMAD.MOV.U32 R178, RZ, RZ, R6 ;  /* 0x000000ffffb27224 */ /* 0x002fe200078e0006 */
[-C--:B------:R-:W-:Y:S01]  /*18420*/  ISETP.GE.AND P1, PT, R118, R12.reuse, PT ;  /* 0x0000000c7600720c */ /* 0x080fe20003f26270 */
[----:B------:R-:W-:Y:S01]  /*18430*/  BSSY B0, `(.L_x_4838) ;  /* 0x0000032000007945 */ /* 0x000fe20003800000 */
[----:B------:R-:W-:-:S02]  /*18440*/  ISETP.GE.AND P6, PT, R54, R12, PT ;  /* 0x0000000c3600720c */ /* 0x000fc40003fc6270 */
[----:B------:R-:W-:Y:S01]  /*18450*/  ISETP.GE.AND P4, PT, R52, R12, PT ;  /* 0x0000000c3400720c */ /* 0x000fe20003f86270 */
[----:B--2---:R-:W-:Y:S02]  /*18460*/  IMAD R3, R3, R192, RZ ;  /* 0x000000c003037224 */ /* 0x004fe400078e02ff */
[----:B------:R-:W-:-:S04]  /*18470*/  IMAD.WIDE.U32 R6, R192, R2, R178 ;  /* 0x00000002c0067225 */ /* 0x000fc800078e00b2 */
[----:B------:R-:W-:Y:S01]  /*18480*/  IMAD R3, R2, R190, R3 ;  /* 0x000000be02037224 */ /* 0x000fe200078e0203 */
[----:B---3--:R-:W-:-:S03]  /*18490*/  LEA R2, P0, R6, R4, 0x2 ;  /* 0x0000000406027211 */ /* 0x008fc600078010ff */
[----:B------:R-:W-:-:S05]  /*184a0*/  IMAD.IADD R3, R7, 0x1, R3 ;  /* 0x0000000107037824 */ /* 0x000fca00078e0203 */
[----:B------:R-:W-:-:S05]  /*184b0*/  LEA.HI.X R3, R6, R5, R3, 0x2, P0 ;  /* 0x0000000506037211 */ /* 0x000fca00000f1403 */
[----:B------:R1:W5:Y:S01]  /*184c0*/  LD.E R10, desc[UR6][R2.64] ;  /* 0x00000006020a7980 */ /* 0x000362000c101900 */
[----:B------:R-:W-:-:S04]  /*184d0*/  DEPBAR.LE SB0, 0x0 ;  /* 0x000080000000791a */ /* 0x000fc80000000000 */
[----:B------:R-:W-:Y:S06]  /*184e0*/  BAR.SYNC.DEFER_BLOCKING 0x0 ;  /* 0x0000000000007b1d */ /* 0x000fec0000010000 */
[----:B----4-:R1:W2:Y:S01]  /*184f0*/  MUFU.RCP R149, R0 ;  /* 0x0000000000957308 */ /* 0x0102a20000001000 */
[----:B------:R1:W-:Y:S04]  /*18500*/  @P1 STS.128 [R235+0x10000], RZ ;  /* 0x010000ffeb001388 */ /* 0x0003e80000000c00 */
[----:B------:R1:W-:Y:S04]  /*18510*/  @P1 STS.128 [R235+0x12000], RZ ;  /* 0x012000ffeb001388 */ /* 0x0003e80000000c00 */
[----:B------:R1:W-:Y:S04]  /*18520*/  @P1 STS.128 [R235+0x14000], RZ ;  /* 0x014000ffeb001388 */ /* 0x0003e80000000c00 */
[----:B------:R1:W-:Y:S01]  /*18530*/  @P1 STS.128 [R235+0x16000], RZ ;  /* 0x016000ffeb001388 */ /* 0x0003e20000000c00 */
[----:B------:R-:W-:Y:S01]  /*18540*/  ISETP.GE.AND P0, PT, R50, R12, PT ;  /* 0x0000000c3200720c */ /* 0x000fe20003f06270 */
[----:B------:R-:W-:-:S12]  /*18550*/  @P1 BRA `(.L_x_4839) ;  /* 0x00000000007c1947 */ /* 0x000fd80003800000 */
[C---:B-1----:R-:W-:Y:S02]  /*18560*/  LOP3.LUT R0, R242.reuse, 0x1, RZ, 0xc0, !PT ;  /* 0x00000001f2007812 */ /* 0x042fe400078ec0ff */
        /* <DEDUP_REMOVED lines=30> */
.L_x_4839:
[----:B------:R-:W-:Y:S05]  /*18750*/  BSYNC B0 ;  /* 0x0000000000007941 */ /* 0x000fea0003800000 */
.L_x_4838:
[----:B------:R4:W-:Y:S01]  /*18760*/  @P6 STS.128 [R235+0x10800], RZ ;  /* 0x010800ffeb006388 */ /* 0x0009e20000000c00 */
[----:B------:R-:W-:Y:S03]  /*18770*/  BSSY B0, `(.L_x_4840) ;  /* 0x0000028000007945 */ /* 0x000fe60003800000 */
[----:B------:R4:W-:Y:S04]  /*18780*/  @P6 STS.128 [R235+0x12800], RZ ;  /* 0x012800ffeb006388 */ /* 0x0009e80000000c00 */
[----:B------:R4:W-:Y:S04]  /*18790*/  @P6 STS.128 [R235+0x14800], RZ ;  /* 0x014800ffeb006388 */ /* 0x0009e80000000c00 */
[----:B------:R4:W-:Y:S01]  /*187a0*/  @P6 STS.128 [R235+0x16800], RZ ;  /* 0x016800ffeb006388 */ /* 0x0009e20000000c00 */
[----:B------:R-:W-:Y:S05]  /*187b0*/  @P6 BRA `(.L_x_4841) ;  /* 0x00000000008c6947 */ /* 0x000fea0003800000 */
[C---:B-1----:R-:W-:Y:S02]  /*187c0*/  LOP3.LUT R0, R242.reuse, 0x1, RZ, 0xc0, !PT ;  /* 0x00000001f2007812 */ /* 0x042fe400078ec0ff */
[----:B------:R-:W-:Y:S02]  /*187d0*/  LOP3.LUT P5, RZ, R242, 0x2, RZ, 0xc0, !PT ;  /* 0x00000002f2ff7812 */ /* 0x000fe400078ac0ff */
[----:B------:R-:W-:Y:S02]  /*187e0*/  ISETP.NE.U32.AND P6, PT, R0, 0x1, PT ;  /* 0x000000010000780c */ /* 0x000fe40003fc5070 */
[----:B------:R-:W-:Y:S02]  /*187f0*/  LOP3.LUT P3, RZ, R242, 0x4, RZ, 0xc0, !PT ;  /* 0x00000004f2ff7812 */ /* 0x000fe4000786c0ff */
[----:B------:R-:W-:-:S05]  /*18800*/  IADD3 R0, P1, R250, R172, RZ ;  /* 0x000000acfa007210 */ /* 0x000fca0007f3e0ff */
[----:B---3--:R-:W-:Y:S02]  /*18810*/  IMAD.X R3, R252, 0x1, R171, P1 ;  /* 0x00000001fc037824 */ /* 0x008fe400008e06ab */
        /* <DEDUP_REMOVED lines=29> */
.L_x_4841:
[----:B------:R-:W-:Y:S05]  /*189f0*/  BSYNC B0 ;  /* 0x0000000000007941 */ /* 0x000fea0003800000 */
.L_x_4840:
[----:B------:R1:W-:Y:S01]  /*18a00*/  @P4 STS.128 [R235+0x11000], RZ ;  /* 0x011000ffeb004388 */ /* 0x0003e20000000c00 */
[----:B------:R-:W-:Y:S03]  /*18a10*/  BSSY B0, `(.L_x_4842) ;  /* 0x000002a000007945 */ /* 0x000fe60003800000 */
[----:B------:R1:W-:Y:S04]  /*18a20*/  @P4 STS.128 [R235+0x13000], RZ ;  /* 0x013000ffeb004388 */ /* 0x0003e80000000c00 */
[----:B------:R1:W-:Y:S04]  /*18a30*/  @P4 STS.128 [R235+0x15000], RZ ;  /* 0x015000ffeb004388 */ /* 0x0003e80000000c00 */
[----:B------:R1:W-:Y:S01]  /*18a40*/  @P4 STS.128 [R235+0x17000], RZ ;  /* 0x017000ffeb004388 */ /* 0x0003e20000000c00 */
[----:B------:R-:W-:Y:S05]  /*18a50*/  @P4 BRA `(.L_x_4843) ;  /* 0x0000000000944947 */ /* 0x000fea0003800000 */
[----:B-1----:R-:W-:Y:S01]  /*18a60*/  LOP3.LUT R0, R242, 0x1, RZ, 0xc0, !PT ;  /* 0x00000001f2007812 */ /* 0x002fe200078ec0ff */
[----:B---3--:R-:W-:Y:S01]  /*18a70*/  IMAD.SHL.U32 R2, R164, 0x20, RZ ;  /* 0x00000020a4027824 */ /* 0x008fe200078e00ff */
        /* <DEDUP_REMOVED lines=35> */
.L_x_4843:
[----:B------:R-:W-:Y:S05]  /*18cb0*/  BSYNC B0 ;  /* 0x0000000000007941 */ /* 0x000fea0003800000 */
.L_x_4842:
[----:B------:R3:W-:Y:S01]  /*18cc0*/  @P0 STS.128 [R235+0x11800], RZ ;  /* 0x011800ffeb000388 */ /* 0x0007e20000000c00 */
[----:B-1----:R-:W-:Y:S01]  /*18cd0*/  SHF.R.S32.HI R0, RZ, 0x1f, R188 ;  /* 0x0000001fff007819 */ /* 0x002fe200000114bc */
[----:B------:R-:W-:Y:S01]  /*18ce0*/  BSSY B0, `(.L_x_4844) ;  /* 0x0000033000007945 */ /* 0x000fe20003800000 */
[----:B--2--5:R-:W-:Y:S01]  /*18cf0*/  FMUL.FTZ R149, R10, R149 ;  /* 0x000000950a957220 */ /* 0x024fe20000410000 */
[----:B------:R3:W-:Y:S01]  /*18d00*/  @P0 STS.128 [R235+0x13800], RZ ;  /* 0x013800ffeb000388 */ /* 0x0007e20000000c00 */
[----:B------:R-:W-:-:S03]  /*18d10*/  LEA.HI R0, R0, R188, RZ, 0x5 ;  /* 0x000000bc00007211 */ /* 0x000fc600078f28ff */
[----:B------:R3:W-:Y:S01]  /*18d20*/  @P0 STS.128 [R235+0x15800], RZ ;  /* 0x015800ffeb000388 */ /* 0x0007e20000000c00 */
[----:B------:R-:W-:-:S03]  /*18d30*/  LOP3.LUT R0, R0, 0xffffffe0, RZ, 0xc0, !PT ;  /* 0xffffffe000007812 */ /* 0x000fc600078ec0ff */
[----:B------:R3:W-:Y:S02]  /*18d40*/  @P0 STS.128 [R235+0x17800], RZ ;  /* 0x017800ffeb000388 */ /* 0x0007e40000000c00 */
[----:B------:R-:W-:Y:S01]  /*18d50*/  IMAD.IADD R29, R188, 0x1, -R0 ;  /* 0x00000001bc1d7824 */ /* 0x000fe200078e0a00 */
[----:B------:R-:W-:Y:S06]  /*18d60*/  @P0 BRA `(.L_x_4845) ;  /* 0x0000000000a80947 */ /* 0x000fec0003800000 */
[C---:B------:R-:W-:Y:S01]  /*18d70*/  LOP3.LUT R0, R242.reuse, 0x1, RZ, 0xc0, !PT ;  /* 0x00000001f2007812 */ /* 0x040fe200078ec0ff */
[----:B------:R-:W-:Y:S01]  /*18d80*/  IMAD.MOV.U32 R170, RZ, RZ, R172 ;  /* 0x000000ffffaa7224 */ /* 0x000fe200078e00ac */
[----:B------:R-:W-:Y:S02]  /*18d90*/  LOP3.LUT P2, RZ, R242, 0x2, RZ, 0xc0, !PT ;  /* 0x00000002f2ff7812 */ /* 0x000fe4000784c0ff */
[----:B------:R-:W-:Y:S01]  /*18da0*/  ISETP.NE.U32.AND P3, PT, R0, 0x1, PT ;  /* 0x000000010000780c */ /* 0x000fe20003f65070 */
[----:B------:R-:W-:Y:S01]  /*18db0*/  IMAD R0, R165, 0x30, RZ ;  /* 0x00000030a5007824 */ /* 0x000fe200078e02ff */
[----:B------:R-:W-:Y:S01]  /*18dc0*/  LOP3.LUT P1, RZ, R242, 0x4, RZ, 0xc0, !PT ;  /* 0x00000004f2ff7812 */ /* 0x000fe2000782c0ff */
[----:B---3--:R-:W-:-:S04]  /*18dd0*/  IMAD.WIDE.U32 R4, R164, 0x30, R170 ;  /* 0x00000030a4047825 */ /* 0x008fc800078e00aa */
        /* <DEDUP_REMOVED lines=34> */
.L_x_4846:
[----:B------:R2:W-:Y:S02]  /*19000*/  STS.128 [R235+0x17800], RZ ;  /* 0x017800ffeb007388 */ /* 0x0005e40000000c00 */
.L_x_4845:
[----:B------:R-:W-:Y:S05]  /*19010*/  BSYNC B0 ;  /* 0x0000000000007941 */ /* 0x000fea0003800000 */
.L_x_4844:
[C---:B------:R-:W-:Y:S01]  /*19020*/  IMAD.SHL.U32 R0, R169.reuse, 0x40, RZ ;  /* 0x00000040a9007824 */ /* 0x040fe200078e00ff */
[----:B------:R-:W-:Y:S01]  /*19030*/  R2P PR, R169, 0x6 ;  /* 0x00000006a9007804 */ /* 0x000fe20000000000 */
[----:B-1-3--:R-:W-:Y:S01]  /*19040*/  IMAD.SHL.U32 R2, R118, 0x8, RZ ;  /* 0x0000000876027824 */ /* 0x00afe200078e00ff */
[----:B------:R-:W0:Y:S01]  /*19050*/  LDGDEPBAR ;  /* 0x00000000000079af */ /* 0x000e220000000000 */
[----:B------:R-:W-:Y:S01]  /*19060*/  BSSY B1, `(.L_x_4847) ;  /* 0x000029d000017945 */ /* 0x000fe20003800000 */
[----:B------:R-:W-:-:S04]  /*19070*/  LOP3.LUT R0, R0, 0x1c0, RZ, 0xc0, !PT ;  /* 0x000001c000007812 */ /* 0x000fc800078ec0ff */
[----:B------:R-:W-:Y:S02]  /*19080*/  LOP3.LUT R2, R0, 0x8, R2, 0xf8, !PT ;  /* 0x0000000800027812 */ /* 0x000fe400078ef802 */
[----:B------:R-:W-:-:S04]  /*19090*/  SHF.R.U32.HI R0, RZ, 0x3, R0 ;  /* 0x00000003ff007819 */ /* 0x000fc80000011600 */
[----:B------:R-:W-:Y:S01]  /*190a0*/  LOP3.LUT R0, R2, R0, RZ, 0x3c, !PT ;  /* 0x0000000002007212 */ /* 0x000fe200078e3cff */
[----:B------:R-:W-:-:S04]  /*190b0*/  IMAD R2, R187, 0x400, R47 ;  /* 0x00000400bb027824 */ /* 0x000fc800078e022f */
[----:B------:R-:W-:Y:S01]  /*190c0*/  IMAD R0, R186, 0x200, R0 ;  /* 0x00000200ba007824 */ /* 0x000fe200078e0200 */
[----:B------:R-:W-:-:S04]  /*190d0*/  LEA R215, R2, UR4, 0x1 ;  /* 0x0000000402d77c11 */ /* 0x000fc8000f8e08ff */
[----:B------:R-:W-:Y:S01]  /*190e0*/  LEA R208, R0, UR4, 0x1 ;  /* 0x0000000400d07c11 */ /* 0x000fe2000f8e08ff */
[----:B------:R-:W-:Y:S01]  /*190f0*/  LDSM.16.M88.4 R4, [R215] ;  /* 0x00000000d704783b */ /* 0x000fe20000000200 */
[--C-:B------:R-:W-:Y:S02]  /*19100*/  IMAD R216, R48, 0x2, R215.reuse ;  /* 0x0000000230d87824 */ /* 0x100fe400078e02d7 */
[----:B------:R-:W-:Y:S01]  /*19110*/  IMAD R218, R46, 0x2, R215 ;  /* 0x000000022eda7824 */ /* 0x000fe200078e02d7 */
[----:B------:R-:W1:Y:S01]  /*19120*/  LDSM.16.M88.4 R16, [R208+0x8000] ;  /* 0x00800000d010783b */ /* 0x000e620000000200 */
[C---:B------:R-:W-:Y:S02]  /*19130*/  VIADD R0, R208.reuse, 0x8000 ;  /* 0x00008000d0007836 */ /* 0x040fe40000000000 */
[----:B------:R-:W-:Y:S01]  /*19140*/  VIADD R219, R208, 0x8020 ;  /* 0x00008020d0db7836 */ /* 0x000fe20000000000 */
[----:B------:R-:W3:Y:S01]  /*19150*/  LDSM.16.M88.4 R12, [R208+0x8800] ;  /* 0x00880000d00c783b */ /* 0x000ee20000000200 */
[----:B------:R-:W-:-:S02]  /*19160*/  @P1 VIADD R219, R0, 0xffffffe0 ;  /* 0xffffffe000db1836 */ /* 0x000fc40000000000 */
[----:B------:R-:W-:Y:S01]  /*19170*/  IMAD.MOV.U32 R0, RZ, RZ, 0x40 ;  /* 0x00000040ff007424 */ /* 0x000fe200078e00ff */
[----:B------:R-:W5:Y:S01]  /*19180*/  LDSM.16.M88.4 R20, [R208+0x9000] ;  /* 0x00900000d014783b */ /* 0x000f620000000200 */
[----:B------:R-:W-:Y:S01]  /*19190*/  IMAD R217, R46, 0x2, R216 ;  /* 0x000000022ed97824 */ /* 0x000fe200078e02d8 */
[C---:B------:R-:W-:Y:S01]  /*191a0*/  IADD3 R231, R219.reuse, 0x2000, RZ ;  /* 0x00002000dbe77810 */ /* 0x040fe20007ffe0ff */
[C---:B------:R-:W-:Y:S01]  /*191b0*/  VIADD R234, R219.reuse, 0x800 ;  /* 0x00000800dbea7836 */ /* 0x040fe20000000000 */
[----:B------:R-:W4:Y:S01]  /*191c0*/  LDSM.16.M88.4 R52, [R208+0x9800] ;  /* 0x00980000d034783b */ /* 0x000f220000000200 */
[----:B------:R-:W-:Y:S01]  /*191d0*/  SEL R0, R0, 0xffffffc0, !P2 ;  /* 0xffffffc000007807 */ /* 0x000fe20005000000 */
[C---:B------:R-:W-:Y:S02]  /*191e0*/  VIADD R233, R219.reuse, 0x1000 ;  /* 0x00001000dbe97836 */ /* 0x040fe40000000000 */
[----:B------:R-:W-:Y:S01]  /*191f0*/  LDSM.16.M88.4 R8, [R216] ;  /* 0x00000000d808783b */ /* 0x000fe20000000200 */
[----:B------:R-:W-:-:S02]  /*19200*/  VIADD R232, R219, 0x1800 ;  /* 0x00001800dbe87836 */ /* 0x000fc40000000000 */
[----:B------:R-:W-:Y:S01]  /*19210*/  IMAD.IADD R214, R208, 0x1, R0 ;  /* 0x00000001d0d67824 */ /* 0x000fe200078e0200 */
[----:B------:R-:W2:Y:S01]  /*19220*/  LDSM.16.M88.4 R40, [R219] ;  /* 0x00000000db28783b */ /* 0x000ea20000000200 */
[----:B------:R-:W-:Y:S01]  /*19230*/  IMAD.IADD R213, R0, 0x1, R219 ;  /* 0x0000000100d57824 */ /* 0x000fe200078e02db */
[----:B------:R-:W-:Y:S01]  /*19240*/  SHF.R.S32.HI R0, RZ, 0x1f, R29 ;  /* 0x0000001fff007819 */ /* 0x000fe2000001141d */
[C---:B------:R-:W-:Y:S01]  /*19250*/  VIADD R230, R219.reuse, 0x2800 ;  /* 0x00002800dbe67836 */ /* 0x040fe20000000000 */
[----:B------:R-:W2:Y:S01]  /*19260*/  LDSM.16.M88.4 R60, [R219+0x800] ;  /* 0x00080000db3c783b */ /* 0x000ea20000000200 */
[C---:B------:R-:W-:Y:S01]  /*19270*/  VIADD R229, R219.reuse, 0x3000 ;  /* 0x00003000dbe57836 */ /* 0x040fe20000000000 */
[----:B------:R-:W-:Y:S01]  /*19280*/  LEA.HI R0, R0, R29, RZ, 0x2 ;  /* 0x0000001d00007211 */ /* 0x000fe200078f10ff */
[C---:B------:R-:W-:Y:S01]  /*19290*/  VIADD R228, R219.reuse, 0x3800 ;  /* 0x00003800dbe47836 */ /* 0x040fe20000000000 */
[----:B------:R-:W2:Y:S01]  /*192a0*/  LDSM.16.M88.4 R68, [R219+0x1000] ;  /* 0x00100000db44783b */ /* 0x000ea20000000200 */
[C---:B------:R-:W-:Y:S01]  /*192b0*/  VIADD R227, R219.reuse, 0x4000 ;  /* 0x00004000dbe37836 */ /* 0x040fe20000000000 */
[----:B------:R-:W-:Y:S01]  /*192c0*/  SHF.R.S32.HI R0, RZ, 0x2, R0 ;  /* 0x00000002ff007819 */ /* 0x000fe20000011400 */
[C---:B------:R-:W-:Y:S01]  /*192d0*/  VIADD R226, R219.reuse, 0x4800 ;  /* 0x00004800dbe27836 */ /* 0x040fe20000000000 */
[----:B------:R-:W2:Y:S01]  /*192e0*/  LDSM.16.M88.4 R84, [R219+0x1800] ;  /* 0x00180000db54783b */ /* 0x000ea20000000200 */
[----:B------:R-:W-:-:S02]  /*192f0*/  VIADD R225, R219, 0x5000 ;  /* 0x00005000dbe17836 */ /* 0x000fc40000000000 */
[----:B------:R-:W-:Y:S01]  /*19300*/  IMAD R0, R187, 0x10, R0 ;  /* 0x00000010bb007824 */ /* 0x000fe200078e0200 */
[----:B------:R-:W-:Y:S01]  /*19310*/  LDSM.16.M88.4 R96, [R214+0x8000] ;  /* 0x00800000d660783b */ /* 0x000fe20000000200 */
[----:B------:R-:W-:Y:S02]  /*19320*/  VIADD R224, R219, 0x5800 ;  /* 0x00005800dbe07836 */ /* 0x000fe40000000000 */
[----:B------:R-:W-:Y:S01]  /*19330*/  IMAD.IADD R3, R189, 0x1, R0 ;  /* 0x00000001bd037824 */ /* 0x000fe200078e0200 */
[C---:B-1----:R-:W-:Y:S01]  /*19340*/  HMMA.16816.F32.BF16 R32, R4.reuse, R16, RZ ;  /* 0x000000100420723c */ /* 0x042fe200000418ff */
[----:B------:R-:W-:Y:S01]  /*19350*/  LDSM.16.M88.4 R92, [R214+0x8800] ;  /* 0x00880000d65c783b */ /* 0x000fe20000000200 */
[C---:B------:R-:W-:Y:S02]  /*19360*/  VIADD R223, R219.reuse, 0x6000 ;  /* 0x00006000dbdf7836 */ /* 0x040fe40000000000 */
[----:B------:R-:W-:Y:S01]  /*19370*/  IADD3 R0, R236, R3, -R191 ;  /* 0x00000003ec007210 */ /* 0x000fe20007ffe8bf */
[----:B------:R-:W-:Y:S01]  /*19380*/  LDSM.16.M88.4 R88, [R214+0x9000] ;  /* 0x00900000d658783b */ /* 0x000fe20000000200 */
[----:B------:R-:W-:Y:S01]  /*19390*/  HMMA.16816.F32.BF16 R16, R4, R18, RZ ;  /* 0x000000120410723c */ /* 0x000fe200000418ff */
[----:B------:R-:W-:-:S02]  /*193a0*/  VIADD R222, R219, 0x6800 ;  /* 0x00006800dbde7836 */ /* 0x000fc40000000000 */
[----:B------:R-:W-:Y:S01]  /*193b0*/  LDSM.16.M88.4 R100, [R214+0x9800] ;  /* 0x00980000d664783b */ /* 0x000fe20000000200 */
[C---:B------:R-:W-:Y:S02]  /*193c0*/  VIADD R221, R219.reuse, 0x7000 ;  /* 0x00007000dbdd7836 */ /* 0x040fe40000000000 */
[----:B---3--:R-:W-:Y:S01]  /*193d0*/  HMMA.16816.F32.BF16 R24, R4, R12, RZ ;  /* 0x0000000c0418723c */ /* 0x008fe200000418ff */
[----:B------:R-:W-:Y:S01]  /*193e0*/  LDSM.16.M88.4 R104, [R213] ;  /* 0x00000000d568783b */ /* 0x000fe20000000200 */
[----:B------:R-:W-:-:S03]  /*193f0*/  VIADD R220, R219, 0x7800 ;  /* 0x00007800dbdc7836 */ /* 0x000fc60000000000 */
[----:B------:R-:W-:Y:S01]  /*19400*/  STL [R1+0x4], R3 ;  /* 0x0000040301007387 */ /* 0x000fe20000100800 */
[C---:B------:R-:W-:Y:S03]  /*19410*/  HMMA.16816.F32.BF16 R36, R4.reuse, R14, RZ ;  /* 0x0000000e0424723c */ /* 0x040fe600000418ff */
[----:B------:R-:W1:Y:S03]  /*19420*/  LDSM.16.M88.4 R12, [R218] ;  /* 0x00000000da0c783b */ /* 0x000e660000000200 */
[C---:B-----5:R-:W-:Y:S06]  /*19430*/  HMMA.16816.F32.BF16 R56, R4.reuse, R20, RZ ;  /* 0x000000140438723c */ /* 0x060fec00000418ff */
[C---:B------:R-:W-:Y:S06]  /*19440*/  HMMA.16816.F32.BF16 R64, R4.reuse, R22, RZ ;  /* 0x000000160440723c */ /* 0x040fec00000418ff */
[C---:B----4-:R-:W-:Y:S06]  /*19450*/  HMMA.16816.F32.BF16 R76, R4.reuse, R52, RZ ;  /* 0x00000034044c723c */ /* 0x050fec00000418ff */
[----:B------:R-:W-:Y:S01]  /*19460*/  HMMA.16816.F32.BF16 R80, R4, R54, RZ ;  /* 0x000000360450723c */ /* 0x000fe200000418ff */
[----:B------:R-:W3:Y:S05]  /*19470*/  LDSM.16.M88.4 R4, [R217] ;  /* 0x00000000d904783b */ /* 0x000eea0000000200 */
[C---:B--2---:R-:W-:Y:S06]  /*19480*/  HMMA.16816.F32.BF16 R72, R8.reuse, R40, R32 ;  /* 0x000000280848723c */ /* 0x044fec0000041820 */
[C---:B------:R-:W-:Y:S06]  /*19490*/  HMMA.16816.F32.BF16 R20, R8.reuse, R42, R16 ;  /* 0x0000002a0814723c */ /* 0x040fec0000041810 */
[C---:B------:R-:W-:Y:S06]  /*194a0*/  HMMA.16816.F32.BF16 R16, R8.reuse, R60, R24 ;  /* 0x0000003c0810723c */ /* 0x040fec0000041818 */
[C---:B------:R-:W-:Y:S01]  /*194b0*/  HMMA.16816.F32.BF16 R32, R8.reuse, R62, R36 ;  /* 0x0000003e0820723c */ /* 0x040fe20000041824 */
[----:B------:R-:W-:Y:S05]  /*194c0*/  LDSM.16.M88.4 R60, [R213+0x1000] ;  /* 0x00100000d53c783b */ /* 0x000fea0000000200 */
[C---:B------:R-:W-:Y:S06]  /*194d0*/  HMMA.16816.F32.BF16 R36, R8.reuse, R68, R56 ;  /* 0x000000440824723c */ /* 0x040fec0000041838 */
[C---:B------:R-:W-:Y:S01]  /*194e0*/  HMMA.16816.F32.BF16 R40, R8.reuse, R70, R64 ;  /* 0x000000460828723c */ /* 0x040fe20000041840 */
[----:B------:R-:W2:Y:S05]  /*194f0*/  LDSM.16.M88.4 R68, [R213+0x800] ;  /* 0x00080000d544783b */ /* 0x000eaa0000000200 */
[C---:B------:R-:W-:Y:S01]  /*19500*/  HMMA.16816.F32.BF16 R52, R8.reuse, R84, R76 ;  /* 0x000000540834723c */ /* 0x040fe2000004184c */
[----:B------:R-:W-:Y:S05]  /*19510*/  LDSM.16.M88.4 R76, [R208+0xa800] ;  /* 0x00a80000d04c783b */ /* 0x000fea0000000200 */
[----:B------:R-:W-:Y:S01]  /*19520*/  HMMA.16816.F32.BF16 R56, R8, R86, R80 ;  /* 0x000000560838723c */ /* 0x000fe20000041850 */
[----:B------:R-:W-:Y:S04]  /*19530*/  LDSM.16.M88.4 R8, [R215+0x2000] ;  /* 0x00200000d708783b */ /* 0x000fe80000000200 */
[----:B------:R-:W-:Y:S01]  /*19540*/  LDSM.16.M88.4 R80, [R208+0xa000] ;  /* 0x00a00000d050783b */ /* 0x000fe20000000200 */
[C---:B-1----:R-:W-:Y:S03]  /*19550*/  HMMA.16816.F32.BF16 R64, R12.reuse, R96, R72 ;  /* 0x000000600c40723c */ /* 0x042fe60000041848 */
[----:B------:R-:W1:Y:S03]  /*19560*/  LDSM.16.M88.4 R72, [R213+0x1800] ;  /* 0x00180000d548783b */ /* 0x000e660000000200 */
[C---:B------:R-:W-:Y:S01]  /*19570*/  HMMA.16816.F32.BF16 R24, R12.reuse, R98, R20 ;  /* 0x000000620c18723c */ /* 0x040fe20000041814 */
[----:B------:R-:W4:Y:S04]  /*19580*/  LDSM.16.M88.4 R84, [R208+0xb000] ;  /* 0x00b00000d054783b */ /* 0x000f280000000200 */
[----:B------:R-:W-:Y:S01]  /*19590*/  LDSM.16.M88.4 R96, [R219+0x4000] ;  /* 0x00400000db60783b */ /* 0x000fe20000000200 */
[C---:B------:R-:W-:Y:S06]  /*195a0*/  HMMA.16816.F32.BF16 R20, R12.reuse, R92, R16 ;  /* 0x0000005c0c14723c */ /* 0x040fec0000041810 */
[C---:B------:R-:W-:Y:S01]  /*195b0*/  HMMA.16816.F32.BF16 R16, R12.reuse, R94, R32 ;  /* 0x0000005e0c10723c */ /* 0x040fe20000041820 */
[----:B------:R-:W-:Y:S05]  /*195c0*/  LDSM.16.M88.4 R92, [R219+0x2000] ;  /* 0x00200000db5c783b */ /* 0x000fea0000000200 */
[C---:B------:R-:W-:Y:S06]  /*195d0*/  HMMA.16816.F32.BF16 R36, R12.reuse, R88, R36 ;  /* 0x000000580c24723c */ /* 0x040fec0000041824 */
[C---:B------:R-:W-:Y:S01]  /*195e0*/  HMMA.16816.F32.BF16 R40, R12.reuse, R90, R40 ;  /* 0x0000005a0c28723c */ /* 0x040fe20000041828 */
[----:B------:R-:W5:Y:S05]  /*195f0*/  LDSM.16.M88.4 R88, [R208+0xb800] ;  /* 0x00b80000d058783b */ /* 0x000f6a0000000200 */
[C---:B------:R-:W-:Y:S06]  /*19600*/  HMMA.16816.F32.BF16 R52, R12.reuse, R100, R52 ;  /* 0x000000640c34723c */ /* 0x040fec0000041834 */
[----:B------:R-:W-:Y:S06]  /*19610*/  HMMA.16816.F32.BF16 R56, R12, R102, R56 ;  /* 0x000000660c38723c */ /* 0x000fec0000041838 */
[C---:B---3--:R-:W-:Y:S06]  /*19620*/  HMMA.16816.F32.BF16 R64, R4.reuse, R104, R64 ;  /* 0x000000680440723c */ /* 0x048fec0000041840 */
[C---:B------:R-:W-:Y:S06]  /*19630*/  HMMA.16816.F32.BF16 R32, R4.reuse, R106, R24 ;  /* 0x0000006a0420723c */ /* 0x040fec0000041818 */
[C---:B--2---:R-:W-:Y:S06]  /*19640*/  HMMA.16816.F32.BF16 R24, R4.reuse, R68, R20 ;  /* 0x000000440418723c */ /* 0x044fec0000041814 */
[C---:B------:R-:W-:Y:S01]  /*19650*/  HMMA.16816.F32.BF16 R20, R4.reuse, R70, R16 ;  /* 0x000000460414723c */ /* 0x040fe20000041810 */
[----:B------:R-:W2:Y:S04]  /*19660*/  LDSM.16.M88.4 R16, [R216+0x2000] ;  /* 0x00200000d810783b */ /* 0x000ea80000000200 */
[----:B------:R-:W3:Y:S01]  /*19670*/  LDSM.16.M88.4 R68, [R219+0x2800] ;  /* 0x00280000db44783b */ /* 0x000ee20000000200 */
[C---:B------:R-:W-:Y:S06]  /*19680*/  HMMA.16816.F32.BF16 R12, R4.reuse, R60, R36 ;  /* 0x0000003c040c723c */ /* 0x040fec0000041824 */
[C---:B------:R-:W-:Y:S01]  /*19690*/  HMMA.16816.F32.BF16 R40, R4.reuse, R62, R40 ;  /* 0x0000003e0428723c */ /* 0x040fe20000041828 */
[----:B------:R-:W3:Y:S05]  /*196a0*/  LDSM.16.M88.4 R60, [R219+0x3000] ;  /* 0x00300000db3c783b */ /* 0x000eea0000000200 */
[C---:B-1----:R-:W-:Y:S06]  /*196b0*/  HMMA.16816.F32.BF16 R52, R4.reuse, R72, R52 ;  /* 0x000000480434723c */ /* 0x042fec0000041834 */
[----:B------:R-:W-:Y:S01]  /*196c0*/  HMMA.16816.F32.BF16 R56, R4, R74, R56 ;  /* 0x0000004a0438723c */ /* 0x000fe20000041838 */
[----:B------:R-:W1:Y:S04]  /*196d0*/  LDSM.16.M88.4 R72, [R219+0x3800] ;  /* 0x00380000db48783b */ /* 0x000e680000000200 */
[----:B------:R-:W-:Y:S01]  /*196e0*/  LDSM.16.M88.4 R4, [R218+0x2000] ;  /* 0x00200000da04783b */ /* 0x000fe20000000200 */
[C---:B------:R-:W-:Y:S06]  /*196f0*/  HMMA.16816.F32.BF16 R64, R8.reuse, R80, R64 ;  /* 0x000000500840723c */ /* 0x040fec0000041840 */
[C---:B------:R-:W-:Y:S01]  /*19700*/  HMMA.16816.F32.BF16 R36, R8.reuse, R82, R32 ;  /* 0x000000520824723c */ /* 0x040fe20000041820 */
[----:B------:R-:W1:Y:S05]  /*19710*/  LDSM.16.M88.4 R80, [R214+0xa000] ;  /* 0x00a00000d650783b */ /* 0x000e6a0000000200 */
[C---:B------:R-:W-:Y:S06]  /*19720*/  HMMA.16816.F32.BF16 R32, R8.reuse, R76, R24 ;  /* 0x0000004c0820723c */ /* 0x040fec0000041818 */
[C---:B------:R-:W-:Y:S01]  /*19730*/  HMMA.16816.F32.BF16 R24, R8.reuse, R78, R20 ;  /* 0x0000004e0818723c */ /* 0x040fe20000041814 */
[----:B------:R-:W1:Y:S05]  /*19740*/  LDSM.16.M88.4 R76, [R214+0xa800] ;  /* 0x00a80000d64c783b */ /* 0x000e6a0000000200 */
[C---:B----4-:R-:W-:Y:S06]  /*19750*/  HMMA.16816.F32.BF16 R20, R8.reuse, R84, R12 ;  /* 0x000000540814723c */ /* 0x050fec000004180c */
[C---:B------:R-:W-:Y:S01]  /*19760*/  HMMA.16816.F32.BF16 R12, R8.reuse, R86, R40 ;  /* 0x00000056080c723c */ /* 0x040fe20000041828 */
[----:B------:R-:W4:Y:S05]  /*19770*/  LDSM.16.M88.4 R84, [R214+0xb000] ;  /* 0x00b00000d654783b */ /* 0x000f2a0000000200 */
[C---:B-----5:R-:W-:Y:S06]  /*19780*/  HMMA.16816.F32.BF16 R52, R8.reuse, R88, R52 ;  /* 0x000000580834723c */ /* 0x060fec0000041834 */
[----:B------:R-:W-:Y:S01]  /*19790*/  HMMA.16816.F32.BF16 R56, R8, R90, R56 ;  /* 0x0000005a0838723c */ /* 0x000fe20000041838 */
[----:B------:R-:W5:Y:S05]  /*197a0*/  LDSM.16.M88.4 R88, [R214+0xb800] ;  /* 0x00b80000d658783b */ /* 0x000f6a0000000200 */
[C---:B--2---:R-:W-:Y:S06]  /*197b0*/  HMMA.16816.F32.BF16 R64, R16.reuse, R92, R64 ;  /* 0x0000005c1040723c */ /* 0x044fec0000041840 */
[C---:B------:R-:W-:Y:S01]  /*197c0*/  HMMA.16816.F32.BF16 R40, R16.reuse, R94, R36 ;  /* 0x0000005e1028723c */ /* 0x040fe20000041824 */
[----:B------:R-:W-:Y:S05]  /*197d0*/  LDSM.16.M88.4 R92, [R208+0xc000] ;  /* 0x00c00000d05c783b */ /* 0x000fea0000000200 */
[C---:B---3--:R-:W-:Y:S06]  /*197e0*/  HMMA.16816.F32.BF16 R36, R16.reuse, R68, R32 ;  /* 0x000000441024723c */ /* 0x048fec0000041820 */
[C---:B------:R-:W-:Y:S01]  /*197f0*/  HMMA.16816.F32.BF16 R32, R16.reuse, R70, R24 ;  /* 0x000000461020723c */ /* 0x040fe20000041818 */
[----:B------:R-:W-:Y:S05]  /*19800*/  LDSM.16.M88.4 R68, [R213+0x3000] ;  /* 0x00300000d544783b */ /* 0x000fea0000000200 */
[C---:B------:R-:W-:Y:S06]  /*19810*/  HMMA.16816.F32.BF16 R24, R16.reuse, R60, R20 ;  /* 0x0000003c1018723c */ /* 0x040fec0000041814 */
[C---:B------:R-:W-:Y:S01]  /*19820*/  HMMA.16816.F32.BF16 R20, R16.reuse, R62, R12 ;  /* 0x0000003e1014723c */ /* 0x040fe2000004180c */
[----:B------:R-:W-:Y:S04]  /*19830*/  LDSM.16.M88.4 R12, [R217+0x2000] ;  /* 0x00200000d90c783b */ /* 0x000fe80000000200 */
[----:B------:R-:W2:Y:S01]  /*19840*/  LDSM.16.M88.4 R60, [R213+0x2000] ;  /* 0x00200000d53c783b */ /* 0x000ea20000000200 */
[C---:B-1----:R-:W-:Y:S06]  /*19850*/  HMMA.16816.F32.BF16 R8, R16.reuse, R72, R52 ;  /* 0x000000481008723c */ /* 0x042fec0000041834 */
[----:B------:R-:W-:Y:S01]  /*19860*/  HMMA.16816.F32.BF16 R52, R16, R74, R56 ;  /* 0x0000004a1034723c */ /* 0x000fe20000041838 */
[----:B------:R-:W1:Y:S04]  /*19870*/  LDSM.16.M88.4 R72, [R213+0x2800] ;  /* 0x00280000d548783b */ /* 0x000e680000000200 */
        /* <DEDUP_REMOVED lines=8> */
[C---:B-----5:R-:W-:Y:S06]  /*19900*/  HMMA.16816.F32.BF16 R8, R4.reuse, R88, R8 ;  /* 0x000000580408723c */ /* 0x060fec0000041808 */
[C---:B------:R-:W-:Y:S01]  /*19910*/  HMMA.16816.F32.BF16 R20, R4.reuse, R86, R20 ;  /* 0x000000560414723c */ /* 0x040fe20000041814 */
[----:B------:R-:W4:Y:S05]  /*19920*/  LDSM.16.M88.4 R84, [R208+0xc800] ;  /* 0x00c80000d054783b */ /* 0x000f2a0000000200 */
[----:B------:R-:W-:Y:S01]  /*19930*/  HMMA.16816.F32.BF16 R4, R4, R90, R52 ;  /* 0x0000005a0404723c */ /* 0x000fe20000041834 */
[----:B------:R-:W5:Y:S05]  /*19940*/  LDSM.16.M88.4 R88, [R208+0xd800] ;  /* 0x00d80000d058783b */ /* 0x000f6a0000000200 */
[C---:B--2---:R-:W-:Y:S06]  /*19950*/  HMMA.16816.F32.BF16 R64, R12.reuse, R60, R64 ;  /* 0x0000003c0c40723c */ /* 0x044fec0000041840 */
[C---:B------:R-:W-:Y:S06]  /*19960*/  HMMA.16816.F32.BF16 R56, R12.reuse, R62, R40 ;  /* 0x0000003e0c38723c */ /* 0x040fec0000041828 */
[C---:B-1----:R-:W-:Y:S06]  /*19970*/  HMMA.16816.F32.BF16 R60, R12.reuse, R72, R36 ;  /* 0x000000480c3c723c */ /* 0x042fec0000041824 */
[C---:B------:R-:W-:Y:S01]  /*19980*/  HMMA.16816.F32.BF16 R52, R12.reuse, R74, R32 ;  /* 0x0000004a0c34723c */ /* 0x040fe20000041820 */
[----:B------:R-:W-:Y:S05]  /*19990*/  LDSM.16.M88.4 R72, [R219+0x4800] ;  /* 0x00480000db48783b */ /* 0x000fea0000000200 */
[C---:B------:R-:W-:Y:S06]  /*199a0*/  HMMA.16816.F32.BF16 R40, R12.reuse, R68, R24 ;  /* 0x000000440c28723c */ /* 0x040fec0000041818 */
[C---:B---3--:R-:W-:Y:S01]  /*199b0*/  HMMA.16816.F32.BF16 R24, R12.reuse, R80, R8 ;  /* 0x000000500c18723c */ /* 0x048fe20000041808 */
[----:B------:R-:W1:Y:S05]  /*199c0*/  LDSM.16.M88.4 R8, [R216+0x4000] ;  /* 0x00400000d808783b */ /* 0x000e6a0000000200 */
[C---:B------:R-:W-:Y:S06]  /*199d0*/  HMMA.16816.F32.BF16 R32, R12.reuse, R70, R20 ;  /* 0x000000460c20723c */ /* 0x040fec0000041814 */
[----:B------:R-:W-:Y:S01]  /*199e0*/  HMMA.16816.F32.BF16 R20, R12, R82, R4 ;  /* 0x000000520c14723c */ /* 0x000fe20000041804 */
[----:B------:R-:W-:Y:S04]  /*199f0*/  LDSM.16.M88.4 R80, [R219+0x5800] ;  /* 0x00580000db50783b */ /* 0x000fe80000000200 */
[----:B------:R-:W-:Y:S01]  /*19a00*/  LDSM.16.M88.4 R4, [R218+0x4000] ;  /* 0x00400000da04783b */ /* 0x000fe20000000200 */
[C---:B------:R-:W-:Y:S06]  /*19a10*/  HMMA.16816.F32.BF16 R12, R16.reuse, R92, R64 ;  /* 0x0000005c100c723c */ /* 0x040fec0000041840 */
        /* <DEDUP_REMOVED lines=8> */
[C---:B-----5:R-:W-:Y:S06]  /*19aa0*/  HMMA.16816.F32.BF16 R64, R16.reuse, R88, R24 ;  /* 0x000000581040723c */ /* 0x060fec0000041818 */
[----:B------:R-:W-:Y:S01]  /*19ab0*/  HMMA.16816.F32.BF16 R32, R16, R90, R20 ;  /* 0x0000005a1020723c */ /* 0x000fe20000041814 */
[----:B------:R-:W-:Y:S04]  /*19ac0*/  LDSM.16.M88.4 R16, [R217+0x4000] ;  /* 0x00400000d910783b */ /* 0x000fe80000000200 */
[----:B------:R-:W-:Y:S01]  /*19ad0*/  LDSM.16.M88.4 R88, [R213+0x4800] ;  /* 0x00480000d558783b */ /* 0x000fe20000000200 */
[C---:B-1----:R-:W-:Y:S06]  /*19ae0*/  HMMA.16816.F32.BF16 R24, R8.reuse, R96, R12 ;  /* 0x000000600818723c */ /* 0x042fec000004180c */
[C---:B------:R-:W-:Y:S01]  /*19af0*/  HMMA.16816.F32.BF16 R12, R8.reuse, R72, R60 ;  /* 0x00000048080c723c */ /* 0x040fe2000004183c */
[----:B------:R-:W1:Y:S05]  /*19b00*/  LDSM.16.M88.4 R60, [R214+0xd000] ;  /* 0x00d00000d63c783b */ /* 0x000e6a0000000200 */
[C---:B------:R-:W-:Y:S01]  /*19b10*/  HMMA.16816.F32.BF16 R40, R8.reuse, R74, R56 ;  /* 0x0000004a0828723c */ /* 0x040fe20000041838 */
[----:B------:R-:W5:Y:S05]  /*19b20*/  LDSM.16.M88.4 R72, [R214+0xd800] ;  /* 0x00d80000d648783b */ /* 0x000f6a0000000200 */
[C---:B------:R-:W-:Y:S01]  /*19b30*/  HMMA.16816.F32.BF16 R20, R8.reuse, R98, R36 ;  /* 0x000000620814723c */ /* 0x040fe20000041824 */
[----:B------:R-:W5:Y:S05]  /*19b40*/  LDSM.16.M88.4 R96, [R213+0x4000] ;  /* 0x00400000d560783b */ /* 0x000f6a0000000200 */
[C---:B--2---:R-:W-:Y:S06]  /*19b50*/  HMMA.16816.F32.BF16 R52, R8.reuse, R92, R52 ;  /* 0x0000005c0834723c */ /* 0x044fec0000041834 */
[C---:B------:R-:W-:Y:S01]  /*19b60*/  HMMA.16816.F32.BF16 R56, R8.reuse, R94, R68 ;  /* 0x0000005e0838723c */ /* 0x040fe20000041844 */
[----:B------:R-:W-:Y:S04]  /*19b70*/  LDSM.16.M88.4 R92, [R213+0x5800] ;  /* 0x00580000d55c783b */ /* 0x000fe80000000200 */
[----:B------:R-:W-:Y:S01]  /*19b80*/  LDSM.16.M88.4 R68, [R208+0xe000] ;  /* 0x00e00000d044783b */ /* 0x000fe20000000200 */
[C---:B------:R-:W-:Y:S06]  /*19b90*/  HMMA.16816.F32.BF16 R64, R8.reuse, R80, R64 ;  /* 0x000000500840723c */ /* 0x040fec0000041840 */
[----:B------:R-:W-:Y:S01]  /*19ba0*/  HMMA.16816.F32.BF16 R36, R8, R82, R32 ;  /* 0x000000520824723c */ /* 0x000fe20000041820 */
[----:B------:R-:W2:Y:S05]  /*19bb0*/  LDSM.16.M88.4 R80, [R213+0x5000] ;  /* 0x00500000d550783b */ /* 0x000eaa0000000200 */
[C---:B---3--:R-:W-:Y:S06]  /*19bc0*/  HMMA.16816.F32.BF16 R32, R4.reuse, R84, R24 ;  /* 0x000000540420723c */ /* 0x048fec0000041818 */
[C---:B------:R-:W-:Y:S01]  /*19bd0*/  HMMA.16816.F32.BF16 R24, R4.reuse, R86, R20 ;  /* 0x000000560418723c */ /* 0x040fe20000041814 */
[----:B------:R-:W-:Y:S05]  /*19be0*/  LDSM.16.M88.4 R84, [R208+0xf800] ;  /* 0x00f80000d054783b */ /* 0x000fea0000000200 */
[C---:B----4-:R-:W-:Y:S06]  /*19bf0*/  HMMA.16816.F32.BF16 R20, R4.reuse, R76, R12 ;  /* 0x0000004c0414723c */ /* 0x050fec000004180c */
[C---:B-1----:R-:W-:Y:S06]  /*19c00*/  HMMA.16816.F32.BF16 R8, R4.reuse, R60, R52 ;  /* 0x0000003c0408723c */ /* 0x042fec0000041834 */
[C---:B------:R-:W-:Y:S01]  /*19c10*/  HMMA.16816.F32.BF16 R12, R4.reuse, R78, R40 ;  /* 0x0000004e040c723c */ /* 0x040fe20000041828 */
[----:B------:R-:W-:Y:S05]  /*19c20*/  LDSM.16.M88.4 R76, [R208+0xe800] ;  /* 0x00e80000d04c783b */ /* 0x000fea0000000200 */
[C---:B------:R-:W-:Y:S06]  /*19c30*/  HMMA.16816.F32.BF16 R52, R4.reuse, R62, R56 ;  /* 0x0000003e0434723c */ /* 0x040fec0000041838 */
[C---:B-----5:R-:W-:Y:S06]  /*19c40*/  HMMA.16816.F32.BF16 R64, R4.reuse, R72, R64 ;  /* 0x000000480440723c */ /* 0x060fec0000041840 */
[----:B------:R-:W-:Y:S01]  /*19c50*/  HMMA.16816.F32.BF16 R56, R4, R74, R36 ;  /* 0x0000004a0438723c */ /* 0x000fe20000041824 */
[----:B------:R-:W1:Y:S04]  /*19c60*/  LDSM.16.M88.4 R4, [R215+0x6000] ;  /* 0x00600000d704783b */ /* 0x000e680000000200 */
[----:B------:R-:W3:Y:S01]  /*19c70*/  LDSM.16.M88.4 R72, [R208+0xf000] ;  /* 0x00f00000d048783b */ /* 0x000ee20000000200 */
[C---:B------:R-:W-:Y:S06]  /*19c80*/  HMMA.16816.F32.BF16 R40, R16.reuse, R98, R24 ;  /* 0x000000621028723c */ /* 0x040fec0000041818 */
[C---:B------:R-:W-:Y:S01]  /*19c90*/  HMMA.16816.F32.BF16 R60, R16.reuse, R96, R32 ;  /* 0x00000060103c723c */ /* 0x040fe20000041820 */
[----:B------:R-:W-:Y:S05]  /*19ca0*/  LDSM.16.M88.4 R96, [R219+0x6800] ;  /* 0x00680000db60783b */ /* 0x000fea0000000200 */
[C---:B------:R-:W-:Y:S06]  /*19cb0*/  HMMA.16816.F32.BF16 R36, R16.reuse, R88, R20 ;  /* 0x000000581024723c */ /* 0x040fec0000041814 */
[C---:B--2---:R-:W-:Y:S06]  /*19cc0*/  HMMA.16816.F32.BF16 R24, R16.reuse, R80, R8 ;  /* 0x000000501018723c */ /* 0x044fec0000041808 */
[C---:B------:R-:W-:Y:S01]  /*19cd0*/  HMMA.16816.F32.BF16 R32, R16.reuse, R90, R12 ;  /* 0x0000005a1020723c */ /* 0x040fe2000004180c */
[----:B------:R-:W-:Y:S04]  /*19ce0*/  LDSM.16.M88.4 R12, [R216+0x6000] ;  /* 0x00600000d80c783b */ /* 0x000fe80000000200 */
[----:B------:R-:W2:Y:S01]  /*19cf0*/  LDSM.16.M88.4 R88, [R219+0x6000] ;  /* 0x00600000db58783b */ /* 0x000ea20000000200 */
[C---:B------:R-:W-:Y:S03]  /*19d00*/  HMMA.16816.F32.BF16 R20, R16.reuse, R82, R52 ;  /* 0x000000521014723c */ /* 0x040fe60000041834 */
[----:B------:R-:W-:Y:S03]  /*19d10*/  LDSM.16.M88.4 R80, [R219+0x7800] ;  /* 0x00780000db50783b */ /* 0x000fe60000000200 */
[C---:B------:R-:W-:Y:S06]  /*19d20*/  HMMA.16816.F32.BF16 R8, R16.reuse, R92, R64 ;  /* 0x0000005c1008723c */ /* 0x040fec0000041840 */
[----:B------:R-:W-:Y:S01]  /*19d30*/  HMMA.16816.F32.BF16 R16, R16, R94, R56 ;  /* 0x0000005e1010723c */ /* 0x000fe20000041838 */
[----:B------:R-:W4:Y:S05]  /*19d40*/  LDSM.16.M88.4 R92, [R219+0x7000] ;  /* 0x00700000db5c783b */ /* 0x000f2a0000000200 */
[C---:B-1----:R-:W-:Y:S06]  /*19d50*/  HMMA.16816.F32.BF16 R56, R4.reuse, R70, R40 ;  /* 0x000000460438723c */ /* 0x042fec0000041828 */
[C---:B------:R-:W-:Y:S06]  /*19d60*/  HMMA.16816.F32.BF16 R60, R4.reuse, R68, R60 ;  /* 0x00000044043c723c */ /* 0x040fec000004183c */
[C---:B------:R-:W-:Y:S06]  /*19d70*/  HMMA.16816.F32.BF16 R52, R4.reuse, R76, R36 ;  /* 0x0000004c0434723c */ /* 0x040fec0000041824 */
[C---:B---3--:R-:W-:Y:S06]  /*19d80*/  HMMA.16816.F32.BF16 R40, R4.reuse, R72, R24 ;  /* 0x000000480428723c */ /* 0x048fec0000041818 */
[C---:B------:R-:W-:Y:S01]  /*19d90*/  HMMA.16816.F32.BF16 R36, R4.reuse, R78, R32 ;  /* 0x0000004e0424723c */ /* 0x040fe20000041820 */
[----:B------:R-:W-:Y:S05]  /*19da0*/  LDSM.16.M88.4 R76, [R214+0xe800] ;  /* 0x00e80000d64c783b */ /* 0x000fea0000000200 */
[C---:B------:R-:W-:Y:S01]  /*19db0*/  HMMA.16816.F32.BF16 R68, R4.reuse, R74, R20 ;  /* 0x0000004a0444723c */ /* 0x040fe20000041814 */
[----:B------:R-:W-:Y:S05]  /*19dc0*/  LDSM.16.M88.4 R72, [R214+0xe000] ;  /* 0x00e00000d648783b */ /* 0x000fea0000000200 */
[C---:B------:R-:W-:Y:S01]  /*19dd0*/  HMMA.16816.F32.BF16 R64, R4.reuse, R84, R8 ;  /* 0x000000540440723c */ /* 0x040fe20000041808 */
[----:B------:R-:W-:Y:S05]  /*19de0*/  LDSM.16.M88.4 R8, [R217+0x6000] ;  /* 0x00600000d908783b */ /* 0x000fea0000000200 */
        /* <DEDUP_REMOVED lines=8> */
[----:B------:R-:W5:Y:S05]  /*19e70*/  LDSM.16.M88.4 R96, [R213+0x6000] ;  /* 0x00600000d560783b */ /* 0x000f6a0000000200 */
[C---:B----4-:R-:W-:Y:S01]  /*19e80*/  HMMA.16816.F32.BF16 R52, R12.reuse, R94, R68 ;  /* 0x0000005e0c34723c */ /* 0x050fe20000041844 */
[----:B------:R-:W-:Y:S05]  /*19e90*/  LDSM.16.M88.4 R68, [R213+0x7000] ;  /* 0x00700000d544783b */ /* 0x000fea0000000200 */
[C---:B------:R-:W-:Y:S01]  /*19ea0*/  HMMA.16816.F32.BF16 R40, R12.reuse, R92, R40 ;  /* 0x0000005c0c28723c */ /* 0x040fe20000041828 */
[----:B------:R-:W4:Y:S05]  /*19eb0*/  LDSM.16.M88.4 R92, [R213+0x6800] ;  /* 0x00680000d55c783b */ /* 0x000f2a0000000200 */
[C---:B------:R-:W-:Y:S06]  /*19ec0*/  HMMA.16816.F32.BF16 R64, R12.reuse, R80, R64 ;  /* 0x000000500c40723c */ /* 0x040fec0000041840 */
[----:B------:R-:W-:Y:S06]  /*19ed0*/  HMMA.16816.F32.BF16 R60, R12, R82, R24 ;  /* 0x000000520c3c723c */ /* 0x000fec0000041818 */
[C---:B-1----:R-:W-:Y:S06]  /*19ee0*/  HMMA.16816.F32.BF16 R12, R4.reuse, R74, R16 ;  /* 0x0000004a040c723c */ /* 0x042fec0000041810 */
[C---:B------:R-:W-:Y:S06]  /*19ef0*/  HMMA.16816.F32.BF16 R56, R4.reuse, R72, R20 ;  /* 0x000000480438723c */ /* 0x040fec0000041814 */
[C---:B------:R-:W-:Y:S06]  /*19f00*/  HMMA.16816.F32.BF16 R16, R4.reuse, R76, R32 ;  /* 0x0000004c0410723c */ /* 0x040fec0000041820 */
[----:B---3--:R-:W-:Y:S01]  /*19f10*/  HMMA.16816.F32.BF16 R32, R4, R86, R52 ;  /* 0x000000560420723c */ /* 0x008fe20000041834 */
[----:B------:R-:W1:Y:S01]  /*19f20*/  LDSM.16.M88.4 R52, [R213+0x7800] ;  /* 0x00780000d534783b */ /* 0x000e620000000200 */
[----:B------:R-:W-:-:S04]  /*19f30*/  DEPBAR.LE SB0, 0x0 ;  /* 0x000080000000791a */ /* 0x000fc80000000000 */
[C---:B------:R-:W-:Y:S06]  /*19f40*/  HMMA.16816.F32.BF16 R24, R4.reuse, R84, R40 ;  /* 0x000000540418723c */ /* 0x040fec0000041828 */
[----:B--2---:R-:W-:Y:S06]  /*19f50*/  HMMA.16816.F32.BF16 R40, R4, R90, R60 ;  /* 0x0000005a0428723c */ /* 0x004fec000004183c */
[----:B-----5:R-:W-:Y:S06]  /*19f60*/  HMMA.16816.F32.BF16 R60, R8, R98, R12 ;  /* 0x00000062083c723c */ /* 0x020fec000004180c */
[----:B------:R-:W-:Y:S01]  /*19f70*/  HMMA.16816.F32.BF16 R20, R4, R78, R36 ;  /* 0x0000004e0414723c */ /* 0x000fe20000041824 */
[----:B------:R-:W-:-:S05]  /*19f80*/  IMAD.SHL.U32 R13, R188, 0x2, RZ ;  /* 0x00000002bc0d7824 */ /* 0x000fca00078e00ff */
[----:B------:R-:W-:Y:S01]  /*19f90*/  HMMA.16816.F32.BF16 R36, R4, R88, R64 ;  /* 0x000000580424723c */ /* 0x000fe20000041840 */
[----:B------:R-:W-:-:S04]  /*19fa0*/  LOP3.LUT R13, R13, 0x6, RZ, 0xc0, !PT ;  /* 0x000000060d0d7812 */ /* 0x000fc800078ec0ff */
[----:B------:R-:W-:Y:S01]  /*19fb0*/  LEA R13, R49, R13, 0x6 ;  /* 0x0000000d310d7211 */ /* 0x000fe200078e30ff */
[C---:B------:R-:W-:Y:S04]  /*19fc0*/  HMMA.16816.F32.BF16 R56, R8.reuse, R96, R56 ;  /* 0x000000600838723c */ /* 0x040fe80000041838 */
[C---:B------:R-:W-:Y:S02]  /*19fd0*/  VIADD R15, R13.reuse, 0xffffffc0 ;  /* 0xffffffc00d0f7836 */ /* 0x040fe40000000000 */
[C---:B----4-:R-:W-:Y:S01]  /*19fe0*/  HMMA.16816.F32.BF16 R72, R8.reuse, R92, R16 ;  /* 0x0000005c0848723c */ /* 0x050fe20000041810 */
[----:B------:R-:W-:Y:S02]  /*19ff0*/  VIADD R12, R13, 0xffffffd1 ;  /* 0xffffffd10d0c7836 */ /* 0x000fe40000000000 */
[----:B------:R-:W-:Y:S01]  /*1a000*/  IMAD.IADD R3, R0, 0x1, -R15 ;  /* 0x0000000100037824 */ /* 0x000fe200078e0a0f */
[-C--:B------:R-:W-:Y:S01]  /*1a010*/  ISETP.GE.AND P1, PT, R15, R236.reuse, PT ;  /* 0x000000ec0f00720c */ /* 0x080fe20003f26270 */
[C---:B------:R-:W-:Y:S01]  /*1a020*/  VIADD R14, R13.reuse, 0xffffffd8 ;  /* 0xffffffd80d0e7836 */ /* 0x040fe20000000000 */
[C---:B------:R-:W-:Y:S01]  /*1a030*/  HMMA.16816.F32.BF16 R76, R8.reuse, R68, R24 ;  /* 0x00000044084c723c */ /* 0x040fe20000041818 */
[C---:B------:R-:W-:Y:S01]  /*1a040*/  VIADD R16, R13.reuse, 0xffffffc1 ;  /* 0xffffffc10d107836 */ /* 0x040fe20000000000 */
[----:B------:R-:W-:Y:S01]  /*1a050*/  IABS R4, R3 ;  /* 0x0000000300047213 */ /* 0x000fe20000000000 */
[C---:B------:R-:W-:Y:S01]  /*1a060*/  VIADD R17, R13.reuse, 0xffffffc8 ;  /* 0xffffffc80d117836 */ /* 0x040fe20000000000 */
[----:B------:R-:W-:Y:S01]  /*1a070*/  ISETP.GE.AND P3, PT, R12, R236, PT ;  /* 0x000000ec0c00720c */ /* 0x000fe20003f66270 */
[C---:B------:R-:W-:Y:S01]  /*1a080*/  IMAD.IADD R2, R0.reuse, 0x1, -R16 ;  /* 0x0000000100027824 */ /* 0x040fe200078e0a10 */
[C---:B------:R-:W-:Y:S01]  /*1a090*/  HMMA.16816.F32.BF16 R32, R8.reuse, R70, R32 ;  /* 0x000000460820723c */ /* 0x040fe20000041820 */
[C---:B------:R-:W-:Y:S01]  /*1a0a0*/  IMAD.IADD R5, R0.reuse, 0x1, -R17 ;  /* 0x0000000100057824 */ /* 0x040fe200078e0a11 */
[----:B------:R-:W-:Y:S01]  /*1a0b0*/  I2FP.F32.S32 R4, R4 ;  /* 0x0000000400047245 */ /* 0x000fe20000201400 */
[----:B------:R-:W-:Y:S01]  /*1a0c0*/  VIADD R18, R13, 0xffffffd9 ;  /* 0xffffffd90d127836 */ /* 0x000fe20000000000 */
[----:B------:R-:W-:Y:S01]  /*1a0d0*/  IABS R3, R2 ;  /* 0x0000000200037213 */ /* 0x000fe20000000000 */
[C---:B------:R-:W-:Y:S01]  /*1a0e0*/  IMAD.IADD R7, R0.reuse, 0x1, -R14 ;  /* 0x0000000100077824 */ /* 0x040fe200078e0a0e */
[----:B------:R-:W-:Y:S01]  /*1a0f0*/  IABS R2, R5 ;  /* 0x0000000500027213 */ /* 0x000fe20000000000 */
[C---:B-1----:R-:W-:Y:S01]  /*1a100*/  HMMA.16816.F32.BF16 R68, R8.reuse, R52, R36 ;  /* 0x000000340844723c */ /* 0x042fe20000041824 */
[----:B------:R-:W-:Y:S01]  /*1a110*/  I2FP.F32.S32 R3, R3 ;  /* 0x0000000300037245 */ /* 0x000fe20000201400 */
[----:B------:R-:W-:Y:S01]  /*1a120*/  IMAD.IADD R5, R0, 0x1, -R12 ;  /* 0x0000000100057824 */ /* 0x000fe200078e0a0c */
[----:B------:R-:W-:Y:S01]  /*1a130*/  I2FP.F32.S32 R2, R2 ;  /* 0x0000000200027245 */ /* 0x000fe20000201400 */
[----:B------:R-:W-:Y:S01]  /*1a140*/  BAR.SYNC.DEFER_BLOCKING 0x0 ;  /* 0x0000000000007b1d */ /* 0x000fe20000010000 */
[----:B------:R-:W-:Y:S01]  /*1a150*/  ISETP.GE.AND P0, PT, R16, R236, PT ;  /* 0x000000ec1000720c */ /* 0x000fe20003f06270 */
[----:B------:R-:W-:Y:S01]  /*1a160*/  HMMA.16816.F32.BF16 R64, R8, R94, R20 ;  /* 0x0000005e0840723c */ /* 0x000fe20000041814 */
[C---:B------:R-:W-:Y:S01]  /*1a170*/  FFMA.FTZ R19, -R149.reuse, R3, R57 ;  /* 0x0000000395137223 */ /* 0x040fe20000010139 */
[----:B------:R-:W-:Y:S01]  /*1a180*/  FFMA.FTZ R26, -R149, R2, R60 ;  /* 0x00000002951a7223 */ /* 0x000fe2000001013c */
[----:B------:R-:W-:-:S02]  /*1a190*/  ISETP.GE.AND P5, PT, R17, R236, PT ;  /* 0x000000ec1100720c */ /* 0x000fc40003fa6270 */
[----:B------:R-:W-:Y:S01]  /*1a1a0*/  ISETP.GE.AND P2, PT, R14, R236, PT ;  /* 0x000000ec0e00720c */ /* 0x000fe20003f46270 */
[----:B------:R-:W-:Y:S01]  /*1a1b0*/  HMMA.16816.F32.BF16 R52, R8, R54, R40 ;  /* 0x000000360834723c */ /* 0x000fe20000041828 */
[----:B------:R-:W-:Y:S01]  /*1a1c0*/  FFMA.FTZ R20, -R149, R4, R56 ;  /* 0x0000000495147223 */ /* 0x000fe20000010138 */
[----:B------:R-:W-:-:S05]  /*1a1d0*/  FSEL R39, R26, -INF , !P5 ;  /* 0xff8000001a277808 */ /* 0x000fca0006800000 */
[----:B------:R-:W-:Y:S01]  /*1a1e0*/  VIADD R9, R13, 0xffffffc9 ;  /* 0xffffffc90d097836 */ /* 0x000fe20000000000 */
[----:B------:R-:W-:Y:S01]  /*1a1f0*/  FSEL R40, R19, -INF , !P0 ;  /* 0xff80000013287808 */ /* 0x000fe20004000000 */
[----:B------:R-:W-:Y:S01]  /*1a200*/  VIADD R11, R13, 0xffffffd0 ;  /* 0xffffffd00d0b7836 */ /* 0x000fe20000000000 */
[----:B------:R-:W-:Y:S01]  /*1a210*/  FSEL R41, R20, -INF , !P1 ;  /* 0xff80000014297808 */ /* 0x000fe20004800000 */
[C---:B------:R-:W-:Y:S01]  /*1a220*/  IMAD.IADD R8, R0.reuse, 0x1, -R18 ;  /* 0x0000000100087824 */ /* 0x040fe200078e0a12 */
[C---:B------:R-:W-:Y:S01]  /*1a230*/  IADD3 R3, R0.reuse, -R9, RZ ;  /* 0x8000000900037210 */ /* 0x040fe20007ffe0ff */
[----:B------:R-:W-:Y:S01]  /*1a240*/  IMAD.IADD R2, R0, 0x1, -R11 ;  /* 0x0000000100027824 */ /* 0x000fe200078e0a0b */
[----:B------:R-:W-:Y:S01]  /*1a250*/  ISETP.GE.AND P6, PT, R9, R236, PT ;  /* 0x000000ec0900720c */ /* 0x000fe20003fc6270 */
[----:B------:R-:W-:Y:S01]  /*1a260*/  VIADD R10, R13, 0xffffffe0 ;  /* 0xffffffe00d0a7836 */ /* 0x000fe20000000000 */
[----:B------:R-:W-:Y:S02]  /*1a270*/  IABS R6, R3 ;  /* 0x0000000300067213 */ /* 0x000fe40000000000 */
[----:B------:R-:W-:-:S02]  /*1a280*/  IABS R4, R2 ;  /* 0x0000000200047213 */ /* 0x000fc40000000000 */
[----:B------:R-:W-:Y:S02]  /*1a290*/  IABS R3, R5 ;  /* 0x0000000500037213 */ /* 0x000fe40000000000 */
[----:B------:R-:W-:Y:S01]  /*1a2a0*/  IABS R2, R7 ;  /* 0x0000000700027213 */ /* 0x000fe20000000000 */
[----:B------:R-:W-:Y:S01]  /*1a2b0*/  IMAD.MOV.U32 R5, RZ, RZ, R4 ;  /* 0x000000ffff057224 */ /* 0x000fe200078e0004 */
[----:B------:R-:W-:Y:S01]  /*1a2c0*/  IABS R7, R8 ;  /* 0x0000000800077213 */ /* 0x000fe20000000000 */
[----:B------:R-:W-:Y:S01]  /*1a2d0*/  IMAD.MOV.U32 R4, RZ, RZ, R3 ;  /* 0x000000ffff047224 */ /* 0x000fe200078e0003 */
[----:B------:R-:W-:Y:S01]  /*1a2e0*/  I2FP.F32.S32 R6, R6 ;  /* 0x0000000600067245 */ /* 0x000fe20000201400 */
[----:B------:R-:W-:Y:S01]  /*1a2f0*/  IMAD.MOV.U32 R3, RZ, RZ, R2 ;  /* 0x000000ffff037224 */ /* 0x000fe200078e0002 */
[----:B------:R-:W-:Y:S01]  /*1a300*/  I2FP.F32.S32 R5, R5 ;  /* 0x0000000500057245 */ /* 0x000fe20000201400 */
[----:B------:R-:W-:Y:S01]  /*1a310*/  IMAD.MOV.U32 R2, RZ, RZ, R7 ;  /* 0x000000ffff027224 */ /* 0x000fe200078e0007 */
[----:B------:R-:W-:Y:S01]  /*1a320*/  I2FP.F32.S32 R4, R4 ;  /* 0x0000000400047245 */ /* 0x000fe20000201400 */
[C---:B------:R-:W-:Y:S01]  /*1a330*/  FFMA.FTZ R25, -R149.reuse, R6, R61 ;  /* 0x0000000695197223 */ /* 0x040fe2000001013d */
[----:B------:R-:W-:Y:S01]  /*1a340*/  I2FP.F32.S32 R3, R3 ;  /* 0x0000000300037245 */ /* 0x000fe20000201400 */
[C---:B------:R-:W-:Y:S01]  /*1a350*/  FFMA.FTZ R24, -R149.reuse, R5, R72 ;  /* 0x0000000595187223 */ /* 0x040fe20000010148 */
[----:B------:R-:W-:Y:S01]  /*1a360*/  I2FP.F32.S32 R2, R2 ;  /* 0x0000000200027245 */ /* 0x000fe20000201400 */
[----:B------:R-:W-:Y:S01]  /*1a370*/  FFMA.FTZ R23, -R149, R4, R73 ;  /* 0x0000000495177223 */ /* 0x000fe20000010149 */
[----:B------:R-:W-:Y:S01]  /*1a380*/  ISETP.GE.AND P4, PT, R11, R236, PT ;  /* 0x000000ec0b00720c */ /* 0x000fe20003f86270 */
[----:B------:R-:W-:Y:S01]  /*1a390*/  FFMA.FTZ R22, -R149, R3, R64 ;  /* 0x0000000395167223 */ /* 0x000fe20000010140 */
[----:B------:R-:W-:-:S02]  /*1a3a0*/  IMAD.IADD R3, R0, 0x1, -R10 ;  /* 0x0000000100037824 */ /* 0x000fc400078e0a0a */
[----:B------:R-:W-:Y:S01]  /*1a3b0*/  FFMA.FTZ R21, -R149, R2, R65 ;  /* 0x0000000295157223 */ /* 0x000fe20000010141 */
[----:B------:R-:W-:Y:S01]  /*1a3c0*/  VIADD R2, R0, 0x8 ;  /* 0x0000000800027836 */ /* 0x000fe20000000000 */
[----:B------:R-:W-:Y:S02]  /*1a3d0*/  FSEL R38, R25, -INF , !P6 ;  /* 0xff80000019267808 */ /* 0x000fe40007000000 */
[----:B------:R-:W-:Y:S01]  /*1a3e0*/  IABS R3, R3 ;  /* 0x0000000300037213 */ /* 0x000fe20000000000 */
[----:B------:R-:W-:Y:S01]  /*1a3f0*/  IMAD.IADD R4, R2, 0x1, -R15 ;  /* 0x0000000102047824 */ /* 0x000fe200078e0a0f */
[----:B------:R-:W-:Y:S01]  /*1a400*/  IADD3 R6, -R16, R2, RZ ;  /* 0x0000000210067210 */ /* 0x000fe20007ffe1ff */
[----:B------:R-:W-:Y:S01]  /*1a410*/  IMAD.IADD R7, R2, 0x1, -R17 ;  /* 0x0000000102077824 */ /* 0x000fe200078e0a11 */
[----:B------:R-:W-:Y:S01]  /*1a420*/  FSEL R104, R24, -INF , !P4 ;  /* 0xff80000018687808 */ /* 0x000fe20006000000 */
[----:B------:R-:W-:Y:S01]  /*1a430*/  IMAD.IADD R9, R2, 0x1, -R9 ;  /* 0x0000000102097824 */ /* 0x000fe200078e0a09 */
[----:B------:R-:W-:Y:S01]  /*1a440*/  IABS R5, R4 ;  /* 0x0000000400057213 */ /* 0x000fe20000000000 */
[----:B------:R-:W-:Y:S01]  /*1a450*/  IMAD.MOV.U32 R8, RZ, RZ, R3 ;  /* 0x000000ffff087224 */ /* 0x000fe200078e0003 */
[----:B------:R-:W-:-:S02]  /*1a460*/  IABS R4, R6 ;  /* 0x0000000600047213 */ /* 0x000fc40000000000 */
        /* <DEDUP_REMOVED lines=14> */
[----:B------:R-:W-:-:S02]  /*1a550*/  IMAD.IADD R7, R2, 0x1, -R18 ;  /* 0x0000000102077824 */ /* 0x000fc400078e0a12 */
[C---:B------:R-:W-:Y:S01]  /*1a560*/  FFMA.FTZ R16, -R149.reuse, R6, R62 ;  /* 0x0000000695107223 */ /* 0x040fe2000001013e */
[----:B------:R-:W-:Y:S02]  /*1a570*/  IMAD.IADD R6, R2, 0x1, -R14 ;  /* 0x0000000102067824 */ /* 0x000fe400078e0a0e */
[----:B------:R-:W-:Y:S01]  /*1a580*/  FFMA.FTZ R15, -R149, R3, R63 ;  /* 0x00000003950f7223 */ /* 0x000fe2000001013f */
[----:B------:R-:W-:Y:S01]  /*1a590*/  FSEL R43, R4, -INF , !P0 ;  /* 0xff800000042b7808 */ /* 0x000fe20004000000 */
[C---:B------:R-:W-:Y:S01]  /*1a5a0*/  IMAD.IADD R4, R2.reuse, 0x1, -R11 ;  /* 0x0000000102047824 */ /* 0x040fe200078e0a0b */
[----:B------:R-:W-:Y:S01]  /*1a5b0*/  FSEL R42, R5, -INF , !P1 ;  /* 0xff800000052a7808 */ /* 0x000fe20004800000 */
[----:B------:R-:W-:Y:S01]  /*1a5c0*/  IMAD.IADD R3, R2, 0x1, -R12 ;  /* 0x0000000102037824 */ /* 0x000fe200078e0a0c */
[----:B------:R-:W-:Y:S01]  /*1a5d0*/  ISETP.GE.AND P0, PT, R10, R236, PT ;  /* 0x000000ec0a00720c */ /* 0x000fe20003f06270 */
[----:B------:R-:W-:Y:S01]  /*1a5e0*/  IMAD.IADD R9, R2, 0x1, -R10 ;  /* 0x0000000102097824 */ /* 0x000fe200078e0a0a */
[----:B------:R-:W-:Y:S01]  /*1a5f0*/  IABS R8, R4 ;  /* 0x0000000400087213 */ /* 0x000fe20000000000 */
[C---:B------:R-:W-:Y:S01]  /*1a600*/  VIADD R12, R13.reuse, 0xffffffe1 ;  /* 0xffffffe10d0c7836 */ /* 0x040fe20000000000 */
[----:B------:R-:W-:Y:S01]  /*1a610*/  IABS R5, R3 ;  /* 0x0000000300057213 */ /* 0x000fe20000000000 */
[C---:B------:R-:W-:Y:S01]  /*1a620*/  VIADD R11, R13.reuse, 0xffffffe8 ;  /* 0xffffffe80d0b7836 */ /* 0x040fe20000000000 */
[----:B------:R-:W-:Y:S01]  /*1a630*/  IABS R4, R6 ;  /* 0x0000000600047213 */ /* 0x000fe20000000000 */
[C---:B------:R-:W-:Y:S01]  /*1a640*/  VIADD R10, R13.reuse, 0xffffffe9 ;  /* 0xffffffe90d0a7836 */ /* 0x040fe20000000000 */
[----:B------:R-:W-:Y:S01]  /*1a650*/  IABS R3, R7 ;  /* 0x0000000700037213 */ /* 0x000fe20000000000 */
[C---:B------:R-:W-:Y:S01]  /*1a660*/  VIADD R14, R13.reuse, 0xfffffff8 ;  /* 0xfffffff80d0e7836 */ /* 0x040fe20000000000 */
[----:B------:R-:W-:Y:S01]  /*1a670*/  IABS R6, R9 ;  /* 0x0000000900067213 */ /* 0x000fe20000000000 */
[----:B------:R-:W-:Y:S01]  /*1a680*/  VIADD R9, R13, 0xfffffff0 ;  /* 0xfffffff00d097836 */ /* 0x000fe20000000000 */
[----:B------:R-:W-:Y:S01]  /*1a690*/  MOV R7, R5 ;  /* 0x0000000500077202 */ /* 0x000fe20000000f00 */
[----:B------:R-:W-:Y:S01]  /*1a6a0*/  IMAD.MOV.U32 R5, RZ, RZ, R4 ;  /* 0x000000ffff057224 */ /* 0x000fe200078e0004 */
[----:B------:R-:W-:Y:S01]  /*1a6b0*/  I2FP.F32.S32 R8, R8 ;  /* 0x0000000800087245 */ /* 0x000fe20000201400 */
[----:B------:R-:W-:Y:S01]  /*1a6c0*/  IMAD.MOV.U32 R4, RZ, RZ, R3 ;  /* 0x000000ffff047224 */ /* 0x000fe200078e0003 */
[----:B------:R-:W-:Y:S01]  /*1a6d0*/  ISETP.GE.AND P1, PT, R18, R236, PT ;  /* 0x000000ec1200720c */ /* 0x000fe20003f26270 */
[----:B------:R-:W-:Y:S01]  /*1a6e0*/  IMAD.MOV.U32 R3, RZ, RZ, R6 ;  /* 0x000000ffff037224 */ /* 0x000fe200078e0006 */
[----:B------:R-:W-:Y:S01]  /*1a6f0*/  I2FP.F32.S32 R5, R5 ;  /* 0x0000000500057245 */ /* 0x000fe20000201400 */
[----:B------:R-:W-:Y:S01]  /*1a700*/  IMAD.IADD R20, R2, 0x1, -R10 ;  /* 0x0000000102147824 */ /* 0x000fe200078e0a0a */
[----:B------:R-:W-:Y:S01]  /*1a710*/  I2FP.F32.S32 R6, R7 ;  /* 0x0000000700067245 */ /* 0x000fe20000201400 */
[C---:B------:R-:W-:Y:S01]  /*1a720*/  FFMA.FTZ R7, -R149.reuse, R8, R74 ;  /* 0x0000000895077223 */ /* 0x040fe2000001014a */
[----:B------:R-:W-:Y:S01]  /*1a730*/  I2FP.F32.S32 R3, R3 ;  /* 0x0000000300037245 */ /* 0x000fe20000201400 */
[C---:B------:R-:W-:Y:S01]  /*1a740*/  FFMA.FTZ R5, -R149.reuse, R5, R66 ;  /* 0x0000000595057223 */ /* 0x040fe20000010142 */
[----:B------:R-:W-:Y:S01]  /*1a750*/  I2FP.F32.S32 R4, R4 ;  /* 0x0000000400047245 */ /* 0x000fe20000201400 */
[----:B------:R-:W-:Y:S01]  /*1a760*/  FFMA.FTZ R6, -R149, R6, R75 ;  /* 0x0000000695067223 */ /* 0x000fe2000001014b */
[----:B------:R-:W-:-:S02]  /*1a770*/  VIADD R8, R13, 0xfffffff1 ;  /* 0xfffffff10d087836 */ /* 0x000fc40000000000 */
[----:B------:R-:W-:Y:S01]  /*1a780*/  FFMA.FTZ R3, -R149, R3, R78 ;  /* 0x0000000395037223 */ /* 0x000fe2000001014e */
[----:B------:R-:W-:Y:S01]  /*1a790*/  FSEL R136, R5, -INF , !P2 ;  /* 0xff80000005887808 */ /* 0x000fe20005000000 */
[----:B------:R-:W-:Y:S01]  /*1a7a0*/  FFMA.FTZ R4, -R149, R4, R67 ;  /* 0x0000000495047223 */ /* 0x000fe20000010143 */
[C---:B------:R-:W-:Y:S01]  /*1a7b0*/  IMAD.IADD R5, R0.reuse, 0x1, -R11 ;  /* 0x0000000100057824 */ /* 0x040fe200078e0a0b */
[----:B------:R-:W-:Y:S01]  /*1a7c0*/  FSEL R129, R7, -INF , !P4 ;  /* 0xff80000007817808 */ /* 0x000fe20006000000 */
[----:B------:R-:W-:Y:S01]  /*1a7d0*/  VIADD R13, R13, 0xfffffff9 ;  /* 0xfffffff90d0d7836 */ /* 0x000fe20000000000 */
[----:B------:R-:W-:Y:S01]  /*1a7e0*/  FSEL R165, R3, -INF , !P0 ;  /* 0xff80000003a57808 */ /* 0x000fe20004000000 */
[----:B------:R-:W-:Y:S01]  /*1a7f0*/  IMAD.IADD R3, R0, 0x1, -R12 ;  /* 0x0000000100037824 */ /* 0x000fe200078e0a0c */
[----:B------:R-:W-:Y:S01]  /*1a800*/  FSEL R132, R6, -INF , !P3 ;  /* 0xff80000006847808 */ /* 0x000fe20005800000 */
[--C-:B------:R-:W-:Y:S01]  /*1a810*/  IMAD.IADD R7, R0, 0x1, -R9.reuse ;  /* 0x0000000100077824 */ /* 0x100fe200078e0a09 */
[----:B------:R-:W-:Y:S01]  /*1a820*/  FSEL R137, R4, -INF , !P1 ;  /* 0xff80000004897808 */ /* 0x000fe20004800000 */
[----:B------:R-:W-:Y:S01]  /*1a830*/  IMAD.IADD R19, R2, 0x1, -R9 ;  /* 0x0000000102137824 */ /* 0x000fe200078e0a09 */
[----:B------:R-:W-:Y:S01]  /*1a840*/  IADD3 R6, R0, -R10, RZ ;  /* 0x8000000a00067210 */ /* 0x000fe20007ffe0ff */
[----:B------:R-:W-:Y:S01]  /*1a850*/  IMAD.IADD R18, R2, 0x1, -R8 ;  /* 0x0000000102127824 */ /* 0x000fe200078e0a08 */
[----:B------:R-:W-:-:S02]  /*1a860*/  IABS R4, R3 ;  /* 0x0000000300047213 */ /* 0x000fc40000000000 */
[----:B------:R-:W-:Y:S01]  /*1a870*/  FSEL R44, R16, -INF , !P5 ;  /* 0xff800000102c7808 */ /* 0x000fe20006800000 */
[C---:B------:R-:W-:Y:S01]  /*1a880*/  IMAD.IADD R16, R0.reuse, 0x1, -R13 ;  /* 0x0000000100107824 */ /* 0x040fe200078e0a0d */
[----:B------:R-:W-:Y:S01]  /*1a890*/  FSEL R45, R15, -INF , !P6 ;  /* 0xff8000000f2d7808 */ /* 0x000fe20007000000 */
[C---:B------:R-:W-:Y:S01]  /*1a8a0*/  IMAD.IADD R15, R0.reuse, 0x1, -R8 ;  /* 0x00000001000f7824 */ /* 0x040fe200078e0a08 */
[----:B------:R-:W-:Y:S01]  /*1a8b0*/  FSEL R251, R17, -INF , !P0 ;  /* 0xff80000011fb7808 */ /* 0x000fe20004000000 */
[----:B------:R-:W-:Y:S01]  /*1a8c0*/  IMAD.IADD R17, R0, 0x1, -R14 ;  /* 0x0000000100117824 */ /* 0x000fe200078e0a0e */
[----:B------:R-:W-:Y:S01]  /*1a8d0*/  IABS R3, R5 ;  /* 0x0000000500037213 */ /* 0x000fe20000000000 */
[----:B------:R-:W-:Y:S01]  /*1a8e0*/  IMAD.MOV.U32 R5, RZ, RZ, R4 ;  /* 0x000000ffff057224 */ /* 0x000fe200078e0004 */
[----:B------:R-:W-:Y:S02]  /*1a8f0*/  IABS R0, R6 ;  /* 0x0000000600007213 */ /* 0x000fe40000000000 */
[----:B------:R-:W-:Y:S01]  /*1a900*/  IABS R7, R7 ;  /* 0x0000000700077213 */ /* 0x000fe20000000000 */
[----:B------:R-:W-:Y:S01]  /*1a910*/  IMAD.MOV.U32 R4, RZ, RZ, R3 ;  /* 0x000000ffff047224 */ /* 0x000fe200078e0003 */
[----:B------:R-:W-:-:S02]  /*1a920*/  MOV R3, R0 ;  /* 0x0000000000037202 */ /* 0x000fc40000000f00 */
[----:B------:R-:W-:Y:S01]  /*1a930*/  I2FP.F32.S32 R6, R5 ;  /* 0x0000000500067245 */ /* 0x000fe20000201400 */
[----:B------:R-:W-:Y:S01]  /*1a940*/  IMAD.MOV.U32 R0, RZ, RZ, R7 ;  /* 0x000000ffff007224 */ /* 0x000fe200078e0007 */
[-C--:B------:R-:W-:Y:S01]  /*1a950*/  ISETP.GE.AND P5, PT, R12, R236.reuse, PT ;  /* 0x000000ec0c00720c */ /* 0x080fe20003fa6270 */
[C---:B------:R-:W-:Y:S01]  /*1a960*/  IMAD.IADD R12, R2.reuse, 0x1, -R12 ;  /* 0x00000001020c7824 */ /* 0x040fe200078e0a0c */
[-C--:B------:R-:W-:Y:S01]  /*1a970*/  ISETP.GE.AND P6, PT, R11, R236.reuse, PT ;  /* 0x000000ec0b00720c */ /* 0x080fe20003fc6270 */
[----:B------:R-:W-:Y:S01]  /*1a980*/  IMAD.IADD R11, R2, 0x1, -R11 ;  /* 0x00000001020b7824 */ /* 0x000fe200078e0a0b */
[----:B------:R-:W-:Y:S01]  /*1a990*/  ISETP.GE.AND P4, PT, R10, R236, PT ;  /* 0x000000ec0a00720c */ /* 0x000fe20003f86270 */
[C---:B------:R-:W-:Y:S01]  /*1a9a0*/  IMAD.IADD R10, R2.reuse, 0x1, -R14 ;  /* 0x00000001020a7824 */ /* 0x040fe200078e0a0e */
[----:B------:R-:W-:Y:S01]  /*1a9b0*/  I2FP.F32.S32 R5, R4 ;  /* 0x0000000400057245 */ /* 0x000fe20000201400 */
[----:B------:R-:W-:Y:S01]  /*1a9c0*/  IMAD.IADD R7, R2, 0x1, -R13 ;  /* 0x0000000102077824 */ /* 0x000fe200078e0a0d */
[----:B------:R-:W-:-:S02]  /*1a9d0*/  I2FP.F32.S32 R4, R3 ;  /* 0x0000000300047245 */ /* 0x000fc40000201400 */
[----:B------:R-:W-:Y:S02]  /*1a9e0*/  I2FP.F32.S32 R3, R0 ;  /* 0x0000000000037245 */ /* 0x000fe40000201400 */
[----:B------:R-:W-:Y:S02]  /*1a9f0*/  IABS R2, R15 ;  /* 0x0000000f00027213 */ /* 0x000fe40000000000 */
[----:B------:R-:W-:Y:S01]  /*1aa00*/  IABS R0, R17 ;  /* 0x0000001100007213 */ /* 0x000fe20000000000 */
[----:B------:R-:W-:Y:S01]  /*1aa10*/  FFMA.FTZ R15, -R149, R3, R68 ;  /* 0x00000003950f7223 */ /* 0x000fe20000010144 */
[----:B------:R-:W-:Y:S01]  /*1aa20*/  FSEL R128, R21, -INF , !P1 ;  /* 0xff80000015807808 */ /* 0x000fe20004800000 */
[C---:B------:R-:W-:Y:S01]  /*1aa30*/  FFMA.FTZ R21, -R149.reuse, R4, R33 ;  /* 0x0000000495157223 */ /* 0x040fe20000010121 */
[----:B------:R-:W-:Y:S01]  /*1aa40*/  FSEL R124, R22, -INF , !P2 ;  /* 0xff800000167c7808 */ /* 0x000fe20005000000 */
[----:B------:R-:W-:Y:S01]  /*1aa50*/  FFMA.FTZ R22, -R149, R5, R32 ;  /* 0x0000000595167223 */ /* 0x000fe20000010120 */
[----:B------:R-:W-:Y:S01]  /*1aa60*/  IMAD.MOV.U32 R4, RZ, RZ, R2 ;  /* 0x000000ffff047224 */ /* 0x000fe200078e0002 */
[----:B------:R-:W-:Y:S01]  /*1aa70*/  IABS R2, R12 ;  /* 0x0000000c00027213 */ /* 0x000fe20000000000 */
[----:B------:R-:W-:Y:S01]  /*1aa80*/  IMAD.MOV.U32 R5, RZ, RZ, R0 ;  /* 0x000000ffff057224 */ /* 0x000fe200078e0000 */
[----:B------:R-:W-:-:S02]  /*1aa90*/  IABS R0, R11 ;  /* 0x0000000b00007213 */ /* 0x000fc40000000000 */
[----:B------:R-:W-:Y:S02]  /*1aaa0*/  IABS R3, R16 ;  /* 0x0000001000037213 */ /* 0x000fe40000000000 */
[----:B------:R-:W-:Y:S01]  /*1aab0*/  ISETP.GE.AND P1, PT, R14, R236, PT ;  /* 0x000000ec0e00720c */ /* 0x000fe20003f26270 */
[----:B------:R-:W-:Y:S01]  /*1aac0*/  FFMA.FTZ R14, -R149, R6, R77 ;  /* 0x00000006950e7223 */ /* 0x000fe2000001014d */
[----:B------:R-:W-:Y:S02]  /*1aad0*/  I2FP.F32.S32 R2, R2 ;  /* 0x0000000200027245 */ /* 0x000fe40000201400 */
[----:B------:R-:W-:Y:S02]  /*1aae0*/  I2FP.F32.S32 R6, R4 ;  /* 0x0000000400067245 */ /* 0x000fe40000201400 */
[----:B------:R-:W-:Y:S02]  /*1aaf0*/  I2FP.F32.S32 R0, R0 ;  /* 0x0000000000007245 */ /* 0x000fe40000201400 */
[----:B------:R-:W-:-:S02]  /*1ab00*/  I2FP.F32.S32 R4, R5 ;  /* 0x0000000500047245 */ /* 0x000fc40000201400 */
[----:B------:R-:W-:Y:S02]  /*1ab10*/  I2FP.F32.S32 R3, R3 ;  /* 0x0000000300037245 */ /* 0x000fe40000201400 */
[----:B------:R-:W-:Y:S01]  /*1ab20*/  FSEL R105, R23, -INF , !P3 ;  /* 0xff80000017697808 */ /* 0x000fe20005800000 */
[C---:B------:R-:W-:Y:S01]  /*1ab30*/  FFMA.FTZ R12, -R149.reuse, R4, R52 ;  /* 0x00000004950c7223 */ /* 0x040fe20000010134 */
[----:B------:R-:W-:Y:S01]  /*1ab40*/  ISETP.GE.AND P2, PT, R8, R236, PT ;  /* 0x000000ec0800720c */ /* 0x000fe20003f46270 */
[----:B------:R-:W-:Y:S01]  /*1ab50*/  FFMA.FTZ R8, -R149, R2, R79 ;  /* 0x0000000295087223 */ /* 0x000fe2000001014f */
[----:B------:R-:W-:Y:S01]  /*1ab60*/  ISETP.GE.AND P3, PT, R9, R236, PT ;  /* 0x000000ec0900720c */ /* 0x000fe20003f66270 */
[C---:B------:R-:W-:Y:S01]  /*1ab70*/  FFMA.FTZ R9, -R149.reuse, R0, R34 ;  /* 0x0000000095097223 */ /* 0x040fe20000010122 */
[----:B------:R-:W-:Y:S01]  /*1ab80*/  IABS R2, R19 ;  /* 0x0000001300027213 */ /* 0x000fe20000000000 */
[----:B------:R-:W-:Y:S01]  /*1ab90*/  FFMA.FTZ R11, -R149, R3, R53 ;  /* 0x00000003950b7223 */ /* 0x000fe20000010135 */
[----:B------:R-:W-:Y:S01]  /*1aba0*/  ISETP.GE.AND P0, PT, R13, R236, PT ;  /* 0x000000ec0d00720c */ /* 0x000fe20003f06270 */
[----:B------:R-:W-:Y:S01]  /*1abb0*/  FFMA.FTZ R13, -R149, R6, R69 ;  /* 0x00000006950d7223 */ /* 0x000fe20000010145 */
[----:B------:R-:W-:Y:S01]  /*1abc0*/  IABS R0, R18 ;  /* 0x0000001200007213 */ /* 0x000fe20000000000 */
[----:B------:R-:W-:Y:S01]  /*1abd0*/  IMAD.MOV.U32 R5, RZ, RZ, R2 ;  /* 0x000000ffff057224 */ /* 0x000fe200078e0002 */
[----:B------:R-:W-:-:S02]  /*1abe0*/  IABS R3, R20 ;  /* 0x0000001400037213 */ /* 0x000fc40000000000 */
[----:B------:R-:W-:Y:S01]  /*1abf0*/  IABS R4, R10 ;  /* 0x0000000a00047213 */ /* 0x000fe20000000000 */
[----:B------:R-:W-:Y:S01]  /*1ac00*/  IMAD.MOV.U32 R2, RZ, RZ, R0 ;  /* 0x000000ffff027224 */ /* 0x000fe200078e0000 */
[----:B------:R-:W-:Y:S01]  /*1ac10*/  IABS R6, R7 ;  /* 0x0000000700067213 */ /* 0x000fe20000000000 */
[----:B------:R-:W-:Y:S01]  /*1ac20*/  IMAD.MOV.U32 R7, RZ, RZ, R3 ;  /* 0x000000ffff077224 */ /* 0x000fe200078e0003 */
[----:B------:R-:W-:Y:S01]  /*1ac30*/  FSEL R148, R14, -INF , !P5 ;  /* 0xff8000000e947808 */ /* 0x000fe20006800000 */
[----:B------:R-:W-:Y:S01]  /*1ac40*/  IMAD.MOV.U32 R0, RZ, RZ, R4 ;  /* 0x000000ffff007224 */ /* 0x000fe200078e0004 */
[----:B------:R-:W-:Y:S01]  /*1ac50*/  I2FP.F32.S32 R4, R2 ;  /* 0x0000000200047245 */ /* 0x000fe20000201400 */
[----:B------:R-:W-:Y:S01]  /*1ac60*/  IMAD.MOV.U32 R3, RZ, RZ, R6 ;  /* 0x000000ffff037224 */ /* 0x000fe200078e0006 */
[----:B------:R-:W-:Y:S02]  /*1ac70*/  FSEL R238, R8, -INF , !P5 ;  /* 0xff80000008ee7808 */ /* 0x000fe40006800000 */
[----:B------:R-:W-:Y:S01]  /*1ac80*/  I2FP.F32.S32 R2, R0 ;  /* 0x0000000000027245 */ /* 0x000fe20000201400 */
[----:B------:R-:W-:Y:S01]  /*1ac90*/  FFMA.FTZ R4, -R149, R4, R71 ;  /* 0x0000000495047223 */ /* 0x000fe20000010147 */
[----:B------:R-:W-:-:S02]  /*1aca0*/  I2FP.F32.S32 R0, R3 ;  /* 0x0000000300007245 */ /* 0x000fc40000201400 */
[----:B------:R-:W-:Y:S01]  /*1acb0*/  FSEL R3, R13, -INF , !P2 ;  /* 0xff8000000d037808 */ /* 0x000fe20005000000 */
[----:B------:R-:W-:Y:S01]  /*1acc0*/  FFMA.FTZ R2, -R149, R2, R54 ;  /* 0x0000000295027223 */ /* 0x000fe20000010136 */
[----:B------:R-:W-:Y:S01]  /*1acd0*/  ISETP.GE.AND P5, PT, R49, 0x2, PT ;  /* 0x000000023100780c */ /* 0x000fe20003fa6270 */
[C---:B------:R-:W-:Y:S01]  /*1ace0*/  FFMA.FTZ R0, -R149.reuse, R0, R55 ;  /* 0x0000000095007223 */ /* 0x040fe20000010137 */
[----:B------:R-:W-:Y:S01]  /*1acf0*/  I2FP.F32.S32 R7, R7 ;  /* 0x0000000700077245 */ /* 0x000fe20000201400 */
[----:B------:R1:W-:Y:S01]  /*1ad00*/  STL [R1], R3 ;  /* 0x0000000301007387 */ /* 0x0003e20000100800 */
[----:B------:R-:W-:Y:S02]  /*1ad10*/  I2FP.F32.S32 R5, R5 ;  /* 0x0000000500057245 */ /* 0x000fe40000201400 */
[----:B------:R-:W-:Y:S01]  /*1ad20*/  FSEL R151, R22, -INF , !P6 ;  /* 0xff80000016977808 */ /* 0x000fe20007000000 */
[----:B------:R-:W-:Y:S01]  /*1ad30*/  FFMA.FTZ R7, -R149, R7, R35 ;  /* 0x0000000795077223 */ /* 0x000fe20000010123 */
[----:B------:R-:W-:Y:S01]  /*1ad40*/  FSEL R246, R9, -INF , !P6 ;  /* 0xff80000009f67808 */ /* 0x000fe20007000000 */
[----:B------:R-:W-:Y:S01]  /*1ad50*/  FFMA.FTZ R5, -R149, R5, R70 ;  /* 0x0000000595057223 */ /* 0x000fe20000010146 */
        /* <DEDUP_REMOVED lines=8> */
[----:B------:R-:W-:Y:S01]  /*1ade0*/  FSEL R153, R0, -INF , !P0 ;  /* 0xff80000000997808 */ /* 0x000fe20004000000 */
[----:B------:R-:W-:Y:S06]  /*1adf0*/  @!P5 BRA `(.L_x_4848) ;  /* 0x0000000c000cd947 */ /* 0x000fec0003800000 */
[----:B------:R-:W-:Y:S01]  /*1ae00*/  ISETP.NE.U32.AND P0, PT, R240, RZ, PT ;  /* 0x000000fff000720c */ /* 0x000fe20003f05070 */
[----:B------:R-:W-:Y:S03]  /*1ae10*/  BSSY B0, `(.L_x_4849) ;  /* 0x0000042000007945 */ /* 0x000fe60003800000 */
[----:B------:R-:W-:-:S13]  /*1ae20*/  ISETP.NE.AND.EX P0, PT, R241, RZ, PT, P0 ;  /* 0x000000fff100720c */ /* 0x000fda0003f05300 */
[----:B------:R-:W-:Y:S05]  /*1ae30*/  @!P0 BRA `(.L_x_4850) ;  /* 0x0000000000f08947 */ /* 0x000fea0003800000 */
[----:B------:R-:W2:Y:S01]  /*1ae40*/  LD.E R2, desc[UR6][R30.64+0x170] ;  /* 0x000170061e027980 */ /* 0x000ea2000c101900 */
[----:B------:R-:W-:Y:S02]  /*1ae50*/  IADD3 R8, R28, -0x40, RZ ;  /* 0xffffffc01c087810 */ /* 0x000fe40007ffe0ff */
[----:B------:R-:W-:Y:S02]  /*1ae60*/  IABS R6, R28 ;  /* 0x0000001c00067213 */ /* 0x000fe40000000000 */
[----:B------:R-:W-:Y:S02]  /*1ae70*/  IABS R9, R8 ;  /* 0x0000000800097213 */ /* 0x000fe40000000000 */
[-C--:B--2---:R-:W-:Y:S02]  /*1ae80*/  IABS R0, R2.reuse ;  /* 0x0000000200007213 */ /* 0x084fe40000000000 */
[-C--:B------:R-:W-:Y:S02]  /*1ae90*/  IABS R7, R2.reuse ;  /* 0x0000000200077213 */ /* 0x080fe40000000000 */
[----:B------:R-:W2:Y:S01]  /*1aea0*/  I2F.RP R4, R0 ;  /* 0x0000000000047306 */ /* 0x000ea20000209400 */
[----:B------:R-:W-:-:S02]  /*1aeb0*/  LOP3.LUT R8, R8, R2, RZ, 0x3c, !PT ;  /* 0x0000000208087212 */ /* 0x000fc400078e3cff */
[----:B------:R-:W-:Y:S02]  /*1aec0*/  IADD3 R7, RZ, -R7, RZ ;  /* 0x80000007ff077210 */ /* 0x000fe40007ffe0ff */
[----:B------:R-:W-:-:S03]  /*1aed0*/  ISETP.GE.AND P0, PT, R8, RZ, PT ;  /* 0x000000ff0800720c */ /* 0x000fc60003f06270 */
[----:B--2---:R-:W2:Y:S02]  /*1aee0*/  MUFU.RCP R4, R4 ;  /* 0x0000000400047308 */ /* 0x004ea40000001000 */
[----:B--2---:R-:W-:-:S06]  /*1aef0*/  VIADD R4, R4, 0xffffffe ;  /* 0x0ffffffe04047836 */ /* 0x004fcc0000000000 */
[----:B------:R-:W1:Y:S02]  /*1af00*/  F2I.FTZ.U32.TRUNC.NTZ R5, R4 ;  /* 0x0000000400057305 */ /* 0x000e64000021f000 */
[----:B-1----:R-:W-:Y:S02]  /*1af10*/  IMAD.MOV R3, RZ, RZ, -R5 ;  /* 0x000000ffff037224 */ /* 0x002fe400078e0a05 */
[----:B------:R-:W-:Y:S02]  /*1af20*/  IMAD.MOV.U32 R4, RZ, RZ, RZ ;  /* 0x000000ffff047224 */ /* 0x000fe400078e00ff */
[----:B------:R-:W-:-:S04]  /*1af30*/  IMAD R3, R3, R0, RZ ;  /* 0x0000000003037224 */ /* 0x000fc800078e02ff */
[----:B------:R-:W-:-:S04]  /*1af40*/  IMAD.HI.U32 R3, R5, R3, R4 ;  /* 0x0000000305037227 */ /* 0x000fc800078e0004 */
[----:B------:R-:W-:Y:S02]  /*1af50*/  IMAD.MOV.U32 R5, RZ, RZ, R9 ;  /* 0x000000ffff057224 */ /* 0x000fe400078e0009 */
        /* <DEDUP_REMOVED lines=12> */
[----:B------:R-:W-:-:S02]  /*1b020*/  LOP3.LUT R0, R28, R2, RZ, 0x3c, !PT ;  /* 0x000000021c007212 */ /* 0x000fc400078e3cff */
        /* <DEDUP_REMOVED lines=8> */
[----:B------:R-:W-:Y:S02]  /*1b0b0*/  SEL R0, R5, R4, !P1 ;  /* 0x0000000405007207 */ /* 0x000fe40004800000 */
[----:B------:R-:W2:Y:S01]  /*1b0c0*/  LD.E.64 R4, desc[UR6][R30.64+0x38] ;  /* 0x000038061e047980 */ /* 0x000ea2000c101b00 */
[----:B------:R-:W-:-:S04]  /*1b0d0*/  IMAD.WIDE R8, R3, 0x4, R240 ;  /* 0x0000000403087825 */ /* 0x000fc800078e02f0 */
[C---:B------:R-:W-:Y:S02]  /*1b0e0*/  IMAD.WIDE R6, R0.reuse, 0x4, R240 ;  /* 0x0000000400067825 */ /* 0x040fe400078e02f0 */
[----:B------:R1:W3:Y:S04]  /*1b0f0*/  LD.E R9, desc[UR6][R8.64] ;  /* 0x0000000608097980 */ /* 0x0002e8000c101900 */
[----:B------:R-:W3:Y:S04]  /*1b100*/  LD.E R10, desc[UR6][R6.64] ;  /* 0x00000006060a7980 */ /* 0x000ee8000c101900 */
[----:B------:R-:W4:Y:S01]  /*1b110*/  LD.E.64 R6, desc[UR6][R30.64+0x20] ;  /* 0x000020061e067980 */ /* 0x000f22000c101b00 */
[----:B------:R-:W-:-:S05]  /*1b120*/  IADD3 R0, R0, -R3, RZ ;  /* 0x8000000300007210 */ /* 0x000fca0007ffe0ff */
[----:B------:R-:W-:-:S05]  /*1b130*/  IMAD R2, R2, R0, -0x40 ;  /* 0xffffffc002027424 */ /* 0x000fca00078e0200 */
[----:B-1----:R-:W-:Y:S01]  /*1b140*/  SHF.R.S32.HI R8, RZ, 0x1f, R2 ;  /* 0x0000001fff087819 */ /* 0x002fe20000011402 */
[-C--:B--2---:R-:W-:Y:S02]  /*1b150*/  IMAD R0, R5, R2.reuse, RZ ;  /* 0x0000000205007224 */ /* 0x084fe400078e02ff */
[----:B------:R-:W-:-:S04]  /*1b160*/  IMAD.WIDE.U32 R2, R4, R2, RZ ;  /* 0x0000000204027225 */ /* 0x000fc800078e00ff */
[----:B------:R-:W-:Y:S02]  /*1b170*/  IMAD R4, R4, R8, R0 ;  /* 0x0000000804047224 */ /* 0x000fe400078e0200 */
[----:B---3--:R-:W-:-:S03]  /*1b180*/  IMAD.IADD R9, R9, 0x1, -R10 ;  /* 0x0000000109097824 */ /* 0x008fc600078e0a0a */
[----:B------:R-:W-:Y:S02]  /*1b190*/  IADD3 R3, R3, R4, RZ ;  /* 0x0000000403037210 */ /* 0x000fe40007ffe0ff */
[----:B------:R-:W-:Y:S01]  /*1b1a0*/  SHF.R.S32.HI R5, RZ, 0x1f, R9 ;  /* 0x0000001fff057819 */ /* 0x000fe20000011409 */
[----:B----4-:R-:W-:Y:S02]  /*1b1b0*/  IMAD R0, R7, R9, RZ ;  /* 0x0000000907007224 */ /* 0x010fe400078e02ff */
[----:B------:R-:W-:-:S04]  /*1b1c0*/  IMAD.WIDE.U32 R2, R9, R6, R2 ;  /* 0x0000000609027225 */ /* 0x000fc800078e0002 */
[----:B------:R-:W-:-:S04]  /*1b1d0*/  IMAD R0, R6, R5, R0 ;  /* 0x0000000506007224 */ /* 0x000fc800078e0200 */
[----:B------:R-:W-:Y:S01]  /*1b1e0*/  IMAD.IADD R3, R3, 0x1, R0 ;  /* 0x0000000103037824 */ /* 0x000fe200078e0200 */
[----:B------:R-:W-:Y:S05]  /*1b1f0*/  BRA `(.L_x_4851) ;  /* 0x00000000000c7947 */ /* 0x000fea0003800000 */
.L_x_4850:
[----:B------:R-:W2:Y:S02]  /*1b200*/  LD.E R2, desc[UR6][R30.64+0x38] ;  /* 0x000038061e027980 */ /* 0x000ea4000c101900 */
[----:B--2---:R-:W-:-:S04]  /*1b210*/  LEA R2, -R2, RZ, 0x6 ;  /* 0x000000ff02027211 */ /* 0x004fc800078e31ff */
[----:B-1----:R-:W-:Y:S02]  /*1b220*/  SHF.R.S32.HI R3, RZ, 0x1f, R2 ;  /* 0x0000001fff037819 */ /* 0x002fe40000011402 */
.L_x_4851:
[----:B------:R-:W-:Y:S05]  /*1b230*/  BSYNC B0 ;  /* 0x0000000000007941 */ /* 0x000fea0003800000 */
.L_x_4849:
[C---:B------:R-:W-:Y:S02]  /*1b240*/  LOP3.LUT P3, RZ, R242.reuse, 0x4, RZ, 0xc0, !PT ;  /* 0x00000004f2ff7812 */ /* 0x040fe4000786c0ff */
[----:B------:R-:W-:Y:S02]  /*1b250*/  LOP3.LUT P4, RZ, R242, 0x2, RZ, 0xc0, !PT ;  /* 0x00000002f2ff7812 */ /* 0x000fe4000788c0ff */
[----:B------:R-:W-:Y:S02]  /*1b260*/  IADD3 R0, P1, R2, R176, RZ ;  /* 0x000000b002007210 */ /* 0x000fe40007f3e0ff */
[C---:B------:R-:W-:Y:S02]  /*1b270*/  LOP3.LUT P2, RZ, R242.reuse, 0x8, RZ, 0xc0, !PT ;  /* 0x00000008f2ff7812 */ /* 0x040fe4000784c0ff */
[----:B------:R-:W-:Y:S01]  /*1b280*/  LOP3.LUT P6, RZ, R242, 0x1, RZ, 0xc0, !PT ;  /* 0x00000001f2ff7812 */ /* 0x000fe200078cc0ff */
[----:B------:R-:W-:Y:S01]  /*1b290*/  IMAD.X R6, R3, 0x1, R175, P1 ;  /* 0x0000000103067824 */ /* 0x000fe200008e06af */
[----:B------:R-:W-:-:S03]  /*1b2a0*/  LEA R4, P0, R2, R245, 0x1 ;  /* 0x000000f502047211 */ /* 0x000fc600078008ff */
[----:B------:R-:W-:Y:S02]  /*1b2b0*/  @P3 LEA R34, P1, R0, R160, 0x1 ;  /* 0x000000a000223211 */ /* 0x000fe400078208ff */
[----:B------:R-:W-:Y:S02]  /*1b2c0*/  LEA.HI.X R5, R2, R247, R3, 0x1, P0 ;  /* 0x000000f702057211 */ /* 0x000fe400000f0c03 */
[-CC-:B------:R-:W-:Y:S02]  /*1b2d0*/  @P3 LEA.HI.X R35, R0, R161.reuse, R6.reuse, 0x1, P1 ;  /* 0x000000a100233211 */ /* 0x180fe400008f0c06 */
[----:B------:R-:W-:Y:S02]  /*1b2e0*/  IADD3 R2, P1, R2, R244, RZ ;  /* 0x000000f402027210 */ /* 0x000fe40007f3e0ff */
[CC--:B------:R-:W-:Y:S01]  /*1b2f0*/  @P4 LEA R36, P0, R0.reuse, R160.reuse, 0x1 ;  /* 0x000000a000244211 */ /* 0x0c0fe200078008ff */
        /* <DEDUP_REMOVED lines=8> */
[----:B------:R-:W-:Y:S01]  /*1b380*/  @P6 LEA R28, P1, R2, R245, 0x1 ;  /* 0x000000f5021c6211 */ /* 0x000fe200078208ff */
[----:B------:R-:W-:Y:S01]  /*1b390*/  @!PT LDS RZ, [RZ] ;  /* 0x00000000fffff984 */ /* 0x000fe20000000800 */
[----:B------:R-:W-:Y:S01]  /*1b3a0*/  @!PT LDS RZ, [RZ] ;  /* 0x00000000fffff984 */ /* 0x000fe20000000800 */
[----:B------:R-:W-:Y:S01]  /*1b3b0*/  @!PT LDS RZ, [RZ] ;  /* 0x00000000fffff984 */ /* 0x000fe20000000800 */
[----:B------:R2:W-:Y:S01]  /*1b3c0*/  @P4 LDGSTS.E.BYPASS.LTC128B.128 [R235+0xa000], desc[UR6][R36.64+0x80] ;  /* 0x0a00008024eb4fae */ /* 0x0005e2000b901d46 */
[----:B------:R-:W-:Y:S02]  /*1b3d0*/  @P2 LEA.HI.X R33, R0, R161, R6, 0x1, P0 ;  /* 0x000000a100212211 */ /* 0x000fe400000f0c06 */
[C-C-:B------:R-:W-:Y:S01]  /*1b3e0*/  @P6 LEA.HI.X R29, R2.reuse, R247, R3.reuse, 0x1, P1 ;  /* 0x000000f7021d6211 */ /* 0x140fe200008f0c03 */
        /* <DEDUP_REMOVED lines=10> */
[C---:B------:R-:W-:Y:S02]  /*1b490*/  @P2 LEA R22, P0, R2.reuse, R245, 0x1 ;  /* 0x000000f502162211 */ /* 0x040fe400078008ff */
[C---:B------:R-:W-:Y:S01]  /*1b4a0*/  IADD3 R0, P1, R2.reuse, R244, RZ ;  /* 0x000000f402007210 */ /* 0x040fe20007f3e0ff */
[----:B------:R-:W-:Y:S01]  /*1b4b0*/  @!PT LDS RZ, [RZ] ;  /* 0x00000000fffff984 */ /* 0x000fe20000000800 */
[----:B------:R-:W-:Y:S01]  /*1b4c0*/  @!PT LDS RZ, [RZ] ;  /* 0x00000000fffff984 */ /* 0x000fe20000000800 */
[----:B------:R-:W-:Y:S01]  /*1b4d0*/  @!PT LDS RZ, [RZ] ;  /* 0x00000000fffff984 */ /* 0x000fe20000000800 */
[----:B------:R2:W-:Y:S01]  /*1b4e0*/  @P2 LDGSTS.E.BYPASS.LTC128B.128 [R235+0xe000], desc[UR6][R32.64+0x180] ;  /* 0x0e00018020eb2fae */ /* 0x0005e2000b901d46 */
[----:B------:R-:W-:Y:S02]  /*1b4f0*/  @P2 LEA.HI.X R23, R2, R247, R3, 0x1, P0 ;  /* 0x000000f702172211 */ /* 0x000fe400000f0c03 */
[CC--:B------:R-:W-:Y:S01]  /*1b500*/  @P4 LEA R18, P0, R0.reuse, R245.reuse, 0x1 ;  /* 0x000000f500124211 */ /* 0x0c0fe200078008ff */
[----:B------:R-:W-:Y:S01]  /*1b510*/  IMAD.X R3, R3, 0x1, R249, P1 ;  /* 0x0000000103037824 */ /* 0x000fe200008e06f9 */
[C---:B------:R-:W-:Y:S01]  /*1b520*/  @P6 LEA R20, P1, R0.reuse, R245, 0x1 ;  /* 0x000000f500146211 */ /* 0x040fe200078208ff */
        /* <DEDUP_REMOVED lines=10> */
[C---:B------:R-:W-:Y:S01]  /*1b5d0*/  @P2 LEA R14, P0, R0.reuse, R245, 0x1 ;  /* 0x000000f5000e2211 */ /* 0x040fe200078008ff */
[----:B------:R-:W-:Y:S01]  /*1b5e0*/  @!PT LDS RZ, [RZ] ;  /* 0x00000000fffff984 */ /* 0x000fe20000000800 */
[----:B------:R-:W-:Y:S01]  /*1b5f0*/  @!PT LDS RZ, [RZ] ;  /* 0x00000000fffff984 */ /* 0x000fe20000000800 */
[----:B------:R-:W-:Y:S01]  /*1b600*/  @!PT LDS RZ, [RZ] ;  /* 0x00000000fffff984 */ /* 0x000fe20000000800 */
[----:B------:R2:W-:Y:S01]  /*1b610*/  @P4 LDGSTS.E.BYPASS.LTC128B.128 [R235+0xa800], desc[UR6][R26.64+0x80] ;  /* 0x0a8000801aeb4fae */ /* 0x0005e2000b901d46 */
[C---:B------:R-:W-:Y:S02]  /*1b620*/  IADD3 R2, P1, R0.reuse, R244, RZ ;  /* 0x000000f400027210 */ /* 0x040fe40007f3e0ff */
[----:B------:R-:W-:Y:S01]  /*1b630*/  @P2 LEA.HI.X R15, R0, R247, R3, 0x1, P0 ;  /* 0x000000f7000f2211 */ /* 0x000fe200000f0c03 */
[----:B------:R2:W-:Y:S01]  /*1b640*/  @!P4 STS.128 [R235+0xa800], RZ ;  /* 0x00a800ffeb00c388 */ /* 0x0005e20000000c00 */
[CC--:B------:R-:W-:Y:S01]  /*1b650*/  @P4 LEA R10, P0, R2.reuse, R245.reuse, 0x1 ;  /* 0x000000f5020a4211 */ /* 0x0c0fe200078008ff */
[----:B------:R-:W-:Y:S01]  /*1b660*/  IMAD.X R3, R3, 0x1, R249, P1 ;  /* 0x0000000103037824 */ /* 0x000fe200008e06f9 */
[C---:B------:R-:W-:Y:S01]  /*1b670*/  @P6 LEA R12, P1, R2.reuse, R245, 0x1 ;  /* 0x000000f5020c6211 */ /* 0x040fe200078208ff */
[----:B------:R-:W-:Y:S01]  /*1b680*/  @!PT LDS RZ, [RZ] ;  /* 0x00000000fffff984 */ /* 0x000fe20000000800 */
[----:B------:R-:W-:Y:S01]  /*1b690*/  @!PT LDS RZ, [RZ] ;  /* 0x00000000fffff984 */ /* 0x000fe20000000800 */
[----:B------:R-:W-:Y:S01]  /*1b6a0*/  @!PT LDS RZ, [RZ] ;  /* 0x00000000fffff984 */ /* 0x000fe20000000800 */
[----:B------:R2:W-:Y:S03]  /*1b6b0*/  @P3 LDGSTS.E.BYPASS.LTC128B.128 [R235+0xc800], desc[UR6][R24.64+0x100] ;  /* 0x0c80010018eb3fae */ /* 0x0005e6000b901d46 */
[C---:B------:R-:W-:Y:S01]  /*1b6c0*/  @P6 LEA.HI.X R13, R2.reuse, R247, R3, 0x1, P1 ;  /* 0x000000f7020d6211 */ /* 0x040fe200008f0c03 */
[----:B------:R2:W-:Y:S01]  /*1b6d0*/  @!P3 STS.128 [R235+0xc800], RZ ;  /* 0x00c800ffeb00b388 */ /* 0x0005e20000000c00 */
[----:B------:R-:W-:-:S02]  /*1b6e0*/  @P3 LEA R8, P1, R2, R245, 0x1 ;  /* 0x000000f502083211 */ /* 0x000fc400078208ff */
[C-C-:B------:R-:W-:Y:S01]  /*1b6f0*/  @P4 LEA.HI.X R11, R2.reuse, R247, R3.reuse, 0x1, P0 ;  /* 0x000000f7020b4211 */ /* 0x140fe200000f0c03 */
        /* <DEDUP_REMOVED lines=51> */
.L_x_4848:
[----:B------:R-:W-:Y:S05]  /*1ba30*/  BSYNC B1 ;  /* 0x0000000000017941 */ /* 0x000fea0003800000 */
.L_x_4847:
[----:B------:R-:W-:Y:S01]  /*1ba40*/  STL [R1+0x44], R223 ;  /* 0x000044df01007387 */ /* 0x000fe20000100800 */
[----:B--2---:R-:W-:-:S03]  /*1ba50*/  MOV R16, R50 ;  /* 0x0000003200107202 */ /* 0x004fc60000000f00 */
[----:B------:R-:W-:Y:S04]  /*1ba60*/  STL [R1+0x40], R222 ;  /* 0x000040de01007387 */ /* 0x000fe80000100800 */
[----:B------:R-:W-:Y:S04]  /*1ba70*/  STL [R1+0x3c], R221 ;  /* 0x00003cdd01007387 */ /* 0x000fe80000100800 */
[----:B------:R-:W-:Y:S04]  /*1ba80*/  STL [R1+0x38], R220 ;  /* 0x000038dc01007387 */ /* 0x000fe80000100800 */
[----:B------:R-:W-:Y:S04]  /*1ba90*/  STL [R1+0x34], R219 ;  /* 0x000034db01007387 */ /* 0x000fe80000100800 */
[----:B------:R-:W-:Y:S04]  /*1baa0*/  STL [R1+0x30], R218 ;  /* 0x000030da01007387 */ /* 0x000fe80000100800 */
[----:B------:R-:W-:Y:S04]  /*1bab0*/  STL [R1+0x2c], R217 ;  /* 0x00002cd901007387 */ /* 0x000fe80000100800 */
[----:B------:R-:W-:Y:S04]  /*1bac0*/  STL [R1+0x28], R216 ;  /* 0x000028d801007387 */ /* 0x000fe80000100800 */
[----:B------:R-:W-:Y:S04]  /*1bad0*/  STL [R1+0x24], R215 ;  /* 0x000024d701007387 */ /* 0x000fe80000100800 */
[----:B------:R2:W-:Y:S04]  /*1bae0*/  STL [R1+0x20], R214 ;  /* 0x000020d601007387 */ /* 0x0005e80000100800 */
[----:B------:R3:W4:Y:S04]  /*1baf0*/  LD.E R0, desc[UR6][R30.64+0xdc] ;  /* 0x0000dc061e007980 */ /* 0x000728000c101900 */
[----:B--2---:R-:W2:Y:S01]  /*1bb00*/  LDL.LU R214, [R1] ;  /* 0x0000000001d67983 */ /* 0x004ea20000300800 */
[----:B------:R-:W-:Y:S01]  /*1bb10*/  FMNMX.FTZ R2, R41, R40, !PT ;  /* 0x0000002829027209 */ /* 0x000fe20007810000 */
[----:B------:R-:W-:-:S02]  /*1bb20*/  IMAD.MOV.U32 R17, RZ, RZ, R49 ;  /* 0x000000ffff117224 */ /* 0x000fc400078e0031 */
[----:B------:R-:W-:Y:S01]  /*1bb30*/  STL [R1+0x1c], R213 ;  /* 0x00001cd501007387 */ /* 0x000fe20000100800 */
[----:B------:R-:W-:Y:S02]  /*1bb40*/  FMNMX.FTZ R2, R39, R2, !PT ;  /* 0x0000000227027209 */ /* 0x000fe40007810000 */
[----:B------:R-:W-:Y:S01]  /*1bb50*/  LEA R209, R47, UR4, 0x1 ;  /* 0x000000042fd17c11 */ /* 0x000fe2000f8e08ff */
[----:B------:R-:W-:Y:S01]  /*1bb60*/  STL [R1+0x18], R208 ;  /* 0x000018d001007387 */ /* 0x000fe20000100800 */
[----:B------:R-:W-:Y:S02]  /*1bb70*/  FMNMX.FTZ R2, R38, R2, !PT ;  /* 0x0000000226027209 */ /* 0x000fe40007810000 */
[----:B------:R-:W-:Y:S01]  /*1bb80*/  LEA R210, R48, R209, 0x1 ;  /* 0x000000d130d27211 */ /* 0x000fe200078e08ff */
[----:B------:R-:W-:Y:S01]  /*1bb90*/  IMAD R212, R46, 0x2, R209 ;  /* 0x000000022ed47824 */ /* 0x000fe200078e02d1 */
[----:B------:R-:W-:Y:S01]  /*1bba0*/  FMNMX.FTZ R2, R104, R2, !PT ;  /* 0x0000000268027209 */ /* 0x000fe20007810000 */
[----:B------:R-:W-:Y:S03]  /*1bbb0*/  LDSM.16.MT88.4 R20, [R209+0x12000] ;  /* 0x01200000d114783b */ /* 0x000fe60000004200 */
[----:B-1----:R-:W-:Y:S01]  /*1bbc0*/  FMNMX.FTZ R3, R105, R2, !PT ;  /* 0x0000000269037209 */ /* 0x002fe20007810000 */
[----:B------:R-:W-:Y:S01]  /*1bbd0*/  LDSM.16.MT88.4 R8, [R212+0x12000] ;  /* 0x01200000d408783b */ /* 0x000fe20000004200 */
[----:B------:R-:W-:-:S02]  /*1bbe0*/  FMNMX.FTZ R2, R42, R43, !PT ;  /* 0x0000002b2a027209 */ /* 0x000fc40007810000 */
[----:B------:R-:W-:Y:S01]  /*1bbf0*/  FMNMX.FTZ R3, R124, R3, !PT ;  /* 0x000000037c037209 */ /* 0x000fe20007810000 */
[----:B------:R-:W-:Y:S01]  /*1bc00*/  LDSM.16.MT88.4 R32, [R210+0x10000] ;  /* 0x01000000d220783b */ /* 0x000fe20000004200 */
[----:B------:R-:W-:Y:S02]  /*1bc10*/  FMNMX.FTZ R2, R44, R2, !PT ;  /* 0x000000022c027209 */ /* 0x000fe40007810000 */
[----:B------:R-:W-:Y:S01]  /*1bc20*/  FMNMX.FTZ R150, R128, R3, !PT ;  /* 0x0000000380967209 */ /* 0x000fe20007810000 */
[----:B---3--:R-:W-:Y:S01]  /*1bc30*/  LDSM.16.MT88.4 R28, [R212+0x10000] ;  /* 0x01000000d41c783b */ /* 0x008fe20000004200 */
[----:B------:R-:W-:Y:S02]  /*1bc40*/  FMNMX.FTZ R2, R45, R2, !PT ;  /* 0x000000022d027209 */ /* 0x000fe40007810000 */
[----:B------:R-:W-:Y:S01]  /*1bc50*/  FMNMX.FTZ R150, R251, R150, !PT ;  /* 0x00000096fb967209 */ /* 0x000fe20007810000 */
[----:B------:R-:W-:Y:S01]  /*1bc60*/  LDSM.16.MT88.4 R12, [R210+0x12000] ;  /* 0x01200000d20c783b */ /* 0x000fe20000004200 */
[----:B------:R-:W-:-:S02]  /*1bc70*/  FMNMX.FTZ R2, R129, R2, !PT ;  /* 0x0000000281027209 */ /* 0x000fc40007810000 */
[----:B------:R-:W-:Y:S01]  /*1bc80*/  FMNMX.FTZ R150, R148, R150, !PT ;  /* 0x0000009694967209 */ /* 0x000fe20007810000 */
[----:B------:R-:W-:Y:S01]  /*1bc90*/  STL [R1+0x14], R149 ;  /* 0x0000149501007387 */ /* 0x000fe20000100800 */
[----:B------:R-:W-:Y:S02]  /*1bca0*/  FMNMX.FTZ R2, R132, R2, !PT ;  /* 0x0000000284027209 */ /* 0x000fe40007810000 */
[----:B------:R-:W-:Y:S01]  /*1bcb0*/  FMNMX.FTZ R150, R151, R150, !PT ;  /* 0x0000009697967209 */ /* 0x000fe20007810000 */
[----:B------:R-:W-:Y:S01]  /*1bcc0*/  LDSM.16.MT88.4 R48, [R212+0x14000] ;  /* 0x01400000d430783b */ /* 0x000fe20000004200 */
[----:B------:R-:W-:Y:S02]  /*1bcd0*/  FMNMX.FTZ R2, R136, R2, !PT ;  /* 0x0000000288027209 */ /* 0x000fe40007810000 */
[----:B------:R-:W-:Y:S02]  /*1bce0*/  FMNMX.FTZ R150, R237, R150, !PT ;  /* 0x00000096ed967209 */ /* 0x000fe40007810000 */
[----:B------:R-:W-:-:S02]  /*1bcf0*/  FMNMX.FTZ R2, R137, R2, !PT ;  /* 0x0000000289027209 */ /* 0x000fc40007810000 */
[----:B------:R-:W-:Y:S02]  /*1bd00*/  FMNMX.FTZ R150, R16, R150, !PT ;  /* 0x0000009610967209 */ /* 0x000fe40007810000 */
[----:B------:R-:W-:-:S04]  /*1bd10*/  FMNMX.FTZ R2, R165, R2, !PT ;  /* 0x00000002a5027209 */ /* 0x000fc80007810000 */
[----:B------:R-:W-:-:S04]  /*1bd20*/  FMNMX.FTZ R2, R238, R2, !PT ;  /* 0x00000002ee027209 */ /* 0x000fc80007810000 */
[----:B------:R-:W-:-:S04]  /*1bd30*/  FMNMX.FTZ R2, R246, R2, !PT ;  /* 0x00000002f6027209 */ /* 0x000fc80007810000 */
[----:B------:R-:W-:-:S04]  /*1bd40*/  FMNMX.FTZ R2, R248, R2, !PT ;  /* 0x00000002f8027209 */ /* 0x000fc80007810000 */
[----:B------:R-:W-:-:S04]  /*1bd50*/  FMNMX.FTZ R2, R17, R2, !PT ;  /* 0x0000000211027209 */ /* 0x000fc80007810000 */
[----:B------:R-:W-:-:S04]  /*1bd60*/  FMNMX.FTZ R2, R173, R2, !PT ;  /* 0x00000002ad027209 */ /* 0x000fc80007810000 */
[----:B------:R-:W-:-:S04]  /*1bd70*/  FMNMX.FTZ R2, R172, R2, !PT ;  /* 0x00000002ac027209 */ /* 0x000fc80007810000 */
[----:B------:R-:W-:-:S05]  /*1bd80*/  FMNMX.FTZ R2, R153, R2, !PT ;  /* 0x0000000299027209 */ /* 0x000fca0007810000 */
[----:B------:R-:W1:Y:S02]  /*1bd90*/  SHFL.BFLY PT, R3, R2, 0x2, 0x1f ;  /* 0x0c401f0002037f89 */ /* 0x000e6400000e0000 */
[----:B-1----:R-:W-:-:S05]  /*1bda0*/  FMNMX.FTZ R2, R2, R3, !PT ;  /* 0x0000000302027209 */ /* 0x002fca0007810000 */
[----:B------:R-:W1:Y:S01]  /*1bdb0*/  SHFL.BFLY PT, R18, R2, 0x1, 0x1f ;  /* 0x0c201f0002127f89 */ /* 0x000e6200000e0000 */
[----:B------:R-:W-:-:S05]  /*1bdc0*/  LEA R211, R46, R210, 0x1 ;  /* 0x000000d22ed37211 */ /* 0x000fca00078e08ff */
[----:B------:R-:W-:Y:S01]  /*1bdd0*/  LDSM.16.MT88.4 R24, [R211+0x10000] ;  /* 0x01000000d318783b */ /* 0x000fe20000004200 */
[----:B-1----:R-:W-:Y:S02]  /*1bde0*/  FMNMX.FTZ R18, R2, R18, !PT ;  /* 0x0000001202127209 */ /* 0x002fe40007810000 */
[----:B--2---:R-:W-:-:S04]  /*1bdf0*/  FMNMX.FTZ R150, R214, R150, !PT ;  /* 0x00000096d6967209 */ /* 0x004fc80007810000 */
[----:B------:R-:W-:-:S04]  /*1be00*/  FMNMX.FTZ R150, R154, R150, !PT ;  /* 0x000000969a967209 */ /* 0x000fc80007810000 */
[----:B------:R-:W-:-:S05]  /*1be10*/  FMNMX.FTZ R150, R178, R150, !PT ;  /* 0x00000096b2967209 */ /* 0x000fca0007810000 */
[----:B------:R-:W1:Y:S02]  /*1be20*/  SHFL.BFLY PT, R4, R150, 0x2, 0x1f ;  /* 0x0c401f0096047f89 */ /* 0x000e6400000e0000 */
[----:B-1----:R-:W-:-:S05]  /*1be30*/  FMNMX.FTZ R150, R150, R4, !PT ;  /* 0x0000000496967209 */ /* 0x002fca0007810000 */
[----:B------:R-:W1:Y:S02]  /*1be40*/  SHFL.BFLY PT, R4, R150, 0x1, 0x1f ;  /* 0x0c201f0096047f89 */ /* 0x000e6400000e0000 */
[----:B-1----:R-:W-:-:S04]  /*1be50*/  FMNMX.FTZ R150, R150, R4, !PT ;  /* 0x0000000496967209 */ /* 0x002fc80007810000 */
[----:B------:R-:W-:Y:S01]  /*1be60*/  FSETP.NEU.FTZ.AND P0, PT, R150, -INF , PT ;  /* 0xff8000009600780b */ /* 0x000fe20003f1d000 */
[----:B----4-:R-:W-:-:S05]  /*1be70*/  FMUL.FTZ R3, R0, R150 ;  /* 0x0000009600037220 */ /* 0x010fca0000410000 */
[----:B------:R-:W-:-:S05]  /*1be80*/  FSEL R3, R3, RZ, P0 ;  /* 0x000000ff03037208 */ /* 0x000fca0000000000 */
[-CC-:B------:R-:W-:Y:S01]  /*1be90*/  FFMA.FTZ R4, R41, R0.reuse, -R3.reuse ;  /* 0x0000000029047223 */ /* 0x180fe20000010803 */
[-CC-:B------:R-:W-:Y:S01]  /*1bea0*/  FFMA.FTZ R2, R40, R0.reuse, -R3.reuse ;  /* 0x0000000028027223 */ /* 0x180fe20000010803 */
[----:B------:R-:W-:Y:S02]  /*1beb0*/  FSETP.NEU.FTZ.AND P0, PT, R18, -INF , PT ;  /* 0xff8000001200780b */ /* 0x000fe40003f1d000 */
[----:B------:R1:W-:Y:S08]  /*1bec0*/  MUFU.EX2 R19, R4 ;  /* 0x0000000400137308 */ /* 0x0003f00000000800 */
[----:B------:R2:W-:Y:S01]  /*1bed0*/  MUFU.EX2 R213, R2 ;  /* 0x0000000200d57308 */ /* 0x0005e20000000800 */
[----:B-1----:R-:W-:-:S07]  /*1bee0*/  FFMA.FTZ R4, R39, R0, -R3 ;  /* 0x0000000027047223 */ /* 0x002fce0000010803 */
[----:B------:R1:W-:Y:S01]  /*1bef0*/  MUFU.EX2 R159, R4 ;  /* 0x00000004009f7308 */ /* 0x0003e20000000800 */
[----:B--2---:R-:W-:-:S05]  /*1bf00*/  FMUL.FTZ R2, R0, R18 ;  /* 0x0000001200027220 */ /* 0x004fca0000410000 */
[----:B------:R-:W-:Y:S01]  /*1bf10*/  FSEL R2, R2, RZ, P0 ;  /* 0x000000ff02027208 */ /* 0x000fe20000000000 */
[-C--:B-1----:R-:W-:Y:S02]  /*1bf20*/  FFMA.FTZ R4, R38, R0.reuse, -R3 ;  /* 0x0000000026047223 */ /* 0x082fe40000010803 */
[----:B------:R-:W-:Y:S02]  /*1bf30*/  LDSM.16.MT88.4 R36, [R211+0x12000] ;  /* 0x01200000d324783b */ /* 0x000fe40000004200 */
[----:B------:R1:W2:Y:S02]  /*1bf40*/  MUFU.EX2 R215, R4 ;  /* 0x0000000400d77308 */ /* 0x0002a40000000800 */
[----:B-1----:R-:W-:-:S06]  /*1bf50*/  FFMA.FTZ R4, R42, R0, -R2 ;  /* 0x000000002a047223 */ /* 0x002fcc0000010802 */
[----:B------:R1:W-:Y:S02]  /*1bf60*/  MUFU.EX2 R208, R4 ;  /* 0x0000000400d07308 */ /* 0x0003e40000000800 */
[-CC-:B-1----:R-:W-:Y:S01]  /*1bf70*/  FFMA.FTZ R4, R43, R0.reuse, -R2.reuse ;  /* 0x000000002b047223 */ /* 0x182fe20000010802 */
[----:B--2---:R-:W-:Y:S01]  /*1bf80*/  F2FP.BF16.F32.PACK_AB R6, R215, R159 ;  /* 0x0000009fd706723e */ /* 0x004fe200000010ff */
[----:B------:R-:W1:Y:S04]  /*1bf90*/  LDSM.16.MT88.4 R40, [R209+0x10000] ;  /* 0x01000000d128783b */ /* 0x000e680000004200 */
[----:B------:R2:W3:Y:S02]  /*1bfa0*/  MUFU.EX2 R155, R4 ;  /* 0x00000004009b7308 */ /* 0x0004e40000000800 */
[----:B--2---:R-:W-:-:S06]  /*1bfb0*/  FFMA.FTZ R4, R44, R0, -R2 ;  /* 0x000000002c047223 */ /* 0x004fcc0000010802 */
[----:B------:R2:W-:Y:S02]  /*1bfc0*/  MUFU.EX2 R139, R4 ;  /* 0x00000004008b7308 */ /* 0x0005e40000000800 */
[----:B--2---:R-:W-:Y:S01]  /*1bfd0*/  FFMA.FTZ R4, R45, R0, -R2 ;  /* 0x000000002d047223 */ /* 0x004fe20000010802 */
[----:B---3--:R-:W-:Y:S01]  /*1bfe0*/  F2FP.BF16.F32.PACK_AB R5, R155, R208 ;  /* 0x000000d09b05723e */ /* 0x008fe200000010ff */
[----:B------:R-:W-:Y:S04]  /*1bff0*/  LDSM.16.MT88.4 R44, [R209+0x14000] ;  /* 0x01400000d12c783b */ /* 0x000fe80000004200 */
[----:B------:R2:W3:Y:S02]  /*1c000*/  MUFU.EX2 R216, R4 ;  /* 0x0000000400d87308 */ /* 0x0004e40000000800 */
[----:B--2---:R-:W-:-:S02]  /*1c010*/  F2FP.BF16.F32.PACK_AB R4, R213, R19 ;  /* 0x00000013d504723e */ /* 0x004fc400000010ff */
[----:B---3--:R-:W-:-:S07]  /*1c020*/  F2FP.BF16.F32.PACK_AB R7, R216, R139 ;  /* 0x0000008bd807723e */ /* 0x008fce00000010ff */
[C---:B------:R-:W-:Y:S06]  /*1c030*/  HMMA.16816.F32.BF16 R88, R4.reuse, R24, RZ ;  /* 0x000000180458723c */ /* 0x040fec00000418ff */
[C---:B------:R-:W-:Y:S01]  /*1c040*/  HMMA.16816.F32.BF16 R116, R4.reuse, R26, RZ ;  /* 0x0000001a0474723c */ /* 0x040fe200000418ff */
[----:B------:R-:W2:Y:S05]  /*1c050*/  LDSM.16.MT88.4 R24, [R211+0x14000] ;  /* 0x01400000d318783b */ /* 0x000eaa0000004200 */
[----:B------:R-:W-:Y:S07]  /*1c060*/  HMMA.16816.F32.BF16 R76, R4, R8, RZ ;  /* 0x00000008044c723c */ /* 0x000fee00000418ff */
[----:B------:R-:W-:-:S04]  /*1c070*/  FFMA.FTZ R8, R104, R0, -R3 ;  /* 0x0000000068087223 */ /* 0x000fc80000010803 */
[----:B------:R3:W-:Y:S01]  /*1c080*/  MUFU.EX2 R217, R8 ;  /* 0x0000000800d97308 */ /* 0x0007e20000000800 */
[----:B-1----:R-:W-:Y:S01]  /*1c090*/  HMMA.16816.F32.BF16 R100, R4, R40, RZ ;  /* 0x000000280464723c */ /* 0x002fe200000418ff */
[----:B---3--:R-:W-:-:S06]  /*1c0a0*/  FFMA.FTZ R8, R105, R0, -R3 ;  /* 0x0000000069087223 */ /* 0x008fcc0000010803 */
[----:B------:R1:W3:Y:S01]  /*1c0b0*/  MUFU.EX2 R149, R8 ;  /* 0x0000000800957308 */ /* 0x0002e20000000800 */
[C---:B------:R-:W-:Y:S01]  /*1c0c0*/  HMMA.16816.F32.BF16 R64, R4.reuse, R42, RZ ;  /* 0x0000002a0440723c */ /* 0x040fe200000418ff */
[----:B------:R-:W4:Y:S05]  /*1c0d0*/  LDSM.16.MT88.4 R40, [R210+0x14000] ;  /* 0x01400000d228783b */ /* 0x000f2a0000004200 */
[----:B------:R-:W-:Y:S01]  /*1c0e0*/  HMMA.16816.F32.BF16 R96, R4, R32, RZ ;  /* 0x000000200460723c */ /* 0x000fe200000418ff */
[----:B-1----:R-:W-:-:S04]  /*1c0f0*/  FFMA.FTZ R8, R124, R0, -R3 ;  /* 0x000000007c087223 */ /* 0x002fc80000010803 */
[----:B------:R1:W-:Y:S01]  /*1c100*/  MUFU.EX2 R166, R8 ;  /* 0x0000000800a67308 */ /* 0x0003e20000000800 */
[C---:B------:R-:W-:Y:S01]  /*1c110*/  HMMA.16816.F32.BF16 R60, R4.reuse, R34, RZ ;  /* 0x00000022043c723c */ /* 0x040fe200000418ff */
[----:B------:R-:W3:Y:S05]  /*1c120*/  LDSM.16.MT88.4 R32, [R209+0x16000] ;  /* 0x01600000d120783b */ /* 0x000eea0000004200 */
[C---:B------:R-:W-:Y:S06]  /*1c130*/  HMMA.16816.F32.BF16 R92, R4.reuse, R28, RZ ;  /* 0x0000001c045c723c */ /* 0x040fec00000418ff */
[----:B------:R-:W-:Y:S01]  /*1c140*/  HMMA.16816.F32.BF16 R120, R4, R30, RZ ;  /* 0x0000001e0478723c */ /* 0x000fe200000418ff */
[----:B------:R-:W3:Y:S01]  /*1c150*/  LDSM.16.MT88.4 R28, [R210+0x16000] ;  /* 0x01600000d21c783b */ /* 0x000ee20000004200 */
[----:B-1----:R-:W-:-:S04]  /*1c160*/  FFMA.FTZ R8, R128, R0, -R3 ;  /* 0x0000000080087223 */ /* 0x002fc80000010803 */
[C---:B------:R-:W-:Y:S01]  /*1c170*/  HMMA.16816.F32.BF16 R84, R4.reuse, R20, RZ ;  /* 0x000000140454723c */ /* 0x040fe200000418ff */
[----:B------:R1:W-:Y:S05]  /*1c180*/  MUFU.EX2 R156, R8 ;  /* 0x00000008009c7308 */ /* 0x0003ea0000000800 */
[C---:B------:R-:W-:Y:S01]  /*1c190*/  HMMA.16816.F32.BF16 R56, R4.reuse, R22, RZ ;  /* 0x000000160438723c */ /* 0x040fe200000418ff */
[----:B------:R-:W3:Y:S05]  /*1c1a0*/  LDSM.16.MT88.4 R20, [R212+0x16000] ;  /* 0x01600000d414783b */ /* 0x000eea0000004200 */
[C---:B------:R-:W-:Y:S06]  /*1c1b0*/  HMMA.16816.F32.BF16 R80, R4.reuse, R12, RZ ;  /* 0x0000000c0450723c */ /* 0x040fec00000418ff */
[----:B------:R-:W-:Y:S01]  /*1c1c0*/  HMMA.16816.F32.BF16 R52, R4, R14, RZ ;  /* 0x0000000e0434723c */ /* 0x000fe200000418ff */
[----:B------:R-:W3:Y:S01]  /*1c1d0*/  LDSM.16.MT88.4 R12, [R211+0x16000] ;  /* 0x01600000d30c783b */ /* 0x000ee20000004200 */
[----:B-1----:R-:W-:-:S04]  /*1c1e0*/  FFMA.FTZ R8, R129, R0, -R2 ;  /* 0x0000000081087223 */ /* 0x002fc80000010802 */
[----:B------:R1:W-:Y:S01]  /*1c1f0*/  MUFU.EX2 R164, R8 ;  /* 0x0000000800a47308 */ /* 0x0003e20000000800 */
[----:B--2---:R-:W-:Y:S01]  /*1c200*/  HMMA.16816.F32.BF16 R128, R4, R24, RZ ;  /* 0x000000180480723c */ /* 0x004fe200000418ff */
[----:B-1----:R-:W-:-:S05]  /*1c210*/  FFMA.FTZ R8, R132, R0, -R2 ;  /* 0x0000000084087223 */ /* 0x002fca0000010802 */
[----:B------:R-:W-:Y:S01]  /*1c220*/  HMMA.16816.F32.BF16 R132, R4, R26, RZ ;  /* 0x0000001a0484723c */ /* 0x000fe200000418ff */
[----:B------:R-:W1:Y:S01]  /*1c230*/  LDSM.16.MT88.4 R24, [R210+0x10800] ;  /* 0x01080000d218783b */ /* 0x000e620000004200 */
[----:B------:R2:W1:Y:S02]  /*1c240*/  MUFU.EX2 R167, R8 ;  /* 0x0000000800a77308 */ /* 0x0004640000000800 */
[----:B--2---:R-:W-:-:S06]  /*1c250*/  FFMA.FTZ R8, R136, R0, -R2 ;  /* 0x0000000088087223 */ /* 0x004fcc0000010802 */
[----:B------:R2:W-:Y:S01]  /*1c260*/  MUFU.EX2 R152, R8 ;  /* 0x0000000800987308 */ /* 0x0005e20000000800 */
[C---:B------:R-:W-:Y:S06]  /*1c270*/  HMMA.16816.F32.BF16 R72, R4.reuse, R36, RZ ;  /* 0x000000240448723c */ /* 0x040fec00000418ff */
[----:B------:R-:W-:Y:S01]  /*1c280*/  HMMA.16816.F32.BF16 R108, R4, R38, RZ ;  /* 0x00000026046c723c */ /* 0x000fe200000418ff */
[----:B------:R-:W1:Y:S01]  /*1c290*/  LDSM.16.MT88.4 R36, [R209+0x10800] ;  /* 0x01080000d124783b */ /* 0x000e620000004200 */
[----:B--2---:R-:W-:-:S04]  /*1c2a0*/  FFMA.FTZ R8, R137, R0, -R2 ;  /* 0x0000000089087223 */ /* 0x004fc80000010802 */
[----:B------:R2:W1:Y:S01]  /*1c2b0*/  MUFU.EX2 R138, R8 ;  /* 0x00000008008a7308 */ /* 0x0004620000000800 */
[C---:B------:R-:W-:Y:S06]  /*1c2c0*/  HMMA.16816.F32.BF16 R68, R4.reuse, R44, RZ ;  /* 0x0000002c0444723c */ /* 0x040fec00000418ff */
[C---:B----4-:R-:W-:Y:S06]  /*1c2d0*/  HMMA.16816.F32.BF16 R104, R4.reuse, R40, RZ ;  /* 0x000000280468723c */ /* 0x050fec00000418ff */
[C---:B------:R-:W-:Y:S06]  /*1c2e0*/  HMMA.16816.F32.BF16 R124, R4.reuse, R48, RZ ;  /* 0x00000030047c723c */ /* 0x040fec00000418ff */
[C---:B------:R-:W-:Y:S01]  /*1c2f0*/  HMMA.16816.F32.BF16 R112, R4.reuse, R10, RZ ;  /* 0x0000000a0470723c */ /* 0x040fe200000418ff */
[----:B--2---:R-:W-:Y:S05]  /*1c300*/  LDSM.16.MT88.4 R8, [R209+0x12800] ;  /* 0x01280000d108783b */ /* 0x004fea0000004200 */
[C---:B------:R-:W-:Y:S06]  /*1c310*/  HMMA.16816.F32.BF16 R44, R4.reuse, R46, RZ ;  /* 0x0000002e042c723c */ /* 0x040fec00000418ff */
[C---:B------:R-:W-:Y:S06]  /*1c320*/  HMMA.16816.F32.BF16 R40, R4.reuse, R42, RZ ;  /* 0x0000002a0428723c */ /* 0x040fec00000418ff */
[C---:B------:R-:W-:Y:S06]  /*1c330*/  HMMA.16816.F32.BF16 R48, R4.reuse, R50, RZ ;  /* 0x000000320430723c */ /* 0x040fec00000418ff */
[C---:B---3--:R-:W-:Y:S06]  /*1c340*/  HMMA.16816.F32.BF16 R140, R4.reuse, R32, RZ ;  /* 0x00000020048c723c */ /* 0x048fec00000418ff */
[C---:B------:R-:W-:Y:S01]  /*1c350*/  HMMA.16816.F32.BF16 R144, R4.reuse, R34, RZ ;  /* 0x000000220490723c */ /* 0x040fe200000418ff */
[----:B------:R-:W2:Y:S05]  /*1c360*/  LDSM.16.MT88.4 R32, [R212+0x10800] ;  /* 0x01080000d420783b */ /* 0x000eaa0000004200 */
[C---:B------:R-:W-:Y:S06]  /*1c370*/  HMMA.16816.F32.BF16 R160, R4.reuse, R28, RZ ;  /* 0x0000001c04a0723c */ /* 0x040fec00000418ff */
[C---:B------:R-:W-:Y:S06]  /*1c380*/  HMMA.16816.F32.BF16 R168, R4.reuse, R30, RZ ;  /* 0x0000001e04a8723c */ /* 0x040fec00000418ff */
[C---:B------:R-:W-:Y:S06]  /*1c390*/  HMMA.16816.F32.BF16 R180, R4.reuse, R20, RZ ;  /* 0x0000001404b4723c */ /* 0x040fec00000418ff */
[C---:B------:R-:W-:Y:S06]  /*1c3a0*/  HMMA.16816.F32.BF16 R184, R4.reuse, R22, RZ ;  /* 0x0000001604b8723c */ /* 0x040fec00000418ff */
[C---:B------:R-:W-:Y:S06]  /*1c3b0*/  HMMA.16816.F32.BF16 R200, R4.reuse, R12, RZ ;  /* 0x0000000c04c8723c */ /* 0x040fec00000418ff */
[----:B------:R-:W-:Y:S01]  /*1c3c0*/  HMMA.16816.F32.BF16 R196, R4, R14, RZ ;  /* 0x0000000e04c4723c */ /* 0x000fe200000418ff */
[----:B------:R-:W3:Y:S06]  /*1c3d0*/  LDSM.16.MT88.4 R12, [R211+0x10800] ;  /* 0x01080000d30c783b */ /* 0x000eec0000004200 */
[----:B------:R-:W-:-:S02]  /*1c3e0*/  F2FP.BF16.F32.PACK_AB R4, R149, R217 ;  /* 0x000000d99504723e */ /* 0x000fc400000010ff */
[----:B-1----:R-:W-:Y:S02]  /*1c3f0*/  F2FP.BF16.F32.PACK_AB R5, R167, R164 ;  /* 0x000000a4a705723e */ /* 0x002fe400000010ff */
[----:B------:R-:W-:Y:S02]  /*1c400*/  F2FP.BF16.F32.PACK_AB R6, R156, R166 ;  /* 0x000000a69c06723e */ /* 0x000fe400000010ff */
[----:B------:R-:W-:-:S07]  /*1c410*/  F2FP.BF16.F32.PACK_AB R7, R138, R152 ;  /* 0x000000988a07723e */ /* 0x000fce00000010ff */
[C---:B------:R-:W-:Y:S06]  /*1c420*/  HMMA.16816.F32.BF16 R20, R4.reuse, R24, R96 ;  /* 0x000000180414723c */ /* 0x040fec0000041860 */
[C---:B------:R-:W-:Y:S06]  /*1c430*/  HMMA.16816.F32.BF16 R188, R4.reuse, R36, R100 ;  /* 0x0000002404bc723c */ /* 0x040fec0000041864 */
[----:B------:R-:W-:-:S12]  /*1c440*/  HMMA.16816.F32.BF16 R100, R4, R38, R64 ;  /* 0x000000260464723c */ /* 0x000fd80000041840 */
[----:B------:R-:W-:Y:S01]  /*1c450*/  IMAD.MOV.U32 R38, RZ, RZ, R22 ;  /* 0x000000ffff267224 */ /* 0x000fe200078e0016 */
[----:B------:R-:W-:Y:S01]  /*1c460*/  MOV R36, R23 ;  /* 0x0000001700247202 */ /* 0x000fe20000000f00 */
[----:B------:R-:W-:Y:S01]  /*1c470*/  IMAD.MOV.U32 R31, RZ, RZ, R20 ;  /* 0x000000ffff1f7224 */ /* 0x000fe200078e0014 */
[----:B------:R-:W-:Y:S02]  /*1c480*/  MOV R30, R21 ;  /* 0x00000015001e7202 */ /* 0x000fe40000000f00 */
[C---:B------:R-:W-:Y:S06]  /*1c490*/  HMMA.16816.F32.BF16 R20, R4.reuse, R26, R60 ;  /* 0x0000001a0414723c */ /* 0x040fec000004183c */
[C---:B--2---:R-:W-:Y:S06]  /*1c4a0*/  HMMA.16816.F32.BF16 R24, R4.reuse, R32, R92 ;  /* 0x000000200418723c */ /* 0x044fec000004185c */
[----:B------:R-:W-:-:S12]  /*1c4b0*/  HMMA.16816.F32.BF16 R32, R4, R34, R120 ;  /* 0x000000220420723c */ /* 0x000fd80000041878 */
[----:B------:R-:W-:Y:S01]  /*1c4c0*/  IMAD.MOV.U32 R29, RZ, RZ, R21 ;  /* 0x000000ffff1d7224 */ /* 0x000fe200078e0015 */
[----:B------:R-:W-:Y:S01]  /*1c4d0*/  MOV R28, R20 ;  /* 0x00000014001c7202 */ /* 0x000fe20000000f00 */
[----:B------:R-:W-:Y:S01]  /*1c4e0*/  IMAD.MOV.U32 R223, RZ, RZ, R22 ;  /* 0x000000ffffdf7224 */ /* 0x000fe200078e0016 */
[----:B------:R-:W-:Y:S02]  /*1c4f0*/  MOV R222, R23 ;  /* 0x0000001700de7202 */ /* 0x000fe40000000f00 */
[----:B------:R-:W1:Y:S01]  /*1c500*/  LDSM.16.MT88.4 R20, [R210+0x12800] ;  /* 0x01280000d214783b */ /* 0x000e620000004200 */
[----:B------:R-:W-:Y:S01]  /*1c510*/  IMAD.MOV.U32 R61, RZ, RZ, R26 ;  /* 0x000000ffff3d7224 */ /* 0x000fe200078e001a */
[----:B------:R-:W-:Y:S01]  /*1c520*/  MOV R60, R24 ;  /* 0x00000018003c7202 */ /* 0x000fe20000000f00 */
[----:B------:R-:W-:Y:S01]  /*1c530*/  IMAD.MOV.U32 R39, RZ, RZ, R25 ;  /* 0x000000ffff277224 */ /* 0x000fe200078e0019 */
[----:B------:R-:W-:Y:S02]  /*1c540*/  MOV R92, R27 ;  /* 0x0000001b005c7202 */ /* 0x000fe40000000f00 */
[----:B------:R-:W2:Y:S01]  /*1c550*/  LDSM.16.MT88.4 R24, [R212+0x12800] ;  /* 0x01280000d418783b */ /* 0x000ea20000004200 */
[----:B------:R-:W-:Y:S01]  /*1c560*/  IMAD.MOV.U32 R221, RZ, RZ, R32 ;  /* 0x000000ffffdd7224 */ /* 0x000fe200078e0020 */
[----:B------:R-:W-:Y:S01]  /*1c570*/  MOV R220, R33 ;  /* 0x0000002100dc7202 */ /* 0x000fe20000000f00 */
[----:B------:R-:W-:Y:S01]  /*1c580*/  IMAD.MOV.U32 R219, RZ, RZ, R34 ;  /* 0x000000ffffdb7224 */ /* 0x000fe200078e0022 */
[----:B------:R-:W-:-:S02]  /*1c590*/  MOV R218, R35 ;  /* 0x0000002300da7202 */ /* 0x000fc40000000f00 */
[----:B------:R-:W4:Y:S01]  /*1c5a0*/  LDSM.16.MT88.4 R32, [R211+0x12800] ;  /* 0x01280000d320783b */ /* 0x000f220000004200 */
[----:B------:R-:W-:Y:S01]  /*1c5b0*/  IMAD.MOV.U32 R158, RZ, RZ, R190 ;  /* 0x000000ffff9e7224 */ /* 0x000fe200078e00be */
[----:B------:R-:W-:Y:S01]  /*1c5c0*/  MOV R157, R191 ;  /* 0x000000bf009d7202 */ /* 0x000fe20000000f00 */
[----:B------:R-:W-:Y:S01]  /*1c5d0*/  IMAD.MOV.U32 R137, RZ, RZ, R188 ;  /* 0x000000ffff897224 */ /* 0x000fe200078e00bc */
[----:B------:R-:W-:Y:S01]  /*1c5e0*/  MOV R136, R189 ;  /* 0x000000bd00887202 */ /* 0x000fe20000000f00 */
[----:B------:R-:W-:Y:S01]  /*1c5f0*/  IMAD.MOV.U32 R67, RZ, RZ, R178 ;  /* 0x000000ffff437224 */ /* 0x000fe200078e00b2 */
[C---:B------:R-:W-:Y:S06]  /*1c600*/  HMMA.16816.F32.BF16 R188, R4.reuse, R8, R84 ;  /* 0x0000000804bc723c */ /* 0x040fec0000041854 */
[----:B------:R-:W-:Y:S01]  /*1c610*/  HMMA.16816.F32.BF16 R176, R4, R10, R56 ;  /* 0x0000000a04b0723c */ /* 0x000fe20000041838 */
[----:B------:R-:W4:Y:S01]  /*1c620*/  LDSM.16.MT88.4 R8, [R210+0x14800] ;  /* 0x01480000d208783b */ /* 0x000f220000004200 */
[----:B------:R-:W-:Y:S01]  /*1c630*/  MOV R66, R173 ;  /* 0x000000ad00427202 */ /* 0x000fe20000000f00 */
[----:B------:R-:W-:-:S03]  /*1c640*/  IMAD.MOV.U32 R65, RZ, RZ, R172 ;  /* 0x000000ffff417224 */ /* 0x000fc600078e00ac */
[C---:B---3--:R-:W-:Y:S06]  /*1c650*/  HMMA.16816.F32.BF16 R204, R4.reuse, R12, R88 ;  /* 0x0000000c04cc723c */ /* 0x048fec0000041858 */
[----:B------:R-:W-:Y:S01]  /*1c660*/  HMMA.16816.F32.BF16 R192, R4, R14, R116 ;  /* 0x0000000e04c0723c */ /* 0x000fe20000041874 */
[----:B------:R-:W3:Y:S01]  /*1c670*/  LDSM.16.MT88.4 R12, [R209+0x14800] ;  /* 0x01480000d10c783b */ /* 0x000ee20000004200 */
[----:B------:R-:W-:Y:S01]  /*1c680*/  IMAD.MOV.U32 R91, RZ, RZ, R29 ;  /* 0x000000ffff5b7224 */ /* 0x000fe200078e001d */
[----:B------:R-:W-:-:S03]  /*1c690*/  MOV R90, R28 ;  /* 0x0000001c005a7202 */ /* 0x000fc60000000f00 */
[----:B-1----:R-:W-:Y:S01]  /*1c6a0*/  HMMA.16816.F32.BF16 R172, R4, R20, R80 ;  /* 0x0000001404ac723c */ /* 0x002fe20000041850 */
[----:B------:R-:W-:-:S06]  /*1c6b0*/  MOV R37, R165 ;  /* 0x000000a500257202 */ /* 0x000fcc0000000f00 */
[----:B------:R-:W-:Y:S01]  /*1c6c0*/  MOV R81, R31 ;  /* 0x0000001f00517202 */ /* 0x000fe20000000f00 */
[----:B------:R-:W-:Y:S02]  /*1c6d0*/  IMAD.MOV.U32 R80, RZ, RZ, R30 ;  /* 0x000000ffff507224 */ /* 0x000fe400078e001e */
[----:B------:R-:W1:Y:S01]  /*1c6e0*/  LDSM.16.MT88.4 R28, [R211+0x14800] ;  /* 0x01480000d31c783b */ /* 0x000e620000004200 */
        /* <DEDUP_REMOVED lines=15> */
[----:B--2---:R-:W-:Y:S01]  /*1c7e0*/  HMMA.16816.F32.BF16 R156, R4, R24, R76 ;  /* 0x00000018049c723c */ /* 0x004fe2000004184c */
[----:B------:R-:W-:Y:S01]  /*1c7f0*/  IMAD.MOV.U32 R86, RZ, RZ, R39 ;  /* 0x000000ffff567224 */ /* 0x000fe200078e0027 */
[----:B------:R-:W-:Y:S01]  /*1c800*/  MOV R116, R38 ;  /* 0x0000002600747202 */ /* 0x000fe20000000f00 */
[----:B------:R-:W-:-:S03]  /*1c810*/  IMAD.MOV.U32 R117, RZ, RZ, R36 ;  /* 0x000000ffff757224 */ /* 0x000fc600078e0024 */
[C---:B------:R-:W-:Y:S01]  /*1c820*/  HMMA.16816.F32.BF16 R152, R4.reuse, R26, R112 ;  /* 0x0000001a0498723c */ /* 0x040fe20000041870 */
[----:B------:R-:W2:Y:S05]  /*1c830*/  LDSM.16.MT88.4 R24, [R210+0x16800] ;  /* 0x01680000d218783b */ /* 0x000eaa0000004200 */
[C---:B------:R-:W-:Y:S01]  /*1c840*/  HMMA.16816.F32.BF16 R164, R4.reuse, R22, R52 ;  /* 0x0000001604a4723c */ /* 0x040fe20000041834 */
[----:B------:R-:W2:Y:S05]  /*1c850*/  LDSM.16.MT88.4 R20, [R212+0x14800] ;  /* 0x01480000d414783b */ /* 0x000eaa0000004200 */
[C---:B----4-:R-:W-:Y:S06]  /*1c860*/  HMMA.16816.F32.BF16 R136, R4.reuse, R32, R72 ;  /* 0x000000200488723c */ /* 0x050fec0000041848 */
[----:B------:R-:W-:Y:S01]  /*1c870*/  HMMA.16816.F32.BF16 R120, R4, R34, R108 ;  /* 0x000000220478723c */ /* 0x000fe2000004186c */
[----:B------:R-:W4:Y:S06]  /*1c880*/  LDSM.16.MT88.4 R32, [R209+0x16800] ;  /* 0x01680000d120783b */ /* 0x000f2c0000004200 */
[----:B------:R-:W-:-:S02]  /*1c890*/  IMAD.MOV.U32 R111, RZ, RZ, R37 ;  /* 0x000000ffff6f7224 */ /* 0x000fc400078e0025 */
[----:B------:R-:W4:Y:S01]  /*1c8a0*/  LDSM.16.MT88.4 R36, [R212+0x16800] ;  /* 0x01680000d424783b */ /* 0x000f220000004200 */
[----:B------:R-:W-:Y:S07]  /*1c8b0*/  HMMA.16816.F32.BF16 R76, R4, R8, R104 ;  /* 0x00000008044c723c */ /* 0x000fee0000041868 */
[----:B------:R-:W-:-:S04]  /*1c8c0*/  FFMA.FTZ R8, R251, R0, -R3 ;  /* 0x00000000fb087223 */ /* 0x000fc80000010803 */
[----:B------:R3:W-:Y:S01]  /*1c8d0*/  MUFU.EX2 R108, R8 ;  /* 0x00000008006c7308 */ /* 0x0007e20000000800 */
[----:B------:R-:W-:Y:S01]  /*1c8e0*/  IMAD.MOV.U32 R87, RZ, RZ, R61 ;  /* 0x000000ffff577224 */ /* 0x000fe200078e003d */
[----:B------:R-:W-:Y:S01]  /*1c8f0*/  MOV R85, R60 ;  /* 0x0000003c00557202 */ /* 0x000fe20000000f00 */
[----:B---3--:R-:W-:-:S05]  /*1c900*/  FFMA.FTZ R8, R148, R0, -R3 ;  /* 0x0000000094087223 */ /* 0x008fca0000010803 */
[----:B------:R3:W2:Y:S01]  /*1c910*/  MUFU.EX2 R109, R8 ;  /* 0x00000008006d7308 */ /* 0x0006a20000000800 */
[----:B------:R-:W-:Y:S01]  /*1c920*/  HMMA.16816.F32.BF16 R60, R4, R14, R44 ;  /* 0x0000000e043c723c */ /* 0x000fe2000004182c */
[----:B------:R-:W-:-:S06]  /*1c930*/  IMAD.MOV.U32 R110, RZ, RZ, R83 ;  /* 0x000000ffff6e7224 */ /* 0x000fcc00078e0053 */
[----:B------:R-:W-:Y:S01]  /*1c940*/  IMAD.MOV.U32 R45, RZ, RZ, R111 ;  /* 0x000000ffff2d7224 */ /* 0x000fe200078e006f */
[----:B------:R-:W-:Y:S01]  /*1c950*/  MOV R111, R84 ;  /* 0x00000054006f7202 */ /* 0x000fe20000000f00 */
[----:B------:R-:W-:Y:S01]  /*1c960*/  IMAD.MOV.U32 R84, RZ, RZ, R16 ;  /* 0x000000ffff547224 */ /* 0x000fe200078e0010 */
[----:B------:R-:W-:Y:S01]  /*1c970*/  HMMA.16816.F32.BF16 R112, R4, R12, R68 ;  /* 0x0000000c0470723c */ /* 0x000fe20000041844 */
[----:B------:R-:W-:Y:S02]  /*1c980*/  IMAD.MOV.U32 R47, RZ, RZ, R81 ;  /* 0x000000ffff2f7224 */ /* 0x000fe400078e0051 */
[----:B---3--:R-:W-:-:S03]  /*1c990*/  FFMA.FTZ R8, R151, R0, -R3 ;  /* 0x0000000097087223 */ /* 0x008fc60000010803 */
[----:B-1----:R-:W-:Y:S01]  /*1c9a0*/  HMMA.16816.F32.BF16 R68, R4, R28, R128 ;  /* 0x0000001c0444723c */ /* 0x002fe20000041880 */
[----:B------:R-:W-:Y:S01]  /*1c9b0*/  MOV R46, R80 ;  /* 0x00000050002e7202 */ /* 0x000fe20000000f00 */
[----:B------:R-:W1:Y:S01]  /*1c9c0*/  LDSM.16.MT88.4 R12, [R211+0x16800] ;  /* 0x01680000d30c783b */ /* 0x000e620000004200 */
[----:B------:R3:W-:Y:S01]  /*1c9d0*/  MUFU.EX2 R16, R8 ;  /* 0x0000000800107308 */ /* 0x0007e20000000800 */
[----:B------:R-:W-:-:S03]  /*1c9e0*/  IMAD.MOV.U32 R80, RZ, RZ, R64 ;  /* 0x000000ffff507224 */ /* 0x000fc600078e0040 */
[----:B--2---:R-:W-:Y:S02]  /*1c9f0*/  MOV R129, R109 ;  /* 0x0000006d00817202 */ /* 0x004fe40000000f00 */
[----:B------:R-:W-:Y:S01]  /*1ca00*/  MOV R109, R82 ;  /* 0x00000052006d7202 */ /* 0x000fe20000000f00 */
[----:B------:R-:W-:Y:S01]  /*1ca10*/  IMAD.MOV.U32 R82, RZ, RZ, R66 ;  /* 0x000000ffff527224 */ /* 0x000fe200078e0042 */
[----:B------:R-:W-:Y:S01]  /*1ca20*/  MOV R81, R65 ;  /* 0x0000004100517202 */ /* 0x000fe20000000f00 */
[----:B------:R-:W-:Y:S01]  /*1ca30*/  IMAD.MOV.U32 R106, RZ, RZ, R47 ;  /* 0x000000ffff6a7224 */ /* 0x000fe200078e002f */
[----:B------:R-:W-:Y:S01]  /*1ca40*/  MOV R83, R67 ;  /* 0x0000004300537202 */ /* 0x000fe20000000f00 */
[----:B------:R-:W-:Y:S01]  /*1ca50*/  HMMA.16816.F32.BF16 R56, R4, R10, R40 ;  /* 0x0000000a0438723c */ /* 0x000fe20000041828 */
[----:B------:R-:W-:Y:S01]  /*1ca60*/  MOV R107, R46 ;  /* 0x0000002e006b7202 */ /* 0x000fe20000000f00 */
[----:B---3--:R-:W-:Y:S01]  /*1ca70*/  FFMA.FTZ R8, R237, R0, -R3 ;  /* 0x00000000ed087223 */ /* 0x008fe20000010803 */
[----:B------:R-:W-:-:S03]  /*1ca80*/  MOV R130, R108 ;  /* 0x0000006c00827202 */ /* 0x000fc60000000f00 */
[----:B------:R2:W-:Y:S01]  /*1ca90*/  MUFU.EX2 R128, R8 ;  /* 0x0000000800807308 */ /* 0x0005e20000000800 */
[----:B------:R-:W-:Y:S01]  /*1caa0*/  IMAD.MOV.U32 R131, RZ, RZ, R109 ;  /* 0x000000ffff837224 */ /* 0x000fe200078e006d */
[----:B------:R-:W-:Y:S01]  /*1cab0*/  MOV R148, R110 ;  /* 0x0000006e00947202 */ /* 0x000fe20000000f00 */
[C---:B------:R-:W-:Y:S01]  /*1cac0*/  HMMA.16816.F32.BF16 R40, R4.reuse, R24, R160 ;  /* 0x000000180428723c */ /* 0x040fe200000418a0 */
[----:B------:R-:W-:Y:S01]  /*1cad0*/  MOV R11, R84 ;  /* 0x00000054000b7202 */ /* 0x000fe20000000f00 */
[----:B------:R-:W-:Y:S01]  /*1cae0*/  IMAD.MOV.U32 R108, RZ, RZ, R85 ;  /* 0x000000ffff6c7224 */ /* 0x000fe200078e0055 */
[----:B------:R-:W-:Y:S01]  /*1caf0*/  MOV R109, R86 ;  /* 0x00000056006d7202 */ /* 0x000fe20000000f00 */
[----:B------:R-:W-:Y:S02]  /*1cb00*/  IMAD.MOV.U32 R110, RZ, RZ, R87 ;  /* 0x000000ffff6e7224 */ /* 0x000fe400078e0057 */
[----:B------:R-:W-:Y:S01]  /*1cb10*/  HMMA.16816.F32.BF16 R72, R4, R20, R124 ;  /* 0x000000140448723c */ /* 0x000fe2000004187c */
[----:B------:R-:W-:Y:S01]  /*1cb20*/  IMAD.MOV.U32 R24, RZ, RZ, R106 ;  /* 0x000000ffff187224 */ /* 0x000fe200078e006a */
[----:B------:R-:W-:Y:S01]  /*1cb30*/  MOV R25, R107 ;  /* 0x0000006b00197202 */ /* 0x000fe20000000f00 */
[----:B------:R-:W-:-:S02]  /*1cb40*/  IMAD.MOV.U32 R10, RZ, RZ, R83 ;  /* 0x000000ffff0a7224 */ /* 0x000fc400078e0053 */
[----:B--2---:R-:W-:Y:S01]  /*1cb50*/  FFMA.FTZ R8, R45, R0, -R2 ;  /* 0x000000002d087223 */ /* 0x004fe20000010802 */
[C---:B----4-:R-:W-:Y:S01]  /*1cb60*/  HMMA.16816.F32.BF16 R64, R4.reuse, R32, R140 ;  /* 0x000000200440723c */ /* 0x050fe2000004188c */
[----:B------:R-:W-:Y:S01]  /*1cb70*/  MOV R125, R80 ;  /* 0x00000050007d7202 */ /* 0x000fe20000000f00 */
[----:B------:R-:W-:Y:S01]  /*1cb80*/  IMAD.MOV.U32 R126, RZ, RZ, R81 ;  /* 0x000000ffff7e7224 */ /* 0x000fe200078e0051 */
[----:B------:R-:W-:Y:S01]  /*1cb90*/  MOV R127, R82 ;  /* 0x00000052007f7202 */ /* 0x000fe20000000f00 */
[----:B------:R2:W3:Y:S01]  /*1cba0*/  MUFU.EX2 R32, R8 ;  /* 0x0000000800207308 */ /* 0x0004e20000000800 */
[----:B------:R-:W-:Y:S01]  /*1cbb0*/  IMAD.MOV.U32 R106, RZ, RZ, R223 ;  /* 0x000000ffff6a7224 */ /* 0x000fe200078e00df */
[----:B------:R-:W-:Y:S01]  /*1cbc0*/  HMMA.16816.F32.BF16 R84, R4, R26, R168 ;  /* 0x0000001a0454723c */ /* 0x000fe200000418a8 */
[----:B------:R4:W5:Y:S01]  /*1cbd0*/  LDL.LU R223, [R1+0x44] ;  /* 0x0000440001df7983 */ /* 0x0009620000300800 */
[----:B------:R-:W-:-:S03]  /*1cbe0*/  MOV R107, R222 ;  /* 0x000000de006b7202 */ /* 0x000fc60000000f00 */
[----:B------:R4:W5:Y:S01]  /*1cbf0*/  LDL.LU R222, [R1+0x40] ;  /* 0x0000400001de7983 */ /* 0x0009620000300800 */
[C---:B------:R-:W-:Y:S01]  /*1cc00*/  HMMA.16816.F32.BF16 R80, R4.reuse, R38, R184 ;  /* 0x000000260450723c */ /* 0x040fe200000418b8 */
[----:B------:R-:W-:Y:S01]  /*1cc10*/  IMAD.MOV.U32 R26, RZ, RZ, R116 ;  /* 0x000000ffff1a7224 */ /* 0x000fe200078e0074 */
[----:B------:R-:W-:Y:S01]  /*1cc20*/  MOV R27, R117 ;  /* 0x00000075001b7202 */ /* 0x000fe20000000f00 */
[----:B------:R-:W-:Y:S01]  /*1cc30*/  IMAD.MOV.U32 R116, RZ, RZ, R221 ;  /* 0x000000ffff747224 */ /* 0x000fe200078e00dd */
[----:B------:R-:W-:Y:S01]  /*1cc40*/  MOV R117, R220 ;  /* 0x000000dc00757202 */ /* 0x000fe20000000f00 */
[----:B------:R4:W5:Y:S01]  /*1cc50*/  LDL.LU R221, [R1+0x3c] ;  /* 0x00003c0001dd7983 */ /* 0x0009620000300800 */
[----:B------:R-:W-:Y:S01]  /*1cc60*/  HMMA.16816.F32.BF16 R44, R4, R34, R144 ;  /* 0x00000022042c723c */ /* 0x000fe20000041890 */
[----:B------:R-:W-:Y:S01]  /*1cc70*/  MOV R185, R130 ;  /* 0x0000008200b97202 */ /* 0x000fe20000000f00 */
[----:B--2---:R-:W-:Y:S01]  /*1cc80*/  FFMA.FTZ R8, R238, R0, -R2 ;  /* 0x00000000ee087223 */ /* 0x004fe20000010802 */
[----:B------:R-:W-:Y:S01]  /*1cc90*/  IMAD.MOV.U32 R130, RZ, RZ, R118 ;  /* 0x000000ffff827224 */ /* 0x000fe200078e0076 */
[----:B------:R4:W5:Y:S01]  /*1cca0*/  LDL.LU R220, [R1+0x38] ;  /* 0x0000380001dc7983 */ /* 0x0009620000300800 */
[----:B------:R-:W-:-:S02]  /*1ccb0*/  IMAD.MOV.U32 R118, RZ, RZ, R219 ;  /* 0x000000ffff767224 */ /* 0x000fc400078e00db */
[----:B------:R-:W-:Y:S01]  /*1ccc0*/  MOV R144, R119 ;  /* 0x0000007700907202 */ /* 0x000fe20000000f00 */
[----:B------:R2:W4:Y:S01]  /*1ccd0*/  MUFU.EX2 R251, R8 ;  /* 0x0000000800fb7308 */ /* 0x0005220000000800 */
[----:B------:R1:W5:Y:S01]  /*1cce0*/  LDL.LU R219, [R1+0x34] ;  /* 0x0000340001db7983 */ /* 0x0003620000300800 */
[----:B------:R-:W-:Y:S01]  /*1ccf0*/  MOV R119, R218 ;  /* 0x000000da00777202 */ /* 0x000fe20000000f00 */
[----:B------:R-:W-:Y:S02]  /*1cd00*/  IMAD.MOV.U32 R171, RZ, RZ, R217 ;  /* 0x000000ffffab7224 */ /* 0x000fe400078e00d9 */
[----:B------:R1:W5:Y:S01]  /*1cd10*/  LDL.LU R218, [R1+0x30] ;  /* 0x0000300001da7983 */ /* 0x0003620000300800 */
[C---:B------:R-:W-:Y:S01]  /*1cd20*/  HMMA.16816.F32.BF16 R52, R4.reuse, R22, R48 ;  /* 0x000000160434723c */ /* 0x040fe20000041830 */
[----:B------:R-:W-:Y:S02]  /*1cd30*/  IMAD.MOV.U32 R151, RZ, RZ, R215 ;  /* 0x000000ffff977224 */ /* 0x000fe400078e00d7 */
[----:B------:R1:W5:Y:S01]  /*1cd40*/  LDL.LU R217, [R1+0x2c] ;  /* 0x00002c0001d97983 */ /* 0x0003620000300800 */
[----:B------:R-:W-:Y:S01]  /*1cd50*/  MOV R140, R214 ;  /* 0x000000d6008c7202 */ /* 0x000fe20000000f00 */
[----:B------:R-:W-:Y:S01]  /*1cd60*/  IMAD.MOV.U32 R141, RZ, RZ, R213 ;  /* 0x000000ffff8d7224 */ /* 0x000fe200078e00d5 */
[----:B------:R-:W-:Y:S01]  /*1cd70*/  HMMA.16816.F32.BF16 R48, R4, R30, R132 ;  /* 0x0000001e0430723c */ /* 0x000fe20000041884 */
[----:B------:R-:W-:Y:S01]  /*1cd80*/  MOV R104, R94 ;  /* 0x0000005e00687202 */ /* 0x000fe20000000f00 */
[----:B------:R-:W-:Y:S01]  /*1cd90*/  IMAD.MOV.U32 R105, RZ, RZ, R95 ;  /* 0x000000ffff697224 */ /* 0x000fe200078e005f */
[----:B------:R-:W4:Y:S01]  /*1cda0*/  LDSM.16.MT88.4 R28, [R209+0x11000] ;  /* 0x01100000d11c783b */ /* 0x000f220000004200 */
[----:B--2---:R-:W-:Y:S01]  /*1cdb0*/  FFMA.FTZ R8, R246, R0, -R2 ;  /* 0x00000000f6087223 */ /* 0x004fe20000010802 */
[----:B------:R-:W-:Y:S01]  /*1cdc0*/  MOV R246, R216 ;  /* 0x000000d800f67202 */ /* 0x000fe20000000f00 */
[----:B------:R-:W-:Y:S01]  /*1cdd0*/  IMAD.MOV.U32 R124, RZ, RZ, R111 ;  /* 0x000000ffff7c7224 */ /* 0x000fe200078e006f */
[----:B------:R2:W5:Y:S01]  /*1cde0*/  LDL.LU R216, [R1+0x28] ;  /* 0x0000280001d87983 */ /* 0x0005620000300800 */
[----:B------:R-:W-:Y:S01]  /*1cdf0*/  IMAD.MOV.U32 R132, RZ, RZ, R127 ;  /* 0x000000ffff847224 */ /* 0x000fe200078e007f */
[----:B------:R-:W-:-:S02]  /*1ce00*/  MOV R133, R126 ;  /* 0x0000007e00857202 */ /* 0x000fc40000000f00 */
[----:B------:R2:W5:Y:S01]  /*1ce10*/  LDL.LU R215, [R1+0x24] ;  /* 0x0000240001d77983 */ /* 0x0005620000300800 */
[----:B------:R-:W-:Y:S01]  /*1ce20*/  MOV R127, R208 ;  /* 0x000000d0007f7202 */ /* 0x000fe20000000f00 */
[----:B------:R-:W-:Y:S02]  /*1ce30*/  IMAD.MOV.U32 R126, RZ, RZ, R149 ;  /* 0x000000ffff7e7224 */ /* 0x000fe400078e0095 */
[----:B------:R2:W5:Y:S04]  /*1ce40*/  LDL.LU R214, [R1+0x20] ;  /* 0x0000200001d67983 */ /* 0x0005680000300800 */
[----:B------:R2:W5:Y:S04]  /*1ce50*/  LDL.LU R213, [R1+0x1c] ;  /* 0x00001c0001d57983 */ /* 0x0005680000300800 */
[----:B------:R2:W5:Y:S04]  /*1ce60*/  LDL.LU R208, [R1+0x18] ;  /* 0x0000180001d07983 */ /* 0x0005680000300800 */
[----:B------:R2:W5:Y:S01]  /*1ce70*/  LDL.LU R149, [R1+0x14] ;  /* 0x0000140001957983 */ /* 0x0005620000300800 */
[----:B------:R-:W-:Y:S01]  /*1ce80*/  IMAD.MOV.U32 R134, RZ, RZ, R148 ;  /* 0x000000ffff867224 */ /* 0x000fe200078e0094 */
[----:B------:R-:W-:Y:S01]  /*1ce90*/  MOV R111, R92 ;  /* 0x0000005c006f7202 */ /* 0x000fe20000000f00 */
        /* <DEDUP_REMOVED lines=8> */
[----:B------:R-:W2:Y:S01]  /*1cf20*/  LDSM.16.MT88.4 R20, [R210+0x11000] ;  /* 0x01100000d214783b */ /* 0x000ea20000004200 */
[C---:B-1----:R-:W-:Y:S06]  /*1cf30*/  HMMA.16816.F32.BF16 R88, R4.reuse, R12, R200 ;  /* 0x0000000c0458723c */ /* 0x042fec00000418c8 */
[----:B------:R-:W-:Y:S01]  /*1cf40*/  HMMA.16816.F32.BF16 R36, R4, R14, R196 ;  /* 0x0000000e0424723c */ /* 0x000fe200000418c4 */
[----:B------:R-:W1:Y:S01]  /*1cf50*/  LDSM.16.MT88.4 R12, [R211+0x11000] ;  /* 0x01100000d30c783b */ /* 0x000e620000004200 */
[----:B------:R4:W-:Y:S01]  /*1cf60*/  MUFU.EX2 R238, R8 ;  /* 0x0000000800ee7308 */ /* 0x0009e20000000800 */
[----:B---3--:R-:W-:Y:S01]  /*1cf70*/  IMAD.MOV.U32 R186, RZ, RZ, R32 ;  /* 0x000000ffffba7224 */ /* 0x008fe200078e0020 */
[----:B------:R-:W-:Y:S01]  /*1cf80*/  MOV R135, R131 ;  /* 0x0000008300877202 */ /* 0x000fe20000000f00 */
[----:B------:R-:W-:-:S02]  /*1cf90*/  IMAD.MOV.U32 R142, RZ, RZ, R11 ;  /* 0x000000ffff8e7224 */ /* 0x000fc400078e000b */
[----:B----4-:R-:W-:Y:S01]  /*1cfa0*/  FFMA.FTZ R8, R248, R0, -R2 ;  /* 0x00000000f8087223 */ /* 0x010fe20000010802 */
[----:B------:R-:W-:Y:S01]  /*1cfb0*/  MOV R143, R10 ;  /* 0x0000000a008f7202 */ /* 0x000fe20000000f00 */
[----:B------:R-:W3:Y:S02]  /*1cfc0*/  LDSM.16.MT88.4 R32, [R212+0x11000] ;  /* 0x01100000d420783b */ /* 0x000ee40000004200 */
[----:B------:R4:W2:Y:S01]  /*1cfd0*/  MUFU.EX2 R237, R8 ;  /* 0x0000000800ed7308 */ /* 0x0008a20000000800 */
[----:B------:R-:W-:Y:S02]  /*1cfe0*/  MOV R131, R9 ;  /* 0x0000000900837202 */ /* 0x000fe40000000f00 */
[----:B------:R-:W-:Y:S02]  /*1cff0*/  F2FP.BF16.F32.PACK_AB R4, R129, R185 ;  /* 0x000000b98104723e */ /* 0x000fe400000010ff */
[----:B------:R-:W-:Y:S02]  /*1d000*/  F2FP.BF16.F32.PACK_AB R5, R251, R186 ;  /* 0x000000bafb05723e */ /* 0x000fe400000010ff */
[----:B------:R-:W-:Y:S01]  /*1d010*/  F2FP.BF16.F32.PACK_AB R6, R128, R16 ;  /* 0x000000108006723e */ /* 0x000fe200000010ff */
[----:B----4-:R-:W4:Y:S01]  /*1d020*/  LDSM.16.MT88.4 R8, [R209+0x13000] ;  /* 0x01300000d108783b */ /* 0x010f220000004200 */
[----:B--2---:R-:W-:-:S07]  /*1d030*/  F2FP.BF16.F32.PACK_AB R7, R237, R238 ;  /* 0x000000eeed07723e */ /* 0x004fce00000010ff */
[C---:B------:R-:W-:Y:S06]  /*1d040*/  HMMA.16816.F32.BF16 R160, R4.reuse, R28, R96 ;  /* 0x0000001c04a0723c */ /* 0x040fec0000041860 */
[C---:B------:R-:W-:Y:S01]  /*1d050*/  HMMA.16816.F32.BF16 R96, R4.reuse, R30, R100 ;  /* 0x0000001e0460723c */ /* 0x040fe20000041864 */
[----:B------:R-:W-:Y:S05]  /*1d060*/  LDSM.16.MT88.4 R28, [R212+0x13000] ;  /* 0x01300000d41c783b */ /* 0x000fea0000004200 */
[C---:B------:R-:W-:Y:S01]  /*1d070*/  HMMA.16816.F32.BF16 R100, R4.reuse, R20, R24 ;  /* 0x000000140464723c */ /* 0x040fe20000041818 */
[----:B------:R-:W2:Y:S05]  /*1d080*/  LDSM.16.MT88.4 R24, [R210+0x13000] ;  /* 0x01300000d218783b */ /* 0x000eaa0000004200 */
[C---:B------:R-:W-:Y:S06]  /*1d090*/  HMMA.16816.F32.BF16 R104, R4.reuse, R22, R104 ;  /* 0x000000160468723c */ /* 0x040fec0000041868 */
[C---:B-1----:R-:W-:Y:S01]  /*1d0a0*/  HMMA.16816.F32.BF16 R20, R4.reuse, R12, R204 ;  /* 0x0000000c0414723c */ /* 0x042fe200000418cc */
[----:B------:R-:W-:Y:S01]  /*1d0b0*/  IMAD.MOV.U32 R170, RZ, RZ, R246 ;  /* 0x000000ffffaa7224 */ /* 0x000fe200078e00f6 */
[----:B------:R-:W-:Y:S01]  /*1d0c0*/  MOV R246, R140 ;  /* 0x0000008c00f67202 */ /* 0x000fe20000000f00 */
[----:B------:R-:W-:Y:S01]  /*1d0d0*/  IMAD.MOV.U32 R183, RZ, RZ, R141 ;  /* 0x000000ffffb77224 */ /* 0x000fe200078e008d */
[----:B------:R-:W-:Y:S01]  /*1d0e0*/  MOV R140, R142 ;  /* 0x0000008e008c7202 */ /* 0x000fe20000000f00 */
[----:B------:R-:W-:Y:S01]  /*1d0f0*/  IMAD.MOV.U32 R141, RZ, RZ, R143 ;  /* 0x000000ffff8d7224 */ /* 0x000fe200078e008f */
[----:B------:R-:W-:Y:S01]  /*1d100*/  MOV R142, R132 ;  /* 0x00000084008e7202 */ /* 0x000fe20000000f00 */
[----:B------:R-:W-:Y:S01]  /*1d110*/  IMAD.MOV.U32 R143, RZ, RZ, R133 ;  /* 0x000000ffff8f7224 */ /* 0x000fe200078e0085 */
[C---:B---3--:R-:W-:Y:S06]  /*1d120*/  HMMA.16816.F32.BF16 R108, R4.reuse, R32, R108 ;  /* 0x00000020046c723c */ /* 0x048fec000004186c */
[C---:B------:R-:W-:Y:S06]  /*1d130*/  HMMA.16816.F32.BF16 R116, R4.reuse, R34, R116 ;  /* 0x000000220474723c */ /* 0x040fec0000041874 */
[----:B----4-:R-:W-:Y:S04]  /*1d140*/  HMMA.16816.F32.BF16 R204, R4, R8, R188 ;  /* 0x0000000804cc723c */ /* 0x010fe800000418bc */
[----:B------:R-:W-:Y:S01]  /*1d150*/  MOV R133, R20 ;  /* 0x0000001400857202 */ /* 0x000fe20000000f00 */
[----:B------:R-:W-:Y:S01]  /*1d160*/  IMAD.MOV.U32 R132, RZ, RZ, R21 ;  /* 0x000000ffff847224 */ /* 0x000fe200078e0015 */
[----:B------:R-:W-:Y:S01]  /*1d170*/  MOV R248, R22 ;  /* 0x0000001600f87202 */ /* 0x000fe20000000f00 */
[----:B------:R-:W-:-:S02]  /*1d180*/  IMAD.MOV.U32 R168, RZ, RZ, R23 ;  /* 0x000000ffffa87224 */ /* 0x000fc400078e0017 */
[----:B------:R-:W-:Y:S01]  /*1d190*/  LDSM.16.MT88.4 R20, [R211+0x13000] ;  /* 0x01300000d314783b */ /* 0x000fe20000004200 */
[C---:B------:R-:W-:Y:S03]  /*1d1a0*/  HMMA.16816.F32.BF16 R32, R4.reuse, R10, R176 ;  /* 0x0000000a0420723c */ /* 0x040fe600000418b0 */
[----:B------:R-:W1:Y:S03]  /*1d1b0*/  LDSM.16.MT88.4 R8, [R210+0x15000] ;  /* 0x01500000d208783b */ /* 0x000e660000004200 */
[----:B------:R-:W-:Y:S01]  /*1d1c0*/  HMMA.16816.F32.BF16 R192, R4, R14, R192 ;  /* 0x0000000e04c0723c */ /* 0x000fe200000418c0 */
[----:B------:R-:W3:Y:S01]  /*1d1d0*/  LDSM.16.MT88.4 R12, [R209+0x15000] ;  /* 0x01500000d10c783b */ /* 0x000ee20000004200 */
[----:B------:R-:W-:Y:S02]  /*1d1e0*/  MOV R169, R171 ;  /* 0x000000ab00a97202 */ /* 0x000fe40000000f00 */
[----:B------:R-:W-:-:S02]  /*1d1f0*/  MOV R171, R146 ;  /* 0x0000009200ab7202 */ /* 0x000fc40000000f00 */
[----:B------:R-:W-:Y:S02]  /*1d200*/  MOV R187, R183 ;  /* 0x000000b700bb7202 */ /* 0x000fe40000000f00 */
[----:B------:R-:W-:Y:S01]  /*1d210*/  MOV R184, R144 ;  /* 0x0000009000b87202 */ /* 0x000fe20000000f00 */
[----:B--2---:R-:W-:Y:S01]  /*1d220*/  HMMA.16816.F32.BF16 R180, R4, R26, R164 ;  /* 0x0000001a04b4723c */ /* 0x004fe200000418a4 */
[----:B------:R-:W-:Y:S02]  /*1d230*/  IMAD.MOV.U32 R199, RZ, RZ, R145 ;  /* 0x000000ffffc77224 */ /* 0x000fe400078e0091 */
[----:B------:R-:W-:-:S04]  /*1d240*/  IMAD.MOV.U32 R198, RZ, RZ, R147 ;  /* 0x000000ffffc67224 */ /* 0x000fc800078e0093 */
        /* <DEDUP_REMOVED lines=9> */
[C---:B------:R-:W-:Y:S01]  /*1d2e0*/  HMMA.16816.F32.BF16 R128, R4.reuse, R28, R156 ;  /* 0x0000001c0480723c */ /* 0x040fe2000004189c */
[----:B------:R-:W2:Y:S06]  /*1d2f0*/  LDSM.16.MT88.4 R32, [R212+0x15000] ;  /* 0x01500000d420783b */ /* 0x000eac0000004200 */
[----:B------:R-:W-:Y:S01]  /*1d300*/  MOV R156, R184 ;  /* 0x000000b8009c7202 */ /* 0x000fe20000000f00 */
[----:B------:R-:W-:Y:S01]  /*1d310*/  IMAD.MOV.U32 R157, RZ, RZ, R185 ;  /* 0x000000ffff9d7224 */ /* 0x000fe200078e00b9 */
[----:B------:R-:W-:Y:S01]  /*1d320*/  MOV R158, R186 ;  /* 0x000000ba009e7202 */ /* 0x000fe20000000f00 */
[----:B------:R-:W-:Y:S01]  /*1d330*/  HMMA.16816.F32.BF16 R200, R4, R24, R172 ;  /* 0x0000001804c8723c */ /* 0x000fe200000418ac */
[----:B------:R-:W-:-:S05]  /*1d340*/  IMAD.MOV.U32 R159, RZ, RZ, R187 ;  /* 0x000000ffff9f7224 */ /* 0x000fca00078e00bb */
[----:B------:R-:W-:Y:S01]  /*1d350*/  HMMA.16816.F32.BF16 R176, R4, R30, R152 ;  /* 0x0000001e04b0723c */ /* 0x000fe20000041898 */
[----:B------:R-:W-:-:S05]  /*1d360*/  MOV R28, R198 ;  /* 0x000000c6001c7202 */ /* 0x000fca0000000f00 */
[C---:B-1----:R-:W-:Y:S01]  /*1d370*/  HMMA.16816.F32.BF16 R188, R4.reuse, R8, R76 ;  /* 0x0000000804bc723c */ /* 0x042fe2000004184c */
[----:B------:R-:W-:Y:S01]  /*1d380*/  MOV R152, R140 ;  /* 0x0000008c00987202 */ /* 0x000fe20000000f00 */
[----:B------:R-:W-:Y:S01]  /*1d390*/  IMAD.MOV.U32 R29, RZ, RZ, R199 ;  /* 0x000000ffff1d7224 */ /* 0x000fe200078e00c7 */
[----:B------:R-:W1:Y:S03]  /*1d3a0*/  LDSM.16.MT88.4 R24, [R211+0x15000] ;  /* 0x01500000d318783b */ /* 0x000e660000004200 */
[----:B------:R-:W-:Y:S01]  /*1d3b0*/  HMMA.16816.F32.BF16 R172, R4, R22, R120 ;  /* 0x0000001604ac723c */ /* 0x000fe20000041878 */
[----:B------:R-:W-:-:S06]  /*1d3c0*/  FFMA.FTZ R8, R152, R0, -R3 ;  /* 0x0000000098087223 */ /* 0x000fcc0000010803 */
        /* <DEDUP_REMOVED lines=8> */
[----:B------:R-:W-:Y:S01]  /*1d450*/  HMMA.16816.F32.BF16 R136, R4, R20, R136 ;  /* 0x000000140488723c */ /* 0x000fe20000041888 */
[----:B------:R4:W-:Y:S01]  /*1d460*/  MUFU.EX2 R151, R8 ;  /* 0x0000000800977308 */ /* 0x0009e20000000800 */
[----:B------:R-:W1:Y:S01]  /*1d470*/  LDSM.16.MT88.4 R20, [R209+0x17000] ;  /* 0x01700000d114783b */ /* 0x000e620000004200 */
[----:B------:R-:W-:-:S03]  /*1d480*/  IMAD.MOV.U32 R153, RZ, RZ, R141 ;  /* 0x000000ffff997224 */ /* 0x000fc600078e008d */
[C---:B------:R-:W-:Y:S01]  /*1d490*/  HMMA.16816.F32.BF16 R184, R4.reuse, R10, R56 ;  /* 0x0000000a04b8723c */ /* 0x040fe20000041838 */
[----:B------:R-:W-:Y:S01]  /*1d4a0*/  MOV R154, R142 ;  /* 0x0000008e009a7202 */ /* 0x000fe20000000f00 */
[----:B------:R-:W-:Y:S01]  /*1d4b0*/  IMAD.MOV.U32 R155, RZ, RZ, R143 ;  /* 0x000000ffff9b7224 */ /* 0x000fe200078e008f */
[----:B------:R-:W-:Y:S01]  /*1d4c0*/  MOV R122, R29 ;  /* 0x0000001d007a7202 */ /* 0x000fe20000000f00 */
[----:B------:R-:W-:Y:S02]  /*1d4d0*/  IMAD.MOV.U32 R121, RZ, RZ, R28 ;  /* 0x000000ffff797224 */ /* 0x000fe400078e001c */
[----:B------:R-:W1:Y:S01]  /*1d4e0*/  LDSM.16.MT88.4 R28, [R212+0x17000] ;  /* 0x01700000d41c783b */ /* 0x000e620000004200 */
[----:B----4-:R-:W-:Y:S01]  /*1d4f0*/  FFMA.FTZ R8, R246, R0, -R3 ;  /* 0x00000000f6087223 */ /* 0x010fe20000010803 */
[----:B---3--:R-:W-:Y:S03]  /*1d500*/  HMMA.16816.F32.BF16 R196, R4, R12, R112 ;  /* 0x0000000c04c4723c */ /* 0x008fe60000041870 */
[----:B------:R3:W4:Y:S01]  /*1d510*/  MUFU.EX2 R246, R8 ;  /* 0x0000000800f67308 */ /* 0x0007220000000800 */
[----:B------:R-:W-:-:S03]  /*1d520*/  MOV R120, R155 ;  /* 0x0000009b00787202 */ /* 0x000fc60000000f00 */
[----:B------:R-:W-:Y:S01]  /*1d530*/  MOV R114, R153 ;  /* 0x0000009900727202 */ /* 0x000fe20000000f00 */
[----:B------:R-:W-:Y:S01]  /*1d540*/  IMAD.MOV.U32 R115, RZ, RZ, R154 ;  /* 0x000000ffff737224 */ /* 0x000fe200078e009a */
[----:B------:R-:W-:Y:S01]  /*1d550*/  HMMA.16816.F32.BF16 R140, R4, R14, R60 ;  /* 0x0000000e048c723c */ /* 0x000fe2000004183c */
[----:B------:R-:W4:Y:S01]  /*1d560*/  LDSM.16.MT88.4 R12, [R210+0x17000] ;  /* 0x01700000d20c783b */ /* 0x000f220000004200 */
[----:B------:R-:W-:Y:S01]  /*1d570*/  IMAD.MOV.U32 R112, RZ, RZ, R121 ;  /* 0x000000ffff707224 */ /* 0x000fe200078e0079 */
[----:B------:R-:W-:Y:S01]  /*1d580*/  MOV R113, R122 ;  /* 0x0000007a00717202 */ /* 0x000fe20000000f00 */
[-CC-:B---3--:R-:W-:Y:S01]  /*1d590*/  FFMA.FTZ R8, R148, R0.reuse, -R3.reuse ;  /* 0x0000000094087223 */ /* 0x188fe20000010803 */
[----:B------:R-:W-:-:S03]  /*1d5a0*/  FFMA.FTZ R3, R114, R0, -R3 ;  /* 0x0000000072037223 */ /* 0x000fc60000010803 */
[----:B------:R3:W-:Y:S01]  /*1d5b0*/  MUFU.EX2 R148, R8 ;  /* 0x0000000800947308 */ /* 0x0007e20000000800 */
        /* <DEDUP_REMOVED lines=11> */
[----:B---3--:R-:W3:Y:S01]  /*1d670*/  LDSM.16.MT88.4 R8, [R211+0x17000] ;  /* 0x01700000d308783b */ /* 0x008ee20000004200 */
[----:B------:R-:W-:Y:S01]  /*1d680*/  MOV R133, R19 ;  /* 0x0000001300857202 */ /* 0x000fe20000000f00 */
[----:B------:R-:W-:Y:S01]  /*1d690*/  IMAD.MOV.U32 R76, RZ, RZ, R113 ;  /* 0x000000ffff4c7224 */ /* 0x000fe200078e0071 */
[----:B------:R-:W-:Y:S01]  /*1d6a0*/  MOV R77, R114 ;  /* 0x00000072004d7202 */ /* 0x000fe20000000f00 */
[----:B------:R-:W-:Y:S01]  /*1d6b0*/  IMAD.MOV.U32 R78, RZ, RZ, R115 ;  /* 0x000000ffff4e7224 */ /* 0x000fe200078e0073 */
[----:B------:R2:W-:Y:S01]  /*1d6c0*/  MUFU.EX2 R19, R3 ;  /* 0x0000000300137308 */ /* 0x0005e20000000800 */
[----:B------:R-:W-:Y:S01]  /*1d6d0*/  MOV R115, R156 ;  /* 0x0000009c00737202 */ /* 0x000fe20000000f00 */
[----:B------:R-:W-:Y:S01]  /*1d6e0*/  IMAD.MOV.U32 R114, RZ, RZ, R157 ;  /* 0x000000ffff727224 */ /* 0x000fe200078e009d */
[----:B------:R-:W-:Y:S01]  /*1d6f0*/  MOV R113, R158 ;  /* 0x0000009e00717202 */ /* 0x000fe20000000f00 */
[----:B------:R-:W-:Y:S01]  /*1d700*/  IMAD.MOV.U32 R60, RZ, RZ, R159 ;  /* 0x000000ffff3c7224 */ /* 0x000fe200078e009f */
[----:B------:R-:W-:Y:S01]  /*1d710*/  MOV R123, R164 ;  /* 0x000000a4007b7202 */ /* 0x000fe20000000f00 */
[----:B------:R-:W3:Y:S01]  /*1d720*/  LDSM.16.MT88.4 R156, [R209+0x11800] ;  /* 0x01180000d19c783b */ /* 0x000ee20000004200 */
[----:B------:R-:W-:Y:S01]  /*1d730*/  IMAD.MOV.U32 R164, RZ, RZ, R132 ;  /* 0x000000ffffa47224 */ /* 0x000fe200078e0084 */
[----:B------:R-:W-:Y:S01]  /*1d740*/  MOV R59, R185 ;  /* 0x000000b9003b7202 */ /* 0x000fe20000000f00 */
[----:B------:R-:W-:Y:S01]  /*1d750*/  IMAD.MOV.U32 R58, RZ, RZ, R186 ;  /* 0x000000ffff3a7224 */ /* 0x000fe200078e00ba */
[----:B------:R-:W-:Y:S01]  /*1d760*/  MOV R57, R187 ;  /* 0x000000bb00397202 */ /* 0x000fe20000000f00 */
[----:B------:R-:W-:Y:S01]  /*1d770*/  IMAD.MOV.U32 R56, RZ, RZ, R184 ;  /* 0x000000ffff387224 */ /* 0x000fe200078e00b8 */
[----:B------:R-:W-:Y:S01]  /*1d780*/  MOV R171, R126 ;  /* 0x0000007e00ab7202 */ /* 0x000fe20000000f00 */
[----:B--2---:R-:W-:Y:S01]  /*1d790*/  FFMA.FTZ R3, R17, R0, -R2 ;  /* 0x0000000011037223 */ /* 0x004fe20000010802 */
[----:B------:R-:W-:Y:S03]  /*1d7a0*/  HMMA.16816.F32.BF16 R184, R4, R32, R72 ;  /* 0x0000002004b8723c */ /* 0x000fe60000041848 */
[----:B------:R2:W-:Y:S01]  /*1d7b0*/  MUFU.EX2 R17, R3 ;  /* 0x0000000300117308 */ /* 0x0005e20000000800 */
[----:B------:R-:W-:-:S03]  /*1d7c0*/  MOV R61, R164 ;  /* 0x000000a4003d7202 */ /* 0x000fc60000000f00 */
[----:B------:R-:W-:Y:S01]  /*1d7d0*/  IMAD.MOV.U32 R74, RZ, RZ, R63 ;  /* 0x000000ffff4a7224 */ /* 0x000fe200078e003f */
[----:B------:R-:W-:Y:S02]  /*1d7e0*/  MOV R75, R112 ;  /* 0x00000070004b7202 */ /* 0x000fe40000000f00 */
[----:B------:R-:W-:Y:S01]  /*1d7f0*/  MOV R164, R16 ;  /* 0x0000001000a47202 */ /* 0x000fe20000000f00 */
[C---:B------:R-:W-:Y:S01]  /*1d800*/  HMMA.16816.F32.BF16 R32, R4.reuse, R34, R52 ;  /* 0x000000220420723c */ /* 0x040fe20000041834 */
[----:B--2---:R-:W-:Y:S01]  /*1d810*/  FFMA.FTZ R3, R62, R0, -R2 ;  /* 0x000000003e037223 */ /* 0x004fe20000010802 */
[----:B------:R-:W-:Y:S02]  /*1d820*/  IMAD.MOV.U32 R62, RZ, RZ, R248 ;  /* 0x000000ffff3e7224 */ /* 0x000fe400078e00f8 */
[----:B------:R-:W-:Y:S01]  /*1d830*/  IMAD.MOV.U32 R248, RZ, RZ, R171 ;  /* 0x000000fffff87224 */ /* 0x000fe200078e00ab */
[----:B------:R2:W3:Y:S02]  /*1d840*/  MUFU.EX2 R16, R3 ;  /* 0x0000000300107308 */ /* 0x0004e40000000800 */
[----:B------:R-:W-:Y:S01]  /*1d850*/  MOV R53, R61 ;  /* 0x0000003d00357202 */ /* 0x000fe20000000f00 */
[----:B------:R-:W-:Y:S01]  /*1d860*/  IMAD.MOV.U32 R61, RZ, RZ, R248 ;  /* 0x000000ffff3d7224 */ /* 0x000fe200078e00f8 */
[----:B------:R-:W-:Y:S01]  /*1d870*/  MOV R169, R124 ;  /* 0x0000007c00a97202 */ /* 0x000fe20000000f00 */
[----:B------:R-:W-:Y:S01]  /*1d880*/  IMAD.MOV.U32 R170, RZ, RZ, R125 ;  /* 0x000000ffffaa7224 */ /* 0x000fe200078e007d */
[----:B-1----:R-:W-:Y:S01]  /*1d890*/  HMMA.16816.F32.BF16 R152, R4, R24, R68 ;  /* 0x000000180498723c */ /* 0x002fe20000041844 */
[----:B------:R-:W-:-:S02]  /*1d8a0*/  IMAD.MOV.U32 R132, RZ, RZ, R127 ;  /* 0x000000ffff847224 */ /* 0x000fc400078e007f */
[-CC-:B--2---:R-:W-:Y:S01]  /*1d8b0*/  FFMA.FTZ R3, R74, R0.reuse, -R2.reuse ;  /* 0x000000004a037223 */ /* 0x184fe20000010802 */
[----:B------:R-:W-:Y:S02]  /*1d8c0*/  FFMA.FTZ R0, R75, R0, -R2 ;  /* 0x000000004b007223 */ /* 0x000fe40000010802 */
[----:B------:R-:W-:Y:S01]  /*1d8d0*/  HMMA.16816.F32.BF16 R124, R4, R20, R64 ;  /* 0x00000014047c723c */ /* 0x000fe20000041840 */
[----:B------:R-:W-:Y:S01]  /*1d8e0*/  LDSM.16.MT88.4 R64, [R209+0x13800] ;  /* 0x01380000d140783b */ /* 0x000fe20000004200 */
[----:B------:R-:W-:Y:S01]  /*1d8f0*/  MUFU.EX2 R248, R0 ;  /* 0x0000000000f87308 */ /* 0x000fe20000000800 */
[----:B------:R-:W-:-:S03]  /*1d900*/  MOV R79, R120 ;  /* 0x00000078004f7202 */ /* 0x000fc60000000f00 */
[C---:B------:R-:W-:Y:S01]  /*1d910*/  HMMA.16816.F32.BF16 R24, R4.reuse, R26, R48 ;  /* 0x0000001a0418723c */ /* 0x040fe20000041830 */
[----:B------:R-:W1:Y:S03]  /*1d920*/  LDSM.16.MT88.4 R48, [R212+0x11800] ;  /* 0x01180000d430783b */ /* 0x000e660000004200 */
[----:B------:R-:W2:Y:S01]  /*1d930*/  MUFU.EX2 R3, R3 ;  /* 0x0000000300037308 */ /* 0x000ea20000000800 */
        /* <DEDUP_REMOVED lines=8> */
[C---:B------:R-:W-:Y:S01]  /*1d9c0*/  HMMA.16816.F32.BF16 R164, R4.reuse, R28, R92 ;  /* 0x0000001c04a4723c */ /* 0x040fe2000004185c */
[----:B------:R-:W1:Y:S01]  /*1d9d0*/  LDSM.16.MT88.4 R72, [R210+0x13800] ;  /* 0x01380000d248783b */ /* 0x000e620000004200 */
[----:B------:R-:W-:Y:S01]  /*1d9e0*/  MOV R168, R132 ;  /* 0x0000008400a87202 */ /* 0x000fe20000000f00 */
[----:B------:R-:W-:Y:S01]  /*1d9f0*/  IMAD.MOV.U32 R169, RZ, RZ, R133 ;  /* 0x000000ffffa97224 */ /* 0x000fe200078e0085 */
[----:B------:R-:W-:Y:S01]  /*1da00*/  MOV R170, R134 ;  /* 0x0000008600aa7202 */ /* 0x000fe20000000f00 */
[----:B------:R-:W-:Y:S01]  /*1da10*/  IMAD.MOV.U32 R171, RZ, RZ, R135 ;  /* 0x000000ffffab7224 */ /* 0x000fe200078e0087 */
        /* <DEDUP_REMOVED lines=12> */
[C---:B----4-:R-:W-:Y:S01]  /*1dae0*/  HMMA.16816.F32.BF16 R132, R4.reuse, R12, R40 ;  /* 0x0000000c0484723c */ /* 0x050fe20000041828 */
[----:B------:R-:W-:Y:S01]  /*1daf0*/  MOV R68, R57 ;  /* 0x0000003900447202 */ /* 0x000fe20000000f00 */
[----:B------:R-:W-:Y:S04]  /*1db00*/  LDSM.16.MT88.4 R40, [R210+0x11800] ;  /* 0x01180000d228783b */ /* 0x000fe80000004200 */
[C---:B---3--:R-:W-:Y:S01]  /*1db10*/  HMMA.16816.F32.BF16 R168, R4.reuse, R8, R88 ;  /* 0x0000000804a8723c */ /* 0x048fe20000041858 */
[----:B------:R-:W-:Y:S05]  /*1db20*/  LDSM.16.MT88.4 R88, [R211+0x13800] ;  /* 0x01380000d358783b */ /* 0x000fea0000004200 */
[C---:B------:R-:W-:Y:S06]  /*1db30*/  HMMA.16816.F32.BF16 R20, R4.reuse, R22, R44 ;  /* 0x000000160414723c */ /* 0x040fec000004182c */
[C---:B------:R-:W-:Y:S06]  /*1db40*/  HMMA.16816.F32.BF16 R12, R4.reuse, R14, R84 ;  /* 0x0000000e040c723c */ /* 0x040fec0000041854 */
[----:B------:R-:W-:Y:S01]  /*1db50*/  HMMA.16816.F32.BF16 R8, R4, R10, R36 ;  /* 0x0000000a0408723c */ /* 0x000fe20000041824 */
[----:B------:R-:W-:-:S06]  /*1db60*/  MOV R85, R59 ;  /* 0x0000003b00557202 */ /* 0x000fcc0000000f00 */
[----:B------:R-:W-:Y:S01]  /*1db70*/  MOV R4, R147 ;  /* 0x0000009300047202 */ /* 0x000fe20000000f00 */
[----:B------:R-:W-:Y:S01]  /*1db80*/  IMAD.MOV.U32 R5, RZ, RZ, R146 ;  /* 0x000000ffff057224 */ /* 0x000fe200078e0092 */
[----:B------:R-:W-:Y:S01]  /*1db90*/  MOV R6, R145 ;  /* 0x0000009100067202 */ /* 0x000fe20000000f00 */
[----:B------:R-:W-:Y:S01]  /*1dba0*/  IMAD.MOV.U32 R7, RZ, RZ, R144 ;  /* 0x000000ffff077224 */ /* 0x000fe200078e0090 */
[----:B------:R-:W-:Y:S02]  /*1dbb0*/  F2FP.BF16.F32.PACK_AB R144, R246, R151 ;  /* 0x00000097f690723e */ /* 0x000fe400000010ff */
[----:B------:R-:W-:Y:S02]  /*1dbc0*/  F2FP.BF16.F32.PACK_AB R145, R16, R17 ;  /* 0x000000111091723e */ /* 0x000fe400000010ff */
[----:B------:R-:W-:Y:S02]  /*1dbd0*/  F2FP.BF16.F32.PACK_AB R146, R19, R148 ;  /* 0x000000941392723e */ /* 0x000fe400000010ff */
[----:B--2---:R-:W-:Y:S01]  /*1dbe0*/  F2FP.BF16.F32.PACK_AB R147, R248, R3 ;  /* 0x00000003f893723e */ /* 0x004fe200000010ff */
[----:B------:R-:W-:-:S02]  /*1dbf0*/  IMAD.MOV.U32 R86, RZ, RZ, R58 ;  /* 0x000000ffff567224 */ /* 0x000fc400078e003a */
[----:B------:R-:W-:Y:S02]  /*1dc00*/  IMAD.MOV.U32 R84, RZ, RZ, R56 ;  /* 0x000000ffff547224 */ /* 0x000fe400078e0038 */
[----:B------:R-:W2:Y:S02]  /*1dc10*/  LDSM.16.MT88.4 R56, [R211+0x11800] ;  /* 0x01180000d338783b */ /* 0x000ea40000004200 */
[C---:B------:R-:W-:Y:S06]  /*1dc20*/  HMMA.16816.F32.BF16 R160, R144.reuse, R156, R160 ;  /* 0x0000009c90a0723c */ /* 0x040fec00000418a0 */
[C---:B------:R-:W-:Y:S01]  /*1dc30*/  HMMA.16816.F32.BF16 R156, R144.reuse, R158, R96 ;  /* 0x0000009e909c723c */ /* 0x040fe20000041860 */
[----:B------:R-:W3:Y:S01]  /*1dc40*/  LDSM.16.MT88.4 R96, [R209+0x15800] ;  /* 0x01580000d160783b */ /* 0x000ee20000004200 */
        /* <DEDUP_REMOVED lines=8> */
[C---:B-1----:R-:W-:Y:S06]  /*1dcd0*/  HMMA.16816.F32.BF16 R44, R144.reuse, R48, R108 ;  /* 0x00000030902c723c */ /* 0x042fec000004186c */
[----:B------:R-:W-:Y:S01]  /*1dce0*/  HMMA.16816.F32.BF16 R60, R144, R64, R204 ;  /* 0x00000040903c723c */ /* 0x000fe200000418cc */
[----:B------:R-:W-:-:S02]  /*1dcf0*/  MOV R111, R68 ;  /* 0x00000044006f7202 */ /* 0x000fc40000000f00 */
[----:B------:R-:W-:-:S03]  /*1dd00*/  MOV R0, R78 ;  /* 0x0000004e00007202 */ /* 0x000fc60000000f00 */
[----:B------:R-:W-:Y:S01]  /*1dd10*/  HMMA.16816.F32.BF16 R64, R144, R66, R4 ;  /* 0x000000429040723c */ /* 0x000fe20000041804 */
[----:B------:R-:W-:Y:S02]  /*1dd20*/  IMAD.MOV.U32 R204, RZ, RZ, R2 ;  /* 0x000000ffffcc7224 */ /* 0x000fe400078e0002 */
[----:B------:R-:W-:-:S04]  /*1dd30*/  IMAD.MOV.U32 R2, RZ, RZ, R79 ;  /* 0x000000ffff027224 */ /* 0x000fc800078e004f */
[----:B------:R-:W-:Y:S01]  /*1dd40*/  MOV R5, R69 ;  /* 0x0000004500057202 */ /* 0x000fe20000000f00 */
[----:B------:R-:W-:Y:S01]  /*1dd50*/  IMAD.MOV.U32 R6, RZ, RZ, R70 ;  /* 0x000000ffff067224 */ /* 0x000fe200078e0046 */
[----:B------:R-:W-:Y:S02]  /*1dd60*/  MOV R7, R71 ;  /* 0x0000004700077202 */ /* 0x000fe40000000f00 */
[----:B------:R-:W-:Y:S07]  /*1dd70*/  HMMA.16816.F32.BF16 R68, R144, R72, R200 ;  /* 0x000000489044723c */ /* 0x000fee00000418c8 */
[----:B------:R-:W-:Y:S01]  /*1dd80*/  IMAD.MOV.U32 R202, RZ, RZ, R76 ;  /* 0x000000ffffca7224 */ /* 0x000fe200078e004c */
[----:B------:R-:W-:-:S02]  /*1dd90*/  MOV R201, R77 ;  /* 0x0000004d00c97202 */ /* 0x000fc40000000f00 */
[C---:B------:R-:W-:Y:S06]  /*1dda0*/  HMMA.16816.F32.BF16 R76, R144.reuse, R80, R128 ;  /* 0x00000050904c723c */ /* 0x040fec0000041880 */
[----:B------:R-:W-:Y:S01]  /*1ddb0*/  HMMA.16816.F32.BF16 R72, R144, R74, R180 ;  /* 0x0000004a9048723c */ /* 0x000fe200000418b4 */
[----:B------:R-:W-:Y:S01]  /*1ddc0*/  MOV R200, R112 ;  /* 0x0000007000c87202 */ /* 0x000fe20000000f00 */
[----:B------:R-:W-:Y:S01]  /*1ddd0*/  IMAD.MOV.U32 R206, RZ, RZ, R94 ;  /* 0x000000ffffce7224 */ /* 0x000fe200078e005e */
[----:B------:R-:W-:-:S03]  /*1dde0*/  MOV R207, R93 ;  /* 0x0000005d00cf7202 */ /* 0x000fc60000000f00 */
[----:B--2---:R-:W-:Y:S01]  /*1ddf0*/  HMMA.16816.F32.BF16 R52, R144, R56, R52 ;  /* 0x000000389034723c */ /* 0x004fe20000041834 */
[----:B------:R-:W-:-:S05]  /*1de00*/  MOV R180, R113 ;  /* 0x0000007100b47202 */ /* 0x000fca0000000f00 */
[----:B------:R-:W-:Y:S01]  /*1de10*/  HMMA.16816.F32.BF16 R80, R144, R82, R176 ;  /* 0x000000529050723c */ /* 0x000fe200000418b0 */
[----:B------:R-:W-:Y:S01]  /*1de20*/  MOV R205, R95 ;  /* 0x0000005f00cd7202 */ /* 0x000fe20000000f00 */
[----:B------:R-:W-:Y:S01]  /*1de30*/  IMAD.MOV.U32 R110, RZ, RZ, R86 ;  /* 0x000000ffff6e7224 */ /* 0x000fe200078e0056 */
[----:B------:R-:W-:Y:S01]  /*1de40*/  MOV R108, R84 ;  /* 0x00000054006c7202 */ /* 0x000fe20000000f00 */
[----:B------:R-:W-:Y:S03]  /*1de50*/  LDSM.16.MT88.4 R128, [R209+0x17800] ;  /* 0x01780000d180783b */ /* 0x000fe60000004200 */
[----:B------:R-:W-:Y:S01]  /*1de60*/  MOV R178, R122 ;  /* 0x0000007a00b27202 */ /* 0x000fe20000000f00 */
[----:B------:R-:W-:Y:S01]  /*1de70*/  IMAD.MOV.U32 R177, RZ, RZ, R121 ;  /* 0x000000ffffb17224 */ /* 0x000fe200078e0079 */
[----:B------:R-:W-:-:S03]  /*1de80*/  MOV R179, R123 ;  /* 0x0000007b00b37202 */ /* 0x000fc60000000f00 */
[----:B------:R-:W-:Y:S01]  /*1de90*/  FADD.FTZ R2, R2, R177 ;  /* 0x000000b102027221 */ /* 0x000fe20000010000 */
[----:B------:R-:W-:Y:S01]  /*1dea0*/  FADD.FTZ R0, R0, R178 ;  /* 0x000000b200007221 */ /* 0x000fe20000010000 */
[----:B------:R-:W-:Y:S01]  /*1deb0*/  MOV R182, R115 ;  /* 0x0000007300b67202 */ /* 0x000fe20000000f00 */
[----:B------:R-:W-:Y:S02]  /*1dec0*/  IMAD.MOV.U32 R181, RZ, RZ, R114 ;  /* 0x000000ffffb57224 */ /* 0x000fe400078e0072 */
[----:B------:R-:W-:Y:S01]  /*1ded0*/  FADD.FTZ R2, R179, R2 ;  /* 0x00000002b3027221 */ /* 0x000fe20000010000 */
[----:B------:R-:W-:Y:S01]  /*1dee0*/  FADD.FTZ R0, R180, R0 ;  /* 0x00000000b4007221 */ /* 0x000fe20000010000 */
[C---:B------:R-:W-:Y:S01]  /*1def0*/  HMMA.16816.F32.BF16 R36, R144.reuse, R40, R100 ;  /* 0x000000289024723c */ /* 0x040fe20000041864 */
[----:B------:R-:W-:Y:S01]  /*1df00*/  MOV R183, R120 ;  /* 0x0000007800b77202 */ /* 0x000fe20000000f00 */
[----:B------:R-:W-:Y:S01]  /*1df10*/  FADD.FTZ R2, R181, R2 ;  /* 0x00000002b5027221 */ /* 0x000fe20000010000 */
[----:B------:R-:W-:Y:S01]  /*1df20*/  FADD.FTZ R0, R182, R0 ;  /* 0x00000000b6007221 */ /* 0x000fe20000010000 */
[----:B------:R-:W-:Y:S01]  /*1df30*/  MOV R109, R85 ;  /* 0x00000055006d7202 */ /* 0x000fe20000000f00 */
[----:B------:R-:W-:Y:S01]  /*1df40*/  LDSM.16.MT88.4 R112, [R212+0x15800] ;  /* 0x01580000d470783b */ /* 0x000fe20000004200 */
[C---:B------:R-:W-:Y:S01]  /*1df50*/  HMMA.16816.F32.BF16 R56, R144.reuse, R58, R192 ;  /* 0x0000003a9038723c */ /* 0x040fe200000418c0 */
[----:B------:R-:W-:Y:S01]  /*1df60*/  MOV R203, R87 ;  /* 0x0000005700cb7202 */ /* 0x000fe20000000f00 */
[----:B------:R-:W-:Y:S01]  /*1df70*/  FADD.FTZ R2, R183, R2 ;  /* 0x00000002b7027221 */ /* 0x000fe20000010000 */
[----:B------:R-:W-:Y:S03]  /*1df80*/  LDSM.16.MT88.4 R120, [R211+0x15800] ;  /* 0x01580000d378783b */ /* 0x000fe60000004200 */
[----:B------:R-:W-:Y:S01]  /*1df90*/  HMMA.16816.F32.BF16 R40, R144, R42, R104 ;  /* 0x0000002a9028723c */ /* 0x000fe20000041868 */
[----:B------:R-:W-:Y:S01]  /*1dfa0*/  IMAD.MOV.U32 R192, RZ, RZ, R92 ;  /* 0x000000ffffc07224 */ /* 0x000fe200078e005c */
[----:B------:R-:W1:Y:S01]  /*1dfb0*/  LDSM.16.MT88.4 R104, [R210+0x15800] ;  /* 0x01580000d268783b */ /* 0x000e620000004200 */
[----:B------:R-:W-:Y:S01]  /*1dfc0*/  IMAD.MOV.U32 R193, RZ, RZ, R5 ;  /* 0x000000ffffc17224 */ /* 0x000fe200078e0005 */
[----:B------:R-:W-:-:S02]  /*1dfd0*/  MOV R195, R6 ;  /* 0x0000000600c37202 */ /* 0x000fc40000000f00 */
[C---:B---3--:R-:W-:Y:S01]  /*1dfe0*/  HMMA.16816.F32.BF16 R92, R144.reuse, R96, R196 ;  /* 0x00000060905c723c */ /* 0x048fe200000418c4 */
[----:B------:R-:W-:Y:S01]  /*1dff0*/  MOV R194, R7 ;  /* 0x0000000700c27202 */ /* 0x000fe20000000f00 */
[----:B------:R-:W-:Y:S01]  /*1e000*/  FADD.FTZ R0, R200, R0 ;  /* 0x00000000c8007221 */ /* 0x000fe20000010000 */
[----:B------:R-:W-:Y:S03]  /*1e010*/  LDSM.16.MT88.4 R4, [R211+0x17800] ;  /* 0x01780000d304783b */ /* 0x000fe60000004200 */
[C---:B------:R-:W-:Y:S01]  /*1e020*/  HMMA.16816.F32.BF16 R84, R144.reuse, R88, R136 ;  /* 0x000000589054723c */ /* 0x040fe20000041888 */
[----:B------:R-:W2:Y:S05]  /*1e030*/  LDSM.16.MT88.4 R136, [R210+0x17800] ;  /* 0x01780000d288783b */ /* 0x000eaa0000004200 */
[----:B------:R-:W-:Y:S01]  /*1e040*/  HMMA.16816.F32.BF16 R96, R144, R98, R140 ;  /* 0x000000629060723c */ /* 0x000fe2000004188c */
[----:B------:R-:W3:Y:S01]  /*1e050*/  LDSM.16.MT88.4 R140, [R212+0x17800] ;  /* 0x01780000d48c783b */ /* 0x000ee20000004200 */
[----:B------:R-:W-:Y:S01]  /*1e060*/  FADD.FTZ R2, R201, R2 ;  /* 0x00000002c9027221 */ /* 0x000fe20000010000 */
[----:B------:R-:W-:-:S03]  /*1e070*/  FADD.FTZ R0, R202, R0 ;  /* 0x00000000ca007221 */ /* 0x000fc60000010000 */
        /* <DEDUP_REMOVED lines=13> */
[----:B------:R-:W-:Y:S01]  /*1e150*/  FADD.FTZ R0, R17, R0 ;  /* 0x0000000011007221 */ /* 0x000fe20000010000 */
[----:B-1----:R-:W-:Y:S02]  /*1e160*/  HMMA.16816.F32.BF16 R100, R144, R104, R188 ;  /* 0x000000689064723c */ /* 0x002fe400000418bc */
[----:B------:R-:W-:Y:S01]  /*1e170*/  FADD.FTZ R246, R246, R2 ;  /* 0x00000002f6f67221 */ /* 0x000fe20000010000 */
[----:B------:R-:W-:-:S03]  /*1e180*/  FADD.FTZ R0, R16, R0 ;  /* 0x0000000010007221 */ /* 0x000fc60000010000 */
[----:B------:R-:W-:Y:S01]  /*1e190*/  HMMA.16816.F32.BF16 R48, R144, R50, R116 ;  /* 0x000000329030723c */ /* 0x000fe20000041874 */
[----:B------:R-:W-:Y:S01]  /*1e1a0*/  FADD.FTZ R246, R148, R246 ;  /* 0x000000f694f67221 */ /* 0x000fe20000010000 */
[----:B------:R-:W-:-:S04]  /*1e1b0*/  FADD.FTZ R0, R3, R0 ;  /* 0x0000000003007221 */ /* 0x000fc80000010000 */
[----:B------:R-:W-:Y:S01]  /*1e1c0*/  HMMA.16816.F32.BF16 R104, R144, R106, R108 ;  /* 0x0000006a9068723c */ /* 0x000fe2000004186c */
[----:B------:R-:W-:-:S05]  /*1e1d0*/  FADD.FTZ R246, R19, R246 ;  /* 0x000000f613f67221 */ /* 0x000fca0000010000 */
[----:B------:R-:W-:Y:S01]  /*1e1e0*/  HMMA.16816.F32.BF16 R108, R144, R112, R184 ;  /* 0x00000070906c723c */ /* 0x000fe200000418b8 */
[----:B------:R-:W-:-:S05]  /*1e1f0*/  FADD.FTZ R248, R248, R0 ;  /* 0x00000000f8f87221 */ /* 0x000fca0000010000 */
[C---:B------:R-:W-:Y:S06]  /*1e200*/  HMMA.16816.F32.BF16 R116, R144.reuse, R120, R152 ;  /* 0x000000789074723c */ /* 0x040fec0000041898 */
[C---:B------:R-:W-:Y:S06]  /*1e210*/  HMMA.16816.F32.BF16 R124, R144.reuse, R128, R124 ;  /* 0x00000080907c723c */ /* 0x040fec000004187c */
[C---:B--2---:R-:W-:Y:S06]  /*1e220*/  HMMA.16816.F32.BF16 R132, R144.reuse, R136, R132 ;  /* 0x000000889084723c */ /* 0x044fec0000041884 */
        /* <DEDUP_REMOVED lines=11> */
[----:B------:R-:W2:Y:S04]  /*1e2e0*/  LDL.LU R193, [R1+0x4] ;  /* 0x0000040001c17983 */ /* 0x000ea80000300800 */
[----:B------:R-:W3:Y:S04]  /*1e2f0*/  LDL.LU R194, [R1+0xc] ;  /* 0x00000c0001c27983 */ /* 0x000ee80000300800 */
[----:B------:R-:W4:Y:S01]  /*1e300*/  LDL R195, [R1+0x10] ;  /* 0x0000100001c37983 */ /* 0x000f220000100800 */
[----:B------:R-:W-:Y:S01]  /*1e310*/  MOV R152, R18 ;  /* 0x0000001200987202 */ /* 0x000fe20000000f00 */
[----:B------:R-:W-:Y:S01]  /*1e320*/  IMAD.MOV.U32 R151, RZ, RZ, R150 ;  /* 0x000000ffff977224 */ /* 0x000fe200078e0096 */
[----:B------:R-:W1:Y:S02]  /*1e330*/  S2R R0, SR_TID.X ;  /* 0x0000000000007919 */ /* 0x000e640000002100 */
[----:B-1----:R-:W-:-:S05]  /*1e340*/  LOP3.LUT R0, R0, 0x3, RZ, 0xc0, !PT ;  /* 0x0000000300007812 */ /* 0x002fca00078ec0ff */
[----:B--2---:R-:W-:Y:S02]  /*1e350*/  IMAD R0, R0, -0x2, R193 ;  /* 0xfffffffe00007824 */ /* 0x004fe400078e02c1 */
[----:B---3--:R-:W-:-:S03]  /*1e360*/  VIADD R238, R194, 0xfffffffe ;  /* 0xfffffffec2ee7836 */ /* 0x008fc60000000000 */
[----:B----4-:R-:W-:Y:S02]  /*1e370*/  IADD3 R251, R236, R0, -R195 ;  /* 0x00000000ecfb7210 */ /* 0x010fe40007ffe8c3 */
.L_x_4861:
        /* <DEDUP_REMOVED lines=11> */
[----:B-1----:R-:W-:Y:S02]  /*1e430*/  R2UR UR4, R2 ;  /* 0x00000000020472ca */ /* 0x002fe400000e0000 */
        /* <DEDUP_REMOVED lines=8> */
[----:B--2---:R-:W2:Y:S01]  /*1e4c0*/  LD.E R4, desc[UR4][R154.64+0x170] ;  /* 0x000170049a047980 */ /* 0x004ea2000c101900 */
[----:B------:R-:W-:Y:S02]  /*1e4d0*/  R2UR UR8, R2 ;  /* 0x00000000020872ca */ /* 0x000fe400000e0000 */
[----:B------:R-:W-:Y:S02]  /*1e4e0*/  R2UR UR9, R3 ;  /* 0x00000000030972ca */ /* 0x000fe400000e0000 */
[-C--:B--2---:R-:W-:Y:S02]  /*1e4f0*/  IABS R0, R4.reuse ;  /* 0x0000000400007213 */ /* 0x084fe40000000000 */
[-C--:B------:R-:W-:Y:S02]  /*1e500*/  IABS R9, R4.reuse ;  /* 0x0000000400097213 */ /* 0x080fe40000000000 */
[----:B------:R-:W1:Y:S01]  /*1e510*/  I2F.RP R6, R0 ;  /* 0x0000000000067306 */ /* 0x000e620000209400 */
[-C--:B------:R-:W-:Y:S02]  /*1e520*/  LOP3.LUT R12, R12, R4.reuse, RZ, 0x3c, !PT ;  /* 0x000000040c0c7212 */ /* 0x080fe400078e3cff */
[----:B------:R-:W-:Y:S01]  /*1e530*/  IMAD.MOV R9, RZ, RZ, -R9 ;  /* 0x000000ffff097224 */ /* 0x000fe200078e0a09 */
[----:B------:R-:W-:Y:S04]  /*1e540*/  LOP3.LUT R10, R10, R4, RZ, 0x3c, !PT ;  /* 0x000000040a0a7212 */ /* 0x000fe800078e3cff */
[----:B------:R-:W-:Y:S02]  /*1e550*/  ISETP.GE.AND P0, PT, R10, RZ, PT ;  /* 0x000000ff0a00720c */ /* 0x000fe40003f06270 */
        /* <DEDUP_REMOVED lines=28> */
[CC--:B------:R-:W-:Y:S01]  /*1e720*/  LEA R10, P1, R5.reuse, R240.reuse, 0x2 ;  /* 0x000000f0050a7211 */ /* 0x0c0fe200078210ff */
[----:B------:R-:W2:Y:S01]  /*1e730*/  LD.E.64 R6, desc[UR4][R154.64+0x40] ;  /* 0x000040049a067980 */ /* 0x000ea2000c101b00 */
[C---:B------:R-:W-:Y:S02]  /*1e740*/  LEA R8, P0, R0.reuse, R240, 0x2 ;  /* 0x000000f000087211 */ /* 0x040fe400078010ff */
[-C--:B------:R-:W-:Y:S02]  /*1e750*/  LEA.HI.X.SX32 R11, R5, R241.reuse, 0x2, P1 ;  /* 0x000000f1050b7211 */ /* 0x080fe400008f16ff */
[C---:B------:R-:W-:Y:S01]  /*1e760*/  LEA.HI.X.SX32 R9, R0.reuse, R241, 0x2, P0 ;  /* 0x000000f100097211 */ /* 0x040fe200000f16ff */
[----:B------:R-:W-:Y:S02]  /*1e770*/  IMAD.IADD R0, R0, 0x1, -R5 ;  /* 0x0000000100007824 */ /* 0x000fe400078e0a05 */
[----:B------:R1:W3:Y:S02]  /*1e780*/  LD.E R12, desc[UR10][R10.64] ;  /* 0x0000000a0a0c7980 */ /* 0x0002e4000c101900 */
[----:B------:R-:W-:Y:S02]  /*1e790*/  IMAD R4, R4, R0, -0x40 ;  /* 0xffffffc004047424 */ /* 0x000fe400078e0200 */
[----:B------:R-:W3:Y:S03]  /*1e7a0*/  LD.E R11, desc[UR12][R8.64] ;  /* 0x0000000c080b7980 */ /* 0x000ee6000c101900 */
[----:B-1----:R-:W-:Y:S01]  /*1e7b0*/  SHF.R.S32.HI R10, RZ, 0x1f, R4 ;  /* 0x0000001fff0a7819 */ /* 0x002fe20000011404 */
[----:B------:R-:W4:Y:S01]  /*1e7c0*/  LD.E.64 R8, desc[UR8][R154.64+0x28] ;  /* 0x000028089a087980 */ /* 0x000f22000c101b00 */
[-C--:B--2---:R-:W-:Y:S02]  /*1e7d0*/  IMAD R0, R7, R4.reuse, RZ ;  /* 0x0000000407007224 */ /* 0x084fe400078e02ff */
[C---:B------:R-:W-:Y:S04]  /*1e7e0*/  IMAD.WIDE.U32 R4, R6.reuse, R4, RZ ;  /* 0x0000000406047225 */ /* 0x040fe800078e00ff */
[----:B------:R-:W-:Y:S04]  /*1e7f0*/  IMAD R6, R6, R10, R0 ;  /* 0x0000000a06067224 */ /* 0x000fe800078e0200 */
[----:B------:R-:W-:Y:S01]  /*1e800*/  IMAD.IADD R5, R5, 0x1, R6 ;  /* 0x0000000105057824 */ /* 0x000fe200078e0206 */
[----:B---3--:R-:W-:Y:S04]  /*1e810*/  IADD3 R11, -R11, R12, RZ ;  /* 0x0000000c0b0b7210 */ /* 0x008fe80007ffe1ff */
[----:B------:R-:W-:Y:S01]  /*1e820*/  SHF.R.S32.HI R6, RZ, 0x1f, R11 ;  /* 0x0000001fff067819 */ /* 0x000fe2000001140b */
[----:B----4-:R-:W-:Y:S02]  /*1e830*/  IMAD R0, R9, R11, RZ ;  /* 0x0000000b09007224 */ /* 0x010fe400078e02ff */
[----:B------:R-:W-:Y:S04]  /*1e840*/  IMAD.WIDE.U32 R4, R11, R8, R4 ;  /* 0x000000080b047225 */ /* 0x000fe800078e0004 */
[----:B------:R-:W-:Y:S02]  /*1e850*/  IMAD R8, R8, R6, R0 ;  /* 0x0000000608087224 */ /* 0x000fe400078e0200 */
[----:B------:R-:W-:Y:S02]  /*1e860*/  IMAD.MOV.U32 R0, RZ, RZ, R4 ;  /* 0x000000ffff007224 */ /* 0x000fe400078e0004 */
[----:B------:R-:W-:Y:S01]  /*1e870*/  IMAD.IADD R5, R5, 0x1, R8 ;  /* 0x0000000105057824 */ /* 0x000fe200078e0208 */
[----:B------:R-:W-:Y:S05]  /*1e880*/  BRA `(.L_x_4855) ;  /* 0x0000000000187947 */ /* 0x000fea0003800000 */
.L_x_4854:
[----:B-1----:R-:W-:Y:S02]  /*1e890*/  R2UR UR4, R2 ;  /* 0x00000000020472ca */ /* 0x002fe400000e0000 */
[----:B------:R-:W-:Y:S11]  /*1e8a0*/  R2UR UR5, R3 ;  /* 0x00000000030572ca */ /* 0x000ff600000e0000 */
[----:B------:R-:W-:Y:S02]  /*1e8b0*/  @!UPT UIADD3 URZ, URZ, URZ, URZ ;  /* 0x0000003f3f3ff290 */ /* 0x000fe4000fffe03f */
[----:B--2---:R-:W2:Y:S02]  /*1e8c0*/  LD.E R0, desc[UR4][R154.64+0x40] ;  /* 0x000040049a007980 */ /* 0x004ea4000c101900 */
[----:B--2---:R-:W-:Y:S05]  /*1e8d0*/  IMAD.U32 R0, R0, -0x40, RZ ;  /* 0xffffffc000007824 */ /* 0x004fea00078e00ff */
[----:B------:R-:W-:Y:S02]  /*1e8e0*/  SHF.R.S32.HI R5, RZ, 0x1f, R0 ;  /* 0x0000001fff057819 */ /* 0x000fe40000011400 */
.L_x_4855:
[----:B------:R-:W-:Y:S05]  /*1e8f0*/  BSYNC B0 ;  /* 0x0000000000007941 */ /* 0x000fea0003800000 */
.L_x_4853:
[C---:B------:R-:W-:Y:S01]  /*1e900*/  LOP3.LUT P6, RZ, R242.reuse, 0x1, RZ, 0xc0, !PT ;  /* 0x00000001f2ff7812 */ /* 0x040fe200078cc0ff */
[----:B------:R-:W-:Y:S01]  /*1e910*/  BSSY B1, `(.L_x_4856) ;  /* 0x0000241000017945 */ /* 0x000fe20003800000 */
[C---:B------:R-:W-:Y:S02]  /*1e920*/  LOP3.LUT P5, RZ, R242.reuse, 0x2, RZ, 0xc0, !PT ;  /* 0x00000002f2ff7812 */ /* 0x040fe400078ac0ff */
[C---:B------:R-:W-:Y:S02]  /*1e930*/  LOP3.LUT P4, RZ, R242.reuse, 0x4, RZ, 0xc0, !PT ;  /* 0x00000004f2ff7812 */ /* 0x040fe4000788c0ff */
[----:B------:R-:W-:Y:S02]  /*1e940*/  LOP3.LUT P3, RZ, R242, 0x8, RZ, 0xc0, !PT ;  /* 0x00000008f2ff7812 */ /* 0x000fe4000786c0ff */
[C---:B------:R-:W-:Y:S02]  /*1e950*/  LEA R236, P1, R0.reuse, R243, 0x1 ;  /* 0x000000f300ec7211 */ /* 0x040fe400078208ff */
[CC--:B------:R-:W-:Y:S02]  /*1e960*/  IADD3 R4, P0, R0.reuse, R250.reuse, RZ ;  /* 0x000000fa00047210 */ /* 0x0c0fe40007f1e0ff */
[----:B------:R-:W-:Y:S02]  /*1e970*/  LEA.HI.X R237, R0, R239, R5, 0x1, P1 ;  /* 0x000000ef00ed7211 */ /* 0x000fe400008f0c05 */
[----:B------:R-:W-:Y:S01]  /*1e980*/  @P6 R2UR UR4, R2 ;  /* 0x00000000020462ca */ /* 0x000fe200000e0000 */
[--C-:B------:R-:W-:Y:S01]  /*1e990*/  IMAD.X R5, R5, 0x1, R252.reuse, P0 ;  /* 0x0000000105057824 */ /* 0x100fe200000e06fc */
[CC--:B------:R-:W-:Y:S02]  /*1e9a0*/  @P6 LEA R28, P0, R4.reuse, R243.reuse, 0x1 ;  /* 0x000000f3041c6211 */ /* 0x0c0fe400078008ff */
[C---:B------:R-:W-:Y:S02]  /*1e9b0*/  @P5 LEA R26, P2, R4.reuse, R243, 0x1 ;  /* 0x000000f3041a5211 */ /* 0x040fe400078408ff */
[CCC-:B------:R-:W-:Y:S02]  /*1e9c0*/  @P6 LEA.HI.X R29, R4.reuse, R239.reuse, R5.reuse, 0x1, P0 ;  /* 0x000000ef041d6211 */ /* 0x1c0fe400000f0c05 */
[C-C-:B------:R-:W-:Y:S02]  /*1e9d0*/  @P5 LEA.HI.X R27, R4.reuse, R239, R5.reuse, 0x1, P2 ;  /* 0x000000ef041b5211 */ /* 0x140fe400010f0c05 */
[CC--:B------:R-:W-:Y:S02]  /*1e9e0*/  @P4 LEA R24, P1, R4.reuse, R243.reuse, 0x1 ;  /* 0x000000f304184211 */ /* 0x0c0fe400078208ff */
[C---:B------:R-:W-:Y:S02]  /*1e9f0*/  @P3 LEA R22, P0, R4.reuse, R243, 0x1 ;  /* 0x000000f304163211 */ /* 0x040fe400078008ff */
[CC--:B------:R-:W-:Y:S02]  /*1ea00*/  IADD3 R0, P2, R4.reuse, R250.reuse, RZ ;  /* 0x000000fa04007210 */ /* 0x0c0fe40007f5e0ff */
[CCC-:B------:R-:W-:Y:S02]  /*1ea10*/  @P4 LEA.HI.X R25, R4.reuse, R239.reuse, R5.reuse, 0x1, P1 ;  /* 0x000000ef04194211 */ /* 0x1c0fe400008f0c05 */
[----:B------:R-:W-:Y:S01]  /*1ea20*/  @P3 LEA.HI.X R23, R4, R239, R5, 0x1, P0 ;  /* 0x000000ef04173211 */ /* 0x000fe200000f0c05 */
[--C-:B------:R-:W-:Y:S01]  /*1ea30*/  IMAD.X R5, R5, 0x1, R252.reuse, P2 ;  /* 0x0000000105057824 */ /* 0x100fe200010e06fc */
[CC--:B------:R-:W-:Y:S02]  /*1ea40*/  @P6 LEA R20, P0, R0.reuse, R243.reuse, 0x1 ;  /* 0x000000f300146211 */ /* 0x0c0fe400078008ff */
[C---:B------:R-:W-:Y:S02]  /*1ea50*/  @P5 LEA R18, P2, R0.reuse, R243, 0x1 ;  /* 0x000000f300125211 */ /* 0x040fe400078408ff */
[CCC-:B------:R-:W-:Y:S02]  /*1ea60*/  @P6 LEA.HI.X R21, R0.reuse, R239.reuse, R5.reuse, 0x1, P0 ;  /* 0x000000ef00156211 */ /* 0x1c0fe400000f0c05 */
[C-C-:B------:R-:W-:Y:S02]  /*1ea70*/  @P5 LEA.HI.X R19, R0.reuse, R239, R5.reuse, 0x1, P2 ;  /* 0x000000ef00135211 */ /* 0x140fe400010f0c05 */
[CC--:B------:R-:W-:Y:S02]  /*1ea80*/  @P4 LEA R16, P1, R0.reuse, R243.reuse, 0x1 ;  /* 0x000000f300104211 */ /* 0x0c0fe400078208ff */
[C---:B------:R-:W-:Y:S02]  /*1ea90*/  @P3 LEA R14, P0, R0.reuse, R243, 0x1 ;  /* 0x000000f3000e3211 */ /* 0x040fe400078008ff */
[----:B------:R-:W-:Y:S02]  /*1eaa0*/  @P6 R2UR UR5, R3 ;  /* 0x00000000030562ca */ /* 0x000fe400000e0000 */
[C---:B------:R-:W-:Y:S02]  /*1eab0*/  IADD3 R4, P2, R0.reuse, R250, RZ ;  /* 0x000000fa00047210 */ /* 0x040fe40007f5e0ff */
[CCC-:B------:R-:W-:Y:S02]  /*1eac0*/  @P4 LEA.HI.X R17, R0.reuse, R239.reuse, R5.reuse, 0x1, P1 ;  /* 0x000000ef00114211 */ /* 0x1c0fe400008f0c05 */
[----:B------:R-:W-:Y:S01]  /*1ead0*/  @P3 LEA.HI.X R15, R0, R239, R5, 0x1, P0 ;  /* 0x000000ef000f3211 */ /* 0x000fe200000f0c05 */
[----:B------:R-:W-:Y:S01]  /*1eae0*/  IMAD.X R5, R5, 0x1, R252, P2 ;  /* 0x0000000105057824 */ /* 0x000fe200010e06fc */
[----:B------:R-:W-:Y:S02]  /*1eaf0*/  @P6 LEA R12, P0, R4, R243, 0x1 ;  /* 0x000000f3040c6211 */ /* 0x000fe400078008ff */
[----:B------:R-:W-:Y:S02]  /*1eb00*/  @P5 R2UR UR8, R2 ;  /* 0x00000000020852ca */ /* 0x000fe400000e0000 */
[C---:B------:R-:W-:Y:S01]  /*1eb10*/  @P5 R2UR UR9, R3.reuse ;  /* 0x00000000030952ca */ /* 0x040fe200000e0000 */
[----:B------:R-:W-:Y:S01]  /*1eb20*/  @!PT LDS RZ, [RZ] ;  /* 0x00000000fffff984 */ /* 0x000fe20000000800 */
[----:B------:R-:W-:Y:S01]  /*1eb30*/  @!PT LDS RZ, [RZ] ;  /* 0x00000000fffff984 */ /* 0x000fe20000000800 */
[----:B------:R-:W-:Y:S01]  /*1eb40*/  @!PT LDS RZ, [RZ] ;  /* 0x00000000fffff984 */ /* 0x000fe20000000800 */
[----:B------:R-:W-:Y:S01]  /*1eb50*/  @P6 LDGSTS.E.BYPASS.LTC128B.128 [R235+0x10000], desc[UR4][R236.64] ;  /* 0x10000000eceb6fae */ /* 0x000fe2000b901d44 */
[C-C-:B------:R-:W-:Y:S02]  /*1eb60*/  @P6 LEA.HI.X R13, R4.reuse, R239, R5.reuse, 0x1, P0 ;  /* 0x000000ef040d6211 */ /* 0x140fe400000f0c05 */
[CC--:B------:R-:W-:Y:S01]  /*1eb70*/  @P5 LEA R10, P2, R4.reuse, R243.reuse, 0x1 ;  /* 0x000000f3040a5211 */ /* 0x0c0fe200078408ff */
[----:B------:R-:W-:Y:S01]  /*1eb80*/  @!P6 STS.128 [R235+0x10000], RZ ;  /* 0x010000ffeb00e388 */ /* 0x000fe20000000c00 */
[CC--:B------:R-:W-:Y:S02]  /*1eb90*/  @P4 LEA R8, P1, R4.reuse, R243.reuse, 0x1 ;  /* 0x000000f304084211 */ /* 0x0c0fe400078208ff */
[C---:B------:R-:W-:Y:S01]  /*1eba0*/  @P3 LEA R6, P0, R4.reuse, R243, 0x1 ;  /* 0x000000f304063211 */ /* 0x040fe200078008ff */
[--C-:B------:R-:W-:Y:S01]  /*1ebb0*/  IMAD.MOV.U32 R243, RZ, RZ, R236.reuse ;  /* 0x000000fffff37224 */ /* 0x100fe200078e00ec */
[CCC-:B------:R-:W-:Y:S02]  /*1ebc0*/  @P5 LEA.HI.X R11, R4.reuse, R239.reuse, R5.reuse, 0x1, P2 ;  /* 0x000000ef040b5211 */ /* 0x1c0fe400010f0c05 */
[CCC-:B------:R-:W-:Y:S02]  /*1ebd0*/  @P4 LEA.HI.X R9, R4.reuse, R239.reuse, R5.reuse, 0x1, P1 ;  /* 0x000000ef04094211 */ /* 0x1c0fe400008f0c05 */
[----:B------:R-:W-:Y:S01]  /*1ebe0*/  @P3 LEA.HI.X R7, R4, R239, R5, 0x1, P0 ;  /* 0x000000ef04073211 */ /* 0x000fe200000f0c05 */
[--C-:B------:R-:W-:Y:S01]  /*1ebf0*/  @P5 IMAD.MOV.U32 R4, RZ, RZ, R236.reuse ;  /* 0x000000ffff045224 */ /* 0x100fe200078e00ec */
[C---:B------:R-:W-:Y:S01]  /*1ec00*/  @P4 R2UR UR4, R2.reuse ;  /* 0x00000000020442ca */ /* 0x040fe200000e0000 */
[--C-:B------:R-:W-:Y:S01]  /*1ec10*/  @P5 IMAD.MOV.U32 R5, RZ, RZ, R237.reuse ;  /* 0x000000ffff055224 */ /* 0x100fe200078e00ed */
[C---:B------:R-:W-:Y:S01]  /*1ec20*/  @P4 R2UR UR5, R3.reuse ;  /* 0x00000000030542ca */ /* 0x040fe200000e0000 */
[--C-:B------:R-:W-:Y:S01]  /*1ec30*/  IMAD.MOV.U32 R239, RZ, RZ, R237.reuse ;  /* 0x000000ffffef7224 */ /* 0x100fe200078e00ed */
        /* <DEDUP_REMOVED lines=8> */
[C---:B------:R-:W-:Y:S02]  /*1ecc0*/  @P6 R2UR UR11, R3.reuse ;  /* 0x00000000030b62ca */ /* 0x040fe400000e0000 */
[----:B------:R-:W-:Y:S02]  /*1ecd0*/  @P3 R2UR UR14, R2 ;  /* 0x00000000020e32ca */ /* 0x000fe400000e0000 */
[C---:B------:R-:W-:Y:S02]  /*1ece0*/  @P3 R2UR UR15, R3.reuse ;  /* 0x00000000030f32ca */ /* 0x040fe400000e0000 */
[----:B------:R-:W-:Y:S01]  /*1ecf0*/  ISETP.GE.AND P0, PT, R238, 0x1, PT ;  /* 0x00000001ee00780c */ /* 0x000fe20003f06270 */
[--C-:B-1----:R-:W-:Y:S02]  /*1ed00*/  @P4 IMAD.MOV.U32 R4, RZ, RZ, R236.reuse ;  /* 0x000000ffff044224 */ /* 0x102fe400078e00ec */
[--C-:B------:R-:W-:Y:S05]  /*1ed10*/  @P4 IMAD.MOV.U32 R5, RZ, RZ, R237.reuse ;  /* 0x000000ffff054224 */ /* 0x100fea00078e00ed */
[----:B------:R-:W-:Y:S01]  /*1ed20*/  @!PT LDS RZ, [RZ] ;  /* 0x00000000fffff984 */ /* 0x000fe20000000800 */
[----:B------:R-:W-:Y:S01]  /*1ed30*/  @!PT LDS RZ, [RZ] ;  /* 0x00000000fffff984 */ /* 0x000fe20000000800 */
[----:B------:R-:W-:Y:S01]  /*1ed40*/  @!PT LDS RZ, [RZ] ;  /* 0x00000000fffff984 */ /* 0x000fe20000000800 */
[----:B------:R1:W-:Y:S04]  /*1ed50*/  @P4 LDGSTS.E.BYPASS.LTC128B.128 [R235+0x14000], desc[UR4][R4.64+0x100] ;  /* 0x1400010004eb4fae */ /* 0x0003e8000b901d44 */
[----:B------:R-:W-:Y:S01]  /*1ed60*/  @!P4 STS.128 [R235+0x14000], RZ ;  /* 0x014000ffeb00c388 */ /* 0x000fe20000000c00 */
[----:B-1----:R-:W-:Y:S02]  /*1ed70*/  @P3 IMAD.MOV.U32 R4, RZ, RZ, R236 ;  /* 0x000000ffff043224 */ /* 0x002fe400078e00ec */
[----:B------:R-:W-:Y:S05]  /*1ed80*/  @P3 IMAD.MOV.U32 R5, RZ, RZ, R237 ;  /* 0x000000ffff053224 */ /* 0x000fea00078e00ed */
        /* <DEDUP_REMOVED lines=73> */
[----:B-----5:R-:W-:Y:S04]  /*1f220*/  LDSM.16.M88.4 R32, [R215] ;  /* 0x00000000d720783b */ /* 0x020fe80000000200 */
[----:B-1----:R-:W-:Y:S04]  /*1f230*/  LDSM.16.M88.4 R16, [R208+0x8800] ;  /* 0x00880000d010783b */ /* 0x002fe80000000200 */
[----:B------:R-:W-:Y:S04]  /*1f240*/  LDSM.16.M88.4 R24, [R208+0x9000] ;  /* 0x00900000d018783b */ /* 0x000fe80000000200 */
[----:B--2---:R-:W3:Y:S04]  /*1f250*/  LDSM.16.M88.4 R8, [R208+0x8000] ;  /* 0x00800000d008783b */ /* 0x004ee80000000200 */
[----:B------:R-:W1:Y:S04]  /*1f260*/  LDSM.16.M88.4 R172, [R208+0x9800] ;  /* 0x00980000d0ac783b */ /* 0x000e680000000200 */
[----:B------:R-:W0:Y:S04]  /*1f270*/  LDGDEPBAR ;  /* 0x00000000000079af */ /* 0x000e280000000000 */
[----:B------:R-:W-:Y:S04]  /*1f280*/  LDSM.16.M88.4 R176, [R216] ;  /* 0x00000000d8b0783b */ /* 0x000fe80000000200 */
[----:B------:R-:W2:Y:S04]  /*1f290*/  LDSM.16.M88.4 R180, [R219] ;  /* 0x00000000dbb4783b */ /* 0x000ea80000000200 */
[----:B------:R-:W4:Y:S04]  /*1f2a0*/  LDSM.16.M88.4 R184, [R234] ;  /* 0x00000000eab8783b */ /* 0x000f280000000200 */
[----:B------:R-:W4:Y:S04]  /*1f2b0*/  LDSM.16.M88.4 R188, [R233] ;  /* 0x00000000e9bc783b */ /* 0x000f280000000200 */
[----:B------:R-:W4:Y:S04]  /*1f2c0*/  LDSM.16.M88.4 R192, [R232] ;  /* 0x00000000e8c0783b */ /* 0x000f280000000200 */
[----:B------:R-:W-:Y:S04]  /*1f2d0*/  LDSM.16.M88.4 R196, [R214+0x8000] ;  /* 0x00800000d6c4783b */ /* 0x000fe80000000200 */
[----:B------:R-:W-:Y:S01]  /*1f2e0*/  LDSM.16.M88.4 R200, [R217] ;  /* 0x00000000d9c8783b */ /* 0x000fe20000000200 */
[C---:B---3--:R-:W-:Y:S03]  /*1f2f0*/  HMMA.16816.F32.BF16 R4, R32.reuse, R8, RZ ;  /* 0x000000082004723c */ /* 0x048fe600000418ff */
[----:B------:R-:W-:Y:S03]  /*1f300*/  LDSM.16.M88.4 R204, [R213] ;  /* 0x00000000d5cc783b */ /* 0x000fe60000000200 */
[C---:B------:R-:W-:Y:S06]  /*1f310*/  HMMA.16816.F32.BF16 R8, R32.reuse, R10, RZ ;  /* 0x0000000a2008723c */ /* 0x040fec00000418ff */
[C---:B------:R-:W-:Y:S06]  /*1f320*/  HMMA.16816.F32.BF16 R12, R32.reuse, R16, RZ ;  /* 0x00000010200c723c */ /* 0x040fec00000418ff */
[C---:B------:R-:W-:Y:S06]  /*1f330*/  HMMA.16816.F32.BF16 R16, R32.reuse, R18, RZ ;  /* 0x000000122010723c */ /* 0x040fec00000418ff */
[C---:B------:R-:W-:Y:S06]  /*1f340*/  HMMA.16816.F32.BF16 R20, R32.reuse, R24, RZ ;  /* 0x000000182014723c */ /* 0x040fec00000418ff */
[C---:B------:R-:W-:Y:S06]  /*1f350*/  HMMA.16816.F32.BF16 R24, R32.reuse, R26, RZ ;  /* 0x0000001a2018723c */ /* 0x040fec00000418ff */
[C---:B-1----:R-:W-:Y:S06]  /*1f360*/  HMMA.16816.F32.BF16 R28, R32.reuse, R172, RZ ;  /* 0x000000ac201c723c */ /* 0x042fec00000418ff */
[----:B------:R-:W-:Y:S01]  /*1f370*/  HMMA.16816.F32.BF16 R32, R32, R174, RZ ;  /* 0x000000ae2020723c */ /* 0x000fe200000418ff */
[----:B------:R-:W1:Y:S05]  /*1f380*/  LDSM.16.M88.4 R172, [R218] ;  /* 0x00000000daac783b */ /* 0x000e6a0000000200 */
[C---:B--2---:R-:W-:Y:S06]  /*1f390*/  HMMA.16816.F32.BF16 R4, R176.reuse, R180, R4 ;  /* 0x000000b4b004723c */ /* 0x044fec0000041804 */
        /* <DEDUP_REMOVED lines=24> */
[----:B------:R-:W-:Y:S01]  /*1f520*/  LDSM.16.M88.4 R188, [R208+0xb800] ;  /* 0x00b80000d0bc783b */ /* 0x000fe20000000200 */
[C---:B------:R-:W-:Y:S06]  /*1f530*/  HMMA.16816.F32.BF16 R4, R200.reuse, R204, R4 ;  /* 0x000000ccc804723c */ /* 0x040fec0000041804 */
[C---:B------:R-:W-:Y:S01]  /*1f540*/  HMMA.16816.F32.BF16 R8, R200.reuse, R206, R8 ;  /* 0x000000cec808723c */ /* 0x040fe20000041808 */
[----:B------:R-:W-:Y:S05]  /*1f550*/  LDSM.16.M88.4 R204, [R231] ;  /* 0x00000000e7cc783b */ /* 0x000fea0000000200 */
[C---:B------:R-:W-:Y:S06]  /*1f560*/  HMMA.16816.F32.BF16 R12, R200.reuse, R176, R12 ;  /* 0x000000b0c80c723c */ /* 0x040fec000004180c */
        /* <DEDUP_REMOVED lines=14> */
[----:B------:R-:W2:Y:S05]  /*1f650*/  LDSM.16.M88.4 R184, [R228] ;  /* 0x00000000e4b8783b */ /* 0x000eaa0000000200 */
[C---:B---3--:R-:W-:Y:S06]  /*1f660*/  HMMA.16816.F32.BF16 R20, R172.reuse, R176, R20 ;  /* 0x000000b0ac14723c */ /* 0x048fec0000041814 */
[C---:B------:R-:W-:Y:S01]  /*1f670*/  HMMA.16816.F32.BF16 R24, R172.reuse, R178, R24 ;  /* 0x000000b2ac18723c */ /* 0x040fe20000041818 */
[----:B------:R-:W-:Y:S05]  /*1f680*/  LDSM.16.M88.4 R176, [R214+0xa000] ;  /* 0x00a00000d6b0783b */ /* 0x000fea0000000200 */
[C---:B------:R-:W-:Y:S06]  /*1f690*/  HMMA.16816.F32.BF16 R28, R172.reuse, R188, R28 ;  /* 0x000000bcac1c723c */ /* 0x040fec000004181c */
[----:B------:R-:W-:Y:S01]  /*1f6a0*/  HMMA.16816.F32.BF16 R32, R172, R190, R32 ;  /* 0x000000beac20723c */ /* 0x000fe20000041820 */
[----:B------:R-:W3:Y:S04]  /*1f6b0*/  LDSM.16.M88.4 R172, [R218+0x2000] ;  /* 0x00200000daac783b */ /* 0x000ee80000000200 */
[----:B------:R-:W3:Y:S01]  /*1f6c0*/  LDSM.16.M88.4 R188, [R214+0xa800] ;  /* 0x00a80000d6bc783b */ /* 0x000ee20000000200 */
        /* <DEDUP_REMOVED lines=35> */
[C---:B------:R-:W-:Y:S06]  /*1f900*/  HMMA.16816.F32.BF16 R28, R180.reuse, R188, R28 ;  /* 0x000000bcb41c723c */ /* 0x040fec000004181c */
[----:B------:R-:W-:Y:S01]  /*1f910*/  HMMA.16816.F32.BF16 R32, R180, R190, R32 ;  /* 0x000000beb420723c */ /* 0x000fe20000041820 */
[----:B------:R-:W3:Y:S04]  /*1f920*/  LDSM.16.M88.4 R180, [R227] ;  /* 0x00000000e3b4783b */ /* 0x000ee80000000200 */
[----:B------:R-:W3:Y:S01]  /*1f930*/  LDSM.16.M88.4 R188, [R226] ;  /* 0x00000000e2bc783b */ /* 0x000ee20000000200 */
[C---:B------:R-:W-:Y:S06]  /*1f940*/  HMMA.16816.F32.BF16 R4, R192.reuse, R200, R4 ;  /* 0x000000c8c004723c */ /* 0x040fec0000041804 */
[C---:B------:R-:W-:Y:S01]  /*1f950*/  HMMA.16816.F32.BF16 R8, R192.reuse, R202, R8 ;  /* 0x000000cac008723c */ /* 0x040fe20000041808 */
[----:B------:R-:W3:Y:S05]  /*1f960*/  LDSM.16.M88.4 R200, [R225] ;  /* 0x00000000e1c8783b */ /* 0x000eea0000000200 */
[C---:B----4-:R-:W-:Y:S06]  /*1f970*/  HMMA.16816.F32.BF16 R12, R192.reuse, R172, R12 ;  /* 0x000000acc00c723c */ /* 0x050fec000004180c */
        /* <DEDUP_REMOVED lines=37> */
[----:B------:R-:W4:Y:S05]  /*1fbd0*/  LDSM.16.M88.4 R200, [R208+0xf800] ;  /* 0x00f80000d0c8783b */ /* 0x000f2a0000000200 */
[C---:B------:R-:W-:Y:S06]  /*1fbe0*/  HMMA.16816.F32.BF16 R12, R192.reuse, R176, R12 ;  /* 0x000000b0c00c723c */ /* 0x040fec000004180c */
[C---:B------:R-:W-:Y:S01]  /*1fbf0*/  HMMA.16816.F32.BF16 R16, R192.reuse, R178, R16 ;  /* 0x000000b2c010723c */ /* 0x040fe20000041810 */
[----:B------:R-:W-:Y:S05]  /*1fc00*/  LDSM.16.M88.4 R176, [R216+0x6000] ;  /* 0x00600000d8b0783b */ /* 0x000fea0000000200 */
[C---:B-1----:R-:W-:Y:S06]  /*1fc10*/  HMMA.16816.F32.BF16 R20, R192.reuse, R196, R20 ;  /* 0x000000c4c014723c */ /* 0x042fec0000041814 */
[C---:B------:R-:W-:Y:S01]  /*1fc20*/  HMMA.16816.F32.BF16 R24, R192.reuse, R198, R24 ;  /* 0x000000c6c018723c */ /* 0x040fe20000041818 */
[----:B------:R-:W1:Y:S05]  /*1fc30*/  LDSM.16.M88.4 R196, [R223] ;  /* 0x00000000dfc4783b */ /* 0x000e6a0000000200 */
[C---:B------:R-:W-:Y:S06]  /*1fc40*/  HMMA.16816.F32.BF16 R28, R192.reuse, R204, R28 ;  /* 0x000000ccc01c723c */ /* 0x040fec000004181c */
        /* <DEDUP_REMOVED lines=25> */
[C---:B------:R-:W-:Y:S06]  /*1fde0*/  HMMA.16816.F32.BF16 R28, R176.reuse, R184, R28 ;  /* 0x000000b8b01c723c */ /* 0x040fec000004181c */
[----:B------:R-:W-:Y:S01]  /*1fdf0*/  HMMA.16816.F32.BF16 R32, R176, R186, R32 ;  /* 0x000000bab020723c */ /* 0x000fe20000041820 */
[----:B------:R-:W2:Y:S04]  /*1fe00*/  LDSM.16.M88.4 R176, [R217+0x6000] ;  /* 0x00600000d9b0783b */ /* 0x000ea80000000200 */
[----:B------:R-:W2:Y:S01]  /*1fe10*/  LDSM.16.M88.4 R184, [R213+0x6800] ;  /* 0x00680000d5b8783b */ /* 0x000ea20000000200 */
[C---:B---3--:R-:W-:Y:S06]  /*1fe20*/  HMMA.16816.F32.BF16 R4, R188.reuse, R204, R4 ;  /* 0x000000ccbc04723c */ /* 0x048fec0000041804 */
[C---:B------:R-:W-:Y:S01]  /*1fe30*/  HMMA.16816.F32.BF16 R8, R188.reuse, R206, R8 ;  /* 0x000000cebc08723c */ /* 0x040fe20000041808 */
[----:B------:R-:W3:Y:S01]  /*1fe40*/  LDSM.16.M88.4 R204, [R213+0x7800] ;  /* 0x00780000d5cc783b */ /* 0x000ee20000000200 */
[----:B------:R-:W-:Y:S04]  /*1fe50*/  DEPBAR.LE SB0, 0x0 ;  /* 0x000080000000791a */ /* 0x000fe80000000000 */
[C---:B----4-:R-:W-:Y:S01]  /*1fe60*/  HMMA.16816.F32.BF16 R12, R188.reuse, R172, R12 ;  /* 0x000000acbc0c723c */ /* 0x050fe2000004180c */
[----:B------:R-:W-:Y:S05]  /*1fe70*/  BAR.SYNC.DEFER_BLOCKING 0x0 ;  /* 0x0000000000007b1d */ /* 0x000fea0000010000 */
[C---:B------:R-:W-:Y:S06]  /*1fe80*/  HMMA.16816.F32.BF16 R16, R188.reuse, R174, R16 ;  /* 0x000000aebc10723c */ /* 0x040fec0000041810 */
[C---:B-1----:R-:W-:Y:S06]  /*1fe90*/  HMMA.16816.F32.BF16 R20, R188.reuse, R196, R20 ;  /* 0x000000c4bc14723c */ /* 0x042fec0000041814 */
[C---:B------:R-:W-:Y:S06]  /*1fea0*/  HMMA.16816.F32.BF16 R24, R188.reuse, R198, R24 ;  /* 0x000000c6bc18723c */ /* 0x040fec0000041818 */
[C---:B------:R-:W-:Y:S06]  /*1feb0*/  HMMA.16816.F32.BF16 R28, R188.reuse, R200, R28 ;  /* 0x000000c8bc1c723c */ /* 0x040fec000004181c */
[----:B------:R-:W-:Y:S06]  /*1fec0*/  HMMA.16816.F32.BF16 R32, R188, R202, R32 ;  /* 0x000000cabc20723c */ /* 0x000fec0000041820 */
[C---:B--2---:R-:W-:Y:S06]  /*1fed0*/  HMMA.16816.F32.BF16 R4, R176.reuse, R180, R4 ;  /* 0x000000b4b004723c */ /* 0x044fec0000041804 */
[C---:B------:R-:W-:Y:S06]  /*1fee0*/  HMMA.16816.F32.BF16 R8, R176.reuse, R182, R8 ;  /* 0x000000b6b008723c */ /* 0x040fec0000041808 */
[C---:B------:R-:W-:Y:S06]  /*1fef0*/  HMMA.16816.F32.BF16 R12, R176.reuse, R184, R12 ;  /* 0x000000b8b00c723c */ /* 0x040fec000004180c */
[C---:B------:R-:W-:Y:S06]  /*1ff00*/  HMMA.16816.F32.BF16 R16, R176.reuse, R186, R16 ;  /* 0x000000bab010723c */ /* 0x040fec0000041810 */
[C---:B------:R-:W-:Y:S06]  /*1ff10*/  HMMA.16816.F32.BF16 R20, R176.reuse, R192, R20 ;  /* 0x000000c0b014723c */ /* 0x040fec0000041814 */
[C---:B------:R-:W-:Y:S06]  /*1ff20*/  HMMA.16816.F32.BF16 R24, R176.reuse, R194, R24 ;  /* 0x000000c2b018723c */ /* 0x040fec0000041818 */
[C---:B---3--:R-:W-:Y:S06]  /*1ff30*/  HMMA.16816.F32.BF16 R28, R176.reuse, R204, R28 ;  /* 0x000000ccb01c723c */ /* 0x048fec000004181c */
        /* <DEDUP_REMOVED lines=36> */
[----:B------:R-:W-:Y:S02]  /*20180*/  IMAD R172, R150, R174, R153 ;  /* 0x000000ae96ac7224 */ /* 0x000fe400078e0299 */
        /* <DEDUP_REMOVED lines=13> */
[----:B------:R-:W-:Y:S02]  /*20260*/  ISETP.GE.AND P1, PT, R175, RZ, PT ;  /* 0x000000ffaf00720c */ /* 0x000fe40003f26270 */
[----:B------:R-:W2:Y:S01]  /*20270*/  LD.E.64 R174, desc[UR4][R154.64+0x38] ;  /* 0x000038049aae7980 */ /* 0x000ea2000c101b00 */
[----:B------:R-:W-:Y:S02]  /*20280*/  @!P0 IMAD.MOV R150, RZ, RZ, -R150 ;  /* 0x000000ffff968224 */ /* 0x000fe400078e0a96 */
[----:B------:R-:W-:Y:S01]  /*20290*/  @P2 VIADD R153, R153, 0x1 ;  /* 0x0000000199992836 */ /* 0x000fe20000000000 */
[----:B------:R-:W-:Y:S04]  /*202a0*/  ISETP.NE.AND P2, PT, R148, RZ, PT ;  /* 0x000000ff9400720c */ /* 0x000fe80003f45270 */
[----:B------:R-:W-:Y:S03]  /*202b0*/  SEL R150, R0, R150, !P2 ;  /* 0x0000009600967207 */ /* 0x000fe60005000000 */
[----:B------:R-:W-:Y:S01]  /*202c0*/  @!P1 IMAD.MOV R153, RZ, RZ, -R153 ;  /* 0x000000ffff999224 */ /* 0x000fe200078e0a99 */
[CC--:B------:R-:W-:Y:S04]  /*202d0*/  LEA R176, P1, R150.reuse, R240.reuse, 0x2 ;  /* 0x000000f096b07211 */ /* 0x0c0fe800078210ff */
[----:B------:R-:W-:Y:S02]  /*202e0*/  LEA.HI.X.SX32 R177, R150, R241, 0x2, P1 ;  /* 0x000000f196b17211 */ /* 0x000fe400008f16ff */
[----:B------:R-:W-:Y:S03]  /*202f0*/  SEL R153, R0, R153, !P2 ;  /* 0x0000009900997207 */ /* 0x000fe60005000000 */
[----:B------:R-:W3:Y:S01]  /*20300*/  LD.E R179, desc[UR10][R176.64] ;  /* 0x0000000ab0b37980 */ /* 0x000ee2000c101900 */
[C---:B------:R-:W-:Y:S01]  /*20310*/  LEA R172, P0, R153.reuse, R240, 0x2 ;  /* 0x000000f099ac7211 */ /* 0x040fe200078010ff */
[C---:B------:R-:W-:Y:S03]  /*20320*/  IMAD.IADD R150, R153.reuse, 0x1, -R150 ;  /* 0x0000000199967824 */ /* 0x040fe600078e0a96 */
[----:B------:R-:W-:Y:S01]  /*20330*/  LEA.HI.X.SX32 R173, R153, R241, 0x2, P0 ;  /* 0x000000f199ad7211 */ /* 0x000fe200000f16ff */
[----:B------:R-:W-:Y:S04]  /*20340*/  IMAD R148, R148, R150, -0x40 ;  /* 0xffffffc094947424 */ /* 0x000fe800078e0296 */
[----:B------:R1:W3:Y:S01]  /*20350*/  LD.E R178, desc[UR12][R172.64] ;  /* 0x0000000cacb27980 */ /* 0x0002e2000c101900 */
[----:B------:R-:W-:Y:S03]  /*20360*/  SHF.R.S32.HI R150, RZ, 0x1f, R148 ;  /* 0x0000001fff967819 */ /* 0x000fe60000011494 */
[----:B------:R-:W4:Y:S01]  /*20370*/  LD.E.64 R176, desc[UR8][R154.64+0x20] ;  /* 0x000020089ab07980 */ /* 0x000f22000c101b00 */
[-C--:B--2---:R-:W-:Y:S02]  /*20380*/  IMAD R0, R175, R148.reuse, RZ ;  /* 0x00000094af007224 */ /* 0x084fe400078e02ff */
[C---:B-1----:R-:W-:Y:S04]  /*20390*/  IMAD.WIDE.U32 R172, R174.reuse, R148, RZ ;  /* 0x00000094aeac7225 */ /* 0x042fe800078e00ff */
        /* <DEDUP_REMOVED lines=10> */
.L_x_4859:
[----:B------:R-:W-:Y:S02]  /*20440*/  R2UR UR4, R2 ;  /* 0x00000000020472ca */ /* 0x000fe400000e0000 */
[----:B------:R-:W-:Y:S11]  /*20450*/  R2UR UR5, R3 ;  /* 0x00000000030572ca */ /* 0x000ff600000e0000 */
[----:B------:R-:W-:Y:S02]  /*20460*/  @!UPT UIADD3 URZ, URZ, URZ, URZ ;  /* 0x0000003f3f3ff290 */ /* 0x000fe4000fffe03f */
[----:B------:R-:W2:Y:S02]  /*20470*/  LD.E R0, desc[UR4][R154.64+0x38] ;  /* 0x000038049a007980 */ /* 0x000ea4000c101900 */
[----:B--2---:R-:W-:Y:S05]  /*20480*/  IMAD.U32 R0, R0, -0x40, RZ ;  /* 0xffffffc000007824 */ /* 0x004fea00078e00ff */
[----:B------:R-:W-:Y:S02]  /*20490*/  SHF.R.S32.HI R150, RZ, 0x1f, R0 ;  /* 0x0000001fff967819 */ /* 0x000fe40000011400 */
.L_x_4860:
[----:B------:R-:W-:Y:S05]  /*204a0*/  BSYNC B0 ;  /* 0x0000000000007941 */ /* 0x000fea0003800000 */
.L_x_4858:
[----:B------:R-:W-:Y:S02]  /*204b0*/  @P6 R2UR UR4, R2 ;  /* 0x00000000020462ca */ /* 0x000fe400000e0000 */
[C---:B------:R-:W-:Y:S02]  /*204c0*/  @P6 R2UR UR5, R3.reuse ;  /* 0x00000000030562ca */ /* 0x040fe400000e0000 */
[----:B------:R-:W-:Y:S02]  /*204d0*/  LEA R172, P1, R0, R245, 0x1 ;  /* 0x000000f500ac7211 */ /* 0x000fe400078208ff */
        /* <DEDUP_REMOVED lines=19> */
[C---:B------:R-:W-:Y:S01]  /*20610*/  @P3 R2UR UR15, R3.reuse ;  /* 0x00000000030f32ca */ /* 0x040fe200000e0000 */
[----:B------:R1:W-:Y:S01]  /*20620*/  @!P5 STS.128 [R235+0xa000], RZ ;  /* 0x00a000ffeb00d388 */ /* 0x0003e20000000c00 */
[-C--:B------:R-:W-:Y:S03]  /*20630*/  IADD3 R148, P0, R0, R244.reuse, RZ ;  /* 0x000000f400947210 */ /* 0x080fe60007f1e0ff */
[----:B------:R-:W-:Y:S01]  /*20640*/  @!PT LDS RZ, [RZ] ;  /* 0x00000000fffff984 */ /* 0x000fe20000000800 */
[----:B------:R-:W-:Y:S01]  /*20650*/  @!PT LDS RZ, [RZ] ;  /* 0x00000000fffff984 */ /* 0x000fe20000000800 */
[----:B------:R-:W-:Y:S01]  /*20660*/  @!PT LDS RZ, [RZ] ;  /* 0x00000000fffff984 */ /* 0x000fe20000000800 */
[----:B------:R1:W-:Y:S01]  /*20670*/  @P4 LDGSTS.E.BYPASS.LTC128B.128 [R235+0xc000], desc[UR4][R172.64+0x100] ;  /* 0x0c000100aceb4fae */ /* 0x0003e2000b901d44 */
[-C--:B------:R-:W-:Y:S01]  /*20680*/  @P5 LEA R194, P2, R148, R245.reuse, 0x1 ;  /* 0x000000f594c25211 */ /* 0x080fe200078408ff */
[--C-:B------:R-:W-:Y:S01]  /*20690*/  IMAD.X R150, R150, 0x1, R249.reuse, P0 ;  /* 0x0000000196967824 */ /* 0x100fe200000e06f9 */
[CC--:B------:R-:W-:Y:S01]  /*206a0*/  @P6 LEA R196, P0, R148.reuse, R245.reuse, 0x1 ;  /* 0x000000f594c46211 */ /* 0x0c0fe200078008ff */
[----:B------:R1:W-:Y:S01]  /*206b0*/  @!P4 STS.128 [R235+0xc000], RZ ;  /* 0x00c000ffeb00c388 */ /* 0x0003e20000000c00 */
[C---:B------:R-:W-:Y:S02]  /*206c0*/  @P4 LEA R192, P1, R148.reuse, R245, 0x1 ;  /* 0x000000f594c04211 */ /* 0x040fe400078208ff */
        /* <DEDUP_REMOVED lines=8> */
[C---:B------:R-:W-:Y:S02]  /*20750*/  @P3 LEA R190, P0, R148.reuse, R245, 0x1 ;  /* 0x000000f594be3211 */ /* 0x040fe400078008ff */
[CC--:B------:R-:W-:Y:S01]  /*20760*/  IADD3 R0, P2, R148.reuse, R244.reuse, RZ ;  /* 0x000000f494007210 */ /* 0x0c0fe20007f5e0ff */
[----:B------:R-:W-:Y:S01]  /*20770*/  @!PT LDS RZ, [RZ] ;  /* 0x00000000fffff984 */ /* 0x000fe20000000800 */
[----:B------:R-:W-:Y:S01]  /*20780*/  @!PT LDS RZ, [RZ] ;  /* 0x00000000fffff984 */ /* 0x000fe20000000800 */
[----:B------:R-:W-:Y:S01]  /*20790*/  @!PT LDS RZ, [RZ] ;  /* 0x00000000fffff984 */ /* 0x000fe20000000800 */
[----:B------:R1:W-:Y:S01]  /*207a0*/  @P6 LDGSTS.E.BYPASS.LTC128B.128 [R235+0x8800], desc[UR10][R196.64] ;  /* 0x08800000c4eb6fae */ /* 0x0003e2000b901d4a */
[----:B------:R-:W-:Y:S02]  /*207b0*/  @P3 LEA.HI.X R191, R148, R247, R150, 0x1, P0 ;  /* 0x000000f794bf3211 */ /* 0x000fe400000f0c96 */
[CC--:B------:R-:W-:Y:S01]  /*207c0*/  @P6 LEA R188, P0, R0.reuse, R245.reuse, 0x1 ;  /* 0x000000f500bc6211 */ /* 0x0c0fe200078008ff */
[----:B------:R1:W-:Y:S01]  /*207d0*/  @!P6 STS.128 [R235+0x8800], RZ ;  /* 0x008800ffeb00e388 */ /* 0x0003e20000000c00 */
[-C--:B------:R-:W-:Y:S01]  /*207e0*/  @P4 LEA R184, P1, R0, R245.reuse, 0x1 ;  /* 0x000000f500b84211 */ /* 0x080fe200078208ff */
[--C-:B------:R-:W-:Y:S01]  /*207f0*/  IMAD.X R150, R150, 0x1, R249.reuse, P2 ;  /* 0x0000000196967824 */ /* 0x100fe200010e06f9 */
[C---:B------:R-:W-:Y:S01]  /*20800*/  @P5 LEA R186, P2, R0.reuse, R245, 0x1 ;  /* 0x000000f500ba5211 */ /* 0x040fe200078408ff */
        /* <DEDUP_REMOVED lines=12> */
[C---:B------:R-:W-:Y:S02]  /*208d0*/  @P3 LEA R182, P0, R0.reuse, R245, 0x1 ;  /* 0x000000f500b63211 */ /* 0x040fe400078008ff */
[C---:B------:R-:W-:Y:S01]  /*208e0*/  IADD3 R148, P2, R0.reuse, R244, RZ ;  /* 0x000000f400947210 */ /* 0x040fe20007f5e0ff */
[----:B------:R1:W-:Y:S01]  /*208f0*/  @!P4 STS.128 [R235+0xc800], RZ ;  /* 0x00c800ffeb00c388 */ /* 0x0003e20000000c00 */
[----:B------:R-:W-:Y:S02]  /*20900*/  @P3 LEA.HI.X R183, R0, R247, R150, 0x1, P0 ;  /* 0x000000f700b73211 */ /* 0x000fe400000f0c96 */
        /* <DEDUP_REMOVED lines=9> */
[C---:B------:R-:W-:Y:S02]  /*209a0*/  @P5 LEA R178, P2, R148.reuse, R245, 0x1 ;  /* 0x000000f594b25211 */ /* 0x040fe400078408ff */
        /* <DEDUP_REMOVED lines=8> */
[C-C-:B------:R-:W-:Y:S02]  /*20a30*/  @P5 LEA.HI.X R179, R148.reuse, R247, R150.reuse, 0x1, P2 ;  /* 0x000000f794b35211 */ /* 0x140fe400010f0c96 */
[----:B------:R-:W-:Y:S01]  /*20a40*/  @P4 LEA R176, P1, R148, R245, 0x1 ;  /* 0x000000f594b04211 */ /* 0x000fe200078208ff */
[----:B------:R-:W-:Y:S01]  /*20a50*/  @!PT LDS RZ, [RZ] ;  /* 0x00000000fffff984 */ /* 0x000fe20000000800 */
[----:B------:R-:W-:Y:S01]  /*20a60*/  @!PT LDS RZ, [RZ] ;  /* 0x00000000fffff984 */ /* 0x000fe20000000800 */
[----:B------:R-:W-:Y:S01]  /*20a70*/  @!PT LDS RZ, [RZ] ;  /* 0x00000000fffff984 */ /* 0x000fe20000000800 */
[----:B------:R1:W-:Y:S01]  /*20a80*/  @P5 LDGSTS.E.BYPASS.LTC128B.128 [R235+0xb000], desc[UR8][R186.64+0x80] ;  /* 0x0b000080baeb5fae */ /* 0x0003e2000b901d48 */
[----:B------:R-:W-:Y:S02]  /*20a90*/  @P4 R2UR UR8, R2 ;  /* 0x00000000020842ca */ /* 0x000fe400000e0000 */
[C---:B------:R-:W-:Y:S01]  /*20aa0*/  @P4 R2UR UR9, R3.reuse ;  /* 0x00000000030942ca */ /* 0x040fe200000e0000 */
[----:B------:R1:W-:Y:S01]  /*20ab0*/  @!P5 STS.128 [R235+0xb000], RZ ;  /* 0x00b000ffeb00d388 */ /* 0x0003e20000000c00 */
[C---:B------:R-:W-:Y:S02]  /*20ac0*/  @P4 LEA.HI.X R177, R148.reuse, R247, R150, 0x1, P1 ;  /* 0x000000f794b14211 */ /* 0x040fe400008f0c96 */
        /* <DEDUP_REMOVED lines=37> */
.L_x_4857:
[----:B------:R-:W-:Y:S05]  /*20d20*/  BSYNC B1 ;  /* 0x0000000000017941 */ /* 0x000fea0003800000 */
.L_x_4856:
[----:B------:R-:W-:Y:S01]  /*20d30*/  R2UR UR4, R2 ;  /* 0x00000000020472ca */ /* 0x000fe200000e0000 */
[----:B------:R-:W-:Y:S01]  /*20d40*/  IMAD R0, R238, -0x40, R251 ;  /* 0xffffffc0ee007824 */ /* 0x000fe200078e02fb */
[----:B------:R-:W-:Y:S04]  /*20d50*/  R2UR UR5, R3 ;  /* 0x00000000030572ca */ /* 0x000fe800000e0000 */
[C---:B------:R-:W-:Y:S02]  /*20d60*/  IADD3 R3, R0.reuse, 0x8, RZ ;  /* 0x0000000800037810 */ /* 0x040fe40007ffe0ff */
[C---:B-1----:R-:W-:Y:S02]  /*20d70*/  IADD3 R180, R0.reuse, -0x1, RZ ;  /* 0xffffffff00b47810 */ /* 0x042fe40007ffe0ff */
[----:B------:R-:W-:Y:S02]  /*20d80*/  IADD3 R179, R0, -0x8, RZ ;  /* 0xfffffff800b37810 */ /* 0x000fe40007ffe0ff */
[----:B------:R-:W-:Y:S02]  /*20d90*/  ISETP.GE.AND P6, PT, R180, RZ, PT ;  /* 0x000000ffb400720c */ /* 0x000fe40003fc6270 */
[----:B------:R-:W-:Y:S01]  /*20da0*/  ISETP.GE.AND P1, PT, R3, RZ, PT ;  /* 0x000000ff0300720c */ /* 0x000fe20003f26270 */
[----:B------:R1:W2:Y:S01]  /*20db0*/  LD.E R148, desc[UR4][R154.64+0xdc] ;  /* 0x0000dc049a947980 */ /* 0x0002a2000c101900 */
[C---:B------:R-:W-:Y:S02]  /*20dc0*/  IADD3 R2, R0.reuse, 0x7, RZ ;  /* 0x0000000700027810 */ /* 0x040fe40007ffe0ff */
[----:B------:R-:W-:Y:S02]  /*20dd0*/  IADD3 R178, R0, -0x9, RZ ;  /* 0xfffffff700b27810 */ /* 0x000fe40007ffe0ff */
[----:B------:R-:W-:Y:S02]  /*20de0*/  ISETP.GE.AND P5, PT, R179, RZ, PT ;  /* 0x000000ffb300720c */ /* 0x000fe40003fa6270 */
[----:B------:R-:W-:Y:S02]  /*20df0*/  ISETP.GE.AND P0, PT, R2, RZ, PT ;  /* 0x000000ff0200720c */ /* 0x000fe40003f06270 */
[----:B------:R-:W-:Y:S02]  /*20e00*/  IADD3 R177, R0, -0x10, RZ ;  /* 0xfffffff000b17810 */ /* 0x000fe40007ffe0ff */
[----:B------:R-:W-:Y:S02]  /*20e10*/  ISETP.GE.AND P4, PT, R178, RZ, PT ;  /* 0x000000ffb200720c */ /* 0x000fe40003f86270 */
[----:B------:R-:W-:Y:S02]  /*20e20*/  IABS R183, R0 ;  /* 0x0000000000b77213 */ /* 0x000fe40000000000 */
[C---:B------:R-:W-:Y:S02]  /*20e30*/  IADD3 R176, R0.reuse, -0x11, RZ ;  /* 0xffffffef00b07810 */ /* 0x040fe40007ffe0ff */
[----:B------:R-:W-:Y:S02]  /*20e40*/  ISETP.GE.AND P3, PT, R177, RZ, PT ;  /* 0x000000ffb100720c */ /* 0x000fe40003f66270 */
[----:B------:R-:W-:Y:S02]  /*20e50*/  I2FP.F32.S32 R183, R183 ;  /* 0x000000b700b77245 */ /* 0x000fe40000201400 */
[C---:B------:R-:W-:Y:S02]  /*20e60*/  @!P6 IADD3 R180, -R0.reuse, 0x1, RZ ;  /* 0x0000000100b4e810 */ /* 0x040fe40007ffe1ff */
[C---:B------:R-:W-:Y:S01]  /*20e70*/  @!P1 IADD3 R3, -R0.reuse, -0x8, RZ ;  /* 0xfffffff800039810 */ /* 0x040fe20007ffe1ff */
[CC--:B------:R-:W-:Y:S01]  /*20e80*/  FFMA.FTZ R4, -R149.reuse, R183.reuse, R4 ;  /* 0x000000b795047223 */ /* 0x0c0fe20000010104 */
[----:B------:R-:W-:Y:S01]  /*20e90*/  IADD3 R175, R0, -0x18, RZ ;  /* 0xffffffe800af7810 */ /* 0x000fe20007ffe0ff */
[C---:B------:R-:W-:Y:S01]  /*20ea0*/  FFMA.FTZ R10, -R149.reuse, R183, R10 ;  /* 0x000000b7950a7223 */ /* 0x040fe2000001010a */
[----:B------:R-:W-:Y:S02]  /*20eb0*/  ISETP.GE.AND P2, PT, R176, RZ, PT ;  /* 0x000000ffb000720c */ /* 0x000fe40003f46270 */
[----:B------:R-:W-:Y:S02]  /*20ec0*/  I2FP.F32.S32 R180, R180 ;  /* 0x000000b400b47245 */ /* 0x000fe40000201400 */
[C---:B------:R-:W-:Y:S02]  /*20ed0*/  @!P5 IADD3 R179, -R0.reuse, 0x8, RZ ;  /* 0x0000000800b3d810 */ /* 0x040fe40007ffe1ff */
[----:B------:R-:W-:Y:S01]  /*20ee0*/  I2FP.F32.S32 R3, R3 ;  /* 0x0000000300037245 */ /* 0x000fe20000201400 */
[CC--:B------:R-:W-:Y:S01]  /*20ef0*/  FFMA.FTZ R5, -R149.reuse, R180.reuse, R5 ;  /* 0x000000b495057223 */ /* 0x0c0fe20000010105 */
[C---:B------:R-:W-:Y:S01]  /*20f00*/  @!P0 IADD3 R2, -R0.reuse, -0x7, RZ ;  /* 0xfffffff900028810 */ /* 0x040fe20007ffe1ff */
[C---:B------:R-:W-:Y:S01]  /*20f10*/  FFMA.FTZ R11, -R149.reuse, R180, R11 ;  /* 0x000000b4950b7223 */ /* 0x040fe2000001010b */
[C---:B------:R-:W-:Y:S01]  /*20f20*/  IADD3 R174, R0.reuse, -0x19, RZ ;  /* 0xffffffe700ae7810 */ /* 0x040fe20007ffe0ff */
[----:B------:R-:W-:Y:S01]  /*20f30*/  FFMA.FTZ R6, -R149, R3, R6 ;  /* 0x0000000395067223 */ /* 0x000fe20000010106 */
[----:B------:R-:W-:Y:S02]  /*20f40*/  ISETP.GE.AND P1, PT, R175, RZ, PT ;  /* 0x000000ffaf00720c */ /* 0x000fe40003f26270 */
[----:B------:R-:W-:Y:S02]  /*20f50*/  I2FP.F32.S32 R179, R179 ;  /* 0x000000b300b37245 */ /* 0x000fe40000201400 */
[----:B------:R-:W-:Y:S02]  /*20f60*/  @!P4 IADD3 R178, -R0, 0x9, RZ ;  /* 0x0000000900b2c810 */ /* 0x000fe40007ffe1ff */
[----:B------:R-:W-:Y:S01]  /*20f70*/  FMNMX.FTZ R3, R4, R151, !PT ;  /* 0x0000009704037209 */ /* 0x000fe20007810000 */
[CC--:B------:R-:W-:Y:S01]  /*20f80*/  FFMA.FTZ R8, -R149.reuse, R179.reuse, R8 ;  /* 0x000000b395087223 */ /* 0x0c0fe20000010108 */
[----:B------:R-:W-:Y:S01]  /*20f90*/  I2FP.F32.S32 R2, R2 ;  /* 0x0000000200027245 */ /* 0x000fe20000201400 */
[C---:B------:R-:W-:Y:S01]  /*20fa0*/  FFMA.FTZ R14, -R149.reuse, R179, R14 ;  /* 0x000000b3950e7223 */ /* 0x040fe2000001010e */
[----:B------:R-:W-:Y:S02]  /*20fb0*/  IADD3 R173, R0, -0x20, RZ ;  /* 0xffffffe000ad7810 */ /* 0x000fe40007ffe0ff */
[----:B------:R-:W-:Y:S01]  /*20fc0*/  ISETP.GE.AND P0, PT, R174, RZ, PT ;  /* 0x000000ffae00720c */ /* 0x000fe20003f06270 */
[----:B------:R-:W-:Y:S01]  /*20fd0*/  FFMA.FTZ R7, -R149, R2, R7 ;  /* 0x0000000295077223 */ /* 0x000fe20000010107 */
[----:B------:R-:W-:Y:S02]  /*20fe0*/  I2FP.F32.S32 R178, R178 ;  /* 0x000000b200b27245 */ /* 0x000fe40000201400 */
[C---:B------:R-:W-:Y:S02]  /*20ff0*/  @!P3 IADD3 R177, -R0.reuse, 0x10, RZ ;  /* 0x0000001000b1b810 */ /* 0x040fe40007ffe1ff */
[----:B------:R-:W-:Y:S01]  /*21000*/  FMNMX.FTZ R3, R5, R3, !PT ;  /* 0x0000000305037209 */ /* 0x000fe20007810000 */
[CC--:B------:R-:W-:Y:S01]  /*21010*/  FFMA.FTZ R9, -R149.reuse, R178.reuse, R9 ;  /* 0x000000b295097223 */ /* 0x0c0fe20000010109 */
[C---:B------:R-:W-:Y:S01]  /*21020*/  IADD3 R172, R0.reuse, -0x21, RZ ;  /* 0xffffffdf00ac7810 */ /* 0x040fe20007ffe0ff */
[----:B------:R-:W-:Y:S01]  /*21030*/  FFMA.FTZ R15, -R149, R178, R15 ;  /* 0x000000b2950f7223 */ /* 0x000fe2000001010f */
[----:B------:R-:W-:Y:S02]  /*21040*/  ISETP.GE.AND P6, PT, R173, RZ, PT ;  /* 0x000000ffad00720c */ /* 0x000fe40003fc6270 */
[----:B------:R-:W-:Y:S02]  /*21050*/  I2FP.F32.S32 R177, R177 ;  /* 0x000000b100b17245 */ /* 0x000fe40000201400 */
[----:B------:R-:W-:Y:S02]  /*21060*/  @!P2 IADD3 R176, -R0, 0x11, RZ ;  /* 0x0000001100b0a810 */ /* 0x000fe40007ffe1ff */
[----:B------:R-:W-:Y:S01]  /*21070*/  FMNMX.FTZ R2, R6, R152, !PT ;  /* 0x0000009806027209 */ /* 0x000fe20007810000 */
[C---:B------:R-:W-:Y:S01]  /*21080*/  FFMA.FTZ R12, -R149.reuse, R177, R12 ;  /* 0x000000b1950c7223 */ /* 0x040fe2000001010c */
[----:B------:R-:W-:Y:S01]  /*21090*/  FMNMX.FTZ R3, R8, R3, !PT ;  /* 0x0000000308037209 */ /* 0x000fe20007810000 */
[----:B------:R-:W-:Y:S01]  /*210a0*/  FFMA.FTZ R18, -R149, R177, R18 ;  /* 0x000000b195127223 */ /* 0x000fe20000010112 */
[----:B-1----:R-:W-:Y:S02]  /*210b0*/  IADD3 R155, R0, -0x28, RZ ;  /* 0xffffffd8009b7810 */ /* 0x002fe40007ffe0ff */
[----:B------:R-:W-:Y:S02]  /*210c0*/  ISETP.GE.AND P5, PT, R172, RZ, PT ;  /* 0x000000ffac00720c */ /* 0x000fe40003fa6270 */
[----:B------:R-:W-:Y:S02]  /*210d0*/  I2FP.F32.S32 R176, R176 ;  /* 0x000000b000b07245 */ /* 0x000fe40000201400 */
[C---:B------:R-:W-:Y:S02]  /*210e0*/  @!P1 IADD3 R175, -R0.reuse, 0x18, RZ ;  /* 0x0000001800af9810 */ /* 0x040fe40007ffe1ff */
[----:B------:R-:W-:Y:S01]  /*210f0*/  FMNMX.FTZ R2, R7, R2, !PT ;  /* 0x0000000207027209 */ /* 0x000fe20007810000 */
[-C--:B------:R-:W-:Y:S01]  /*21100*/  FFMA.FTZ R13, -R149, R176.reuse, R13 ;  /* 0x000000b0950d7223 */ /* 0x080fe2000001010d */
[----:B------:R-:W-:Y:S01]  /*21110*/  FMNMX.FTZ R3, R9, R3, !PT ;  /* 0x0000000309037209 */ /* 0x000fe20007810000 */
[----:B------:R-:W-:Y:S01]  /*21120*/  FFMA.FTZ R19, -R149, R176, R19 ;  /* 0x000000b095137223 */ /* 0x000fe20000010113 */
[C---:B------:R-:W-:Y:S01]  /*21130*/  IADD3 R154, R0.reuse, -0x29, RZ ;  /* 0xffffffd7009a7810 */ /* 0x040fe20007ffe0ff */
[----:B------:R-:W-:Y:S01]  /*21140*/  LDSM.16.MT88.4 R176, [R210+0x10000] ;  /* 0x01000000d2b0783b */ /* 0x000fe20000004200 */
[----:B------:R-:W-:Y:S02]  /*21150*/  ISETP.GE.AND P4, PT, R155, RZ, PT ;  /* 0x000000ff9b00720c */ /* 0x000fe40003f86270 */
[----:B------:R-:W-:Y:S02]  /*21160*/  I2FP.F32.S32 R175, R175 ;  /* 0x000000af00af7245 */ /* 0x000fe40000201400 */
[----:B------:R-:W-:Y:S02]  /*21170*/  @!P0 IADD3 R174, -R0, 0x19, RZ ;  /* 0x0000001900ae8810 */ /* 0x000fe40007ffe1ff */
[----:B------:R-:W-:Y:S01]  /*21180*/  FMNMX.FTZ R2, R10, R2, !PT ;  /* 0x000000020a027209 */ /* 0x000fe20007810000 */
[C---:B------:R-:W-:Y:S01]  /*21190*/  FFMA.FTZ R16, -R149.reuse, R175, R16 ;  /* 0x000000af95107223 */ /* 0x040fe20000010110 */
[----:B------:R-:W-:Y:S01]  /*211a0*/  FMNMX.FTZ R3, R12, R3, !PT ;  /* 0x000000030c037209 */ /* 0x000fe20007810000 */
[----:B------:R-:W-:Y:S01]  /*211b0*/  FFMA.FTZ R22, -R149, R175, R22 ;  /* 0x000000af95167223 */ /* 0x000fe20000010116 */
[----:B------:R-:W-:Y:S02]  /*211c0*/  IADD3 R153, R0, -0x30, RZ ;  /* 0xffffffd000997810 */ /* 0x000fe40007ffe0ff */
[----:B------:R-:W-:Y:S02]  /*211d0*/  ISETP.GE.AND P3, PT, R154, RZ, PT ;  /* 0x000000ff9a00720c */ /* 0x000fe40003f66270 */
[----:B------:R-:W-:Y:S02]  /*211e0*/  I2FP.F32.S32 R174, R174 ;  /* 0x000000ae00ae7245 */ /* 0x000fe40000201400 */
[C---:B------:R-:W-:Y:S02]  /*211f0*/  @!P6 IADD3 R173, -R0.reuse, 0x20, RZ ;  /* 0x0000002000ade810 */ /* 0x040fe40007ffe1ff */
[----:B------:R-:W-:Y:S01]  /*21200*/  FMNMX.FTZ R2, R11, R2, !PT ;  /* 0x000000020b027209 */ /* 0x000fe20007810000 */
[-C--:B------:R-:W-:Y:S01]  /*21210*/  FFMA.FTZ R17, -R149, R174.reuse, R17 ;  /* 0x000000ae95117223 */ /* 0x080fe20000010111 */
[----:B------:R-:W-:Y:S01]  /*21220*/  FMNMX.FTZ R3, R13, R3, !PT ;  /* 0x000000030d037209 */ /* 0x000fe20007810000 */
[----:B------:R-:W-:Y:S01]  /*21230*/  FFMA.FTZ R23, -R149, R174, R23 ;  /* 0x000000ae95177223 */ /* 0x000fe20000010117 */
[C---:B------:R-:W-:Y:S02]  /*21240*/  IADD3 R150, R0.reuse, -0x31, RZ ;  /* 0xffffffcf00967810 */ /* 0x040fe40007ffe0ff */
[----:B------:R-:W-:Y:S02]  /*21250*/  ISETP.GE.AND P2, PT, R153, RZ, PT ;  /* 0x000000ff9900720c */ /* 0x000fe40003f46270 */
[----:B------:R-:W-:Y:S02]  /*21260*/  I2FP.F32.S32 R173, R173 ;  /* 0x000000ad00ad7245 */ /* 0x000fe40000201400 */
[----:B------:R-:W-:Y:S02]  /*21270*/  @!P5 IADD3 R172, -R0, 0x21, RZ ;  /* 0x0000002100acd810 */ /* 0x000fe40007ffe1ff */
[----:B------:R-:W-:Y:S01]  /*21280*/  FMNMX.FTZ R2, R14, R2, !PT ;  /* 0x000000020e027209 */ /* 0x000fe20007810000 */
[CC--:B------:R-:W-:Y:S01]  /*21290*/  FFMA.FTZ R20, -R149.reuse, R173.reuse, R20 ;  /* 0x000000ad95147223 */ /* 0x0c0fe20000010114 */
[C---:B------:R-:W-:Y:S01]  /*212a0*/  IADD3 R182, R0.reuse, -0x38, RZ ;  /* 0xffffffc800b67810 */ /* 0x040fe20007ffe0ff */
[----:B------:R-:W-:Y:S01]  /*212b0*/  FFMA.FTZ R26, -R149, R173, R26 ;  /* 0x000000ad951a7223 */ /* 0x000fe2000001011a */
[----:B------:R-:W-:Y:S02]  /*212c0*/  IADD3 R181, R0, -0x39, RZ ;  /* 0xffffffc700b57810 */ /* 0x000fe40007ffe0ff */
[----:B------:R-:W-:Y:S02]  /*212d0*/  FMNMX.FTZ R3, R16, R3, !PT ;  /* 0x0000000310037209 */ /* 0x000fe40007810000 */
[----:B------:R-:W-:Y:S02]  /*212e0*/  ISETP.GE.AND P1, PT, R150, RZ, PT ;  /* 0x000000ff9600720c */ /* 0x000fe40003f26270 */
[----:B------:R-:W-:Y:S02]  /*212f0*/  I2FP.F32.S32 R172, R172 ;  /* 0x000000ac00ac7245 */ /* 0x000fe40000201400 */
[----:B------:R-:W-:Y:S02]  /*21300*/  FMNMX.FTZ R2, R15, R2, !PT ;  /* 0x000000020f027209 */ /* 0x000fe40007810000 */
[----:B------:R-:W-:Y:S01]  /*21310*/  @!P4 IADD3 R155, -R0, 0x28, RZ ;  /* 0x00000028009bc810 */ /* 0x000fe20007ffe1ff */
[CC--:B------:R-:W-:Y:S01]  /*21320*/  FFMA.FTZ R21, -R149.reuse, R172.reuse, R21 ;  /* 0x000000ac95157223 */ /* 0x0c0fe20000010115 */
[----:B------:R-:W-:Y:S01]  /*21330*/  ISETP.GE.AND P0, PT, R182, RZ, PT ;  /* 0x000000ffb600720c */ /* 0x000fe20003f06270 */
[----:B------:R-:W-:Y:S01]  /*21340*/  FFMA.FTZ R27, -R149, R172, R27 ;  /* 0x000000ac951b7223 */ /* 0x000fe2000001011b */
[----:B------:R-:W-:Y:S01]  /*21350*/  ISETP.GE.AND P6, PT, R181, RZ, PT ;  /* 0x000000ffb500720c */ /* 0x000fe20003fc6270 */
[----:B------:R-:W-:Y:S01]  /*21360*/  LDSM.16.MT88.4 R172, [R209+0x10000] ;  /* 0x01000000d1ac783b */ /* 0x000fe20000004200 */
[----:B------:R-:W-:Y:S02]  /*21370*/  FMNMX.FTZ R3, R17, R3, !PT ;  /* 0x0000000311037209 */ /* 0x000fe40007810000 */
[----:B------:R-:W-:Y:S02]  /*21380*/  @!P3 IADD3 R154, -R0, 0x29, RZ ;  /* 0x00000029009ab810 */ /* 0x000fe40007ffe1ff */
[----:B------:R-:W-:Y:S02]  /*21390*/  I2FP.F32.S32 R155, R155 ;  /* 0x0000009b009b7245 */ /* 0x000fe40000201400 */
[----:B------:R-:W-:Y:S02]  /*213a0*/  FMNMX.FTZ R2, R18, R2, !PT ;  /* 0x0000000212027209 */ /* 0x000fe40007810000 */
[----:B------:R-:W-:Y:S01]  /*213b0*/  FMNMX.FTZ R3, R20, R3, !PT ;  /* 0x0000000314037209 */ /* 0x000fe20007810000 */
[CC--:B------:R-:W-:Y:S01]  /*213c0*/  FFMA.FTZ R24, -R149.reuse, R155.reuse, R24 ;  /* 0x0000009b95187223 */ /* 0x0c0fe20000010118 */
[----:B------:R-:W-:Y:S01]  /*213d0*/  I2FP.F32.S32 R154, R154 ;  /* 0x0000009a009a7245 */ /* 0x000fe20000201400 */
[----:B------:R-:W-:Y:S01]  /*213e0*/  FFMA.FTZ R30, -R149, R155, R30 ;  /* 0x0000009b951e7223 */ /* 0x000fe2000001011e */
[C---:B------:R-:W-:Y:S02]  /*213f0*/  @!P2 IADD3 R153, -R0.reuse, 0x30, RZ ;  /* 0x000000300099a810 */ /* 0x040fe40007ffe1ff */
[----:B------:R-:W-:Y:S01]  /*21400*/  FMNMX.FTZ R2, R19, R2, !PT ;  /* 0x0000000213027209 */ /* 0x000fe20007810000 */
[-C--:B------:R-:W-:Y:S01]  /*21410*/  FFMA.FTZ R25, -R149, R154.reuse, R25 ;  /* 0x0000009a95197223 */ /* 0x080fe20000010119 */
[----:B------:R-:W-:Y:S01]  /*21420*/  FMNMX.FTZ R3, R21, R3, !PT ;  /* 0x0000000315037209 */ /* 0x000fe20007810000 */
[C---:B------:R-:W-:Y:S01]  /*21430*/  FFMA.FTZ R31, -R149.reuse, R154, R31 ;  /* 0x0000009a951f7223 */ /* 0x040fe2000001011f */
[----:B------:R-:W-:Y:S02]  /*21440*/  @!P1 IADD3 R150, -R0, 0x31, RZ ;  /* 0x0000003100969810 */ /* 0x000fe40007ffe1ff */
[----:B------:R-:W-:Y:S02]  /*21450*/  I2FP.F32.S32 R153, R153 ;  /* 0x0000009900997245 */ /* 0x000fe40000201400 */
[----:B------:R-:W-:Y:S02]  /*21460*/  FMNMX.FTZ R2, R22, R2, !PT ;  /* 0x0000000216027209 */ /* 0x000fe40007810000 */
[----:B------:R-:W-:Y:S01]  /*21470*/  FMNMX.FTZ R3, R24, R3, !PT ;  /* 0x0000000318037209 */ /* 0x000fe20007810000 */
[CC--:B------:R-:W-:Y:S01]  /*21480*/  FFMA.FTZ R28, -R149.reuse, R153.reuse, R28 ;  /* 0x00000099951c7223 */ /* 0x0c0fe2000001011c */
[C---:B------:R-:W-:Y:S01]  /*21490*/  @!P0 IADD3 R182, -R0.reuse, 0x38, RZ ;  /* 0x0000003800b68810 */ /* 0x040fe20007ffe1ff */
[----:B------:R-:W-:Y:S01]  /*214a0*/  FFMA.FTZ R34, -R149, R153, R34 ;  /* 0x0000009995227223 */ /* 0x000fe20000010122 */
[----:B------:R-:W-:Y:S02]  /*214b0*/  @!P6 IADD3 R181, -R0, 0x39, RZ ;  /* 0x0000003900b5e810 */ /* 0x000fe40007ffe1ff */
[----:B------:R-:W-:Y:S02]  /*214c0*/  I2FP.F32.S32 R0, R150 ;  /* 0x0000009600007245 */ /* 0x000fe40000201400 */
[----:B------:R-:W-:Y:S02]  /*214d0*/  FMNMX.FTZ R2, R23, R2, !PT ;  /* 0x0000000217027209 */ /* 0x000fe40007810000 */
[----:B------:R-:W-:Y:S01]  /*214e0*/  FMNMX.FTZ R150, R25, R3, !PT ;  /* 0x0000000319967209 */ /* 0x000fe20007810000 */
[C---:B------:R-:W-:Y:S01]  /*214f0*/  FFMA.FTZ R29, -R149.reuse, R0, R29 ;  /* 0x00000000951d7223 */ /* 0x040fe2000001011d */
[----:B------:R-:W-:Y:S01]  /*21500*/  I2FP.F32.S32 R182, R182 ;  /* 0x000000b600b67245 */ /* 0x000fe20000201400 */
[C---:B------:R-:W-:Y:S01]  /*21510*/  FFMA.FTZ R35, -R149.reuse, R0, R35 ;  /* 0x0000000095237223 */ /* 0x040fe20000010123 */
[----:B------:R-:W-:Y:S02]  /*21520*/  FMNMX.FTZ R2, R26, R2, !PT ;  /* 0x000000021a027209 */ /* 0x000fe40007810000 */
[----:B------:R-:W-:Y:S01]  /*21530*/  FMNMX.FTZ R150, R28, R150, !PT ;  /* 0x000000961c967209 */ /* 0x000fe20007810000 */
[----:B------:R-:W-:Y:S01]  /*21540*/  FFMA.FTZ R32, -R149, R182, R32 ;  /* 0x000000b695207223 */ /* 0x000fe20000010120 */
[----:B------:R-:W-:Y:S02]  /*21550*/  I2FP.F32.S32 R181, R181 ;  /* 0x000000b500b57245 */ /* 0x000fe40000201400 */
[----:B------:R-:W-:Y:S02]  /*21560*/  FMNMX.FTZ R2, R27, R2, !PT ;  /* 0x000000021b027209 */ /* 0x000fe40007810000 */
[----:B------:R-:W-:Y:S01]  /*21570*/  FMNMX.FTZ R150, R29, R150, !PT ;  /* 0x000000961d967209 */ /* 0x000fe20007810000 */
[----:B------:R-:W-:Y:S01]  /*21580*/  FFMA.FTZ R33, -R149, R181, R33 ;  /* 0x000000b595217223 */ /* 0x000fe20000010121 */
[----:B------:R-:W-:Y:S01]  /*21590*/  FMNMX.FTZ R2, R30, R2, !PT ;  /* 0x000000021e027209 */ /* 0x000fe20007810000 */
[----:B------:R-:W-:Y:S01]  /*215a0*/  LDSM.16.MT88.4 R180, [R212+0x10000] ;  /* 0x01000000d4b4783b */ /* 0x000fe20000004200 */
        /* <DEDUP_REMOVED lines=15> */
[----:B------:R-:W-:Y:S01]  /*216a0*/  FADD.FTZ R0, -R3, R152 ;  /* 0x0000009803007221 */ /* 0x000fe20000010100 */
[C---:B--2---:R-:W-:Y:S01]  /*216b0*/  FMUL.FTZ R151, R148.reuse, R150 ;  /* 0x0000009694977220 */ /* 0x044fe20000410000 */
[C---:B------:R-:W-:Y:S01]  /*216c0*/  FMUL.FTZ R184, R148.reuse, R3 ;  /* 0x0000000394b87220 */ /* 0x040fe20000410000 */
[C---:B------:R-:W-:Y:S01]  /*216d0*/  FMUL.FTZ R2, R148.reuse, R2 ;  /* 0x0000000294027220 */ /* 0x040fe20000410000 */
[----:B------:R-:W-:Y:S02]  /*216e0*/  FMUL.FTZ R0, R148, R0 ;  /* 0x0000000094007220 */ /* 0x000fe40000410000 */
[----:B------:R-:W-:Y:S02]  /*216f0*/  FSEL R151, R151, RZ, P0 ;  /* 0x000000ff97977208 */ /* 0x000fe40000000000 */
[----:B------:R-:W-:Y:S01]  /*21700*/  FSETP.NEU.FTZ.AND P0, PT, R3, -INF , PT ;  /* 0xff8000000300780b */ /* 0x000fe20003f1d000 */
[----:B------:R-:W1:Y:S02]  /*21710*/  MUFU.EX2 R2, R2 ;  /* 0x0000000200027308 */ /* 0x000e640000000800 */
        /* <DEDUP_REMOVED lines=18> */
[----:B------:R1:W-:Y:S01]  /*21840*/  MUFU.EX2 R205, R4 ;  /* 0x0000000400cd7308 */ /* 0x0003e20000000800 */
[C---:B------:R-:W-:Y:S01]  /*21850*/  FMUL.FTZ R41, R2.reuse, R41 ;  /* 0x0000002902297220 */ /* 0x040fe20000410000 */
[C---:B------:R-:W-:Y:S01]  /*21860*/  FMUL.FTZ R44, R2.reuse, R44 ;  /* 0x0000002c022c7220 */ /* 0x040fe20000410000 */
[C---:B------:R-:W-:Y:S01]  /*21870*/  FMUL.FTZ R45, R2.reuse, R45 ;  /* 0x0000002d022d7220 */ /* 0x040fe20000410000 */
[C---:B------:R-:W-:Y:S01]  /*21880*/  FMUL.FTZ R48, R2.reuse, R48 ;  /* 0x0000003002307220 */ /* 0x040fe20000410000 */
[C---:B------:R-:W-:Y:S01]  /*21890*/  FMUL.FTZ R49, R2.reuse, R49 ;  /* 0x0000003102317220 */ /* 0x040fe20000410000 */
[C---:B------:R-:W-:Y:S01]  /*218a0*/  FMUL.FTZ R52, R2.reuse, R52 ;  /* 0x0000003402347220 */ /* 0x040fe20000410000 */
[----:B------:R-:W-:Y:S03]  /*218b0*/  FMUL.FTZ R53, R2, R53 ;  /* 0x0000003502357220 */ /* 0x000fe60000410000 */
[----:B------:R3:W4:Y:S01]  /*218c0*/  MUFU.EX2 R236, R5 ;  /* 0x0000000500ec7308 */ /* 0x0007220000000800 */
[C---:B--2---:R-:W-:Y:S01]  /*218d0*/  FMUL.FTZ R38, R0.reuse, R38 ;  /* 0x0000002600267220 */ /* 0x044fe20000410000 */
[C---:B------:R-:W-:Y:S01]  /*218e0*/  FMUL.FTZ R39, R0.reuse, R39 ;  /* 0x0000002700277220 */ /* 0x040fe20000410000 */
[C---:B------:R-:W-:Y:S01]  /*218f0*/  FMUL.FTZ R42, R0.reuse, R42 ;  /* 0x0000002a002a7220 */ /* 0x040fe20000410000 */
[C---:B------:R-:W-:Y:S01]  /*21900*/  FMUL.FTZ R43, R0.reuse, R43 ;  /* 0x0000002b002b7220 */ /* 0x040fe20000410000 */
[C---:B------:R-:W-:Y:S01]  /*21910*/  FMUL.FTZ R46, R0.reuse, R46 ;  /* 0x0000002e002e7220 */ /* 0x040fe20000410000 */
[C---:B------:R-:W-:Y:S01]  /*21920*/  FMUL.FTZ R47, R0.reuse, R47 ;  /* 0x0000002f002f7220 */ /* 0x040fe20000410000 */
[----:B------:R-:W-:Y:S03]  /*21930*/  FMUL.FTZ R50, R0, R50 ;  /* 0x0000003200327220 */ /* 0x000fe60000410000 */
[----:B------:R2:W-:Y:S01]  /*21940*/  MUFU.EX2 R207, R8 ;  /* 0x0000000800cf7308 */ /* 0x0005e20000000800 */
[----:B-1----:R-:W-:Y:S01]  /*21950*/  FMUL.FTZ R4, R2, R160 ;  /* 0x000000a002047220 */ /* 0x002fe20000410000 */
[C---:B------:R-:W-:Y:S01]  /*21960*/  FMUL.FTZ R51, R0.reuse, R51 ;  /* 0x0000003300337220 */ /* 0x040fe20000410000 */
[C---:B------:R-:W-:Y:S01]  /*21970*/  FMUL.FTZ R54, R0.reuse, R54 ;  /* 0x0000003600367220 */ /* 0x040fe20000410000 */
[----:B------:R-:W-:Y:S01]  /*21980*/  FMUL.FTZ R55, R0, R55 ;  /* 0x0000003700377220 */ /* 0x000fe20000410000 */
[C---:B------:R-:W-:Y:S01]  /*21990*/  FMUL.FTZ R56, R2.reuse, R56 ;  /* 0x0000003802387220 */ /* 0x040fe20000410000 */
[----:B------:R-:W-:Y:S01]  /*219a0*/  FMUL.FTZ R57, R2, R57 ;  /* 0x0000003902397220 */ /* 0x000fe20000410000 */
[----:B------:R-:W-:Y:S03]  /*219b0*/  FMUL.FTZ R58, R0, R58 ;  /* 0x0000003a003a7220 */ /* 0x000fe60000410000 */
[----:B------:R-:W1:Y:S01]  /*219c0*/  MUFU.EX2 R206, R9 ;  /* 0x0000000900ce7308 */ /* 0x000e620000000800 */
[----:B---3--:R-:W-:Y:S01]  /*219d0*/  FMUL.FTZ R5, R2, R161 ;  /* 0x000000a102057220 */ /* 0x008fe20000410000 */
[----:B----4-:R-:W-:Y:S01]  /*219e0*/  F2FP.BF16.F32.PACK_AB R152, R236, R205 ;  /* 0x000000cdec98723e */ /* 0x010fe200000010ff */
[----:B------:R-:W-:Y:S01]  /*219f0*/  FMUL.FTZ R59, R0, R59 ;  /* 0x0000003b003b7220 */ /* 0x000fe20000410000 */
[C---:B------:R-:W-:Y:S01]  /*21a00*/  FMUL.FTZ R60, R2.reuse, R60 ;  /* 0x0000003c023c7220 */ /* 0x040fe20000410000 */
[----:B------:R-:W-:Y:S01]  /*21a10*/  FMUL.FTZ R61, R2, R61 ;  /* 0x0000003d023d7220 */ /* 0x000fe20000410000 */
[C---:B------:R-:W-:Y:S01]  /*21a20*/  FMUL.FTZ R62, R0.reuse, R62 ;  /* 0x0000003e003e7220 */ /* 0x040fe20000410000 */
[----:B------:R-:W-:Y:S03]  /*21a30*/  FMUL.FTZ R63, R0, R63 ;  /* 0x0000003f003f7220 */ /* 0x000fe60000410000 */
[----:B------:R3:W-:Y:S01]  /*21a40*/  MUFU.EX2 R201, R6 ;  /* 0x0000000600c97308 */ /* 0x0007e20000000800 */
[C---:B--2---:R-:W-:Y:S01]  /*21a50*/  FMUL.FTZ R8, R2.reuse, R156 ;  /* 0x0000009c02087220 */ /* 0x044fe20000410000 */
[C---:B------:R-:W-:Y:S01]  /*21a60*/  FMUL.FTZ R64, R2.reuse, R64 ;  /* 0x0000004002407220 */ /* 0x040fe20000410000 */
[----:B------:R-:W-:Y:S01]  /*21a70*/  FMUL.FTZ R65, R2, R65 ;  /* 0x0000004102417220 */ /* 0x000fe20000410000 */
[C---:B------:R-:W-:Y:S01]  /*21a80*/  FMUL.FTZ R66, R0.reuse, R66 ;  /* 0x0000004200427220 */ /* 0x040fe20000410000 */
[----:B------:R-:W-:Y:S01]  /*21a90*/  FMUL.FTZ R67, R0, R67 ;  /* 0x0000004300437220 */ /* 0x000fe20000410000 */
[C---:B------:R-:W-:Y:S01]  /*21aa0*/  FMUL.FTZ R68, R2.reuse, R68 ;  /* 0x0000004402447220 */ /* 0x040fe20000410000 */
[----:B------:R-:W-:Y:S03]  /*21ab0*/  FMUL.FTZ R69, R2, R69 ;  /* 0x0000004502457220 */ /* 0x000fe60000410000 */
[----:B------:R2:W4:Y:S01]  /*21ac0*/  MUFU.EX2 R204, R7 ;  /* 0x0000000700cc7308 */ /* 0x0005220000000800 */
[----:B-1----:R-:W-:Y:S01]  /*21ad0*/  F2FP.BF16.F32.PACK_AB R154, R206, R207 ;  /* 0x000000cfce9a723e */ /* 0x002fe200000010ff */
[----:B------:R-:W-:Y:S01]  /*21ae0*/  FMUL.FTZ R9, R2, R157 ;  /* 0x0000009d02097220 */ /* 0x000fe20000410000 */
[C---:B------:R-:W-:Y:S01]  /*21af0*/  FMUL.FTZ R70, R0.reuse, R70 ;  /* 0x0000004600467220 */ /* 0x040fe20000410000 */
[----:B------:R-:W-:Y:S01]  /*21b00*/  FMUL.FTZ R71, R0, R71 ;  /* 0x0000004700477220 */ /* 0x000fe20000410000 */
[-CC-:B------:R-:W-:Y:S01]  /*21b10*/  FFMA.FTZ R30, R30, R148.reuse, -R184.reuse ;  /* 0x000000941e1e7223 */ /* 0x180fe200000108b8 */
[--C-:B------:R-:W-:Y:S01]  /*21b20*/  FFMA.FTZ R34, R34, R148, -R184.reuse ;  /* 0x0000009422227223 */ /* 0x100fe200000108b8 */
[----:B------:R-:W-:Y:S03]  /*21b30*/  FMUL.FTZ R72, R2, R72 ;  /* 0x0000004802487220 */ /* 0x000fe60000410000 */
[----:B------:R1:W-:Y:S01]  /*21b40*/  MUFU.EX2 R203, R10 ;  /* 0x0000000a00cb7308 */ /* 0x0003e20000000800 */
[----:B---3--:R-:W-:Y:S01]  /*21b50*/  FMUL.FTZ R6, R0, R162 ;  /* 0x000000a200067220 */ /* 0x008fe20000410000 */
[----:B------:R-:W-:Y:S01]  /*21b60*/  FMUL.FTZ R73, R2, R73 ;  /* 0x0000004902497220 */ /* 0x000fe20000410000 */
[C---:B------:R-:W-:Y:S01]  /*21b70*/  FMUL.FTZ R74, R0.reuse, R74 ;  /* 0x0000004a004a7220 */ /* 0x040fe20000410000 */
[----:B------:R-:W-:Y:S01]  /*21b80*/  FMUL.FTZ R75, R0, R75 ;  /* 0x0000004b004b7220 */ /* 0x000fe20000410000 */
[C---:B------:R-:W-:Y:S01]  /*21b90*/  FMUL.FTZ R76, R2.reuse, R76 ;  /* 0x0000004c024c7220 */ /* 0x040fe20000410000 */
[----:B------:R-:W-:Y:S01]  /*21ba0*/  FMUL.FTZ R77, R2, R77 ;  /* 0x0000004d024d7220 */ /* 0x000fe20000410000 */
[C---:B------:R-:W-:Y:S03]  /*21bb0*/  FMUL.FTZ R78, R0.reuse, R78 ;  /* 0x0000004e004e7220 */ /* 0x040fe60000410000 */
[----:B------:R-:W3:Y:S01]  /*21bc0*/  MUFU.EX2 R202, R11 ;  /* 0x0000000b00ca7308 */ /* 0x000ee20000000800 */
[----:B--2---:R-:W-:Y:S01]  /*21bd0*/  FMUL.FTZ R7, R0, R163 ;  /* 0x000000a300077220 */ /* 0x004fe20000410000 */
[----:B----4-:R-:W-:Y:S01]  /*21be0*/  F2FP.BF16.F32.PACK_AB R153, R204, R201 ;  /* 0x000000c9cc99723e */ /* 0x010fe200000010ff */
[----:B------:R-:W-:Y:S01]  /*21bf0*/  LDSM.16.MT88.4 R160, [R209+0x12000] ;  /* 0x01200000d1a0783b */ /* 0x000fe20000004200 */
[----:B------:R-:W-:Y:S01]  /*21c00*/  FMUL.FTZ R79, R0, R79 ;  /* 0x0000004f004f7220 */ /* 0x000fe20000410000 */
[C---:B------:R-:W-:Y:S01]  /*21c10*/  FMUL.FTZ R80, R2.reuse, R80 ;  /* 0x0000005002507220 */ /* 0x040fe20000410000 */
[----:B------:R-:W-:Y:S01]  /*21c20*/  FMUL.FTZ R81, R2, R81 ;  /* 0x0000005102517220 */ /* 0x000fe20000410000 */
[C---:B------:R-:W-:Y:S03]  /*21c30*/  FMUL.FTZ R82, R0.reuse, R82 ;  /* 0x0000005200527220 */ /* 0x040fe60000410000 */
[----:B------:R-:W-:Y:S01]  /*21c40*/  MUFU.EX2 R190, R24 ;  /* 0x0000001800be7308 */ /* 0x000fe20000000800 */
[C---:B-1----:R-:W-:Y:S01]  /*21c50*/  FMUL.FTZ R10, R0.reuse, R158 ;  /* 0x0000009e000a7220 */ /* 0x042fe20000410000 */
[----:B------:R-:W-:Y:S01]  /*21c60*/  FMUL.FTZ R83, R0, R83 ;  /* 0x0000005300537220 */ /* 0x000fe20000410000 */
[C---:B------:R-:W-:Y:S01]  /*21c70*/  FMUL.FTZ R84, R2.reuse, R84 ;  /* 0x0000005402547220 */ /* 0x040fe20000410000 */
[----:B------:R-:W-:Y:S01]  /*21c80*/  FMUL.FTZ R85, R2, R85 ;  /* 0x0000005502557220 */ /* 0x000fe20000410000 */
[C---:B------:R-:W-:Y:S01]  /*21c90*/  FMUL.FTZ R86, R0.reuse, R86 ;  /* 0x0000005600567220 */ /* 0x040fe20000410000 */
[----:B------:R-:W-:Y:S01]  /*21ca0*/  FMUL.FTZ R87, R0, R87 ;  /* 0x0000005700577220 */ /* 0x000fe20000410000 */
[----:B------:R-:W-:Y:S03]  /*21cb0*/  FMUL.FTZ R88, R2, R88 ;  /* 0x0000005802587220 */ /* 0x000fe60000410000 */
[----:B------:R-:W-:Y:S01]  /*21cc0*/  MUFU.EX2 R189, R25 ;  /* 0x0000001900bd7308 */ /* 0x000fe20000000800 */
[----:B---3--:R-:W-:Y:S01]  /*21cd0*/  F2FP.BF16.F32.PACK_AB R155, R202, R203 ;  /* 0x000000cbca9b723e */ /* 0x008fe200000010ff */
[----:B------:R-:W-:Y:S01]  /*21ce0*/  FMUL.FTZ R11, R0, R159 ;  /* 0x0000009f000b7220 */ /* 0x000fe20000410000 */
[----:B------:R-:W-:Y:S01]  /*21cf0*/  FMUL.FTZ R89, R2, R89 ;  /* 0x0000005902597220 */ /* 0x000fe20000410000 */
[----:B------:R-:W1:Y:S01]  /*21d00*/  LDSM.16.MT88.4 R156, [R211+0x10000] ;  /* 0x01000000d39c783b */ /* 0x000e620000004200 */
[C---:B------:R-:W-:Y:S01]  /*21d10*/  FMUL.FTZ R90, R0.reuse, R90 ;  /* 0x0000005a005a7220 */ /* 0x040fe20000410000 */
[----:B------:R-:W-:Y:S01]  /*21d20*/  FMUL.FTZ R91, R0, R91 ;  /* 0x0000005b005b7220 */ /* 0x000fe20000410000 */
[C---:B------:R-:W-:Y:S01]  /*21d30*/  FMUL.FTZ R92, R2.reuse, R92 ;  /* 0x0000005c025c7220 */ /* 0x040fe20000410000 */
[C---:B------:R-:W-:Y:S02]  /*21d40*/  HMMA.16816.F32.BF16 R4, R152.reuse, R172, R4 ;  /* 0x000000ac9804723c */ /* 0x040fe40000041804 */
[----:B------:R-:W-:Y:S03]  /*21d50*/  MUFU.EX2 R186, R26 ;  /* 0x0000001a00ba7308 */ /* 0x000fe60000000800 */
[----:B------:R-:W-:Y:S01]  /*21d60*/  FMUL.FTZ R93, R2, R93 ;  /* 0x0000005d025d7220 */ /* 0x000fe20000410000 */
[C---:B------:R-:W-:Y:S01]  /*21d70*/  HMMA.16816.F32.BF16 R8, R152.reuse, R174, R8 ;  /* 0x000000ae9808723c */ /* 0x040fe20000041808 */
[----:B------:R-:W2:Y:S02]  /*21d80*/  LDSM.16.MT88.4 R172, [R210+0x12000] ;  /* 0x01200000d2ac783b */ /* 0x000ea40000004200 */
[----:B------:R-:W-:Y:S02]  /*21d90*/  ISETP.GT.AND P0, PT, R238, RZ, PT ;  /* 0x000000ffee00720c */ /* 0x000fe40003f04270 */
[C---:B------:R-:W-:Y:S01]  /*21da0*/  FMUL.FTZ R94, R0.reuse, R94 ;  /* 0x0000005e005e7220 */ /* 0x040fe20000410000 */
[C---:B------:R-:W-:Y:S05]  /*21db0*/  HMMA.16816.F32.BF16 R36, R152.reuse, R176, R36 ;  /* 0x000000b09824723c */ /* 0x040fea0000041824 */
[----:B------:R-:W-:Y:S01]  /*21dc0*/  FMUL.FTZ R95, R0, R95 ;  /* 0x0000005f005f7220 */ /* 0x000fe20000410000 */
[C---:B------:R-:W-:Y:S01]  /*21dd0*/  HMMA.16816.F32.BF16 R40, R152.reuse, R178, R40 ;  /* 0x000000b29828723c */ /* 0x040fe20000041828 */
[----:B------:R-:W-:Y:S04]  /*21de0*/  LDSM.16.MT88.4 R176, [R212+0x12800] ;  /* 0x01280000d4b0783b */ /* 0x000fe80000004200 */
[C---:B------:R-:W-:Y:S01]  /*21df0*/  FMUL.FTZ R96, R2.reuse, R96 ;  /* 0x0000006002607220 */ /* 0x040fe20000410000 */
[C---:B------:R-:W-:Y:S05]  /*21e00*/  HMMA.16816.F32.BF16 R44, R152.reuse, R180, R44 ;  /* 0x000000b4982c723c */ /* 0x040fea000004182c */
        /* <DEDUP_REMOVED lines=51> */
[--C-:B------:R-:W-:Y:S01]  /*22140*/  FFMA.FTZ R16, R16, R148, -R151.reuse ;  /* 0x0000009410107223 */ /* 0x100fe20000010897 */
[C---:B------:R-:W-:Y:S01]  /*22150*/  FMUL.FTZ R128, R2.reuse, R128 ;  /* 0x0000008002807220 */ /* 0x040fe20000410000 */
[----:B------:R-:W-:Y:S01]  /*22160*/  FMUL.FTZ R129, R2, R129 ;  /* 0x0000008102817220 */ /* 0x000fe20000410000 */
[C---:B-1----:R-:W-:Y:S01]  /*22170*/  HMMA.16816.F32.BF16 R100, R152.reuse, R156, R100 ;  /* 0x0000009c9864723c */ /* 0x042fe20000041864 */
[----:B------:R-:W-:Y:S02]  /*22180*/  MUFU.EX2 R198, R16 ;  /* 0x0000001000c67308 */ /* 0x000fe40000000800 */
[C---:B------:R-:W-:Y:S01]  /*22190*/  FMUL.FTZ R130, R0.reuse, R130 ;  /* 0x0000008200827220 */ /* 0x040fe20000410000 */
[----:B------:R-:W-:Y:S01]  /*221a0*/  FMUL.FTZ R131, R0, R131 ;  /* 0x0000008300837220 */ /* 0x000fe20000410000 */
[-CC-:B------:R-:W-:Y:S01]  /*221b0*/  FFMA.FTZ R12, R12, R148.reuse, -R151.reuse ;  /* 0x000000940c0c7223 */ /* 0x180fe20000010897 */
[C---:B------:R-:W-:Y:S01]  /*221c0*/  HMMA.16816.F32.BF16 R104, R152.reuse, R158, R104 ;  /* 0x0000009e9868723c */ /* 0x040fe20000041868 */
[----:B------:R-:W1:Y:S04]  /*221d0*/  LDSM.16.MT88.4 R156, [R209+0x16000] ;  /* 0x01600000d19c783b */ /* 0x000e680000004200 */
[----:B------:R4:W-:Y:S01]  /*221e0*/  MUFU.EX2 R200, R12 ;  /* 0x0000000c00c87308 */ /* 0x0009e20000000800 */
[-CC-:B------:R-:W-:Y:S01]  /*221f0*/  FFMA.FTZ R13, R13, R148.reuse, -R151.reuse ;  /* 0x000000940d0d7223 */ /* 0x180fe20000010897 */
[C---:B---3--:R-:W-:Y:S04]  /*22200*/  HMMA.16816.F32.BF16 R108, R152.reuse, R160, R108 ;  /* 0x000000a0986c723c */ /* 0x048fe8000004186c */
[--C-:B------:R-:W-:Y:S02]  /*22210*/  FFMA.FTZ R14, R14, R148, -R184.reuse ;  /* 0x000000940e0e7223 */ /* 0x100fe400000108b8 */
[C---:B------:R-:W-:Y:S01]  /*22220*/  HMMA.16816.F32.BF16 R112, R152.reuse, R162, R112 ;  /* 0x000000a29870723c */ /* 0x040fe20000041870 */
[----:B------:R-:W3:Y:S01]  /*22230*/  LDSM.16.MT88.4 R160, [R210+0x16000] ;  /* 0x01600000d2a0783b */ /* 0x000ee20000004200 */
[----:B------:R5:W3:Y:S03]  /*22240*/  MUFU.EX2 R199, R13 ;  /* 0x0000000d00c77308 */ /* 0x000ae60000000800 */
[C---:B------:R-:W-:Y:S01]  /*22250*/  FMUL.FTZ R132, R2.reuse, R132 ;  /* 0x0000008402847220 */ /* 0x040fe20000410000 */
[C---:B--2---:R-:W-:Y:S06]  /*22260*/  HMMA.16816.F32.BF16 R116, R152.reuse, R172, R116 ;  /* 0x000000ac9874723c */ /* 0x044fec0000041874 */
[----:B------:R2:W-:Y:S01]  /*22270*/  MUFU.EX2 R196, R14 ;  /* 0x0000000e00c47308 */ /* 0x0005e20000000800 */
[C---:B----4-:R-:W-:Y:S01]  /*22280*/  FMUL.FTZ R12, R2.reuse, R164 ;  /* 0x000000a4020c7220 */ /* 0x050fe20000410000 */
[C---:B------:R-:W-:Y:S01]  /*22290*/  HMMA.16816.F32.BF16 R120, R152.reuse, R174, R120 ;  /* 0x000000ae9878723c */ /* 0x040fe20000041878 */
[----:B------:R-:W4:Y:S02]  /*222a0*/  LDSM.16.MT88.4 R172, [R212+0x16000] ;  /* 0x01600000d4ac783b */ /* 0x000f240000004200 */
[----:B------:R-:W-:Y:S01]  /*222b0*/  FMUL.FTZ R133, R2, R133 ;  /* 0x0000008502857220 */ /* 0x000fe20000410000 */
[----:B------:R-:W-:Y:S01]  /*222c0*/  FMUL.FTZ R134, R0, R134 ;  /* 0x0000008600867220 */ /* 0x000fe20000410000 */
[----:B-----5:R-:W-:Y:S01]  /*222d0*/  FMUL.FTZ R13, R2, R165 ;  /* 0x000000a5020d7220 */ /* 0x020fe20000410000 */
[----:B------:R-:W-:Y:S01]  /*222e0*/  FMUL.FTZ R135, R0, R135 ;  /* 0x0000008700877220 */ /* 0x000fe20000410000 */
[--C-:B------:R-:W-:Y:S01]  /*222f0*/  FFMA.FTZ R17, R17, R148, -R151.reuse ;  /* 0x0000009411117223 */ /* 0x100fe20000010897 */
[C---:B------:R-:W-:Y:S03]  /*22300*/  FMUL.FTZ R136, R2.reuse, R136 ;  /* 0x0000008802887220 */ /* 0x040fe60000410000 */
[----:B------:R-:W-:Y:S01]  /*22310*/  FMUL.FTZ R137, R2, R137 ;  /* 0x0000008902897220 */ /* 0x000fe20000410000 */
[C---:B------:R-:W-:Y:S01]  /*22320*/  FMUL.FTZ R138, R0.reuse, R138 ;  /* 0x0000008a008a7220 */ /* 0x040fe20000410000 */
[C---:B--2---:R-:W-:Y:S01]  /*22330*/  FMUL.FTZ R14, R0.reuse, R166 ;  /* 0x000000a6000e7220 */ /* 0x044fe20000410000 */
[C---:B------:R-:W-:Y:S01]  /*22340*/  FMUL.FTZ R139, R0.reuse, R139 ;  /* 0x0000008b008b7220 */ /* 0x040fe20000410000 */
[C---:B-1----:R-:W-:Y:S01]  /*22350*/  HMMA.16816.F32.BF16 R124, R152.reuse, R156, R124 ;  /* 0x0000009c987c723c */ /* 0x042fe2000004187c */
[----:B------:R-:W1:Y:S02]  /*22360*/  MUFU.EX2 R197, R17 ;  /* 0x0000001100c57308 */ /* 0x000e640000000800 */
[-CC-:B------:R-:W-:Y:S01]  /*22370*/  FFMA.FTZ R16, R15, R148.reuse, -R184.reuse ;  /* 0x000000940f107223 */ /* 0x180fe200000108b8 */
[----:B------:R-:W-:Y:S01]  /*22380*/  FMUL.FTZ R15, R0, R167 ;  /* 0x000000a7000f7220 */ /* 0x000fe20000410000 */
[-CC-:B------:R-:W-:Y:S01]  /*22390*/  FFMA.FTZ R18, R18, R148.reuse, -R184.reuse ;  /* 0x0000009412127223 */ /* 0x180fe200000108b8 */
[C---:B------:R-:W-:Y:S01]  /*223a0*/  HMMA.16816.F32.BF16 R128, R152.reuse, R158, R128 ;  /* 0x0000009e9880723c */ /* 0x040fe20000041880 */
[----:B------:R-:W2:Y:S04]  /*223b0*/  LDSM.16.MT88.4 R156, [R211+0x16000] ;  /* 0x01600000d39c783b */ /* 0x000ea80000004200 */
[----:B------:R5:W1:Y:S01]  /*223c0*/  MUFU.EX2 R195, R16 ;  /* 0x0000001000c37308 */ /* 0x000a620000000800 */
[--C-:B------:R-:W-:Y:S01]  /*223d0*/  FFMA.FTZ R19, R19, R148, -R184.reuse ;  /* 0x0000009413137223 */ /* 0x100fe200000108b8 */
[C---:B---3--:R-:W-:Y:S02]  /*223e0*/  HMMA.16816.F32.BF16 R132, R152.reuse, R160, R132 ;  /* 0x000000a09884723c */ /* 0x048fe40000041884 */
[----:B------:R-:W-:Y:S06]  /*223f0*/  LDSM.16.MT88.4 R164, [R210+0x10800] ;  /* 0x01080000d2a4783b */ /* 0x000fec0000004200 */
[----:B------:R3:W-:Y:S01]  /*22400*/  MUFU.EX2 R194, R18 ;  /* 0x0000001200c27308 */ /* 0x0007e20000000800 */
[C---:B------:R-:W-:Y:S01]  /*22410*/  HMMA.16816.F32.BF16 R136, R152.reuse, R162, R136 ;  /* 0x000000a29888723c */ /* 0x040fe20000041888 */
[----:B------:R-:W1:Y:S05]  /*22420*/  LDSM.16.MT88.4 R160, [R209+0x10800] ;  /* 0x01080000d1a0783b */ /* 0x000e6a0000004200 */
[C---:B----4-:R-:W-:Y:S03]  /*22430*/  HMMA.16816.F32.BF16 R12, R152.reuse, R172, R12 ;  /* 0x000000ac980c723c */ /* 0x050fe6000004180c */
[----:B------:R4:W1:Y:S02]  /*22440*/  MUFU.EX2 R193, R19 ;  /* 0x0000001300c17308 */ /* 0x0008640000000800 */
[C---:B------:R-:W-:Y:S01]  /*22450*/  FMUL.FTZ R140, R2.reuse, R140 ;  /* 0x0000008c028c7220 */ /* 0x040fe20000410000 */
[----:B------:R-:W-:Y:S01]  /*22460*/  FMUL.FTZ R141, R2, R141 ;  /* 0x0000008d028d7220 */ /* 0x000fe20000410000 */
[C---:B------:R-:W-:Y:S01]  /*22470*/  FMUL.FTZ R142, R0.reuse, R142 ;  /* 0x0000008e008e7220 */ /* 0x040fe20000410000 */
[----:B------:R-:W-:Y:S03]  /*22480*/  FMUL.FTZ R143, R0, R143 ;  /* 0x0000008f008f7220 */ /* 0x000fe60000410000 */
[C---:B-----5:R-:W-:Y:S01]  /*22490*/  FMUL.FTZ R16, R2.reuse, R168 ;  /* 0x000000a802107220 */ /* 0x060fe20000410000 */
[----:B------:R-:W-:Y:S01]  /*224a0*/  FMUL.FTZ R17, R2, R169 ;  /* 0x000000a902117220 */ /* 0x000fe20000410000 */
[----:B---3--:R-:W-:Y:S01]  /*224b0*/  FMUL.FTZ R18, R0, R170 ;  /* 0x000000aa00127220 */ /* 0x008fe20000410000 */
[----:B------:R-:W-:Y:S01]  /*224c0*/  FMUL.FTZ R144, R2, R144 ;  /* 0x0000009002907220 */ /* 0x000fe20000410000 */
[C---:B------:R-:W-:Y:S01]  /*224d0*/  HMMA.16816.F32.BF16 R140, R152.reuse, R174, R140 ;  /* 0x000000ae988c723c */ /* 0x040fe2000004188c */
[----:B------:R-:W3:Y:S02]  /*224e0*/  LDSM.16.MT88.4 R172, [R212+0x10800] ;  /* 0x01080000d4ac783b */ /* 0x000ee40000004200 */
[----:B----4-:R-:W-:Y:S01]  /*224f0*/  FMUL.FTZ R19, R0, R171 ;  /* 0x000000ab00137220 */ /* 0x010fe20000410000 */
[----:B------:R-:W-:Y:S01]  /*22500*/  FMUL.FTZ R145, R2, R145 ;  /* 0x0000009102917220 */ /* 0x000fe20000410000 */
[C---:B------:R-:W-:Y:S01]  /*22510*/  FMUL.FTZ R146, R0.reuse, R146 ;  /* 0x0000009200927220 */ /* 0x040fe20000410000 */
[----:B------:R-:W-:Y:S01]  /*22520*/  FMUL.FTZ R147, R0, R147 ;  /* 0x0000009300937220 */ /* 0x000fe20000410000 */
[-CC-:B------:R-:W-:Y:S01]  /*22530*/  FFMA.FTZ R20, R20, R148.reuse, -R151.reuse ;  /* 0x0000009414147223 */ /* 0x180fe20000010897 */
[-CC-:B------:R-:W-:Y:S01]  /*22540*/  FFMA.FTZ R21, R21, R148.reuse, -R151.reuse ;  /* 0x0000009415157223 */ /* 0x180fe20000010897 */
[----:B------:R-:W-:Y:S01]  /*22550*/  LDSM.16.MT88.4 R168, [R210+0x12800] ;  /* 0x01280000d2a8783b */ /* 0x000fe20000004200 */
[C---:B--2---:R-:W-:Y:S01]  /*22560*/  HMMA.16816.F32.BF16 R16, R152.reuse, R156, R16 ;  /* 0x0000009c9810723c */ /* 0x044fe20000041810 */
[----:B------:R2:W-:Y:S02]  /*22570*/  MUFU.EX2 R192, R20 ;  /* 0x0000001400c07308 */ /* 0x0005e40000000800 */
[-CC-:B------:R-:W-:Y:S01]  /*22580*/  FFMA.FTZ R22, R22, R148.reuse, -R184.reuse ;  /* 0x0000009416167223 */ /* 0x180fe200000108b8 */
[-CC-:B------:R-:W-:Y:S01]  /*22590*/  FFMA.FTZ R23, R23, R148.reuse, -R184.reuse ;  /* 0x0000009417177223 */ /* 0x180fe200000108b8 */
[-CC-:B------:R-:W-:Y:S01]  /*225a0*/  FFMA.FTZ R32, R32, R148.reuse, -R151.reuse ;  /* 0x0000009420207223 */ /* 0x180fe20000010897 */
[----:B------:R-:W-:Y:S01]  /*225b0*/  HMMA.16816.F32.BF16 R144, R152, R158, R144 ;  /* 0x0000009e9890723c */ /* 0x000fe20000041890 */
[----:B------:R-:W4:Y:S04]  /*225c0*/  LDSM.16.MT88.4 R156, [R211+0x10800] ;  /* 0x01080000d39c783b */ /* 0x000f280000004200 */
[----:B------:R-:W-:Y:S01]  /*225d0*/  MUFU.EX2 R191, R21 ;  /* 0x0000001500bf7308 */ /* 0x000fe20000000800 */
[----:B------:R-:W-:Y:S01]  /*225e0*/  FFMA.FTZ R151, R33, R148, -R151 ;  /* 0x0000009421977223 */ /* 0x000fe20000010897 */
[----:B------:R-:W-:Y:S01]  /*225f0*/  FFMA.FTZ R0, R0, R248, R201 ;  /* 0x000000f800007223 */ /* 0x000fe200000100c9 */
[----:B------:R-:W-:Y:S03]  /*22600*/  F2FP.BF16.F32.PACK_AB R152, R199, R200 ;  /* 0x000000c8c798723e */ /* 0x000fe600000010ff */
[----:B-1----:R-:W-:Y:S01]  /*22610*/  F2FP.BF16.F32.PACK_AB R154, R197, R198 ;  /* 0x000000c6c59a723e */ /* 0x002fe200000010ff */
[--C-:B--2---:R-:W-:Y:S01]  /*22620*/  FFMA.FTZ R20, R27, R148, -R184.reuse ;  /* 0x000000941b147223 */ /* 0x104fe200000108b8 */
[----:B------:R-:W-:Y:S01]  /*22630*/  F2FP.BF16.F32.PACK_AB R153, R195, R196 ;  /* 0x000000c4c399723e */ /* 0x000fe200000010ff */
[----:B------:R-:W-:Y:S01]  /*22640*/  LDSM.16.MT88.4 R24, [R211+0x11000] ;  /* 0x01100000d318783b */ /* 0x000fe20000004200 */
[----:B------:R-:W-:Y:S01]  /*22650*/  F2FP.BF16.F32.PACK_AB R155, R193, R194 ;  /* 0x000000c2c19b723e */ /* 0x000fe200000010ff */
[----:B------:R1:W-:Y:S06]  /*22660*/  MUFU.EX2 R188, R22 ;  /* 0x0000001600bc7308 */ /* 0x0003ec0000000800 */
[C---:B------:R-:W-:Y:S04]  /*22670*/  HMMA.16816.F32.BF16 R4, R152.reuse, R160, R4 ;  /* 0x000000a09804723c */ /* 0x040fe80000041804 */
[----:B------:R-:W2:Y:S02]  /*22680*/  MUFU.EX2 R187, R23 ;  /* 0x0000001700bb7308 */ /* 0x000ea40000000800 */
[C---:B------:R-:W-:Y:S01]  /*22690*/  HMMA.16816.F32.BF16 R8, R152.reuse, R162, R8 ;  /* 0x000000a29808723c */ /* 0x040fe20000041808 */
[----:B------:R-:W5:Y:S07]  /*226a0*/  LDSM.16.MT88.4 R160, [R209+0x12800] ;  /* 0x01280000d1a0783b */ /* 0x000f6e0000004200 */
[----:B------:R4:W4:Y:S03]  /*226b0*/  MUFU.EX2 R185, R20 ;  /* 0x0000001400b97308 */ /* 0x0009260000000800 */
[----:B-1----:R-:W-:Y:S01]  /*226c0*/  F2FP.BF16.F32.PACK_AB R22, R189, R190 ;  /* 0x000000bebd16723e */ /* 0x002fe200000010ff */
[C---:B------:R-:W-:Y:S06]  /*226d0*/  HMMA.16816.F32.BF16 R36, R152.reuse, R164, R36 ;  /* 0x000000a49824723c */ /* 0x040fec0000041824 */
[C---:B------:R-:W-:Y:S01]  /*226e0*/  HMMA.16816.F32.BF16 R40, R152.reuse, R166, R40 ;  /* 0x000000a69828723c */ /* 0x040fe20000041828 */
[----:B------:R-:W1:Y:S04]  /*226f0*/  LDSM.16.MT88.4 R164, [R209+0x14800] ;  /* 0x01480000d1a4783b */ /* 0x000e680000004200 */
[----:B--2---:R-:W-:Y:S01]  /*22700*/  F2FP.BF16.F32.PACK_AB R21, R187, R188 ;  /* 0x000000bcbb15723e */ /* 0x004fe200000010ff */
[C---:B---3--:R-:W-:Y:S05]  /*22710*/  HMMA.16816.F32.BF16 R44, R152.reuse, R172, R44 ;  /* 0x000000ac982c723c */ /* 0x048fea000004182c */
[----:B----4-:R-:W-:Y:S01]  /*22720*/  F2FP.BF16.F32.PACK_AB R20, R191, R192 ;  /* 0x000000c0bf14723e */ /* 0x010fe200000010ff */
[C---:B------:R-:W-:Y:S01]  /*22730*/  HMMA.16816.F32.BF16 R48, R152.reuse, R174, R48 ;  /* 0x000000ae9830723c */ /* 0x040fe20000041830 */
[----:B------:R-:W2:Y:S04]  /*22740*/  LDSM.16.MT88.4 R172, [R210+0x14800] ;  /* 0x01480000d2ac783b */ /* 0x000ea80000004200 */
[----:B------:R-:W-:Y:S01]  /*22750*/  F2FP.BF16.F32.PACK_AB R23, R185, R186 ;  /* 0x000000bab917723e */ /* 0x000fe200000010ff */
[C---:B------:R-:W-:Y:S06]  /*22760*/  HMMA.16816.F32.BF16 R52, R152.reuse, R156, R52 ;  /* 0x0000009c9834723c */ /* 0x040fec0000041834 */
[C---:B------:R-:W-:Y:S01]  /*22770*/  HMMA.16816.F32.BF16 R56, R152.reuse, R158, R56 ;  /* 0x0000009e9838723c */ /* 0x040fe20000041838 */
[----:B------:R-:W3:Y:S05]  /*22780*/  LDSM.16.MT88.4 R156, [R212+0x14800] ;  /* 0x01480000d49c783b */ /* 0x000eea0000004200 */
[C---:B-----5:R-:W-:Y:S06]  /*22790*/  HMMA.16816.F32.BF16 R60, R152.reuse, R160, R60 ;  /* 0x000000a0983c723c */ /* 0x060fec000004183c */
[C---:B------:R-:W-:Y:S01]  /*227a0*/  HMMA.16816.F32.BF16 R64, R152.reuse, R162, R64 ;  /* 0x000000a29840723c */ /* 0x040fe20000041840 */
[----:B------:R-:W4:Y:S05]  /*227b0*/  LDSM.16.MT88.4 R160, [R211+0x14800] ;  /* 0x01480000d3a0783b */ /* 0x000f2a0000004200 */
        /* <DEDUP_REMOVED lines=29> */
[----:B------:R-:W-:Y:S05]  /*22990*/  LDSM.16.MT88.4 R172, [R210+0x15000] ;  /* 0x01500000d2ac783b */ /* 0x000fea0000004200 */
[C---:B------:R-:W-:Y:S01]  /*229a0*/  HMMA.16816.F32.BF16 R16, R152.reuse, R176, R16 ;  /* 0x000000b09810723c */ /* 0x040fe20000041810 */
[----:B------:R-:W-:Y:S05]  /*229b0*/  MUFU.EX2 R177, R28 ;  /* 0x0000001c00b17308 */ /* 0x000fea0000000800 */
[----:B------:R-:W-:Y:S01]  /*229c0*/  HMMA.16816.F32.BF16 R144, R152, R178, R144 ;  /* 0x000000b29890723c */ /* 0x000fe20000041890 */
[----:B------:R-:W2:Y:S04]  /*229d0*/  LDSM.16.MT88.4 R152, [R210+0x13000] ;  /* 0x01300000d298783b */ /* 0x000ea80000004200 */
[----:B------:R-:W5:Y:S01]  /*229e0*/  MUFU.EX2 R176, R29 ;  /* 0x0000001d00b07308 */ /* 0x000f620000000800 */
[C---:B---3--:R-:W-:Y:S06]  /*229f0*/  HMMA.16816.F32.BF16 R4, R20.reuse, R156, R4 ;  /* 0x0000009c1404723c */ /* 0x048fec0000041804 */
[C---:B------:R-:W-:Y:S01]  /*22a00*/  HMMA.16816.F32.BF16 R8, R20.reuse, R158, R8 ;  /* 0x0000009e1408723c */ /* 0x040fe20000041808 */
[----:B------:R-:W3:Y:S05]  /*22a10*/  LDSM.16.MT88.4 R156, [R212+0x13000] ;  /* 0x01300000d49c783b */ /* 0x000eea0000004200 */
[C---:B------:R-:W-:Y:S06]  /*22a20*/  HMMA.16816.F32.BF16 R36, R20.reuse, R180, R36 ;  /* 0x000000b41424723c */ /* 0x040fec0000041824 */
[C---:B------:R-:W-:Y:S06]  /*22a30*/  HMMA.16816.F32.BF16 R40, R20.reuse, R182, R40 ;  /* 0x000000b61428723c */ /* 0x040fec0000041828 */
[C---:B----4-:R-:W-:Y:S06]  /*22a40*/  HMMA.16816.F32.BF16 R44, R20.reuse, R160, R44 ;  /* 0x000000a0142c723c */ /* 0x050fec000004182c */
        /* <DEDUP_REMOVED lines=17> */
[C---:B------:R-:W-:Y:S06]  /*22b60*/  HMMA.16816.F32.BF16 R92, R20.reuse, R168, R92 ;  /* 0x000000a8145c723c */ /* 0x040fec000004185c */
[C---:B------:R-:W-:Y:S01]  /*22b70*/  HMMA.16816.F32.BF16 R96, R20.reuse, R170, R96 ;  /* 0x000000aa1460723c */ /* 0x040fe20000041860 */
[----:B------:R-:W-:Y:S05]  /*22b80*/  LDSM.16.MT88.4 R168, [R209+0x13800] ;  /* 0x01380000d1a8783b */ /* 0x000fea0000004200 */
[C---:B------:R-:W-:Y:S01]  /*22b90*/  HMMA.16816.F32.BF16 R100, R20.reuse, R172, R100 ;  /* 0x000000ac1464723c */ /* 0x040fe20000041864 */
[----:B------:R-:W-:Y:S05]  /*22ba0*/  MUFU.EX2 R173, R30 ;  /* 0x0000001e00ad7308 */ /* 0x000fea0000000800 */
[C---:B------:R-:W-:Y:S05]  /*22bb0*/  HMMA.16816.F32.BF16 R104, R20.reuse, R174, R104 ;  /* 0x000000ae1468723c */ /* 0x040fea0000041868 */
[----:B------:R4:W-:Y:S01]  /*22bc0*/  MUFU.EX2 R175, R32 ;  /* 0x0000002000af7308 */ /* 0x0009e20000000800 */
[C---:B-----5:R-:W-:Y:S09]  /*22bd0*/  HMMA.16816.F32.BF16 R108, R20.reuse, R24, R108 ;  /* 0x00000018146c723c */ /* 0x060ff2000004186c */
[----:B------:R-:W5:Y:S01]  /*22be0*/  MUFU.EX2 R174, R151 ;  /* 0x0000009700ae7308 */ /* 0x000f620000000800 */
[C---:B------:R-:W-:Y:S01]  /*22bf0*/  HMMA.16816.F32.BF16 R112, R20.reuse, R26, R112 ;  /* 0x0000001a1470723c */ /* 0x040fe20000041870 */
[----:B------:R-:W5:Y:S05]  /*22c00*/  LDSM.16.MT88.4 R24, [R212+0x17000] ;  /* 0x01700000d418783b */ /* 0x000f6a0000004200 */
[C---:B-1----:R-:W-:Y:S03]  /*22c10*/  HMMA.16816.F32.BF16 R116, R20.reuse, R164, R116 ;  /* 0x000000a41474723c */ /* 0x042fe60000041874 */
[----:B------:R-:W-:Y:S02]  /*22c20*/  MUFU.EX2 R151, R34 ;  /* 0x0000002200977308 */ /* 0x000fe40000000800 */
[-CC-:B----4-:R-:W-:Y:S01]  /*22c30*/  FFMA.FTZ R32, R31, R148.reuse, -R184.reuse ;  /* 0x000000941f207223 */ /* 0x190fe200000108b8 */
[C---:B------:R-:W-:Y:S01]  /*22c40*/  HMMA.16816.F32.BF16 R120, R20.reuse, R166, R120 ;  /* 0x000000a61478723c */ /* 0x040fe20000041878 */
[----:B------:R-:W1:Y:S06]  /*22c50*/  LDSM.16.MT88.4 R28, [R209+0x11800] ;  /* 0x01180000d11c783b */ /* 0x000e6c0000004200 */
[----:B------:R4:W1:Y:S01]  /*22c60*/  MUFU.EX2 R172, R32 ;  /* 0x0000002000ac7308 */ /* 0x0008620000000800 */
[----:B------:R-:W-:Y:S01]  /*22c70*/  FFMA.FTZ R184, R35, R148, -R184 ;  /* 0x0000009423b87223 */ /* 0x000fe200000108b8 */
[C---:B--2---:R-:W-:Y:S01]  /*22c80*/  HMMA.16816.F32.BF16 R124, R20.reuse, R152, R124 ;  /* 0x00000098147c723c */ /* 0x044fe2000004187c */
[----:B------:R-:W-:Y:S07]  /*22c90*/  LDSM.16.MT88.4 R164, [R211+0x11800] ;  /* 0x01180000d3a4783b */ /* 0x000fee0000004200 */
[----:B------:R-:W2:Y:S01]  /*22ca0*/  MUFU.EX2 R184, R184 ;  /* 0x000000b800b87308 */ /* 0x000ea20000000800 */
[C---:B------:R-:W-:Y:S01]  /*22cb0*/  HMMA.16816.F32.BF16 R128, R20.reuse, R154, R128 ;  /* 0x0000009a1480723c */ /* 0x040fe20000041880 */
[----:B------:R-:W2:Y:S05]  /*22cc0*/  LDSM.16.MT88.4 R152, [R210+0x11800] ;  /* 0x01180000d298783b */ /* 0x000eaa0000004200 */
[C---:B---3--:R-:W-:Y:S06]  /*22cd0*/  HMMA.16816.F32.BF16 R132, R20.reuse, R156, R132 ;  /* 0x0000009c1484723c */ /* 0x048fec0000041884 */
[C---:B------:R-:W-:Y:S01]  /*22ce0*/  HMMA.16816.F32.BF16 R136, R20.reuse, R158, R136 ;  /* 0x0000009e1488723c */ /* 0x040fe20000041888 */
[----:B----4-:R-:W3:Y:S05]  /*22cf0*/  LDSM.16.MT88.4 R32, [R212+0x11800] ;  /* 0x01180000d420783b */ /* 0x010eea0000004200 */
[C---:B-----5:R-:W-:Y:S06]  /*22d00*/  HMMA.16816.F32.BF16 R12, R20.reuse, R24, R12 ;  /* 0x00000018140c723c */ /* 0x060fec000004180c */
[C---:B------:R-:W-:Y:S05]  /*22d10*/  HMMA.16816.F32.BF16 R140, R20.reuse, R26, R140 ;  /* 0x0000001a148c723c */ /* 0x040fea000004188c */
[----:B------:R-:W-:Y:S01]  /*22d20*/  F2FP.BF16.F32.PACK_AB R24, R176, R177 ;  /* 0x000000b1b018723e */ /* 0x000fe200000010ff */
[C---:B------:R-:W-:Y:S05]  /*22d30*/  HMMA.16816.F32.BF16 R16, R20.reuse, R160, R16 ;  /* 0x000000a01410723c */ /* 0x040fea0000041810 */
[----:B------:R-:W-:Y:S01]  /*22d40*/  F2FP.BF16.F32.PACK_AB R26, R174, R175 ;  /* 0x000000afae1a723e */ /* 0x000fe200000010ff */
[----:B------:R-:W-:Y:S01]  /*22d50*/  HMMA.16816.F32.BF16 R144, R20, R162, R144 ;  /* 0x000000a21490723c */ /* 0x000fe20000041890 */
[----:B------:R-:W-:Y:S04]  /*22d60*/  LDSM.16.MT88.4 R20, [R211+0x13800] ;  /* 0x01380000d314783b */ /* 0x000fe80000004200 */
[----:B-1----:R-:W-:Y:S02]  /*22d70*/  F2FP.BF16.F32.PACK_AB R25, R172, R173 ;  /* 0x000000adac19723e */ /* 0x002fe400000010ff */
[----:B--2---:R-:W-:Y:S07]  /*22d80*/  F2FP.BF16.F32.PACK_AB R27, R184, R151 ;  /* 0x00000097b81b723e */ /* 0x004fee00000010ff */
[C---:B------:R-:W-:Y:S01]  /*22d90*/  HMMA.16816.F32.BF16 R160, R24.reuse, R28, R4 ;  /* 0x0000001c18a0723c */ /* 0x040fe20000041804 */
[----:B------:R-:W1:Y:S05]  /*22da0*/  LDSM.16.MT88.4 R4, [R210+0x13800] ;  /* 0x01380000d204783b */ /* 0x000e6a0000004200 */
[C---:B------:R-:W-:Y:S03]  /*22db0*/  HMMA.16816.F32.BF16 R156, R24.reuse, R30, R8 ;  /* 0x0000001e189c723c */ /* 0x040fe60000041808 */
[----:B------:R-:W2:Y:S03]  /*22dc0*/  LDSM.16.MT88.4 R8, [R212+0x13800] ;  /* 0x01380000d408783b */ /* 0x000ea60000004200 */
[C---:B------:R-:W-:Y:S05]  /*22dd0*/  HMMA.16816.F32.BF16 R36, R24.reuse, R152, R36 ;  /* 0x000000981824723c */ /* 0x040fea0000041824 */
[----:B------:R-:W4:Y:S01]  /*22de0*/  LDSM.16.MT88.4 R28, [R209+0x15800] ;  /* 0x01580000d11c783b */ /* 0x000f220000004200 */
[C---:B------:R-:W-:Y:S06]  /*22df0*/  HMMA.16816.F32.BF16 R40, R24.reuse, R154, R40 ;  /* 0x0000009a1828723c */ /* 0x040fec0000041828 */
[C---:B---3--:R-:W-:Y:S01]  /*22e00*/  HMMA.16816.F32.BF16 R44, R24.reuse, R32, R44 ;  /* 0x00000020182c723c */ /* 0x048fe2000004182c */
[----:B------:R-:W3:Y:S05]  /*22e10*/  LDSM.16.MT88.4 R152, [R210+0x15800] ;  /* 0x01580000d298783b */ /* 0x000eea0000004200 */
[C---:B------:R-:W-:Y:S03]  /*22e20*/  HMMA.16816.F32.BF16 R48, R24.reuse, R34, R48 ;  /* 0x000000221830723c */ /* 0x040fe60000041830 */
[----:B------:R-:W5:Y:S03]  /*22e30*/  LDSM.16.MT88.4 R32, [R212+0x15800] ;  /* 0x01580000d420783b */ /* 0x000f660000004200 */
[C---:B------:R-:W-:Y:S06]  /*22e40*/  HMMA.16816.F32.BF16 R52, R24.reuse, R164, R52 ;  /* 0x000000a41834723c */ /* 0x040fec0000041834 */
[C---:B------:R-:W-:Y:S01]  /*22e50*/  HMMA.16816.F32.BF16 R56, R24.reuse, R166, R56 ;  /* 0x000000a61838723c */ /* 0x040fe20000041838 */
[----:B------:R-:W5:Y:S05]  /*22e60*/  LDSM.16.MT88.4 R164, [R211+0x15800] ;  /* 0x01580000d3a4783b */ /* 0x000f6a0000004200 */
        /* <DEDUP_REMOVED lines=12> */
[C---:B----4-:R-:W-:Y:S06]  /*22f30*/  HMMA.16816.F32.BF16 R92, R24.reuse, R28, R92 ;  /* 0x0000001c185c723c */ /* 0x050fec000004185c */
[C---:B------:R-:W-:Y:S05]  /*22f40*/  HMMA.16816.F32.BF16 R96, R24.reuse, R30, R96 ;  /* 0x0000001e1860723c */ /* 0x040fea0000041860 */
[----:B------:R-:W-:Y:S01]  /*22f50*/  FFMA.FTZ R28, R2, R246, R205 ;  /* 0x000000f6021c7223 */ /* 0x000fe200000100cd */
[C---:B---3--:R-:W-:Y:S05]  /*22f60*/  HMMA.16816.F32.BF16 R100, R24.reuse, R152, R100 ;  /* 0x000000981864723c */ /* 0x048fea0000041864 */
[----:B------:R-:W-:Y:S01]  /*22f70*/  FADD.FTZ R28, R236, R28 ;  /* 0x0000001cec1c7221 */ /* 0x000fe20000010000 */
[C---:B------:R-:W-:Y:S05]  /*22f80*/  HMMA.16816.F32.BF16 R104, R24.reuse, R154, R104 ;  /* 0x0000009a1868723c */ /* 0x040fea0000041868 */
[-C--:B------:R-:W-:Y:S01]  /*22f90*/  MOV R152, R3.reuse ;  /* 0x0000000300987202 */ /* 0x080fe20000000f00 */
[C---:B-----5:R-:W-:Y:S05]  /*22fa0*/  HMMA.16816.F32.BF16 R108, R24.reuse, R32, R108 ;  /* 0x00000020186c723c */ /* 0x060fea000004186c */
        /* <DEDUP_REMOVED lines=15> */
[C---:B--2---:R-:W-:Y:S05]  /*230a0*/  HMMA.16816.F32.BF16 R164, R24.reuse, R8, R12 ;  /* 0x0000000818a4723c */ /* 0x044fea000004180c */
[----:B------:R-:W-:Y:S01]  /*230b0*/  FADD.FTZ R2, R195, R2 ;  /* 0x00000002c3027221 */ /* 0x000fe20000010000 */
[----:B------:R-:W-:Y:S01]  /*230c0*/  FADD.FTZ R4, R198, R0 ;  /* 0x00000000c6047221 */ /* 0x000fe20000010000 */
[C---:B------:R-:W-:Y:S04]  /*230d0*/  HMMA.16816.F32.BF16 R140, R24.reuse, R10, R140 ;  /* 0x0000000a188c723c */ /* 0x040fe8000004188c */
[----:B------:R-:W-:Y:S01]  /*230e0*/  FADD.FTZ R0, R194, R2 ;  /* 0x00000002c2007221 */ /* 0x000fe20000010000 */
[----:B------:R-:W-:Y:S01]  /*230f0*/  FADD.FTZ R4, R197, R4 ;  /* 0x00000004c5047221 */ /* 0x000fe20000010000 */
[C---:B------:R-:W-:Y:S05]  /*23100*/  HMMA.16816.F32.BF16 R168, R24.reuse, R20, R16 ;  /* 0x0000001418a8723c */ /* 0x040fea0000041810 */
[----:B------:R-:W-:Y:S01]  /*23110*/  FADD.FTZ R2, R193, R0 ;  /* 0x00000000c1027221 */ /* 0x000fe20000010000 */
[----:B------:R-:W-:Y:S01]  /*23120*/  FADD.FTZ R0, R192, R4 ;  /* 0x00000004c0007221 */ /* 0x000fe20000010000 */
[----:B------:R-:W-:Y:S04]  /*23130*/  HMMA.16816.F32.BF16 R144, R24, R22, R144 ;  /* 0x000000161890723c */ /* 0x000fe80000041890 */
[----:B------:R-:W-:Y:S01]  /*23140*/  FADD.FTZ R2, R188, R2 ;  /* 0x00000002bc027221 */ /* 0x000fe20000010000 */
[----:B------:R-:W-:Y:S01]  /*23150*/  FADD.FTZ R4, R191, R0 ;  /* 0x00000000bf047221 */ /* 0x000fe20000010000 */
[----:B------:R-:W-:Y:S02]  /*23160*/  MOV R18, R3 ;  /* 0x0000000300127202 */ /* 0x000fe40000000f00 */
        /* <DEDUP_REMOVED lines=11> */
[----:B------:R-:W-:Y:S02]  /*23220*/  IADD3 R0, R238, -0x1, RZ ;  /* 0xffffffffee007810 */ /* 0x000fe40007ffe0ff */
[----:B------:R-:W-:Y:S01]  /*23230*/  MOV R151, R150 ;  /* 0x0000009600977202 */ /* 0x000fe20000000f00 */
[----:B------:R-:W-:Y:S01]  /*23240*/  FADD.FTZ R246, R174, R4 ;  /* 0x00000004aef67221 */ /* 0x000fe20000010000 */
[----:B------:R-:W-:Y:S01]  /*23250*/  MOV R238, R0 ;  /* 0x0000000000ee7202 */ /* 0x000fe20000000f00 */
[----:B------:R-:W-:Y:S01]  /*23260*/  FADD.FTZ R248, R184, R2 ;  /* 0x00000002b8f87221 */ /* 0x000fe20000010000 */
[----:B------:R-:W-:Y:S06]  /*23270*/  @P0 BRA `(.L_x_4861) ;  /* 0xffffffb000400947 */ /* 0x000fec000383ffff */
.L_x_4852:
[----:B-----5:R-:W1:Y:S08]  /*23280*/  LDC.64 R148, c[0x0][0x208] ;  /* 0x00008200ff947b82 */ /* 0x020e700000000a00 */
        /* <DEDUP_REMOVED lines=13> */
.L_x_4878:
[----:B------:R-:W2:Y:S01]  /*23360*/  LDL R175, [R1+0x8] ;  /* 0x0000080001af7983 */ /* 0x000ea20000100800 */
        /* <DEDUP_REMOVED lines=12> */
[C---:B------:R-:W-:Y:S01]  /*23430*/  FMUL.FTZ R85, R0.reuse, R85 ;  /* 0x0000005500557220 */ /* 0x040fe20000410000 */
[C---:B------:R-:W-:Y:S01]  /*23440*/  FMUL.FTZ R160, R0.reuse, R160 ;  /* 0x000000a000a07220 */ /* 0x040fe20000410000 */
[C---:B------:R-:W-:Y:S01]  /*23450*/  FMUL.FTZ R7, R0.reuse, R161 ;  /* 0x000000a100077220 */ /* 0x040fe20000410000 */
[C---:B------:R-:W-:Y:S01]  /*23460*/  FMUL.FTZ R156, R0.reuse, R156 ;  /* 0x0000009c009c7220 */ /* 0x040fe20000410000 */
[C---:B------:R-:W-:Y:S01]  /*23470*/  FMUL.FTZ R157, R0.reuse, R157 ;  /* 0x0000009d009d7220 */ /* 0x040fe20000410000 */
[----:B------:R-:W-:Y:S01]  /*23480*/  F2FP.BF16.F32.PACK_AB R84, R85, R84 ;  /* 0x000000545554723e */ /* 0x000fe200000010ff */
[C---:B------:R-:W-:Y:S01]  /*23490*/  FMUL.FTZ R36, R0.reuse, R36 ;  /* 0x0000002400247220 */ /* 0x040fe20000410000 */
[----:B------:R-:W1:Y:S01]  /*234a0*/  S2R R85, SR_TID.X ;  /* 0x0000000000557919 */ /* 0x000e620000002100 */
[C---:B------:R-:W-:Y:S01]  /*234b0*/  FMUL.FTZ R37, R0.reuse, R37 ;  /* 0x0000002500257220 */ /* 0x040fe20000410000 */
[C---:B------:R-:W-:Y:S01]  /*234c0*/  FMUL.FTZ R40, R0.reuse, R40 ;  /* 0x0000002800287220 */ /* 0x040fe20000410000 */
[C---:B------:R-:W-:Y:S01]  /*234d0*/  FMUL.FTZ R3, R0.reuse, R41 ;  /* 0x0000002900037220 */ /* 0x040fe20000410000 */
        /* <DEDUP_REMOVED lines=55> */
[----:B------:R-:W-:Y:S02]  /*23850*/  F2FP.BF16.F32.PACK_AB R45, R3, R40 ;  /* 0x00000028032d723e */ /* 0x000fe400000010ff */
[----:B------:R-:W-:Y:S02]  /*23860*/  F2FP.BF16.F32.PACK_AB R44, R37, R36 ;  /* 0x00000024252c723e */ /* 0x000fe400000010ff */
[----:B------:R-:W3:Y:S01]  /*23870*/  @P3 MUFU.RCP R0, R151 ;  /* 0x0000009700003308 */ /* 0x000ee20000001000 */
[----:B------:R-:W-:Y:S02]  /*23880*/  F2FP.BF16.F32.PACK_AB R153, R153, R2 ;  /* 0x000000029999723e */ /* 0x000fe400000010ff */
[----:B------:R-:W-:Y:S02]  /*23890*/  F2FP.BF16.F32.PACK_AB R7, R7, R160 ;  /* 0x000000a00707723e */ /* 0x000fe400000010ff */
[----:B------:R-:W-:Y:S02]  /*238a0*/  F2FP.BF16.F32.PACK_AB R41, R157, R156 ;  /* 0x0000009c9d29723e */ /* 0x000fe400000010ff */
[----:B------:R-:W-:-:S02]  /*238b0*/  F2FP.BF16.F32.PACK_AB R48, R49, R48 ;  /* 0x000000303130723e */ /* 0x000fc400000010ff */
[----:B------:R-:W-:Y:S02]  /*238c0*/  F2FP.BF16.F32.PACK_AB R52, R53, R52 ;  /* 0x000000343534723e */ /* 0x000fe400000010ff */
[----:B------:R-:W-:Y:S02]  /*238d0*/  F2FP.BF16.F32.PACK_AB R56, R57, R56 ;  /* 0x000000383938723e */ /* 0x000fe400000010ff */
[----:B------:R-:W-:Y:S02]  /*238e0*/  F2FP.BF16.F32.PACK_AB R60, R61, R60 ;  /* 0x0000003c3d3c723e */ /* 0x000fe400000010ff */
[----:B------:R-:W-:Y:S01]  /*238f0*/  F2FP.BF16.F32.PACK_AB R64, R65, R64 ;  /* 0x000000404140723e */ /* 0x000fe200000010ff */
[C---:B---3--:R-:W-:Y:S01]  /*23900*/  FMUL.FTZ R29, R0.reuse, R86 ;  /* 0x00000056001d7220 */ /* 0x048fe20000410000 */
        /* <DEDUP_REMOVED lines=65> */
[----:B------:R-:W-:-:S02]  /*23d20*/  SHF.R.S32.HI R2, RZ, 0x2, R3 ;  /* 0x00000002ff027819 */ /* 0x000fc40000011403 */
[----:B------:R-:W-:Y:S02]  /*23d30*/  SHF.R.S32.HI R0, RZ, 0x1f, R3 ;  /* 0x0000001fff007819 */ /* 0x000fe40000011403 */
[----:B------:R-:W-:Y:S02]  /*23d40*/  LEA.HI R40, R86, R85, RZ, 0x5 ;  /* 0x0000005556287211 */ /* 0x000fe400078f28ff */
[----:B------:R-:W-:Y:S02]  /*23d50*/  LEA.HI R0, R0, R2, RZ, 0x3 ;  /* 0x0000000200007211 */ /* 0x000fe400078f18ff */
[----:B------:R-:W-:Y:S02]  /*23d60*/  F2FP.BF16.F32.PACK_AB R19, R39, R19 ;  /* 0x000000132713723e */ /* 0x000fe400000010ff */
[----:B------:R-:W-:Y:S02]  /*23d70*/  LOP3.LUT R0, R0, 0xfffffff8, RZ, 0xc0, !PT ;  /* 0xfffffff800007812 */ /* 0x000fe400078ec0ff */
[----:B------:R-:W-:-:S02]  /*23d80*/  SHF.R.S32.HI R39, RZ, 0x5, R40 ;  /* 0x00000005ff277819 */ /* 0x000fc40000011428 */
[----:B------:R-:W-:Y:S02]  /*23d90*/  IADD3 R2, R2, -R0, RZ ;  /* 0x8000000002027210 */ /* 0x000fe40007ffe0ff */
[----:B------:R-:W-:Y:S02]  /*23da0*/  LOP3.LUT R0, R3, 0x3ffffffc, RZ, 0xc0, !PT ;  /* 0x3ffffffc03007812 */ /* 0x000fe400078ec0ff */
[----:B------:R-:W-:Y:S02]  /*23db0*/  SHF.L.U32 R3, R2, 0x6, RZ ;  /* 0x0000000602037819 */ /* 0x000fe400000006ff */
[----:B------:R-:W-:Y:S02]  /*23dc0*/  IADD3 R0, -R0, R85, RZ ;  /* 0x0000005500007210 */ /* 0x000fe40007ffe1ff */
[----:B------:R-:W-:Y:S02]  /*23dd0*/  LOP3.LUT R3, R3, 0x1c0, RZ, 0xc0, !PT ;  /* 0x000001c003037812 */ /* 0x000fe400078ec0ff */
[----:B------:R-:W-:-:S02]  /*23de0*/  LOP3.LUT R4, R2, 0x1, RZ, 0xc0, !PT ;  /* 0x0000000102047812 */ /* 0x000fc400078ec0ff */
[----:B------:R-:W-:Y:S02]  /*23df0*/  LEA R0, R39, R0, 0x9 ;  /* 0x0000000027007211 */ /* 0x000fe400078e48ff */
[----:B------:R-:W-:Y:S02]  /*23e00*/  LEA.HI R3, R3, R3, RZ, 0x1d ;  /* 0x0000000303037211 */ /* 0x000fe400078fe8ff */
[----:B------:R-:W-:Y:S02]  /*23e10*/  ISETP.NE.U32.AND P0, PT, R4, 0x1, PT ;  /* 0x000000010400780c */ /* 0x000fe40003f05070 */
[----:B------:R-:W-:Y:S02]  /*23e20*/  LEA R0, R0, R3, 0x1 ;  /* 0x0000000300007211 */ /* 0x000fe400078e08ff */
[----:B------:R-:W-:Y:S02]  /*23e30*/  R2P PR, R2, 0x6 ;  /* 0x0000000602007804 */ /* 0x000fe40000000000 */
[----:B------:R-:W-:-:S02]  /*23e40*/  LEA R0, R0, UR4, 0x1 ;  /* 0x0000000400007c11 */ /* 0x000fc4000f8e08ff */
[----:B------:R-:W-:Y:S02]  /*23e50*/  MOV R3, 0x20 ;  /* 0x0000002000037802 */ /* 0x000fe40000000f00 */
[----:B------:R-:W-:Y:S01]  /*23e60*/  F2FP.BF16.F32.PACK_AB R5, R163, R5 ;  /* 0x00000005a305723e */ /* 0x000fe200000010ff */
[----:B------:R1:W-:Y:S01]  /*23e70*/  STS [R0], R7 ;  /* 0x0000000700007388 */ /* 0x0003e20000000800 */
[C---:B------:R-:W-:Y:S02]  /*23e80*/  IADD3 R2, R0.reuse, -0x10, RZ ;  /* 0xfffffff000027810 */ /* 0x040fe40007ffe0ff */
[----:B------:R-:W-:Y:S01]  /*23e90*/  SEL R3, R3, 0xffffffe0, !P1 ;  /* 0xffffffe003037807 */ /* 0x000fe20004800000 */
[----:B------:R3:W-:Y:S01]  /*23ea0*/  STS [R0+0x400], R5 ;  /* 0x0004000500007388 */ /* 0x0007e20000000800 */
[----:B------:R-:W-:Y:S02]  /*23eb0*/  @P0 IADD3 R2, R0, 0x10, RZ ;  /* 0x0000001000020810 */ /* 0x000fe40007ffe0ff */
[----:B------:R-:W-:-:S02]  /*23ec0*/  F2FP.BF16.F32.PACK_AB R6, R159, R6 ;  /* 0x000000069f06723e */ /* 0x000fc400000010ff */
[----:B------:R-:W-:Y:S01]  /*23ed0*/  IADD3 R4, R0, R3, RZ ;  /* 0x0000000300047210 */ /* 0x000fe20007ffe0ff */
[----:B------:R-:W-:Y:S01]  /*23ee0*/  STS [R2], R41 ;  /* 0x0000002902007388 */ /* 0x000fe20000000800 */
[----:B------:R-:W-:Y:S02]  /*23ef0*/  F2FP.BF16.F32.PACK_AB R8, R43, R8 ;  /* 0x000000082b08723e */ /* 0x000fe400000010ff */
[----:B------:R-:W-:Y:S01]  /*23f00*/  IADD3 R3, R3, R2, RZ ;  /* 0x0000000203037210 */ /* 0x000fe20007ffe0ff */
[----:B------:R4:W-:Y:S01]  /*23f10*/  STS [R2+0x400], R6 ;  /* 0x0004000602007388 */ /* 0x0009e20000000800 */
[----:B------:R-:W-:Y:S02]  /*23f20*/  F2FP.BF16.F32.PACK_AB R23, R47, R23 ;  /* 0x000000172f17723e */ /* 0x000fe400000010ff */
[----:B------:R-:W-:Y:S01]  /*23f30*/  F2FP.BF16.F32.PACK_AB R38, R51, R38 ;  /* 0x000000263326723e */ /* 0x000fe200000010ff */
[----:B------:R-:W-:Y:S01]  /*23f40*/  STS [R4], R44 ;  /* 0x0000002c04007388 */ /* 0x000fe20000000800 */
[----:B------:R-:W-:-:S02]  /*23f50*/  F2FP.BF16.F32.PACK_AB R37, R55, R37 ;  /* 0x000000253725723e */ /* 0x000fc400000010ff */
[----:B------:R-:W-:Y:S01]  /*23f60*/  F2FP.BF16.F32.PACK_AB R36, R59, R36 ;  /* 0x000000243b24723e */ /* 0x000fe200000010ff */
[----:B------:R-:W-:Y:S01]  /*23f70*/  STS [R4+0x400], R19 ;  /* 0x0004001304007388 */ /* 0x000fe20000000800 */
[----:B------:R-:W-:Y:S02]  /*23f80*/  F2FP.BF16.F32.PACK_AB R35, R63, R35 ;  /* 0x000000233f23723e */ /* 0x000fe400000010ff */
[----:B-1----:R-:W-:Y:S01]  /*23f90*/  MOV R7, 0x40 ;  /* 0x0000004000077802 */ /* 0x002fe20000000f00 */
[----:B------:R1:W-:Y:S01]  /*23fa0*/  STS [R3+0x400], R8 ;  /* 0x0004000803007388 */ /* 0x0003e20000000800 */
[----:B------:R-:W-:Y:S02]  /*23fb0*/  F2FP.BF16.F32.PACK_AB R34, R67, R34 ;  /* 0x000000224322723e */ /* 0x000fe400000010ff */
[----:B---3--:R-:W-:Y:S01]  /*23fc0*/  SEL R5, R7, 0xffffffc0, !P2 ;  /* 0xffffffc007057807 */ /* 0x008fe20005000000 */
[----:B------:R-:W-:Y:S01]  /*23fd0*/  STS [R3], R45 ;  /* 0x0000002d03007388 */ /* 0x000fe20000000800 */
[----:B------:R-:W-:-:S02]  /*23fe0*/  F2FP.BF16.F32.PACK_AB R68, R69, R68 ;  /* 0x000000444544723e */ /* 0x000fc400000010ff */
[----:B------:R-:W-:Y:S02]  /*23ff0*/  IADD3 R7, R0, R5, RZ ;  /* 0x0000000500077210 */ /* 0x000fe40007ffe0ff */
[----:B------:R-:W-:Y:S02]  /*24000*/  F2FP.BF16.F32.PACK_AB R33, R71, R33 ;  /* 0x000000214721723e */ /* 0x000fe400000010ff */
[----:B------:R-:W-:Y:S01]  /*24010*/  F2FP.BF16.F32.PACK_AB R72, R73, R72 ;  /* 0x000000484948723e */ /* 0x000fe200000010ff */
[----:B------:R-:W-:Y:S01]  /*24020*/  STS [R7], R153 ;  /* 0x0000009907007388 */ /* 0x000fe20000000800 */
[----:B----4-:R-:W-:Y:S02]  /*24030*/  IADD3 R6, R4, R5, RZ ;  /* 0x0000000504067210 */ /* 0x010fe40007ffe0ff */
[----:B------:R-:W-:Y:S01]  /*24040*/  F2FP.BF16.F32.PACK_AB R32, R75, R32 ;  /* 0x000000204b20723e */ /* 0x000fe200000010ff */
[----:B------:R-:W-:Y:S01]  /*24050*/  STS [R7+0x400], R23 ;  /* 0x0004001707007388 */ /* 0x000fe20000000800 */
[----:B------:R-:W-:-:S02]  /*24060*/  F2FP.BF16.F32.PACK_AB R76, R77, R76 ;  /* 0x0000004c4d4c723e */ /* 0x000fc400000010ff */
[----:B------:R-:W-:Y:S02]  /*24070*/  F2FP.BF16.F32.PACK_AB R31, R79, R31 ;  /* 0x0000001f4f1f723e */ /* 0x000fe400000010ff */
[----:B------:R-:W-:Y:S02]  /*24080*/  F2FP.BF16.F32.PACK_AB R80, R81, R80 ;  /* 0x000000505150723e */ /* 0x000fe400000010ff */
[----:B------:R-:W-:Y:S02]  /*24090*/  F2FP.BF16.F32.PACK_AB R30, R83, R30 ;  /* 0x0000001e531e723e */ /* 0x000fe400000010ff */
[----:B-1----:R-:W-:Y:S02]  /*240a0*/  IADD3 R8, R5, R2, RZ ;  /* 0x0000000205087210 */ /* 0x002fe40007ffe0ff */
[----:B------:R-:W-:Y:S02]  /*240b0*/  IADD3 R5, R3, R5, RZ ;  /* 0x0000000503057210 */ /* 0x000fe40007ffe0ff */
        /* <DEDUP_REMOVED lines=14> */
[----:B--2---:R-:W-:Y:S02]  /*241a0*/  ISETP.NE.AND P0, PT, R175, -0x1, PT ;  /* 0xffffffffaf00780c */ /* 0x004fe40003f05270 */
        /* <DEDUP_REMOVED lines=18> */
[----:B------:R-:W-:Y:S01]  /*242d0*/  R2UR UR4, R148 ;  /* 0x00000000940472ca */ /* 0x000fe200000e0000 */
        /* <DEDUP_REMOVED lines=59> */
[----:B-1----:R-:W4:Y:S04]  /*24690*/  LD.E.U8 R0, desc[UR4][R172.64+0x1c8] ;  /* 0x0001c804ac007980 */ /* 0x002f28000c101100 */
[----:B--2---:R-:W2:Y:S01]  /*246a0*/  LD.E.64 R2, desc[UR10][R172.64+0x88] ;  /* 0x0000880aac027980 */ /* 0x004ea2000c101b00 */
[----:B------:R-:W1:Y:S01]  /*246b0*/  S2R R174, SR_CTAID.Y ;  /* 0x0000000000ae7919 */ /* 0x000e620000002600 */
[----:B---3--:R-:W3:Y:S01]  /*246c0*/  @P3 MUFU.LG2 R8, R151 ;  /* 0x0000009700083308 */ /* 0x008ee20000000c00 */
[----:B------:R-:W2:Y:S01]  /*246d0*/  S2R R155, SR_CTAID.Z ;  /* 0x00000000009b7919 */ /* 0x000ea20000002700 */
[----:B------:R-:W-:Y:S01]  /*246e0*/  BSSY B0, `(.L_x_4863) ;  /* 0x0000029000007945 */ /* 0x000fe20003800000 */
[----:B------:R-:W-:Y:S01]  /*246f0*/  MOV R12, 0x7f800000 ;  /* 0x7f800000000c7802 */ /* 0x000fe20000000f00 */
[----:B------:R1:W5:Y:S04]  /*24700*/  LD.E.64 R14, desc[UR4][R172.64+0x90] ;  /* 0x00009004ac0e7980 */ /* 0x000368000c101b00 */
[----:B----4-:R-:W4:Y:S01]  /*24710*/  @!P0 LD.E.64 R4, desc[UR8][R172.64+0x80] ;  /* 0x00008008ac048980 */ /* 0x010f22000c101b00 */
[----:B------:R-:W1:Y:S01]  /*24720*/  @P4 MUFU.LG2 R9, R152 ;  /* 0x0000009800094308 */ /* 0x000e620000000c00 */
[----:B------:R-:W-:Y:S01]  /*24730*/  MOV R13, 0x7f800000 ;  /* 0x7f800000000d7802 */ /* 0x000fe20000000f00 */
[----:B---3--:R-:W-:Y:S01]  /*24740*/  @P3 FMUL.FTZ R8, R8, 0.69314718246459960938 ;  /* 0x3f31721808083820 */ /* 0x008fe20000410000 */
[----:B-1----:R-:W-:Y:S01]  /*24750*/  @!P0 SHF.R.S32.HI R10, RZ, 0x1f, R174 ;  /* 0x0000001fff0a8819 */ /* 0x002fe200000114ae */
[----:B------:R-:W-:-:S02]  /*24760*/  @P4 FMUL.FTZ R9, R9, 0.69314718246459960938 ;  /* 0x3f31721809094820 */ /* 0x000fc40000410000 */
[C---:B-----5:R-:W-:Y:S02]  /*24770*/  @P3 FFMA.FTZ R13, R154.reuse, R18, R8 ;  /* 0x000000129a0d3223 */ /* 0x060fe40000010008 */
[----:B------:R-:W-:Y:S01]  /*24780*/  @P4 FFMA.FTZ R12, R154, R150, R9 ;  /* 0x000000969a0c4223 */ /* 0x000fe20000010009 */
[----:B------:R-:W-:Y:S01]  /*24790*/  ISETP.NE.AND P1, PT, R0, RZ, PT ;  /* 0x000000ff0000720c */ /* 0x000fe20003f25270 */
[-C--:B--2---:R-:W-:Y:S02]  /*247a0*/  @P0 IMAD R0, R3, R175.reuse, RZ ;  /* 0x000000af03000224 */ /* 0x084fe400078e02ff */
[----:B------:R-:W-:-:S05]  /*247b0*/  @P0 IMAD.WIDE.U32 R6, R2, R175, RZ ;  /* 0x000000af02060225 */ /* 0x000fca00078e00ff */
[----:B------:R-:W-:Y:S01]  /*247c0*/  @P0 IADD3 R19, R7, R0, RZ ;  /* 0x0000000007130210 */ /* 0x000fe20007ffe0ff */
[----:B----4-:R-:W-:-:S04]  /*247d0*/  @!P0 IMAD R5, R5, R174, RZ ;  /* 0x000000ae05058224 */ /* 0x010fc800078e02ff */
[C---:B------:R-:W-:Y:S02]  /*247e0*/  @!P0 IMAD R10, R4.reuse, R10, R5 ;  /* 0x0000000a040a8224 */ /* 0x040fe400078e0205 */
[----:B------:R-:W-:Y:S01]  /*247f0*/  @!P0 IMAD.WIDE.U32 R4, R4, R174, RZ ;  /* 0x000000ae04048225 */ /* 0x000fe200078e00ff */
[----:B------:R-:W-:-:S04]  /*24800*/  @P0 MOV R17, R6 ;  /* 0x0000000600110202 */ /* 0x000fc80000000f00 */
        /* <DEDUP_REMOVED lines=10> */
[----:B---3--:R-:W-:-:S05]  /*248b0*/  @!P0 IMAD R175, R0, R174, RZ ;  /* 0x000000ae00af8224 */ /* 0x008fca00078e02ff */
[----:B------:R1:W-:Y:S01]  /*248c0*/  @!P0 STL [R1+0x8], R175 ;  /* 0x000008af01008387 */ /* 0x0003e20000100800 */
[----:B--2---:R-:W-:Y:S01]  /*248d0*/  IMAD R8, R4, R155, R175 ;  /* 0x0000009b04087224 */ /* 0x004fe200078e02af */
[----:B------:R-:W-:Y:S05]  /*248e0*/  BRA `(.L_x_4865) ;  /* 0x0000000000207947 */ /* 0x000fea0003800000 */
.L_x_4864:
        /* <DEDUP_REMOVED lines=8> */
.L_x_4865:
[----:B------:R-:W-:Y:S05]  /*24970*/  BSYNC B0 ;  /* 0x0000000000007941 */ /* 0x000fea0003800000 */
.L_x_4863:
[----:B------:R2:W5:Y:S01]  /*24980*/  LDL R87, [R1+0x10] ;  /* 0x0000100001577983 */ /* 0x0005620000100800 */
[----:B------:R-:W-:Y:S02]  /*24990*/  SHF.R.S32.HI R4, RZ, 0x1f, R39 ;  /* 0x0000001fff047819 */ /* 0x000fe40000011427 */
[C---:B------:R-:W-:Y:S01]  /*249a0*/  R2UR UR8, R148.reuse ;  /* 0x00000000940872ca */ /* 0x040fe200000e0000 */
[----:B------:R-:W3:Y:S01]  /*249b0*/  S2R R18, SR_TID.X ;  /* 0x0000000000127919 */ /* 0x000ee20000002100 */
[C---:B------:R-:W-:Y:S02]  /*249c0*/  R2UR UR9, R149.reuse ;  /* 0x00000000950972ca */ /* 0x040fe400000e0000 */
[----:B------:R-:W-:Y:S02]  /*249d0*/  R2UR UR4, R148 ;  /* 0x00000000940472ca */ /* 0x000fe400000e0000 */
[----:B------:R-:W-:Y:S02]  /*249e0*/  R2UR UR5, R149 ;  /* 0x00000000950572ca */ /* 0x000fe400000e0000 */
[----:B------:R-:W-:-:S02]  /*249f0*/  LOP3.LUT R5, R40, 0xffffffe0, RZ, 0xc0, !PT ;  /* 0xffffffe028057812 */ /* 0x000fc400078ec0ff */
[----:B------:R-:W-:-:S03]  /*24a00*/  LEA.HI R4, R4, R39, RZ, 0x2 ;  /* 0x0000002704047211 */ /* 0x000fc600078f10ff */
[----:B------:R-:W-:Y:S01]  /*24a10*/  IMAD.IADD R5, R85, 0x1, -R5 ;  /* 0x0000000155057824 */ /* 0x000fe200078e0a05 */
[----:B------:R-:W-:Y:S01]  /*24a20*/  LOP3.LUT R4, R4, 0xffffffc, RZ, 0xc0, !PT ;  /* 0x0ffffffc04047812 */ /* 0x000fe200078ec0ff */
[----:B------:R2:W5:Y:S03]  /*24a30*/  LD.E.64 R10, desc[UR8][R172.64+0x70] ;  /* 0x00007008ac0a7980 */ /* 0x000566000c101b00 */
[----:B------:R-:W-:Y:S02]  /*24a40*/  LOP3.LUT P0, RZ, R5, 0x3, RZ, 0xc0, !PT ;  /* 0x0000000305ff7812 */ /* 0x000fe4000780c0ff */
[----:B---3--:R-:W-:-:S04]  /*24a50*/  SHF.R.S32.HI R0, RZ, 0x1f, R18 ;  /* 0x0000001fff007819 */ /* 0x008fc80000011412 */
[----:B------:R-:W-:-:S04]  /*24a60*/  LEA.HI R0, R0, R18, RZ, 0x5 ;  /* 0x0000001200007211 */ /* 0x000fc800078f28ff */
[----:B------:R-:W-:-:S05]  /*24a70*/  LOP3.LUT R0, R0, 0xffffffe0, RZ, 0xc0, !PT ;  /* 0xffffffe000007812 */ /* 0x000fca00078ec0ff */
[----:B------:R-:W-:-:S05]  /*24a80*/  IMAD.IADD R0, R18, 0x1, -R0 ;  /* 0x0000000112007824 */ /* 0x000fca00078e0a00 */
[----:B------:R-:W-:-:S04]  /*24a90*/  SHF.R.S32.HI R6, RZ, 0x1f, R0 ;  /* 0x0000001fff067819 */ /* 0x000fc80000011400 */
[----:B------:R-:W-:Y:S01]  /*24aa0*/  LEA.HI R0, R6, R0, RZ, 0x2 ;  /* 0x0000000006007211 */ /* 0x000fe200078f10ff */
[----:B------:R-:W-:Y:S02]  /*24ab0*/  IMAD.IADD R6, R39, 0x1, -R4 ;  /* 0x0000000127067824 */ /* 0x000fe400078e0a04 */
[----:B------:R2:W5:Y:S01]  /*24ac0*/  LD.E.64 R4, desc[UR4][R172.64+0xa0] ;  /* 0x0000a004ac047980 */ /* 0x000562000c101b00 */
[----:B------:R-:W-:Y:S05]  /*24ad0*/  WARPSYNC.ALL ;  /* 0x0000000000007948 */ /* 0x000fea0003800000 */
[----:B------:R-:W-:Y:S06]  /*24ae0*/  BAR.SYNC.DEFER_BLOCKING 0x0 ;  /* 0x0000000000007b1d */ /* 0x000fec0000010000 */
[----:B------:R-:W3:Y:S01]  /*24af0*/  S2R R9, SR_CTAID.X ;  /* 0x0000000000097919 */ /* 0x000ee20000002500 */
[----:B------:R2:W4:Y:S04]  /*24b00*/  LDS.128 R32, [R235] ;  /* 0x00000000eb207984 */ /* 0x0005280000000c00 */
        /* <DEDUP_REMOVED lines=15> */
[----:B------:R-:W-:Y:S01]  /*24c00*/  SHF.R.S32.HI R0, RZ, 0x2, R0 ;  /* 0x00000002ff007819 */ /* 0x000fe20000011400 */
[----:B------:R-:W-:Y:S04]  /*24c10*/  BSSY B0, `(.L_x_4866) ;  /* 0x0000013000007945 */ /* 0x000fe80003800000 */
[----:B------:R-:W-:Y:S01]  /*24c20*/  IMAD R0, R6, 0x10, R0 ;  /* 0x0000001006007824 */ /* 0x000fe200078e0200 */
[----:B---34-:R-:W-:Y:S06]  /*24c30*/  @P0 BRA `(.L_x_4867) ;  /* 0x0000000000400947 */ /* 0x018fec0003800000 */
[----:B-----5:R-:W-:Y:S02]  /*24c40*/  IMAD R6, R9, -0x40, R87 ;  /* 0xffffffc009067824 */ /* 0x020fe400078e0257 */
[----:B------:R-:W-:-:S03]  /*24c50*/  VIADD R7, R0, 0x8 ;  /* 0x0000000800077836 */ /* 0x000fc60000000000 */
[-C--:B------:R-:W-:Y:S02]  /*24c60*/  ISETP.GE.AND P2, PT, R0, R6.reuse, PT ;  /* 0x000000060000720c */ /* 0x080fe40003f46270 */
[----:B------:R-:W-:Y:S01]  /*24c70*/  ISETP.GE.AND P1, PT, R7, R6, PT ;  /* 0x000000060700720c */ /* 0x000fe20003f26270 */
[----:B------:R-:W-:-:S05]  /*24c80*/  IMAD R6, R9, 0x40, R8 ;  /* 0x0000004009067824 */ /* 0x000fca00078e0208 */
[----:B------:R-:W-:Y:S02]  /*24c90*/  SHF.R.S32.HI R7, RZ, 0x1f, R6 ;  /* 0x0000001fff077819 */ /* 0x000fe40000011406 */
[----:B------:R-:W-:-:S03]  /*24ca0*/  IADD3 R6, P0, R0, R6, RZ ;  /* 0x0000000600067210 */ /* 0x000fc60007f1e0ff */
[C---:B------:R-:W-:Y:S02]  /*24cb0*/  @!P2 R2UR UR8, R148.reuse ;  /* 0x000000009408a2ca */ /* 0x040fe400000e0000 */
[C---:B------:R-:W-:Y:S02]  /*24cc0*/  @!P2 R2UR UR9, R149.reuse ;  /* 0x000000009509a2ca */ /* 0x040fe400000e0000 */
[----:B------:R-:W-:Y:S02]  /*24cd0*/  @!P1 R2UR UR4, R148 ;  /* 0x00000000940492ca */ /* 0x000fe400000e0000 */
[----:B------:R-:W-:Y:S02]  /*24ce0*/  @!P1 R2UR UR5, R149 ;  /* 0x00000000950592ca */ /* 0x000fe400000e0000 */
[----:B------:R-:W-:Y:S02]  /*24cf0*/  LEA.HI.X.SX32 R0, R0, R7, 0x1, P0 ;  /* 0x0000000700007211 */ /* 0x000fe400000f0eff */
[----:B------:R-:W-:-:S04]  /*24d00*/  LEA R4, P0, R6, R4, 0x2 ;  /* 0x0000000406047211 */ /* 0x000fc800078010ff */
[----:B------:R-:W-:-:S05]  /*24d10*/  LEA.HI.X R5, R6, R5, R0, 0x2, P0 ;  /* 0x0000000506057211 */ /* 0x000fca00000f1400 */
[----:B------:R3:W-:Y:S04]  /*24d20*/  @!P2 ST.E desc[UR8][R4.64], R12 ;  /* 0x0000000c0400a985 */ /* 0x0007e8000c101908 */
[----:B------:R3:W-:Y:S02]  /*24d30*/  @!P1 ST.E desc[UR4][R4.64+0x20], R13 ;  /* 0x0000200d04009985 */ /* 0x0007e4000c101904 */
.L_x_4867:
[----:B------:R-:W-:Y:S05]  /*24d40*/  BSYNC B0 ;  /* 0x0000000000007941 */ /* 0x000fea0003800000 */
.L_x_4866:
[----:B------:R-:W-:Y:S02]  /*24d50*/  LEA.HI R6, R86, R85, RZ, 0x3 ;  /* 0x0000005556067211 */ /* 0x000fe400078f18ff */
[----:B------:R-:W-:Y:S02]  /*24d60*/  R2UR UR4, R148 ;  /* 0x00000000940472ca */ /* 0x000fe400000e0000 */
[----:B------:R-:W-:Y:S02]  /*24d70*/  LOP3.LUT R6, R6, 0xfffffff8, RZ, 0xc0, !PT ;  /* 0xfffffff806067812 */ /* 0x000fe400078ec0ff */
[----:B------:R-:W-:-:S03]  /*24d80*/  R2UR UR5, R149 ;  /* 0x00000000950572ca */ /* 0x000fc600000e0000 */
[----:B------:R-:W-:-:S04]  /*24d90*/  IMAD.IADD R6, R85, 0x1, -R6 ;  /* 0x0000000155067824 */ /* 0x000fc800078e0a06 */
[----:B------:R-:W-:Y:S02]  /*24da0*/  IMAD.SHL.U32 R6, R6, 0x8, RZ ;  /* 0x0000000806067824 */ /* 0x000fe400078e00ff */
[----:B---3--:R-:W-:Y:S01]  /*24db0*/  IMAD.SHL.U32 R13, R9, 0x40, RZ ;  /* 0x00000040090d7824 */ /* 0x008fe200078e00ff */
[----:B------:R-:W-:Y:S02]  /*24dc0*/  SHF.R.S32.HI R9, RZ, 0x1f, R18 ;  /* 0x0000001fff097819 */ /* 0x000fe40000011412 */
[--C-:B------:R-:W-:Y:S01]  /*24dd0*/  SHF.R.S32.HI R7, RZ, 0x1f, R6.reuse ;  /* 0x0000001fff077819 */ /* 0x100fe20000011406 */
[----:B------:R-:W-:Y:S01]  /*24de0*/  IMAD R16, R15, R155, RZ ;  /* 0x0000009b0f107224 */ /* 0x000fe200078e02ff */
[--C-:B------:R-:W-:Y:S01]  /*24df0*/  SHF.R.S32.HI R15, RZ, 0x1f, R13.reuse ;  /* 0x0000001fff0f7819 */ /* 0x100fe2000001140d */
[----:B-----5:R-:W-:Y:S01]  /*24e00*/  IMAD.IADD R8, R87, 0x1, -R13 ;  /* 0x0000000157087824 */ /* 0x020fe200078e0a0d */
[----:B------:R-:W-:Y:S01]  /*24e10*/  LEA.HI R9, R9, R18, RZ, 0x3 ;  /* 0x0000001209097211 */ /* 0x000fe200078f18ff */
[-C--:B------:R-:W-:Y:S01]  /*24e20*/  IMAD.WIDE.U32 R4, R2, R13.reuse, R6 ;  /* 0x0000000d02047225 */ /* 0x080fe200078e0006 */
[----:B------:R-:W-:Y:S01]  /*24e30*/  SHF.R.S32.HI R84, RZ, 0x1f, R155 ;  /* 0x0000001fff547819 */ /* 0x000fe2000001149b */
[----:B------:R3:W5:Y:S01]  /*24e40*/  LD.E R0, desc[UR4][R172.64+0xc0] ;  /* 0x0000c004ac007980 */ /* 0x000762000c101900 */
[----:B------:R-:W-:Y:S01]  /*24e50*/  SHF.R.S32.HI R12, RZ, 0x3, R9 ;  /* 0x00000003ff0c7819 */ /* 0x000fe20000011409 */
[----:B------:R-:W-:Y:S01]  /*24e60*/  IMAD R13, R3, R13, RZ ;  /* 0x0000000d030d7224 */ /* 0x000fe200078e02ff */
[----:B------:R-:W-:Y:S01]  /*24e70*/  IADD3 R4, P1, R17, R4, RZ ;  /* 0x0000000411047210 */ /* 0x000fe20007f3e0ff */
[----:B------:R-:W-:Y:S01]  /*24e80*/  IMAD R16, R14, R84, R16 ;  /* 0x000000540e107224 */ /* 0x000fe200078e0210 */
[----:B------:R-:W-:Y:S01]  /*24e90*/  LOP3.LUT R9, R9, 0xfffffff8, RZ, 0xc0, !PT ;  /* 0xfffffff809097812 */ /* 0x000fe200078ec0ff */
[----:B------:R-:W-:Y:S01]  /*24ea0*/  IMAD R13, R2, R15, R13 ;  /* 0x0000000f020d7224 */ /* 0x000fe200078e020d */
[C---:B------:R-:W-:Y:S01]  /*24eb0*/  IADD3 R17, R12.reuse, 0x20, RZ ;  /* 0x000000200c117810 */ /* 0x040fe20007ffe0ff */
[----:B------:R-:W-:Y:S01]  /*24ec0*/  VIADD R15, R12, 0x10 ;  /* 0x000000100c0f7836 */ /* 0x000fe20000000000 */
[----:B------:R-:W-:Y:S01]  /*24ed0*/  BSSY B0, `(.L_x_4868) ;  /* 0x0000027000007945 */ /* 0x000fe20003800000 */
[----:B------:R-:W-:Y:S01]  /*24ee0*/  IMAD.IADD R9, R18, 0x1, -R9 ;  /* 0x0000000112097824 */ /* 0x000fe200078e0a09 */
[----:B------:R-:W-:-:S02]  /*24ef0*/  IADD3.X R5, R19, R5, R13, P1, !PT ;  /* 0x0000000513057210 */ /* 0x000fc40000ffe40d */
[CC--:B------:R-:W-:Y:S02]  /*24f00*/  ISETP.GE.AND P1, PT, R12.reuse, R8.reuse, PT ;  /* 0x000000080c00720c */ /* 0x0c0fe40003f26270 */
[-C--:B------:R-:W-:Y:S01]  /*24f10*/  ISETP.GE.AND P0, PT, R15, R8.reuse, PT ;  /* 0x000000080f00720c */ /* 0x080fe20003f06270 */
[----:B------:R-:W-:Y:S01]  /*24f20*/  VIADD R15, R12, 0x30 ;  /* 0x000000300c0f7836 */ /* 0x000fe20000000000 */
[-C--:B------:R-:W-:Y:S02]  /*24f30*/  ISETP.GE.AND P6, PT, R17, R8.reuse, PT ;  /* 0x000000081100720c */ /* 0x080fe40003fc6270 */
[----:B------:R-:W-:Y:S02]  /*24f40*/  SHF.R.S32.HI R84, RZ, 0x1f, R12 ;  /* 0x0000001fff547819 */ /* 0x000fe4000001140c */
[----:B------:R-:W-:Y:S01]  /*24f50*/  ISETP.GE.AND P5, PT, R15, R8, PT ;  /* 0x000000080f00720c */ /* 0x000fe20003fa6270 */
[----:B------:R-:W-:Y:S02]  /*24f60*/  IMAD.SHL.U32 R8, R9, 0x8, RZ ;  /* 0x0000000809087824 */ /* 0x000fe400078e00ff */
[----:B------:R-:W-:-:S03]  /*24f70*/  IMAD.WIDE.U32 R14, R14, R155, R4 ;  /* 0x0000009b0e0e7225 */ /* 0x000fc600078e0004 */
[C---:B------:R-:W-:Y:S01]  /*24f80*/  IADD3 R18, R8.reuse, 0x40, RZ ;  /* 0x0000004008127810 */ /* 0x040fe20007ffe0ff */
[C---:B------:R-:W-:Y:S02]  /*24f90*/  VIADD R19, R8.reuse, 0xc0 ;  /* 0x000000c008137836 */ /* 0x040fe40000000000 */
[----:B------:R-:W-:Y:S02]  /*24fa0*/  VIADD R13, R8, 0x80 ;  /* 0x00000080080d7836 */ /* 0x000fe40000000000 */
[----:B------:R-:W-:Y:S01]  /*24fb0*/  IMAD.IADD R9, R15, 0x1, R16 ;  /* 0x000000010f097824 */ /* 0x000fe200078e0210 */
[----:B---3--:R-:W-:Y:S06]  /*24fc0*/  @P1 BRA `(.L_x_4869) ;  /* 0x00000000005c1947 */ /* 0x008fec0003800000 */
        /* <DEDUP_REMOVED lines=20> */
[----:B-1----:R3:W-:Y:S04]  /*25110*/  @!P3 ST.E.128 desc[UR10][R4.64+0x80], R28 ;  /* 0x0000801c0400b985 */ /* 0x0027e8000c101d0a */
[----:B------:R3:W-:Y:S04]  /*25120*/  @!P2 ST.E.128 desc[UR8][R4.64+0x100], R24 ;  /* 0x000100180400a985 */ /* 0x0007e8000c101d08 */
[----:B------:R3:W-:Y:S02]  /*25130*/  @!P1 ST.E.128 desc[UR4][R4.64+0x180], R20 ;  /* 0x0001801404009985 */ /* 0x0007e4000c101d04 */
.L_x_4869:
[----:B------:R-:W-:Y:S05]  /*25140*/  BSYNC B0 ;  /* 0x0000000000007941 */ /* 0x000fea0003800000 */
.L_x_4868:
[----:B------:R-:W-:Y:S04]  /*25150*/  BSSY B0, `(.L_x_4870) ;  /* 0x000001c000007945 */ /* 0x000fe80003800000 */
[----:B------:R-:W-:Y:S05]  /*25160*/  @P0 BRA `(.L_x_4871) ;  /* 0x0000000000680947 */ /* 0x000fea0003800000 */
[----:B-1-3--:R-:W-:Y:S01]  /*25170*/  IADD3 R20, P3, R12, 0x10, RZ ;  /* 0x000000100c147810 */ /* 0x00afe20007f7e0ff */
[----:B------:R-:W-:Y:S01]  /*25180*/  IMAD.MOV.U32 R5, RZ, RZ, R9 ;  /* 0x000000ffff057224 */ /* 0x000fe200078e0009 */
[-C--:B-----5:R-:W-:Y:S02]  /*25190*/  ISETP.GE.AND P4, PT, R6, R0.reuse, PT ;  /* 0x000000000600720c */ /* 0x0a0fe40003f86270 */
[-C--:B------:R-:W-:Y:S01]  /*251a0*/  ISETP.GE.AND P2, PT, R18, R0.reuse, PT ;  /* 0x000000001200720c */ /* 0x080fe20003f46270 */
[----:B------:R-:W-:Y:S01]  /*251b0*/  IMAD.X R4, RZ, RZ, R84, P3 ;  /* 0x000000ffff047224 */ /* 0x000fe200018e0654 */
[-C--:B------:R-:W-:Y:S02]  /*251c0*/  ISETP.GE.AND P1, PT, R13, R0.reuse, PT ;  /* 0x000000000d00720c */ /* 0x080fe40003f26270 */
[----:B------:R-:W-:Y:S01]  /*251d0*/  ISETP.GE.AND P0, PT, R19, R0, PT ;  /* 0x000000001300720c */ /* 0x000fe20003f06270 */
[----:B------:R-:W-:Y:S02]  /*251e0*/  IMAD R21, R4, R2, RZ ;  /* 0x0000000204157224 */ /* 0x000fe400078e02ff */
[----:B------:R-:W-:-:S04]  /*251f0*/  IMAD.MOV.U32 R4, RZ, RZ, R14 ;  /* 0x000000ffff047224 */ /* 0x000fc800078e000e */
[-C--:B------:R-:W-:Y:S01]  /*25200*/  IMAD.WIDE.U32 R16, R2, R20.reuse, R4 ;  /* 0x0000001402107225 */ /* 0x080fe200078e0004 */
[C---:B------:R-:W-:Y:S02]  /*25210*/  @!P4 R2UR UR12, R148.reuse ;  /* 0x00000000940cc2ca */ /* 0x040fe400000e0000 */
[----:B------:R-:W-:Y:S01]  /*25220*/  @!P4 R2UR UR13, R149 ;  /* 0x00000000950dc2ca */ /* 0x000fe200000e0000 */
        /* <DEDUP_REMOVED lines=14> */
.L_x_4871:
[----:B------:R-:W-:Y:S05]  /*25310*/  BSYNC B0 ;  /* 0x0000000000007941 */ /* 0x000fea0003800000 */
.L_x_4870:
[----:B------:R-:W-:Y:S04]  /*25320*/  BSSY B0, `(.L_x_4872) ;  /* 0x000001c000007945 */ /* 0x000fe80003800000 */
[----:B------:R-:W-:Y:S05]  /*25330*/  @P6 BRA `(.L_x_4873) ;  /* 0x0000000000686947 */ /* 0x000fea0003800000 */
[----:B-1-3--:R-:W-:Y:S01]  /*25340*/  IADD3 R20, P3, R12, 0x20, RZ ;  /* 0x000000200c147810 */ /* 0x00afe20007f7e0ff */
[----:B----4-:R-:W-:Y:S01]  /*25350*/  IMAD.MOV.U32 R5, RZ, RZ, R9 ;  /* 0x000000ffff057224 */ /* 0x010fe200078e0009 */
        /* <DEDUP_REMOVED lines=24> */
.L_x_4873:
[----:B------:R-:W-:Y:S05]  /*254e0*/  BSYNC B0 ;  /* 0x0000000000007941 */ /* 0x000fea0003800000 */
.L_x_4872:
[----:B------:R-:W-:Y:S02]  /*254f0*/  MOV R16, 0x50 ;  /* 0x0000005000107802 */ /* 0x000fe40000000f00 */
[----:B-1-34-:R-:W-:-:S03]  /*25500*/  MOV R5, 0x0 ;  /* 0x0000000000057802 */ /* 0x01afc60000000f00 */
[----:B------:R-:W-:-:S04]  /*25510*/  IMAD.MOV.U32 R4, RZ, RZ, R16 ;  /* 0x000000ffff047224 */ /* 0x000fc800078e0010 */
[----:B--2--5:R-:W-:Y:S05]  /*25520*/  @P5 RET.REL.NODEC R4 `(_ZN5flash24flash_fwd_splitkv_kernelI23Flash_fwd_kernel_traitsILi256ELi64ELi64ELi4ELb0ELb0EN7cutlass10bfloat16_tE19Flash_kernel_traitsILi256ELi64ELi64ELi4ES3_EELb0ELb0ELb1ELb0ELb0ELb0ELb0ELb1EEEvNS_16Flash_fwd_paramsE) ;  /* 0xfffffda804b45950 */ /* 0x024fea0003c3ffff */
[----:B------:R-:W-:Y:S01]  /*25530*/  IADD3 R7, P0, R12, 0x30, RZ ;  /* 0x000000300c077810 */ /* 0x000fe20007f1e0ff */
[----:B------:R-:W-:Y:S01]  /*25540*/  IMAD.MOV.U32 R5, RZ, RZ, R9 ;  /* 0x000000ffff057224 */ /* 0x000fe200078e0009 */
[-C--:B------:R-:W-:Y:S02]  /*25550*/  ISETP.GE.AND P3, PT, R6, R0.reuse, PT ;  /* 0x000000000600720c */ /* 0x080fe40003f66270 */
[-C--:B------:R-:W-:Y:S01]  /*25560*/  ISETP.GE.AND P2, PT, R18, R0.reuse, PT ;  /* 0x000000001200720c */ /* 0x080fe20003f46270 */
[----:B------:R-:W-:Y:S01]  /*25570*/  IMAD.X R4, RZ, RZ, R84, P0 ;  /* 0x000000ffff047224 */ /* 0x000fe200000e0654 */
[-C--:B------:R-:W-:Y:S02]  /*25580*/  ISETP.GE.AND P1, PT, R13, R0.reuse, PT ;  /* 0x000000000d00720c */ /* 0x080fe40003f26270 */
[----:B------:R-:W-:Y:S01]  /*25590*/  ISETP.GE.AND P0, PT, R19, R0, PT ;  /* 0x000000001300720c */ /* 0x000fe20003f06270 */
[----:B------:R-:W-:Y:S02]  /*255a0*/  IMAD R6, R4, R2, RZ ;  /* 0x0000000204067224 */ /* 0x000fe400078e02ff */
[----:B------:R-:W-:-:S02]  /*255b0*/  IMAD.MOV.U32 R4, RZ, RZ, R14 ;  /* 0x000000ffff047224 */ /* 0x000fc400078e000e */
[-C--:B------:R-:W-:Y:S02]  /*255c0*/  IMAD R3, R3, R7.reuse, R6 ;  /* 0x0000000703037224 */ /* 0x080fe400078e0206 */
[----:B------:R-:W-:Y:S01]  /*255d0*/  IMAD.WIDE.U32 R4, R2, R7, R4 ;  /* 0x0000000702047225 */ /* 0x000fe200078e0004 */
[C---:B------:R-:W-:Y:S02]  /*255e0*/  @!P3 R2UR UR10, R148.reuse ;  /* 0x00000000940ab2ca */ /* 0x040fe400000e0000 */
[----:B------:R-:W-:Y:S01]  /*255f0*/  @!P3 R2UR UR11, R149 ;  /* 0x00000000950bb2ca */ /* 0x000fe200000e0000 */
[----:B------:R-:W-:Y:S01]  /*25600*/  IMAD.IADD R3, R5, 0x1, R3 ;  /* 0x0000000105037824 */ /* 0x000fe200078e0203 */
[C---:B------:R-:W-:Y:S01]  /*25610*/  @!P2 R2UR UR8, R148.reuse ;  /* 0x000000009408a2ca */ /* 0x040fe200000e0000 */
[----:B------:R-:W-:Y:S01]  /*25620*/  IMAD.MOV.U32 R5, RZ, RZ, 0x0 ;  /* 0x00000000ff057424 */ /* 0x000fe200078e00ff */
[----:B------:R-:W-:Y:S02]  /*25630*/  @!P2 R2UR UR9, R149 ;  /* 0x000000009509a2ca */ /* 0x000fe400000e0000 */
[----:B------:R-:W-:-:S02]  /*25640*/  @!P1 R2UR UR4, R148 ;  /* 0x00000000940492ca */ /* 0x000fc400000e0000 */
[----:B------:R-:W-:Y:S02]  /*25650*/  @!P1 R2UR UR5, R149 ;  /* 0x00000000950592ca */ /* 0x000fe400000e0000 */
[----:B------:R-:W-:-:S04]  /*25660*/  LEA R2, P4, R4, R10, 0x1 ;  /* 0x0000000a04027211 */ /* 0x000fc800078808ff */
[----:B------:R-:W-:Y:S01]  /*25670*/  LEA.HI.X R3, R4, R11, R3, 0x1, P4 ;  /* 0x0000000b04037211 */ /* 0x000fe200020f0c03 */
[----:B------:R-:W-:-:S04]  /*25680*/  IMAD.MOV.U32 R4, RZ, RZ, R16 ;  /* 0x000000ffff047224 */ /* 0x000fc800078e0010 */
[----:B------:R-:W-:Y:S04]  /*25690*/  @!P3 ST.E.128 desc[UR10][R2.64], R80 ;  /* 0x000000500200b985 */ /* 0x000fe8000c101d0a */
[----:B------:R-:W-:Y:S04]  /*256a0*/  @!P2 ST.E.128 desc[UR8][R2.64+0x80], R76 ;  /* 0x0000804c0200a985 */ /* 0x000fe8000c101d08 */
[----:B------:R1:W-:Y:S02]  /*256b0*/  @!P1 ST.E.128 desc[UR4][R2.64+0x100], R72 ;  /* 0x0001004802009985 */ /* 0x0003e4000c101d04 */
[----:B-1----:R-:W-:Y:S05]  /*256c0*/  @P0 RET.REL.NODEC R4 `(_ZN5flash24flash_fwd_splitkv_kernelI23Flash_fwd_kernel_traitsILi256ELi64ELi64ELi4ELb0ELb0EN7cutlass10bfloat16_tE19Flash_kernel_traitsILi256ELi64ELi64ELi4ES3_EELb0ELb0ELb1ELb0ELb0ELb0ELb0ELb1EEEvNS_16Flash_fwd_paramsE) ;  /* 0xfffffda8044c0950 */ /* 0x002fea0003c3ffff */
[----:B------:R-:W-:Y:S02]  /*256d0*/  R2UR UR4, R148 ;  /* 0x00000000940472ca */ /* 0x000fe400000e0000 */
[----:B------:R-:W-:-:S13]  /*256e0*/  R2UR UR5, R149 ;  /* 0x00000000950572ca */ /* 0x000fda00000e0000 */
[----:B------:R1:W-:Y:S02]  /*256f0*/  ST.E.128 desc[UR4][R2.64+0x180], R68 ;  /* 0x0001804402007985 */ /* 0x0003e4000c101d04 */
[----:B-1----:R-:W-:Y:S02]  /*25700*/  IMAD.MOV.U32 R2, RZ, RZ, R16 ;  /* 0x000000ffff027224 */ /* 0x002fe400078e0010 */
[----:B------:R-:W-:-:S04]  /*25710*/  IMAD.MOV.U32 R3, RZ, RZ, 0x0 ;  /* 0x00000000ff037424 */ /* 0x000fc800078e00ff */
[----:B------:R-:W-:Y:S05]  /*25720*/  RET.REL.NODEC R2 `(_ZN5flash24flash_fwd_splitkv_kernelI23Flash_fwd_kernel_traitsILi256ELi64ELi64ELi4ELb0ELb0EN7cutlass10bfloat16_tE19Flash_kernel_traitsILi256ELi64ELi64ELi4ES3_EELb0ELb0ELb1ELb0ELb0ELb0ELb0ELb1EEEvNS_16Flash_fwd_paramsE) ;  /* 0xfffffda802347950 */ /* 0x000fea0003c3ffff */
.L_x_4862:
[----:B------:R-:W-:Y:S01]  /*25730*/  IMAD.MOV.U32 R0, RZ, RZ, 0x2 ;  /* 0x00000002ff007424 */ /* 0x000fe200078e00ff */
[----:B------:R-:W-:Y:S01]  /*25740*/  MOV R2, R246 ;  /* 0x000000f600027202 */ /* 0x000fe20000000f00 */
[----:B------:R-:W-:Y:S01]  /*25750*/  IMAD.MOV.U32 R4, RZ, RZ, -0x1 ;  /* 0xffffffffff047424 */ /* 0x000fe200078e00ff */
[----:B------:R-:W-:-:S07]  /*25760*/  MOV R3, 0x1f ;  /* 0x0000001f00037802 */ /* 0x000fce0000000f00 */
[----:B-1---5:R-:W-:Y:S05]  /*25770*/  WARPSYNC.COLLECTIVE R4, `(.L_x_4874) ;  /* 0x0000000004087348 */ /* 0x022fea0003c00000 */
[----:B------:R2:W3:Y:S02]  /*25780*/  SHFL.BFLY P0, R0, R2, R0, R3 ;  /* 0x0c00000002007389 */ /* 0x0004e40000000003 */
[----:B-123-5:R-:W-:Y:S01]  /*25790*/  ENDCOLLECTIVE ;  /* 0x000000000000791b */ /* 0x02efe20003800000 */
.L_x_4874:
[----:B------:R-:W-:Y:S02]  /*257a0*/  MOV R5, R0 ;  /* 0x0000000000057202 */ /* 0x000fe40000000f00 */
[----:B------:R-:W-:-:S03]  /*257b0*/  MOV R0, 0x1 ;  /* 0x0000000100007802 */ /* 0x000fc60000000f00 */
[----:B------:R-:W-:-:S04]  /*257c0*/  FADD.FTZ R5, R5, R246 ;  /* 0x000000f605057221 */ /* 0x000fc80000010000 */
[----:B------:R-:W-:-:S07]  /*257d0*/  IMAD.MOV.U32 R2, RZ, RZ, R5 ;  /* 0x000000ffff027224 */ /* 0x000fce00078e0005 */
[----:B------:R-:W-:Y:S05]  /*257e0*/  WARPSYNC.COLLECTIVE R4, `(.L_x_4875) ;  /* 0x0000000004087348 */ /* 0x000fea0003c00000 */
[----:B------:R1:W2:Y:S02]  /*257f0*/  SHFL.BFLY P0, R0, R2, R0, R3 ;  /* 0x0c00000002007389 */ /* 0x0002a40000000003 */
[----:B-12---:R-:W-:Y:S01]  /*25800*/  ENDCOLLECTIVE ;  /* 0x000000000000791b */ /* 0x006fe20003800000 */
.L_x_4875:
[----:B------:R-:W-:Y:S01]  /*25810*/  IMAD.MOV.U32 R6, RZ, RZ, R0 ;  /* 0x000000ffff067224 */ /* 0x000fe200078e0000 */
[----:B------:R-:W-:Y:S02]  /*25820*/  MOV R0, 0x2 ;  /* 0x0000000200007802 */ /* 0x000fe40000000f00 */
[----:B------:R-:W-:Y:S01]  /*25830*/  MOV R2, R248 ;  /* 0x000000f800027202 */ /* 0x000fe20000000f00 */
[----:B------:R-:W-:-:S07]  /*25840*/  FADD.FTZ R152, R5, R6 ;  /* 0x0000000605987221 */ /* 0x000fce0000010000 */
[----:B------:R-:W-:Y:S05]  /*25850*/  WARPSYNC.COLLECTIVE R4, `(.L_x_4876) ;  /* 0x0000000004087348 */ /* 0x000fea0003c00000 */
[----:B------:R1:W2:Y:S02]  /*25860*/  SHFL.BFLY P0, R0, R2, R0, R3 ;  /* 0x0c00000002007389 */ /* 0x0002a40000000003 */
[----:B-12---:R-:W-:Y:S01]  /*25870*/  ENDCOLLECTIVE ;  /* 0x000000000000791b */ /* 0x006fe20003800000 */
.L_x_4876:
[----:B------:R-:W-:Y:S01]  /*25880*/  IMAD.MOV.U32 R2, RZ, RZ, R0 ;  /* 0x000000ffff027224 */ /* 0x000fe200078e0000 */
[----:B------:R-:W-:-:S03]  /*25890*/  MOV R0, 0x1 ;  /* 0x0000000100007802 */ /* 0x000fc60000000f00 */
[----:B------:R-:W-:-:S07]  /*258a0*/  FADD.FTZ R2, R2, R248 ;  /* 0x000000f802027221 */ /* 0x000fce0000010000 */
[----:B------:R-:W-:Y:S05]  /*258b0*/  WARPSYNC.COLLECTIVE R4, `(.L_x_4877) ;  /* 0x0000000004087348 */ /* 0x000fea0003c00000 */
[----:B------:R1:W2:Y:S02]  /*258c0*/  SHFL.BFLY P0, R0, R2, R0, R3 ;  /* 0x0c00000002007389 */ /* 0x0002a40000000003 */
[----:B-12---:R-:W-:Y:S01]  /*258d0*/  ENDCOLLECTIVE ;  /* 0x000000000000791b */ /* 0x006fe20003800000 */
.L_x_4877:
[----:B------:R-:W-:Y:S01]  /*258e0*/  MOV R3, R0 ;  /* 0x0000000000037202 */ /* 0x000fe20000000f00 */
[----:B------:R-:W-:Y:S06]  /*258f0*/  BRA `(.L_x_4878) ;  /* 0xffffffd800987947 */ /* 0x000fec000383ffff */
.L_x_4879:
        /* <DEDUP_REMOVED lines=16> */
.L_x_9010:


//--------------------- .text._ZN5flash24flash_fwd_splitkv_kernelI23Flash_fwd_kernel_traitsILi256ELi64ELi64ELi4ELb0ELb0EN7cutlass10bfloat16_tE19Flash_kernel_traitsILi256ELi64ELi64ELi4ES3_EELb0ELb0ELb1ELb0ELb0ELb1ELb0ELb1EEEvNS_16Flash_fwd_paramsE --------------------------
	.section	.text._ZN5flash24flash_fwd_splitkv_kernelI23Flash_fwd_kernel_traitsILi256ELi64ELi64ELi4ELb0ELb0EN7cutlass10bfloat16_tE19Flash_kernel_traitsILi256ELi64ELi64ELi4ES3_EELb0ELb0ELb1ELb0ELb0ELb1ELb0ELb1EEEvNS_16Flash_fwd_paramsE,"ax",@progbits
	.align	128
        .global         _ZN5flash24flash_fwd_splitkv_kernelI23Flash_fwd_kernel_traitsILi256ELi64ELi64ELi4ELb0ELb0EN7cutlass10bfloat16_tE19Flash_kernel_traitsILi256ELi64ELi64ELi4ES3_EELb0ELb0ELb1ELb0ELb0ELb1ELb0ELb1EEEvNS_16Flash_fwd_paramsE
        .type           _ZN5flash24flash_fwd_splitkv_kernelI23Flash_fwd_kernel_traitsILi256ELi64ELi64ELi4ELb0ELb0EN7cutlass10bfloat16_tE19Flash_kernel_traitsILi256ELi64ELi64ELi4ES3_EELb0ELb0ELb1ELb0ELb0ELb1ELb0ELb1EEEvNS_16Flash_fwd_paramsE,@function
        .size           _ZN5flash24flash_fwd_splitkv_kernelI23Flash_fwd_kernel_traitsILi256ELi64ELi64ELi4ELb0ELb0EN7cutlass10bfloat16_tE19Flash_kernel_traitsILi256ELi64ELi64ELi4ES3_EELb0ELb0ELb1ELb0ELb0ELb1ELb0ELb1EEEvNS_16Flash_fwd_paramsE,(.L_x_9011 - _ZN5flash24flash_fwd_splitkv_kernelI23Flash_fwd_kernel_traitsILi256ELi64ELi64ELi4ELb0ELb0EN7cutlass10bfloat16_tE19Flash_kernel_traitsILi256ELi64ELi64ELi4ES3_EELb0ELb0ELb1ELb0ELb0ELb1ELb0ELb1EEEvNS_16Flash_fwd_paramsE)
        .other          _ZN5flash24flash_fwd_splitkv_kernelI23Flash_fwd_kernel_traitsILi256ELi64ELi64ELi4ELb0ELb0EN7cutlass10bfloat16_tE19Flash_kernel_traitsILi256ELi64ELi64ELi4ES3_EELb0ELb0ELb1ELb0ELb0ELb1ELb0ELb1EEEvNS_16Flash_fwd_paramsE,@"STO_CUDA_ENTRY STV_DEFAULT"
_ZN5flash24flash_fwd_splitkv_kernelI23Flash_fwd_kernel_traitsILi256ELi64ELi64ELi4ELb0ELb0EN7cutlass10bfloat16_tE19Flash_kernel_traitsILi256ELi64ELi64ELi4ES3_EELb0ELb0ELb1ELb0ELb0ELb1ELb0ELb1EEEvNS_16Flash_fwd_paramsE:
.text._ZN5flash24flash_fwd_splitkv_kernelI23Flash_fwd_kernel_traitsILi256ELi64ELi64ELi4ELb0ELb0EN7cutlass10bfloat16_tE19Flash_kernel_traitsILi256ELi64ELi64ELi4ES3_EELb0ELb0ELb1ELb0ELb0ELb1ELb0ELb1EEEvNS_16Flash_fwd_paramsE:
[----:B------:R-:W1:Y:S08]  /*0000*/  LDC R1, c[0x0][0x28] ;  /* 0x00000a00ff017b82 */ /* 0x000e700000000800 */
[----:B------:R-:W2:Y:S01]  /*0010*/  LDC.64 R30, c[0x0][0x198] ;  /* 0x00006600ff1e7b82 */ /* 0x000ea20000000a00 */
[----:B------:R-:W-:Y:S01]  /*0020*/  BSSY B4, `(.L_x_4880) ;  /* 0x0000003000047945 */ /* 0x000fe20003800000 */
[----:B-1----:R-:W-:-:S06]  /*0030*/  IADD3 R1, R1, -0x48, RZ ;  /* 0xffffffb801017810 */ /* 0x002fcc0007ffe0ff */
[----:B--2---:R-:W-:Y:S05]  /*0040*/  CALL.REL.NOINC `($_ZN5flash24flash_fwd_splitkv_kernelI23Flash_fwd_kernel_traitsILi256ELi64ELi64ELi4ELb0ELb0EN7cutlass10bfloat16_tE19Flash_kernel_traitsILi256ELi64ELi64ELi4ES3_EELb0ELb0ELb1ELb0ELb0ELb1ELb0ELb1EEEvNS_16Flash_fwd_paramsE$_ZN5flash30compute_attn_1rowblock_splitkvI23Flash_fwd_kernel_traitsILi256ELi64ELi64ELi4ELb0ELb0EN7cutlass10bfloat16_tE19Flash_kernel_traitsILi256ELi64ELi64ELi4ES3_EELb0ELb0ELb1ELb0ELb0ELb1ELb0ELb1ENS_16Flash_fwd_paramsEEEvRKT8_iiiii) ;  /* 0x0000000000087944 */ /* 0x004fea0003c00000 */
[----:B------:R-:W-:Y:S05]  /*0050*/  BSYNC B4 ;  /* 0x0000000000047941 */ /* 0x000fea0003800000 */
.L_x_4880:
[----:B------:R-:W-:Y:S05]  /*0060*/  EXIT ;  /* 0x000000000000794d */ /* 0x000fea0003800000 */
        .type           $_ZN5flash24flash_fwd_splitkv_kernelI23Flash_fwd_kernel_traitsILi256ELi64ELi64ELi4ELb0ELb0EN7cutlass10bfloat16_tE19Flash_kernel_traitsILi256ELi64ELi64ELi4ES3_EELb0ELb0ELb1ELb0ELb0ELb1ELb0ELb1EEEvNS_16Flash_fwd_paramsE$_ZN5flash30compute_attn_1rowblock_splitkvI23Flash_fwd_kernel_traitsILi256ELi64ELi64ELi4ELb0ELb0EN7cutlass10bfloat16_tE19Flash_kernel_traitsILi256ELi64ELi64ELi4ES3_EELb0ELb0ELb1ELb0ELb0ELb1ELb0ELb1ENS_16Flash_fwd_paramsEEEvRKT8_iiiii,@function
        .size           $_ZN5flash24flash_fwd_splitkv_kernelI23Flash_fwd_kernel_traitsILi256ELi64ELi64ELi4ELb0ELb0EN7cutlass10bfloat16_tE19Flash_kernel_traitsILi256ELi64ELi64ELi4ES3_EELb0ELb0ELb1ELb0ELb0ELb1ELb0ELb1EEEvNS_16Flash_fwd_paramsE$_ZN5flash30compute_attn_1rowblock_splitkvI23Flash_fwd_kernel_traitsILi256ELi64ELi64ELi4ELb0ELb0EN7cutlass10bfloat16_tE19Flash_kernel_traitsILi256ELi64ELi64ELi4ES3_EELb0ELb0ELb1ELb0ELb0ELb1ELb0ELb1ENS_16Flash_fwd_paramsEEEvRKT8_iiiii,(.L_x_9011 - $_ZN5flash24flash_fwd_splitkv_kernelI23Flash_fwd_kernel_traitsILi256ELi64ELi64ELi4ELb0ELb0EN7cutlass10bfloat16_tE19Flash_kernel_traitsILi256ELi64ELi64ELi4ES3_EELb0ELb0ELb1ELb0ELb0ELb1ELb0ELb1EEEvNS_16Flash_fwd_paramsE$_ZN5flash30compute_attn_1rowblock_splitkvI23Flash_fwd_kernel_traitsILi256ELi64ELi64ELi4ELb0ELb0EN7cutlass10bfloat16_tE19Flash_kernel_traitsILi256ELi64ELi64ELi4ES3_EELb0ELb0ELb1ELb0ELb0ELb1ELb0ELb1ENS_16Flash_fwd_paramsEEEvRKT8_iiiii)
$_ZN5flash24flash_fwd_splitkv_kernelI23Flash_fwd_kernel_traitsILi256ELi64ELi64ELi4ELb0ELb0EN7cutlass10bfloat16_tE19Flash_kernel_traitsILi256ELi64ELi64ELi4ES3_EELb0ELb0ELb1ELb0ELb0ELb1ELb0ELb1EEEvNS_16Flash_fwd_paramsE$_ZN5flash30compute_attn_1rowblock_splitkvI23Flash_fwd_kernel_traitsILi256ELi64ELi64ELi4ELb0ELb0EN7cutlass10bfloat16_tE19Flash_kernel_traitsILi256ELi64ELi64ELi4ES3_EELb0ELb0ELb1ELb0ELb0ELb1ELb0ELb1ENS_16Flash_fwd_paramsEEEvRKT8_iiiii:
        /* <DEDUP_REMOVED lines=31> */
.L_x_4882:
[----:B------:R-:W-:Y:S05]  /*0260*/  BSYNC B0 ;  /* 0x0000000000007941 */ /* 0x000fea0003800000 */
.L_x_4881:
        /* <DEDUP_REMOVED lines=8> */
.L_x_4884:
[----:B------:R3:W5:Y:S02]  /*02f0*/  LD.E R0, desc[UR6][R30.64+0xb8] ;  /* 0x0000b8061e007980 */ /* 0x000764000c101900 */
.L_x_4885:
[----:B------:R-:W-:Y:S05]  /*0300*/  BSYNC B0 ;  /* 0x0000000000007941 */ /* 0x000fea0003800000 */
.L_x_4883:
        /* <DEDUP_REMOVED lines=10> */
.L_x_4887:
[----:B------:R-:W2:Y:S01]  /*03b0*/  LD.E.64 R2, desc[UR6][R30.64+0x108] ;  /* 0x000108061e027980 */ /* 0x000ea2000c101b00 */
[----:B------:R-:W-:Y:S01]  /*03c0*/  BSSY B0, `(.L_x_4889) ;  /* 0x0000006000007945 */ /* 0x000fe20003800000 */
[----:B------:R-:W-:Y:S01]  /*03d0*/  IMAD.MOV.U32 R0, RZ, RZ, RZ ;  /* 0x000000ffff007224 */ /* 0x000fe200078e00ff */
[----:B--2---:R-:W-:-:S04]  /*03e0*/  ISETP.NE.U32.AND P0, PT, R2, RZ, PT ;  /* 0x000000ff0200720c */ /* 0x004fc80003f05070 */
[----:B------:R-:W-:-:S13]  /*03f0*/  ISETP.NE.AND.EX P0, PT, R3, RZ, PT, P0 ;  /* 0x000000ff0300720c */ /* 0x000fda0003f05300 */
[----:B------:R-:W-:Y:S05]  /*0400*/  @!P0 BRA `(.L_x_4890) ;  /* 0x0000000000048947 */ /* 0x000fea0003800000 */
[----:B------:R2:W5:Y:S02]  /*0410*/  LD.E R0, desc[UR6][R30.64+0xbc] ;  /* 0x0000bc061e007980 */ /* 0x000564000c101900 */
.L_x_4890:
[----:B------:R-:W-:Y:S05]  /*0420*/  BSYNC B0 ;  /* 0x0000000000007941 */ /* 0x000fea0003800000 */
.L_x_4889:
[----:B-----5:R-:W-:Y:S02]  /*0430*/  IADD3 R208, R140, R0, RZ ;  /* 0x000000008cd07210 */ /* 0x020fe40007ffe0ff */
.L_x_4888:
[----:B------:R-:W-:Y:S05]  /*0440*/  BSYNC B1 ;  /* 0x0000000000017941 */ /* 0x000fea0003800000 */
.L_x_4886:
[----:B------:R-:W4:Y:S01]  /*0450*/  S2R R28, SR_CTAID.X ;  /* 0x00000000001c7919 */ /* 0x000f220000002500 */
[----:B------:R-:W-:Y:S01]  /*0460*/  MOV R29, 0x50 ;  /* 0x00000050001d7802 */ /* 0x000fe20000000f00 */
[----:B------:R-:W-:-:S03]  /*0470*/  IMAD.MOV.U32 R3, RZ, RZ, 0x0 ;  /* 0x00000000ff037424 */ /* 0x000fc600078e00ff */
[----:B------:R-:W-:Y:S01]  /*0480*/  MOV R2, R29 ;  /* 0x0000001d00027202 */ /* 0x000fe20000000f00 */
[----:B----4-:R-:W-:-:S05]  /*0490*/  IMAD.SHL.U32 R189, R28, 0x40, RZ ;  /* 0x000000401cbd7824 */ /* 0x010fca00078e00ff */
[----:B------:R-:W-:-:S13]  /*04a0*/  ISETP.GT.AND P0, PT, R19, R189, PT ;  /* 0x000000bd1300720c */ /* 0x000fda0003f04270 */
[----:B-123--:R-:W-:Y:S05]  /*04b0*/  @!P0 RET.REL.NODEC R2 `(_ZN5flash24flash_fwd_splitkv_kernelI23Flash_fwd_kernel_traitsILi256ELi64ELi64ELi4ELb0ELb0EN7cutlass10bfloat16_tE19Flash_kernel_traitsILi256ELi64ELi64ELi4ES3_EELb0ELb0ELb1ELb0ELb0ELb1ELb0ELb1EEEvNS_16Flash_fwd_paramsE) ;  /* 0xfffffff802d08950 */ /* 0x00efea0003c3ffff */
        /* <DEDUP_REMOVED lines=78> */
.L_x_4893:
[----:B------:R-:W-:Y:S05]  /*09a0*/  BSYNC B0 ;  /* 0x0000000000007941 */ /* 0x000fea0003800000 */
.L_x_4892:
        /* <DEDUP_REMOVED lines=21> */
.L_x_4895:
[----:B------:R-:W-:Y:S05]  /*0b00*/  BSYNC B0 ;  /* 0x0000000000007941 */ /* 0x000fea0003800000 */
.L_x_4894:
        /* <DEDUP_REMOVED lines=23> */
.L_x_4897:
[----:B------:R-:W-:Y:S05]  /*0c80*/  BSYNC B0 ;  /* 0x0000000000007941 */ /* 0x000fea0003800000 */
.L_x_4896:
        /* <DEDUP_REMOVED lines=31> */
.L_x_4899:
[----:B------:R-:W-:Y:S05]  /*0e80*/  BSYNC B0 ;  /* 0x0000000000007941 */ /* 0x000fea0003800000 */
.L_x_4898:
[----:B-1----:R-:W-:Y:S01]  /*0e90*/  MOV R2, R29 ;  /* 0x0000001d00027202 */ /* 0x002fe20000000f00 */
[----:B------:R-:W-:Y:S01]  /*0ea0*/  @!P6 ST.E desc[UR6][R6.64], R15 ;  /* 0x0000000f0600e985 */ /* 0x000fe2000c101906 */
[----:B------:R-:W-:-:S03]  /*0eb0*/  MOV R3, 0x0 ;  /* 0x0000000000037802 */ /* 0x000fc60000000f00 */
[----:B------:R-:W-:Y:S04]  /*0ec0*/  @!P5 ST.E desc[UR6][R6.64+0x40], R14 ;  /* 0x0000400e0600d985 */ /* 0x000fe8000c101906 */
[----:B------:R1:W-:Y:S02]  /*0ed0*/  @!P4 ST.E desc[UR6][R6.64+0x80], R9 ;  /* 0x000080090600c985 */ /* 0x0003e4000c101906 */
[----:B-1----:R-:W-:Y:S05]  /*0ee0*/  @P3 RET.REL.NODEC R2 `(_ZN5flash24flash_fwd_splitkv_kernelI23Flash_fwd_kernel_traitsILi256ELi64ELi64ELi4ELb0ELb0EN7cutlass10bfloat16_tE19Flash_kernel_traitsILi256ELi64ELi64ELi4ES3_EELb0ELb0ELb1ELb0ELb0ELb1ELb0ELb1EEEvNS_16Flash_fwd_paramsE) ;  /* 0xfffffff002443950 */ /* 0x002fea0003c3ffff */
[----:B------:R-:W-:Y:S02]  /*0ef0*/  MOV R0, 0x7f800000 ;  /* 0x7f80000000007802 */ /* 0x000fe40000000f00 */
[----:B------:R-:W-:Y:S02]  /*0f00*/  MOV R2, R29 ;  /* 0x0000001d00027202 */ /* 0x000fe40000000f00 */
[----:B------:R-:W-:Y:S01]  /*0f10*/  MOV R3, 0x0 ;  /* 0x0000000000037802 */ /* 0x000fe20000000f00 */
[----:B------:R1:W-:Y:S03]  /*0f20*/  ST.E desc[UR6][R6.64+0xc0], R0 ;  /* 0x0000c00006007985 */ /* 0x0003e6000c101906 */
[----:B-1----:R-:W-:Y:S05]  /*0f30*/  RET.REL.NODEC R2 `(_ZN5flash24flash_fwd_splitkv_kernelI23Flash_fwd_kernel_traitsILi256ELi64ELi64ELi4ELb0ELb0EN7cutlass10bfloat16_tE19Flash_kernel_traitsILi256ELi64ELi64ELi4ES3_EELb0ELb0ELb1ELb0ELb0ELb1ELb0ELb1EEEvNS_16Flash_fwd_paramsE) ;  /* 0xfffffff002307950 */ /* 0x002fea0003c3ffff */
.L_x_4891:
        /* <DEDUP_REMOVED lines=116> */
.L_x_4901:
        /* <DEDUP_REMOVED lines=82> */
.L_x_4902:
[----:B------:R-:W-:Y:S05]  /*1ba0*/  BSYNC B0 ;  /* 0x0000000000007941 */ /* 0x000fea0003800000 */
.L_x_4900:
        /* <DEDUP_REMOVED lines=62> */
[C---:B------:R-:W-:Y:S01]  /*1f90*/  SHF.L.U64.HI R252, R120.reuse, 0x4, R121 ;  /* 0x0000000478fc7819 */ /* 0x040fe20000010279 */
[----:B------:R-:W-:Y:S01]  /*1fa0*/  IMAD.SHL.U32 R170, R169, 0x4, RZ ;  /* 0x00000004a9aa7824 */ /* 0x000fe200078e00ff */
[----:B------:R-:W-:Y:S02]  /*1fb0*/  SHF.L.U32 R248, R120, 0x4, RZ ;  /* 0x0000000478f87819 */ /* 0x000fe400000006ff */
        /* <DEDUP_REMOVED lines=30> */
[C---:B------:R-:W-:Y:S01]  /*21a0*/  IMAD R10, R4.reuse, R153, R0 ;  /* 0x00000099040a7224 */ /* 0x040fe200078e0200 */
[----:B------:R-:W-:Y:S01]  /*21b0*/  SHF.R.S32.HI R0, RZ, 0x1f, R140 ;  /* 0x0000001fff007819 */ /* 0x000fe2000001148c */
[----:B------:R-:W-:-:S03]  /*21c0*/  IMAD.WIDE.U32 R138, R4, R152, R2 ;  /* 0x00000098048a7225 */ /* 0x000fc600078e0002 */
[----:B------:R-:W-:Y:S01]  /*21d0*/  LEA.HI R0, R0, R140, RZ, 0x6 ;  /* 0x0000008c00007211 */ /* 0x000fe200078f30ff */
[C---:B------:R-:W-:Y:S01]  /*21e0*/  IMAD.SHL.U32 R2, R164.reuse, 0x10, RZ ;  /* 0x00000010a4027824 */ /* 0x040fe200078e00ff */
[----:B------:R-:W-:Y:S02]  /*21f0*/  ISETP.GE.AND P0, PT, R23, R154, PT ;  /* 0x0000009a1700720c */ /* 0x000fe40003f06270 */
[----:B------:R-:W-:Y:S02]  /*2200*/  SHF.R.S32.HI R0, RZ, 0x6, R0 ;  /* 0x00000006ff007819 */ /* 0x000fe40000011400 */
[----:B------:R-:W-:Y:S01]  /*2210*/  SEL R5, RZ, 0x8, P0 ;  /* 0x00000008ff057807 */ /* 0x000fe20000000000 */
[----:B------:R1:W-:Y:S01]  /*2220*/  STL [R1], R2 ;  /* 0x0000000201007387 */ /* 0x0003e20000100800 */
[----:B------:R-:W-:Y:S02]  /*2230*/  SHF.L.U64.HI R3, R164, 0x4, R165 ;  /* 0x00000004a4037819 */ /* 0x000fe400000102a5 */
[----:B------:R-:W-:Y:S01]  /*2240*/  VIMNMX R126, RZ, R0, !PT ;  /* 0x00000000ff7e7248 */ /* 0x000fe20007fe0100 */
[----:B------:R-:W-:Y:S01]  /*2250*/  @!P4 IMAD.MOV.U32 R35, RZ, RZ, RZ ;  /* 0x000000ffff23c224 */ /* 0x000fe200078e00ff */
[----:B------:R-:W-:Y:S01]  /*2260*/  ISETP.GE.AND P1, PT, R19, R154, PT ;  /* 0x0000009a1300720c */ /* 0x000fe20003f26270 */
[----:B------:R2:W-:Y:S01]  /*2270*/  STL [R1+0x8], R3 ;  /* 0x0000080301007387 */ /* 0x0005e20000100800 */
[----:B------:R-:W-:Y:S01]  /*2280*/  ISETP.GT.AND P4, PT, R36, R126, PT ;  /* 0x0000007e2400720c */ /* 0x000fe20003f84270 */
[----:B------:R-:W-:-:S02]  /*2290*/  IMAD R4, R121, R118, RZ ;  /* 0x0000007679047224 */ /* 0x000fc400078e02ff */
[----:B------:R-:W-:Y:S01]  /*22a0*/  IMAD R0, R165, R118, RZ ;  /* 0x00000076a5007224 */ /* 0x000fe200078e02ff */
[----:B------:R-:W-:Y:S01]  /*22b0*/  SEL R6, RZ, 0x4, P1 ;  /* 0x00000004ff067807 */ /* 0x000fe20000800000 */
[C---:B------:R-:W-:Y:S02]  /*22c0*/  IMAD R4, R119.reuse, R120, R4 ;  /* 0x0000007877047224 */ /* 0x040fe400078e0204 */
[----:B------:R-:W-:Y:S01]  /*22d0*/  IMAD R0, R119, R164, R0 ;  /* 0x000000a477007224 */ /* 0x000fe200078e0200 */
[----:B-1----:R-:W-:-:S05]  /*22e0*/  IADD3 R2, P0, R20, R24, RZ ;  /* 0x0000001814027210 */ /* 0x002fca0007f1e0ff */
[----:B--2---:R-:W-:Y:S02]  /*22f0*/  IMAD.X R3, R21, 0x1, R25, P0 ;  /* 0x0000000115037824 */ /* 0x004fe400000e0619 */
[----:B------:R-:W-:Y:S01]  /*2300*/  IMAD.WIDE.U32 R176, R118, R120, R2 ;  /* 0x0000007876b07225 */ /* 0x000fe200078e0002 */
[----:B------:R-:W-:Y:S02]  /*2310*/  LOP3.LUT R246, R5, R7, R6, 0xfe, !PT ;  /* 0x0000000705f67212 */ /* 0x000fe400078efe06 */
[----:B------:R-:W-:Y:S01]  /*2320*/  LEA.HI R5, R26, R188, RZ, 0x5 ;  /* 0x000000bc1a057211 */ /* 0x000fe200078f28ff */
[----:B------:R-:W-:Y:S01]  /*2330*/  IMAD.IADD R175, R177, 0x1, R4 ;  /* 0x00000001b1af7824 */ /* 0x000fe200078e0204 */
[----:B------:R-:W-:Y:S01]  /*2340*/  LEA R247, P1, R176, R160, 0x1 ;  /* 0x000000a0b0f77211 */ /* 0x000fe200078208ff */
[----:B------:R-:W-:Y:S01]  /*2350*/  IMAD.IADD R171, R173, 0x1, R0 ;  /* 0x00000001adab7824 */ /* 0x000fe200078e0200 */
[----:B------:R-:W-:Y:S01]  /*2360*/  LEA R245, P0, R172, R162, 0x1 ;  /* 0x000000a2acf57211 */ /* 0x000fe200078008ff */
[----:B------:R-:W-:Y:S01]  /*2370*/  IMAD.IADD R155, R139, 0x1, R10 ;  /* 0x000000018b9b7824 */ /* 0x000fe200078e020a */
[----:B------:R-:W-:-:S02]  /*2380*/  SHF.R.S32.HI R187, RZ, 0x5, R5 ;  /* 0x00000005ffbb7819 */ /* 0x000fc40000011405 */
[----:B------:R-:W-:Y:S02]  /*2390*/  LEA.HI.X R249, R176, R161, R175, 0x1, P1 ;  /* 0x000000a1b0f97211 */ /* 0x000fe400008f0caf */
        /* <DEDUP_REMOVED lines=92> */
[----:B------:R-:W-:Y:S02]  /*2960*/  IADD3.X R105, RZ, R252, RZ, P2, !PT ;  /* 0x000000fcff697210 */ /* 0x000fe400017fe4ff */
[----:B------:R-:W-:Y:S01]  /*2970*/  SHF.L.U32 R68, R0, 0x4, RZ ;  /* 0x0000000400447819 */ /* 0x000fe200000006ff */
[--C-:B------:R-:W-:Y:S01]  /*2980*/  IMAD.X R104, RZ, RZ, R252.reuse, P1 ;  /* 0x000000ffff687224 */ /* 0x100fe200008e06fc */
[-C--:B------:R-:W-:Y:S01]  /*2990*/  IADD3 R81, P2, R84, R248.reuse, RZ ;  /* 0x000000f854517210 */ /* 0x080fe20007f5e0ff */
[----:B------:R-:W-:Y:S01]  /*29a0*/  IMAD.SHL.U32 R159, R66, 0x10, RZ ;  /* 0x00000010429f7824 */ /* 0x000fe200078e00ff */
[-C--:B------:R-:W-:Y:S02]  /*29b0*/  IADD3 R79, P0, R82, R248.reuse, RZ ;  /* 0x000000f8524f7210 */ /* 0x080fe40007f1e0ff */
[----:B------:R-:W-:Y:S01]  /*29c0*/  IADD3 R80, P1, R83, R248, RZ ;  /* 0x000000f853507210 */ /* 0x000fe20007f3e0ff */
[C---:B------:R-:W-:Y:S01]  /*29d0*/  VIADD R133, R68.reuse, 0x40 ;  /* 0x0000004044857836 */ /* 0x040fe20000000000 */
[C---:B------:R-:W-:Y:S01]  /*29e0*/  IADD3 R132, R68.reuse, 0x80, RZ ;  /* 0x0000008044847810 */ /* 0x040fe20007ffe0ff */
[----:B------:R-:W-:Y:S01]  /*29f0*/  VIADD R131, R68, 0xc0 ;  /* 0x000000c044837836 */ /* 0x000fe20000000000 */
[C---:B------:R-:W-:Y:S01]  /*2a00*/  SHF.L.U32 R4, R164.reuse, 0x5, RZ ;  /* 0x00000005a4047819 */ /* 0x040fe200000006ff */
[----:B------:R-:W-:Y:S01]  /*2a10*/  IMAD.X R61, R15, 0x1, R7, P3 ;  /* 0x000000010f3d7824 */ /* 0x000fe200018e0607 */
[----:B------:R-:W-:Y:S01]  /*2a20*/  SHF.L.U64.HI R7, R164, 0x5, R165 ;  /* 0x00000005a4077819 */ /* 0x000fe200000102a5 */
[--C-:B------:R-:W-:Y:S01]  /*2a30*/  IMAD.X R102, R105, 0x1, R252.reuse, P2 ;  /* 0x0000000169667824 */ /* 0x100fe200010e06fc */
        /* <DEDUP_REMOVED lines=70> */
.L_x_5021:
        /* <DEDUP_REMOVED lines=33> */
.L_x_4905:
[----:B------:R-:W-:Y:S05]  /*30b0*/  BSYNC B0 ;  /* 0x0000000000007941 */ /* 0x000fea0003800000 */
.L_x_4904:
[----:B------:R-:W-:Y:S04]  /*30c0*/  BSSY B0, `(.L_x_4906) ;  /* 0x0000014000007945 */ /* 0x000fe80003800000 */
[----:B------:R-:W-:Y:S05]  /*30d0*/  @!P0 BRA `(.L_x_4907) ;  /* 0x0000000000488947 */ /* 0x000fea0003800000 */
[----:B------:R-:W2:Y:S01]  /*30e0*/  LDL R0, [R1] ;  /* 0x0000000001007983 */ /* 0x000ea20000100800 */
[----:B------:R-:W-:Y:S02]  /*30f0*/  ISETP.NE.AND P1, PT, R69, RZ, PT ;  /* 0x000000ff4500720c */ /* 0x000fe40003f25270 */
[----:B------:R-:W-:Y:S01]  /*3100*/  IADD3 R6, P0, R2, R147, RZ ;  /* 0x0000009302067210 */ /* 0x000fe20007f1e0ff */
[----:B------:R-:W3:Y:S04]  /*3110*/  LDL R12, [R1+0x8] ;  /* 0x00000800010c7983 */ /* 0x000ee80000100800 */
[----:B------:R-:W-:Y:S01]  /*3120*/  IMAD.X R7, R3, 0x1, R148, P0 ;  /* 0x0000000103077824 */ /* 0x000fe200000e0694 */
[----:B------:R-:W-:Y:S05]  /*3130*/  ISETP.NE.AND P0, PT, R72, RZ, PT ;  /* 0x000000ff4800720c */ /* 0x000fea0003f05270 */
[----:B-1----:R-:W4:Y:S01]  /*3140*/  @P1 LD.E.128 R8, desc[UR6][R6.64] ;  /* 0x0000000606081980 */ /* 0x002f22000c101d00 */
[C---:B--2---:R-:W-:Y:S04]  /*3150*/  LEA R4, P2, R0.reuse, R65, 0x1 ;  /* 0x0000004100047211 */ /* 0x044fe800078408ff */
[----:B---3--:R-:W-:Y:S05]  /*3160*/  LEA.HI.X R5, R0, R64, R12, 0x1, P2 ;  /* 0x0000004000057211 */ /* 0x008fea00010f0c0c */
[----:B----4-:R1:W-:Y:S01]  /*3170*/  @P1 ST.E.128 desc[UR6][R4.64], R8 ;  /* 0x0000000804001985 */ /* 0x0103e2000c101d06 */
        /* <DEDUP_REMOVED lines=8> */
.L_x_4907:
[----:B------:R-:W-:Y:S05]  /*3200*/  BSYNC B0 ;  /* 0x0000000000007941 */ /* 0x000fea0003800000 */
.L_x_4906:
        /* <DEDUP_REMOVED lines=21> */
.L_x_4909:
[----:B------:R-:W-:Y:S05]  /*3360*/  BSYNC B0 ;  /* 0x0000000000007941 */ /* 0x000fea0003800000 */
.L_x_4908:
        /* <DEDUP_REMOVED lines=18> */
.L_x_4911:
[----:B------:R-:W-:Y:S05]  /*3490*/  BSYNC B0 ;  /* 0x0000000000007941 */ /* 0x000fea0003800000 */
.L_x_4910:
        /* <DEDUP_REMOVED lines=70> */
.L_x_4918:
[----:B------:R-:W-:Y:S05]  /*3900*/  BSYNC B0 ;  /* 0x0000000000007941 */ /* 0x000fea0003800000 */
.L_x_4917:
        /* <DEDUP_REMOVED lines=51> */
.L_x_4920:
[----:B------:R-:W-:Y:S05]  /*3c40*/  BSYNC B0 ;  /* 0x0000000000007941 */ /* 0x000fea0003800000 */
.L_x_4919:
        /* <DEDUP_REMOVED lines=51> */
.L_x_4922:
[----:B------:R-:W-:Y:S05]  /*3f80*/  BSYNC B0 ;  /* 0x0000000000007941 */ /* 0x000fea0003800000 */
.L_x_4921:
        /* <DEDUP_REMOVED lines=50> */
.L_x_4916:
[----:B------:R-:W-:Y:S05]  /*42b0*/  BSYNC B1 ;  /* 0x0000000000017941 */ /* 0x000fea0003800000 */
.L_x_4915:
        /* <DEDUP_REMOVED lines=66> */
.L_x_4926:
[----:B------:R-:W-:Y:S05]  /*46e0*/  BSYNC B0 ;  /* 0x0000000000007941 */ /* 0x000fea0003800000 */
.L_x_4925:
        /* <DEDUP_REMOVED lines=51> */
.L_x_4928:
[----:B------:R-:W-:Y:S05]  /*4a20*/  BSYNC B0 ;  /* 0x0000000000007941 */ /* 0x000fea0003800000 */
.L_x_4927:
        /* <DEDUP_REMOVED lines=51> */
.L_x_4930:
[----:B------:R-:W-:Y:S05]  /*4d60*/  BSYNC B0 ;  /* 0x0000000000007941 */ /* 0x000fea0003800000 */
.L_x_4929:
        /* <DEDUP_REMOVED lines=50> */
.L_x_4924:
[----:B------:R-:W-:Y:S05]  /*5090*/  BSYNC B1 ;  /* 0x0000000000017941 */ /* 0x000fea0003800000 */
.L_x_4923:
        /* <DEDUP_REMOVED lines=66> */
.L_x_4934:
[----:B------:R-:W-:Y:S05]  /*54c0*/  BSYNC B0 ;  /* 0x0000000000007941 */ /* 0x000fea0003800000 */
.L_x_4933:
        /* <DEDUP_REMOVED lines=51> */
.L_x_4936:
[----:B------:R-:W-:Y:S05]  /*5800*/  BSYNC B0 ;  /* 0x0000000000007941 */ /* 0x000fea0003800000 */
.L_x_4935:
        /* <DEDUP_REMOVED lines=51> */
.L_x_4938:
[----:B------:R-:W-:Y:S05]  /*5b40*/  BSYNC B0 ;  /* 0x0000000000007941 */ /* 0x000fea0003800000 */
.L_x_4937:
        /* <DEDUP_REMOVED lines=50> */
.L_x_4932:
[----:B------:R-:W-:Y:S05]  /*5e70*/  BSYNC B1 ;  /* 0x0000000000017941 */ /* 0x000fea0003800000 */
.L_x_4931:
        /* <DEDUP_REMOVED lines=73> */
.L_x_4942:
[----:B------:R-:W-:Y:S05]  /*6310*/  BSYNC B0 ;  /* 0x0000000000007941 */ /* 0x000fea0003800000 */
.L_x_4941:
        /* <DEDUP_REMOVED lines=51> */
.L_x_4944:
[----:B------:R-:W-:Y:S05]  /*6650*/  BSYNC B0 ;  /* 0x0000000000007941 */ /* 0x000fea0003800000 */
.L_x_4943:
        /* <DEDUP_REMOVED lines=51> */
.L_x_4946:
[----:B------:R-:W-:Y:S05]  /*6990*/  BSYNC B0 ;  /* 0x0000000000007941 */ /* 0x000fea0003800000 */
.L_x_4945:
        /* <DEDUP_REMOVED lines=50> */
.L_x_4940:
[----:B------:R-:W-:Y:S05]  /*6cc0*/  BSYNC B1 ;  /* 0x0000000000017941 */ /* 0x000fea0003800000 */
.L_x_4939:
[----:B------:R-:W3:Y:S02]  /*6cd0*/  LD.E R0, desc[UR6][R30.64+0xd0] ;  /* 0x0000d0061e007980 */ /* 0x000ee4000c101900 */
[----:B---3--:R-:W-:Y:S05]  /*6ce0*/  IMAD.U32 R0, R0, -0x20, RZ ;  /* 0xffffffe000007824 */ /* 0x008fea00078e00ff */
[C---:B------:R-:W-:Y:S02]  /*6cf0*/  LEA R24, P1, R0.reuse, R24, 0x1 ;  /* 0x0000001800187211 */ /* 0x040fe400078208ff */
[C---:B------:R-:W-:Y:S02]  /*6d00*/  LEA R44, P0, R0.reuse, R44, 0x1 ;  /* 0x0000002c002c7211 */ /* 0x040fe400078008ff */
[C---:B------:R-:W-:Y:S02]  /*6d10*/  LEA.HI.X.SX32 R25, R0.reuse, R25, 0x1, P1 ;  /* 0x0000001900197211 */ /* 0x040fe400008f0eff */
[----:B------:R-:W-:Y:S01]  /*6d20*/  LEA.HI.X.SX32 R45, R0, R45, 0x1, P0 ;  /* 0x0000002d002d7211 */ /* 0x000fe200000f0eff */
[----:B------:R-:W-:Y:S05]  /*6d30*/  BRA `(.L_x_4947) ;  /* 0x0000006800e87947 */ /* 0x000fea0003800000 */
.L_x_4914:
        /* <DEDUP_REMOVED lines=94> */
.L_x_4953:
[----:B------:R-:W-:Y:S05]  /*7320*/  BSYNC B0 ;  /* 0x0000000000007941 */ /* 0x000fea0003800000 */
.L_x_4952:
[----:B-----5:R2:W-:Y:S02]  /*7330*/  ST.E.128 desc[UR6][R50.64], R36 ;  /* 0x0000002432007985 */ /* 0x0205e4000c101d06 */
.L_x_4951:
[----:B------:R-:W-:Y:S05]  /*7340*/  BSYNC B1 ;  /* 0x0000000000017941 */ /* 0x000fea0003800000 */
.L_x_4950:
        /* <DEDUP_REMOVED lines=92> */
.L_x_4957:
[----:B------:R-:W-:Y:S05]  /*7910*/  BSYNC B0 ;  /* 0x0000000000007941 */ /* 0x000fea0003800000 */
.L_x_4956:
[----:B-----5:R2:W-:Y:S02]  /*7920*/  ST.E.128 desc[UR6][R50.64+0x80], R36 ;  /* 0x0000802432007985 */ /* 0x0205e4000c101d06 */
.L_x_4955:
[----:B------:R-:W-:Y:S05]  /*7930*/  BSYNC B1 ;  /* 0x0000000000017941 */ /* 0x000fea0003800000 */
.L_x_4954:
        /* <DEDUP_REMOVED lines=92> */
.L_x_4961:
[----:B------:R-:W-:Y:S05]  /*7f00*/  BSYNC B0 ;  /* 0x0000000000007941 */ /* 0x000fea0003800000 */
.L_x_4960:
[----:B-----5:R2:W-:Y:S02]  /*7f10*/  ST.E.128 desc[UR6][R50.64+0x100], R36 ;  /* 0x0001002432007985 */ /* 0x0205e4000c101d06 */
.L_x_4959:
[----:B------:R-:W-:Y:S05]  /*7f20*/  BSYNC B1 ;  /* 0x0000000000017941 */ /* 0x000fea0003800000 */
.L_x_4958:
        /* <DEDUP_REMOVED lines=91> */
.L_x_4963:
[----:B------:R-:W-:Y:S05]  /*84e0*/  BSYNC B0 ;  /* 0x0000000000007941 */ /* 0x000fea0003800000 */
.L_x_4962:
[----:B-----5:R2:W-:Y:S02]  /*84f0*/  ST.E.128 desc[UR6][R50.64+0x180], R36 ;  /* 0x0001802432007985 */ /* 0x0205e4000c101d06 */
.L_x_4949:
[----:B------:R-:W-:Y:S05]  /*8500*/  BSYNC B2 ;  /* 0x0000000000027941 */ /* 0x000fea0003800000 */
.L_x_4948:
        /* <DEDUP_REMOVED lines=100> */
.L_x_4969:
[----:B------:R-:W-:Y:S05]  /*8b50*/  BSYNC B0 ;  /* 0x0000000000007941 */ /* 0x000fea0003800000 */
.L_x_4968:
[----:B-----5:R2:W-:Y:S02]  /*8b60*/  ST.E.128 desc[UR6][R38.64], R8 ;  /* 0x0000000826007985 */ /* 0x0205e4000c101d06 */
.L_x_4967:
[----:B------:R-:W-:Y:S05]  /*8b70*/  BSYNC B1 ;  /* 0x0000000000017941 */ /* 0x000fea0003800000 */
.L_x_4966:
        /* <DEDUP_REMOVED lines=95> */
.L_x_4973:
[----:B------:R-:W-:Y:S05]  /*9170*/  BSYNC B0 ;  /* 0x0000000000007941 */ /* 0x000fea0003800000 */
.L_x_4972:
[----:B-----5:R2:W-:Y:S02]  /*9180*/  ST.E.128 desc[UR6][R38.64], R8 ;  /* 0x0000000826007985 */ /* 0x0205e4000c101d06 */
.L_x_4971:
[----:B------:R-:W-:Y:S05]  /*9190*/  BSYNC B1 ;  /* 0x0000000000017941 */ /* 0x000fea0003800000 */
.L_x_4970:
        /* <DEDUP_REMOVED lines=95> */
.L_x_4977:
[----:B------:R-:W-:Y:S05]  /*9790*/  BSYNC B0 ;  /* 0x0000000000007941 */ /* 0x000fea0003800000 */
.L_x_4976:
[----:B-----5:R2:W-:Y:S02]  /*97a0*/  ST.E.128 desc[UR6][R38.64], R8 ;  /* 0x0000000826007985 */ /* 0x0205e4000c101d06 */
.L_x_4975:
[----:B------:R-:W-:Y:S05]  /*97b0*/  BSYNC B1 ;  /* 0x0000000000017941 */ /* 0x000fea0003800000 */
.L_x_4974:
        /* <DEDUP_REMOVED lines=94> */
.L_x_4979:
[----:B------:R-:W-:Y:S05]  /*9da0*/  BSYNC B0 ;  /* 0x0000000000007941 */ /* 0x000fea0003800000 */
.L_x_4978:
[----:B-----5:R2:W-:Y:S02]  /*9db0*/  ST.E.128 desc[UR6][R38.64], R8 ;  /* 0x0000000826007985 */ /* 0x0205e4000c101d06 */
.L_x_4965:
[----:B------:R-:W-:Y:S05]  /*9dc0*/  BSYNC B2 ;  /* 0x0000000000027941 */ /* 0x000fea0003800000 */
.L_x_4964:
        /* <DEDUP_REMOVED lines=100> */
.L_x_4985:
[----:B------:R-:W-:Y:S05]  /*a410*/  BSYNC B0 ;  /* 0x0000000000007941 */ /* 0x000fea0003800000 */
.L_x_4984:
[----:B-----5:R2:W-:Y:S02]  /*a420*/  ST.E.128 desc[UR6][R38.64], R8 ;  /* 0x0000000826007985 */ /* 0x0205e4000c101d06 */
.L_x_4983:
[----:B------:R-:W-:Y:S05]  /*a430*/  BSYNC B1 ;  /* 0x0000000000017941 */ /* 0x000fea0003800000 */
.L_x_4982:
        /* <DEDUP_REMOVED lines=95> */
.L_x_4989:
[----:B------:R-:W-:Y:S05]  /*aa30*/  BSYNC B0 ;  /* 0x0000000000007941 */ /* 0x000fea0003800000 */
.L_x_4988:
[----:B-----5:R2:W-:Y:S02]  /*aa40*/  ST.E.128 desc[UR6][R38.64], R8 ;  /* 0x0000000826007985 */ /* 0x0205e4000c101d06 */
.L_x_4987:
[----:B------:R-:W-:Y:S05]  /*aa50*/  BSYNC B1 ;  /* 0x0000000000017941 */ /* 0x000fea0003800000 */
.L_x_4986:
        /* <DEDUP_REMOVED lines=95> */
.L_x_4993:
[----:B------:R-:W-:Y:S05]  /*b050*/  BSYNC B0 ;  /* 0x0000000000007941 */ /* 0x000fea0003800000 */
.L_x_4992:
[----:B-----5:R2:W-:Y:S02]  /*b060*/  ST.E.128 desc[UR6][R38.64], R8 ;  /* 0x0000000826007985 */ /* 0x0205e4000c101d06 */
.L_x_4991:
[----:B------:R-:W-:Y:S05]  /*b070*/  BSYNC B1 ;  /* 0x0000000000017941 */ /* 0x000fea0003800000 */
.L_x_4990:
        /* <DEDUP_REMOVED lines=94> */
.L_x_4995:
[----:B------:R-:W-:Y:S05]  /*b660*/  BSYNC B0 ;  /* 0x0000000000007941 */ /* 0x000fea0003800000 */
.L_x_4994:
[----:B-----5:R2:W-:Y:S02]  /*b670*/  ST.E.128 desc[UR6][R38.64], R8 ;  /* 0x0000000826007985 */ /* 0x0205e4000c101d06 */
.L_x_4981:
[----:B------:R-:W-:Y:S05]  /*b680*/  BSYNC B2 ;  /* 0x0000000000027941 */ /* 0x000fea0003800000 */
.L_x_4980:
        /* <DEDUP_REMOVED lines=107> */
.L_x_5001:
[----:B------:R-:W-:Y:S05]  /*bd40*/  BSYNC B0 ;  /* 0x0000000000007941 */ /* 0x000fea0003800000 */
.L_x_5000:
[----:B-----5:R2:W-:Y:S02]  /*bd50*/  ST.E.128 desc[UR6][R38.64], R8 ;  /* 0x0000000826007985 */ /* 0x0205e4000c101d06 */
.L_x_4999:
[----:B------:R-:W-:Y:S05]  /*bd60*/  BSYNC B1 ;  /* 0x0000000000017941 */ /* 0x000fea0003800000 */
.L_x_4998:
        /* <DEDUP_REMOVED lines=95> */
.L_x_5005:
[----:B------:R-:W-:Y:S05]  /*c360*/  BSYNC B0 ;  /* 0x0000000000007941 */ /* 0x000fea0003800000 */
.L_x_5004:
[----:B-----5:R2:W-:Y:S02]  /*c370*/  ST.E.128 desc[UR6][R38.64], R8 ;  /* 0x0000000826007985 */ /* 0x0205e4000c101d06 */
.L_x_5003:
[----:B------:R-:W-:Y:S05]  /*c380*/  BSYNC B1 ;  /* 0x0000000000017941 */ /* 0x000fea0003800000 */
.L_x_5002:
        /* <DEDUP_REMOVED lines=95> */
.L_x_5009:
[----:B------:R-:W-:Y:S05]  /*c980*/  BSYNC B0 ;  /* 0x0000000000007941 */ /* 0x000fea0003800000 */
.L_x_5008:
[----:B-----5:R2:W-:Y:S02]  /*c990*/  ST.E.128 desc[UR6][R38.64], R8 ;  /* 0x0000000826007985 */ /* 0x0205e4000c101d06 */
.L_x_5007:
[----:B------:R-:W-:Y:S05]  /*c9a0*/  BSYNC B1 ;  /* 0x0000000000017941 */ /* 0x000fea0003800000 */
.L_x_5006:
        /* <DEDUP_REMOVED lines=94> */
.L_x_5011:
[----:B------:R-:W-:Y:S05]  /*cf90*/  BSYNC B0 ;  /* 0x0000000000007941 */ /* 0x000fea0003800000 */
.L_x_5010:
[----:B-----5:R2:W-:Y:S02]  /*cfa0*/  ST.E.128 desc[UR6][R38.64], R8 ;  /* 0x0000000826007985 */ /* 0x0205e4000c101d06 */
.L_x_4997:
[----:B------:R-:W-:Y:S05]  /*cfb0*/  BSYNC B2 ;  /* 0x0000000000027941 */ /* 0x000fea0003800000 */
.L_x_4996:
        /* <DEDUP_REMOVED lines=11> */
.L_x_4913:
        /* <DEDUP_REMOVED lines=37> */
.L_x_5013:
[----:B------:R-:W-:Y:S05]  /*d2c0*/  BSYNC B0 ;  /* 0x0000000000007941 */ /* 0x000fea0003800000 */
.L_x_5012:
        /* <DEDUP_REMOVED lines=30> */
.L_x_5015:
[----:B------:R-:W-:Y:S05]  /*d4b0*/  BSYNC B0 ;  /* 0x0000000000007941 */ /* 0x000fea0003800000 */
.L_x_5014:
        /* <DEDUP_REMOVED lines=30> */
.L_x_5017:
[----:B------:R-:W-:Y:S05]  /*d6a0*/  BSYNC B0 ;  /* 0x0000000000007941 */ /* 0x000fea0003800000 */
.L_x_5016:
        /* <DEDUP_REMOVED lines=35> */
.L_x_4947:
[----:B------:R-:W-:Y:S05]  /*d8e0*/  BSYNC B3 ;  /* 0x0000000000037941 */ /* 0x000fea0003800000 */
.L_x_4912:
        /* <DEDUP_REMOVED lines=92> */
.L_x_5019:
        /* <DEDUP_REMOVED lines=12> */
.L_x_5020:
[----:B------:R-:W-:Y:S05]  /*df70*/  BSYNC B0 ;  /* 0x0000000000007941 */ /* 0x000fea0003800000 */
.L_x_5018:
[----:B------:R-:W-:Y:S04]  /*df80*/  IADD3 R27, R27, -0x1, RZ ;  /* 0xffffffff1b1b7810 */ /* 0x000fe80007ffe0ff */
[----:B------:R-:W-:Y:S11]  /*df90*/  ISETP.GT.AND P0, PT, R27, R126, PT ;  /* 0x0000007e1b00720c */ /* 0x000ff60003f04270 */
[----:B------:R-:W-:Y:S02]  /*dfa0*/  @!UPT UIADD3 URZ, URZ, URZ, URZ ;  /* 0x0000003f3f3ff290 */ /* 0x000fe4000fffe03f */
[----:B------:R-:W-:Y:S05]  /*dfb0*/  @P0 BRA `(.L_x_5021) ;  /* 0xffffff4c00b80947 */ /* 0x000fea000383ffff */
.L_x_4903:
        /* <DEDUP_REMOVED lines=110> */
.L_x_5030:
[----:B------:R-:W-:Y:S05]  /*e6a0*/  BSYNC B0 ;  /* 0x0000000000007941 */ /* 0x000fea0003800000 */
.L_x_5029:
[----:B-----5:R3:W-:Y:S02]  /*e6b0*/  STS.128 [R239], R4 ;  /* 0x00000004ef007388 */ /* 0x0207e40000000c00 */
.L_x_5028:
[----:B------:R-:W-:Y:S05]  /*e6c0*/  BSYNC B1 ;  /* 0x0000000000017941 */ /* 0x000fea0003800000 */
.L_x_5027:
        /* <DEDUP_REMOVED lines=46> */
.L_x_5034:
[----:B------:R-:W-:Y:S05]  /*e9b0*/  BSYNC B0 ;  /* 0x0000000000007941 */ /* 0x000fea0003800000 */
.L_x_5033:
[----:B-----5:R1:W-:Y:S02]  /*e9c0*/  STS.128 [R239+0x2000], R4 ;  /* 0x00200004ef007388 */ /* 0x0203e40000000c00 */
.L_x_5032:
[----:B------:R-:W-:Y:S05]  /*e9d0*/  BSYNC B1 ;  /* 0x0000000000017941 */ /* 0x000fea0003800000 */
.L_x_5031:
        /* <DEDUP_REMOVED lines=46> */
.L_x_5038:
[----:B------:R-:W-:Y:S05]  /*ecc0*/  BSYNC B0 ;  /* 0x0000000000007941 */ /* 0x000fea0003800000 */
.L_x_5037:
[----:B-----5:R3:W-:Y:S02]  /*ecd0*/  STS.128 [R239+0x4000], R4 ;  /* 0x00400004ef007388 */ /* 0x0207e40000000c00 */
.L_x_5036:
[----:B------:R-:W-:Y:S05]  /*ece0*/  BSYNC B1 ;  /* 0x0000000000017941 */ /* 0x000fea0003800000 */
.L_x_5035:
        /* <DEDUP_REMOVED lines=45> */
.L_x_5040:
[----:B------:R-:W-:Y:S05]  /*efc0*/  BSYNC B0 ;  /* 0x0000000000007941 */ /* 0x000fea0003800000 */
.L_x_5039:
[----:B-----5:R3:W-:Y:S02]  /*efd0*/  STS.128 [R239+0x6000], R4 ;  /* 0x00600004ef007388 */ /* 0x0207e40000000c00 */
.L_x_5026:
[----:B------:R-:W-:Y:S05]  /*efe0*/  BSYNC B2 ;  /* 0x0000000000027941 */ /* 0x000fea0003800000 */
.L_x_5025:
        /* <DEDUP_REMOVED lines=51> */
.L_x_5046:
[----:B------:R-:W-:Y:S05]  /*f320*/  BSYNC B0 ;  /* 0x0000000000007941 */ /* 0x000fea0003800000 */
.L_x_5045:
[----:B-----5:R3:W-:Y:S02]  /*f330*/  STS.128 [R239+0x800], R4 ;  /* 0x00080004ef007388 */ /* 0x0207e40000000c00 */
.L_x_5044:
[----:B------:R-:W-:Y:S05]  /*f340*/  BSYNC B1 ;  /* 0x0000000000017941 */ /* 0x000fea0003800000 */
.L_x_5043:
        /* <DEDUP_REMOVED lines=46> */
.L_x_5050:
[----:B------:R-:W-:Y:S05]  /*f630*/  BSYNC B0 ;  /* 0x0000000000007941 */ /* 0x000fea0003800000 */
.L_x_5049:
[----:B-----5:R3:W-:Y:S02]  /*f640*/  STS.128 [R239+0x2800], R4 ;  /* 0x00280004ef007388 */ /* 0x0207e40000000c00 */
.L_x_5048:
[----:B------:R-:W-:Y:S05]  /*f650*/  BSYNC B1 ;  /* 0x0000000000017941 */ /* 0x000fea0003800000 */
.L_x_5047:
        /* <DEDUP_REMOVED lines=46> */
.L_x_5054:
[----:B------:R-:W-:Y:S05]  /*f940*/  BSYNC B0 ;  /* 0x0000000000007941 */ /* 0x000fea0003800000 */
.L_x_5053:
[----:B-----5:R3:W-:Y:S02]  /*f950*/  STS.128 [R239+0x4800], R4 ;  /* 0x00480004ef007388 */ /* 0x0207e40000000c00 */
.L_x_5052:
[----:B------:R-:W-:Y:S05]  /*f960*/  BSYNC B1 ;  /* 0x0000000000017941 */ /* 0x000fea0003800000 */
.L_x_5051:
        /* <DEDUP_REMOVED lines=45> */
.L_x_5056:
[----:B------:R-:W-:Y:S05]  /*fc40*/  BSYNC B0 ;  /* 0x0000000000007941 */ /* 0x000fea0003800000 */
.L_x_5055:
[----:B-----5:R3:W-:Y:S02]  /*fc50*/  STS.128 [R239+0x6800], R4 ;  /* 0x00680004ef007388 */ /* 0x0207e40000000c00 */
.L_x_5042:
[----:B------:R-:W-:Y:S05]  /*fc60*/  BSYNC B2 ;  /* 0x0000000000027941 */ /* 0x000fea0003800000 */
.L_x_5041:
        /* <DEDUP_REMOVED lines=51> */
.L_x_5062:
[----:B------:R-:W-:Y:S05]  /*ffa0*/  BSYNC B0 ;  /* 0x0000000000007941 */ /* 0x000fea0003800000 */
.L_x_5061:
[----:B-----5:R1:W-:Y:S02]  /*ffb0*/  STS.128 [R239+0x1000], R4 ;  /* 0x00100004ef007388 */ /* 0x0203e40000000c00 */
.L_x_5060:
[----:B------:R-:W-:Y:S05]  /*ffc0*/  BSYNC B1 ;  /* 0x0000000000017941 */ /* 0x000fea0003800000 */
.L_x_5059:
        /* <DEDUP_REMOVED lines=46> */
.L_x_5066:
[----:B------:R-:W-:Y:S05]  /*102b0*/  BSYNC B0 ;  /* 0x0000000000007941 */ /* 0x000fea0003800000 */
.L_x_5065:
[----:B-----5:R3:W-:Y:S02]  /*102c0*/  STS.128 [R239+0x3000], R4 ;  /* 0x00300004ef007388 */ /* 0x0207e40000000c00 */
.L_x_5064:
[----:B------:R-:W-:Y:S05]  /*102d0*/  BSYNC B1 ;  /* 0x0000000000017941 */ /* 0x000fea0003800000 */
.L_x_5063:
        /* <DEDUP_REMOVED lines=46> */
.L_x_5070:
[----:B------:R-:W-:Y:S05]  /*105c0*/  BSYNC B0 ;  /* 0x0000000000007941 */ /* 0x000fea0003800000 */
.L_x_5069:
[----:B-----5:R3:W-:Y:S02]  /*105d0*/  STS.128 [R239+0x5000], R4 ;  /* 0x00500004ef007388 */ /* 0x0207e40000000c00 */
.L_x_5068:
[----:B------:R-:W-:Y:S05]  /*105e0*/  BSYNC B1 ;  /* 0x0000000000017941 */ /* 0x000fea0003800000 */
.L_x_5067:
        /* <DEDUP_REMOVED lines=45> */
.L_x_5072:
[----:B------:R-:W-:Y:S05]  /*108c0*/  BSYNC B0 ;  /* 0x0000000000007941 */ /* 0x000fea0003800000 */
.L_x_5071:
[----:B-----5:R3:W-:Y:S02]  /*108d0*/  STS.128 [R239+0x7000], R4 ;  /* 0x00700004ef007388 */ /* 0x0207e40000000c00 */
.L_x_5058:
[----:B------:R-:W-:Y:S05]  /*108e0*/  BSYNC B2 ;  /* 0x0000000000027941 */ /* 0x000fea0003800000 */
.L_x_5057:
        /* <DEDUP_REMOVED lines=50> */
.L_x_5077:
[----:B------:R-:W-:Y:S05]  /*10c10*/  BSYNC B0 ;  /* 0x0000000000007941 */ /* 0x000fea0003800000 */
.L_x_5076:
[----:B-----5:R3:W-:Y:S02]  /*10c20*/  STS.128 [R239+0x1800], R4 ;  /* 0x00180004ef007388 */ /* 0x0207e40000000c00 */
.L_x_5075:
[----:B------:R-:W-:Y:S05]  /*10c30*/  BSYNC B1 ;  /* 0x0000000000017941 */ /* 0x000fea0003800000 */
.L_x_5074:
        /* <DEDUP_REMOVED lines=46> */
.L_x_5081:
[----:B------:R-:W-:Y:S05]  /*10f20*/  BSYNC B0 ;  /* 0x0000000000007941 */ /* 0x000fea0003800000 */
.L_x_5080:
[----:B-----5:R3:W-:Y:S02]  /*10f30*/  STS.128 [R239+0x3800], R4 ;  /* 0x00380004ef007388 */ /* 0x0207e40000000c00 */
.L_x_5079:
[----:B------:R-:W-:Y:S05]  /*10f40*/  BSYNC B1 ;  /* 0x0000000000017941 */ /* 0x000fea0003800000 */
.L_x_5078:
        /* <DEDUP_REMOVED lines=46> */
.L_x_5085:
[----:B------:R-:W-:Y:S05]  /*11230*/  BSYNC B0 ;  /* 0x0000000000007941 */ /* 0x000fea0003800000 */
.L_x_5084:
[----:B-----5:R3:W-:Y:S02]  /*11240*/  STS.128 [R239+0x5800], R4 ;  /* 0x00580004ef007388 */ /* 0x0207e40000000c00 */
.L_x_5083:
[----:B------:R-:W-:Y:S05]  /*11250*/  BSYNC B1 ;  /* 0x0000000000017941 */ /* 0x000fea0003800000 */
.L_x_5082:
        /* <DEDUP_REMOVED lines=45> */
.L_x_5087:
[----:B------:R-:W-:Y:S05]  /*11530*/  BSYNC B0 ;  /* 0x0000000000007941 */ /* 0x000fea0003800000 */
.L_x_5086:
[----:B-----5:R3:W-:Y:S01]  /*11540*/  STS.128 [R239+0x7800], R4 ;  /* 0x00780004ef007388 */ /* 0x0207e20000000c00 */
[----:B------:R-:W-:Y:S05]  /*11550*/  BRA `(.L_x_5073) ;  /* 0x0000006400147947 */ /* 0x000fea0003800000 */
.L_x_5024:
        /* <DEDUP_REMOVED lines=89> */
.L_x_5093:
[----:B------:R-:W-:Y:S05]  /*11af0*/  BSYNC B0 ;  /* 0x0000000000007941 */ /* 0x000fea0003800000 */
.L_x_5092:
[----:B-----5:R3:W-:Y:S02]  /*11b00*/  STS.128 [R239], R4 ;  /* 0x00000004ef007388 */ /* 0x0207e40000000c00 */
.L_x_5091:
[----:B------:R-:W-:Y:S05]  /*11b10*/  BSYNC B1 ;  /* 0x0000000000017941 */ /* 0x000fea0003800000 */
.L_x_5090:
        /* <DEDUP_REMOVED lines=87> */
.L_x_5097:
[----:B------:R-:W-:Y:S05]  /*12090*/  BSYNC B0 ;  /* 0x0000000000007941 */ /* 0x000fea0003800000 */
.L_x_5096:
[----:B-----5:R1:W-:Y:S02]  /*120a0*/  STS.128 [R239+0x2000], R4 ;  /* 0x00200004ef007388 */ /* 0x0203e40000000c00 */
.L_x_5095:
[----:B------:R-:W-:Y:S05]  /*120b0*/  BSYNC B1 ;  /* 0x0000000000017941 */ /* 0x000fea0003800000 */
.L_x_5094:
        /* <DEDUP_REMOVED lines=87> */
.L_x_5101:
[----:B------:R-:W-:Y:S05]  /*12630*/  BSYNC B0 ;  /* 0x0000000000007941 */ /* 0x000fea0003800000 */
.L_x_5100:
[----:B-----5:R3:W-:Y:S02]  /*12640*/  STS.128 [R239+0x4000], R4 ;  /* 0x00400004ef007388 */ /* 0x0207e40000000c00 */
.L_x_5099:
[----:B------:R-:W-:Y:S05]  /*12650*/  BSYNC B1 ;  /* 0x0000000000017941 */ /* 0x000fea0003800000 */
.L_x_5098:
        /* <DEDUP_REMOVED lines=86> */
.L_x_5103:
[----:B------:R-:W-:Y:S05]  /*12bc0*/  BSYNC B0 ;  /* 0x0000000000007941 */ /* 0x000fea0003800000 */
.L_x_5102:
[----:B-----5:R3:W-:Y:S02]  /*12bd0*/  STS.128 [R239+0x6000], R4 ;  /* 0x00600004ef007388 */ /* 0x0207e40000000c00 */
.L_x_5089:
[----:B------:R-:W-:Y:S05]  /*12be0*/  BSYNC B2 ;  /* 0x0000000000027941 */ /* 0x000fea0003800000 */
.L_x_5088:
        /* <DEDUP_REMOVED lines=92> */
.L_x_5109:
[----:B------:R-:W-:Y:S05]  /*131b0*/  BSYNC B0 ;  /* 0x0000000000007941 */ /* 0x000fea0003800000 */
.L_x_5108:
[----:B-----5:R3:W-:Y:S02]  /*131c0*/  STS.128 [R239+0x800], R4 ;  /* 0x00080004ef007388 */ /* 0x0207e40000000c00 */
.L_x_5107:
[----:B------:R-:W-:Y:S05]  /*131d0*/  BSYNC B1 ;  /* 0x0000000000017941 */ /* 0x000fea0003800000 */
.L_x_5106:
        /* <DEDUP_REMOVED lines=87> */
.L_x_5113:
[----:B------:R-:W-:Y:S05]  /*13750*/  BSYNC B0 ;  /* 0x0000000000007941 */ /* 0x000fea0003800000 */
.L_x_5112:
[----:B-----5:R3:W-:Y:S02]  /*13760*/  STS.128 [R239+0x2800], R4 ;  /* 0x00280004ef007388 */ /* 0x0207e40000000c00 */
.L_x_5111:
[----:B------:R-:W-:Y:S05]  /*13770*/  BSYNC B1 ;  /* 0x0000000000017941 */ /* 0x000fea0003800000 */
.L_x_5110:
        /* <DEDUP_REMOVED lines=87> */
.L_x_5117:
[----:B------:R-:W-:Y:S05]  /*13cf0*/  BSYNC B0 ;  /* 0x0000000000007941 */ /* 0x000fea0003800000 */
.L_x_5116:
[----:B-----5:R3:W-:Y:S02]  /*13d00*/  STS.128 [R239+0x4800], R4 ;  /* 0x00480004ef007388 */ /* 0x0207e40000000c00 */
.L_x_5115:
[----:B------:R-:W-:Y:S05]  /*13d10*/  BSYNC B1 ;  /* 0x0000000000017941 */ /* 0x000fea0003800000 */
.L_x_5114:
        /* <DEDUP_REMOVED lines=86> */
.L_x_5119:
[----:B------:R-:W-:Y:S05]  /*14280*/  BSYNC B0 ;  /* 0x0000000000007941 */ /* 0x000fea0003800000 */
.L_x_5118:
[----:B-----5:R3:W-:Y:S02]  /*14290*/  STS.128 [R239+0x6800], R4 ;  /* 0x00680004ef007388 */ /* 0x0207e40000000c00 */
.L_x_5105:
[----:B------:R-:W-:Y:S05]  /*142a0*/  BSYNC B2 ;  /* 0x0000000000027941 */ /* 0x000fea0003800000 */
.L_x_5104:
        /* <DEDUP_REMOVED lines=92> */
.L_x_5125:
[----:B------:R-:W-:Y:S05]  /*14870*/  BSYNC B0 ;  /* 0x0000000000007941 */ /* 0x000fea0003800000 */
.L_x_5124:
[----:B-----5:R1:W-:Y:S02]  /*14880*/  STS.128 [R239+0x1000], R4 ;  /* 0x00100004ef007388 */ /* 0x0203e40000000c00 */
.L_x_5123:
[----:B------:R-:W-:Y:S05]  /*14890*/  BSYNC B1 ;  /* 0x0000000000017941 */ /* 0x000fea0003800000 */
.L_x_5122:
        /* <DEDUP_REMOVED lines=87> */
.L_x_5129:
[----:B------:R-:W-:Y:S05]  /*14e10*/  BSYNC B0 ;  /* 0x0000000000007941 */ /* 0x000fea0003800000 */
.L_x_5128:
[----:B-----5:R3:W-:Y:S02]  /*14e20*/  STS.128 [R239+0x3000], R4 ;  /* 0x00300004ef007388 */ /* 0x0207e40000000c00 */
.L_x_5127:
[----:B------:R-:W-:Y:S05]  /*14e30*/  BSYNC B1 ;  /* 0x0000000000017941 */ /* 0x000fea0003800000 */
.L_x_5126:
        /* <DEDUP_REMOVED lines=87> */
.L_x_5133:
[----:B------:R-:W-:Y:S05]  /*153b0*/  BSYNC B0 ;  /* 0x0000000000007941 */ /* 0x000fea0003800000 */
.L_x_5132:
[----:B-----5:R3:W-:Y:S02]  /*153c0*/  STS.128 [R239+0x5000], R4 ;  /* 0x00500004ef007388 */ /* 0x0207e40000000c00 */
.L_x_5131:
[----:B------:R-:W-:Y:S05]  /*153d0*/  BSYNC B1 ;  /* 0x0000000000017941 */ /* 0x000fea0003800000 */
.L_x_5130:
        /* <DEDUP_REMOVED lines=86> */
.L_x_5135:
[----:B------:R-:W-:Y:S05]  /*15940*/  BSYNC B0 ;  /* 0x0000000000007941 */ /* 0x000fea0003800000 */
.L_x_5134:
[----:B-----5:R3:W-:Y:S02]  /*15950*/  STS.128 [R239+0x7000], R4 ;  /* 0x00700004ef007388 */ /* 0x0207e40000000c00 */
.L_x_5121:
[----:B------:R-:W-:Y:S05]  /*15960*/  BSYNC B2 ;  /* 0x0000000000027941 */ /* 0x000fea0003800000 */
.L_x_5120:
        /* <DEDUP_REMOVED lines=91> */
.L_x_5139:
[----:B------:R-:W-:Y:S05]  /*15f20*/  BSYNC B0 ;  /* 0x0000000000007941 */ /* 0x000fea0003800000 */
.L_x_5138:
[----:B-----5:R3:W-:Y:S02]  /*15f30*/  STS.128 [R239+0x1800], R4 ;  /* 0x00180004ef007388 */ /* 0x0207e40000000c00 */
.L_x_5137:
[----:B------:R-:W-:Y:S05]  /*15f40*/  BSYNC B1 ;  /* 0x0000000000017941 */ /* 0x000fea0003800000 */
.L_x_5136:
        /* <DEDUP_REMOVED lines=87> */
.L_x_5143:
[----:B------:R-:W-:Y:S05]  /*164c0*/  BSYNC B0 ;  /* 0x0000000000007941 */ /* 0x000fea0003800000 */
.L_x_5142:
[----:B-----5:R3:W-:Y:S02]  /*164d0*/  STS.128 [R239+0x3800], R4 ;  /* 0x00380004ef007388 */ /* 0x0207e40000000c00 */
.L_x_5141:
[----:B------:R-:W-:Y:S05]  /*164e0*/  BSYNC B1 ;  /* 0x0000000000017941 */ /* 0x000fea0003800000 */
.L_x_5140:
        /* <DEDUP_REMOVED lines=87> */
.L_x_5147:
[----:B------:R-:W-:Y:S05]  /*16a60*/  BSYNC B0 ;  /* 0x0000000000007941 */ /* 0x000fea0003800000 */
.L_x_5146:
[----:B-----5:R3:W-:Y:S02]  /*16a70*/  STS.128 [R239+0x5800], R4 ;  /* 0x00580004ef007388 */ /* 0x0207e40000000c00 */
.L_x_5145:
[----:B------:R-:W-:Y:S05]  /*16a80*/  BSYNC B1 ;  /* 0x0000000000017941 */ /* 0x000fea0003800000 */
.L_x_5144:
        /* <DEDUP_REMOVED lines=89> */
.L_x_5149:
[----:B------:R-:W-:Y:S05]  /*17020*/  BSYNC B0 ;  /* 0x0000000000007941 */ /* 0x000fea0003800000 */
.L_x_5148:
[----:B-----5:R3:W-:Y:S01]  /*17030*/  STS.128 [R239+0x7800], R4 ;  /* 0x00780004ef007388 */ /* 0x0207e20000000c00 */
[----:B------:R-:W-:Y:S05]  /*17040*/  BRA `(.L_x_5073) ;  /* 0x0000000800587947 */ /* 0x000fea0003800000 */
.L_x_5023:
        /* <DEDUP_REMOVED lines=42> */
.L_x_5151:
[----:B------:R-:W-:Y:S05]  /*172f0*/  BSYNC B0 ;  /* 0x0000000000007941 */ /* 0x000fea0003800000 */
.L_x_5150:
        /* <DEDUP_REMOVED lines=35> */
.L_x_5153:
[----:B------:R-:W-:Y:S05]  /*17530*/  BSYNC B0 ;  /* 0x0000000000007941 */ /* 0x000fea0003800000 */
.L_x_5152:
        /* <DEDUP_REMOVED lines=34> */
.L_x_5155:
[----:B------:R-:W-:Y:S05]  /*17760*/  BSYNC B0 ;  /* 0x0000000000007941 */ /* 0x000fea0003800000 */
.L_x_5154:
        /* <DEDUP_REMOVED lines=36> */
.L_x_5073:
[----:B------:R-:W-:Y:S05]  /*179b0*/  BSYNC B3 ;  /* 0x0000000000037941 */ /* 0x000fea0003800000 */
.L_x_5022:
        /* <DEDUP_REMOVED lines=41> */
.L_x_5157:
[----:B------:R-:W-:Y:S05]  /*17c50*/  BSYNC B0 ;  /* 0x0000000000007941 */ /* 0x000fea0003800000 */
.L_x_5156:
        /* <DEDUP_REMOVED lines=37> */
.L_x_5159:
[----:B------:R-:W-:Y:S05]  /*17eb0*/  BSYNC B0 ;  /* 0x0000000000007941 */ /* 0x000fea0003800000 */
.L_x_5158:
        /* <DEDUP_REMOVED lines=39> */
.L_x_5161:
[----:B------:R-:W-:Y:S05]  /*18130*/  BSYNC B0 ;  /* 0x0000000000007941 */ /* 0x000fea0003800000 */
.L_x_5160:
        /* <DEDUP_REMOVED lines=43> */
.L_x_5163:
[----:B------:R-:W-:Y:S05]  /*183f0*/  BSYNC B0 ;  /* 0x0000000000007941 */ /* 0x000fea0003800000 */
.L_x_5162:
        /* <DEDUP_REMOVED lines=57> */
.L_x_5165:
[----:B------:R-:W-:Y:S05]  /*18790*/  BSYNC B0 ;  /* 0x0000000000007941 */ /* 0x000fea0003800000 */
.L_x_5164:
[----:B------:R4:W-:Y:S01]  /*187a0*/  @P6 STS.128 [R239+0x10800], RZ ;  /* 0x010800ffef006388 */ /* 0x0009e20000000c00 */
[----:B------:R-:W-:Y:S03]  /*187b0*/  BSSY B0, `(.L_x_5166) ;  /* 0x000002a000007945 */ /* 0x000fe60003800000 */
[----:B------:R4:W-:Y:S04]  /*187c0*/  @P6 STS.128 [R239+0x12800], RZ ;  /* 0x012800ffef006388 */ /* 0x0009e80000000c00 */
[----:B------:R4:W-:Y:S04]  /*187d0*/  @P6 STS.128 [R239+0x14800], RZ ;  /* 0x014800ffef006388 */ /* 0x0009e80000000c00 */
[----:B------:R4:W-:Y:S01]  /*187e0*/  @P6 STS.128 [R239+0x16800], RZ ;  /* 0x016800ffef006388 */ /* 0x0009e20000000c00 */
[----:B------:R-:W-:Y:S05]  /*187f0*/  @P6 BRA `(.L_x_5167) ;  /* 0x0000000000946947 */ /* 0x000fea0003800000 */
[----:B-1-3--:R-:W3:Y:S04]  /*18800*/  LDL R3, [R1] ;  /* 0x0000000001037983 */ /* 0x00aee80000100800 */
[----:B------:R-:W2:Y:S01]  /*18810*/  LDL R2, [R1+0x8] ;  /* 0x0000080001027983 */ /* 0x000ea20000100800 */
[C---:B------:R-:W-:Y:S02]  /*18820*/  LOP3.LUT R0, R246.reuse, 0x1, RZ, 0xc0, !PT ;  /* 0x00000001f6007812 */ /* 0x040fe400078ec0ff */
[----:B------:R-:W-:Y:S02]  /*18830*/  LOP3.LUT P5, RZ, R246, 0x2, RZ, 0xc0, !PT ;  /* 0x00000002f6ff7812 */ /* 0x000fe400078ac0ff */
[----:B------:R-:W-:Y:S02]  /*18840*/  ISETP.NE.U32.AND P6, PT, R0, 0x1, PT ;  /* 0x000000010000780c */ /* 0x000fe40003fc5070 */
[----:B------:R-:W-:-:S11]  /*18850*/  LOP3.LUT P3, RZ, R246, 0x4, RZ, 0xc0, !PT ;  /* 0x00000004f6ff7812 */ /* 0x000fd6000786c0ff */
[C---:B---3--:R-:W-:Y:S02]  /*18860*/  @!P6 LEA R8, P2, R3.reuse, R245, 0x1 ;  /* 0x000000f50308e211 */ /* 0x048fe400078408ff */
[C---:B------:R-:W-:Y:S02]  /*18870*/  IADD3 R0, P1, R3.reuse, R172, RZ ;  /* 0x000000ac03007210 */ /* 0x040fe40007f3e0ff */
[----:B--2---:R-:W-:Y:S02]  /*18880*/  @!P6 LEA.HI.X R9, R3, R244, R2, 0x1, P2 ;  /* 0x000000f40309e211 */ /* 0x004fe400010f0c02 */
[----:B------:R-:W-:Y:S01]  /*18890*/  LOP3.LUT P2, RZ, R246, 0x8, RZ, 0xc0, !PT ;  /* 0x00000008f6ff7812 */ /* 0x000fe2000784c0ff */
[----:B------:R-:W-:Y:S01]  /*188a0*/  IMAD.X R3, R2, 0x1, R171, P1 ;  /* 0x0000000102037824 */ /* 0x000fe200008e06ab */
[CC--:B------:R-:W-:Y:S01]  /*188b0*/  @P5 LEA R6, P1, R0.reuse, R162.reuse, 0x1 ;  /* 0x000000a200065211 */ /* 0x0c0fe200078208ff */
[----:B------:R-:W-:Y:S01]  /*188c0*/  @!PT LDS RZ, [RZ] ;  /* 0x00000000fffff984 */ /* 0x000fe20000000800 */
[----:B------:R-:W-:Y:S01]  /*188d0*/  @!PT LDS RZ, [RZ] ;  /* 0x00000000fffff984 */ /* 0x000fe20000000800 */
[----:B------:R-:W-:Y:S01]  /*188e0*/  @!PT LDS RZ, [RZ] ;  /* 0x00000000fffff984 */ /* 0x000fe20000000800 */
[----:B------:R1:W-:Y:S03]  /*188f0*/  @!P6 LDGSTS.E.BYPASS.LTC128B.128 [R239+0x10800], desc[UR6][R8.64] ;  /* 0x1080000008efefae */ /* 0x0003e6000b901d46 */
[C---:B------:R-:W-:Y:S01]  /*18900*/  @P5 LEA.HI.X R7, R0.reuse, R163, R3, 0x1, P1 ;  /* 0x000000a300075211 */ /* 0x040fe200008f0c03 */
[----:B------:R1:W-:Y:S01]  /*18910*/  @P6 STS.128 [R239+0x10800], RZ ;  /* 0x010800ffef006388 */ /* 0x0003e20000000c00 */
[----:B------:R-:W-:-:S03]  /*18920*/  @P3 LEA R4, P1, R0, R162, 0x1 ;  /* 0x000000a200043211 */ /* 0x000fc600078208ff */
[----:B------:R-:W-:Y:S01]  /*18930*/  @!PT LDS RZ, [RZ] ;  /* 0x00000000fffff984 */ /* 0x000fe20000000800 */
[----:B------:R-:W-:Y:S01]  /*18940*/  @!PT LDS RZ, [RZ] ;  /* 0x00000000fffff984 */ /* 0x000fe20000000800 */
[----:B------:R-:W-:Y:S01]  /*18950*/  @!PT LDS RZ, [RZ] ;  /* 0x00000000fffff984 */ /* 0x000fe20000000800 */
[----:B------:R1:W-:Y:S01]  /*18960*/  @P5 LDGSTS.E.BYPASS.LTC128B.128 [R239+0x12800], desc[UR6][R6.64+0x80] ;  /* 0x1280008006ef5fae */ /* 0x0003e2000b901d46 */
[CCC-:B------:R-:W-:Y:S02]  /*18970*/  @P3 LEA.HI.X R5, R0.reuse, R163.reuse, R3.reuse, 0x1, P1 ;  /* 0x000000a300053211 */ /* 0x1c0fe400008f0c03 */
[C---:B------:R-:W-:Y:S01]  /*18980*/  @P2 LEA R2, P1, R0.reuse, R162, 0x1 ;  /* 0x000000a200022211 */ /* 0x040fe200078208ff */
[----:B------:R1:W-:Y:S03]  /*18990*/  @!P5 STS.128 [R239+0x12800], RZ ;  /* 0x012800ffef00d388 */ /* 0x0003e60000000c00 */
[----:B------:R-:W-:Y:S01]  /*189a0*/  @P2 LEA.HI.X R3, R0, R163, R3, 0x1, P1 ;  /* 0x000000a300032211 */ /* 0x000fe200008f0c03 */
        /* <DEDUP_REMOVED lines=10> */
.L_x_5167:
[----:B------:R-:W-:Y:S05]  /*18a50*/  BSYNC B0 ;  /* 0x0000000000007941 */ /* 0x000fea0003800000 */
.L_x_5166:
        /* <DEDUP_REMOVED lines=43> */
.L_x_5169:
[----:B------:R-:W-:Y:S05]  /*18d10*/  BSYNC B0 ;  /* 0x0000000000007941 */ /* 0x000fea0003800000 */
.L_x_5168:
        /* <DEDUP_REMOVED lines=52> */
.L_x_5172:
[----:B------:R2:W-:Y:S02]  /*19060*/  STS.128 [R239+0x17800], RZ ;  /* 0x017800ffef007388 */ /* 0x0005e40000000c00 */
.L_x_5171:
[----:B------:R-:W-:Y:S05]  /*19070*/  BSYNC B0 ;  /* 0x0000000000007941 */ /* 0x000fea0003800000 */
.L_x_5170:
[C---:B------:R-:W-:Y:S01]  /*19080*/  IMAD.SHL.U32 R0, R169.reuse, 0x40, RZ ;  /* 0x00000040a9007824 */ /* 0x040fe200078e00ff */
[----:B------:R-:W-:Y:S01]  /*19090*/  R2P PR, R169, 0x6 ;  /* 0x00000006a9007804 */ /* 0x000fe20000000000 */
[----:B-1-3--:R-:W-:Y:S01]  /*190a0*/  IMAD.SHL.U32 R2, R118, 0x8, RZ ;  /* 0x0000000876027824 */ /* 0x00afe200078e00ff */
[----:B------:R-:W0:Y:S02]  /*190b0*/  LDGDEPBAR ;  /* 0x00000000000079af */ /* 0x000e240000000000 */
        /* <DEDUP_REMOVED lines=9> */
[----:B------:R-:W-:Y:S01]  /*19150*/  IMAD R220, R48, 0x2, R219 ;  /* 0x0000000230dc7824 */ /* 0x000fe200078e02db */
[----:B------:R-:W-:Y:S02]  /*19160*/  LEA R222, R46, R219, 0x1 ;  /* 0x000000db2ede7211 */ /* 0x000fe400078e08ff */
[----:B------:R-:W1:Y:S01]  /*19170*/  LDSM.16.M88.4 R16, [R212+0x8000] ;  /* 0x00800000d410783b */ /* 0x000e620000000200 */
[C---:B------:R-:W-:Y:S01]  /*19180*/  IADD3 R0, R212.reuse, 0x8000, RZ ;  /* 0x00008000d4007810 */ /* 0x040fe20007ffe0ff */
[----:B------:R-:W-:Y:S02]  /*19190*/  VIADD R223, R212, 0x8020 ;  /* 0x00008020d4df7836 */ /* 0x000fe40000000000 */
[----:B------:R-:W3:Y:S01]  /*191a0*/  LDSM.16.M88.4 R12, [R212+0x8800] ;  /* 0x00880000d40c783b */ /* 0x000ee20000000200 */
[----:B------:R-:W-:-:S02]  /*191b0*/  IMAD R221, R46, 0x2, R220 ;  /* 0x000000022edd7824 */ /* 0x000fc400078e02dc */
[----:B------:R-:W-:Y:S01]  /*191c0*/  @P1 VIADD R223, R0, 0xffffffe0 ;  /* 0xffffffe000df1836 */ /* 0x000fe20000000000 */
[----:B------:R-:W5:Y:S01]  /*191d0*/  LDSM.16.M88.4 R20, [R212+0x9000] ;  /* 0x00900000d414783b */ /* 0x000f620000000200 */
[----:B------:R-:W-:-:S03]  /*191e0*/  IMAD.MOV.U32 R0, RZ, RZ, 0x40 ;  /* 0x00000040ff007424 */ /* 0x000fc600078e00ff */
[----:B------:R-:W-:Y:S02]  /*191f0*/  LDSM.16.M88.4 R8, [R220] ;  /* 0x00000000dc08783b */ /* 0x000fe40000000200 */
[----:B------:R-:W-:Y:S02]  /*19200*/  SEL R0, R0, 0xffffffc0, !P2 ;  /* 0xffffffc000007807 */ /* 0x000fe40005000000 */
[----:B------:R-:W4:Y:S03]  /*19210*/  LDSM.16.M88.4 R40, [R223] ;  /* 0x00000000df28783b */ /* 0x000f260000000200 */
[----:B------:R-:W-:Y:S01]  /*19220*/  IMAD.IADD R218, R212, 0x1, R0 ;  /* 0x00000001d4da7824 */ /* 0x000fe200078e0200 */
[----:B------:R-:W2:Y:S01]  /*19230*/  LDSM.16.M88.4 R52, [R212+0x9800] ;  /* 0x00980000d434783b */ /* 0x000ea20000000200 */
[----:B------:R-:W-:-:S03]  /*19240*/  IMAD.IADD R217, R0, 0x1, R223 ;  /* 0x0000000100d97824 */ /* 0x000fc600078e02df */
[----:B------:R-:W2:Y:S04]  /*19250*/  LDSM.16.M88.4 R60, [R223+0x800] ;  /* 0x00080000df3c783b */ /* 0x000ea80000000200 */
[----:B------:R-:W2:Y:S04]  /*19260*/  LDSM.16.M88.4 R68, [R223+0x1000] ;  /* 0x00100000df44783b */ /* 0x000ea80000000200 */
[----:B------:R-:W-:Y:S04]  /*19270*/  LDSM.16.M88.4 R96, [R218+0x8000] ;  /* 0x00800000da60783b */ /* 0x000fe80000000200 */
[----:B------:R-:W-:Y:S01]  /*19280*/  LDSM.16.M88.4 R84, [R223+0x1800] ;  /* 0x00180000df54783b */ /* 0x000fe20000000200 */
[C---:B-1----:R-:W-:Y:S03]  /*19290*/  HMMA.16816.F32.BF16 R36, R4.reuse, R16, RZ ;  /* 0x000000100424723c */ /* 0x042fe600000418ff */
[----:B------:R-:W-:Y:S04]  /*192a0*/  LDSM.16.M88.4 R92, [R218+0x8800] ;  /* 0x00880000da5c783b */ /* 0x000fe80000000200 */
[----:B------:R-:W-:Y:S01]  /*192b0*/  LDSM.16.M88.4 R88, [R218+0x9000] ;  /* 0x00900000da58783b */ /* 0x000fe20000000200 */
[C---:B------:R-:W-:Y:S03]  /*192c0*/  HMMA.16816.F32.BF16 R24, R4.reuse, R18, RZ ;  /* 0x000000120418723c */ /* 0x040fe600000418ff */
[----:B------:R-:W1:Y:S03]  /*192d0*/  LDSM.16.M88.4 R16, [R222] ;  /* 0x00000000de10783b */ /* 0x000e660000000200 */
[C---:B---3--:R-:W-:Y:S01]  /*192e0*/  HMMA.16816.F32.BF16 R32, R4.reuse, R12, RZ ;  /* 0x0000000c0420723c */ /* 0x048fe200000418ff */
[----:B------:R-:W-:Y:S04]  /*192f0*/  LDSM.16.M88.4 R100, [R217] ;  /* 0x00000000d964783b */ /* 0x000fe80000000200 */
[----:B------:R-:W3:Y:S01]  /*19300*/  LD.E R0, desc[UR6][R30.64+0x18c] ;  /* 0x00018c061e007980 */ /* 0x000ee2000c101900 */
[C---:B-----5:R-:W-:Y:S06]  /*19310*/  HMMA.16816.F32.BF16 R56, R4.reuse, R20, RZ ;  /* 0x000000140438723c */ /* 0x060fec00000418ff */
[C---:B------:R-:W-:Y:S06]  /*19320*/  HMMA.16816.F32.BF16 R12, R4.reuse, R14, RZ ;  /* 0x0000000e040c723c */ /* 0x040fec00000418ff */
[----:B------:R-:W-:Y:S06]  /*19330*/  HMMA.16816.F32.BF16 R64, R4, R22, RZ ;  /* 0x000000160440723c */ /* 0x000fec00000418ff */
[----:B----4-:R-:W-:Y:S06]  /*19340*/  HMMA.16816.F32.BF16 R72, R8, R40, R36 ;  /* 0x000000280848723c */ /* 0x010fec0000041824 */
[C---:B--2---:R-:W-:Y:S06]  /*19350*/  HMMA.16816.F32.BF16 R76, R4.reuse, R52, RZ ;  /* 0x00000034044c723c */ /* 0x044fec00000418ff */
[----:B------:R-:W-:Y:S06]  /*19360*/  HMMA.16816.F32.BF16 R80, R4, R54, RZ ;  /* 0x000000360450723c */ /* 0x000fec00000418ff */
[C---:B------:R-:W-:Y:S06]  /*19370*/  HMMA.16816.F32.BF16 R4, R8.reuse, R60, R32 ;  /* 0x0000003c0804723c */ /* 0x040fec0000041820 */
[C---:B------:R-:W-:Y:S01]  /*19380*/  HMMA.16816.F32.BF16 R32, R8.reuse, R68, R56 ;  /* 0x000000440820723c */ /* 0x040fe20000041838 */
[----:B------:R-:W2:Y:S05]  /*19390*/  LDSM.16.M88.4 R56, [R218+0x9800] ;  /* 0x00980000da38783b */ /* 0x000eaa0000000200 */
[C---:B------:R-:W-:Y:S06]  /*193a0*/  HMMA.16816.F32.BF16 R20, R8.reuse, R42, R24 ;  /* 0x0000002a0814723c */ /* 0x040fec0000041818 */
[C---:B------:R-:W-:Y:S01]  /*193b0*/  HMMA.16816.F32.BF16 R24, R8.reuse, R62, R12 ;  /* 0x0000003e0818723c */ /* 0x040fe2000004180c */
[----:B------:R-:W4:Y:S05]  /*193c0*/  LDSM.16.M88.4 R12, [R221] ;  /* 0x00000000dd0c783b */ /* 0x000f2a0000000200 */
[----:B------:R-:W-:Y:S01]  /*193d0*/  HMMA.16816.F32.BF16 R36, R8, R70, R64 ;  /* 0x000000460824723c */ /* 0x000fe20000041840 */
[----:B------:R-:W-:Y:S05]  /*193e0*/  LDSM.16.M88.4 R68, [R217+0x1000] ;  /* 0x00100000d944783b */ /* 0x000fea0000000200 */
[----:B-1----:R-:W-:Y:S01]  /*193f0*/  HMMA.16816.F32.BF16 R64, R16, R96, R72 ;  /* 0x000000601040723c */ /* 0x002fe20000041848 */
[----:B------:R-:W1:Y:S05]  /*19400*/  LDSM.16.M88.4 R72, [R217+0x800] ;  /* 0x00080000d948783b */ /* 0x000e6a0000000200 */
[C---:B------:R-:W-:Y:S01]  /*19410*/  HMMA.16816.F32.BF16 R52, R8.reuse, R84, R76 ;  /* 0x000000540834723c */ /* 0x040fe2000004184c */
[----:B------:R-:W5:Y:S05]  /*19420*/  LDSM.16.M88.4 R76, [R217+0x1800] ;  /* 0x00180000d94c783b */ /* 0x000f6a0000000200 */
[----:B------:R-:W-:Y:S01]  /*19430*/  HMMA.16816.F32.BF16 R60, R8, R86, R80 ;  /* 0x00000056083c723c */ /* 0x000fe20000041850 */
[----:B------:R-:W-:Y:S04]  /*19440*/  LDSM.16.M88.4 R8, [R219+0x2000] ;  /* 0x00200000db08783b */ /* 0x000fe80000000200 */
[----:B------:R-:W5:Y:S01]  /*19450*/  LDSM.16.M88.4 R84, [R212+0xa000] ;  /* 0x00a00000d454783b */ /* 0x000f620000000200 */
[C---:B------:R-:W-:Y:S03]  /*19460*/  HMMA.16816.F32.BF16 R40, R16.reuse, R98, R20 ;  /* 0x000000621028723c */ /* 0x040fe60000041814 */
[----:B------:R-:W5:Y:S03]  /*19470*/  LDSM.16.M88.4 R80, [R212+0xa800] ;  /* 0x00a80000d450783b */ /* 0x000f660000000200 */
[C---:B------:R-:W-:Y:S01]  /*19480*/  HMMA.16816.F32.BF16 R20, R16.reuse, R92, R4 ;  /* 0x0000005c1014723c */ /* 0x040fe20000041804 */
[----:B------:R-:W-:Y:S05]  /*19490*/  LDSM.16.M88.4 R96, [R223+0x2000] ;  /* 0x00200000df60783b */ /* 0x000fea0000000200 */
[C---:B------:R-:W-:Y:S01]  /*194a0*/  HMMA.16816.F32.BF16 R4, R16.reuse, R94, R24 ;  /* 0x0000005e1004723c */ /* 0x040fe20000041818 */
[----:B------:R-:W-:Y:S05]  /*194b0*/  LDSM.16.M88.4 R92, [R212+0xb800] ;  /* 0x00b80000d45c783b */ /* 0x000fea0000000200 */
[C---:B------:R-:W-:Y:S06]  /*194c0*/  HMMA.16816.F32.BF16 R24, R16.reuse, R88, R32 ;  /* 0x000000581018723c */ /* 0x040fec0000041820 */
[C---:B------:R-:W-:Y:S01]  /*194d0*/  HMMA.16816.F32.BF16 R32, R16.reuse, R90, R36 ;  /* 0x0000005a1020723c */ /* 0x040fe20000041824 */
[----:B------:R-:W5:Y:S05]  /*194e0*/  LDSM.16.M88.4 R88, [R212+0xb000] ;  /* 0x00b00000d458783b */ /* 0x000f6a0000000200 */
[C---:B--2---:R-:W-:Y:S06]  /*194f0*/  HMMA.16816.F32.BF16 R36, R16.reuse, R56, R52 ;  /* 0x000000381024723c */ /* 0x044fec0000041834 */
[----:B------:R-:W-:Y:S06]  /*19500*/  HMMA.16816.F32.BF16 R60, R16, R58, R60 ;  /* 0x0000003a103c723c */ /* 0x000fec000004183c */
[C---:B----4-:R-:W-:Y:S06]  /*19510*/  HMMA.16816.F32.BF16 R56, R12.reuse, R102, R40 ;  /* 0x000000660c38723c */ /* 0x050fec0000041828 */
[C---:B------:R-:W-:Y:S01]  /*19520*/  HMMA.16816.F32.BF16 R64, R12.reuse, R100, R64 ;  /* 0x000000640c40723c */ /* 0x040fe20000041840 */
[----:B------:R-:W-:Y:S05]  /*19530*/  LDSM.16.M88.4 R100, [R217+0x2000] ;  /* 0x00200000d964783b */ /* 0x000fea0000000200 */
[C---:B-1----:R-:W-:Y:S06]  /*19540*/  HMMA.16816.F32.BF16 R52, R12.reuse, R72, R20 ;  /* 0x000000480c34723c */ /* 0x042fec0000041814 */
[C---:B------:R-:W-:Y:S01]  /*19550*/  HMMA.16816.F32.BF16 R20, R12.reuse, R74, R4 ;  /* 0x0000004a0c14723c */ /* 0x040fe20000041804 */
[----:B------:R-:W1:Y:S04]  /*19560*/  LDSM.16.M88.4 R4, [R220+0x2000] ;  /* 0x00200000dc04783b */ /* 0x000e680000000200 */
[----:B------:R-:W2:Y:S01]  /*19570*/  LDSM.16.M88.4 R72, [R223+0x2800] ;  /* 0x00280000df48783b */ /* 0x000ea20000000200 */
[C---:B------:R-:W-:Y:S06]  /*19580*/  HMMA.16816.F32.BF16 R16, R12.reuse, R68, R24 ;  /* 0x000000440c10723c */ /* 0x040fec0000041818 */
[C---:B------:R-:W-:Y:S01]  /*19590*/  HMMA.16816.F32.BF16 R32, R12.reuse, R70, R32 ;  /* 0x000000460c20723c */ /* 0x040fe20000041820 */
[----:B------:R-:W4:Y:S05]  /*195a0*/  LDSM.16.M88.4 R68, [R223+0x3000] ;  /* 0x00300000df44783b */ /* 0x000f2a0000000200 */
[C---:B-----5:R-:W-:Y:S06]  /*195b0*/  HMMA.16816.F32.BF16 R36, R12.reuse, R76, R36 ;  /* 0x0000004c0c24723c */ /* 0x060fec0000041824 */
[----:B------:R-:W-:Y:S01]  /*195c0*/  HMMA.16816.F32.BF16 R40, R12, R78, R60 ;  /* 0x0000004e0c28723c */ /* 0x000fe2000004183c */
[----:B------:R-:W5:Y:S05]  /*195d0*/  LDSM.16.M88.4 R76, [R223+0x3800] ;  /* 0x00380000df4c783b */ /* 0x000f6a0000000200 */
[C---:B------:R-:W-:Y:S06]  /*195e0*/  HMMA.16816.F32.BF16 R60, R8.reuse, R86, R56 ;  /* 0x00000056083c723c */ /* 0x040fec0000041838 */
[C---:B------:R-:W-:Y:S01]  /*195f0*/  HMMA.16816.F32.BF16 R64, R8.reuse, R84, R64 ;  /* 0x000000540840723c */ /* 0x040fe20000041840 */
[----:B------:R-:W-:Y:S05]  /*19600*/  LDSM.16.M88.4 R84, [R218+0xa000] ;  /* 0x00a00000da54783b */ /* 0x000fea0000000200 */
[C---:B------:R-:W-:Y:S06]  /*19610*/  HMMA.16816.F32.BF16 R56, R8.reuse, R80, R52 ;  /* 0x000000500838723c */ /* 0x040fec0000041834 */
[C---:B------:R-:W-:Y:S01]  /*19620*/  HMMA.16816.F32.BF16 R52, R8.reuse, R82, R20 ;  /* 0x000000520834723c */ /* 0x040fe20000041814 */
[----:B------:R-:W-:Y:S05]  /*19630*/  LDSM.16.M88.4 R80, [R218+0xa800] ;  /* 0x00a80000da50783b */ /* 0x000fea0000000200 */
[C---:B------:R-:W-:Y:S01]  /*19640*/  HMMA.16816.F32.BF16 R24, R8.reuse, R88, R16 ;  /* 0x000000580818723c */ /* 0x040fe20000041810 */
[----:B------:R-:W5:Y:S05]  /*19650*/  LDSM.16.M88.4 R16, [R222+0x2000] ;  /* 0x00200000de10783b */ /* 0x000f6a0000000200 */
[C---:B------:R-:W-:Y:S01]  /*19660*/  HMMA.16816.F32.BF16 R20, R8.reuse, R90, R32 ;  /* 0x0000005a0814723c */ /* 0x040fe20000041820 */
[----:B------:R-:W-:Y:S05]  /*19670*/  LDSM.16.M88.4 R88, [R218+0xb800] ;  /* 0x00b80000da58783b */ /* 0x000fea0000000200 */
[C---:B------:R-:W-:Y:S06]  /*19680*/  HMMA.16816.F32.BF16 R12, R8.reuse, R92, R36 ;  /* 0x0000005c080c723c */ /* 0x040fec0000041824 */
[----:B------:R-:W-:Y:S01]  /*19690*/  HMMA.16816.F32.BF16 R32, R8, R94, R40 ;  /* 0x0000005e0820723c */ /* 0x000fe20000041828 */
[----:B------:R-:W5:Y:S05]  /*196a0*/  LDSM.16.M88.4 R92, [R218+0xb000] ;  /* 0x00b00000da5c783b */ /* 0x000f6a0000000200 */
[C---:B-1----:R-:W-:Y:S06]  /*196b0*/  HMMA.16816.F32.BF16 R36, R4.reuse, R96, R64 ;  /* 0x000000600424723c */ /* 0x042fec0000041840 */
[C---:B--2---:R-:W-:Y:S06]  /*196c0*/  HMMA.16816.F32.BF16 R56, R4.reuse, R72, R56 ;  /* 0x000000480438723c */ /* 0x044fec0000041838 */
[C---:B------:R-:W-:Y:S01]  /*196d0*/  HMMA.16816.F32.BF16 R40, R4.reuse, R74, R52 ;  /* 0x0000004a0428723c */ /* 0x040fe20000041834 */
[----:B------:R-:W-:Y:S05]  /*196e0*/  LDSM.16.M88.4 R72, [R217+0x2800] ;  /* 0x00280000d948783b */ /* 0x000fea0000000200 */
[C---:B------:R-:W-:Y:S01]  /*196f0*/  HMMA.16816.F32.BF16 R60, R4.reuse, R98, R60 ;  /* 0x00000062043c723c */ /* 0x040fe2000004183c */
[----:B------:R-:W-:Y:S05]  /*19700*/  LDSM.16.M88.4 R96, [R212+0xc000] ;  /* 0x00c00000d460783b */ /* 0x000fea0000000200 */
[C---:B----4-:R-:W-:Y:S06]  /*19710*/  HMMA.16816.F32.BF16 R20, R4.reuse, R70, R20 ;  /* 0x000000460414723c */ /* 0x050fec0000041814 */
[C---:B------:R-:W-:Y:S01]  /*19720*/  HMMA.16816.F32.BF16 R64, R4.reuse, R68, R24 ;  /* 0x000000440440723c */ /* 0x040fe20000041818 */
[----:B------:R-:W-:Y:S05]  /*19730*/  LDSM.16.M88.4 R68, [R217+0x3000] ;  /* 0x00300000d944783b */ /* 0x000fea0000000200 */
[C---:B-----5:R-:W-:Y:S01]  /*19740*/  HMMA.16816.F32.BF16 R8, R4.reuse, R76, R12 ;  /* 0x0000004c0408723c */ /* 0x060fe2000004180c */
[----:B------:R-:W1:Y:S05]  /*19750*/  LDSM.16.M88.4 R12, [R221+0x2000] ;  /* 0x00200000dd0c783b */ /* 0x000e6a0000000200 */
[----:B------:R-:W-:Y:S01]  /*19760*/  HMMA.16816.F32.BF16 R4, R4, R78, R32 ;  /* 0x0000004e0404723c */ /* 0x000fe20000041820 */
[----:B------:R-:W2:Y:S05]  /*19770*/  LDSM.16.M88.4 R76, [R217+0x3800] ;  /* 0x00380000d94c783b */ /* 0x000eaa0000000200 */
[C---:B------:R-:W-:Y:S06]  /*19780*/  HMMA.16816.F32.BF16 R24, R16.reuse, R84, R36 ;  /* 0x000000541018723c */ /* 0x040fec0000041824 */
[C---:B------:R-:W-:Y:S06]  /*19790*/  HMMA.16816.F32.BF16 R52, R16.reuse, R80, R56 ;  /* 0x000000501034723c */ /* 0x040fec0000041838 */
[C---:B------:R-:W-:Y:S01]  /*197a0*/  HMMA.16816.F32.BF16 R36, R16.reuse, R82, R40 ;  /* 0x000000521024723c */ /* 0x040fe20000041828 */
[----:B------:R-:W-:Y:S05]  /*197b0*/  LDSM.16.M88.4 R80, [R223+0x4000] ;  /* 0x00400000df50783b */ /* 0x000fea0000000200 */
[C---:B------:R-:W-:Y:S01]  /*197c0*/  HMMA.16816.F32.BF16 R60, R16.reuse, R86, R60 ;  /* 0x00000056103c723c */ /* 0x040fe2000004183c */
[----:B------:R-:W-:Y:S05]  /*197d0*/  LDSM.16.M88.4 R84, [R212+0xc800] ;  /* 0x00c80000d454783b */ /* 0x000fea0000000200 */
[C---:B------:R-:W-:Y:S06]  /*197e0*/  HMMA.16816.F32.BF16 R32, R16.reuse, R94, R20 ;  /* 0x0000005e1020723c */ /* 0x040fec0000041814 */
[C---:B------:R-:W-:Y:S01]  /*197f0*/  HMMA.16816.F32.BF16 R64, R16.reuse, R92, R64 ;  /* 0x0000005c1040723c */ /* 0x040fe20000041840 */
[----:B------:R-:W-:Y:S05]  /*19800*/  LDSM.16.M88.4 R92, [R212+0xd000] ;  /* 0x00d00000d45c783b */ /* 0x000fea0000000200 */
[C---:B------:R-:W-:Y:S01]  /*19810*/  HMMA.16816.F32.BF16 R20, R16.reuse, R88, R8 ;  /* 0x000000581014723c */ /* 0x040fe20000041808 */
[----:B------:R-:W4:Y:S05]  /*19820*/  LDSM.16.M88.4 R8, [R219+0x4000] ;  /* 0x00400000db08783b */ /* 0x000f2a0000000200 */
[----:B------:R-:W-:Y:S01]  /*19830*/  HMMA.16816.F32.BF16 R16, R16, R90, R4 ;  /* 0x0000005a1010723c */ /* 0x000fe20000041804 */
[----:B------:R-:W5:Y:S04]  /*19840*/  LDSM.16.M88.4 R88, [R212+0xd800] ;  /* 0x00d80000d458783b */ /* 0x000f680000000200 */
[----:B------:R-:W-:Y:S01]  /*19850*/  LDSM.16.M88.4 R4, [R220+0x4000] ;  /* 0x00400000dc04783b */ /* 0x000fe20000000200 */
[C---:B-1----:R-:W-:Y:S06]  /*19860*/  HMMA.16816.F32.BF16 R52, R12.reuse, R72, R52 ;  /* 0x000000480c34723c */ /* 0x042fec0000041834 */
[C---:B------:R-:W-:Y:S01]  /*19870*/  HMMA.16816.F32.BF16 R40, R12.reuse, R74, R36 ;  /* 0x0000004a0c28723c */ /* 0x040fe20000041824 */
[----:B------:R-:W-:Y:S05]  /*19880*/  LDSM.16.M88.4 R72, [R223+0x5800] ;  /* 0x00580000df48783b */ /* 0x000fea0000000200 */
[C---:B------:R-:W-:Y:S06]  /*19890*/  HMMA.16816.F32.BF16 R24, R12.reuse, R100, R24 ;  /* 0x000000640c18723c */ /* 0x040fec0000041818 */
[C---:B------:R-:W-:Y:S06]  /*198a0*/  HMMA.16816.F32.BF16 R56, R12.reuse, R102, R60 ;  /* 0x000000660c38723c */ /* 0x040fec000004183c */
[C---:B------:R-:W-:Y:S01]  /*198b0*/  HMMA.16816.F32.BF16 R60, R12.reuse, R68, R64 ;  /* 0x000000440c3c723c */ /* 0x040fe20000041840 */
[----:B------:R-:W-:Y:S05]  /*198c0*/  LDSM.16.M88.4 R64, [R223+0x5000] ;  /* 0x00500000df40783b */ /* 0x000fea0000000200 */
[C---:B------:R-:W-:Y:S01]  /*198d0*/  HMMA.16816.F32.BF16 R36, R12.reuse, R70, R32 ;  /* 0x000000460c24723c */ /* 0x040fe20000041820 */
[----:B------:R-:W1:Y:S05]  /*198e0*/  LDSM.16.M88.4 R68, [R223+0x4800] ;  /* 0x00480000df44783b */ /* 0x000e6a0000000200 */
[C---:B--2---:R-:W-:Y:S06]  /*198f0*/  HMMA.16816.F32.BF16 R20, R12.reuse, R76, R20 ;  /* 0x0000004c0c14723c */ /* 0x044fec0000041814 */
[----:B------:R-:W-:Y:S01]  /*19900*/  HMMA.16816.F32.BF16 R12, R12, R78, R16 ;  /* 0x0000004e0c0c723c */ /* 0x000fe20000041810 */
[----:B------:R-:W-:Y:S04]  /*19910*/  LDSM.16.M88.4 R16, [R222+0x4000] ;  /* 0x00400000de10783b */ /* 0x000fe80000000200 */
[----:B------:R-:W-:Y:S01]  /*19920*/  LDSM.16.M88.4 R76, [R218+0xd000] ;  /* 0x00d00000da4c783b */ /* 0x000fe20000000200 */
[C---:B----4-:R-:W-:Y:S06]  /*19930*/  HMMA.16816.F32.BF16 R52, R8.reuse, R84, R52 ;  /* 0x000000540834723c */ /* 0x050fec0000041834 */
[C---:B------:R-:W-:Y:S01]  /*19940*/  HMMA.16816.F32.BF16 R40, R8.reuse, R86, R40 ;  /* 0x000000560828723c */ /* 0x040fe20000041828 */
[----:B------:R-:W2:Y:S05]  /*19950*/  LDSM.16.M88.4 R84, [R218+0xc000] ;  /* 0x00c00000da54783b */ /* 0x000eaa0000000200 */
[C---:B------:R-:W-:Y:S06]  /*19960*/  HMMA.16816.F32.BF16 R24, R8.reuse, R96, R24 ;  /* 0x000000600818723c */ /* 0x040fec0000041818 */
[C---:B------:R-:W-:Y:S06]  /*19970*/  HMMA.16816.F32.BF16 R32, R8.reuse, R98, R56 ;  /* 0x000000620820723c */ /* 0x040fec0000041838 */
[C---:B------:R-:W-:Y:S06]  /*19980*/  HMMA.16816.F32.BF16 R60, R8.reuse, R92, R60 ;  /* 0x0000005c083c723c */ /* 0x040fec000004183c */
[C---:B------:R-:W-:Y:S01]  /*19990*/  HMMA.16816.F32.BF16 R56, R8.reuse, R94, R36 ;  /* 0x0000005e0838723c */ /* 0x040fe20000041824 */
[----:B------:R-:W-:Y:S05]  /*199a0*/  LDSM.16.M88.4 R92, [R212+0xe000] ;  /* 0x00e00000d45c783b */ /* 0x000fea0000000200 */
[C---:B-----5:R-:W-:Y:S06]  /*199b0*/  HMMA.16816.F32.BF16 R20, R8.reuse, R88, R20 ;  /* 0x000000580814723c */ /* 0x060fec0000041814 */
        /* <DEDUP_REMOVED lines=14> */
[----:B------:R-:W5:Y:S04]  /*19aa0*/  LDSM.16.M88.4 R4, [R221+0x4000] ;  /* 0x00400000dd04783b */ /* 0x000f680000000200 */
[----:B------:R-:W3:Y:S01]  /*19ab0*/  LDSM.16.M88.4 R72, [R217+0x4800] ;  /* 0x00480000d948783b */ /* 0x000ee20000000200 */
[C---:B--2---:R-:W-:Y:S06]  /*19ac0*/  HMMA.16816.F32.BF16 R24, R16.reuse, R84, R24 ;  /* 0x000000541018723c */ /* 0x044fec0000041818 */
[C---:B----4-:R-:W-:Y:S06]  /*19ad0*/  HMMA.16816.F32.BF16 R36, R16.reuse, R12, R36 ;  /* 0x0000000c1024723c */ /* 0x050fec0000041824 */
[C---:B------:R-:W-:Y:S01]  /*19ae0*/  HMMA.16816.F32.BF16 R32, R16.reuse, R86, R32 ;  /* 0x000000561020723c */ /* 0x040fe20000041820 */
[----:B------:R-:W2:Y:S05]  /*19af0*/  LDSM.16.M88.4 R84, [R217+0x5800] ;  /* 0x00580000d954783b */ /* 0x000eaa0000000200 */
[C---:B------:R-:W-:Y:S01]  /*19b00*/  HMMA.16816.F32.BF16 R40, R16.reuse, R14, R40 ;  /* 0x0000000e1028723c */ /* 0x040fe20000041828 */
[----:B------:R-:W4:Y:S05]  /*19b10*/  LDSM.16.M88.4 R12, [R219+0x6000] ;  /* 0x00600000db0c783b */ /* 0x000f2a0000000200 */
[C---:B------:R-:W-:Y:S06]  /*19b20*/  HMMA.16816.F32.BF16 R52, R16.reuse, R76, R52 ;  /* 0x0000004c1034723c */ /* 0x040fec0000041834 */
[C---:B------:R-:W-:Y:S01]  /*19b30*/  HMMA.16816.F32.BF16 R56, R16.reuse, R78, R56 ;  /* 0x0000004e1038723c */ /* 0x040fe20000041838 */
[----:B------:R-:W-:Y:S05]  /*19b40*/  LDSM.16.M88.4 R76, [R223+0x6000] ;  /* 0x00600000df4c783b */ /* 0x000fea0000000200 */
[C---:B-1----:R-:W-:Y:S01]  /*19b50*/  HMMA.16816.F32.BF16 R60, R16.reuse, R68, R20 ;  /* 0x00000044103c723c */ /* 0x042fe20000041814 */
[----:B------:R-:W1:Y:S05]  /*19b60*/  LDSM.16.M88.4 R20, [R212+0xf000] ;  /* 0x00f00000d414783b */ /* 0x000e6a0000000200 */
[----:B------:R-:W-:Y:S01]  /*19b70*/  HMMA.16816.F32.BF16 R8, R16, R70, R8 ;  /* 0x000000461008723c */ /* 0x000fe20000041808 */
[----:B------:R-:W1:Y:S04]  /*19b80*/  LDSM.16.M88.4 R68, [R212+0xf800] ;  /* 0x00f80000d444783b */ /* 0x000e680000000200 */
[----:B------:R-:W1:Y:S01]  /*19b90*/  LDSM.16.M88.4 R16, [R220+0x6000] ;  /* 0x00600000dc10783b */ /* 0x000e620000000200 */
[C---:B-----5:R-:W-:Y:S06]  /*19ba0*/  HMMA.16816.F32.BF16 R24, R4.reuse, R64, R24 ;  /* 0x000000400418723c */ /* 0x060fec0000041818 */
[C---:B---3--:R-:W-:Y:S06]  /*19bb0*/  HMMA.16816.F32.BF16 R36, R4.reuse, R72, R36 ;  /* 0x000000480424723c */ /* 0x048fec0000041824 */
[C---:B------:R-:W-:Y:S01]  /*19bc0*/  HMMA.16816.F32.BF16 R32, R4.reuse, R66, R32 ;  /* 0x000000420420723c */ /* 0x040fe20000041820 */
[----:B------:R-:W3:Y:S05]  /*19bd0*/  LDSM.16.M88.4 R64, [R223+0x6800] ;  /* 0x00680000df40783b */ /* 0x000eea0000000200 */
[C---:B------:R-:W-:Y:S01]  /*19be0*/  HMMA.16816.F32.BF16 R40, R4.reuse, R74, R40 ;  /* 0x0000004a0428723c */ /* 0x040fe20000041828 */
[----:B------:R-:W5:Y:S05]  /*19bf0*/  LDSM.16.M88.4 R72, [R223+0x7000] ;  /* 0x00700000df48783b */ /* 0x000f6a0000000200 */
[C---:B------:R-:W-:Y:S06]  /*19c00*/  HMMA.16816.F32.BF16 R52, R4.reuse, R80, R52 ;  /* 0x000000500434723c */ /* 0x040fec0000041834 */
[C---:B------:R-:W-:Y:S01]  /*19c10*/  HMMA.16816.F32.BF16 R56, R4.reuse, R82, R56 ;  /* 0x000000520438723c */ /* 0x040fe20000041838 */
[----:B------:R-:W-:Y:S05]  /*19c20*/  LDSM.16.M88.4 R80, [R218+0xe000] ;  /* 0x00e00000da50783b */ /* 0x000fea0000000200 */
[C---:B--2---:R-:W-:Y:S06]  /*19c30*/  HMMA.16816.F32.BF16 R60, R4.reuse, R84, R60 ;  /* 0x00000054043c723c */ /* 0x044fec000004183c */
[----:B------:R-:W-:Y:S01]  /*19c40*/  HMMA.16816.F32.BF16 R4, R4, R86, R8 ;  /* 0x000000560404723c */ /* 0x000fe20000041808 */
[----:B------:R-:W2:Y:S04]  /*19c50*/  LDSM.16.M88.4 R84, [R223+0x7800] ;  /* 0x00780000df54783b */ /* 0x000ea80000000200 */
[----:B------:R-:W2:Y:S01]  /*19c60*/  LDSM.16.M88.4 R8, [R222+0x6000] ;  /* 0x00600000de08783b */ /* 0x000ea20000000200 */
[C---:B----4-:R-:W-:Y:S06]  /*19c70*/  HMMA.16816.F32.BF16 R24, R12.reuse, R92, R24 ;  /* 0x0000005c0c18723c */ /* 0x050fec0000041818 */
[C---:B------:R-:W-:Y:S06]  /*19c80*/  HMMA.16816.F32.BF16 R36, R12.reuse, R88, R36 ;  /* 0x000000580c24723c */ /* 0x040fec0000041824 */
[C---:B------:R-:W-:Y:S06]  /*19c90*/  HMMA.16816.F32.BF16 R32, R12.reuse, R94, R32 ;  /* 0x0000005e0c20723c */ /* 0x040fec0000041820 */
[C---:B------:R-:W-:Y:S01]  /*19ca0*/  HMMA.16816.F32.BF16 R40, R12.reuse, R90, R40 ;  /* 0x0000005a0c28723c */ /* 0x040fe20000041828 */
[----:B------:R-:W4:Y:S05]  /*19cb0*/  LDSM.16.M88.4 R88, [R218+0xe800] ;  /* 0x00e80000da58783b */ /* 0x000f2a0000000200 */
[C---:B-1----:R-:W-:Y:S06]  /*19cc0*/  HMMA.16816.F32.BF16 R52, R12.reuse, R20, R52 ;  /* 0x000000140c34723c */ /* 0x042fec0000041834 */
[C---:B------:R-:W-:Y:S06]  /*19cd0*/  HMMA.16816.F32.BF16 R56, R12.reuse, R22, R56 ;  /* 0x000000160c38723c */ /* 0x040fec0000041838 */
[C---:B------:R-:W-:Y:S06]  /*19ce0*/  HMMA.16816.F32.BF16 R60, R12.reuse, R68, R60 ;  /* 0x000000440c3c723c */ /* 0x040fec000004183c */
[----:B------:R-:W-:Y:S01]  /*19cf0*/  HMMA.16816.F32.BF16 R20, R12, R70, R4 ;  /* 0x000000460c14723c */ /* 0x000fe20000041804 */
[----:B------:R-:W1:Y:S04]  /*19d00*/  LDSM.16.M88.4 R68, [R218+0xf000] ;  /* 0x00f00000da44783b */ /* 0x000e680000000200 */
[----:B------:R-:W-:Y:S01]  /*19d10*/  LDSM.16.M88.4 R4, [R221+0x6000] ;  /* 0x00600000dd04783b */ /* 0x000fe20000000200 */
[C---:B------:R-:W-:Y:S06]  /*19d20*/  HMMA.16816.F32.BF16 R12, R16.reuse, R76, R24 ;  /* 0x0000004c100c723c */ /* 0x040fec0000041818 */
[C---:B---3--:R-:W-:Y:S06]  /*19d30*/  HMMA.16816.F32.BF16 R36, R16.reuse, R64, R36 ;  /* 0x000000401024723c */ /* 0x048fec0000041824 */
[C---:B------:R-:W-:Y:S01]  /*19d40*/  HMMA.16816.F32.BF16 R32, R16.reuse, R78, R32 ;  /* 0x0000004e1020723c */ /* 0x040fe20000041820 */
[----:B------:R-:W-:Y:S05]  /*19d50*/  LDSM.16.M88.4 R76, [R217+0x6000] ;  /* 0x00600000d94c783b */ /* 0x000fea0000000200 */
[C---:B------:R-:W-:Y:S01]  /*19d60*/  HMMA.16816.F32.BF16 R40, R16.reuse, R66, R40 ;  /* 0x000000421028723c */ /* 0x040fe20000041828 */
[----:B------:R-:W3:Y:S05]  /*19d70*/  LDSM.16.M88.4 R64, [R218+0xf800] ;  /* 0x00f80000da40783b */ /* 0x000eea0000000200 */
[C---:B-----5:R-:W-:Y:S06]  /*19d80*/  HMMA.16816.F32.BF16 R52, R16.reuse, R72, R52 ;  /* 0x000000481034723c */ /* 0x060fec0000041834 */
[C---:B------:R-:W-:Y:S01]  /*19d90*/  HMMA.16816.F32.BF16 R56, R16.reuse, R74, R56 ;  /* 0x0000004a1038723c */ /* 0x040fe20000041838 */
[----:B------:R-:W5:Y:S05]  /*19da0*/  LDSM.16.M88.4 R72, [R217+0x6800] ;  /* 0x00680000d948783b */ /* 0x000f6a0000000200 */
[C---:B--2---:R-:W-:Y:S06]  /*19db0*/  HMMA.16816.F32.BF16 R60, R16.reuse, R84, R60 ;  /* 0x00000054103c723c */ /* 0x044fec000004183c */
[----:B------:R-:W-:Y:S01]  /*19dc0*/  HMMA.16816.F32.BF16 R24, R16, R86, R20 ;  /* 0x000000561018723c */ /* 0x000fe20000041814 */
[----:B------:R-:W-:Y:S05]  /*19dd0*/  LDSM.16.M88.4 R84, [R217+0x7000] ;  /* 0x00700000d954783b */ /* 0x000fea0000000200 */
[C---:B------:R-:W-:Y:S06]  /*19de0*/  HMMA.16816.F32.BF16 R20, R8.reuse, R80, R12 ;  /* 0x000000500814723c */ /* 0x040fec000004180c */
[C---:B----4-:R-:W-:Y:S06]  /*19df0*/  HMMA.16816.F32.BF16 R12, R8.reuse, R88, R36 ;  /* 0x00000058080c723c */ /* 0x050fec0000041824 */
[----:B------:R-:W-:Y:S01]  /*19e00*/  HMMA.16816.F32.BF16 R16, R8, R82, R32 ;  /* 0x000000520810723c */ /* 0x000fe20000041820 */
[----:B------:R-:W2:Y:S01]  /*19e10*/  LDSM.16.M88.4 R80, [R217+0x7800] ;  /* 0x00780000d950783b */ /* 0x000ea20000000200 */
[----:B------:R-:W-:Y:S01]  /*19e20*/  SHF.R.S32.HI R2, RZ, 0x1f, R28 ;  /* 0x0000001fff027819 */ /* 0x000fe2000001141c */
[----:B------:R-:W-:-:S04]  /*19e30*/  DEPBAR.LE SB0, 0x0 ;  /* 0x000080000000791a */ /* 0x000fc80000000000 */
[C---:B------:R-:W-:Y:S06]  /*19e40*/  HMMA.16816.F32.BF16 R32, R8.reuse, R90, R40 ;  /* 0x0000005a0820723c */ /* 0x040fec0000041828 */
[C---:B-1----:R-:W-:Y:S06]  /*19e50*/  HMMA.16816.F32.BF16 R40, R8.reuse, R68, R52 ;  /* 0x000000440828723c */ /* 0x042fec0000041834 */
[C---:B------:R-:W-:Y:S06]  /*19e60*/  HMMA.16816.F32.BF16 R52, R8.reuse, R70, R56 ;  /* 0x000000460834723c */ /* 0x040fec0000041838 */
[C---:B---3--:R-:W-:Y:S06]  /*19e70*/  HMMA.16816.F32.BF16 R56, R8.reuse, R64, R60 ;  /* 0x000000400838723c */ /* 0x048fec000004183c */
[----:B------:R-:W-:Y:S06]  /*19e80*/  HMMA.16816.F32.BF16 R36, R8, R66, R24 ;  /* 0x000000420824723c */ /* 0x000fec0000041818 */
[C---:B-----5:R-:W-:Y:S06]  /*19e90*/  HMMA.16816.F32.BF16 R12, R4.reuse, R72, R12 ;  /* 0x00000048040c723c */ /* 0x060fec000004180c */
[C---:B------:R-:W-:Y:S06]  /*19ea0*/  HMMA.16816.F32.BF16 R24, R4.reuse, R76, R20 ;  /* 0x0000004c0418723c */ /* 0x040fec0000041814 */
[C---:B------:R-:W-:Y:S06]  /*19eb0*/  HMMA.16816.F32.BF16 R20, R4.reuse, R78, R16 ;  /* 0x0000004e0414723c */ /* 0x040fec0000041810 */
[----:B------:R-:W-:Y:S01]  /*19ec0*/  HMMA.16816.F32.BF16 R8, R4, R74, R32 ;  /* 0x0000004a0408723c */ /* 0x000fe20000041820 */
[----:B------:R-:W-:-:S04]  /*19ed0*/  LEA.HI R2, R2, R28, RZ, 0x2 ;  /* 0x0000001c02027211 */ /* 0x000fc800078f10ff */
[----:B------:R-:W-:Y:S01]  /*19ee0*/  SHF.R.S32.HI R2, RZ, 0x2, R2 ;  /* 0x00000002ff027819 */ /* 0x000fe20000011402 */
[C---:B--2---:R-:W-:Y:S06]  /*19ef0*/  HMMA.16816.F32.BF16 R56, R4.reuse, R80, R56 ;  /* 0x000000500438723c */ /* 0x044fec0000041838 */
[----:B------:R-:W-:Y:S01]  /*19f00*/  HMMA.16816.F32.BF16 R16, R4, R84, R40 ;  /* 0x000000540410723c */ /* 0x000fe20000041828 */
[----:B------:R-:W-:-:S05]  /*19f10*/  IMAD R2, R187, 0x10, R2 ;  /* 0x00000010bb027824 */ /* 0x000fca00078e0202 */
[C---:B------:R-:W-:Y:S06]  /*19f20*/  HMMA.16816.F32.BF16 R52, R4.reuse, R86, R52 ;  /* 0x000000560434723c */ /* 0x040fec0000041834 */
[----:B------:R-:W-:Y:S07]  /*19f30*/  HMMA.16816.F32.BF16 R80, R4, R82, R36 ;  /* 0x000000520450723c */ /* 0x000fee0000041824 */
[----:B------:R-:W-:-:S02]  /*19f40*/  IMAD.SHL.U32 R5, R188, 0x2, RZ ;  /* 0x00000002bc057824 */ /* 0x000fc400078e00ff */
[----:B------:R-:W-:Y:S01]  /*19f50*/  FMUL.FTZ R39, R14, R0 ;  /* 0x000000000e277220 */ /* 0x000fe20000410000 */
[----:B------:R-:W-:Y:S02]  /*19f60*/  IADD3 R44, R189, R2, RZ ;  /* 0x00000002bd2c7210 */ /* 0x000fe40007ffe0ff */
[----:B------:R-:W-:Y:S01]  /*19f70*/  LOP3.LUT R14, R5, 0x6, RZ, 0xc0, !PT ;  /* 0x00000006050e7812 */ /* 0x000fe200078ec0ff */
[-C--:B------:R-:W-:Y:S01]  /*19f80*/  FMUL.FTZ R2, R20, R0.reuse ;  /* 0x0000000014027220 */ /* 0x080fe20000410000 */
[-C--:B------:R-:W-:Y:S01]  /*19f90*/  FMUL.FTZ R3, R24, R0.reuse ;  /* 0x0000000018037220 */ /* 0x080fe20000410000 */
[-C--:B------:R-:W-:Y:S02]  /*19fa0*/  FMUL.FTZ R24, R9, R0.reuse ;  /* 0x0000000009187220 */ /* 0x080fe40000410000 */
[----:B------:R-:W-:Y:S02]  /*19fb0*/  IMAD R14, R105, 0x40, R14 ;  /* 0x00000040690e7824 */ /* 0x000fe400078e020e */
[-C--:B------:R-:W-:Y:S01]  /*19fc0*/  FMUL.FTZ R4, R25, R0.reuse ;  /* 0x0000000019047220 */ /* 0x080fe20000410000 */
[----:B------:R1:W-:Y:S01]  /*19fd0*/  MUFU.TANH R9, R2 ;  /* 0x0000000200097308 */ /* 0x0003e20000002400 */
[-C--:B------:R-:W-:Y:S01]  /*19fe0*/  FMUL.FTZ R41, R10, R0.reuse ;  /* 0x000000000a297220 */ /* 0x080fe20000410000 */
[-C--:B------:R-:W-:Y:S01]  /*19ff0*/  FMUL.FTZ R20, R12, R0.reuse ;  /* 0x000000000c147220 */ /* 0x080fe20000410000 */
[----:B------:R-:W-:Y:S01]  /*1a000*/  FMUL.FTZ R42, R11, R0 ;  /* 0x000000000b2a7220 */ /* 0x000fe20000410000 */
[C---:B------:R-:W-:Y:S01]  /*1a010*/  VIADD R10, R14.reuse, 0xffffffc0 ;  /* 0xffffffc00e0a7836 */ /* 0x040fe20000000000 */
[C---:B------:R-:W-:Y:S01]  /*1a020*/  IADD3 R12, R14.reuse, -0x38, RZ ;  /* 0xffffffc80e0c7810 */ /* 0x040fe20007ffe0ff */
[----:B------:R-:W-:-:S02]  /*1a030*/  VIADD R11, R14, 0xffffffc1 ;  /* 0xffffffc10e0b7836 */ /* 0x000fc40000000000 */
[----:B------:R2:W-:Y:S01]  /*1a040*/  MUFU.TANH R25, R3 ;  /* 0x0000000300197308 */ /* 0x0005e20000002400 */
[-C--:B------:R-:W-:Y:S01]  /*1a050*/  FMUL.FTZ R37, R22, R0.reuse ;  /* 0x0000000016257220 */ /* 0x080fe20000410000 */
[-C--:B------:R-:W-:Y:S01]  /*1a060*/  FMUL.FTZ R40, R15, R0.reuse ;  /* 0x000000000f287220 */ /* 0x080fe20000410000 */
[----:B------:R-:W-:Y:S01]  /*1a070*/  FMUL.FTZ R15, R8, R0 ;  /* 0x00000000080f7220 */ /* 0x000fe20000410000 */
[----:B-1----:R-:W-:-:S04]  /*1a080*/  IADD3 R2, R208, R44, -R191 ;  /* 0x0000002cd0027210 */ /* 0x002fc80007ffe8bf */
[----:B------:R1:W-:Y:S01]  /*1a090*/  MUFU.TANH R22, R4 ;  /* 0x0000000400167308 */ /* 0x0003e20000002400 */
[-C--:B--2---:R-:W-:Y:S01]  /*1a0a0*/  FMUL.FTZ R3, R21, R0.reuse ;  /* 0x0000000015037220 */ /* 0x084fe20000410000 */
[----:B------:R-:W-:Y:S01]  /*1a0b0*/  FMUL.FTZ R21, R13, R0 ;  /* 0x000000000d157220 */ /* 0x000fe20000410000 */
[----:B------:R-:W-:-:S05]  /*1a0c0*/  VIADD R13, R14, 0xffffffc9 ;  /* 0xffffffc90e0d7836 */ /* 0x000fca0000000000 */
[----:B------:R2:W3:Y:S01]  /*1a0d0*/  MUFU.TANH R8, R3 ;  /* 0x0000000300087308 */ /* 0x0004e20000002400 */
[C---:B------:R-:W-:Y:S02]  /*1a0e0*/  IMAD.IADD R5, R2.reuse, 0x1, -R12 ;  /* 0x0000000102057824 */ /* 0x040fe400078e0a0c */
[C---:B-1----:R-:W-:Y:S01]  /*1a0f0*/  IMAD.IADD R4, R2.reuse, 0x1, -R10 ;  /* 0x0000000102047824 */ /* 0x042fe200078e0a0a */
[----:B------:R-:W-:-:S04]  /*1a100*/  IADD3 R7, R2, -R13, RZ ;  /* 0x8000000d02077210 */ /* 0x000fc80007ffe0ff */
[----:B------:R-:W-:Y:S01]  /*1a110*/  IABS R6, R4 ;  /* 0x0000000400067213 */ /* 0x000fe20000000000 */
[----:B--2---:R-:W-:-:S05]  /*1a120*/  IMAD.IADD R3, R2, 0x1, -R11 ;  /* 0x0000000102037824 */ /* 0x004fca00078e0a0b */
[----:B------:R-:W-:Y:S02]  /*1a130*/  IABS R4, R3 ;  /* 0x0000000300047213 */ /* 0x000fe40000000000 */
[----:B------:R-:W-:Y:S02]  /*1a140*/  IABS R3, R5 ;  /* 0x0000000500037213 */ /* 0x000fe40000000000 */
[----:B------:R-:W-:Y:S01]  /*1a150*/  IABS R5, R7 ;  /* 0x0000000700057213 */ /* 0x000fe20000000000 */
[----:B------:R-:W-:Y:S02]  /*1a160*/  IMAD.MOV.U32 R7, RZ, RZ, R6 ;  /* 0x000000ffff077224 */ /* 0x000fe400078e0006 */
[----:B------:R-:W-:Y:S02]  /*1a170*/  IMAD.MOV.U32 R6, RZ, RZ, R4 ;  /* 0x000000ffff067224 */ /* 0x000fe400078e0004 */
[----:B------:R-:W-:Y:S02]  /*1a180*/  IMAD.MOV.U32 R4, RZ, RZ, R3 ;  /* 0x000000ffff047224 */ /* 0x000fe400078e0003 */
[----:B------:R-:W-:-:S02]  /*1a190*/  IMAD.MOV.U32 R3, RZ, RZ, R5 ;  /* 0x000000ffff037224 */ /* 0x000fc400078e0005 */
[-C--:B------:R-:W-:Y:S01]  /*1a1a0*/  FMUL.FTZ R34, R27, R0.reuse ;  /* 0x000000001b227220 */ /* 0x080fe20000410000 */
[-C--:B------:R-:W-:Y:S01]  /*1a1b0*/  FMUL.FTZ R29, R26, R0.reuse ;  /* 0x000000001a1d7220 */ /* 0x080fe20000410000 */
[----:B------:R-:W-:Y:S01]  /*1a1c0*/  FMUL.FTZ R27, R16, R0 ;  /* 0x00000000101b7220 */ /* 0x000fe20000410000 */
[----:B------:R-:W-:Y:S02]  /*1a1d0*/  I2FP.F32.S32 R6, R6 ;  /* 0x0000000600067245 */ /* 0x000fe40000201400 */
[----:B------:R-:W-:Y:S01]  /*1a1e0*/  I2FP.F32.S32 R3, R3 ;  /* 0x0000000300037245 */ /* 0x000fe20000201400 */
[----:B------:R-:W-:Y:S01]  /*1a1f0*/  FMUL.FTZ R60, R19, R0 ;  /* 0x00000000133c7220 */ /* 0x000fe20000410000 */
[----:B------:R-:W-:Y:S01]  /*1a200*/  I2FP.F32.S32 R4, R4 ;  /* 0x0000000400047245 */ /* 0x000fe20000201400 */
[----:B------:R1:W-:Y:S01]  /*1a210*/  MUFU.TANH R26, R15 ;  /* 0x0000000f001a7308 */ /* 0x0003e20000002400 */
[----:B------:R-:W-:Y:S01]  /*1a220*/  I2FP.F32.S32 R7, R7 ;  /* 0x0000000700077245 */ /* 0x000fe20000201400 */
[----:B------:R-:W-:-:S02]  /*1a230*/  VIADD R16, R14, 0xffffffd1 ;  /* 0xffffffd10e107836 */ /* 0x000fc40000000000 */
[----:B------:R-:W-:Y:S02]  /*1a240*/  VIADD R19, R14, 0xffffffd8 ;  /* 0xffffffd80e137836 */ /* 0x000fe40000000000 */
[----:B---3--:R-:W-:Y:S02]  /*1a250*/  FFMA.FTZ R33, -R133, R3, R8 ;  /* 0x0000000385217223 */ /* 0x008fe40000010108 */
[----:B------:R2:W-:Y:S01]  /*1a260*/  MUFU.TANH R28, R20 ;  /* 0x00000014001c7308 */ /* 0x0005e20000002400 */
[----:B------:R-:W-:Y:S01]  /*1a270*/  FMUL.FTZ R38, R23, R0 ;  /* 0x0000000017267220 */ /* 0x000fe20000410000 */
[C---:B------:R-:W-:Y:S01]  /*1a280*/  FFMA.FTZ R22, -R133.reuse, R6, R22 ;  /* 0x0000000685167223 */ /* 0x040fe20000010116 */
[C---:B------:R-:W-:Y:S01]  /*1a290*/  FFMA.FTZ R36, -R133.reuse, R4, R9 ;  /* 0x0000000485247223 */ /* 0x040fe20000010109 */
[----:B------:R-:W-:Y:S02]  /*1a2a0*/  IMAD.IADD R3, R2, 0x1, -R16 ;  /* 0x0000000102037824 */ /* 0x000fe400078e0a10 */
[----:B------:R-:W-:Y:S01]  /*1a2b0*/  FFMA.FTZ R23, -R133, R7, R25 ;  /* 0x0000000785177223 */ /* 0x000fe20000010119 */
[----:B-1----:R-:W-:Y:S01]  /*1a2c0*/  IADD3 R15, R14, -0x30, RZ ;  /* 0xffffffd00e0f7810 */ /* 0x002fe20007ffe0ff */
[----:B------:R1:W-:Y:S01]  /*1a2d0*/  MUFU.TANH R32, R21 ;  /* 0x0000001500207308 */ /* 0x0003e20000002400 */
[----:B------:R-:W-:-:S02]  /*1a2e0*/  IMAD.IADD R6, R2, 0x1, -R19 ;  /* 0x0000000102067824 */ /* 0x000fc400078e0a13 */
[----:B------:R-:W-:Y:S01]  /*1a2f0*/  IADD3 R4, R2, -R15, RZ ;  /* 0x8000000f02047210 */ /* 0x000fe20007ffe0ff */
[----:B--2---:R-:W-:Y:S02]  /*1a300*/  VIADD R20, R14, 0xffffffd9 ;  /* 0xffffffd90e147836 */ /* 0x004fe40000000000 */
[----:B------:R-:W-:Y:S02]  /*1a310*/  FMUL.FTZ R51, R17, R0 ;  /* 0x0000000011337220 */ /* 0x000fe40000410000 */
[----:B------:R-:W-:Y:S01]  /*1a320*/  IMAD.IADD R7, R2, 0x1, -R20 ;  /* 0x0000000102077824 */ /* 0x000fe200078e0a14 */
[----:B------:R-:W2:Y:S01]  /*1a330*/  MUFU.TANH R17, R27 ;  /* 0x0000001b00117308 */ /* 0x000ea20000002400 */
[----:B-1----:R-:W-:Y:S01]  /*1a340*/  VIADD R21, R14, 0xffffffe0 ;  /* 0xffffffe00e157836 */ /* 0x002fe20000000000 */
[----:B------:R-:W-:Y:S02]  /*1a350*/  IABS R8, R4 ;  /* 0x0000000400087213 */ /* 0x000fe40000000000 */
[----:B------:R-:W-:-:S02]  /*1a360*/  IABS R5, R3 ;  /* 0x0000000300057213 */ /* 0x000fc40000000000 */
[----:B------:R-:W-:Y:S02]  /*1a370*/  IADD3 R9, R2, -R21, RZ ;  /* 0x8000001502097210 */ /* 0x000fe40007ffe0ff */
[----:B------:R-:W-:Y:S02]  /*1a380*/  IABS R4, R6 ;  /* 0x0000000600047213 */ /* 0x000fe40000000000 */
[----:B------:R-:W-:Y:S01]  /*1a390*/  IABS R3, R7 ;  /* 0x0000000700037213 */ /* 0x000fe20000000000 */
[----:B------:R-:W-:Y:S01]  /*1a3a0*/  FMUL.FTZ R50, R18, R0 ;  /* 0x0000000012327220 */ /* 0x000fe20000410000 */
[----:B------:R-:W-:Y:S01]  /*1a3b0*/  IABS R6, R9 ;  /* 0x0000000900067213 */ /* 0x000fe20000000000 */
[----:B------:R2:W1:Y:S01]  /*1a3c0*/  MUFU.TANH R18, R24 ;  /* 0x0000001800127308 */ /* 0x0004620000002400 */
[----:B------:R-:W-:Y:S02]  /*1a3d0*/  IMAD.MOV.U32 R7, RZ, RZ, R5 ;  /* 0x000000ffff077224 */ /* 0x000fe400078e0005 */
[----:B------:R-:W-:-:S02]  /*1a3e0*/  IMAD.MOV.U32 R5, RZ, RZ, R4 ;  /* 0x000000ffff057224 */ /* 0x000fc400078e0004 */
[----:B------:R-:W-:Y:S01]  /*1a3f0*/  IMAD.MOV.U32 R4, RZ, RZ, R3 ;  /* 0x000000ffff047224 */ /* 0x000fe200078e0003 */
[----:B------:R-:W-:-:S04]  /*1a400*/  MOV R3, R6 ;  /* 0x0000000600037202 */ /* 0x000fc80000000f00 */
[----:B------:R-:W-:Y:S02]  /*1a410*/  I2FP.F32.S32 R3, R3 ;  /* 0x0000000300037245 */ /* 0x000fe40000201400 */
[----:B------:R-:W-:Y:S02]  /*1a420*/  I2FP.F32.S32 R5, R5 ;  /* 0x0000000500057245 */ /* 0x000fe40000201400 */
[----:B------:R-:W-:Y:S01]  /*1a430*/  I2FP.F32.S32 R4, R4 ;  /* 0x0000000400047245 */ /* 0x000fe20000201400 */
[C---:B--2---:R-:W-:Y:S01]  /*1a440*/  FFMA.FTZ R24, -R133.reuse, R3, R17 ;  /* 0x0000000385187223 */ /* 0x044fe20000010111 */
[----:B------:R-:W-:Y:S01]  /*1a450*/  VIADD R3, R2, 0x8 ;  /* 0x0000000802037836 */ /* 0x000fe20000000000 */
[----:B------:R-:W-:Y:S01]  /*1a460*/  I2FP.F32.S32 R6, R8 ;  /* 0x0000000800067245 */ /* 0x000fe20000201400 */
[C---:B------:R-:W-:Y:S01]  /*1a470*/  FFMA.FTZ R26, -R133.reuse, R5, R26 ;  /* 0x00000005851a7223 */ /* 0x040fe2000001011a */
[----:B------:R-:W-:Y:S01]  /*1a480*/  I2FP.F32.S32 R7, R7 ;  /* 0x0000000700077245 */ /* 0x000fe20000201400 */
[----:B-1----:R-:W-:Y:S01]  /*1a490*/  FFMA.FTZ R25, -R133, R4, R18 ;  /* 0x0000000485197223 */ /* 0x002fe20000010112 */
[----:B------:R-:W-:-:S02]  /*1a4a0*/  IMAD.IADD R5, R3, 0x1, -R10 ;  /* 0x0000000103057824 */ /* 0x000fc400078e0a0a */
[----:B------:R-:W-:Y:S01]  /*1a4b0*/  IMAD.IADD R4, R3, 0x1, -R11 ;  /* 0x0000000103047824 */ /* 0x000fe200078e0a0b */
[----:B------:R-:W-:Y:S01]  /*1a4c0*/  MUFU.TANH R35, R29 ;  /* 0x0000001d00237308 */ /* 0x000fe20000002400 */
[C---:B------:R-:W-:Y:S01]  /*1a4d0*/  FFMA.FTZ R28, -R133.reuse, R6, R28 ;  /* 0x00000006851c7223 */ /* 0x040fe2000001011c */
[----:B------:R-:W-:Y:S01]  /*1a4e0*/  FFMA.FTZ R27, -R133, R7, R32 ;  /* 0x00000007851b7223 */ /* 0x000fe20000010120 */
[----:B------:R-:W-:Y:S01]  /*1a4f0*/  IADD3 R6, -R12, R3, RZ ;  /* 0x000000030c067210 */ /* 0x000fe20007ffe1ff */
[----:B------:R-:W-:Y:S01]  /*1a500*/  IMAD.IADD R8, R3, 0x1, -R13 ;  /* 0x0000000103087824 */ /* 0x000fe200078e0a0d */
[----:B------:R-:W-:-:S03]  /*1a510*/  IABS R7, R5 ;  /* 0x0000000500077213 */ /* 0x000fc60000000000 */
[----:B------:R-:W1:Y:S01]  /*1a520*/  MUFU.TANH R29, R34 ;  /* 0x00000022001d7308 */ /* 0x000e620000002400 */
[----:B------:R-:W-:Y:S02]  /*1a530*/  IABS R5, R4 ;  /* 0x0000000400057213 */ /* 0x000fe40000000000 */
[----:B------:R-:W-:Y:S02]  /*1a540*/  IABS R4, R6 ;  /* 0x0000000600047213 */ /* 0x000fe40000000000 */
[----:B------:R-:W-:Y:S01]  /*1a550*/  IABS R6, R8 ;  /* 0x0000000800067213 */ /* 0x000fe20000000000 */
[----:B------:R-:W-:Y:S02]  /*1a560*/  IMAD.MOV.U32 R8, RZ, RZ, R7 ;  /* 0x000000ffff087224 */ /* 0x000fe400078e0007 */
[----:B------:R-:W2:Y:S01]  /*1a570*/  MUFU.TANH R9, R38 ;  /* 0x0000002600097308 */ /* 0x000ea20000002400 */
[----:B------:R-:W-:Y:S01]  /*1a580*/  IMAD.MOV.U32 R7, RZ, RZ, R5 ;  /* 0x000000ffff077224 */ /* 0x000fe200078e0005 */
[----:B------:R-:W-:Y:S01]  /*1a590*/  MOV R5, R4 ;  /* 0x0000000400057202 */ /* 0x000fe20000000f00 */
[----:B------:R-:W-:Y:S01]  /*1a5a0*/  IMAD.MOV.U32 R4, RZ, RZ, R6 ;  /* 0x000000ffff047224 */ /* 0x000fe200078e0006 */
[----:B------:R-:W-:-:S04]  /*1a5b0*/  I2FP.F32.S32 R6, R8 ;  /* 0x0000000800067245 */ /* 0x000fc80000201400 */
[----:B------:R-:W3:Y:S01]  /*1a5c0*/  MUFU.TANH R18, R37 ;  /* 0x0000002500127308 */ /* 0x000ee20000002400 */
[----:B------:R-:W-:Y:S02]  /*1a5d0*/  I2FP.F32.S32 R8, R7 ;  /* 0x0000000700087245 */ /* 0x000fe40000201400 */
[----:B------:R-:W-:Y:S02]  /*1a5e0*/  I2FP.F32.S32 R7, R5 ;  /* 0x0000000500077245 */ /* 0x000fe40000201400 */
[----:B------:R-:W-:Y:S01]  /*1a5f0*/  I2FP.F32.S32 R4, R4 ;  /* 0x0000000400047245 */ /* 0x000fe20000201400 */
[----:B-1----:R-:W-:Y:S01]  /*1a600*/  FFMA.FTZ R5, -R133, R8, R29 ;  /* 0x0000000885057223 */ /* 0x002fe2000001011d */
[----:B------:R-:W-:Y:S01]  /*1a610*/  ISETP.GE.AND P0, PT, R11, R208, PT ;  /* 0x000000d00b00720c */ /* 0x000fe20003f06270 */
[C---:B------:R-:W-:Y:S01]  /*1a620*/  FFMA.FTZ R6, -R133.reuse, R6, R35 ;  /* 0x0000000685067223 */ /* 0x040fe20000010123 */
[----:B------:R-:W-:Y:S01]  /*1a630*/  ISETP.GE.AND P1, PT, R10, R208, PT ;  /* 0x000000d00a00720c */ /* 0x000fe20003f26270 */
[----:B--2---:R-:W-:Y:S01]  /*1a640*/  FFMA.FTZ R17, -R133, R4, R9 ;  /* 0x0000000485117223 */ /* 0x004fe20000010109 */
[----:B------:R-:W-:Y:S01]  /*1a650*/  FSEL R49, R5, -INF , !P0 ;  /* 0xff80000005317808 */ /* 0x000fe20004000000 */
[----:B------:R-:W-:-:S02]  /*1a660*/  IMAD.IADD R4, R3, 0x1, -R16 ;  /* 0x0000000103047824 */ /* 0x000fc400078e0a10 */
[C---:B------:R-:W-:Y:S02]  /*1a670*/  IMAD.IADD R5, R3.reuse, 0x1, -R15 ;  /* 0x0000000103057824 */ /* 0x040fe400078e0a0f */
[----:B------:R-:W-:Y:S02]  /*1a680*/  IMAD.IADD R8, R3, 0x1, -R20 ;  /* 0x0000000103087824 */ /* 0x000fe400078e0a14 */
[----:B---3--:R-:W-:Y:S01]  /*1a690*/  FFMA.FTZ R18, -R133, R7, R18 ;  /* 0x0000000785127223 */ /* 0x008fe20000010112 */
[----:B------:R-:W-:Y:S01]  /*1a6a0*/  IADD3 R7, -R19, R3, RZ ;  /* 0x0000000313077210 */ /* 0x000fe20007ffe1ff */
[----:B------:R-:W-:Y:S01]  /*1a6b0*/  IMAD.IADD R10, R3, 0x1, -R21 ;  /* 0x00000001030a7824 */ /* 0x000fe200078e0a15 */
[----:B------:R-:W-:Y:S01]  /*1a6c0*/  FSEL R45, R6, -INF , !P1 ;  /* 0xff800000062d7808 */ /* 0x000fe20004800000 */
[----:B------:R-:W-:Y:S01]  /*1a6d0*/  MUFU.TANH R34, R39 ;  /* 0x0000002700227308 */ /* 0x000fe20000002400 */
[-C--:B------:R-:W-:Y:S02]  /*1a6e0*/  ISETP.GE.AND P5, PT, R12, R208.reuse, PT ;  /* 0x000000d00c00720c */ /* 0x080fe40003fa6270 */
[----:B------:R-:W-:-:S02]  /*1a6f0*/  ISETP.GE.AND P6, PT, R13, R208, PT ;  /* 0x000000d00d00720c */ /* 0x000fc40003fc6270 */
[----:B------:R-:W-:Y:S02]  /*1a700*/  IABS R6, R4 ;  /* 0x0000000400067213 */ /* 0x000fe40000000000 */
[----:B------:R-:W-:Y:S01]  /*1a710*/  IABS R9, R5 ;  /* 0x0000000500097213 */ /* 0x000fe20000000000 */
[----:B------:R-:W1:Y:S01]  /*1a720*/  MUFU.TANH R32, R40 ;  /* 0x0000002800207308 */ /* 0x000e620000002400 */
[----:B------:R-:W-:Y:S02]  /*1a730*/  IABS R5, R7 ;  /* 0x0000000700057213 */ /* 0x000fe40000000000 */
[----:B------:R-:W-:Y:S02]  /*1a740*/  IABS R4, R8 ;  /* 0x0000000800047213 */ /* 0x000fe40000000000 */
[----:B------:R-:W-:-:S03]  /*1a750*/  IABS R7, R10 ;  /* 0x0000000a00077213 */ /* 0x000fc60000000000 */
[----:B------:R-:W2:Y:S01]  /*1a760*/  MUFU.TANH R13, R41 ;  /* 0x00000029000d7308 */ /* 0x000ea20000002400 */
[----:B------:R-:W-:Y:S01]  /*1a770*/  IMAD.MOV.U32 R8, RZ, RZ, R6 ;  /* 0x000000ffff087224 */ /* 0x000fe200078e0006 */
[----:B------:R-:W-:-:S06]  /*1a780*/  MOV R6, R5 ;  /* 0x0000000500067202 */ /* 0x000fcc0000000f00 */
[----:B------:R-:W3:Y:S01]  /*1a790*/  MUFU.TANH R12, R42 ;  /* 0x0000002a000c7308 */ /* 0x000ee20000002400 */
[----:B------:R-:W-:-:S07]  /*1a7a0*/  IMAD.MOV.U32 R5, RZ, RZ, R4 ;  /* 0x000000ffff057224 */ /* 0x000fce00078e0004 */
[----:B------:R-:W4:Y:S01]  /*1a7b0*/  MUFU.TANH R11, R50 ;  /* 0x00000032000b7308 */ /* 0x000f220000002400 */
[----:B------:R-:W-:Y:S01]  /*1a7c0*/  IMAD.MOV.U32 R4, RZ, RZ, R7 ;  /* 0x000000ffff047224 */ /* 0x000fe200078e0007 */
[----:B------:R-:W-:Y:S02]  /*1a7d0*/  I2FP.F32.S32 R9, R9 ;  /* 0x0000000900097245 */ /* 0x000fe40000201400 */
[----:B------:R-:W-:Y:S02]  /*1a7e0*/  I2FP.F32.S32 R7, R8 ;  /* 0x0000000800077245 */ /* 0x000fe40000201400 */
[----:B------:R-:W-:Y:S02]  /*1a7f0*/  I2FP.F32.S32 R6, R6 ;  /* 0x0000000600067245 */ /* 0x000fe40000201400 */
[----:B------:R-:W-:Y:S02]  /*1a800*/  I2FP.F32.S32 R5, R5 ;  /* 0x0000000500057245 */ /* 0x000fe40000201400 */
[----:B------:R-:W-:Y:S01]  /*1a810*/  I2FP.F32.S32 R4, R4 ;  /* 0x0000000400047245 */ /* 0x000fe20000201400 */
[----:B------:R5:W-:Y:S01]  /*1a820*/  STL [R1+0xc], R44 ;  /* 0x00000c2c01007387 */ /* 0x000be20000100800 */
[-C--:B------:R-:W-:Y:S01]  /*1a830*/  ISETP.GE.AND P4, PT, R15, R208.reuse, PT ;  /* 0x000000d00f00720c */ /* 0x080fe20003f86270 */
[C---:B-1----:R-:W-:Y:S01]  /*1a840*/  FFMA.FTZ R15, -R133.reuse, R7, R32 ;  /* 0x00000007850f7223 */ /* 0x042fe20000010120 */
[----:B------:R-:W-:Y:S01]  /*1a850*/  ISETP.GE.AND P3, PT, R16, R208, PT ;  /* 0x000000d01000720c */ /* 0x000fe20003f66270 */
[C---:B------:R-:W-:Y:S01]  /*1a860*/  FFMA.FTZ R16, -R133.reuse, R9, R34 ;  /* 0x0000000985107223 */ /* 0x040fe20000010122 */
[----:B------:R-:W-:Y:S01]  /*1a870*/  FSEL R43, R22, -INF , !P0 ;  /* 0xff800000162b7808 */ /* 0x000fe20004000000 */
[C---:B--2---:R-:W-:Y:S01]  /*1a880*/  FFMA.FTZ R13, -R133.reuse, R6, R13 ;  /* 0x00000006850d7223 */ /* 0x044fe2000001010d */
[C---:B---3--:R-:W-:Y:S01]  /*1a890*/  FFMA.FTZ R12, -R133.reuse, R5, R12 ;  /* 0x00000005850c7223 */ /* 0x048fe2000001010c */
[----:B----4-:R-:W-:Y:S01]  /*1a8a0*/  FFMA.FTZ R11, -R133, R4, R11 ;  /* 0x00000004850b7223 */ /* 0x010fe2000001010b */
[-C--:B------:R-:W-:Y:S01]  /*1a8b0*/  ISETP.GE.AND P2, PT, R19, R208.reuse, PT ;  /* 0x000000d01300720c */ /* 0x080fe20003f46270 */
[C---:B------:R-:W-:Y:S01]  /*1a8c0*/  VIADD R8, R14.reuse, 0xffffffe9 ;  /* 0xffffffe90e087836 */ /* 0x040fe20000000000 */
[----:B------:R-:W-:Y:S01]  /*1a8d0*/  ISETP.GE.AND P0, PT, R21, R208, PT ;  /* 0x000000d01500720c */ /* 0x000fe20003f06270 */
[C---:B------:R-:W-:Y:S01]  /*1a8e0*/  VIADD R4, R14.reuse, 0xfffffff9 ;  /* 0xfffffff90e047836 */ /* 0x040fe20000000000 */
[C---:B------:R-:W-:Y:S01]  /*1a8f0*/  IADD3 R9, R14.reuse, -0x18, RZ ;  /* 0xffffffe80e097810 */ /* 0x040fe20007ffe0ff */
[C---:B------:R-:W-:Y:S01]  /*1a900*/  VIADD R10, R14.reuse, 0xffffffe1 ;  /* 0xffffffe10e0a7836 */ /* 0x040fe20000000000 */
[C---:B------:R-:W-:Y:S01]  /*1a910*/  IADD3 R5, R14.reuse, -0x8, RZ ;  /* 0xfffffff80e057810 */ /* 0x040fe20007ffe0ff */
[----:B------:R-:W-:-:S02]  /*1a920*/  VIADD R7, R14, 0xfffffff0 ;  /* 0xfffffff00e077836 */ /* 0x000fc40000000000 */
[----:B------:R-:W-:Y:S01]  /*1a930*/  VIADD R6, R14, 0xfffffff1 ;  /* 0xfffffff10e067836 */ /* 0x000fe20000000000 */
[----:B------:R-:W-:Y:S02]  /*1a940*/  FSEL R42, R17, -INF , !P6 ;  /* 0xff800000112a7808 */ /* 0x000fe40007000000 */
[----:B-----5:R-:W-:Y:S02]  /*1a950*/  FSEL R44, R23, -INF , !P1 ;  /* 0xff800000172c7808 */ /* 0x020fe40004800000 */
[----:B------:R-:W-:Y:S01]  /*1a960*/  ISETP.GE.AND P1, PT, R20, R208, PT ;  /* 0x000000d01400720c */ /* 0x000fe20003f26270 */
[----:B------:R-:W-:Y:S01]  /*1a970*/  IMAD.IADD R14, R2, 0x1, -R7 ;  /* 0x00000001020e7824 */ /* 0x000fe200078e0a07 */
[----:B------:R-:W-:Y:S01]  /*1a980*/  FSEL R125, R16, -INF , !P4 ;  /* 0xff800000107d7808 */ /* 0x000fe20006000000 */
[C---:B------:R-:W-:Y:S01]  /*1a990*/  IMAD.IADD R17, R2.reuse, 0x1, -R5 ;  /* 0x0000000102117824 */ /* 0x040fe200078e0a05 */
[----:B------:R-:W-:Y:S01]  /*1a9a0*/  FSEL R128, R15, -INF , !P3 ;  /* 0xff8000000f807808 */ /* 0x000fe20005800000 */
[----:B------:R-:W-:Y:S01]  /*1a9b0*/  IMAD.IADD R15, R2, 0x1, -R6 ;  /* 0x00000001020f7824 */ /* 0x000fe200078e0a06 */
[----:B------:R-:W-:-:S02]  /*1a9c0*/  FSEL R132, R13, -INF , !P2 ;  /* 0xff8000000d847808 */ /* 0x000fc40005000000 */
[----:B------:R-:W-:Y:S01]  /*1a9d0*/  FSEL R140, R12, -INF , !P1 ;  /* 0xff8000000c8c7808 */ /* 0x000fe20004800000 */
[C---:B------:R-:W-:Y:S01]  /*1a9e0*/  IMAD.IADD R12, R2.reuse, 0x1, -R9 ;  /* 0x00000001020c7824 */ /* 0x040fe200078e0a09 */
[----:B------:R-:W-:Y:S01]  /*1a9f0*/  FSEL R240, R11, -INF , !P0 ;  /* 0xff8000000bf07808 */ /* 0x000fe20004000000 */
[C---:B------:R-:W-:Y:S01]  /*1aa00*/  IMAD.IADD R11, R2.reuse, 0x1, -R10 ;  /* 0x00000001020b7824 */ /* 0x040fe200078e0a0a */
[C---:B------:R-:W-:Y:S02]  /*1aa10*/  IADD3 R13, R2.reuse, -R8, RZ ;  /* 0x80000008020d7210 */ /* 0x040fe40007ffe0ff */
[----:B------:R-:W-:Y:S01]  /*1aa20*/  IADD3 R16, R2, -R4, RZ ;  /* 0x8000000402107210 */ /* 0x000fe20007ffe0ff */
[----:B------:R-:W-:Y:S01]  /*1aa30*/  FMUL.FTZ R2, R56, R0 ;  /* 0x0000000038027220 */ /* 0x000fe20000410000 */
[----:B------:R-:W-:Y:S01]  /*1aa40*/  FSEL R64, R28, -INF , !P4 ;  /* 0xff8000001c407808 */ /* 0x000fe20006000000 */
[----:B------:R-:W-:Y:S01]  /*1aa50*/  IMAD.IADD R22, R3, 0x1, -R8 ;  /* 0x0000000103167824 */ /* 0x000fe200078e0a08 */
[----:B------:R-:W-:Y:S01]  /*1aa60*/  ISETP.GE.AND P4, PT, R8, R208, PT ;  /* 0x000000d00800720c */ /* 0x000fe20003f86270 */
[-C--:B------:R-:W-:Y:S01]  /*1aa70*/  FMUL.FTZ R53, R53, R0.reuse ;  /* 0x0000000035357220 */ /* 0x080fe20000410000 */
[----:B------:R1:W-:Y:S01]  /*1aa80*/  MUFU.TANH R8, R2 ;  /* 0x0000000200087308 */ /* 0x0003e20000002400 */
[----:B------:R-:W-:Y:S01]  /*1aa90*/  FMUL.FTZ R52, R52, R0 ;  /* 0x0000000034347220 */ /* 0x000fe20000410000 */
[----:B------:R-:W-:-:S02]  /*1aaa0*/  FSEL R40, R36, -INF , !P5 ;  /* 0xff80000024287808 */ /* 0x000fc40006800000 */
[----:B------:R-:W-:Y:S02]  /*1aab0*/  FSEL R41, R18, -INF , !P5 ;  /* 0xff80000012297808 */ /* 0x000fe40006800000 */
[----:B------:R-:W-:Y:S01]  /*1aac0*/  FSEL R39, R33, -INF , !P6 ;  /* 0xff80000021277808 */ /* 0x000fe20007000000 */
[----:B------:R-:W-:Y:S01]  /*1aad0*/  IMAD.IADD R20, R3, 0x1, -R6 ;  /* 0x0000000103147824 */ /* 0x000fe200078e0a06 */
[-C--:B------:R-:W-:Y:S01]  /*1aae0*/  ISETP.GE.AND P5, PT, R10, R208.reuse, PT ;  /* 0x000000d00a00720c */ /* 0x080fe20003fa6270 */
[----:B------:R-:W2:Y:S01]  /*1aaf0*/  MUFU.TANH R23, R53 ;  /* 0x0000003500177308 */ /* 0x000ea20000002400 */
[----:B------:R-:W-:Y:S01]  /*1ab00*/  ISETP.GE.AND P6, PT, R9, R208, PT ;  /* 0x000000d00900720c */ /* 0x000fe20003fc6270 */
[----:B------:R-:W-:Y:S01]  /*1ab10*/  IMAD.IADD R10, R3, 0x1, -R10 ;  /* 0x00000001030a7824 */ /* 0x000fe200078e0a0a */
[----:B------:R-:W-:Y:S01]  /*1ab20*/  FSEL R100, R27, -INF , !P3 ;  /* 0xff8000001b647808 */ /* 0x000fe20005800000 */
[----:B------:R-:W-:Y:S01]  /*1ab30*/  IMAD.IADD R9, R3, 0x1, -R9 ;  /* 0x0000000103097824 */ /* 0x000fe200078e0a09 */
[----:B------:R-:W-:Y:S01]  /*1ab40*/  FSEL R120, R26, -INF , !P2 ;  /* 0xff8000001a787808 */ /* 0x000fe20005000000 */
[----:B-1----:R-:W-:Y:S01]  /*1ab50*/  FMUL.FTZ R2, R57, R0 ;  /* 0x0000000039027220 */ /* 0x002fe20000410000 */
[-C--:B------:R-:W-:Y:S01]  /*1ab60*/  ISETP.GE.AND P3, PT, R7, R208.reuse, PT ;  /* 0x000000d00700720c */ /* 0x080fe20003f66270 */
[C---:B------:R-:W-:Y:S01]  /*1ab70*/  IMAD.IADD R19, R3.reuse, 0x1, -R5 ;  /* 0x0000000103137824 */ /* 0x040fe200078e0a05 */
[----:B------:R-:W-:Y:S01]  /*1ab80*/  ISETP.GE.AND P2, PT, R6, R208, PT ;  /* 0x000000d00600720c */ /* 0x000fe20003f46270 */
[----:B------:R-:W-:Y:S01]  /*1ab90*/  IMAD.IADD R18, R3, 0x1, -R4 ;  /* 0x0000000103127824 */ /* 0x000fe200078e0a04 */
[----:B------:R-:W-:Y:S01]  /*1aba0*/  IADD3 R21, -R7, R3, RZ ;  /* 0x0000000307157210 */ /* 0x000fe20007ffe1ff */
[----:B------:R1:W-:Y:S01]  /*1abb0*/  MUFU.TANH R27, R2 ;  /* 0x00000002001b7308 */ /* 0x0003e20000002400 */
[-C--:B------:R-:W-:Y:S01]  /*1abc0*/  FMUL.FTZ R54, R54, R0.reuse ;  /* 0x0000000036367220 */ /* 0x080fe20000410000 */
[-C--:B------:R-:W-:Y:S01]  /*1abd0*/  FMUL.FTZ R55, R55, R0.reuse ;  /* 0x0000000037377220 */ /* 0x080fe20000410000 */
[----:B------:R-:W-:Y:S01]  /*1abe0*/  FSEL R211, R24, -INF , !P0 ;  /* 0xff80000018d37808 */ /* 0x000fe20004000000 */
[-C--:B------:R-:W-:Y:S01]  /*1abf0*/  FMUL.FTZ R6, R58, R0.reuse ;  /* 0x000000003a067220 */ /* 0x080fe20000410000 */
[-C--:B------:R-:W-:Y:S01]  /*1ac00*/  FMUL.FTZ R28, R59, R0.reuse ;  /* 0x000000003b1c7220 */ /* 0x080fe20000410000 */
[-C--:B------:R-:W-:Y:S01]  /*1ac10*/  FMUL.FTZ R7, R80, R0.reuse ;  /* 0x0000000050077220 */ /* 0x080fe20000410000 */
[-C--:B------:R-:W-:Y:S01]  /*1ac20*/  FMUL.FTZ R26, R81, R0.reuse ;  /* 0x00000000511a7220 */ /* 0x080fe20000410000 */
[----:B------:R-:W3:Y:S01]  /*1ac30*/  MUFU.TANH R29, R52 ;  /* 0x00000034001d7308 */ /* 0x000ee20000002400 */
[-C--:B------:R-:W-:Y:S01]  /*1ac40*/  FMUL.FTZ R32, R82, R0.reuse ;  /* 0x0000000052207220 */ /* 0x080fe20000410000 */
[----:B------:R-:W-:Y:S01]  /*1ac50*/  FMUL.FTZ R33, R83, R0 ;  /* 0x0000000053217220 */ /* 0x000fe20000410000 */
[----:B------:R-:W-:-:S02]  /*1ac60*/  IABS R3, R11 ;  /* 0x0000000b00037213 */ /* 0x000fc40000000000 */
[----:B------:R-:W-:Y:S02]  /*1ac70*/  ISETP.GE.AND P0, PT, R4, R208, PT ;  /* 0x000000d00400720c */ /* 0x000fe40003f06270 */
[----:B------:R-:W-:Y:S02]  /*1ac80*/  IABS R0, R13 ;  /* 0x0000000d00007213 */ /* 0x000fe40000000000 */
[----:B-1----:R-:W-:Y:S02]  /*1ac90*/  IABS R2, R12 ;  /* 0x0000000c00027213 */ /* 0x002fe40000000000 */
[----:B------:R-:W-:Y:S02]  /*1aca0*/  FSEL R124, R25, -INF , !P1 ;  /* 0xff800000197c7808 */ /* 0x000fe40004800000 */
[----:B------:R-:W-:Y:S02]  /*1acb0*/  IABS R4, R14 ;  /* 0x0000000e00047213 */ /* 0x000fe40000000000 */
[----:B------:R-:W-:Y:S01]  /*1acc0*/  ISETP.GE.AND P1, PT, R5, R208, PT ;  /* 0x000000d00500720c */ /* 0x000fe20003f26270 */
[----:B------:R-:W1:Y:S01]  /*1acd0*/  MUFU.TANH R35, R51 ;  /* 0x0000003300237308 */ /* 0x000e620000002400 */
[----:B------:R-:W-:Y:S01]  /*1ace0*/  MOV R5, R3 ;  /* 0x0000000300057202 */ /* 0x000fe20000000f00 */
[----:B------:R-:W-:-:S02]  /*1acf0*/  IMAD.MOV.U32 R3, RZ, RZ, R2 ;  /* 0x000000ffff037224 */ /* 0x000fc400078e0002 */
[----:B------:R-:W-:Y:S02]  /*1ad00*/  IMAD.MOV.U32 R2, RZ, RZ, R0 ;  /* 0x000000ffff027224 */ /* 0x000fe400078e0000 */
[----:B------:R-:W-:Y:S01]  /*1ad10*/  IMAD.MOV.U32 R0, RZ, RZ, R4 ;  /* 0x000000ffff007224 */ /* 0x000fe200078e0004 */
[----:B------:R-:W-:Y:S02]  /*1ad20*/  I2FP.F32.S32 R3, R3 ;  /* 0x0000000300037245 */ /* 0x000fe40000201400 */
[----:B------:R-:W-:Y:S02]  /*1ad30*/  I2FP.F32.S32 R2, R2 ;  /* 0x0000000200027245 */ /* 0x000fe40000201400 */
[----:B------:R-:W-:Y:S01]  /*1ad40*/  I2FP.F32.S32 R0, R0 ;  /* 0x0000000000007245 */ /* 0x000fe20000201400 */
[----:B------:R-:W4:Y:S01]  /*1ad50*/  MUFU.TANH R37, R60 ;  /* 0x0000003c00257308 */ /* 0x000f220000002400 */
[----:B------:R-:W-:Y:S01]  /*1ad60*/  I2FP.F32.S32 R5, R5 ;  /* 0x0000000500057245 */ /* 0x000fe20000201400 */
[C---:B--2---:R-:W-:Y:S01]  /*1ad70*/  FFMA.FTZ R24, -R133.reuse, R2, R23 ;  /* 0x0000000285187223 */ /* 0x044fe20000010117 */
[C---:B---3--:R-:W-:Y:S01]  /*1ad80*/  FFMA.FTZ R25, -R133.reuse, R3, R29 ;  /* 0x0000000385197223 */ /* 0x048fe2000001011d */
[----:B------:R-:W-:Y:S01]  /*1ad90*/  FFMA.FTZ R23, -R133, R0, R8 ;  /* 0x0000000085177223 */ /* 0x000fe20000010108 */
[----:B------:R-:W-:-:S03]  /*1ada0*/  IABS R3, R15 ;  /* 0x0000000f00037213 */ /* 0x000fc60000000000 */
[----:B------:R-:W2:Y:S01]  /*1adb0*/  MUFU.TANH R36, R54 ;  /* 0x0000003600247308 */ /* 0x000ea20000002400 */
[----:B------:R-:W-:Y:S02]  /*1adc0*/  IABS R2, R17 ;  /* 0x0000001100027213 */ /* 0x000fe40000000000 */
[----:B------:R-:W-:-:S05]  /*1add0*/  IABS R0, R16 ;  /* 0x0000001000007213 */ /* 0x000fca0000000000 */
[----:B------:R-:W3:Y:S01]  /*1ade0*/  MUFU.TANH R11, R7 ;  /* 0x00000007000b7308 */ /* 0x000ee20000002400 */
[----:B-1----:R-:W-:Y:S01]  /*1adf0*/  FFMA.FTZ R13, -R133, R5, R35 ;  /* 0x00000005850d7223 */ /* 0x002fe20000010123 */
[----:B------:R-:W-:-:S06]  /*1ae00*/  MOV R4, R3 ;  /* 0x0000000300047202 */ /* 0x000fcc0000000f00 */
[----:B------:R-:W1:Y:S01]  /*1ae10*/  MUFU.TANH R7, R26 ;  /* 0x0000001a00077308 */ /* 0x000e620000002400 */
[----:B------:R-:W-:Y:S01]  /*1ae20*/  IMAD.MOV.U32 R3, RZ, RZ, R2 ;  /* 0x000000ffff037224 */ /* 0x000fe200078e0002 */
[----:B------:R-:W-:Y:S01]  /*1ae30*/  IABS R2, R10 ;  /* 0x0000000a00027213 */ /* 0x000fe20000000000 */
[----:B------:R-:W-:Y:S01]  /*1ae40*/  IMAD.MOV.U32 R5, RZ, RZ, R0 ;  /* 0x000000ffff057224 */ /* 0x000fe200078e0000 */
[----:B------:R-:W-:Y:S02]  /*1ae50*/  IABS R0, R9 ;  /* 0x0000000900007213 */ /* 0x000fe40000000000 */
[----:B------:R-:W-:Y:S02]  /*1ae60*/  I2FP.F32.S32 R2, R2 ;  /* 0x0000000200027245 */ /* 0x000fe40000201400 */
[----:B------:R5:W-:Y:S01]  /*1ae70*/  MUFU.TANH R34, R6 ;  /* 0x0000000600227308 */ /* 0x000be20000002400 */
[----:B------:R-:W-:Y:S02]  /*1ae80*/  I2FP.F32.S32 R0, R0 ;  /* 0x0000000000007245 */ /* 0x000fe40000201400 */
[----:B------:R-:W-:Y:S01]  /*1ae90*/  I2FP.F32.S32 R4, R4 ;  /* 0x0000000400047245 */ /* 0x000fe20000201400 */
[C---:B----4-:R-:W-:Y:S01]  /*1aea0*/  FFMA.FTZ R8, -R133.reuse, R2, R37 ;  /* 0x0000000285087223 */ /* 0x050fe20000010125 */
[----:B------:R-:W-:Y:S01]  /*1aeb0*/  IABS R2, R21 ;  /* 0x0000001500027213 */ /* 0x000fe20000000000 */
[C---:B--2---:R-:W-:Y:S01]  /*1aec0*/  FFMA.FTZ R9, -R133.reuse, R0, R36 ;  /* 0x0000000085097223 */ /* 0x044fe20000010124 */
[----:B------:R-:W-:Y:S01]  /*1aed0*/  IABS R0, R20 ;  /* 0x0000001400007213 */ /* 0x000fe20000000000 */
[----:B------:R-:W2:Y:S01]  /*1aee0*/  MUFU.TANH R38, R55 ;  /* 0x0000003700267308 */ /* 0x000ea20000002400 */
[----:B------:R-:W-:Y:S01]  /*1aef0*/  FFMA.FTZ R12, -R133, R4, R27 ;  /* 0x00000004850c7223 */ /* 0x000fe2000001011b */
[----:B------:R-:W-:-:S02]  /*1af00*/  IABS R4, R19 ;  /* 0x0000001300047213 */ /* 0x000fc40000000000 */
[----:B-----5:R-:W-:Y:S02]  /*1af10*/  I2FP.F32.S32 R6, R3 ;  /* 0x0000000300067245 */ /* 0x020fe40000201400 */
[----:B------:R-:W-:Y:S02]  /*1af20*/  I2FP.F32.S32 R3, R5 ;  /* 0x0000000500037245 */ /* 0x000fe40000201400 */
[----:B------:R-:W4:Y:S01]  /*1af30*/  MUFU.TANH R16, R28 ;  /* 0x0000001c00107308 */ /* 0x000f220000002400 */
[C---:B---3--:R-:W-:Y:S02]  /*1af40*/  FFMA.FTZ R11, -R133.reuse, R6, R11 ;  /* 0x00000006850b7223 */ /* 0x048fe4000001010b */
[----:B-1----:R-:W-:Y:S01]  /*1af50*/  FFMA.FTZ R10, -R133, R3, R7 ;  /* 0x00000003850a7223 */ /* 0x002fe20000010107 */
[----:B------:R-:W-:-:S04]  /*1af60*/  IABS R3, R22 ;  /* 0x0000001600037213 */ /* 0x000fc80000000000 */
[----:B------:R-:W1:Y:S01]  /*1af70*/  MUFU.TANH R15, R32 ;  /* 0x00000020000f7308 */ /* 0x000e620000002400 */
[----:B------:R-:W-:Y:S02]  /*1af80*/  IABS R6, R18 ;  /* 0x0000001200067213 */ /* 0x000fe40000000000 */
[----:B------:R-:W-:-:S05]  /*1af90*/  MOV R5, R2 ;  /* 0x0000000200057202 */ /* 0x000fca0000000f00 */
[----:B------:R-:W3:Y:S01]  /*1afa0*/  MUFU.TANH R14, R33 ;  /* 0x00000021000e7308 */ /* 0x000ee20000002400 */
[----:B------:R-:W-:Y:S01]  /*1afb0*/  IMAD.MOV.U32 R2, RZ, RZ, R0 ;  /* 0x000000ffff027224 */ /* 0x000fe200078e0000 */
[----:B------:R-:W-:Y:S01]  /*1afc0*/  FSEL R192, R13, -INF , !P5 ;  /* 0xff8000000dc07808 */ /* 0x000fe20006800000 */
[----:B------:R-:W-:Y:S01]  /*1afd0*/  IMAD.MOV.U32 R7, RZ, RZ, R3 ;  /* 0x000000ffff077224 */ /* 0x000fe200078e0003 */
[----:B------:R-:W-:Y:S01]  /*1afe0*/  FSEL R195, R8, -INF , !P5 ;  /* 0xff80000008c37808 */ /* 0x000fe20006800000 */
[----:B------:R-:W-:Y:S01]  /*1aff0*/  IMAD.MOV.U32 R0, RZ, RZ, R4 ;  /* 0x000000ffff007224 */ /* 0x000fe200078e0004 */
[----:B------:R-:W-:Y:S01]  /*1b000*/  ISETP.GE.AND P5, PT, R105, 0x2, PT ;  /* 0x000000026900780c */ /* 0x000fe20003fa6270 */
[----:B------:R-:W-:Y:S01]  /*1b010*/  IMAD.MOV.U32 R3, RZ, RZ, R6 ;  /* 0x000000ffff037224 */ /* 0x000fe200078e0006 */
[----:B------:R-:W-:Y:S02]  /*1b020*/  I2FP.F32.S32 R4, R2 ;  /* 0x0000000200047245 */ /* 0x000fe40000201400 */
[----:B------:R-:W-:-:S02]  /*1b030*/  I2FP.F32.S32 R2, R0 ;  /* 0x0000000000027245 */ /* 0x000fc40000201400 */
[----:B------:R-:W-:Y:S02]  /*1b040*/  I2FP.F32.S32 R7, R7 ;  /* 0x0000000700077245 */ /* 0x000fe40000201400 */
[----:B------:R-:W-:Y:S02]  /*1b050*/  I2FP.F32.S32 R5, R5 ;  /* 0x0000000500057245 */ /* 0x000fe40000201400 */
[----:B------:R-:W-:Y:S01]  /*1b060*/  I2FP.F32.S32 R0, R3 ;  /* 0x0000000300007245 */ /* 0x000fe20000201400 */
[C---:B--2---:R-:W-:Y:S01]  /*1b070*/  FFMA.FTZ R7, -R133.reuse, R7, R38 ;  /* 0x0000000785077223 */ /* 0x044fe20000010126 */
[C---:B----4-:R-:W-:Y:S01]  /*1b080*/  FFMA.FTZ R4, -R133.reuse, R4, R16 ;  /* 0x0000000485047223 */ /* 0x050fe20000010110 */
[C---:B------:R-:W-:Y:S01]  /*1b090*/  FFMA.FTZ R5, -R133.reuse, R5, R34 ;  /* 0x0000000585057223 */ /* 0x040fe20000010122 */
[C---:B-1----:R-:W-:Y:S01]  /*1b0a0*/  FFMA.FTZ R2, -R133.reuse, R2, R15 ;  /* 0x0000000285027223 */ /* 0x042fe2000001010f */
[----:B---3--:R-:W-:Y:S01]  /*1b0b0*/  FFMA.FTZ R0, -R133, R0, R14 ;  /* 0x0000000085007223 */ /* 0x008fe2000001010e */
[----:B------:R-:W-:Y:S01]  /*1b0c0*/  BSSY B1, `(.L_x_5173) ;  /* 0x00000e1000017945 */ /* 0x000fe20003800000 */
[C---:B------:R-:W-:Y:S01]  /*1b0d0*/  IADD3 R238, R223.reuse, 0x800, RZ ;  /* 0x00000800dfee7810 */ /* 0x040fe20007ffe0ff */
[C---:B------:R-:W-:Y:S01]  /*1b0e0*/  VIADD R237, R223.reuse, 0x1000 ;  /* 0x00001000dfed7836 */ /* 0x040fe20000000000 */
[C---:B------:R-:W-:Y:S01]  /*1b0f0*/  IADD3 R234, R223.reuse, 0x2800, RZ ;  /* 0x00002800dfea7810 */ /* 0x040fe20007ffe0ff */
[C---:B------:R-:W-:Y:S01]  /*1b100*/  VIADD R236, R223.reuse, 0x1800 ;  /* 0x00001800dfec7836 */ /* 0x040fe20000000000 */
[C---:B------:R-:W-:Y:S01]  /*1b110*/  IADD3 R230, R223.reuse, 0x4800, RZ ;  /* 0x00004800dfe67810 */ /* 0x040fe20007ffe0ff */
[C---:B------:R-:W-:Y:S01]  /*1b120*/  VIADD R235, R223.reuse, 0x2000 ;  /* 0x00002000dfeb7836 */ /* 0x040fe20000000000 */
[C---:B------:R-:W-:Y:S01]  /*1b130*/  IADD3 R226, R223.reuse, 0x6800, RZ ;  /* 0x00006800dfe27810 */ /* 0x040fe20007ffe0ff */
[----:B------:R-:W-:Y:S01]  /*1b140*/  VIADD R233, R223, 0x3000 ;  /* 0x00003000dfe97836 */ /* 0x000fe20000000000 */
[----:B------:R-:W-:Y:S01]  /*1b150*/  FSEL R193, R25, -INF , !P6 ;  /* 0xff80000019c17808 */ /* 0x000fe20007000000 */
[----:B------:R-:W-:Y:S01]  /*1b160*/  VIADD R232, R223, 0x3800 ;  /* 0x00003800dfe87836 */ /* 0x000fe20000000000 */
[----:B------:R-:W-:Y:S01]  /*1b170*/  FSEL R209, R9, -INF , !P6 ;  /* 0xff80000009d17808 */ /* 0x000fe20007000000 */
[C---:B------:R-:W-:Y:S01]  /*1b180*/  VIADD R231, R223.reuse, 0x4000 ;  /* 0x00004000dfe77836 */ /* 0x040fe20000000000 */
        /* <DEDUP_REMOVED lines=81> */
.L_x_5176:
[----:B------:R-:W2:Y:S02]  /*1b6a0*/  LD.E R2, desc[UR6][R30.64+0x38] ;  /* 0x000038061e027980 */ /* 0x000ea4000c101900 */
[----:B--2---:R-:W-:-:S04]  /*1b6b0*/  LEA R2, -R2, RZ, 0x6 ;  /* 0x000000ff02027211 */ /* 0x004fc800078e31ff */
[----:B------:R-:W-:Y:S02]  /*1b6c0*/  SHF.R.S32.HI R3, RZ, 0x1f, R2 ;  /* 0x0000001fff037819 */ /* 0x000fe40000011402 */
.L_x_5177:
[----:B------:R-:W-:Y:S05]  /*1b6d0*/  BSYNC B0 ;  /* 0x0000000000007941 */ /* 0x000fea0003800000 */
.L_x_5175:
        /* <DEDUP_REMOVED lines=9> */
[-C--:B------:R-:W-:Y:S02]  /*1b770*/  @P3 LEA.HI.X R35, R0, R161.reuse, R6, 0x1, P1 ;  /* 0x000000a100233211 */ /* 0x080fe400008f0c06 */
        /* <DEDUP_REMOVED lines=117> */
.L_x_5174:
[----:B------:R-:W-:Y:S05]  /*1bed0*/  BSYNC B1 ;  /* 0x0000000000017941 */ /* 0x000fea0003800000 */
.L_x_5173:
[----:B------:R2:W3:Y:S01]  /*1bee0*/  LD.E R0, desc[UR6][R30.64+0xdc] ;  /* 0x0000dc061e007980 */ /* 0x0004e2000c101900 */
[----:B------:R-:W-:-:S03]  /*1bef0*/  FMNMX.FTZ R2, R44, R43, !PT ;  /* 0x0000002b2c027209 */ /* 0x000fc60007810000 */
[----:B------:R-:W-:Y:S01]  /*1bf00*/  STL [R1+0x40], R223 ;  /* 0x000040df01007387 */ /* 0x000fe20000100800 */
[----:B------:R-:W-:-:S03]  /*1bf10*/  FMNMX.FTZ R2, R40, R2, !PT ;  /* 0x0000000228027209 */ /* 0x000fc60007810000 */
[----:B------:R-:W-:Y:S01]  /*1bf20*/  STL [R1+0x3c], R222 ;  /* 0x00003cde01007387 */ /* 0x000fe20000100800 */
[----:B------:R-:W-:-:S03]  /*1bf30*/  FMNMX.FTZ R2, R39, R2, !PT ;  /* 0x0000000227027209 */ /* 0x000fc60007810000 */
[----:B------:R-:W-:Y:S01]  /*1bf40*/  STL [R1+0x38], R221 ;  /* 0x000038dd01007387 */ /* 0x000fe20000100800 */
[----:B------:R-:W-:-:S03]  /*1bf50*/  FMNMX.FTZ R2, R64, R2, !PT ;  /* 0x0000000240027209 */ /* 0x000fc60007810000 */
[----:B------:R-:W-:Y:S01]  /*1bf60*/  STL [R1+0x34], R220 ;  /* 0x000034dc01007387 */ /* 0x000fe20000100800 */
[----:B------:R-:W-:Y:S02]  /*1bf70*/  FMNMX.FTZ R3, R100, R2, !PT ;  /* 0x0000000264037209 */ /* 0x000fe40007810000 */
[----:B------:R-:W-:Y:S01]  /*1bf80*/  FMNMX.FTZ R2, R45, R49, !PT ;  /* 0x000000312d027209 */ /* 0x000fe20007810000 */
[----:B------:R4:W-:Y:S01]  /*1bf90*/  STL [R1+0x30], R219 ;  /* 0x000030db01007387 */ /* 0x0009e20000100800 */
[----:B------:R-:W-:Y:S02]  /*1bfa0*/  FMNMX.FTZ R3, R120, R3, !PT ;  /* 0x0000000378037209 */ /* 0x000fe40007810000 */
[----:B------:R-:W-:Y:S01]  /*1bfb0*/  FMNMX.FTZ R2, R41, R2, !PT ;  /* 0x0000000229027209 */ /* 0x000fe20007810000 */
[----:B------:R-:W-:Y:S01]  /*1bfc0*/  STL [R1+0x2c], R218 ;  /* 0x00002cda01007387 */ /* 0x000fe20000100800 */
[----:B------:R-:W-:Y:S02]  /*1bfd0*/  FMNMX.FTZ R135, R124, R3, !PT ;  /* 0x000000037c877209 */ /* 0x000fe40007810000 */
[----:B------:R-:W-:Y:S01]  /*1bfe0*/  FMNMX.FTZ R2, R42, R2, !PT ;  /* 0x000000022a027209 */ /* 0x000fe20007810000 */
[----:B------:R-:W-:Y:S01]  /*1bff0*/  STL [R1+0x28], R217 ;  /* 0x000028d901007387 */ /* 0x000fe20000100800 */
[----:B------:R-:W-:-:S02]  /*1c000*/  FMNMX.FTZ R135, R211, R135, !PT ;  /* 0x00000087d3877209 */ /* 0x000fc40007810000 */
[----:B------:R-:W-:Y:S01]  /*1c010*/  FMNMX.FTZ R2, R125, R2, !PT ;  /* 0x000000027d027209 */ /* 0x000fe20007810000 */
[----:B------:R-:W-:Y:S01]  /*1c020*/  STL [R1+0x24], R212 ;  /* 0x000024d401007387 */ /* 0x000fe20000100800 */
[----:B------:R-:W-:Y:S02]  /*1c030*/  FMNMX.FTZ R135, R192, R135, !PT ;  /* 0x00000087c0877209 */ /* 0x000fe40007810000 */
[----:B------:R-:W-:Y:S01]  /*1c040*/  FMNMX.FTZ R2, R128, R2, !PT ;  /* 0x0000000280027209 */ /* 0x000fe20007810000 */
[----:B------:R-:W-:Y:S01]  /*1c050*/  STL [R1+0x20], R208 ;  /* 0x000020d001007387 */ /* 0x000fe20000100800 */
[----:B------:R-:W-:Y:S02]  /*1c060*/  FMNMX.FTZ R135, R193, R135, !PT ;  /* 0x00000087c1877209 */ /* 0x000fe40007810000 */
[----:B------:R-:W-:Y:S01]  /*1c070*/  FMNMX.FTZ R2, R132, R2, !PT ;  /* 0x0000000284027209 */ /* 0x000fe20007810000 */
[----:B------:R-:W-:Y:S01]  /*1c080*/  STL [R1+0x1c], R133 ;  /* 0x00001c8501007387 */ /* 0x000fe20000100800 */
        /* <DEDUP_REMOVED lines=8> */
[----:B----4-:R-:W-:Y:S02]  /*1c110*/  MOV R219, R38 ;  /* 0x0000002600db7202 */ /* 0x010fe40000000f00 */
[----:B------:R-:W-:Y:S02]  /*1c120*/  FMNMX.FTZ R2, R210, R2, !PT ;  /* 0x00000002d2027209 */ /* 0x000fe40007810000 */
[----:B------:R-:W-:Y:S02]  /*1c130*/  FMNMX.FTZ R135, R150, R135, !PT ;  /* 0x0000008796877209 */ /* 0x000fe40007810000 */
[----:B------:R-:W-:-:S03]  /*1c140*/  FMNMX.FTZ R2, R219, R2, !PT ;  /* 0x00000002db027209 */ /* 0x000fc60007810000 */
[----:B-1----:R-:W1:Y:S01]  /*1c150*/  SHFL.BFLY PT, R4, R135, 0x2, 0x1f ;  /* 0x0c401f0087047f89 */ /* 0x002e6200000e0000 */
[----:B------:R-:W-:-:S04]  /*1c160*/  FMNMX.FTZ R2, R148, R2, !PT ;  /* 0x0000000294027209 */ /* 0x000fc80007810000 */
[----:B------:R-:W-:-:S04]  /*1c170*/  FMNMX.FTZ R2, R149, R2, !PT ;  /* 0x0000000295027209 */ /* 0x000fc80007810000 */
[----:B------:R-:W-:-:S05]  /*1c180*/  FMNMX.FTZ R2, R157, R2, !PT ;  /* 0x000000029d027209 */ /* 0x000fca0007810000 */
[----:B------:R-:W4:Y:S01]  /*1c190*/  SHFL.BFLY PT, R3, R2, 0x2, 0x1f ;  /* 0x0c401f0002037f89 */ /* 0x000f2200000e0000 */
[----:B-1----:R-:W-:-:S05]  /*1c1a0*/  FMNMX.FTZ R135, R135, R4, !PT ;  /* 0x0000000487877209 */ /* 0x002fca0007810000 */
[----:B------:R-:W1:Y:S01]  /*1c1b0*/  SHFL.BFLY PT, R4, R135, 0x1, 0x1f ;  /* 0x0c201f0087047f89 */ /* 0x000e6200000e0000 */
[----:B----4-:R-:W-:-:S05]  /*1c1c0*/  FMNMX.FTZ R2, R2, R3, !PT ;  /* 0x0000000302027209 */ /* 0x010fca0007810000 */
[----:B------:R-:W4:Y:S01]  /*1c1d0*/  SHFL.BFLY PT, R134, R2, 0x1, 0x1f ;  /* 0x0c201f0002867f89 */ /* 0x000f2200000e0000 */
[----:B-1----:R-:W-:-:S04]  /*1c1e0*/  FMNMX.FTZ R135, R135, R4, !PT ;  /* 0x0000000487877209 */ /* 0x002fc80007810000 */
[----:B------:R-:W-:Y:S02]  /*1c1f0*/  FSETP.NEU.FTZ.AND P0, PT, R135, -INF , PT ;  /* 0xff8000008700780b */ /* 0x000fe40003f1d000 */
[----:B----4-:R-:W-:Y:S02]  /*1c200*/  FMNMX.FTZ R134, R2, R134, !PT ;  /* 0x0000008602867209 */ /* 0x010fe40007810000 */
[----:B------:R-:W-:-:S05]  /*1c210*/  LEA R213, R47, UR4, 0x1 ;  /* 0x000000042fd57c11 */ /* 0x000fca000f8e08ff */
[----:B------:R-:W-:Y:S01]  /*1c220*/  IMAD R214, R48, 0x2, R213 ;  /* 0x0000000230d67824 */ /* 0x000fe200078e02d5 */
[C---:B------:R-:W-:Y:S01]  /*1c230*/  LEA R216, R46.reuse, R213, 0x1 ;  /* 0x000000d52ed87211 */ /* 0x040fe200078e08ff */
[----:B------:R-:W-:Y:S02]  /*1c240*/  LDSM.16.MT88.4 R16, [R213+0x12000] ;  /* 0x01200000d510783b */ /* 0x000fe40000004200 */
[----:B------:R-:W-:Y:S02]  /*1c250*/  IMAD R215, R46, 0x2, R214 ;  /* 0x000000022ed77824 */ /* 0x000fe400078e02d6 */
[----:B--2---:R-:W1:Y:S04]  /*1c260*/  LDSM.16.MT88.4 R28, [R214+0x10000] ;  /* 0x01000000d61c783b */ /* 0x004e680000004200 */
[----:B------:R-:W2:Y:S04]  /*1c270*/  LDSM.16.MT88.4 R8, [R216+0x12000] ;  /* 0x01200000d808783b */ /* 0x000ea80000004200 */
[----:B------:R-:W4:Y:S04]  /*1c280*/  LDSM.16.MT88.4 R20, [R215+0x10000] ;  /* 0x01000000d714783b */ /* 0x000f280000004200 */
[----:B------:R-:W-:Y:S04]  /*1c290*/  LDSM.16.MT88.4 R24, [R216+0x10000] ;  /* 0x01000000d818783b */ /* 0x000fe80000004200 */
[----:B------:R-:W-:Y:S04]  /*1c2a0*/  LDSM.16.MT88.4 R12, [R214+0x12000] ;  /* 0x01200000d60c783b */ /* 0x000fe80000004200 */
[----:B------:R-:W-:Y:S01]  /*1c2b0*/  LDSM.16.MT88.4 R32, [R215+0x12000] ;  /* 0x01200000d720783b */ /* 0x000fe20000004200 */
[----:B---3--:R-:W-:-:S05]  /*1c2c0*/  FMUL.FTZ R3, R0, R135 ;  /* 0x0000008700037220 */ /* 0x008fca0000410000 */
[----:B------:R-:W-:-:S05]  /*1c2d0*/  FSEL R3, R3, RZ, P0 ;  /* 0x000000ff03037208 */ /* 0x000fca0000000000 */
[-CC-:B------:R-:W-:Y:S01]  /*1c2e0*/  FFMA.FTZ R4, R44, R0.reuse, -R3.reuse ;  /* 0x000000002c047223 */ /* 0x180fe20000010803 */
[-CC-:B------:R-:W-:Y:S01]  /*1c2f0*/  FFMA.FTZ R2, R43, R0.reuse, -R3.reuse ;  /* 0x000000002b027223 */ /* 0x180fe20000010803 */
[----:B------:R-:W-:Y:S02]  /*1c300*/  FSETP.NEU.FTZ.AND P0, PT, R134, -INF , PT ;  /* 0xff8000008600780b */ /* 0x000fe40003f1d000 */
[----:B------:R3:W-:Y:S08]  /*1c310*/  MUFU.EX2 R218, R4 ;  /* 0x0000000400da7308 */ /* 0x0007f00000000800 */
[----:B------:R1:W-:Y:S01]  /*1c320*/  MUFU.EX2 R151, R2 ;  /* 0x0000000200977308 */ /* 0x0003e20000000800 */
[----:B---3--:R-:W-:-:S07]  /*1c330*/  FFMA.FTZ R4, R40, R0, -R3 ;  /* 0x0000000028047223 */ /* 0x008fce0000010803 */
[----:B------:R3:W-:Y:S01]  /*1c340*/  MUFU.EX2 R212, R4 ;  /* 0x0000000400d47308 */ /* 0x0007e20000000800 */
[----:B-1----:R-:W-:-:S05]  /*1c350*/  FMUL.FTZ R2, R0, R134 ;  /* 0x0000008600027220 */ /* 0x002fca0000410000 */
[----:B------:R-:W-:Y:S01]  /*1c360*/  FSEL R2, R2, RZ, P0 ;  /* 0x000000ff02027208 */ /* 0x000fe20000000000 */
[-C--:B---3--:R-:W-:Y:S02]  /*1c370*/  FFMA.FTZ R4, R39, R0.reuse, -R3 ;  /* 0x0000000027047223 */ /* 0x088fe40000010803 */
[----:B------:R-:W1:Y:S02]  /*1c380*/  LDSM.16.MT88.4 R36, [R213+0x10000] ;  /* 0x01000000d524783b */ /* 0x000e640000004200 */
[----:B------:R3:W2:Y:S02]  /*1c390*/  MUFU.EX2 R208, R4 ;  /* 0x0000000400d07308 */ /* 0x0006a40000000800 */
[--C-:B---3--:R-:W-:Y:S01]  /*1c3a0*/  FFMA.FTZ R4, R45, R0, -R2.reuse ;  /* 0x000000002d047223 */ /* 0x108fe20000010802 */
[----:B--2---:R-:W-:Y:S01]  /*1c3b0*/  F2FP.BF16.F32.PACK_AB R6, R208, R212 ;  /* 0x000000d4d006723e */ /* 0x004fe200000010ff */
[----:B------:R-:W-:Y:S04]  /*1c3c0*/  LDSM.16.MT88.4 R44, [R216+0x14000] ;  /* 0x01400000d82c783b */ /* 0x000fe80000004200 */
[----:B------:R2:W-:Y:S02]  /*1c3d0*/  MUFU.EX2 R217, R4 ;  /* 0x0000000400d97308 */ /* 0x0005e40000000800 */
[----:B--2---:R-:W-:-:S06]  /*1c3e0*/  FFMA.FTZ R4, R49, R0, -R2 ;  /* 0x0000000031047223 */ /* 0x004fcc0000010802 */
        /* <DEDUP_REMOVED lines=12> */
[C---:B------:R-:W-:Y:S06]  /*1c4b0*/  HMMA.16816.F32.BF16 R72, R4.reuse, R8, RZ ;  /* 0x000000080448723c */ /* 0x040fec00000418ff */
[----:B----4-:R-:W-:Y:S01]  /*1c4c0*/  HMMA.16816.F32.BF16 R84, R4, R20, RZ ;  /* 0x000000140454723c */ /* 0x010fe200000418ff */
[----:B------:R-:W-:-:S05]  /*1c4d0*/  FFMA.FTZ R8, R64, R0, -R3 ;  /* 0x0000000040087223 */ /* 0x000fca0000010803 */
[----:B------:R-:W-:Y:S01]  /*1c4e0*/  HMMA.16816.F32.BF16 R112, R4, R22, RZ ;  /* 0x000000160470723c */ /* 0x000fe200000418ff */
[----:B------:R-:W3:Y:S01]  /*1c4f0*/  LDSM.16.MT88.4 R20, [R215+0x14000] ;  /* 0x01400000d714783b */ /* 0x000ee20000004200 */
[----:B------:R4:W-:Y:S02]  /*1c500*/  MUFU.EX2 R158, R8 ;  /* 0x00000008009e7308 */ /* 0x0009e40000000800 */
[----:B----4-:R-:W-:-:S06]  /*1c510*/  FFMA.FTZ R8, R100, R0, -R3 ;  /* 0x0000000064087223 */ /* 0x010fcc0000010803 */
[----:B------:R4:W3:Y:S02]  /*1c520*/  MUFU.EX2 R165, R8 ;  /* 0x0000000800a57308 */ /* 0x0008e40000000800 */
[----:B----4-:R-:W-:-:S06]  /*1c530*/  FFMA.FTZ R8, R120, R0, -R3 ;  /* 0x0000000078087223 */ /* 0x010fcc0000010803 */
[----:B------:R4:W-:Y:S01]  /*1c540*/  MUFU.EX2 R164, R8 ;  /* 0x0000000800a47308 */ /* 0x0009e20000000800 */
[----:B-1----:R-:W-:Y:S01]  /*1c550*/  HMMA.16816.F32.BF16 R96, R4, R36, RZ ;  /* 0x000000240460723c */ /* 0x002fe200000418ff */
[----:B----4-:R-:W-:-:S06]  /*1c560*/  FFMA.FTZ R8, R124, R0, -R3 ;  /* 0x000000007c087223 */ /* 0x010fcc0000010803 */
[----:B------:R1:W-:Y:S01]  /*1c570*/  MUFU.EX2 R222, R8 ;  /* 0x0000000800de7308 */ /* 0x0003e20000000800 */
[C---:B------:R-:W-:Y:S01]  /*1c580*/  HMMA.16816.F32.BF16 R60, R4.reuse, R38, RZ ;  /* 0x00000026043c723c */ /* 0x040fe200000418ff */
[----:B------:R-:W4:Y:S05]  /*1c590*/  LDSM.16.MT88.4 R36, [R214+0x14000] ;  /* 0x01400000d624783b */ /* 0x000f2a0000004200 */
[----:B------:R-:W-:Y:S01]  /*1c5a0*/  HMMA.16816.F32.BF16 R88, R4, R24, RZ ;  /* 0x000000180458723c */ /* 0x000fe200000418ff */
[----:B-1----:R-:W-:-:S04]  /*1c5b0*/  FFMA.FTZ R8, R125, R0, -R2 ;  /* 0x000000007d087223 */ /* 0x002fc80000010802 */
[----:B------:R1:W-:Y:S01]  /*1c5c0*/  MUFU.EX2 R159, R8 ;  /* 0x00000008009f7308 */ /* 0x0003e20000000800 */
[C---:B------:R-:W-:Y:S01]  /*1c5d0*/  HMMA.16816.F32.BF16 R116, R4.reuse, R26, RZ ;  /* 0x0000001a0474723c */ /* 0x040fe200000418ff */
[----:B------:R-:W4:Y:S05]  /*1c5e0*/  LDSM.16.MT88.4 R24, [R214+0x16000] ;  /* 0x01600000d618783b */ /* 0x000f2a0000004200 */
[C---:B------:R-:W-:Y:S06]  /*1c5f0*/  HMMA.16816.F32.BF16 R80, R4.reuse, R16, RZ ;  /* 0x000000100450723c */ /* 0x040fec00000418ff */
[----:B------:R-:W-:Y:S01]  /*1c600*/  HMMA.16816.F32.BF16 R52, R4, R18, RZ ;  /* 0x000000120434723c */ /* 0x000fe200000418ff */
[----:B------:R-:W4:Y:S01]  /*1c610*/  LDSM.16.MT88.4 R16, [R216+0x16000] ;  /* 0x01600000d810783b */ /* 0x000f220000004200 */
[----:B-1----:R-:W-:-:S04]  /*1c620*/  FFMA.FTZ R8, R128, R0, -R2 ;  /* 0x0000000080087223 */ /* 0x002fc80000010802 */
[C---:B------:R-:W-:Y:S01]  /*1c630*/  HMMA.16816.F32.BF16 R76, R4.reuse, R12, RZ ;  /* 0x0000000c044c723c */ /* 0x040fe200000418ff */
[----:B------:R1:W4:Y:S05]  /*1c640*/  MUFU.EX2 R166, R8 ;  /* 0x0000000800a67308 */ /* 0x00032a0000000800 */
[C---:B------:R-:W-:Y:S01]  /*1c650*/  HMMA.16816.F32.BF16 R48, R4.reuse, R14, RZ ;  /* 0x0000000e0430723c */ /* 0x040fe200000418ff */
[----:B------:R-:W4:Y:S05]  /*1c660*/  LDSM.16.MT88.4 R12, [R215+0x16000] ;  /* 0x01600000d70c783b */ /* 0x000f2a0000004200 */
[----:B--2---:R-:W-:Y:S01]  /*1c670*/  HMMA.16816.F32.BF16 R136, R4, R28, RZ ;  /* 0x0000001c0488723c */ /* 0x004fe200000418ff */
[----:B-1----:R-:W-:-:S04]  /*1c680*/  FFMA.FTZ R8, R132, R0, -R2 ;  /* 0x0000000084087223 */ /* 0x002fc80000010802 */
[----:B------:R1:W-:Y:S01]  /*1c690*/  MUFU.EX2 R156, R8 ;  /* 0x00000008009c7308 */ /* 0x0003e20000000800 */
[C---:B---3--:R-:W-:Y:S06]  /*1c6a0*/  HMMA.16816.F32.BF16 R124, R4.reuse, R20, RZ ;  /* 0x00000014047c723c */ /* 0x048fec00000418ff */
[----:B------:R-:W-:Y:S01]  /*1c6b0*/  HMMA.16816.F32.BF16 R128, R4, R22, RZ ;  /* 0x000000160480723c */ /* 0x000fe200000418ff */
[----:B------:R-:W-:Y:S01]  /*1c6c0*/  LDSM.16.MT88.4 R20, [R214+0x10800] ;  /* 0x01080000d614783b */ /* 0x000fe20000004200 */
[----:B-1----:R-:W-:-:S04]  /*1c6d0*/  FFMA.FTZ R8, R140, R0, -R2 ;  /* 0x000000008c087223 */ /* 0x002fc80000010802 */
[C---:B------:R-:W-:Y:S01]  /*1c6e0*/  HMMA.16816.F32.BF16 R140, R4.reuse, R30, RZ ;  /* 0x0000001e048c723c */ /* 0x040fe200000418ff */
[----:B------:R-:W1:Y:S05]  /*1c6f0*/  LDSM.16.MT88.4 R28, [R216+0x10800] ;  /* 0x01080000d81c783b */ /* 0x000e6a0000004200 */
[C---:B------:R-:W-:Y:S01]  /*1c700*/  HMMA.16816.F32.BF16 R68, R4.reuse, R32, RZ ;  /* 0x000000200444723c */ /* 0x040fe200000418ff */
[----:B------:R2:W3:Y:S05]  /*1c710*/  MUFU.EX2 R221, R8 ;  /* 0x0000000800dd7308 */ /* 0x0004ea0000000800 */
[C---:B------:R-:W-:Y:S01]  /*1c720*/  HMMA.16816.F32.BF16 R104, R4.reuse, R34, RZ ;  /* 0x000000220468723c */ /* 0x040fe200000418ff */
[----:B------:R-:W1:Y:S05]  /*1c730*/  LDSM.16.MT88.4 R32, [R213+0x10800] ;  /* 0x01080000d520783b */ /* 0x000e6a0000004200 */
[C---:B------:R-:W-:Y:S06]  /*1c740*/  HMMA.16816.F32.BF16 R64, R4.reuse, R40, RZ ;  /* 0x000000280440723c */ /* 0x040fec00000418ff */
[C---:B----4-:R-:W-:Y:S06]  /*1c750*/  HMMA.16816.F32.BF16 R100, R4.reuse, R36, RZ ;  /* 0x000000240464723c */ /* 0x050fec00000418ff */
[C---:B------:R-:W-:Y:S06]  /*1c760*/  HMMA.16816.F32.BF16 R120, R4.reuse, R44, RZ ;  /* 0x0000002c0478723c */ /* 0x040fec00000418ff */
[C---:B------:R-:W-:Y:S01]  /*1c770*/  HMMA.16816.F32.BF16 R108, R4.reuse, R10, RZ ;  /* 0x0000000a046c723c */ /* 0x040fe200000418ff */
[----:B--2---:R-:W2:Y:S05]  /*1c780*/  LDSM.16.MT88.4 R8, [R213+0x12800] ;  /* 0x01280000d508783b */ /* 0x004eaa0000004200 */
        /* <DEDUP_REMOVED lines=9> */
[----:B------:R-:W4:Y:S06]  /*1c820*/  LDSM.16.MT88.4 R12, [R215+0x10800] ;  /* 0x01080000d70c783b */ /* 0x000f2c0000004200 */
[----:B------:R-:W-:-:S02]  /*1c830*/  F2FP.BF16.F32.PACK_AB R4, R165, R158 ;  /* 0x0000009ea504723e */ /* 0x000fc400000010ff */
[----:B------:R-:W-:Y:S02]  /*1c840*/  F2FP.BF16.F32.PACK_AB R5, R166, R159 ;  /* 0x0000009fa605723e */ /* 0x000fe400000010ff */
[----:B------:R-:W-:Y:S02]  /*1c850*/  F2FP.BF16.F32.PACK_AB R6, R222, R164 ;  /* 0x000000a4de06723e */ /* 0x000fe400000010ff */
[----:B---3--:R-:W-:-:S07]  /*1c860*/  F2FP.BF16.F32.PACK_AB R7, R221, R156 ;  /* 0x0000009cdd07723e */ /* 0x008fce00000010ff */
[C---:B-1----:R-:W-:Y:S06]  /*1c870*/  HMMA.16816.F32.BF16 R200, R4.reuse, R28, R88 ;  /* 0x0000001c04c8723c */ /* 0x042fec0000041858 */
[C---:B------:R-:W-:Y:S06]  /*1c880*/  HMMA.16816.F32.BF16 R28, R4.reuse, R30, R116 ;  /* 0x0000001e041c723c */ /* 0x040fec0000041874 */
[C---:B------:R-:W-:Y:S06]  /*1c890*/  HMMA.16816.F32.BF16 R16, R4.reuse, R22, R56 ;  /* 0x000000160410723c */ /* 0x040fec0000041838 */
[C---:B------:R-:W-:Y:S06]  /*1c8a0*/  HMMA.16816.F32.BF16 R168, R4.reuse, R32, R96 ;  /* 0x0000002004a8723c */ /* 0x040fec0000041860 */
[C---:B------:R-:W-:Y:S06]  /*1c8b0*/  HMMA.16816.F32.BF16 R96, R4.reuse, R34, R60 ;  /* 0x000000220460723c */ /* 0x040fec000004183c */
[----:B------:R-:W-:Y:S01]  /*1c8c0*/  HMMA.16816.F32.BF16 R204, R4, R20, R92 ;  /* 0x0000001404cc723c */ /* 0x000fe2000004185c */
[----:B------:R-:W1:Y:S01]  /*1c8d0*/  LDSM.16.MT88.4 R20, [R216+0x12800] ;  /* 0x01280000d814783b */ /* 0x000e620000004200 */
[----:B------:R-:W-:Y:S01]  /*1c8e0*/  MOV R61, R29 ;  /* 0x0000001d003d7202 */ /* 0x000fe20000000f00 */
[----:B------:R-:W-:Y:S01]  /*1c8f0*/  IMAD.MOV.U32 R60, RZ, RZ, R30 ;  /* 0x000000ffff3c7224 */ /* 0x000fe200078e001e */
[----:B------:R-:W-:Y:S01]  /*1c900*/  MOV R59, R31 ;  /* 0x0000001f003b7202 */ /* 0x000fe20000000f00 */
[----:B------:R-:W-:-:S02]  /*1c910*/  IMAD.MOV.U32 R58, RZ, RZ, R28 ;  /* 0x000000ffff3a7224 */ /* 0x000fc400078e001c */
[----:B------:R-:W3:Y:S01]  /*1c920*/  LDSM.16.MT88.4 R28, [R215+0x12800] ;  /* 0x01280000d71c783b */ /* 0x000ee20000004200 */
[----:B------:R-:W-:Y:S01]  /*1c930*/  MOV R57, R17 ;  /* 0x0000001100397202 */ /* 0x000fe20000000f00 */
[----:B------:R-:W-:Y:S01]  /*1c940*/  IMAD.MOV.U32 R56, RZ, RZ, R18 ;  /* 0x000000ffff387224 */ /* 0x000fe200078e0012 */
[----:B------:R-:W-:Y:S01]  /*1c950*/  MOV R35, R19 ;  /* 0x0000001300237202 */ /* 0x000fe20000000f00 */
[----:B------:R-:W-:Y:S02]  /*1c960*/  IMAD.MOV.U32 R34, RZ, RZ, R16 ;  /* 0x000000ffff227224 */ /* 0x000fe400078e0010 */
[----:B------:R-:W3:Y:S01]  /*1c970*/  LDSM.16.MT88.4 R16, [R214+0x12800] ;  /* 0x01280000d610783b */ /* 0x000ee20000004200 */
[----:B------:R-:W-:Y:S01]  /*1c980*/  MOV R27, R169 ;  /* 0x000000a9001b7202 */ /* 0x000fe20000000f00 */
[----:B------:R-:W-:Y:S01]  /*1c990*/  IMAD.MOV.U32 R26, RZ, RZ, R170 ;  /* 0x000000ffff1a7224 */ /* 0x000fe200078e00aa */
[----:B------:R-:W-:Y:S01]  /*1c9a0*/  MOV R25, R171 ;  /* 0x000000ab00197202 */ /* 0x000fe20000000f00 */
[----:B------:R-:W-:Y:S01]  /*1c9b0*/  IMAD.MOV.U32 R24, RZ, RZ, R168 ;  /* 0x000000ffff187224 */ /* 0x000fe200078e00a8 */
[C---:B--2---:R-:W-:Y:S06]  /*1c9c0*/  HMMA.16816.F32.BF16 R176, R4.reuse, R8, R80 ;  /* 0x0000000804b0723c */ /* 0x044fec0000041850 */
[----:B------:R-:W-:Y:S01]  /*1c9d0*/  HMMA.16816.F32.BF16 R168, R4, R10, R52 ;  /* 0x0000000a04a8723c */ /* 0x000fe20000041834 */
[----:B------:R-:W2:Y:S01]  /*1c9e0*/  LDSM.16.MT88.4 R8, [R214+0x14800] ;  /* 0x01480000d608783b */ /* 0x000ea20000004200 */
[----:B------:R-:W-:-:S04]  /*1c9f0*/  MOV R91, R166 ;  /* 0x000000a6005b7202 */ /* 0x000fc80000000f00 */
[C---:B----4-:R-:W-:Y:S01]  /*1ca00*/  HMMA.16816.F32.BF16 R180, R4.reuse, R14, R112 ;  /* 0x0000000e04b4723c */ /* 0x050fe20000041870 */
[----:B------:R-:W-:Y:S01]  /*1ca10*/  IMAD.MOV.U32 R90, RZ, RZ, R165 ;  /* 0x000000ffff5a7224 */ /* 0x000fe200078e00a5 */
[----:B------:R-:W-:Y:S01]  /*1ca20*/  MOV R89, R164 ;  /* 0x000000a400597202 */ /* 0x000fe20000000f00 */
[----:B------:R-:W-:Y:S01]  /*1ca30*/  IMAD.MOV.U32 R88, RZ, RZ, R159 ;  /* 0x000000ffff587224 */ /* 0x000fe200078e009f */
[----:B------:R-:W-:Y:S01]  /*1ca40*/  MOV R83, R158 ;  /* 0x0000009e00537202 */ /* 0x000fe20000000f00 */
[----:B------:R-:W-:Y:S01]  /*1ca50*/  IMAD.MOV.U32 R33, RZ, RZ, R157 ;  /* 0x000000ffff217224 */ /* 0x000fe200078e009d */
[----:B------:R-:W-:Y:S01]  /*1ca60*/  MOV R32, R156 ;  /* 0x0000009c00207202 */ /* 0x000fe20000000f00 */
[----:B-1----:R-:W-:Y:S01]  /*1ca70*/  HMMA.16816.F32.BF16 R116, R4, R22, R108 ;  /* 0x000000160474723c */ /* 0x002fe2000004186c */
[----:B------:R-:W-:-:S05]  /*1ca80*/  IMAD.MOV.U32 R93, RZ, RZ, R27 ;  /* 0x000000ffff5d7224 */ /* 0x000fca00078e001b */
[----:B---3--:R-:W-:Y:S01]  /*1ca90*/  HMMA.16816.F32.BF16 R112, R4, R28, R68 ;  /* 0x0000001c0470723c */ /* 0x008fe20000041844 */
[----:B------:R-:W-:-:S05]  /*1caa0*/  MOV R94, R26 ;  /* 0x0000001a005e7202 */ /* 0x000fca0000000f00 */
[C---:B------:R-:W-:Y:S01]  /*1cab0*/  HMMA.16816.F32.BF16 R108, R4.reuse, R30, R104 ;  /* 0x0000001e046c723c */ /* 0x040fe20000041868 */
[----:B------:R-:W1:Y:S01]  /*1cac0*/  LDSM.16.MT88.4 R28, [R213+0x16800] ;  /* 0x01680000d51c783b */ /* 0x000e620000004200 */
[----:B------:R-:W-:Y:S01]  /*1cad0*/  IMAD.MOV.U32 R95, RZ, RZ, R25 ;  /* 0x000000ffff5f7224 */ /* 0x000fe200078e0019 */
[----:B------:R-:W-:Y:S02]  /*1cae0*/  MOV R92, R24 ;  /* 0x00000018005c7202 */ /* 0x000fe40000000f00 */
[----:B------:R-:W-:Y:S01]  /*1caf0*/  LDSM.16.MT88.4 R24, [R215+0x14800] ;  /* 0x01480000d718783b */ /* 0x000fe20000004200 */
[C---:B------:R-:W-:Y:S06]  /*1cb00*/  HMMA.16816.F32.BF16 R164, R4.reuse, R16, R76 ;  /* 0x0000001004a4723c */ /* 0x040fec000004184c */
[----:B------:R-:W-:Y:S01]  /*1cb10*/  HMMA.16816.F32.BF16 R156, R4, R18, R48 ;  /* 0x00000012049c723c */ /* 0x000fe20000041830 */
[----:B------:R-:W3:Y:S01]  /*1cb20*/  LDSM.16.MT88.4 R16, [R216+0x14800] ;  /* 0x01480000d810783b */ /* 0x000ee20000004200 */
[----:B------:R-:W-:Y:S01]  /*1cb30*/  IMAD.MOV.U32 R132, RZ, RZ, R151 ;  /* 0x000000ffff847224 */ /* 0x000fe200078e0097 */
[----:B------:R-:W-:Y:S01]  /*1cb40*/  MOV R78, R150 ;  /* 0x00000096004e7202 */ /* 0x000fe20000000f00 */
[----:B------:R-:W-:Y:S01]  /*1cb50*/  IMAD.MOV.U32 R77, RZ, RZ, R149 ;  /* 0x000000ffff4d7224 */ /* 0x000fe200078e0095 */
[----:B------:R-:W-:-:S02]  /*1cb60*/  MOV R76, R148 ;  /* 0x00000094004c7202 */ /* 0x000fc40000000f00 */
[C---:B------:R-:W-:Y:S06]  /*1cb70*/  HMMA.16816.F32.BF16 R148, R4.reuse, R20, R72 ;  /* 0x000000140494723c */ /* 0x040fec0000041848 */
[C---:B------:R-:W-:Y:S01]  /*1cb80*/  HMMA.16816.F32.BF16 R196, R4.reuse, R12, R84 ;  /* 0x0000000c04c4723c */ /* 0x040fe20000041854 */
[----:B------:R-:W4:Y:S01]  /*1cb90*/  LDSM.16.MT88.4 R12, [R213+0x14800] ;  /* 0x01480000d50c783b */ /* 0x000f220000004200 */
[----:B------:R-:W-:Y:S01]  /*1cba0*/  IMAD.MOV.U32 R82, RZ, RZ, R35 ;  /* 0x000000ffff527224 */ /* 0x000fe200078e0023 */
[----:B------:R-:W-:Y:S01]  /*1cbb0*/  MOV R79, R34 ;  /* 0x00000022004f7202 */ /* 0x000fe20000000f00 */
[----:B------:R-:W-:Y:S01]  /*1cbc0*/  IMAD.MOV.U32 R80, RZ, RZ, R57 ;  /* 0x000000ffff507224 */ /* 0x000fe200078e0039 */
[----:B------:R-:W-:Y:S01]  /*1cbd0*/  MOV R81, R56 ;  /* 0x0000003800517202 */ /* 0x000fe20000000f00 */
[----:B--2---:R-:W-:Y:S01]  /*1cbe0*/  HMMA.16816.F32.BF16 R72, R4, R8, R100 ;  /* 0x000000080448723c */ /* 0x004fe20000041864 */
[----:B------:R-:W-:Y:S06]  /*1cbf0*/  LDSM.16.MT88.4 R20, [R214+0x16800] ;  /* 0x01680000d614783b */ /* 0x000fec0000004200 */
[----:B------:R-:W-:Y:S01]  /*1cc00*/  FFMA.FTZ R8, R211, R0, -R3 ;  /* 0x00000000d3087223 */ /* 0x000fe20000010803 */
[----:B------:R-:W-:-:S03]  /*1cc10*/  MOV R102, R220 ;  /* 0x000000dc00667202 */ /* 0x000fc60000000f00 */
[----:B------:R2:W-:Y:S01]  /*1cc20*/  MUFU.EX2 R220, R8 ;  /* 0x0000000800dc7308 */ /* 0x0005e20000000800 */
[----:B------:R-:W-:Y:S01]  /*1cc30*/  IMAD.MOV.U32 R101, RZ, RZ, R219 ;  /* 0x000000ffff657224 */ /* 0x000fe200078e00db */
[----:B------:R-:W-:Y:S01]  /*1cc40*/  MOV R100, R33 ;  /* 0x0000002100647202 */ /* 0x000fe20000000f00 */
[----:B------:R-:W-:Y:S02]  /*1cc50*/  IMAD.MOV.U32 R9, RZ, RZ, R32 ;  /* 0x000000ffff097224 */ /* 0x000fe400078e0020 */
[----:B------:R-:W4:Y:S01]  /*1cc60*/  LDSM.16.MT88.4 R32, [R216+0x16800] ;  /* 0x01680000d820783b */ /* 0x000f220000004200 */
[----:B--2---:R-:W-:-:S04]  /*1cc70*/  FFMA.FTZ R8, R192, R0, -R3 ;  /* 0x00000000c0087223 */ /* 0x004fc80000010803 */
[----:B------:R2:W-:Y:S01]  /*1cc80*/  MUFU.EX2 R219, R8 ;  /* 0x0000000800db7308 */ /* 0x0005e20000000800 */
[----:B------:R-:W-:Y:S01]  /*1cc90*/  IMAD.MOV.U32 R103, RZ, RZ, R223 ;  /* 0x000000ffff677224 */ /* 0x000fe200078e00df */
[----:B------:R-:W-:Y:S01]  /*1cca0*/  HMMA.16816.F32.BF16 R52, R4, R10, R36 ;  /* 0x0000000a0434723c */ /* 0x000fe20000041824 */
[----:B--2---:R-:W-:-:S05]  /*1ccb0*/  FFMA.FTZ R8, R193, R0, -R3 ;  /* 0x00000000c1087223 */ /* 0x004fca0000010803 */
[----:B------:R2:W-:Y:S01]  /*1ccc0*/  MUFU.EX2 R211, R8 ;  /* 0x0000000800d37308 */ /* 0x0005e20000000800 */
[----:B------:R-:W-:Y:S01]  /*1ccd0*/  IMAD.MOV.U32 R85, RZ, RZ, R61 ;  /* 0x000000ffff557224 */ /* 0x000fe200078e003d */
[----:B------:R-:W-:Y:S02]  /*1cce0*/  MOV R86, R60 ;  /* 0x0000003c00567202 */ /* 0x000fe40000000f00 */
[----:B-1----:R-:W-:Y:S01]  /*1ccf0*/  HMMA.16816.F32.BF16 R60, R4, R28, R136 ;  /* 0x0000001c043c723c */ /* 0x002fe20000041888 */
[----:B--2---:R-:W-:-:S04]  /*1cd00*/  FFMA.FTZ R8, R194, R0, -R3 ;  /* 0x00000000c2087223 */ /* 0x004fc80000010803 */
[----:B------:R1:W-:Y:S01]  /*1cd10*/  MUFU.EX2 R223, R8 ;  /* 0x0000000800df7308 */ /* 0x0003e20000000800 */
[----:B---3--:R-:W-:Y:S01]  /*1cd20*/  HMMA.16816.F32.BF16 R48, R4, R18, R44 ;  /* 0x000000120430723c */ /* 0x008fe2000004182c */
[----:B-1----:R-:W-:-:S06]  /*1cd30*/  FFMA.FTZ R8, R240, R0, -R2 ;  /* 0x00000000f0087223 */ /* 0x002fcc0000010802 */
[----:B------:R1:W-:Y:S01]  /*1cd40*/  MUFU.EX2 R39, R8 ;  /* 0x0000000800277308 */ /* 0x0003e20000000800 */
[----:B------:R-:W-:Y:S01]  /*1cd50*/  HMMA.16816.F32.BF16 R44, R4, R26, R128 ;  /* 0x0000001a042c723c */ /* 0x000fe20000041880 */
[----:B------:R-:W-:Y:S02]  /*1cd60*/  IMAD.MOV.U32 R87, RZ, RZ, R59 ;  /* 0x000000ffff577224 */ /* 0x000fe400078e003b */
[----:B-1----:R-:W-:-:S04]  /*1cd70*/  FFMA.FTZ R8, R195, R0, -R2 ;  /* 0x00000000c3087223 */ /* 0x002fc80000010802 */
[----:B------:R1:W-:Y:S01]  /*1cd80*/  MUFU.EX2 R136, R8 ;  /* 0x0000000800887308 */ /* 0x0003e20000000800 */
[----:B------:R-:W-:Y:S01]  /*1cd90*/  MOV R84, R58 ;  /* 0x0000003a00547202 */ /* 0x000fe20000000f00 */
[----:B----4-:R-:W-:Y:S01]  /*1cda0*/  HMMA.16816.F32.BF16 R104, R4, R12, R64 ;  /* 0x0000000c0468723c */ /* 0x010fe20000041840 */
[----:B-1----:R-:W-:-:S05]  /*1cdb0*/  FFMA.FTZ R8, R209, R0, -R2 ;  /* 0x00000000d1087223 */ /* 0x002fca0000010802 */
[----:B------:R1:W-:Y:S01]  /*1cdc0*/  MUFU.EX2 R128, R8 ;  /* 0x0000000800807308 */ /* 0x0003e20000000800 */
[----:B------:R-:W-:Y:S01]  /*1cdd0*/  HMMA.16816.F32.BF16 R56, R4, R14, R40 ;  /* 0x0000000e0438723c */ /* 0x000fe20000041828 */
[----:B------:R-:W2:Y:S01]  /*1cde0*/  LDSM.16.MT88.4 R12, [R215+0x16800] ;  /* 0x01680000d70c783b */ /* 0x000ea20000004200 */
[----:B-1----:R-:W-:-:S05]  /*1cdf0*/  FFMA.FTZ R8, R210, R0, -R2 ;  /* 0x00000000d2087223 */ /* 0x002fca0000010802 */
[----:B------:R-:W1:Y:S01]  /*1ce00*/  MUFU.EX2 R28, R8 ;  /* 0x00000008001c7308 */ /* 0x000e620000000800 */
[C---:B------:R-:W-:Y:S01]  /*1ce10*/  HMMA.16816.F32.BF16 R64, R4.reuse, R24, R124 ;  /* 0x000000180440723c */ /* 0x040fe2000004187c */
[----:B------:R-:W-:Y:S01]  /*1ce20*/  IMAD.MOV.U32 R193, RZ, RZ, R78 ;  /* 0x000000ffffc17224 */ /* 0x000fe200078e004e */
[----:B------:R-:W-:Y:S01]  /*1ce30*/  MOV R10, R101 ;  /* 0x00000065000a7202 */ /* 0x000fe20000000f00 */
[----:B------:R-:W-:Y:S01]  /*1ce40*/  IMAD.MOV.U32 R11, RZ, RZ, R100 ;  /* 0x000000ffff0b7224 */ /* 0x000fe200078e0064 */
[----:B------:R-:W-:Y:S01]  /*1ce50*/  MOV R100, R79 ;  /* 0x0000004f00647202 */ /* 0x000fe20000000f00 */
[----:B------:R-:W3:Y:S02]  /*1ce60*/  LDSM.16.MT88.4 R24, [R213+0x11000] ;  /* 0x01100000d518783b */ /* 0x000ee40000004200 */
[----:B------:R-:W-:Y:S01]  /*1ce70*/  MOV R124, R77 ;  /* 0x0000004d007c7202 */ /* 0x000fe20000000f00 */
[----:B------:R-:W-:Y:S01]  /*1ce80*/  IMAD.MOV.U32 R127, RZ, RZ, R102 ;  /* 0x000000ffff7f7224 */ /* 0x000fe200078e0066 */
[----:B------:R-:W-:Y:S01]  /*1ce90*/  MOV R126, R103 ;  /* 0x00000067007e7202 */ /* 0x000fe20000000f00 */
[----:B------:R-:W-:Y:S01]  /*1cea0*/  IMAD.MOV.U32 R125, RZ, RZ, R76 ;  /* 0x000000ffff7d7224 */ /* 0x000fe200078e004c */
[C---:B------:R-:W-:Y:S01]  /*1ceb0*/  HMMA.16816.F32.BF16 R68, R4.reuse, R16, R120 ;  /* 0x000000100444723c */ /* 0x040fe20000041878 */
[----:B------:R-:W-:Y:S01]  /*1cec0*/  IMAD.MOV.U32 R129, RZ, RZ, R193 ;  /* 0x000000ffff817224 */ /* 0x000fe200078e00c1 */
[----:B------:R-:W-:Y:S01]  /*1ced0*/  MOV R130, R124 ;  /* 0x0000007c00827202 */ /* 0x000fe20000000f00 */
[----:B------:R-:W4:Y:S01]  /*1cee0*/  LDSM.16.MT88.4 R16, [R214+0x11000] ;  /* 0x01100000d610783b */ /* 0x000f220000004200 */
[----:B------:R-:W-:Y:S01]  /*1cef0*/  IMAD.MOV.U32 R131, RZ, RZ, R125 ;  /* 0x000000ffff837224 */ /* 0x000fe200078e007d */
[----:B------:R-:W-:Y:S01]  /*1cf00*/  MOV R193, R126 ;  /* 0x0000007e00c17202 */ /* 0x000fe20000000f00 */
[----:B------:R-:W-:Y:S01]  /*1cf10*/  HMMA.16816.F32.BF16 R76, R4, R34, R172 ;  /* 0x00000022044c723c */ /* 0x000fe200000418ac */
[----:B------:R-:W-:Y:S01]  /*1cf20*/  IMAD.MOV.U32 R124, RZ, RZ, R127 ;  /* 0x000000ffff7c7224 */ /* 0x000fe200078e007f */
[----:B------:R-:W-:Y:S01]  /*1cf30*/  MOV R125, R10 ;  /* 0x0000000a007d7202 */ /* 0x000fe20000000f00 */
[----:B------:R-:W-:Y:S01]  /*1cf40*/  IMAD.MOV.U32 R126, RZ, RZ, R11 ;  /* 0x000000ffff7e7224 */ /* 0x000fe200078e000b */
[----:B------:R-:W-:-:S02]  /*1cf50*/  MOV R127, R9 ;  /* 0x00000009007f7202 */ /* 0x000fc40000000f00 */
[----:B------:R-:W-:Y:S01]  /*1cf60*/  HMMA.16816.F32.BF16 R40, R4, R30, R140 ;  /* 0x0000001e0428723c */ /* 0x000fe2000004188c */
[----:B-1----:R-:W-:Y:S01]  /*1cf70*/  IMAD.MOV.U32 R174, RZ, RZ, R28 ;  /* 0x000000ffffae7224 */ /* 0x002fe200078e001c */
[----:B------:R-:W-:Y:S04]  /*1cf80*/  LDSM.16.MT88.4 R8, [R213+0x13000] ;  /* 0x01300000d508783b */ /* 0x000fe80000004200 */
[----:B------:R-:W1:Y:S01]  /*1cf90*/  LDSM.16.MT88.4 R28, [R216+0x11000] ;  /* 0x01100000d81c783b */ /* 0x000e620000004200 */
[----:B------:R-:W-:Y:S01]  /*1cfa0*/  IMAD.MOV.U32 R101, RZ, RZ, R80 ;  /* 0x000000ffff657224 */ /* 0x000fe200078e0050 */
[----:B------:R-:W-:Y:S01]  /*1cfb0*/  MOV R102, R81 ;  /* 0x0000005100667202 */ /* 0x000fe20000000f00 */
[----:B------:R-:W-:Y:S01]  /*1cfc0*/  IMAD.MOV.U32 R103, RZ, RZ, R82 ;  /* 0x000000ffff677224 */ /* 0x000fe200078e0052 */
[----:B------:R-:W-:Y:S01]  /*1cfd0*/  MOV R192, R89 ;  /* 0x0000005900c07202 */ /* 0x000fe20000000f00 */
[----:B------:R-:W-:Y:S01]  /*1cfe0*/  IMAD.MOV.U32 R123, RZ, RZ, R88 ;  /* 0x000000ffff7b7224 */ /* 0x000fe200078e0058 */
[----:B------:R-:W-:Y:S01]  /*1cff0*/  MOV R120, R91 ;  /* 0x0000005b00787202 */ /* 0x000fe20000000f00 */
[----:B------:R-:W-:-:S02]  /*1d000*/  IMAD.MOV.U32 R121, RZ, RZ, R90 ;  /* 0x000000ffff797224 */ /* 0x000fc400078e005a */
[----:B------:R-:W-:Y:S01]  /*1d010*/  HMMA.16816.F32.BF16 R88, R4, R32, R160 ;  /* 0x000000200458723c */ /* 0x000fe200000418a0 */
[----:B------:R-:W-:Y:S02]  /*1d020*/  MOV R143, R39 ;  /* 0x00000027008f7202 */ /* 0x000fe40000000f00 */
[----:B------:R-:W-:-:S04]  /*1d030*/  MOV R122, R83 ;  /* 0x00000053007a7202 */ /* 0x000fc80000000f00 */
        /* <DEDUP_REMOVED lines=8> */
[C---:B------:R-:W-:Y:S06]  /*1d0c0*/  HMMA.16816.F32.BF16 R36, R4.reuse, R20, R144 ;  /* 0x000000140424723c */ /* 0x040fec0000041890 */
[C---:B--2---:R-:W-:Y:S06]  /*1d0d0*/  HMMA.16816.F32.BF16 R84, R4.reuse, R12, R188 ;  /* 0x0000000c0454723c */ /* 0x044fec00000418bc */
[C---:B------:R-:W-:Y:S01]  /*1d0e0*/  HMMA.16816.F32.BF16 R80, R4.reuse, R22, R152 ;  /* 0x000000160450723c */ /* 0x040fe20000041898 */
[----:B------:R-:W-:Y:S01]  /*1d0f0*/  MOV R188, R128 ;  /* 0x0000008000bc7202 */ /* 0x000fe20000000f00 */
[----:B------:R-:W2:Y:S04]  /*1d100*/  LDSM.16.MT88.4 R20, [R214+0x13000] ;  /* 0x01300000d614783b */ /* 0x000ea80000004200 */
[----:B------:R-:W-:Y:S01]  /*1d110*/  HMMA.16816.F32.BF16 R32, R4, R14, R184 ;  /* 0x0000000e0420723c */ /* 0x000fe200000418b8 */
[----:B------:R-:W2:Y:S06]  /*1d120*/  LDSM.16.MT88.4 R12, [R215+0x11000] ;  /* 0x01100000d70c783b */ /* 0x000eac0000004200 */
[----:B------:R-:W-:-:S02]  /*1d130*/  F2FP.BF16.F32.PACK_AB R4, R219, R220 ;  /* 0x000000dcdb04723e */ /* 0x000fc400000010ff */
[----:B------:R-:W-:Y:S02]  /*1d140*/  F2FP.BF16.F32.PACK_AB R5, R136, R143 ;  /* 0x0000008f8805723e */ /* 0x000fe400000010ff */
[----:B------:R-:W-:Y:S02]  /*1d150*/  F2FP.BF16.F32.PACK_AB R6, R223, R211 ;  /* 0x000000d3df06723e */ /* 0x000fe400000010ff */
[----:B------:R-:W-:-:S07]  /*1d160*/  F2FP.BF16.F32.PACK_AB R7, R174, R188 ;  /* 0x000000bcae07723e */ /* 0x000fce00000010ff */
[C---:B---3--:R-:W-:Y:S06]  /*1d170*/  HMMA.16816.F32.BF16 R144, R4.reuse, R24, R92 ;  /* 0x000000180490723c */ /* 0x048fec000004185c */
[C---:B------:R-:W-:Y:S01]  /*1d180*/  HMMA.16816.F32.BF16 R92, R4.reuse, R26, R96 ;  /* 0x0000001a045c723c */ /* 0x040fe20000041860 */
[----:B------:R-:W-:Y:S01]  /*1d190*/  MOV R191, R124 ;  /* 0x0000007c00bf7202 */ /* 0x000fe20000000f00 */
[----:B------:R-:W-:Y:S01]  /*1d1a0*/  IMAD.MOV.U32 R172, RZ, RZ, R125 ;  /* 0x000000ffffac7224 */ /* 0x000fe200078e007d */
[----:B------:R-:W-:Y:S01]  /*1d1b0*/  MOV R173, R126 ;  /* 0x0000007e00ad7202 */ /* 0x000fe20000000f00 */
[----:B------:R-:W-:Y:S01]  /*1d1c0*/  IMAD.MOV.U32 R175, RZ, RZ, R127 ;  /* 0x000000ffffaf7224 */ /* 0x000fe200078e007f */
[----:B------:R-:W-:Y:S01]  /*1d1d0*/  MOV R240, R192 ;  /* 0x000000c000f07202 */ /* 0x000fe20000000f00 */
[C---:B----4-:R-:W-:Y:S01]  /*1d1e0*/  HMMA.16816.F32.BF16 R96, R4.reuse, R18, R160 ;  /* 0x000000120460723c */ /* 0x050fe200000418a0 */
[----:B------:R-:W-:Y:S01]  /*1d1f0*/  IMAD.MOV.U32 R209, RZ, RZ, R193 ;  /* 0x000000ffffd17224 */ /* 0x000fe200078e00c1 */
[----:B------:R-:W-:Y:S04]  /*1d200*/  LDSM.16.MT88.4 R24, [R216+0x13000] ;  /* 0x01300000d818783b */ /* 0x000fe80000004200 */
[C---:B-1----:R-:W-:Y:S06]  /*1d210*/  HMMA.16816.F32.BF16 R160, R4.reuse, R28, R200 ;  /* 0x0000001c04a0723c */ /* 0x042fec00000418c8 */
[C---:B------:R-:W-:Y:S06]  /*1d220*/  HMMA.16816.F32.BF16 R100, R4.reuse, R30, R100 ;  /* 0x0000001e0464723c */ /* 0x040fec0000041864 */
[C---:B------:R-:W-:Y:S06]  /*1d230*/  HMMA.16816.F32.BF16 R28, R4.reuse, R8, R176 ;  /* 0x00000008041c723c */ /* 0x040fec00000418b0 */
[----:B------:R-:W-:-:S15]  /*1d240*/  HMMA.16816.F32.BF16 R8, R4, R10, R168 ;  /* 0x0000000a0408723c */ /* 0x000fde00000418a8 */
[----:B------:R-:W-:-:S09]  /*1d250*/  NOP ;  /* 0x0000000000007918 */ /* 0x000fd20000000000 */
[----:B------:R-:W-:Y:S01]  /*1d260*/  IMAD.MOV.U32 R127, RZ, RZ, R8 ;  /* 0x000000ffff7f7224 */ /* 0x000fe200078e0008 */
[----:B------:R-:W-:Y:S01]  /*1d270*/  MOV R126, R9 ;  /* 0x00000009007e7202 */ /* 0x000fe20000000f00 */
[----:B------:R-:W-:Y:S01]  /*1d280*/  IMAD.MOV.U32 R125, RZ, RZ, R10 ;  /* 0x000000ffff7d7224 */ /* 0x000fe200078e000a */
[----:B------:R-:W-:Y:S02]  /*1d290*/  MOV R124, R11 ;  /* 0x0000000b007c7202 */ /* 0x000fe40000000f00 */
[C---:B--2---:R-:W-:Y:S06]  /*1d2a0*/  HMMA.16816.F32.BF16 R8, R4.reuse, R20, R164 ;  /* 0x000000140408723c */ /* 0x044fec00000418a4 */
[C---:B------:R-:W-:Y:S06]  /*1d2b0*/  HMMA.16816.F32.BF16 R152, R4.reuse, R16, R204 ;  /* 0x000000100498723c */ /* 0x040fec00000418cc */
[----:B------:R-:W-:-:S12]  /*1d2c0*/  HMMA.16816.F32.BF16 R16, R4, R12, R196 ;  /* 0x0000000c0410723c */ /* 0x000fd800000418c4 */
[----:B------:R-:W-:Y:S01]  /*1d2d0*/  IMAD.MOV.U32 R138, RZ, RZ, R10 ;  /* 0x000000ffff8a7224 */ /* 0x000fe200078e000a */
[----:B------:R-:W-:Y:S01]  /*1d2e0*/  MOV R137, R9 ;  /* 0x0000000900897202 */ /* 0x000fe20000000f00 */
[----:B------:R-:W-:Y:S01]  /*1d2f0*/  IMAD.MOV.U32 R165, RZ, RZ, R11 ;  /* 0x000000ffffa57224 */ /* 0x000fe200078e000b */
[----:B------:R-:W-:Y:S02]  /*1d300*/  MOV R164, R8 ;  /* 0x0000000800a47202 */ /* 0x000fe40000000f00 */
[----:B------:R-:W1:Y:S01]  /*1d310*/  LDSM.16.MT88.4 R8, [R214+0x15000] ;  /* 0x01500000d608783b */ /* 0x000e620000004200 */
[----:B------:R-:W-:Y:S03]  /*1d320*/  HMMA.16816.F32.BF16 R192, R4, R14, R180 ;  /* 0x0000000e04c0723c */ /* 0x000fe600000418b4 */
[----:B------:R-:W2:Y:S01]  /*1d330*/  LDSM.16.MT88.4 R12, [R213+0x15000] ;  /* 0x01500000d50c783b */ /* 0x000ea20000004200 */
[----:B------:R-:W-:-:S02]  /*1d340*/  IMAD.MOV.U32 R139, RZ, RZ, R132 ;  /* 0x000000ffff8b7224 */ /* 0x000fc400078e0084 */
[----:B------:R-:W-:Y:S01]  /*1d350*/  MOV R142, R16 ;  /* 0x00000010008e7202 */ /* 0x000fe20000000f00 */
[----:B------:R-:W-:Y:S01]  /*1d360*/  IMAD.MOV.U32 R141, RZ, RZ, R17 ;  /* 0x000000ffff8d7224 */ /* 0x000fe200078e0011 */
[----:B------:R-:W-:Y:S01]  /*1d370*/  MOV R140, R18 ;  /* 0x00000012008c7202 */ /* 0x000fe20000000f00 */
[----:B------:R-:W-:Y:S02]  /*1d380*/  IMAD.MOV.U32 R132, RZ, RZ, R19 ;  /* 0x000000ffff847224 */ /* 0x000fe400078e0013 */
[----:B------:R-:W3:Y:S01]  /*1d390*/  LDSM.16.MT88.4 R16, [R215+0x13000] ;  /* 0x01300000d710783b */ /* 0x000ee20000004200 */
[----:B------:R-:W-:Y:S02]  /*1d3a0*/  MOV R190, R131 ;  /* 0x0000008300be7202 */ /* 0x000fe40000000f00 */
[----:B------:R-:W-:Y:S01]  /*1d3b0*/  MOV R189, R129 ;  /* 0x0000008100bd7202 */ /* 0x000fe20000000f00 */
[----:B------:R-:W-:Y:S01]  /*1d3c0*/  IMAD.MOV.U32 R171, RZ, RZ, R188 ;  /* 0x000000ffffab7224 */ /* 0x000fe200078e00bc */
[----:B------:R-:W-:Y:S01]  /*1d3d0*/  MOV R169, R191 ;  /* 0x000000bf00a97202 */ /* 0x000fe20000000f00 */
[----:B------:R-:W-:Y:S01]  /*1d3e0*/  IMAD.MOV.U32 R170, RZ, RZ, R190 ;  /* 0x000000ffffaa7224 */ /* 0x000fe200078e00be */
[----:B------:R-:W-:-:S02]  /*1d3f0*/  MOV R168, R189 ;  /* 0x000000bd00a87202 */ /* 0x000fc40000000f00 */
[C---:B------:R-:W-:Y:S01]  /*1d400*/  HMMA.16816.F32.BF16 R188, R4.reuse, R22, R156 ;  /* 0x0000001604bc723c */ /* 0x040fe2000004189c */
[----:B------:R-:W-:Y:S01]  /*1d410*/  MOV R199, R240 ;  /* 0x000000f000c77202 */ /* 0x000fe20000000f00 */
[----:B------:R-:W-:Y:S01]  /*1d420*/  IMAD.MOV.U32 R210, RZ, RZ, R130 ;  /* 0x000000ffffd27224 */ /* 0x000fe200078e0082 */
[----:B------:R-:W-:Y:S01]  /*1d430*/  MOV R128, R31 ;  /* 0x0000001f00807202 */ /* 0x000fe20000000f00 */
[----:B------:R-:W-:Y:S01]  /*1d440*/  IMAD.MOV.U32 R131, RZ, RZ, R28 ;  /* 0x000000ffff837224 */ /* 0x000fe200078e001c */
[----:B------:R-:W-:Y:S01]  /*1d450*/  LDSM.16.MT88.4 R20, [R215+0x15000] ;  /* 0x01500000d714783b */ /* 0x000fe20000004200 */
[----:B-1----:R-:W-:Y:S01]  /*1d460*/  HMMA.16816.F32.BF16 R156, R4, R10, R52 ;  /* 0x0000000a049c723c */ /* 0x002fe20000041834 */
[----:B------:R-:W-:-:S05]  /*1d470*/  IMAD.MOV.U32 R240, RZ, RZ, R122 ;  /* 0x000000fffff07224 */ /* 0x000fca00078e007a */
[C---:B------:R-:W-:Y:S01]  /*1d480*/  HMMA.16816.F32.BF16 R200, R4.reuse, R8, R72 ;  /* 0x0000000804c8723c */ /* 0x040fe20000041848 */
[----:B------:R-:W-:Y:S01]  /*1d490*/  MOV R130, R29 ;  /* 0x0000001d00827202 */ /* 0x000fe20000000f00 */
[----:B------:R-:W-:Y:S02]  /*1d4a0*/  IMAD.MOV.U32 R129, RZ, RZ, R30 ;  /* 0x000000ffff817224 */ /* 0x000fe400078e001e */
[----:B------:R-:W1:Y:S02]  /*1d4b0*/  LDSM.16.MT88.4 R28, [R216+0x15000] ;  /* 0x01500000d81c783b */ /* 0x000e640000004200 */
[----:B--2---:R-:W-:Y:S01]  /*1d4c0*/  HMMA.16816.F32.BF16 R176, R4, R14, R56 ;  /* 0x0000000e04b0723c */ /* 0x004fe20000041838 */
[----:B------:R-:W-:Y:S01]  /*1d4d0*/  FFMA.FTZ R8, R241, R0, -R3 ;  /* 0x00000000f1087223 */ /* 0x000fe20000010803 */
[----:B------:R-:W-:Y:S01]  /*1d4e0*/  IMAD.MOV.U32 R196, RZ, RZ, R172 ;  /* 0x000000ffffc47224 */ /* 0x000fe200078e00ac */
[----:B------:R-:W-:Y:S01]  /*1d4f0*/  MOV R197, R173 ;  /* 0x000000ad00c57202 */ /* 0x000fe20000000f00 */
[----:B------:R-:W-:-:S02]  /*1d500*/  IMAD.MOV.U32 R198, RZ, RZ, R175 ;  /* 0x000000ffffc67224 */ /* 0x000fc400078e00af */
[C---:B---3--:R-:W-:Y:S06]  /*1d510*/  HMMA.16816.F32.BF16 R112, R4.reuse, R16, R112 ;  /* 0x000000100470723c */ /* 0x048fec0000041870 */
[----:B------:R-:W-:Y:S01]  /*1d520*/  IMAD.MOV.U32 R57, RZ, RZ, R157 ;  /* 0x000000ffff397224 */ /* 0x000fe200078e009d */
[----:B------:R-:W-:Y:S02]  /*1d530*/  MOV R157, R240 ;  /* 0x000000f0009d7202 */ /* 0x000fe40000000f00 */
[----:B------:R2:W-:Y:S01]  /*1d540*/  MUFU.EX2 R240, R8 ;  /* 0x0000000800f07308 */ /* 0x0005e20000000800 */
[----:B------:R-:W-:Y:S01]  /*1d550*/  HMMA.16816.F32.BF16 R180, R4, R18, R108 ;  /* 0x0000001204b4723c */ /* 0x000fe2000004186c */
[----:B------:R-:W-:Y:S01]  /*1d560*/  LDSM.16.MT88.4 R16, [R213+0x17000] ;  /* 0x01700000d510783b */ /* 0x000fe20000004200 */
[----:B------:R-:W-:Y:S01]  /*1d570*/  IMAD.MOV.U32 R172, RZ, RZ, R120 ;  /* 0x000000ffffac7224 */ /* 0x000fe200078e0078 */
[----:B------:R-:W-:-:S03]  /*1d580*/  MOV R173, R121 ;  /* 0x0000007900ad7202 */ /* 0x000fc60000000f00 */
[----:B------:R-:W-:Y:S01]  /*1d590*/  HMMA.16816.F32.BF16 R204, R4, R12, R104 ;  /* 0x0000000c04cc723c */ /* 0x000fe20000041868 */
[----:B------:R-:W3:Y:S01]  /*1d5a0*/  LDSM.16.MT88.4 R12, [R214+0x17000] ;  /* 0x01700000d60c783b */ /* 0x000ee20000004200 */
[----:B------:R-:W-:Y:S01]  /*1d5b0*/  MOV R175, R123 ;  /* 0x0000007b00af7202 */ /* 0x000fe20000000f00 */
[----:B--2---:R-:W-:-:S03]  /*1d5c0*/  FFMA.FTZ R8, R250, R0, -R3 ;  /* 0x00000000fa087223 */ /* 0x004fc60000010803 */
[C---:B------:R-:W-:Y:S01]  /*1d5d0*/  HMMA.16816.F32.BF16 R120, R4.reuse, R24, R148 ;  /* 0x000000180478723c */ /* 0x040fe20000041894 */
[----:B------:R2:W4:Y:S05]  /*1d5e0*/  MUFU.EX2 R250, R8 ;  /* 0x0000000800fa7308 */ /* 0x00052a0000000800 */
[----:B------:R-:W-:Y:S01]  /*1d5f0*/  HMMA.16816.F32.BF16 R184, R4, R26, R116 ;  /* 0x0000001a04b8723c */ /* 0x000fe20000041874 */
[----:B------:R-:W-:Y:S06]  /*1d600*/  LDSM.16.MT88.4 R24, [R216+0x17000] ;  /* 0x01700000d818783b */ /* 0x000fec0000004200 */
[----:B------:R-:W-:-:S02]  /*1d610*/  IMAD.MOV.U32 R116, RZ, RZ, R168 ;  /* 0x000000ffff747224 */ /* 0x000fc400078e00a8 */
[----:B------:R-:W-:Y:S02]  /*1d620*/  IMAD.MOV.U32 R168, RZ, RZ, R211 ;  /* 0x000000ffffa87224 */ /* 0x000fe400078e00d3 */
[----:B--2---:R-:W-:-:S04]  /*1d630*/  FFMA.FTZ R8, R251, R0, -R3 ;  /* 0x00000000fb087223 */ /* 0x004fc80000010803 */
[----:B------:R2:W-:Y:S02]  /*1d640*/  MUFU.EX2 R211, R8 ;  /* 0x0000000800d37308 */ /* 0x0005e40000000800 */
[----:B--2---:R-:W2:Y:S01]  /*1d650*/  LDSM.16.MT88.4 R8, [R215+0x17000] ;  /* 0x01700000d708783b */ /* 0x004ea20000004200 */
[----:B------:R-:W-:Y:S01]  /*1d660*/  MOV R117, R196 ;  /* 0x000000c400757202 */ /* 0x000fe20000000f00 */
[----:B------:R-:W-:Y:S01]  /*1d670*/  FFMA.FTZ R3, R116, R0, -R3 ;  /* 0x0000000074037223 */ /* 0x000fe20000010803 */
[----:B------:R-:W-:Y:S01]  /*1d680*/  MOV R56, R156 ;  /* 0x0000009c00387202 */ /* 0x000fe20000000f00 */
[----:B------:R-:W-:Y:S01]  /*1d690*/  IMAD.MOV.U32 R156, RZ, RZ, R175 ;  /* 0x000000ffff9c7224 */ /* 0x000fe200078e00af */
[----:B------:R-:W-:Y:S02]  /*1d6a0*/  MOV R74, R210 ;  /* 0x000000d2004a7202 */ /* 0x000fe40000000f00 */
        /* <DEDUP_REMOVED lines=13> */
[----:B-1----:R-:W-:Y:S01]  /*1d780*/  FFMA.FTZ R3, R117, R0, -R2 ;  /* 0x0000000075037223 */ /* 0x002fe20000010802 */
[----:B------:R-:W-:Y:S01]  /*1d790*/  MOV R151, R174 ;  /* 0x000000ae00977202 */ /* 0x000fe20000000f00 */
[----:B------:R-:W-:Y:S01]  /*1d7a0*/  IMAD.MOV.U32 R159, RZ, RZ, R138 ;  /* 0x000000ffff9f7224 */ /* 0x000fe200078e008a */
[----:B------:R-:W-:Y:S01]  /*1d7b0*/  MOV R158, R137 ;  /* 0x00000089009e7202 */ /* 0x000fe20000000f00 */
[----:B------:R1:W-:Y:S01]  /*1d7c0*/  MUFU.EX2 R209, R3 ;  /* 0x0000000300d17308 */ /* 0x0003e20000000800 */
        /* <DEDUP_REMOVED lines=13> */
[----:B-1----:R-:W-:-:S02]  /*1d8a0*/  FFMA.FTZ R3, R170, R0, -R2 ;  /* 0x00000000aa037223 */ /* 0x002fc40000010802 */
[C---:B------:R-:W-:Y:S01]  /*1d8b0*/  HMMA.16816.F32.BF16 R172, R4.reuse, R20, R64 ;  /* 0x0000001404ac723c */ /* 0x040fe20000041840 */
[----:B------:R-:W-:Y:S01]  /*1d8c0*/  IMAD.MOV.U32 R105, RZ, RZ, R150 ;  /* 0x000000ffff697224 */ /* 0x000fe200078e0096 */
[----:B------:R-:W-:Y:S01]  /*1d8d0*/  MOV R71, R57 ;  /* 0x0000003900477202 */ /* 0x000fe20000000f00 */
[----:B------:R1:W4:Y:S03]  /*1d8e0*/  MUFU.EX2 R132, R3 ;  /* 0x0000000300847308 */ /* 0x0003260000000800 */
[----:B------:R-:W-:Y:S01]  /*1d8f0*/  HMMA.16816.F32.BF16 R28, R4, R22, R44 ;  /* 0x00000016041c723c */ /* 0x000fe2000004182c */
[----:B------:R-:W-:Y:S01]  /*1d900*/  IMAD.MOV.U32 R54, RZ, RZ, R116 ;  /* 0x000000ffff367224 */ /* 0x000fe200078e0074 */
[----:B------:R-:W-:Y:S01]  /*1d910*/  MOV R69, R117 ;  /* 0x0000007500457202 */ /* 0x000fe20000000f00 */
[----:B------:R-:W-:-:S03]  /*1d920*/  IMAD.MOV.U32 R68, RZ, RZ, R118 ;  /* 0x000000ffff447224 */ /* 0x000fc600078e0076 */
[C---:B---3--:R-:W-:Y:S01]  /*1d930*/  HMMA.16816.F32.BF16 R108, R4.reuse, R12, R36 ;  /* 0x0000000c046c723c */ /* 0x048fe20000041824 */
[----:B------:R-:W-:Y:S01]  /*1d940*/  MOV R241, R119 ;  /* 0x0000007700f17202 */ /* 0x000fe20000000f00 */
[----:B------:R-:W-:Y:S01]  /*1d950*/  IMAD.MOV.U32 R70, RZ, RZ, R56 ;  /* 0x000000ffff467224 */ /* 0x000fe200078e0038 */
[----:B------:R-:W-:Y:S01]  /*1d960*/  MOV R55, R107 ;  /* 0x0000006b00377202 */ /* 0x000fe20000000f00 */
[----:B------:R-:W-:Y:S02]  /*1d970*/  IMAD.MOV.U32 R166, RZ, RZ, R143 ;  /* 0x000000ffffa67224 */ /* 0x000fe400078e008f */
[C---:B--2---:R-:W-:Y:S01]  /*1d980*/  HMMA.16816.F32.BF16 R32, R4.reuse, R10, R32 ;  /* 0x0000000a0420723c */ /* 0x044fe20000041820 */
[----:B------:R-:W-:Y:S02]  /*1d990*/  IMAD.MOV.U32 R72, RZ, RZ, R106 ;  /* 0x000000ffff487224 */ /* 0x000fe400078e006a */
[-CC-:B-1----:R-:W-:Y:S01]  /*1d9a0*/  FFMA.FTZ R3, R74, R0.reuse, -R2.reuse ;  /* 0x000000004a037223 */ /* 0x182fe20000010802 */
[----:B------:R-:W-:Y:S01]  /*1d9b0*/  FFMA.FTZ R0, R75, R0, -R2 ;  /* 0x000000004b007223 */ /* 0x000fe20000010802 */
[----:B------:R-:W-:Y:S01]  /*1d9c0*/  MOV R168, R142 ;  /* 0x0000008e00a87202 */ /* 0x000fe20000000f00 */
[----:B------:R-:W-:Y:S01]  /*1d9d0*/  IMAD.MOV.U32 R169, RZ, RZ, R141 ;  /* 0x000000ffffa97224 */ /* 0x000fe200078e008d */
[C---:B------:R-:W-:Y:S01]  /*1d9e0*/  HMMA.16816.F32.BF16 R20, R4.reuse, R16, R60 ;  /* 0x000000100414723c */ /* 0x040fe2000004183c */
[----:B------:R-:W-:Y:S01]  /*1d9f0*/  MOV R75, R58 ;  /* 0x0000003a004b7202 */ /* 0x000fe20000000f00 */
[----:B------:R-:W-:Y:S01]  /*1da00*/  IMAD.MOV.U32 R74, RZ, RZ, R59 ;  /* 0x000000ffff4a7224 */ /* 0x000fe200078e003b */
[----:B------:R-:W-:Y:S01]  /*1da10*/  MOV R170, R140 ;  /* 0x0000008c00aa7202 */ /* 0x000fe20000000f00 */
[----:B------:R-:W-:Y:S02]  /*1da20*/  LDSM.16.MT88.4 R64, [R215+0x13800] ;  /* 0x01380000d740783b */ /* 0x000fe40000004200 */
[C---:B------:R-:W-:Y:S01]  /*1da30*/  HMMA.16816.F32.BF16 R12, R4.reuse, R14, R80 ;  /* 0x0000000e040c723c */ /* 0x040fe20000041850 */
[----:B------:R-:W-:Y:S01]  /*1da40*/  IMAD.MOV.U32 R63, RZ, RZ, R156 ;  /* 0x000000ffff3f7224 */ /* 0x000fe200078e009c */
[----:B------:R-:W-:Y:S01]  /*1da50*/  MOV R60, R126 ;  /* 0x0000007e003c7202 */ /* 0x000fe20000000f00 */
[----:B------:R-:W-:Y:S01]  /*1da60*/  IMAD.MOV.U32 R61, RZ, RZ, R125 ;  /* 0x000000ffff3d7224 */ /* 0x000fe200078e007d */
[----:B------:R-:W-:Y:S01]  /*1da70*/  MOV R62, R124 ;  /* 0x0000007c003e7202 */ /* 0x000fe20000000f00 */
[----:B------:R-:W-:Y:S02]  /*1da80*/  LDSM.16.MT88.4 R148, [R214+0x11800] ;  /* 0x01180000d694783b */ /* 0x000fe40000004200 */
[----:B------:R-:W-:Y:S01]  /*1da90*/  IMAD.MOV.U32 R83, RZ, RZ, R127 ;  /* 0x000000ffff537224 */ /* 0x000fe200078e007f */
[C---:B------:R-:W-:Y:S01]  /*1daa0*/  HMMA.16816.F32.BF16 R116, R4.reuse, R24, R88 ;  /* 0x000000180474723c */ /* 0x040fe20000041858 */
[----:B------:R-:W-:Y:S01]  /*1dab0*/  IMAD.MOV.U32 R2, RZ, RZ, R63 ;  /* 0x000000ffff027224 */ /* 0x000fe200078e003f */
[----:B------:R-:W-:Y:S01]  /*1dac0*/  MOV R73, R105 ;  /* 0x0000006900497202 */ /* 0x000fe20000000f00 */
[----:B------:R-:W-:Y:S01]  /*1dad0*/  IMAD.MOV.U32 R63, RZ, RZ, R54 ;  /* 0x000000ffff3f7224 */ /* 0x000fe200078e0036 */
[----:B------:R-:W-:Y:S01]  /*1dae0*/  MOV R80, R241 ;  /* 0x000000f100507202 */ /* 0x000fe20000000f00 */
[----:B------:R-:W-:Y:S02]  /*1daf0*/  LDSM.16.MT88.4 R48, [R214+0x13800] ;  /* 0x01380000d630783b */ /* 0x000fe40000004200 */
        /* <DEDUP_REMOVED lines=12> */
[----:B------:R-:W-:Y:S01]  /*1dbc0*/  MOV R106, R167 ;  /* 0x000000a7006a7202 */ /* 0x000fe20000000f00 */
[----:B------:R-:W-:Y:S01]  /*1dbd0*/  IMAD.MOV.U32 R81, RZ, RZ, R68 ;  /* 0x000000ffff517224 */ /* 0x000fe200078e0044 */
[----:B------:R-:W-:Y:S01]  /*1dbe0*/  MOV R241, R55 ;  /* 0x0000003700f17202 */ /* 0x000fe20000000f00 */
[----:B------:R-:W-:Y:S01]  /*1dbf0*/  IMAD.MOV.U32 R70, RZ, RZ, R74 ;  /* 0x000000ffff467224 */ /* 0x000fe200078e004a */
[----:B------:R-:W-:Y:S01]  /*1dc00*/  MOV R82, R69 ;  /* 0x0000004500527202 */ /* 0x000fe20000000f00 */
[----:B------:R-:W-:Y:S01]  /*1dc10*/  IMAD.MOV.U32 R105, RZ, RZ, R166 ;  /* 0x000000ffff697224 */ /* 0x000fe200078e00a6 */
[----:B------:R1:W5:Y:S01]  /*1dc20*/  LDL.LU R223, [R1+0x40] ;  /* 0x0000400001df7983 */ /* 0x0003620000300800 */
        /* <DEDUP_REMOVED lines=10> */
[----:B------:R2:W-:Y:S01]  /*1dcd0*/  MUFU.EX2 R251, R0 ;  /* 0x0000000000fb7308 */ /* 0x0005e20000000800 */
[----:B------:R-:W-:Y:S01]  /*1dce0*/  MOV R90, R63 ;  /* 0x0000003f005a7202 */ /* 0x000fe20000000f00 */
[----:B------:R1:W5:Y:S01]  /*1dcf0*/  LDL.LU R221, [R1+0x38] ;  /* 0x0000380001dd7983 */ /* 0x0003620000300800 */
[----:B------:R-:W-:Y:S01]  /*1dd00*/  MOV R88, R61 ;  /* 0x0000003d00587202 */ /* 0x000fe20000000f00 */
[----:B------:R-:W-:Y:S01]  /*1dd10*/  IMAD.MOV.U32 R63, RZ, RZ, R53 ;  /* 0x000000ffff3f7224 */ /* 0x000fe200078e0035 */
[----:B------:R-:W-:Y:S01]  /*1dd20*/  MOV R62, R52 ;  /* 0x00000034003e7202 */ /* 0x000fe20000000f00 */
[----:B------:R1:W5:Y:S01]  /*1dd30*/  LDL.LU R220, [R1+0x34] ;  /* 0x0000340001dc7983 */ /* 0x0003620000300800 */
[----:B------:R-:W-:Y:S01]  /*1dd40*/  IMAD.MOV.U32 R11, RZ, RZ, R91 ;  /* 0x000000ffff0b7224 */ /* 0x000fe200078e005b */
[----:B------:R-:W-:Y:S01]  /*1dd50*/  MOV R52, R106 ;  /* 0x0000006a00347202 */ /* 0x000fe20000000f00 */
[----:B------:R-:W-:Y:S01]  /*1dd60*/  IMAD.MOV.U32 R61, RZ, RZ, R71 ;  /* 0x000000ffff3d7224 */ /* 0x000fe200078e0047 */
[----:B------:R-:W-:Y:S01]  /*1dd70*/  MOV R106, R218 ;  /* 0x000000da006a7202 */ /* 0x000fe20000000f00 */
[----:B------:R-:W-:Y:S01]  /*1dd80*/  IMAD.MOV.U32 R53, RZ, RZ, R219 ;  /* 0x000000ffff357224 */ /* 0x000fe200078e00db */
[----:B------:R-:W-:Y:S01]  /*1dd90*/  MOV R87, R2 ;  /* 0x0000000200577202 */ /* 0x000fe20000000f00 */
[----:B------:R-:W-:Y:S01]  /*1dda0*/  IMAD.MOV.U32 R91, RZ, RZ, R241 ;  /* 0x000000ffff5b7224 */ /* 0x000fe200078e00f1 */
[----:B------:R1:W5:Y:S01]  /*1ddb0*/  LDL.LU R219, [R1+0x30] ;  /* 0x0000300001db7983 */ /* 0x0003620000300800 */
[----:B------:R-:W-:-:S02]  /*1ddc0*/  IMAD.MOV.U32 R71, RZ, RZ, R105 ;  /* 0x000000ffff477224 */ /* 0x000fc400078e0069 */
[----:B--2---:R-:W-:Y:S01]  /*1ddd0*/  IMAD.MOV.U32 R0, RZ, RZ, R60 ;  /* 0x000000ffff007224 */ /* 0x004fe200078e003c */
[----:B------:R-:W-:Y:S01]  /*1dde0*/  MOV R60, R70 ;  /* 0x00000046003c7202 */ /* 0x000fe20000000f00 */
[----:B------:R1:W5:Y:S01]  /*1ddf0*/  LDL.LU R218, [R1+0x2c] ;  /* 0x00002c0001da7983 */ /* 0x0003620000300800 */
[----:B------:R-:W-:Y:S01]  /*1de00*/  MOV R241, R68 ;  /* 0x0000004400f17202 */ /* 0x000fe20000000f00 */
[----:B------:R-:W-:Y:S01]  /*1de10*/  IMAD.MOV.U32 R105, RZ, RZ, R217 ;  /* 0x000000ffff697224 */ /* 0x000fe200078e00d9 */
[----:B------:R-:W-:Y:S01]  /*1de20*/  MOV R70, R104 ;  /* 0x0000006800467202 */ /* 0x000fe20000000f00 */
[----:B------:R-:W-:Y:S01]  /*1de30*/  IMAD.MOV.U32 R2, RZ, RZ, R69 ;  /* 0x000000ffff027224 */ /* 0x000fe200078e0045 */
[----:B------:R-:W-:Y:S01]  /*1de40*/  MOV R68, R54 ;  /* 0x0000003600447202 */ /* 0x000fe20000000f00 */
[----:B------:R1:W5:Y:S01]  /*1de50*/  LDL.LU R217, [R1+0x28] ;  /* 0x0000280001d97983 */ /* 0x0003620000300800 */
[----:B------:R-:W-:Y:S01]  /*1de60*/  MOV R104, R212 ;  /* 0x000000d400687202 */ /* 0x000fe20000000f00 */
[----:B------:R-:W-:Y:S01]  /*1de70*/  IMAD.MOV.U32 R69, RZ, RZ, R55 ;  /* 0x000000ffff457224 */ /* 0x000fe200078e0037 */
[----:B------:R-:W-:Y:S01]  /*1de80*/  MOV R55, R133 ;  /* 0x0000008500377202 */ /* 0x000fe20000000f00 */
[----:B------:R1:W5:Y:S01]  /*1de90*/  LDL.LU R212, [R1+0x24] ;  /* 0x0000240001d47983 */ /* 0x0003620000300800 */
[----:B------:R-:W-:-:S03]  /*1dea0*/  IMAD.MOV.U32 R54, RZ, RZ, R208 ;  /* 0x000000ffff367224 */ /* 0x000fc600078e00d0 */
[----:B------:R1:W5:Y:S04]  /*1deb0*/  LDL.LU R208, [R1+0x20] ;  /* 0x0000200001d07983 */ /* 0x0003680000300800 */
[----:B------:R1:W5:Y:S01]  /*1dec0*/  LDL.LU R133, [R1+0x1c] ;  /* 0x00001c0001857983 */ /* 0x0003620000300800 */
[----:B------:R-:W-:Y:S03]  /*1ded0*/  HMMA.16816.F32.BF16 R16, R4, R18, R40 ;  /* 0x000000120410723c */ /* 0x000fe60000041828 */
[----:B------:R-:W2:Y:S01]  /*1dee0*/  LDSM.16.MT88.4 R40, [R213+0x13800] ;  /* 0x01380000d528783b */ /* 0x000ea20000004200 */
[----:B------:R-:W-:Y:S01]  /*1def0*/  MOV R107, R157 ;  /* 0x0000009d006b7202 */ /* 0x000fe20000000f00 */
[----:B------:R-:W-:Y:S01]  /*1df00*/  IMAD.MOV.U32 R45, RZ, RZ, R158 ;  /* 0x000000ffff2d7224 */ /* 0x000fe200078e009e */
[----:B------:R-:W-:Y:S01]  /*1df10*/  MOV R46, R159 ;  /* 0x0000009f002e7202 */ /* 0x000fe20000000f00 */
[----:B------:R-:W-:Y:S04]  /*1df20*/  LDSM.16.MT88.4 R56, [R216+0x13800] ;  /* 0x01380000d838783b */ /* 0x000fe80000004200 */
[----:B------:R-:W3:Y:S04]  /*1df30*/  LDSM.16.MT88.4 R156, [R216+0x11800] ;  /* 0x01180000d89c783b */ /* 0x000ee80000004200 */
[----:B------:R-:W1:Y:S01]  /*1df40*/  LDSM.16.MT88.4 R140, [R213+0x11800] ;  /* 0x01180000d58c783b */ /* 0x000e620000004200 */
[----:B------:R-:W4:Y:S03]  /*1df50*/  MUFU.EX2 R3, R3 ;  /* 0x0000000300037308 */ /* 0x000f260000000800 */
[----:B------:R-:W1:Y:S01]  /*1df60*/  LDSM.16.MT88.4 R72, [R213+0x15800] ;  /* 0x01580000d548783b */ /* 0x000e620000004200 */
[----:B------:R-:W-:Y:S01]  /*1df70*/  IMAD.MOV.U32 R36, RZ, RZ, R131 ;  /* 0x000000ffff247224 */ /* 0x000fe200078e0083 */
[----:B------:R-:W-:Y:S01]  /*1df80*/  MOV R37, R130 ;  /* 0x0000008200257202 */ /* 0x000fe20000000f00 */
[----:B------:R-:W-:Y:S01]  /*1df90*/  IMAD.MOV.U32 R38, RZ, RZ, R129 ;  /* 0x000000ffff267224 */ /* 0x000fe200078e0081 */
[----:B------:R-:W-:Y:S01]  /*1dfa0*/  MOV R39, R128 ;  /* 0x0000008000277202 */ /* 0x000fe20000000f00 */
[----:B------:R-:W-:Y:S01]  /*1dfb0*/  IMAD.MOV.U32 R47, RZ, RZ, R165 ;  /* 0x000000ffff2f7224 */ /* 0x000fe200078e00a5 */
[----:B----4-:R-:W-:-:S02]  /*1dfc0*/  F2FP.BF16.F32.PACK_AB R128, R250, R240 ;  /* 0x000000f0fa80723e */ /* 0x010fc400000010ff */
[----:B------:R-:W-:Y:S02]  /*1dfd0*/  F2FP.BF16.F32.PACK_AB R129, R132, R209 ;  /* 0x000000d18481723e */ /* 0x000fe400000010ff */
[----:B------:R-:W-:Y:S01]  /*1dfe0*/  F2FP.BF16.F32.PACK_AB R130, R210, R211 ;  /* 0x000000d3d282723e */ /* 0x000fe200000010ff */
[----:B------:R-:W-:Y:S01]  /*1dff0*/  HMMA.16816.F32.BF16 R24, R4, R26, R76 ;  /* 0x0000001a0418723c */ /* 0x000fe2000004184c */
[----:B------:R-:W-:Y:S02]  /*1e000*/  MOV R44, R164 ;  /* 0x000000a4002c7202 */ /* 0x000fe40000000f00 */
[----:B------:R-:W-:Y:S01]  /*1e010*/  F2FP.BF16.F32.PACK_AB R131, R251, R3 ;  /* 0x00000003fb83723e */ /* 0x000fe200000010ff */
[----:B------:R-:W4:Y:S03]  /*1e020*/  LDSM.16.MT88.4 R164, [R215+0x11800] ;  /* 0x01180000d7a4783b */ /* 0x000f260000004200 */
[----:B------:R-:W-:Y:S01]  /*1e030*/  IMAD.MOV.U32 R76, RZ, RZ, R80 ;  /* 0x000000ffff4c7224 */ /* 0x000fe200078e0050 */
[----:B------:R-:W-:Y:S01]  /*1e040*/  MOV R78, R83 ;  /* 0x00000053004e7202 */ /* 0x000fe20000000f00 */
[----:B------:R-:W-:-:S02]  /*1e050*/  IMAD.MOV.U32 R77, RZ, RZ, R82 ;  /* 0x000000ffff4d7224 */ /* 0x000fc400078e0052 */
[----:B------:R-:W-:Y:S01]  /*1e060*/  IMAD.MOV.U32 R7, RZ, RZ, R87 ;  /* 0x000000ffff077224 */ /* 0x000fe200078e0057 */
[----:B------:R-:W-:Y:S01]  /*1e070*/  MOV R87, R76 ;  /* 0x0000004c00577202 */ /* 0x000fe20000000f00 */
[C---:B--2---:R-:W-:Y:S01]  /*1e080*/  HMMA.16816.F32.BF16 R36, R128.reuse, R40, R36 ;  /* 0x000000288024723c */ /* 0x044fe20000041824 */
[----:B------:R-:W-:Y:S01]  /*1e090*/  IMAD.MOV.U32 R86, RZ, RZ, R77 ;  /* 0x000000ffff567224 */ /* 0x000fe200078e004d */
[----:B------:R-:W-:Y:S01]  /*1e0a0*/  MOV R76, R2 ;  /* 0x00000002004c7202 */ /* 0x000fe20000000f00 */
[----:B------:R-:W-:Y:S01]  /*1e0b0*/  IMAD.MOV.U32 R77, RZ, RZ, R60 ;  /* 0x000000ffff4d7224 */ /* 0x000fe200078e003c */
[----:B------:R-:W-:Y:S02]  /*1e0c0*/  MOV R2, R63 ;  /* 0x0000003f00027202 */ /* 0x000fe40000000f00 */
[----:B------:R-:W-:Y:S01]  /*1e0d0*/  HMMA.16816.F32.BF16 R40, R128, R42, R8 ;  /* 0x0000002a8028723c */ /* 0x000fe20000041808 */
[----:B------:R-:W-:Y:S01]  /*1e0e0*/  IMAD.MOV.U32 R60, RZ, RZ, R68 ;  /* 0x000000ffff3c7224 */ /* 0x000fe200078e0044 */
[----:B------:R-:W-:Y:S01]  /*1e0f0*/  MOV R63, R71 ;  /* 0x00000047003f7202 */ /* 0x000fe20000000f00 */
[----:B------:R-:W-:Y:S01]  /*1e100*/  IMAD.MOV.U32 R68, RZ, RZ, R52 ;  /* 0x000000ffff447224 */ /* 0x000fe200078e0034 */
[----:B------:R-:W-:-:S03]  /*1e110*/  MOV R71, R55 ;  /* 0x0000003700477202 */ /* 0x000fc60000000f00 */
        /* <DEDUP_REMOVED lines=9> */
[----:B---3--:R-:W-:Y:S01]  /*1e1b0*/  HMMA.16816.F32.BF16 R160, R128, R156, R160 ;  /* 0x0000009c80a0723c */ /* 0x008fe200000418a0 */
[----:B------:R-:W-:Y:S01]  /*1e1c0*/  IMAD.MOV.U32 R9, RZ, RZ, R89 ;  /* 0x000000ffff097224 */ /* 0x000fe200078e0059 */
[----:B------:R-:W-:Y:S01]  /*1e1d0*/  MOV R84, R90 ;  /* 0x0000005a00547202 */ /* 0x000fe20000000f00 */
[----:B------:R-:W-:Y:S01]  /*1e1e0*/  IMAD.MOV.U32 R85, RZ, RZ, R91 ;  /* 0x000000ffff557224 */ /* 0x000fe200078e005b */
[----:B------:R-:W-:-:S02]  /*1e1f0*/  MOV R79, R81 ;  /* 0x00000051004f7202 */ /* 0x000fc40000000f00 */
[C---:B-1----:R-:W-:Y:S01]  /*1e200*/  HMMA.16816.F32.BF16 R144, R128.reuse, R140, R144 ;  /* 0x0000008c8090723c */ /* 0x042fe20000041890 */
[----:B------:R-:W-:Y:S01]  /*1e210*/  IMAD.MOV.U32 R6, RZ, RZ, R0 ;  /* 0x000000ffff067224 */ /* 0x000fe200078e0000 */
[----:B------:R-:W-:Y:S01]  /*1e220*/  MOV R5, R78 ;  /* 0x0000004e00057202 */ /* 0x000fe20000000f00 */
[----:B------:R-:W-:Y:S01]  /*1e230*/  IMAD.MOV.U32 R4, RZ, RZ, R77 ;  /* 0x000000ffff047224 */ /* 0x000fe200078e004d */
[----:B------:R-:W1:Y:S02]  /*1e240*/  LDSM.16.MT88.4 R80, [R214+0x15800] ;  /* 0x01580000d650783b */ /* 0x000e640000004200 */
[C---:B------:R-:W-:Y:S06]  /*1e250*/  HMMA.16816.F32.BF16 R52, R128.reuse, R56, R120 ;  /* 0x000000388034723c */ /* 0x040fec0000041878 */
[C---:B------:R-:W-:Y:S01]  /*1e260*/  HMMA.16816.F32.BF16 R156, R128.reuse, R158, R100 ;  /* 0x0000009e809c723c */ /* 0x040fe20000041864 */
[----:B------:R-:W-:Y:S01]  /*1e270*/  IMAD.MOV.U32 R0, RZ, RZ, R105 ;  /* 0x000000ffff007224 */ /* 0x000fe200078e0069 */
[----:B------:R-:W2:Y:S04]  /*1e280*/  LDSM.16.MT88.4 R88, [R216+0x15800] ;  /* 0x01580000d858783b */ /* 0x000ea80000004200 */
[C---:B------:R-:W-:Y:S01]  /*1e290*/  HMMA.16816.F32.BF16 R56, R128.reuse, R58, R184 ;  /* 0x0000003a8038723c */ /* 0x040fe200000418b8 */
[----:B------:R-:W-:Y:S01]  /*1e2a0*/  MOV R100, R10 ;  /* 0x0000000a00647202 */ /* 0x000fe20000000f00 */
[----:B------:R-:W-:Y:S01]  /*1e2b0*/  IMAD.MOV.U32 R101, RZ, RZ, R11 ;  /* 0x000000ffff657224 */ /* 0x000fe200078e000b */
[----:B------:R-:W-:Y:S01]  /*1e2c0*/  MOV R102, R8 ;  /* 0x0000000800667202 */ /* 0x000fe20000000f00 */
[----:B------:R-:W-:Y:S01]  /*1e2d0*/  IMAD.MOV.U32 R8, RZ, RZ, R63 ;  /* 0x000000ffff087224 */ /* 0x000fe200078e003f */
[----:B------:R-:W-:Y:S01]  /*1e2e0*/  MOV R10, R61 ;  /* 0x0000003d000a7202 */ /* 0x000fe20000000f00 */
[C---:B------:R-:W-:Y:S01]  /*1e2f0*/  HMMA.16816.F32.BF16 R140, R128.reuse, R142, R92 ;  /* 0x0000008e808c723c */ /* 0x040fe2000004185c */
[----:B------:R-:W-:Y:S01]  /*1e300*/  IMAD.MOV.U32 R184, RZ, RZ, R7 ;  /* 0x000000ffffb87224 */ /* 0x000fe200078e0007 */
[----:B------:R-:W-:Y:S01]  /*1e310*/  MOV R11, R62 ;  /* 0x0000003e000b7202 */ /* 0x000fe20000000f00 */
[----:B------:R-:W-:Y:S01]  /*1e320*/  IMAD.MOV.U32 R7, RZ, RZ, R60 ;  /* 0x000000ffff077224 */ /* 0x000fe200078e003c */
[----:B------:R-:W-:Y:S01]  /*1e330*/  LDSM.16.MT88.4 R120, [R216+0x17800] ;  /* 0x01780000d878783b */ /* 0x000fe20000004200 */
[----:B------:R-:W-:Y:S01]  /*1e340*/  IMAD.MOV.U32 R103, RZ, RZ, R9 ;  /* 0x000000ffff677224 */ /* 0x000fe200078e0009 */
[C---:B------:R-:W-:Y:S01]  /*1e350*/  HMMA.16816.F32.BF16 R60, R128.reuse, R64, R112 ;  /* 0x00000040803c723c */ /* 0x040fe20000041870 */
[----:B------:R-:W-:Y:S01]  /*1e360*/  MOV R93, R84 ;  /* 0x00000054005d7202 */ /* 0x000fe20000000f00 */
[----:B------:R-:W-:Y:S01]  /*1e370*/  IMAD.MOV.U32 R94, RZ, RZ, R85 ;  /* 0x000000ffff5e7224 */ /* 0x000fe200078e0055 */
[----:B------:R-:W-:Y:S01]  /*1e380*/  MOV R9, R2 ;  /* 0x0000000200097202 */ /* 0x000fe20000000f00 */
[----:B------:R-:W-:Y:S01]  /*1e390*/  LDSM.16.MT88.4 R112, [R214+0x17800] ;  /* 0x01780000d670783b */ /* 0x000fe20000004200 */
[----:B------:R-:W-:Y:S01]  /*1e3a0*/  MOV R84, R68 ;  /* 0x0000004400547202 */ /* 0x000fe20000000f00 */
[----:B------:R-:W-:Y:S01]  /*1e3b0*/  HMMA.16816.F32.BF16 R64, R128, R66, R180 ;  /* 0x000000428040723c */ /* 0x000fe200000418b4 */
[----:B------:R-:W-:-:S02]  /*1e3c0*/  MOV R85, R69 ;  /* 0x0000004500557202 */ /* 0x000fc40000000f00 */
[----:B------:R-:W-:-:S04]  /*1e3d0*/  MOV R2, R106 ;  /* 0x0000006a00027202 */ /* 0x000fc80000000f00 */
[----:B------:R-:W-:Y:S01]  /*1e3e0*/  IMAD.MOV.U32 R183, RZ, RZ, R70 ;  /* 0x000000ffffb77224 */ /* 0x000fe200078e0046 */
[----:B------:R-:W-:Y:S02]  /*1e3f0*/  MOV R182, R71 ;  /* 0x0000004700b67202 */ /* 0x000fe40000000f00 */
[----:B------:R-:W-:Y:S01]  /*1e400*/  MOV R180, R107 ;  /* 0x0000006b00b47202 */ /* 0x000fe20000000f00 */
[C---:B------:R-:W-:Y:S01]  /*1e410*/  HMMA.16816.F32.BF16 R68, R128.reuse, R72, R204 ;  /* 0x000000488044723c */ /* 0x040fe200000418cc */
[----:B------:R-:W-:Y:S02]  /*1e420*/  MOV R181, R104 ;  /* 0x0000006800b57202 */ /* 0x000fe40000000f00 */
[----:B------:R-:W-:Y:S01]  /*1e430*/  MOV R95, R76 ;  /* 0x0000004c005f7202 */ /* 0x000fe20000000f00 */
[----:B------:R-:W-:Y:S01]  /*1e440*/  FADD.FTZ R0, R0, R180 ;  /* 0x000000b400007221 */ /* 0x000fe20000010000 */
[----:B------:R-:W-:Y:S01]  /*1e450*/  MOV R185, R93 ;  /* 0x0000005d00b97202 */ /* 0x000fe20000000f00 */
[----:B------:R-:W-:Y:S01]  /*1e460*/  HMMA.16816.F32.BF16 R152, R128, R148, R152 ;  /* 0x000000948098723c */ /* 0x000fe20000041898 */
[----:B------:R-:W-:Y:S01]  /*1e470*/  IMAD.MOV.U32 R207, RZ, RZ, R79 ;  /* 0x000000ffffcf7224 */ /* 0x000fe200078e004f */
[----:B------:R-:W-:Y:S01]  /*1e480*/  MOV R186, R94 ;  /* 0x0000005e00ba7202 */ /* 0x000fe20000000f00 */
[----:B------:R-:W-:Y:S02]  /*1e490*/  LDSM.16.MT88.4 R104, [R213+0x17800] ;  /* 0x01780000d568783b */ /* 0x000fe40000004200 */
[----:B------:R-:W-:Y:S01]  /*1e4a0*/  FADD.FTZ R2, R2, R207 ;  /* 0x000000cf02027221 */ /* 0x000fe20000010000 */
[----:B------:R-:W-:-:S03]  /*1e4b0*/  FADD.FTZ R0, R182, R0 ;  /* 0x00000000b6007221 */ /* 0x000fc60000010000 */
[----:B------:R-:W-:Y:S01]  /*1e4c0*/  FADD.FTZ R2, R181, R2 ;  /* 0x00000002b5027221 */ /* 0x000fe20000010000 */
[----:B------:R-:W-:Y:S01]  /*1e4d0*/  FADD.FTZ R0, R184, R0 ;  /* 0x00000000b8007221 */ /* 0x000fe20000010000 */
[C---:B------:R-:W-:Y:S02]  /*1e4e0*/  HMMA.16816.F32.BF16 R44, R128.reuse, R48, R44 ;  /* 0x00000030802c723c */ /* 0x040fe4000004182c */
[----:B------:R-:W-:Y:S01]  /*1e4f0*/  FADD.FTZ R2, R183, R2 ;  /* 0x00000002b7027221 */ /* 0x000fe20000010000 */
[----:B------:R-:W-:Y:S02]  /*1e500*/  IMAD.MOV.U32 R187, RZ, RZ, R95 ;  /* 0x000000ffffbb7224 */ /* 0x000fe400078e005f */
[----:B------:R-:W-:Y:S01]  /*1e510*/  FADD.FTZ R0, R186, R0 ;  /* 0x00000000ba007221 */ /* 0x000fe20000010000 */
[----:B------:R-:W-:Y:S01]  /*1e520*/  HMMA.16816.F32.BF16 R148, R128, R150, R96 ;  /* 0x000000968094723c */ /* 0x000fe20000041860 */
[----:B------:R-:W3:Y:S01]  /*1e530*/  LDSM.16.MT88.4 R96, [R215+0x15800] ;  /* 0x01580000d760783b */ /* 0x000ee20000004200 */
[----:B------:R-:W-:-:S04]  /*1e540*/  FADD.FTZ R2, R185, R2 ;  /* 0x00000002b9027221 */ /* 0x000fc80000010000 */
[----:B------:R-:W-:Y:S01]  /*1e550*/  HMMA.16816.F32.BF16 R48, R128, R50, R188 ;  /* 0x000000328030723c */ /* 0x000fe200000418bc */
[----:B------:R-:W-:-:S06]  /*1e560*/  FADD.FTZ R2, R187, R2 ;  /* 0x00000002bb027221 */ /* 0x000fcc0000010000 */
[----:B------:R-:W-:Y:S01]  /*1e570*/  MOV R188, R4 ;  /* 0x0000000400bc7202 */ /* 0x000fe20000000f00 */
[----:B------:R-:W-:Y:S01]  /*1e580*/  IMAD.MOV.U32 R190, RZ, RZ, R6 ;  /* 0x000000ffffbe7224 */ /* 0x000fe200078e0006 */
[----:B------:R-:W-:Y:S02]  /*1e590*/  MOV R189, R5 ;  /* 0x0000000500bd7202 */ /* 0x000fe40000000f00 */
[----:B------:R-:W-:Y:S02]  /*1e5a0*/  MOV R191, R7 ;  /* 0x0000000700bf7202 */ /* 0x000fe40000000f00 */
[----:B------:R-:W3:Y:S01]  /*1e5b0*/  LDSM.16.MT88.4 R4, [R215+0x17800] ;  /* 0x01780000d704783b */ /* 0x000ee20000004200 */
[----:B------:R-:W-:Y:S01]  /*1e5c0*/  FADD.FTZ R0, R188, R0 ;  /* 0x00000000bc007221 */ /* 0x000fe20000010000 */
[----:B----4-:R-:W-:Y:S01]  /*1e5d0*/  HMMA.16816.F32.BF16 R168, R128, R164, R168 ;  /* 0x000000a480a8723c */ /* 0x010fe200000418a8 */
[----:B------:R-:W-:Y:S02]  /*1e5e0*/  FADD.FTZ R2, R189, R2 ;  /* 0x00000002bd027221 */ /* 0x000fe40000010000 */
[----:B------:R-:W-:-:S03]  /*1e5f0*/  FADD.FTZ R0, R190, R0 ;  /* 0x00000000be007221 */ /* 0x000fc60000010000 */
[----:B------:R-:W-:Y:S01]  /*1e600*/  HMMA.16816.F32.BF16 R164, R128, R166, R192 ;  /* 0x000000a680a4723c */ /* 0x000fe200000418c0 */
[----:B------:R-:W-:-:S06]  /*1e610*/  FADD.FTZ R2, R191, R2 ;  /* 0x00000002bf027221 */ /* 0x000fcc0000010000 */
[----:B------:R-:W-:Y:S01]  /*1e620*/  MOV R192, R10 ;  /* 0x0000000a00c07202 */ /* 0x000fe20000000f00 */
[----:B------:R-:W-:Y:S01]  /*1e630*/  IMAD.MOV.U32 R193, RZ, RZ, R11 ;  /* 0x000000ffffc17224 */ /* 0x000fe200078e000b */
[----:B------:R-:W-:-:S03]  /*1e640*/  MOV R194, R8 ;  /* 0x0000000800c27202 */ /* 0x000fc60000000f00 */
[----:B------:R-:W-:Y:S01]  /*1e650*/  FADD.FTZ R0, R192, R0 ;  /* 0x00000000c0007221 */ /* 0x000fe20000010000 */
[----:B------:R-:W-:Y:S01]  /*1e660*/  MOV R10, R86 ;  /* 0x00000056000a7202 */ /* 0x000fe20000000f00 */
[----:B------:R-:W-:Y:S02]  /*1e670*/  IMAD.MOV.U32 R195, RZ, RZ, R85 ;  /* 0x000000ffffc37224 */ /* 0x000fe400078e0055 */
[----:B------:R-:W-:Y:S01]  /*1e680*/  FADD.FTZ R2, R193, R2 ;  /* 0x00000002c1027221 */ /* 0x000fe20000010000 */
[----:B------:R-:W-:Y:S01]  /*1e690*/  FADD.FTZ R0, R194, R0 ;  /* 0x00000000c2007221 */ /* 0x000fe20000010000 */
[----:B------:R-:W-:Y:S02]  /*1e6a0*/  MOV R8, R84 ;  /* 0x0000005400087202 */ /* 0x000fe40000000f00 */
[----:B------:R-:W-:Y:S01]  /*1e6b0*/  MOV R11, R87 ;  /* 0x00000057000b7202 */ /* 0x000fe20000000f00 */
        /* <DEDUP_REMOVED lines=14> */
[----:B--2---:R-:W-:Y:S01]  /*1e7a0*/  HMMA.16816.F32.BF16 R84, R128, R88, R196 ;  /* 0x000000588054723c */ /* 0x004fe200000418c4 */
[----:B------:R-:W-:-:S05]  /*1e7b0*/  FADD.FTZ R250, R210, R250 ;  /* 0x000000fad2fa7221 */ /* 0x000fca0000010000 */
[----:B---3--:R-:W-:Y:S01]  /*1e7c0*/  HMMA.16816.F32.BF16 R92, R128, R96, R172 ;  /* 0x00000060805c723c */ /* 0x008fe200000418ac */
[----:B------:R-:W-:-:S05]  /*1e7d0*/  FADD.FTZ R251, R251, R0 ;  /* 0x00000000fbfb7221 */ /* 0x000fca0000010000 */
        /* <DEDUP_REMOVED lines=22> */
[----:B----45:R-:W-:-:S05]  /*1e940*/  IADD3 R0, R208, R0, -R241 ;  /* 0x00000000d0007210 */ /* 0x030fca0007ffe8f1 */
[----:B------:R1:W-:Y:S02]  /*1e950*/  STL [R1+0x4], R0 ;  /* 0x0000040001007387 */ /* 0x0003e40000100800 */
.L_x_5187:
[----:B------:R-:W2:Y:S01]  /*1e960*/  LDC.64 R134, c[0x0][0x208] ;  /* 0x00008200ff867b82 */ /* 0x000ea20000000a00 */
[----:B------:R-:W-:Y:S04]  /*1e970*/  DEPBAR.LE SB0, 0x0 ;  /* 0x000080000000791a */ /* 0x000fe80000000000 */
[----:B------:R-:W-:Y:S05]  /*1e980*/  WARPSYNC.ALL ;  /* 0x0000000000007948 */ /* 0x000fea0003800000 */
[----:B------:R-:W3:Y:S08]  /*1e990*/  LDC.64 R172, c[0x0][0x198] ;  /* 0x00006600ffac7b82 */ /* 0x000ef00000000a00 */
[----:B------:R-:W-:Y:S01]  /*1e9a0*/  BAR.SYNC.DEFER_BLOCKING 0x0 ;  /* 0x0000000000007b1d */ /* 0x000fe20000010000 */
[----:B------:R-:W-:Y:S04]  /*1e9b0*/  ISETP.NE.U32.AND P0, PT, R242, RZ, PT ;  /* 0x000000fff200720c */ /* 0x000fe80003f05070 */
[----:B------:R-:W-:Y:S01]  /*1e9c0*/  ISETP.NE.AND.EX P0, PT, R243, RZ, PT, P0 ;  /* 0x000000fff300720c */ /* 0x000fe20003f05300 */
[----:B------:R-:W-:Y:S11]  /*1e9d0*/  BSSY B0, `(.L_x_5179) ;  /* 0x0000050000007945 */ /* 0x000ff60003800000 */
[----:B------:R-:W-:Y:S01]  /*1e9e0*/  @!UPT UIADD3 URZ, URZ, URZ, URZ ;  /* 0x0000003f3f3ff290 */ /* 0x000fe2000fffe03f */
[----:B------:R-:W-:Y:S05]  /*1e9f0*/  @!P0 BRA `(.L_x_5180) ;  /* 0x00000004001c8947 */ /* 0x000fea0003800000 */
[----:B------:R-:W-:Y:S01]  /*1ea00*/  IMAD.SHL.U32 R8, R240, 0x40, RZ ;  /* 0x00000040f0087824 */ /* 0x000fe200078e00ff */
[----:B--2---:R-:W-:Y:S02]  /*1ea10*/  R2UR UR4, R134 ;  /* 0x00000000860472ca */ /* 0x004fe400000e0000 */
        /* <DEDUP_REMOVED lines=8> */
[----:B---3--:R-:W1:Y:S01]  /*1eaa0*/  LD.E R2, desc[UR4][R172.64+0x170] ;  /* 0x00017004ac027980 */ /* 0x008e62000c101900 */
[----:B------:R-:W-:Y:S02]  /*1eab0*/  R2UR UR8, R134 ;  /* 0x00000000860872ca */ /* 0x000fe400000e0000 */
[----:B------:R-:W-:Y:S02]  /*1eac0*/  R2UR UR9, R135 ;  /* 0x00000000870972ca */ /* 0x000fe400000e0000 */
[-C--:B-1----:R-:W-:Y:S02]  /*1ead0*/  IABS R0, R2.reuse ;  /* 0x0000000200007213 */ /* 0x082fe40000000000 */
        /* <DEDUP_REMOVED lines=57> */
.L_x_5180:
[----:B--2---:R-:W-:Y:S02]  /*1ee70*/  R2UR UR4, R134 ;  /* 0x00000000860472ca */ /* 0x004fe400000e0000 */
[----:B------:R-:W-:Y:S11]  /*1ee80*/  R2UR UR5, R135 ;  /* 0x00000000870572ca */ /* 0x000ff600000e0000 */
[----:B------:R-:W-:Y:S02]  /*1ee90*/  @!UPT UIADD3 URZ, URZ, URZ, URZ ;  /* 0x0000003f3f3ff290 */ /* 0x000fe4000fffe03f */
[----:B-1-3--:R-:W2:Y:S02]  /*1eea0*/  LD.E R0, desc[UR4][R172.64+0x40] ;  /* 0x00004004ac007980 */ /* 0x00aea4000c101900 */
[----:B--2---:R-:W-:Y:S05]  /*1eeb0*/  IMAD.U32 R0, R0, -0x40, RZ ;  /* 0xffffffc000007824 */ /* 0x004fea00078e00ff */
[----:B------:R-:W-:Y:S02]  /*1eec0*/  SHF.R.S32.HI R3, RZ, 0x1f, R0 ;  /* 0x0000001fff037819 */ /* 0x000fe40000011400 */
.L_x_5181:
[----:B------:R-:W-:Y:S05]  /*1eed0*/  BSYNC B0 ;  /* 0x0000000000007941 */ /* 0x000fea0003800000 */
.L_x_5179:
[----:B------:R-:W2:Y:S01]  /*1eee0*/  LDL R5, [R1] ;  /* 0x0000000001057983 */ /* 0x000ea20000100800 */
[C---:B------:R-:W-:Y:S01]  /*1eef0*/  LOP3.LUT P6, RZ, R246.reuse, 0x1, RZ, 0xc0, !PT ;  /* 0x00000001f6ff7812 */ /* 0x040fe200078cc0ff */
[----:B------:R-:W-:Y:S01]  /*1ef00*/  BSSY B1, `(.L_x_5182) ;  /* 0x0000283000017945 */ /* 0x000fe20003800000 */
[C---:B------:R-:W-:Y:S01]  /*1ef10*/  LOP3.LUT P5, RZ, R246.reuse, 0x2, RZ, 0xc0, !PT ;  /* 0x00000002f6ff7812 */ /* 0x040fe200078ac0ff */
[----:B------:R-:W3:Y:S01]  /*1ef20*/  LDL R4, [R1+0x8] ;  /* 0x0000080001047983 */ /* 0x000ee20000100800 */
[C---:B------:R-:W-:Y:S02]  /*1ef30*/  LOP3.LUT P4, RZ, R246.reuse, 0x4, RZ, 0xc0, !PT ;  /* 0x00000004f6ff7812 */ /* 0x040fe4000788c0ff */
[----:B------:R-:W-:Y:S02]  /*1ef40*/  LOP3.LUT P3, RZ, R246, 0x8, RZ, 0xc0, !PT ;  /* 0x00000008f6ff7812 */ /* 0x000fe4000786c0ff */
[C---:B------:R-:W-:Y:S04]  /*1ef50*/  LEA R174, P1, R0.reuse, R245, 0x1 ;  /* 0x000000f500ae7211 */ /* 0x040fe800078208ff */
[-C--:B------:R-:W-:Y:S02]  /*1ef60*/  LEA.HI.X R175, R0, R244.reuse, R3, 0x1, P1 ;  /* 0x000000f400af7211 */ /* 0x080fe400008f0c03 */
[C---:B------:R-:W-:Y:S02]  /*1ef70*/  @P6 R2UR UR4, R134.reuse ;  /* 0x00000000860462ca */ /* 0x040fe400000e0000 */
[C---:B------:R-:W-:Y:S02]  /*1ef80*/  @P6 R2UR UR5, R135.reuse ;  /* 0x00000000870562ca */ /* 0x040fe400000e0000 */
        /* <DEDUP_REMOVED lines=10> */
[C---:B------:R-:W-:Y:S02]  /*1f030*/  @P4 R2UR UR4, R134.reuse ;  /* 0x00000000860442ca */ /* 0x040fe400000e0000 */
[C---:B------:R-:W-:Y:S01]  /*1f040*/  @P4 R2UR UR5, R135.reuse ;  /* 0x00000000870542ca */ /* 0x040fe200000e0000 */
[----:B------:R-:W-:Y:S01]  /*1f050*/  @!P6 STS.128 [R239+0x10000], RZ ;  /* 0x010000ffef00e388 */ /* 0x000fe20000000c00 */
[----:B------:R-:W-:Y:S02]  /*1f060*/  @P3 R2UR UR14, R134 ;  /* 0x00000000860e32ca */ /* 0x000fe400000e0000 */
[----:B------:R-:W-:Y:S02]  /*1f070*/  @P3 R2UR UR15, R135 ;  /* 0x00000000870f32ca */ /* 0x000fe400000e0000 */
[----:B--2---:R-:W-:Y:S04]  /*1f080*/  IADD3 R2, P0, R0, R5, RZ ;  /* 0x0000000500027210 */ /* 0x004fe80007f1e0ff */
[CC--:B------:R-:W-:Y:S01]  /*1f090*/  @P5 LEA R24, P2, R2.reuse, R245.reuse, 0x1 ;  /* 0x000000f502185211 */ /* 0x0c0fe200078408ff */
[--C-:B---3--:R-:W-:Y:S01]  /*1f0a0*/  IMAD.X R3, R3, 0x1, R4.reuse, P0 ;  /* 0x0000000103037824 */ /* 0x108fe200000e0604 */
[CC--:B------:R-:W-:Y:S02]  /*1f0b0*/  @P6 LEA R26, P0, R2.reuse, R245.reuse, 0x1 ;  /* 0x000000f5021a6211 */ /* 0x0c0fe400078008ff */
[CC--:B------:R-:W-:Y:S02]  /*1f0c0*/  @P4 LEA R22, P1, R2.reuse, R245.reuse, 0x1 ;  /* 0x000000f502164211 */ /* 0x0c0fe400078208ff */
[CCC-:B------:R-:W-:Y:S02]  /*1f0d0*/  @P6 LEA.HI.X R27, R2.reuse, R244.reuse, R3.reuse, 0x1, P0 ;  /* 0x000000f4021b6211 */ /* 0x1c0fe400000f0c03 */
[CCC-:B------:R-:W-:Y:S02]  /*1f0e0*/  @P5 LEA.HI.X R25, R2.reuse, R244.reuse, R3.reuse, 0x1, P2 ;  /* 0x000000f402195211 */ /* 0x1c0fe400010f0c03 */
        /* <DEDUP_REMOVED lines=18> */
[CC--:B------:R-:W-:Y:S02]  /*1f210*/  @P4 LEA R6, P1, R2.reuse, R245.reuse, 0x1 ;  /* 0x000000f502064211 */ /* 0x0c0fe400078208ff */
[C---:B------:R-:W-:Y:S01]  /*1f220*/  @P3 LEA R4, P0, R2.reuse, R245, 0x1 ;  /* 0x000000f502043211 */ /* 0x040fe200078008ff */
[--C-:B------:R-:W-:Y:S01]  /*1f230*/  IMAD.MOV.U32 R245, RZ, RZ, R174.reuse ;  /* 0x000000fffff57224 */ /* 0x100fe200078e00ae */
[CCC-:B------:R-:W-:Y:S02]  /*1f240*/  @P5 LEA.HI.X R9, R2.reuse, R244.reuse, R3.reuse, 0x1, P2 ;  /* 0x000000f402095211 */ /* 0x1c0fe400010f0c03 */
[CCC-:B------:R-:W-:Y:S02]  /*1f250*/  @P4 LEA.HI.X R7, R2.reuse, R244.reuse, R3.reuse, 0x1, P1 ;  /* 0x000000f402074211 */ /* 0x1c0fe400008f0c03 */
[----:B------:R-:W-:Y:S01]  /*1f260*/  @P3 LEA.HI.X R5, R2, R244, R3, 0x1, P0 ;  /* 0x000000f402053211 */ /* 0x000fe200000f0c03 */
[--C-:B------:R-:W-:Y:S01]  /*1f270*/  @P5 IMAD.MOV.U32 R2, RZ, RZ, R174.reuse ;  /* 0x000000ffff025224 */ /* 0x100fe200078e00ae */
[----:B------:R-:W-:Y:S01]  /*1f280*/  ISETP.GE.AND P0, PT, R240, 0x1, PT ;  /* 0x00000001f000780c */ /* 0x000fe20003f06270 */
[--C-:B------:R-:W-:Y:S02]  /*1f290*/  @P5 IMAD.MOV.U32 R3, RZ, RZ, R175.reuse ;  /* 0x000000ffff035224 */ /* 0x100fe400078e00af */
[--C-:B------:R-:W-:Y:S03]  /*1f2a0*/  IMAD.MOV.U32 R244, RZ, RZ, R175.reuse ;  /* 0x000000fffff47224 */ /* 0x100fe600078e00af */
        /* <DEDUP_REMOVED lines=90> */
[----:B-1----:R-:W2:Y:S04]  /*1f850*/  LDSM.16.M88.4 R8, [R212+0x8000] ;  /* 0x00800000d408783b */ /* 0x002ea80000000200 */
[----:B------:R-:W1:Y:S04]  /*1f860*/  LDSM.16.M88.4 R16, [R212+0x8800] ;  /* 0x00880000d410783b */ /* 0x000e680000000200 */
        /* <DEDUP_REMOVED lines=8> */
[C---:B--2---:R-:W-:Y:S03]  /*1f8f0*/  HMMA.16816.F32.BF16 R4, R32.reuse, R8, RZ ;  /* 0x000000082004723c */ /* 0x044fe600000418ff */
[----:B------:R-:W-:Y:S04]  /*1f900*/  LDSM.16.M88.4 R200, [R222] ;  /* 0x00000000dec8783b */ /* 0x000fe80000000200 */
[----:B------:R-:W2:Y:S01]  /*1f910*/  LDSM.16.M88.4 R204, [R218+0x8000] ;  /* 0x00800000dacc783b */ /* 0x000ea20000000200 */
[C---:B------:R-:W-:Y:S03]  /*1f920*/  HMMA.16816.F32.BF16 R8, R32.reuse, R10, RZ ;  /* 0x0000000a2008723c */ /* 0x040fe600000418ff */
[----:B------:R-:W-:Y:S03]  /*1f930*/  LDSM.16.M88.4 R208, [R217] ;  /* 0x00000000d9d0783b */ /* 0x000fe60000000200 */
[C---:B-1----:R-:W-:Y:S01]  /*1f940*/  HMMA.16816.F32.BF16 R12, R32.reuse, R16, RZ ;  /* 0x00000010200c723c */ /* 0x042fe200000418ff */
[----:B------:R-:W2:Y:S05]  /*1f950*/  LD.E R0, desc[UR4][R172.64+0x18c] ;  /* 0x00018c04ac007980 */ /* 0x000eaa000c101900 */
[C---:B------:R-:W-:Y:S06]  /*1f960*/  HMMA.16816.F32.BF16 R16, R32.reuse, R18, RZ ;  /* 0x000000122010723c */ /* 0x040fec00000418ff */
[C---:B---3--:R-:W-:Y:S06]  /*1f970*/  HMMA.16816.F32.BF16 R20, R32.reuse, R24, RZ ;  /* 0x000000182014723c */ /* 0x048fec00000418ff */
[C---:B------:R-:W-:Y:S06]  /*1f980*/  HMMA.16816.F32.BF16 R24, R32.reuse, R26, RZ ;  /* 0x0000001a2018723c */ /* 0x040fec00000418ff */
[C---:B----4-:R-:W-:Y:S06]  /*1f990*/  HMMA.16816.F32.BF16 R28, R32.reuse, R176, RZ ;  /* 0x000000b0201c723c */ /* 0x050fec00000418ff */
[----:B------:R-:W-:Y:S01]  /*1f9a0*/  HMMA.16816.F32.BF16 R32, R32, R178, RZ ;  /* 0x000000b22020723c */ /* 0x000fe200000418ff */
[----:B------:R-:W1:Y:S05]  /*1f9b0*/  LDSM.16.M88.4 R176, [R218+0x8800] ;  /* 0x00880000dab0783b */ /* 0x000e6a0000000200 */
[C---:B-----5:R-:W-:Y:S06]  /*1f9c0*/  HMMA.16816.F32.BF16 R4, R180.reuse, R184, R4 ;  /* 0x000000b8b404723c */ /* 0x060fec0000041804 */
[C---:B------:R-:W-:Y:S01]  /*1f9d0*/  HMMA.16816.F32.BF16 R8, R180.reuse, R186, R8 ;  /* 0x000000bab408723c */ /* 0x040fe20000041808 */
[----:B------:R-:W3:Y:S05]  /*1f9e0*/  LDSM.16.M88.4 R184, [R218+0x9000] ;  /* 0x00900000dab8783b */ /* 0x000eea0000000200 */
[C---:B------:R-:W-:Y:S06]  /*1f9f0*/  HMMA.16816.F32.BF16 R12, R180.reuse, R188, R12 ;  /* 0x000000bcb40c723c */ /* 0x040fec000004180c */
[C---:B------:R-:W-:Y:S01]  /*1fa00*/  HMMA.16816.F32.BF16 R16, R180.reuse, R190, R16 ;  /* 0x000000beb410723c */ /* 0x040fe20000041810 */
[----:B------:R-:W4:Y:S05]  /*1fa10*/  LDSM.16.M88.4 R188, [R218+0x9800] ;  /* 0x00980000dabc783b */ /* 0x000f2a0000000200 */
[C---:B------:R-:W-:Y:S06]  /*1fa20*/  HMMA.16816.F32.BF16 R20, R180.reuse, R192, R20 ;  /* 0x000000c0b414723c */ /* 0x040fec0000041814 */
[C---:B------:R-:W-:Y:S01]  /*1fa30*/  HMMA.16816.F32.BF16 R24, R180.reuse, R194, R24 ;  /* 0x000000c2b418723c */ /* 0x040fe20000041818 */
[----:B------:R-:W5:Y:S05]  /*1fa40*/  LDSM.16.M88.4 R192, [R221] ;  /* 0x00000000ddc0783b */ /* 0x000f6a0000000200 */
[C---:B------:R-:W-:Y:S06]  /*1fa50*/  HMMA.16816.F32.BF16 R28, R180.reuse, R196, R28 ;  /* 0x000000c4b41c723c */ /* 0x040fec000004181c */
[----:B------:R-:W-:Y:S01]  /*1fa60*/  HMMA.16816.F32.BF16 R32, R180, R198, R32 ;  /* 0x000000c6b420723c */ /* 0x000fe20000041820 */
[----:B------:R-:W5:Y:S04]  /*1fa70*/  LDSM.16.M88.4 R180, [R217+0x800] ;  /* 0x00080000d9b4783b */ /* 0x000f680000000200 */
[----:B------:R-:W5:Y:S01]  /*1fa80*/  LDSM.16.M88.4 R196, [R217+0x1000] ;  /* 0x00100000d9c4783b */ /* 0x000f620000000200 */
        /* <DEDUP_REMOVED lines=18> */
[----:B------:R-:W-:Y:S05]  /*1fbb0*/  LDSM.16.M88.4 R180, [R220+0x2000] ;  /* 0x00200000dcb4783b */ /* 0x000fea0000000200 */
[C---:B------:R-:W-:Y:S06]  /*1fbc0*/  HMMA.16816.F32.BF16 R20, R192.reuse, R196, R20 ;  /* 0x000000c4c014723c */ /* 0x040fec0000041814 */
[C---:B------:R-:W-:Y:S01]  /*1fbd0*/  HMMA.16816.F32.BF16 R24, R192.reuse, R198, R24 ;  /* 0x000000c6c018723c */ /* 0x040fe20000041818 */
[----:B------:R-:W5:Y:S05]  /*1fbe0*/  LDSM.16.M88.4 R196, [R235] ;  /* 0x00000000ebc4783b */ /* 0x000f6a0000000200 */
[C---:B--2---:R-:W-:Y:S06]  /*1fbf0*/  HMMA.16816.F32.BF16 R28, R192.reuse, R204, R28 ;  /* 0x000000ccc01c723c */ /* 0x044fec000004181c */
[----:B------:R-:W-:Y:S01]  /*1fc00*/  HMMA.16816.F32.BF16 R32, R192, R206, R32 ;  /* 0x000000cec020723c */ /* 0x000fe20000041820 */
[----:B------:R-:W2:Y:S04]  /*1fc10*/  LDSM.16.M88.4 R192, [R234] ;  /* 0x00000000eac0783b */ /* 0x000ea80000000200 */
[----:B------:R-:W-:Y:S01]  /*1fc20*/  LDSM.16.M88.4 R204, [R218+0xa000] ;  /* 0x00a00000dacc783b */ /* 0x000fe20000000200 */
[C---:B-1----:R-:W-:Y:S06]  /*1fc30*/  HMMA.16816.F32.BF16 R4, R176.reuse, R184, R4 ;  /* 0x000000b8b004723c */ /* 0x042fec0000041804 */
[C---:B------:R-:W-:Y:S01]  /*1fc40*/  HMMA.16816.F32.BF16 R8, R176.reuse, R186, R8 ;  /* 0x000000bab008723c */ /* 0x040fe20000041808 */
[----:B------:R-:W1:Y:S05]  /*1fc50*/  LDSM.16.M88.4 R184, [R233] ;  /* 0x00000000e9b8783b */ /* 0x000e6a0000000200 */
[C---:B---3--:R-:W-:Y:S06]  /*1fc60*/  HMMA.16816.F32.BF16 R12, R176.reuse, R188, R12 ;  /* 0x000000bcb00c723c */ /* 0x048fec000004180c */
[C---:B------:R-:W-:Y:S01]  /*1fc70*/  HMMA.16816.F32.BF16 R16, R176.reuse, R190, R16 ;  /* 0x000000beb010723c */ /* 0x040fe20000041810 */
[----:B------:R-:W3:Y:S05]  /*1fc80*/  LDSM.16.M88.4 R188, [R232] ;  /* 0x00000000e8bc783b */ /* 0x000eea0000000200 */
[C---:B----4-:R-:W-:Y:S06]  /*1fc90*/  HMMA.16816.F32.BF16 R20, R176.reuse, R200, R20 ;  /* 0x000000c8b014723c */ /* 0x050fec0000041814 */
[C---:B------:R-:W-:Y:S01]  /*1fca0*/  HMMA.16816.F32.BF16 R24, R176.reuse, R202, R24 ;  /* 0x000000cab018723c */ /* 0x040fe20000041818 */
[----:B------:R-:W4:Y:S05]  /*1fcb0*/  LDSM.16.M88.4 R200, [R222+0x2000] ;  /* 0x00200000dec8783b */ /* 0x000f2a0000000200 */
[C---:B-----5:R-:W-:Y:S06]  /*1fcc0*/  HMMA.16816.F32.BF16 R28, R176.reuse, R208, R28 ;  /* 0x000000d0b01c723c */ /* 0x060fec000004181c */
[----:B------:R-:W-:Y:S01]  /*1fcd0*/  HMMA.16816.F32.BF16 R32, R176, R210, R32 ;  /* 0x000000d2b020723c */ /* 0x000fe20000041820 */
[----:B------:R-:W5:Y:S04]  /*1fce0*/  LDSM.16.M88.4 R176, [R218+0xa800] ;  /* 0x00a80000dab0783b */ /* 0x000f680000000200 */
[----:B------:R-:W-:Y:S01]  /*1fcf0*/  LDSM.16.M88.4 R208, [R218+0xb800] ;  /* 0x00b80000dad0783b */ /* 0x000fe20000000200 */
[C---:B------:R-:W-:Y:S06]  /*1fd00*/  HMMA.16816.F32.BF16 R4, R180.reuse, R196, R4 ;  /* 0x000000c4b404723c */ /* 0x040fec0000041804 */
[C---:B------:R-:W-:Y:S01]  /*1fd10*/  HMMA.16816.F32.BF16 R8, R180.reuse, R198, R8 ;  /* 0x000000c6b408723c */ /* 0x040fe20000041808 */
[----:B------:R-:W5:Y:S05]  /*1fd20*/  LDSM.16.M88.4 R196, [R218+0xb000] ;  /* 0x00b00000dac4783b */ /* 0x000f6a0000000200 */
[C---:B--2---:R-:W-:Y:S06]  /*1fd30*/  HMMA.16816.F32.BF16 R12, R180.reuse, R192, R12 ;  /* 0x000000c0b40c723c */ /* 0x044fec000004180c */
[C---:B------:R-:W-:Y:S01]  /*1fd40*/  HMMA.16816.F32.BF16 R16, R180.reuse, R194, R16 ;  /* 0x000000c2b410723c */ /* 0x040fe20000041810 */
[----:B------:R-:W-:Y:S05]  /*1fd50*/  LDSM.16.M88.4 R192, [R217+0x3000] ;  /* 0x00300000d9c0783b */ /* 0x000fea0000000200 */
[C---:B-1----:R-:W-:Y:S06]  /*1fd60*/  HMMA.16816.F32.BF16 R20, R180.reuse, R184, R20 ;  /* 0x000000b8b414723c */ /* 0x042fec0000041814 */
[C---:B------:R-:W-:Y:S01]  /*1fd70*/  HMMA.16816.F32.BF16 R24, R180.reuse, R186, R24 ;  /* 0x000000bab418723c */ /* 0x040fe20000041818 */
[----:B------:R-:W-:Y:S05]  /*1fd80*/  LDSM.16.M88.4 R184, [R217+0x2000] ;  /* 0x00200000d9b8783b */ /* 0x000fea0000000200 */
[C---:B---3--:R-:W-:Y:S06]  /*1fd90*/  HMMA.16816.F32.BF16 R28, R180.reuse, R188, R28 ;  /* 0x000000bcb41c723c */ /* 0x048fec000004181c */
[----:B------:R-:W-:Y:S01]  /*1fda0*/  HMMA.16816.F32.BF16 R32, R180, R190, R32 ;  /* 0x000000beb420723c */ /* 0x000fe20000041820 */
[----:B------:R-:W1:Y:S04]  /*1fdb0*/  LDSM.16.M88.4 R180, [R221+0x2000] ;  /* 0x00200000ddb4783b */ /* 0x000e680000000200 */
[----:B------:R-:W2:Y:S01]  /*1fdc0*/  LDSM.16.M88.4 R188, [R217+0x2800] ;  /* 0x00280000d9bc783b */ /* 0x000ea20000000200 */
[C---:B----4-:R-:W-:Y:S06]  /*1fdd0*/  HMMA.16816.F32.BF16 R4, R200.reuse, R204, R4 ;  /* 0x000000ccc804723c */ /* 0x050fec0000041804 */
[C---:B------:R-:W-:Y:S01]  /*1fde0*/  HMMA.16816.F32.BF16 R8, R200.reuse, R206, R8 ;  /* 0x000000cec808723c */ /* 0x040fe20000041808 */
[----:B------:R-:W3:Y:S05]  /*1fdf0*/  LDSM.16.M88.4 R204, [R217+0x3800] ;  /* 0x00380000d9cc783b */ /* 0x000eea0000000200 */
[C---:B-----5:R-:W-:Y:S06]  /*1fe00*/  HMMA.16816.F32.BF16 R12, R200.reuse, R176, R12 ;  /* 0x000000b0c80c723c */ /* 0x060fec000004180c */
[C---:B------:R-:W-:Y:S01]  /*1fe10*/  HMMA.16816.F32.BF16 R16, R200.reuse, R178, R16 ;  /* 0x000000b2c810723c */ /* 0x040fe20000041810 */
[----:B------:R-:W-:Y:S05]  /*1fe20*/  LDSM.16.M88.4 R176, [R219+0x4000] ;  /* 0x00400000dbb0783b */ /* 0x000fea0000000200 */
[C---:B------:R-:W-:Y:S06]  /*1fe30*/  HMMA.16816.F32.BF16 R20, R200.reuse, R196, R20 ;  /* 0x000000c4c814723c */ /* 0x040fec0000041814 */
[C---:B------:R-:W-:Y:S01]  /*1fe40*/  HMMA.16816.F32.BF16 R24, R200.reuse, R198, R24 ;  /* 0x000000c6c818723c */ /* 0x040fe20000041818 */
[----:B------:R-:W4:Y:S05]  /*1fe50*/  LDSM.16.M88.4 R196, [R212+0xc000] ;  /* 0x00c00000d4c4783b */ /* 0x000f2a0000000200 */
[C---:B------:R-:W-:Y:S06]  /*1fe60*/  HMMA.16816.F32.BF16 R28, R200.reuse, R208, R28 ;  /* 0x000000d0c81c723c */ /* 0x040fec000004181c */
[----:B------:R-:W-:Y:S01]  /*1fe70*/  HMMA.16816.F32.BF16 R32, R200, R210, R32 ;  /* 0x000000d2c820723c */ /* 0x000fe20000041820 */
[----:B------:R-:W5:Y:S05]  /*1fe80*/  LDSM.16.M88.4 R200, [R212+0xc800] ;  /* 0x00c80000d4c8783b */ /* 0x000f6a0000000200 */
        /* <DEDUP_REMOVED lines=8> */
[----:B------:R-:W-:Y:S05]  /*1ff10*/  LDSM.16.M88.4 R192, [R231] ;  /* 0x00000000e7c0783b */ /* 0x000fea0000000200 */
[C---:B---3--:R-:W-:Y:S06]  /*1ff20*/  HMMA.16816.F32.BF16 R28, R180.reuse, R204, R28 ;  /* 0x000000ccb41c723c */ /* 0x048fec000004181c */
[----:B------:R-:W-:Y:S01]  /*1ff30*/  HMMA.16816.F32.BF16 R32, R180, R206, R32 ;  /* 0x000000ceb420723c */ /* 0x000fe20000041820 */
[----:B------:R-:W2:Y:S04]  /*1ff40*/  LDSM.16.M88.4 R180, [R212+0xd800] ;  /* 0x00d80000d4b4783b */ /* 0x000ea80000000200 */
[----:B------:R-:W3:Y:S01]  /*1ff50*/  LDSM.16.M88.4 R204, [R230] ;  /* 0x00000000e6cc783b */ /* 0x000ee20000000200 */
[C---:B----4-:R-:W-:Y:S06]  /*1ff60*/  HMMA.16816.F32.BF16 R4, R176.reuse, R196, R4 ;  /* 0x000000c4b004723c */ /* 0x050fec0000041804 */
[C---:B------:R-:W-:Y:S01]  /*1ff70*/  HMMA.16816.F32.BF16 R8, R176.reuse, R198, R8 ;  /* 0x000000c6b008723c */ /* 0x040fe20000041808 */
[----:B------:R-:W4:Y:S05]  /*1ff80*/  LDSM.16.M88.4 R196, [R229] ;  /* 0x00000000e5c4783b */ /* 0x000f2a0000000200 */
[C---:B-----5:R-:W-:Y:S06]  /*1ff90*/  HMMA.16816.F32.BF16 R12, R176.reuse, R200, R12 ;  /* 0x000000c8b00c723c */ /* 0x060fec000004180c */
[C---:B------:R-:W-:Y:S01]  /*1ffa0*/  HMMA.16816.F32.BF16 R16, R176.reuse, R202, R16 ;  /* 0x000000cab010723c */ /* 0x040fe20000041810 */
[----:B------:R-:W5:Y:S05]  /*1ffb0*/  LDSM.16.M88.4 R200, [R228] ;  /* 0x00000000e4c8783b */ /* 0x000f6a0000000200 */
[C---:B-1----:R-:W-:Y:S06]  /*1ffc0*/  HMMA.16816.F32.BF16 R20, R176.reuse, R184, R20 ;  /* 0x000000b8b014723c */ /* 0x042fec0000041814 */
[C---:B------:R-:W-:Y:S01]  /*1ffd0*/  HMMA.16816.F32.BF16 R24, R176.reuse, R186, R24 ;  /* 0x000000bab018723c */ /* 0x040fe20000041818 */
[----:B------:R-:W-:Y:S05]  /*1ffe0*/  LDSM.16.M88.4 R184, [R218+0xc800] ;  /* 0x00c80000dab8783b */ /* 0x000fea0000000200 */
[C---:B--2---:R-:W-:Y:S06]  /*1fff0*/  HMMA.16816.F32.BF16 R28, R176.reuse, R180, R28 ;  /* 0x000000b4b01c723c */ /* 0x044fec000004181c */
[----:B------:R-:W-:Y:S01]  /*20000*/  HMMA.16816.F32.BF16 R32, R176, R182, R32 ;  /* 0x000000b6b020723c */ /* 0x000fe20000041820 */
[----:B------:R-:W-:Y:S04]  /*20010*/  LDSM.16.M88.4 R176, [R222+0x4000] ;  /* 0x00400000deb0783b */ /* 0x000fe80000000200 */
[----:B------:R-:W1:Y:S01]  /*20020*/  LDSM.16.M88.4 R180, [R218+0xc000] ;  /* 0x00c00000dab4783b */ /* 0x000e620000000200 */
[C---:B------:R-:W-:Y:S06]  /*20030*/  HMMA.16816.F32.BF16 R4, R188.reuse, R192, R4 ;  /* 0x000000c0bc04723c */ /* 0x040fec0000041804 */
        /* <DEDUP_REMOVED lines=8> */
[C---:B-----5:R-:W-:Y:S06]  /*200c0*/  HMMA.16816.F32.BF16 R28, R188.reuse, R200, R28 ;  /* 0x000000c8bc1c723c */ /* 0x060fec000004181c */
[----:B------:R-:W-:Y:S01]  /*200d0*/  HMMA.16816.F32.BF16 R32, R188, R202, R32 ;  /* 0x000000cabc20723c */ /* 0x000fe20000041820 */
[----:B------:R-:W4:Y:S04]  /*200e0*/  LDSM.16.M88.4 R188, [R221+0x4000] ;  /* 0x00400000ddbc783b */ /* 0x000f280000000200 */
[----:B------:R-:W5:Y:S01]  /*200f0*/  LDSM.16.M88.4 R200, [R217+0x4800] ;  /* 0x00480000d9c8783b */ /* 0x000f620000000200 */
        /* <DEDUP_REMOVED lines=24> */
[----:B------:R-:W1:Y:S04]  /*20280*/  LDSM.16.M88.4 R176, [R220+0x6000] ;  /* 0x00600000dcb0783b */ /* 0x000e680000000200 */
[----:B------:R-:W2:Y:S01]  /*20290*/  LDSM.16.M88.4 R188, [R226] ;  /* 0x00000000e2bc783b */ /* 0x000ea20000000200 */
        /* <DEDUP_REMOVED lines=21> */
[----:B------:R-:W5:Y:S05]  /*203f0*/  LDSM.16.M88.4 R192, [R218+0xf800] ;  /* 0x00f80000dac0783b */ /* 0x000f6a0000000200 */
[C---:B---3--:R-:W-:Y:S06]  /*20400*/  HMMA.16816.F32.BF16 R28, R176.reuse, R204, R28 ;  /* 0x000000ccb01c723c */ /* 0x048fec000004181c */
[----:B------:R-:W-:Y:S01]  /*20410*/  HMMA.16816.F32.BF16 R32, R176, R206, R32 ;  /* 0x000000ceb020723c */ /* 0x000fe20000041820 */
[----:B------:R-:W3:Y:S05]  /*20420*/  LDSM.16.M88.4 R176, [R221+0x6000] ;  /* 0x00600000ddb0783b */ /* 0x000eea0000000200 */
[C---:B----4-:R-:W-:Y:S06]  /*20430*/  HMMA.16816.F32.BF16 R4, R184.reuse, R196, R4 ;  /* 0x000000c4b804723c */ /* 0x050fec0000041804 */
[C---:B------:R-:W-:Y:S06]  /*20440*/  HMMA.16816.F32.BF16 R8, R184.reuse, R198, R8 ;  /* 0x000000c6b808723c */ /* 0x040fec0000041808 */
[C---:B-1----:R-:W-:Y:S06]  /*20450*/  HMMA.16816.F32.BF16 R12, R184.reuse, R180, R12 ;  /* 0x000000b4b80c723c */ /* 0x042fec000004180c */
[C---:B------:R-:W-:Y:S01]  /*20460*/  HMMA.16816.F32.BF16 R16, R184.reuse, R182, R16 ;  /* 0x000000b6b810723c */ /* 0x040fe20000041810 */
[----:B------:R-:W1:Y:S05]  /*20470*/  LDSM.16.M88.4 R180, [R217+0x6800] ;  /* 0x00680000d9b4783b */ /* 0x000e6a0000000200 */
[C---:B--2---:R-:W-:Y:S06]  /*20480*/  HMMA.16816.F32.BF16 R20, R184.reuse, R188, R20 ;  /* 0x000000bcb814723c */ /* 0x044fec0000041814 */
[C---:B------:R-:W-:Y:S06]  /*20490*/  HMMA.16816.F32.BF16 R24, R184.reuse, R190, R24 ;  /* 0x000000beb818723c */ /* 0x040fec0000041818 */
[C---:B-----5:R-:W-:Y:S06]  /*204a0*/  HMMA.16816.F32.BF16 R28, R184.reuse, R192, R28 ;  /* 0x000000c0b81c723c */ /* 0x060fec000004181c */
[----:B------:R-:W-:Y:S06]  /*204b0*/  HMMA.16816.F32.BF16 R32, R184, R194, R32 ;  /* 0x000000c2b820723c */ /* 0x000fec0000041820 */
[C---:B---3--:R-:W-:Y:S06]  /*204c0*/  HMMA.16816.F32.BF16 R4, R176.reuse, R200, R4 ;  /* 0x000000c8b004723c */ /* 0x048fec0000041804 */
[C---:B------:R-:W-:Y:S06]  /*204d0*/  HMMA.16816.F32.BF16 R8, R176.reuse, R202, R8 ;  /* 0x000000cab008723c */ /* 0x040fec0000041808 */
        /* <DEDUP_REMOVED lines=72> */
[----:B------:R4:W1:Y:S10]  /*20960*/  MUFU.TANH R138, R34 ;  /* 0x00000022008a7308 */ /* 0x0008740000002400 */
[----:B------:R-:W1:Y:S01]  /*20970*/  MUFU.TANH R2, R2 ;  /* 0x0000000200027308 */ /* 0x000e620000002400 */
[----:B--23--:R-:W-:Y:S05]  /*20980*/  @!P0 BRA `(.L_x_5183) ;  /* 0x0000000c00688947 */ /* 0x00cfea0003800000 */
        /* <DEDUP_REMOVED lines=16> */
[----:B------:R-:W-:Y:S02]  /*20a90*/  R2UR UR9, R135 ;  /* 0x00000000870972ca */ /* 0x000fe400000e0000 */
[-C--:B--2---:R-:W-:Y:S02]  /*20aa0*/  IABS R0, R3.reuse ;  /* 0x0000000300007213 */ /* 0x084fe40000000000 */
[-C--:B------:R-:W-:Y:S02]  /*20ab0*/  IABS R8, R3.reuse ;  /* 0x0000000300087213 */ /* 0x080fe40000000000 */
[----:B------:R-:W2:Y:S01]  /*20ac0*/  I2F.RP R4, R0 ;  /* 0x0000000000047306 */ /* 0x000ea20000209400 */
[----:B------:R-:W-:Y:S02]  /*20ad0*/  LOP3.LUT R10, R10, R3, RZ, 0x3c, !PT ;  /* 0x000000030a0a7212 */ /* 0x000fe400078e3cff */
[----:B------:R-:W-:Y:S07]  /*20ae0*/  IMAD.MOV R8, RZ, RZ, -R8 ;  /* 0x000000ffff087224 */ /* 0x000fee00078e0a08 */
[----:B--2---:R-:W2:Y:S02]  /*20af0*/  MUFU.RCP R4, R4 ;  /* 0x0000000400047308 */ /* 0x004ea40000001000 */
[----:B--2---:R-:W-:Y:S08]  /*20b00*/  VIADD R4, R4, 0xffffffe ;  /* 0x0ffffffe04047836 */ /* 0x004ff00000000000 */
[----:B------:R-:W2:Y:S02]  /*20b10*/  F2I.FTZ.U32.TRUNC.NTZ R5, R4 ;  /* 0x0000000400057305 */ /* 0x000ea4000021f000 */
[--C-:B--2---:R-:W-:Y:S04]  /*20b20*/  IMAD.MOV R4, RZ, RZ, -R5.reuse ;  /* 0x000000ffff047224 */ /* 0x104fe800078e0a05 */
[----:B------:R-:W-:Y:S02]  /*20b30*/  IMAD R7, R4, R0, RZ ;  /* 0x0000000004077224 */ /* 0x000fe400078e02ff */
[----:B------:R-:W-:Y:S04]  /*20b40*/  IMAD.MOV.U32 R4, RZ, RZ, RZ ;  /* 0x000000ffff047224 */ /* 0x000fe800078e00ff */
[----:B------:R-:W-:Y:S01]  /*20b50*/  IMAD.HI.U32 R5, R5, R7, R4 ;  /* 0x0000000705057227 */ /* 0x000fe200078e0004 */
[----:B------:R-:W-:Y:S02]  /*20b60*/  IABS R7, R9 ;  /* 0x0000000900077213 */ /* 0x000fe40000000000 */
[----:B------:R-:W-:Y:S03]  /*20b70*/  LOP3.LUT R9, R9, R3, RZ, 0x3c, !PT ;  /* 0x0000000309097212 */ /* 0x000fe600078e3cff */
        /* <DEDUP_REMOVED lines=13> */
[----:B------:R-:W2:Y:S01]  /*20c50*/  LD.E.64 R6, desc[UR4][R172.64+0x38] ;  /* 0x00003804ac067980 */ /* 0x000ea2000c101b00 */
[----:B------:R-:W-:Y:S04]  /*20c60*/  LOP3.LUT R0, RZ, R3, RZ, 0x33, !PT ;  /* 0x00000003ff007212 */ /* 0x000fe800078e33ff */
[----:B------:R-:W-:Y:S01]  /*20c70*/  @P1 VIADD R4, R4, 0x1 ;  /* 0x0000000104041836 */ /* 0x000fe20000000000 */
[----:B------:R-:W-:Y:S03]  /*20c80*/  ISETP.GE.AND P1, PT, R9, RZ, PT ;  /* 0x000000ff0900720c */ /* 0x000fe60003f26270 */
        /* <DEDUP_REMOVED lines=8> */
[----:B-1----:R1:W3:Y:S01]  /*20d10*/  LD.E R12, desc[UR10][R10.64] ;  /* 0x0000000a0a0c7980 */ /* 0x0022e2000c101900 */
[C---:B------:R-:W-:Y:S01]  /*20d20*/  LEA R8, P0, R5.reuse, R242, 0x2 ;  /* 0x000000f205087211 */ /* 0x040fe200078010ff */
[C---:B------:R-:W-:Y:S03]  /*20d30*/  IMAD.IADD R4, R5.reuse, 0x1, -R4 ;  /* 0x0000000105047824 */ /* 0x040fe600078e0a04 */
[----:B------:R-:W-:Y:S01]  /*20d40*/  LEA.HI.X.SX32 R9, R5, R243, 0x2, P0 ;  /* 0x000000f305097211 */ /* 0x000fe200000f16ff */
[----:B------:R-:W-:Y:S04]  /*20d50*/  IMAD R3, R3, R4, -0x40 ;  /* 0xffffffc003037424 */ /* 0x000fe800078e0204 */
[----:B------:R-:W3:Y:S01]  /*20d60*/  LD.E R11, desc[UR12][R8.64] ;  /* 0x0000000c080b7980 */ /* 0x000ee2000c101900 */
[----:B-1----:R-:W-:Y:S03]  /*20d70*/  SHF.R.S32.HI R10, RZ, 0x1f, R3 ;  /* 0x0000001fff0a7819 */ /* 0x002fe60000011403 */
[----:B------:R-:W5:Y:S01]  /*20d80*/  LD.E.64 R8, desc[UR8][R172.64+0x20] ;  /* 0x00002008ac087980 */ /* 0x000f62000c101b00 */
[-C--:B--2---:R-:W-:Y:S02]  /*20d90*/  IMAD R0, R7, R3.reuse, RZ ;  /* 0x0000000307007224 */ /* 0x084fe400078e02ff */
[C---:B------:R-:W-:Y:S04]  /*20da0*/  IMAD.WIDE.U32 R4, R6.reuse, R3, RZ ;  /* 0x0000000306047225 */ /* 0x040fe800078e00ff */
[----:B------:R-:W-:Y:S04]  /*20db0*/  IMAD R6, R6, R10, R0 ;  /* 0x0000000a06067224 */ /* 0x000fe800078e0200 */
[----:B------:R-:W-:Y:S01]  /*20dc0*/  IMAD.IADD R5, R5, 0x1, R6 ;  /* 0x0000000105057824 */ /* 0x000fe200078e0206 */
[----:B---3--:R-:W-:Y:S04]  /*20dd0*/  IADD3 R11, -R11, R12, RZ ;  /* 0x0000000c0b0b7210 */ /* 0x008fe80007ffe1ff */
[----:B------:R-:W-:Y:S01]  /*20de0*/  SHF.R.S32.HI R0, RZ, 0x1f, R11 ;  /* 0x0000001fff007819 */ /* 0x000fe2000001140b */
[----:B-----5:R-:W-:Y:S02]  /*20df0*/  IMAD R6, R9, R11, RZ ;  /* 0x0000000b09067224 */ /* 0x020fe400078e02ff */
[----:B------:R-:W-:Y:S04]  /*20e00*/  IMAD.WIDE.U32 R4, R11, R8, R4 ;  /* 0x000000080b047225 */ /* 0x000fe800078e0004 */
[----:B------:R-:W-:Y:S02]  /*20e10*/  IMAD R6, R8, R0, R6 ;  /* 0x0000000008067224 */ /* 0x000fe400078e0206 */
[----:B------:R-:W-:Y:S02]  /*20e20*/  IMAD.MOV.U32 R0, RZ, RZ, R4 ;  /* 0x000000ffff007224 */ /* 0x000fe400078e0004 */
[----:B------:R-:W-:Y:S01]  /*20e30*/  IMAD.IADD R6, R5, 0x1, R6 ;  /* 0x0000000105067824 */ /* 0x000fe200078e0206 */
[----:B------:R-:W-:Y:S05]  /*20e40*/  BRA `(.L_x_5186) ;  /* 0x0000000000187947 */ /* 0x000fea0003800000 */
.L_x_5185:
[----:B------:R-:W-:Y:S02]  /*20e50*/  R2UR UR4, R134 ;  /* 0x00000000860472ca */ /* 0x000fe400000e0000 */
[----:B------:R-:W-:Y:S11]  /*20e60*/  R2UR UR5, R135 ;  /* 0x00000000870572ca */ /* 0x000ff600000e0000 */
[----:B------:R-:W-:Y:S02]  /*20e70*/  @!UPT UIADD3 URZ, URZ, URZ, URZ ;  /* 0x0000003f3f3ff290 */ /* 0x000fe4000fffe03f */
[----:B------:R-:W2:Y:S02]  /*20e80*/  LD.E R0, desc[UR4][R172.64+0x38] ;  /* 0x00003804ac007980 */ /* 0x000ea4000c101900 */
[----:B--2---:R-:W-:Y:S05]  /*20e90*/  IMAD.U32 R0, R0, -0x40, RZ ;  /* 0xffffffc000007824 */ /* 0x004fea00078e00ff */
[----:B------:R-:W-:Y:S02]  /*20ea0*/  SHF.R.S32.HI R6, RZ, 0x1f, R0 ;  /* 0x0000001fff067819 */ /* 0x000fe40000011400 */
.L_x_5186:
[----:B------:R-:W-:Y:S05]  /*20eb0*/  BSYNC B0 ;  /* 0x0000000000007941 */ /* 0x000fea0003800000 */
.L_x_5184:
        /* <DEDUP_REMOVED lines=24> */
[-C--:B------:R-:W-:Y:S03]  /*21040*/  IADD3 R3, P0, R0, R248.reuse, RZ ;  /* 0x000000f800037210 */ /* 0x080fe60007f1e0ff */
[----:B------:R-:W-:Y:S01]  /*21050*/  @!PT LDS RZ, [RZ] ;  /* 0x00000000fffff984 */ /* 0x000fe20000000800 */
[----:B------:R-:W-:Y:S01]  /*21060*/  @!PT LDS RZ, [RZ] ;  /* 0x00000000fffff984 */ /* 0x000fe20000000800 */
[----:B------:R-:W-:Y:S01]  /*21070*/  @!PT LDS RZ, [RZ] ;  /* 0x00000000fffff984 */ /* 0x000fe20000000800 */
[----:B------:R2:W-:Y:S01]  /*21080*/  @P4 LDGSTS.E.BYPASS.LTC128B.128 [R239+0xc000], desc[UR4][R4.64+0x100] ;  /* 0x0c00010004ef4fae */ /* 0x0005e2000b901d44 */
[CC--:B----4-:R-:W-:Y:S01]  /*21090*/  @P5 LEA R28, P2, R3.reuse, R247.reuse, 0x1 ;  /* 0x000000f7031c5211 */ /* 0x0d0fe200078408ff */
[----:B------:R-:W-:Y:S01]  /*210a0*/  IMAD.X R6, R6, 0x1, R252, P0 ;  /* 0x0000000106067824 */ /* 0x000fe200000e06fc */
        /* <DEDUP_REMOVED lines=21> */
[----:B------:R-:W-:Y:S01]  /*21200*/  IMAD.X R6, R6, 0x1, R252, P2 ;  /* 0x0000000106067824 */ /* 0x000fe200010e06fc */
        /* <DEDUP_REMOVED lines=17> */
[-C--:B-1----:R-:W-:Y:S01]  /*21320*/  @P6 LEA R14, P0, R3, R247.reuse, 0x1 ;  /* 0x000000f7030e6211 */ /* 0x082fe200078008ff */
        /* <DEDUP_REMOVED lines=8> */
[C---:B------:R-:W-:Y:S02]  /*213b0*/  @P5 LEA R12, P2, R3.reuse, R247, 0x1 ;  /* 0x000000f7030c5211 */ /* 0x040fe400078408ff */
        /* <DEDUP_REMOVED lines=8> */
[C-C-:B------:R-:W-:Y:S02]  /*21440*/  @P5 LEA.HI.X R13, R3.reuse, R249, R6.reuse, 0x1, P2 ;  /* 0x000000f9030d5211 */ /* 0x140fe400010f0c06 */
[----:B------:R-:W-:Y:S01]  /*21450*/  @P4 LEA R10, P1, R3, R247, 0x1 ;  /* 0x000000f7030a4211 */ /* 0x000fe200078208ff */
[----:B------:R-:W-:Y:S01]  /*21460*/  @!PT LDS RZ, [RZ] ;  /* 0x00000000fffff984 */ /* 0x000fe20000000800 */
[----:B------:R-:W-:Y:S01]  /*21470*/  @!PT LDS RZ, [RZ] ;  /* 0x00000000fffff984 */ /* 0x000fe20000000800 */
[----:B------:R-:W-:Y:S01]  /*21480*/  @!PT LDS RZ, [RZ] ;  /* 0x00000000fffff984 */ /* 0x000fe20000000800 */
[----:B------:R2:W-:Y:S01]  /*21490*/  @P5 LDGSTS.E.BYPASS.LTC128B.128 [R239+0xb000], desc[UR8][R20.64+0x80] ;  /* 0x0b00008014ef5fae */ /* 0x0005e2000b901d48 */
[C---:B------:R-:W-:Y:S02]  /*214a0*/  @P4 R2UR UR8, R134.reuse ;  /* 0x00000000860842ca */ /* 0x040fe400000e0000 */
[----:B------:R-:W-:Y:S01]  /*214b0*/  @P4 R2UR UR9, R135 ;  /* 0x00000000870942ca */ /* 0x000fe200000e0000 */
        /* <DEDUP_REMOVED lines=39> */
.L_x_5183:
[----:B------:R-:W-:Y:S05]  /*21730*/  BSYNC B1 ;  /* 0x0000000000017941 */ /* 0x000fea0003800000 */
.L_x_5182:
[----:B------:R-:W3:Y:S01]  /*21740*/  LDL R0, [R1+0x4] ;  /* 0x0000040001007983 */ /* 0x000ee20000100800 */
[----:B------:R-:W-:Y:S02]  /*21750*/  R2UR UR4, R134 ;  /* 0x00000000860472ca */ /* 0x000fe400000e0000 */
[----:B------:R-:W-:Y:S01]  /*21760*/  R2UR UR5, R135 ;  /* 0x00000000870572ca */ /* 0x000fe200000e0000 */
[----:B--2-4-:R-:W-:Y:S11]  /*21770*/  LDSM.16.MT88.4 R28, [R216+0x10000] ;  /* 0x01000000d81c783b */ /* 0x014ff60000004200 */
[----:B------:R-:W-:Y:S01]  /*21780*/  @!UPT UIADD3 URZ, URZ, URZ, URZ ;  /* 0x0000003f3f3ff290 */ /* 0x000fe2000fffe03f */
[----:B------:R2:W4:Y:S01]  /*21790*/  LD.E R132, desc[UR4][R172.64+0xdc] ;  /* 0x0000dc04ac847980 */ /* 0x000522000c101900 */
[----:B---3--:R-:W-:Y:S05]  /*217a0*/  IMAD R0, R240, -0x40, R0 ;  /* 0xffffffc0f0007824 */ /* 0x008fea00078e0200 */
[C---:B------:R-:W-:Y:S02]  /*217b0*/  IADD3 R4, R0.reuse, 0x8, RZ ;  /* 0x0000000800047810 */ /* 0x040fe40007ffe0ff */
[C---:B------:R-:W-:Y:S02]  /*217c0*/  IADD3 R3, R0.reuse, 0x7, RZ ;  /* 0x0000000700037810 */ /* 0x040fe40007ffe0ff */
[----:B------:R-:W-:Y:S02]  /*217d0*/  IADD3 R17, R0, -0x1, RZ ;  /* 0xffffffff00117810 */ /* 0x000fe40007ffe0ff */
        /* <DEDUP_REMOVED lines=10> */
[C---:B------:R-:W-:Y:S02]  /*21880*/  @!P1 IADD3 R4, -R0.reuse, -0x8, RZ ;  /* 0xfffffff800049810 */ /* 0x040fe40007ffe1ff */
[C---:B------:R-:W-:Y:S02]  /*21890*/  @!P0 IADD3 R3, -R0.reuse, -0x7, RZ ;  /* 0xfffffff900038810 */ /* 0x040fe40007ffe1ff */
        /* <DEDUP_REMOVED lines=22> */
[----:B------:R-:W-:Y:S02]  /*21a00*/  IABS R25, R0 ;  /* 0x0000000000197213 */ /* 0x000fe40000000000 */
[----:B------:R-:W-:Y:S02]  /*21a10*/  ISETP.GE.AND P5, PT, R9, RZ, PT ;  /* 0x000000ff0900720c */ /* 0x000fe40003fa6270 */
[----:B------:R-:W-:Y:S02]  /*21a20*/  ISETP.GE.AND P4, PT, R8, RZ, PT ;  /* 0x000000ff0800720c */ /* 0x000fe40003f86270 */
[----:B------:R-:W-:Y:S02]  /*21a30*/  ISETP.GE.AND P3, PT, R7, RZ, PT ;  /* 0x000000ff0700720c */ /* 0x000fe40003f66270 */
[----:B------:R-:W-:Y:S02]  /*21a40*/  ISETP.GE.AND P2, PT, R6, RZ, PT ;  /* 0x000000ff0600720c */ /* 0x000fe40003f46270 */
[----:B------:R-:W-:Y:S02]  /*21a50*/  ISETP.GE.AND P1, PT, R5, RZ, PT ;  /* 0x000000ff0500720c */ /* 0x000fe40003f26270 */
[----:B------:R-:W-:Y:S02]  /*21a60*/  ISETP.GE.AND P0, PT, R19, RZ, PT ;  /* 0x000000ff1300720c */ /* 0x000fe40003f06270 */
[----:B------:R-:W-:Y:S02]  /*21a70*/  ISETP.GE.AND P6, PT, R18, RZ, PT ;  /* 0x000000ff1200720c */ /* 0x000fe40003fc6270 */
[----:B------:R-:W-:Y:S02]  /*21a80*/  I2FP.F32.S32 R25, R25 ;  /* 0x0000001900197245 */ /* 0x000fe40000201400 */
[----:B------:R-:W-:Y:S02]  /*21a90*/  I2FP.F32.S32 R17, R17 ;  /* 0x0000001100117245 */ /* 0x000fe40000201400 */
[----:B------:R-:W-:Y:S01]  /*21aa0*/  I2FP.F32.S32 R20, R4 ;  /* 0x0000000400147245 */ /* 0x000fe20000201400 */
[C---:B------:R-:W-:Y:S01]  /*21ab0*/  FFMA.FTZ R21, -R133.reuse, R25, R201 ;  /* 0x0000001985157223 */ /* 0x040fe200000101c9 */
[----:B------:R-:W-:Y:S01]  /*21ac0*/  I2FP.F32.S32 R16, R16 ;  /* 0x0000001000107245 */ /* 0x000fe20000201400 */
[CC--:B------:R-:W-:Y:S01]  /*21ad0*/  FFMA.FTZ R22, -R133.reuse, R17.reuse, R202 ;  /* 0x0000001185167223 */ /* 0x0c0fe200000101ca */
[C---:B------:R-:W-:Y:S01]  /*21ae0*/  @!P5 IADD3 R9, -R0.reuse, 0x21, RZ ;  /* 0x000000210009d810 */ /* 0x040fe20007ffe1ff */
[C---:B------:R-:W-:Y:S01]  /*21af0*/  FFMA.FTZ R20, -R133.reuse, R20, R200 ;  /* 0x0000001485147223 */ /* 0x040fe200000101c8 */
[C---:B------:R-:W-:Y:S01]  /*21b00*/  @!P4 IADD3 R8, -R0.reuse, 0x28, RZ ;  /* 0x000000280008c810 */ /* 0x040fe20007ffe1ff */
[C---:B------:R-:W-:Y:S01]  /*21b10*/  FFMA.FTZ R23, -R133.reuse, R17, R193 ;  /* 0x0000001185177223 */ /* 0x040fe200000101c1 */
[C---:B------:R-:W-:Y:S01]  /*21b20*/  @!P3 IADD3 R7, -R0.reuse, 0x29, RZ ;  /* 0x000000290007b810 */ /* 0x040fe20007ffe1ff */
[CC--:B------:R-:W-:Y:S01]  /*21b30*/  FFMA.FTZ R17, -R133.reuse, R16.reuse, R199 ;  /* 0x0000001085117223 */ /* 0x0c0fe200000101c7 */
[C---:B------:R-:W-:Y:S01]  /*21b40*/  @!P2 IADD3 R6, -R0.reuse, 0x30, RZ ;  /* 0x000000300006a810 */ /* 0x040fe20007ffe1ff */
[C---:B------:R-:W-:Y:S01]  /*21b50*/  FFMA.FTZ R175, -R133.reuse, R16, R191 ;  /* 0x0000001085af7223 */ /* 0x040fe200000101bf */
[C---:B------:R-:W-:Y:S01]  /*21b60*/  @!P1 IADD3 R5, -R0.reuse, 0x31, RZ ;  /* 0x0000003100059810 */ /* 0x040fe20007ffe1ff */
[----:B------:R-:W-:Y:S01]  /*21b70*/  FFMA.FTZ R25, -R133, R25, R194 ;  /* 0x0000001985197223 */ /* 0x000fe200000101c2 */
[C---:B------:R-:W-:Y:S02]  /*21b80*/  @!P0 IADD3 R19, -R0.reuse, 0x38, RZ ;  /* 0x0000003800138810 */ /* 0x040fe40007ffe1ff */
[----:B------:R-:W-:Y:S02]  /*21b90*/  @!P6 IADD3 R18, -R0, 0x39, RZ ;  /* 0x000000390012e810 */ /* 0x000fe40007ffe1ff */
[----:B------:R-:W-:Y:S02]  /*21ba0*/  I2FP.F32.S32 R24, R3 ;  /* 0x0000000300187245 */ /* 0x000fe40000201400 */
[----:B------:R-:W-:Y:S02]  /*21bb0*/  FMNMX.FTZ R0, R21, R136, !PT ;  /* 0x0000008815007209 */ /* 0x000fe40007810000 */
[----:B------:R-:W-:Y:S01]  /*21bc0*/  I2FP.F32.S32 R15, R15 ;  /* 0x0000000f000f7245 */ /* 0x000fe20000201400 */
[C---:B------:R-:W-:Y:S01]  /*21bd0*/  FFMA.FTZ R24, -R133.reuse, R24, R197 ;  /* 0x0000001885187223 */ /* 0x040fe200000101c5 */
[----:B------:R-:W-:Y:S02]  /*21be0*/  FMNMX.FTZ R0, R22, R0, !PT ;  /* 0x0000000016007209 */ /* 0x000fe40007810000 */
[----:B------:R-:W-:Y:S01]  /*21bf0*/  FMNMX.FTZ R3, R20, R137, !PT ;  /* 0x0000008914037209 */ /* 0x000fe20007810000 */
[CC--:B------:R-:W-:Y:S01]  /*21c00*/  FFMA.FTZ R16, -R133.reuse, R15.reuse, R198 ;  /* 0x0000000f85107223 */ /* 0x0c0fe200000101c6 */
[----:B------:R-:W-:Y:S01]  /*21c10*/  I2FP.F32.S32 R14, R14 ;  /* 0x0000000e000e7245 */ /* 0x000fe20000201400 */
[----:B------:R-:W-:Y:S01]  /*21c20*/  FFMA.FTZ R188, -R133, R15, R188 ;  /* 0x0000000f85bc7223 */ /* 0x000fe200000101bc */
[----:B------:R-:W-:Y:S02]  /*21c30*/  FMNMX.FTZ R0, R17, R0, !PT ;  /* 0x0000000011007209 */ /* 0x000fe40007810000 */
[----:B------:R-:W-:Y:S01]  /*21c40*/  FMNMX.FTZ R4, R24, R3, !PT ;  /* 0x0000000318047209 */ /* 0x000fe20007810000 */
[CC--:B------:R-:W-:Y:S01]  /*21c50*/  FFMA.FTZ R139, -R133.reuse, R14.reuse, R139 ;  /* 0x0000000e858b7223 */ /* 0x0c0fe2000001018b */
[----:B------:R-:W-:Y:S01]  /*21c60*/  I2FP.F32.S32 R13, R13 ;  /* 0x0000000d000d7245 */ /* 0x000fe20000201400 */
[----:B------:R-:W-:Y:S01]  /*21c70*/  FFMA.FTZ R185, -R133, R14, R185 ;  /* 0x0000000e85b97223 */ /* 0x000fe200000101b9 */
[----:B------:R-:W-:Y:S02]  /*21c80*/  FMNMX.FTZ R3, R16, R0, !PT ;  /* 0x0000000010037209 */ /* 0x000fe40007810000 */
[----:B------:R-:W-:Y:S01]  /*21c90*/  FMNMX.FTZ R0, R25, R4, !PT ;  /* 0x0000000419007209 */ /* 0x000fe20007810000 */
[CC--:B--2---:R-:W-:Y:S01]  /*21ca0*/  FFMA.FTZ R172, -R133.reuse, R13.reuse, R196 ;  /* 0x0000000d85ac7223 */ /* 0x0c4fe200000101c4 */
[----:B------:R-:W-:Y:S01]  /*21cb0*/  I2FP.F32.S32 R12, R12 ;  /* 0x0000000c000c7245 */ /* 0x000fe20000201400 */
[----:B------:R-:W-:Y:S01]  /*21cc0*/  FFMA.FTZ R186, -R133, R13, R186 ;  /* 0x0000000d85ba7223 */ /* 0x000fe200000101ba */
[----:B------:R-:W-:Y:S02]  /*21cd0*/  FMNMX.FTZ R4, R139, R3, !PT ;  /* 0x000000038b047209 */ /* 0x000fe40007810000 */
[----:B------:R-:W-:Y:S01]  /*21ce0*/  FMNMX.FTZ R3, R23, R0, !PT ;  /* 0x0000000017037209 */ /* 0x000fe20007810000 */
[CC--:B------:R-:W-:Y:S01]  /*21cf0*/  FFMA.FTZ R173, -R133.reuse, R12.reuse, R192 ;  /* 0x0000000c85ad7223 */ /* 0x0c0fe200000101c0 */
[----:B------:R-:W-:Y:S01]  /*21d00*/  I2FP.F32.S32 R11, R11 ;  /* 0x0000000b000b7245 */ /* 0x000fe20000201400 */
[----:B------:R-:W-:Y:S01]  /*21d10*/  FFMA.FTZ R182, -R133, R12, R182 ;  /* 0x0000000c85b67223 */ /* 0x000fe200000101b6 */
[----:B------:R-:W-:Y:S01]  /*21d20*/  FMNMX.FTZ R0, R172, R4, !PT ;  /* 0x00000004ac007209 */ /* 0x000fe20007810000 */
[----:B------:R-:W-:Y:S01]  /*21d30*/  LDSM.16.MT88.4 R12, [R213+0x10000] ;  /* 0x01000000d50c783b */ /* 0x000fe20000004200 */
        /* <DEDUP_REMOVED lines=36> */
[----:B------:R-:W-:Y:S01]  /*21f80*/  FFMA.FTZ R204, -R133, R19, R32 ;  /* 0x0000001385cc7223 */ /* 0x000fe20000010120 */
[----:B------:R-:W-:Y:S02]  /*21f90*/  I2FP.F32.S32 R18, R18 ;  /* 0x0000001200127245 */ /* 0x000fe40000201400 */
[----:B------:R-:W-:Y:S02]  /*21fa0*/  FMNMX.FTZ R135, R179, R135, !PT ;  /* 0x00000087b3877209 */ /* 0x000fe40007810000 */
[----:B------:R-:W-:Y:S01]  /*21fb0*/  FMNMX.FTZ R3, R176, R3, !PT ;  /* 0x00000003b0037209 */ /* 0x000fe20007810000 */
[----:B------:R-:W-:Y:S01]  /*21fc0*/  FFMA.FTZ R203, -R133, R18, R33 ;  /* 0x0000001285cb7223 */ /* 0x000fe20000010121 */
[----:B------:R-:W-:Y:S02]  /*21fd0*/  FMNMX.FTZ R135, R204, R135, !PT ;  /* 0x00000087cc877209 */ /* 0x000fe40007810000 */
[----:B------:R-:W-:Y:S02]  /*21fe0*/  FMNMX.FTZ R3, R178, R3, !PT ;  /* 0x00000003b2037209 */ /* 0x000fe40007810000 */
[----:B------:R-:W-:Y:S02]  /*21ff0*/  FMNMX.FTZ R135, R203, R135, !PT ;  /* 0x00000087cb877209 */ /* 0x000fe40007810000 */
[----:B------:R-:W-:Y:S03]  /*22000*/  FMNMX.FTZ R0, R138, R3, !PT ;  /* 0x000000038a007209 */ /* 0x000fe60007810000 */
[----:B------:R-:W1:Y:S01]  /*22010*/  SHFL.BFLY PT, R4, R135, 0x2, 0x1f ;  /* 0x0c401f0087047f89 */ /* 0x000e6200000e0000 */
[----:B------:R-:W-:Y:S07]  /*22020*/  FMNMX.FTZ R0, R2, R0, !PT ;  /* 0x0000000002007209 */ /* 0x000fee0007810000 */
[----:B------:R-:W2:Y:S01]  /*22030*/  SHFL.BFLY PT, R3, R0, 0x2, 0x1f ;  /* 0x0c401f0000037f89 */ /* 0x000ea200000e0000 */
[----:B-1----:R-:W-:Y:S07]  /*22040*/  FMNMX.FTZ R135, R135, R4, !PT ;  /* 0x0000000487877209 */ /* 0x002fee0007810000 */
[----:B------:R-:W1:Y:S01]  /*22050*/  SHFL.BFLY PT, R5, R135, 0x1, 0x1f ;  /* 0x0c201f0087057f89 */ /* 0x000e6200000e0000 */
[----:B--2---:R-:W-:Y:S07]  /*22060*/  FMNMX.FTZ R0, R0, R3, !PT ;  /* 0x0000000300007209 */ /* 0x004fee0007810000 */
[----:B------:R-:W2:Y:S01]  /*22070*/  SHFL.BFLY PT, R4, R0, 0x1, 0x1f ;  /* 0x0c201f0000047f89 */ /* 0x000ea200000e0000 */
[----:B-1----:R-:W-:Y:S04]  /*22080*/  FMNMX.FTZ R135, R135, R5, !PT ;  /* 0x0000000587877209 */ /* 0x002fe80007810000 */
[C---:B------:R-:W-:Y:S01]  /*22090*/  FSETP.NEU.FTZ.AND P0, PT, R135.reuse, -INF , PT ;  /* 0xff8000008700780b */ /* 0x040fe20003f1d000 */
[----:B------:R-:W-:Y:S01]  /*220a0*/  FADD.FTZ R3, -R135, R136 ;  /* 0x0000008887037221 */ /* 0x000fe20000010100 */
[----:B--2---:R-:W-:Y:S01]  /*220b0*/  FMNMX.FTZ R134, R0, R4, !PT ;  /* 0x0000000400867209 */ /* 0x004fe20007810000 */
[C---:B----4-:R-:W-:Y:S02]  /*220c0*/  FMUL.FTZ R136, R132.reuse, R135 ;  /* 0x0000008784887220 */ /* 0x050fe40000410000 */
[----:B------:R-:W-:Y:S02]  /*220d0*/  FMUL.FTZ R3, R132, R3 ;  /* 0x0000000384037220 */ /* 0x000fe40000410000 */
[----:B------:R-:W-:Y:S01]  /*220e0*/  FADD.FTZ R0, -R134, R137 ;  /* 0x0000008986007221 */ /* 0x000fe20000010100 */
[----:B------:R-:W-:Y:S01]  /*220f0*/  FSEL R136, R136, RZ, P0 ;  /* 0x000000ff88887208 */ /* 0x000fe20000000000 */
[----:B------:R-:W-:Y:S01]  /*22100*/  FMUL.FTZ R137, R132, R134 ;  /* 0x0000008684897220 */ /* 0x000fe20000410000 */
        /* <DEDUP_REMOVED lines=8> */
[-CC-:B------:R-:W-:Y:S01]  /*22190*/  FFMA.FTZ R139, R139, R132.reuse, -R136.reuse ;  /* 0x000000848b8b7223 */ /* 0x180fe20000010888 */
[-CC-:B------:R-:W-:Y:S03]  /*221a0*/  FFMA.FTZ R20, R20, R132.reuse, -R137.reuse ;  /* 0x0000008414147223 */ /* 0x180fe60000010889 */
[----:B------:R-:W-:Y:S01]  /*221b0*/  MUFU.EX2 R209, R21 ;  /* 0x0000001500d17308 */ /* 0x000fe20000000800 */
[-CC-:B------:R-:W-:Y:S01]  /*221c0*/  FFMA.FTZ R4, R23, R132.reuse, -R137.reuse ;  /* 0x0000008417047223 */ /* 0x180fe20000010889 */
[-CC-:B------:R-:W-:Y:S01]  /*221d0*/  FFMA.FTZ R25, R25, R132.reuse, -R137.reuse ;  /* 0x0000008419197223 */ /* 0x180fe20000010889 */
[-CC-:B------:R-:W-:Y:S01]  /*221e0*/  FFMA.FTZ R24, R24, R132.reuse, -R137.reuse ;  /* 0x0000008418187223 */ /* 0x180fe20000010889 */
[--C-:B------:R-:W-:Y:S01]  /*221f0*/  FFMA.FTZ R138, R138, R132, -R137.reuse ;  /* 0x000000848a8a7223 */ /* 0x100fe20000010889 */
[----:B------:R-:W-:Y:S05]  /*22200*/  ISETP.GT.AND P0, PT, R240, RZ, PT ;  /* 0x000000fff000720c */ /* 0x000fea0003f04270 */
[----:B------:R-:W-:Y:S01]  /*22210*/  MUFU.EX2 R241, R22 ;  /* 0x0000001600f17308 */ /* 0x000fe20000000800 */
[C---:B-1----:R-:W-:Y:S01]  /*22220*/  FMUL.FTZ R5, R3.reuse, R145 ;  /* 0x0000009103057220 */ /* 0x042fe20000410000 */
[C---:B------:R-:W-:Y:S01]  /*22230*/  FMUL.FTZ R8, R3.reuse, R140 ;  /* 0x0000008c03087220 */ /* 0x040fe20000410000 */
[C---:B------:R-:W-:Y:S01]  /*22240*/  FMUL.FTZ R9, R3.reuse, R141 ;  /* 0x0000008d03097220 */ /* 0x040fe20000410000 */
[C---:B------:R-:W-:Y:S01]  /*22250*/  FMUL.FTZ R32, R3.reuse, R164 ;  /* 0x000000a403207220 */ /* 0x040fe20000410000 */
[C---:B------:R-:W-:Y:S01]  /*22260*/  FMUL.FTZ R33, R3.reuse, R165 ;  /* 0x000000a503217220 */ /* 0x040fe20000410000 */
        /* <DEDUP_REMOVED lines=9> */
[C---:B------:R-:W-:Y:S03]  /*22300*/  FMUL.FTZ R52, R3.reuse, R52 ;  /* 0x0000003403347220 */ /* 0x040fe60000410000 */
[----:B------:R-:W2:Y:S01]  /*22310*/  MUFU.EX2 R0, R0 ;  /* 0x0000000000007308 */ /* 0x000ea20000000800 */
[C---:B------:R-:W-:Y:S01]  /*22320*/  FMUL.FTZ R53, R3.reuse, R53 ;  /* 0x0000003503357220 */ /* 0x040fe20000410000 */
[C---:B------:R-:W-:Y:S01]  /*22330*/  FMUL.FTZ R56, R3.reuse, R56 ;  /* 0x0000003803387220 */ /* 0x040fe20000410000 */
[C---:B------:R-:W-:Y:S01]  /*22340*/  FMUL.FTZ R57, R3.reuse, R57 ;  /* 0x0000003903397220 */ /* 0x040fe20000410000 */
[C---:B------:R-:W-:Y:S01]  /*22350*/  FMUL.FTZ R60, R3.reuse, R60 ;  /* 0x0000003c033c7220 */ /* 0x040fe20000410000 */
[C---:B------:R-:W-:Y:S01]  /*22360*/  FMUL.FTZ R61, R3.reuse, R61 ;  /* 0x0000003d033d7220 */ /* 0x040fe20000410000 */
[C---:B------:R-:W-:Y:S01]  /*22370*/  FMUL.FTZ R64, R3.reuse, R64 ;  /* 0x0000004003407220 */ /* 0x040fe20000410000 */
[C---:B------:R-:W-:Y:S03]  /*22380*/  FMUL.FTZ R65, R3.reuse, R65 ;  /* 0x0000004103417220 */ /* 0x040fe60000410000 */
[----:B------:R3:W-:Y:S01]  /*22390*/  MUFU.EX2 R206, R4 ;  /* 0x0000000400ce7308 */ /* 0x0007e20000000800 */
[----:B-1----:R-:W1:Y:S01]  /*223a0*/  LDSM.16.MT88.4 R20, [R214+0x10000] ;  /* 0x01000000d614783b */ /* 0x002e620000004200 */
[C---:B------:R-:W-:Y:S01]  /*223b0*/  FMUL.FTZ R68, R3.reuse, R68 ;  /* 0x0000004403447220 */ /* 0x040fe20000410000 */
[C---:B------:R-:W-:Y:S01]  /*223c0*/  FMUL.FTZ R69, R3.reuse, R69 ;  /* 0x0000004503457220 */ /* 0x040fe20000410000 */
[C---:B------:R-:W-:Y:S01]  /*223d0*/  FMUL.FTZ R72, R3.reuse, R72 ;  /* 0x0000004803487220 */ /* 0x040fe20000410000 */
[C---:B------:R-:W-:Y:S01]  /*223e0*/  FMUL.FTZ R73, R3.reuse, R73 ;  /* 0x0000004903497220 */ /* 0x040fe20000410000 */
[C---:B------:R-:W-:Y:S01]  /*223f0*/  FMUL.FTZ R76, R3.reuse, R76 ;  /* 0x0000004c034c7220 */ /* 0x040fe20000410000 */
[C---:B------:R-:W-:Y:S03]  /*22400*/  FMUL.FTZ R77, R3.reuse, R77 ;  /* 0x0000004d034d7220 */ /* 0x040fe60000410000 */
[----:B------:R4:W-:Y:S01]  /*22410*/  MUFU.EX2 R211, R17 ;  /* 0x0000001100d37308 */ /* 0x0009e20000000800 */
[C---:B--2---:R-:W-:Y:S01]  /*22420*/  FMUL.FTZ R6, R0.reuse, R146 ;  /* 0x0000009200067220 */ /* 0x044fe20000410000 */
[C---:B------:R-:W-:Y:S01]  /*22430*/  FMUL.FTZ R7, R0.reuse, R147 ;  /* 0x0000009300077220 */ /* 0x040fe20000410000 */
[C---:B------:R-:W-:Y:S01]  /*22440*/  FMUL.FTZ R10, R0.reuse, R142 ;  /* 0x0000008e000a7220 */ /* 0x040fe20000410000 */
[C---:B------:R-:W-:Y:S01]  /*22450*/  FMUL.FTZ R11, R0.reuse, R143 ;  /* 0x0000008f000b7220 */ /* 0x040fe20000410000 */
[C---:B------:R-:W-:Y:S01]  /*22460*/  FMUL.FTZ R18, R0.reuse, R150 ;  /* 0x0000009600127220 */ /* 0x040fe20000410000 */
[C---:B------:R-:W-:Y:S01]  /*22470*/  FMUL.FTZ R19, R0.reuse, R151 ;  /* 0x0000009700137220 */ /* 0x040fe20000410000 */
[----:B------:R-:W2:Y:S03]  /*22480*/  LDSM.16.MT88.4 R140, [R215+0x10000] ;  /* 0x01000000d78c783b */ /* 0x000ea60000004200 */
[----:B------:R-:W5:Y:S01]  /*22490*/  MUFU.EX2 R210, R16 ;  /* 0x0000001000d27308 */ /* 0x000f620000000800 */
[----:B---3--:R-:W-:Y:S01]  /*224a0*/  FMUL.FTZ R4, R3, R144 ;  /* 0x0000009003047220 */ /* 0x008fe20000410000 */
[----:B------:R-:W-:Y:S01]  /*224b0*/  F2FP.BF16.F32.PACK_AB R144, R241, R209 ;  /* 0x000000d1f190723e */ /* 0x000fe200000010ff */
[C---:B------:R-:W-:Y:S01]  /*224c0*/  FMUL.FTZ R26, R0.reuse, R158 ;  /* 0x0000009e001a7220 */ /* 0x040fe20000410000 */
[C---:B------:R-:W-:Y:S01]  /*224d0*/  FMUL.FTZ R27, R0.reuse, R159 ;  /* 0x0000009f001b7220 */ /* 0x040fe20000410000 */
[C---:B------:R-:W-:Y:S01]  /*224e0*/  FMUL.FTZ R34, R0.reuse, R166 ;  /* 0x000000a600227220 */ /* 0x040fe20000410000 */
[C---:B------:R-:W-:Y:S01]  /*224f0*/  FMUL.FTZ R35, R0.reuse, R167 ;  /* 0x000000a700237220 */ /* 0x040fe20000410000 */
[C---:B------:R-:W-:Y:S03]  /*22500*/  FMUL.FTZ R38, R0.reuse, R38 ;  /* 0x0000002600267220 */ /* 0x040fe60000410000 */
[----:B------:R-:W3:Y:S01]  /*22510*/  MUFU.EX2 R208, R24 ;  /* 0x0000001800d07308 */ /* 0x000ee20000000800 */
[C---:B----4-:R-:W-:Y:S01]  /*22520*/  FMUL.FTZ R17, R3.reuse, R149 ;  /* 0x0000009503117220 */ /* 0x050fe20000410000 */
[C---:B------:R-:W-:Y:S01]  /*22530*/  FMUL.FTZ R39, R0.reuse, R39 ;  /* 0x0000002700277220 */ /* 0x040fe20000410000 */
[C---:B------:R-:W-:Y:S01]  /*22540*/  FMUL.FTZ R42, R0.reuse, R42 ;  /* 0x0000002a002a7220 */ /* 0x040fe20000410000 */
[C---:B------:R-:W-:Y:S01]  /*22550*/  FMUL.FTZ R43, R0.reuse, R43 ;  /* 0x0000002b002b7220 */ /* 0x040fe20000410000 */
[C---:B------:R-:W-:Y:S01]  /*22560*/  FMUL.FTZ R46, R0.reuse, R46 ;  /* 0x0000002e002e7220 */ /* 0x040fe20000410000 */
[----:B------:R-:W-:Y:S01]  /*22570*/  FMUL.FTZ R47, R0, R47 ;  /* 0x0000002f002f7220 */ /* 0x000fe20000410000 */
[----:B------:R-:W-:Y:S03]  /*22580*/  LDSM.16.MT88.4 R164, [R216+0x12800] ;  /* 0x01280000d8a4783b */ /* 0x000fe60000004200 */
[----:B------:R-:W4:Y:S01]  /*22590*/  MUFU.EX2 R207, R25 ;  /* 0x0000001900cf7308 */ /* 0x000f220000000800 */
[----:B-----5:R-:W-:Y:S01]  /*225a0*/  F2FP.BF16.F32.PACK_AB R146, R210, R211 ;  /* 0x000000d3d292723e */ /* 0x020fe200000010ff */
[C---:B------:R-:W-:Y:S01]  /*225b0*/  FMUL.FTZ R16, R3.reuse, R148 ;  /* 0x0000009403107220 */ /* 0x040fe20000410000 */
[C---:B------:R-:W-:Y:S01]  /*225c0*/  FMUL.FTZ R50, R0.reuse, R50 ;  /* 0x0000003200327220 */ /* 0x040fe20000410000 */
[C---:B------:R-:W-:Y:S01]  /*225d0*/  FMUL.FTZ R51, R0.reuse, R51 ;  /* 0x0000003300337220 */ /* 0x040fe20000410000 */
[C---:B------:R-:W-:Y:S01]  /*225e0*/  FMUL.FTZ R54, R0.reuse, R54 ;  /* 0x0000003600367220 */ /* 0x040fe20000410000 */
[C---:B------:R-:W-:Y:S01]  /*225f0*/  FMUL.FTZ R55, R0.reuse, R55 ;  /* 0x0000003700377220 */ /* 0x040fe20000410000 */
[----:B------:R-:W5:Y:S01]  /*22600*/  LDSM.16.MT88.4 R148, [R213+0x12000] ;  /* 0x01200000d594783b */ /* 0x000f620000004200 */
[----:B------:R-:W-:Y:S01]  /*22610*/  FMUL.FTZ R58, R0, R58 ;  /* 0x0000003a003a7220 */ /* 0x000fe20000410000 */
[----:B---3--:R-:W-:Y:S01]  /*22620*/  F2FP.BF16.F32.PACK_AB R145, R208, R205 ;  /* 0x000000cdd091723e */ /* 0x008fe200000010ff */
[----:B------:R-:W-:Y:S01]  /*22630*/  FMUL.FTZ R24, R3, R156 ;  /* 0x0000009c03187220 */ /* 0x000fe20000410000 */
[--C-:B------:R-:W-:Y:S01]  /*22640*/  FFMA.FTZ R156, R173, R132, -R136.reuse ;  /* 0x00000084ad9c7223 */ /* 0x100fe20000010888 */
[C---:B------:R-:W-:Y:S01]  /*22650*/  FMUL.FTZ R59, R0.reuse, R59 ;  /* 0x0000003b003b7220 */ /* 0x040fe20000410000 */
[C---:B------:R-:W-:Y:S01]  /*22660*/  FMUL.FTZ R62, R0.reuse, R62 ;  /* 0x0000003e003e7220 */ /* 0x040fe20000410000 */
[C---:B------:R-:W-:Y:S01]  /*22670*/  FMUL.FTZ R63, R0.reuse, R63 ;  /* 0x0000003f003f7220 */ /* 0x040fe20000410000 */
[C---:B------:R-:W-:Y:S01]  /*22680*/  FMUL.FTZ R66, R0.reuse, R66 ;  /* 0x0000004200427220 */ /* 0x040fe20000410000 */
[----:B------:R-:W-:Y:S01]  /*22690*/  FMUL.FTZ R67, R0, R67 ;  /* 0x0000004300437220 */ /* 0x000fe20000410000 */
[----:B----4-:R-:W-:Y:S01]  /*226a0*/  F2FP.BF16.F32.PACK_AB R147, R206, R207 ;  /* 0x000000cfce93723e */ /* 0x010fe200000010ff */
[C---:B------:R-:W-:Y:S01]  /*226b0*/  FMUL.FTZ R25, R3.reuse, R157 ;  /* 0x0000009d03197220 */ /* 0x040fe20000410000 */
[C---:B------:R-:W-:Y:S01]  /*226c0*/  FMUL.FTZ R70, R0.reuse, R70 ;  /* 0x0000004600467220 */ /* 0x040fe20000410000 */
[C---:B------:R-:W-:Y:S01]  /*226d0*/  FMUL.FTZ R71, R0.reuse, R71 ;  /* 0x0000004700477220 */ /* 0x040fe20000410000 */
[----:B------:R3:W-:Y:S01]  /*226e0*/  MUFU.EX2 R202, R139 ;  /* 0x0000008b00ca7308 */ /* 0x0007e20000000800 */
[C---:B------:R-:W-:Y:S01]  /*226f0*/  FMUL.FTZ R74, R0.reuse, R74 ;  /* 0x0000004a004a7220 */ /* 0x040fe20000410000 */
[C---:B------:R-:W-:Y:S01]  /*22700*/  FMUL.FTZ R75, R0.reuse, R75 ;  /* 0x0000004b004b7220 */ /* 0x040fe20000410000 */
[C---:B------:R-:W-:Y:S05]  /*22710*/  HMMA.16816.F32.BF16 R4, R144.reuse, R12, R4 ;  /* 0x0000000c9004723c */ /* 0x040fea0000041804 */
[C---:B------:R-:W-:Y:S01]  /*22720*/  FMUL.FTZ R78, R0.reuse, R78 ;  /* 0x0000004e004e7220 */ /* 0x040fe20000410000 */
[C---:B------:R-:W-:Y:S01]  /*22730*/  HMMA.16816.F32.BF16 R8, R144.reuse, R14, R8 ;  /* 0x0000000e9008723c */ /* 0x040fe20000041808 */
[----:B------:R4:W-:Y:S04]  /*22740*/  MUFU.EX2 R200, R156 ;  /* 0x0000009c00c87308 */ /* 0x0009e80000000800 */
[C---:B------:R-:W-:Y:S01]  /*22750*/  FMUL.FTZ R12, R3.reuse, R152 ;  /* 0x00000098030c7220 */ /* 0x040fe20000410000 */
[C---:B------:R-:W-:Y:S01]  /*22760*/  FMUL.FTZ R13, R3.reuse, R153 ;  /* 0x00000099030d7220 */ /* 0x040fe20000410000 */
[C---:B------:R-:W-:Y:S01]  /*22770*/  FMUL.FTZ R14, R0.reuse, R154 ;  /* 0x0000009a000e7220 */ /* 0x040fe20000410000 */
[----:B------:R-:W-:Y:S02]  /*22780*/  FMUL.FTZ R15, R0, R155 ;  /* 0x0000009b000f7220 */ /* 0x000fe40000410000 */
[----:B------:R-:W5:Y:S01]  /*22790*/  LDSM.16.MT88.4 R152, [R214+0x12000] ;  /* 0x01200000d698783b */ /* 0x000f620000004200 */
[--C-:B---3--:R-:W-:Y:S01]  /*227a0*/  FFMA.FTZ R139, R172, R132, -R136.reuse ;  /* 0x00000084ac8b7223 */ /* 0x108fe20000010888 */
[----:B------:R-:W-:Y:S01]  /*227b0*/  FMUL.FTZ R79, R0, R79 ;  /* 0x0000004f004f7220 */ /* 0x000fe20000410000 */
[C---:B------:R-:W-:Y:S01]  /*227c0*/  FMUL.FTZ R80, R3.reuse, R80 ;  /* 0x0000005003507220 */ /* 0x040fe20000410000 */
[C---:B------:R-:W-:Y:S01]  /*227d0*/  FMUL.FTZ R81, R3.reuse, R81 ;  /* 0x0000005103517220 */ /* 0x040fe20000410000 */
[C---:B-1----:R-:W-:Y:S01]  /*227e0*/  HMMA.16816.F32.BF16 R12, R144.reuse, R20, R12 ;  /* 0x00000014900c723c */ /* 0x042fe2000004180c */
[----:B------:R1:W3:Y:S02]  /*227f0*/  MUFU.EX2 R201, R139 ;  /* 0x0000008b00c97308 */ /* 0x0002e40000000800 */
[--C-:B----4-:R-:W-:Y:S01]  /*22800*/  FFMA.FTZ R156, R188, R132, -R137.reuse ;  /* 0x00000084bc9c7223 */ /* 0x110fe20000010889 */
[C---:B------:R-:W-:Y:S01]  /*22810*/  FMUL.FTZ R82, R0.reuse, R82 ;  /* 0x0000005200527220 */ /* 0x040fe20000410000 */
[C---:B------:R-:W-:Y:S01]  /*22820*/  FMUL.FTZ R83, R0.reuse, R83 ;  /* 0x0000005300537220 */ /* 0x040fe20000410000 */
[C---:B------:R-:W-:Y:S05]  /*22830*/  HMMA.16816.F32.BF16 R16, R144.reuse, R22, R16 ;  /* 0x000000169010723c */ /* 0x040fea0000041810 */
[----:B------:R4:W-:Y:S01]  /*22840*/  MUFU.EX2 R197, R156 ;  /* 0x0000009c00c57308 */ /* 0x0009e20000000800 */
[C---:B------:R-:W-:Y:S01]  /*22850*/  FMUL.FTZ R20, R3.reuse, R160 ;  /* 0x000000a003147220 */ /* 0x040fe20000410000 */
[C---:B------:R-:W-:Y:S01]  /*22860*/  FMUL.FTZ R21, R3.reuse, R161 ;  /* 0x000000a103157220 */ /* 0x040fe20000410000 */
[C---:B------:R-:W-:Y:S03]  /*22870*/  FMUL.FTZ R22, R0.reuse, R162 ;  /* 0x000000a200167220 */ /* 0x040fe60000410000 */
[----:B------:R-:W-:Y:S02]  /*22880*/  FMUL.FTZ R23, R0, R163 ;  /* 0x000000a300177220 */ /* 0x000fe40000410000 */
[----:B------:R-:W-:Y:S01]  /*22890*/  LDSM.16.MT88.4 R160, [R214+0x12800] ;  /* 0x01280000d6a0783b */ /* 0x000fe20000004200 */
[C---:B------:R-:W-:Y:S01]  /*228a0*/  FMUL.FTZ R84, R3.reuse, R84 ;  /* 0x0000005403547220 */ /* 0x040fe20000410000 */
[--C-:B-1----:R-:W-:Y:S01]  /*228b0*/  FFMA.FTZ R139, R174, R132, -R136.reuse ;  /* 0x00000084ae8b7223 */ /* 0x102fe20000010888 */
[C---:B------:R-:W-:Y:S01]  /*228c0*/  FMUL.FTZ R85, R3.reuse, R85 ;  /* 0x0000005503557220 */ /* 0x040fe20000410000 */
[C---:B------:R-:W-:Y:S01]  /*228d0*/  FMUL.FTZ R86, R0.reuse, R86 ;  /* 0x0000005600567220 */ /* 0x040fe20000410000 */
[C---:B------:R-:W-:Y:S01]  /*228e0*/  HMMA.16816.F32.BF16 R20, R144.reuse, R28, R20 ;  /* 0x0000001c9014723c */ /* 0x040fe20000041814 */
[----:B------:R1:W3:Y:S02]  /*228f0*/  MUFU.EX2 R199, R139 ;  /* 0x0000008b00c77308 */ /* 0x0002e40000000800 */
[C---:B------:R-:W-:Y:S01]  /*22900*/  FMUL.FTZ R87, R0.reuse, R87 ;  /* 0x0000005700577220 */ /* 0x040fe20000410000 */
[C---:B------:R-:W-:Y:S01]  /*22910*/  FMUL.FTZ R88, R3.reuse, R88 ;  /* 0x0000005803587220 */ /* 0x040fe20000410000 */
[----:B----4-:R-:W-:Y:S01]  /*22920*/  LDSM.16.MT88.4 R156, [R214+0x10800] ;  /* 0x01080000d69c783b */ /* 0x010fe20000004200 */
[C---:B------:R-:W-:Y:S05]  /*22930*/  HMMA.16816.F32.BF16 R24, R144.reuse, R30, R24 ;  /* 0x0000001e9018723c */ /* 0x040fea0000041818 */
[C---:B------:R-:W-:Y:S01]  /*22940*/  FMUL.FTZ R28, R3.reuse, R168 ;  /* 0x000000a8031c7220 */ /* 0x040fe20000410000 */
[C---:B------:R-:W-:Y:S01]  /*22950*/  FMUL.FTZ R29, R3.reuse, R169 ;  /* 0x000000a9031d7220 */ /* 0x040fe20000410000 */
[C---:B------:R-:W-:Y:S01]  /*22960*/  FMUL.FTZ R30, R0.reuse, R170 ;  /* 0x000000aa001e7220 */ /* 0x040fe20000410000 */
[C---:B------:R-:W-:Y:S02]  /*22970*/  FMUL.FTZ R31, R0.reuse, R171 ;  /* 0x000000ab001f7220 */ /* 0x040fe40000410000 */
[----:B------:R-:W-:Y:S01]  /*22980*/  LDSM.16.MT88.4 R168, [R215+0x12800] ;  /* 0x01280000d7a8783b */ /* 0x000fe20000004200 */
[----:B------:R-:W-:Y:S01]  /*22990*/  FMUL.FTZ R89, R3, R89 ;  /* 0x0000005903597220 */ /* 0x000fe20000410000 */
[--C-:B-1----:R-:W-:Y:S01]  /*229a0*/  FFMA.FTZ R139, R175, R132, -R137.reuse ;  /* 0x00000084af8b7223 */ /* 0x102fe20000010889 */
[C---:B------:R-:W-:Y:S01]  /*229b0*/  FMUL.FTZ R90, R0.reuse, R90 ;  /* 0x0000005a005a7220 */ /* 0x040fe20000410000 */
[C---:B------:R-:W-:Y:S01]  /*229c0*/  FMUL.FTZ R91, R0.reuse, R91 ;  /* 0x0000005b005b7220 */ /* 0x040fe20000410000 */
[C---:B--2---:R-:W-:Y:S01]  /*229d0*/  HMMA.16816.F32.BF16 R28, R144.reuse, R140, R28 ;  /* 0x0000008c901c723c */ /* 0x044fe2000004181c */
[----:B------:R1:W2:Y:S02]  /*229e0*/  MUFU.EX2 R198, R139 ;  /* 0x0000008b00c67308 */ /* 0x0002a40000000800 */
[----:B------:R-:W-:Y:S01]  /*229f0*/  LDSM.16.MT88.4 R172, [R214+0x11000] ;  /* 0x01100000d6ac783b */ /* 0x000fe20000004200 */
[C---:B------:R-:W-:Y:S01]  /*22a00*/  FMUL.FTZ R92, R3.reuse, R92 ;  /* 0x0000005c035c7220 */ /* 0x040fe20000410000 */
[C---:B------:R-:W-:Y:S01]  /*22a10*/  FMUL.FTZ R93, R3.reuse, R93 ;  /* 0x0000005d035d7220 */ /* 0x040fe20000410000 */
[C---:B------:R-:W-:Y:S05]  /*22a20*/  HMMA.16816.F32.BF16 R32, R144.reuse, R142, R32 ;  /* 0x0000008e9020723c */ /* 0x040fea0000041820 */
[----:B------:R-:W4:Y:S01]  /*22a30*/  LDSM.16.MT88.4 R140, [R216+0x12000] ;  /* 0x01200000d88c783b */ /* 0x000f220000004200 */
[C---:B-----5:R-:W-:Y:S05]  /*22a40*/  HMMA.16816.F32.BF16 R36, R144.reuse, R148, R36 ;  /* 0x000000949024723c */ /* 0x060fea0000041824 */
[C---:B------:R-:W-:Y:S01]  /*22a50*/  FMUL.FTZ R94, R0.reuse, R94 ;  /* 0x0000005e005e7220 */ /* 0x040fe20000410000 */
[C---:B------:R-:W-:Y:S01]  /*22a60*/  HMMA.16816.F32.BF16 R40, R144.reuse, R150, R40 ;  /* 0x000000969028723c */ /* 0x040fe20000041828 */
[----:B------:R-:W5:Y:S04]  /*22a70*/  LDSM.16.MT88.4 R148, [R215+0x12000] ;  /* 0x01200000d794783b */ /* 0x000f680000004200 */
[C---:B------:R-:W-:Y:S01]  /*22a80*/  FMUL.FTZ R95, R0.reuse, R95 ;  /* 0x0000005f005f7220 */ /* 0x040fe20000410000 */
[C---:B------:R-:W-:Y:S05]  /*22a90*/  HMMA.16816.F32.BF16 R44, R144.reuse, R152, R44 ;  /* 0x00000098902c723c */ /* 0x040fea000004182c */
[C---:B------:R-:W-:Y:S01]  /*22aa0*/  FMUL.FTZ R96, R3.reuse, R96 ;  /* 0x0000006003607220 */ /* 0x040fe20000410000 */
[C---:B------:R-:W-:Y:S01]  /*22ab0*/  HMMA.16816.F32.BF16 R48, R144.reuse, R154, R48 ;  /* 0x0000009a9030723c */ /* 0x040fe20000041830 */
[----:B------:R-:W3:Y:S04]  /*22ac0*/  LDSM.16.MT88.4 R152, [R213+0x14000] ;  /* 0x01400000d598783b */ /* 0x000ee80000004200 */
[C---:B------:R-:W-:Y:S01]  /*22ad0*/  FMUL.FTZ R97, R3.reuse, R97 ;  /* 0x0000006103617220 */ /* 0x040fe20000410000 */
[C---:B------:R-:W-:Y:S01]  /*22ae0*/  FMUL.FTZ R98, R0.reuse, R98 ;  /* 0x0000006200627220 */ /* 0x040fe20000410000 */
[C---:B------:R-:W-:Y:S01]  /*22af0*/  FMUL.FTZ R99, R0.reuse, R99 ;  /* 0x0000006300637220 */ /* 0x040fe20000410000 */
[C---:B------:R-:W-:Y:S03]  /*22b00*/  FMUL.FTZ R100, R3.reuse, R100 ;  /* 0x0000006403647220 */ /* 0x040fe60000410000 */
        /* <DEDUP_REMOVED lines=10> */
[C---:B----4-:R-:W-:Y:S03]  /*22bb0*/  HMMA.16816.F32.BF16 R52, R144.reuse, R140, R52 ;  /* 0x0000008c9034723c */ /* 0x050fe60000041834 */
[C---:B------:R-:W-:Y:S01]  /*22bc0*/  FMUL.FTZ R111, R0.reuse, R111 ;  /* 0x0000006f006f7220 */ /* 0x040fe20000410000 */
[C---:B------:R-:W-:Y:S01]  /*22bd0*/  FMUL.FTZ R112, R3.reuse, R112 ;  /* 0x0000007003707220 */ /* 0x040fe20000410000 */
[C---:B------:R-:W-:Y:S01]  /*22be0*/  FMUL.FTZ R113, R3.reuse, R113 ;  /* 0x0000007103717220 */ /* 0x040fe20000410000 */
[C---:B------:R-:W-:Y:S01]  /*22bf0*/  HMMA.16816.F32.BF16 R56, R144.reuse, R142, R56 ;  /* 0x0000008e9038723c */ /* 0x040fe20000041838 */
[----:B------:R-:W4:Y:S04]  /*22c00*/  LDSM.16.MT88.4 R140, [R214+0x14000] ;  /* 0x01400000d68c783b */ /* 0x000f280000004200 */
[C---:B------:R-:W-:Y:S01]  /*22c10*/  FMUL.FTZ R114, R0.reuse, R114 ;  /* 0x0000007200727220 */ /* 0x040fe20000410000 */
[C---:B-----5:R-:W-:Y:S05]  /*22c20*/  HMMA.16816.F32.BF16 R60, R144.reuse, R148, R60 ;  /* 0x00000094903c723c */ /* 0x060fea000004183c */
[C---:B------:R-:W-:Y:S01]  /*22c30*/  FMUL.FTZ R115, R0.reuse, R115 ;  /* 0x0000007300737220 */ /* 0x040fe20000410000 */
[C---:B------:R-:W-:Y:S01]  /*22c40*/  HMMA.16816.F32.BF16 R64, R144.reuse, R150, R64 ;  /* 0x000000969040723c */ /* 0x040fe20000041840 */
[----:B------:R-:W5:Y:S04]  /*22c50*/  LDSM.16.MT88.4 R148, [R216+0x14000] ;  /* 0x01400000d894783b */ /* 0x000f680000004200 */
[C---:B------:R-:W-:Y:S01]  /*22c60*/  FMUL.FTZ R116, R3.reuse, R116 ;  /* 0x0000007403747220 */ /* 0x040fe20000410000 */
[C---:B---3--:R-:W-:Y:S05]  /*22c70*/  HMMA.16816.F32.BF16 R68, R144.reuse, R152, R68 ;  /* 0x000000989044723c */ /* 0x048fea0000041844 */
        /* <DEDUP_REMOVED lines=15> */
[----:B------:R-:W-:Y:S01]  /*22d70*/  FMUL.FTZ R129, R3, R129 ;  /* 0x0000008103817220 */ /* 0x000fe20000410000 */
[C---:B------:R-:W-:Y:S01]  /*22d80*/  FMUL.FTZ R130, R0.reuse, R130 ;  /* 0x0000008200827220 */ /* 0x040fe20000410000 */
[C---:B------:R-:W-:Y:S01]  /*22d90*/  HMMA.16816.F32.BF16 R80, R144.reuse, R142, R80 ;  /* 0x0000008e9050723c */ /* 0x040fe20000041850 */
[----:B------:R-:W4:Y:S04]  /*22da0*/  LDSM.16.MT88.4 R140, [R213+0x16000] ;  /* 0x01600000d58c783b */ /* 0x000f280000004200 */
[C---:B------:R-:W-:Y:S01]  /*22db0*/  FMUL.FTZ R131, R0.reuse, R131 ;  /* 0x0000008300837220 */ /* 0x040fe20000410000 */
[C---:B-----5:R-:W-:Y:S05]  /*22dc0*/  HMMA.16816.F32.BF16 R84, R144.reuse, R148, R84 ;  /* 0x000000949054723c */ /* 0x060fea0000041854 */
[----:B-1----:R-:W-:Y:S01]  /*22dd0*/  FFMA.FTZ R139, R185, R132, -R137 ;  /* 0x00000084b98b7223 */ /* 0x002fe20000010889 */
[C---:B------:R-:W-:Y:S01]  /*22de0*/  HMMA.16816.F32.BF16 R88, R144.reuse, R150, R88 ;  /* 0x000000969058723c */ /* 0x040fe20000041858 */
[----:B------:R-:W1:Y:S02]  /*22df0*/  LDSM.16.MT88.4 R148, [R214+0x16000] ;  /* 0x01600000d694783b */ /* 0x000e640000004200 */
[----:B------:R5:W-:Y:S02]  /*22e00*/  MUFU.EX2 R196, R139 ;  /* 0x0000008b00c47308 */ /* 0x000be40000000800 */
[----:B------:R-:W-:Y:S01]  /*22e10*/  FFMA.FTZ R3, R3, R250, R209 ;  /* 0x000000fa03037223 */ /* 0x000fe200000100d1 */
[C---:B---3--:R-:W-:Y:S05]  /*22e20*/  HMMA.16816.F32.BF16 R92, R144.reuse, R152, R92 ;  /* 0x00000098905c723c */ /* 0x048fea000004185c */
[----:B------:R-:W-:Y:S01]  /*22e30*/  FFMA.FTZ R0, R0, R251, R205 ;  /* 0x000000fb00007223 */ /* 0x000fe200000100cd */
[C---:B------:R-:W-:Y:S01]  /*22e40*/  HMMA.16816.F32.BF16 R96, R144.reuse, R154, R96 ;  /* 0x0000009a9060723c */ /* 0x040fe20000041860 */
[----:B------:R-:W3:Y:S04]  /*22e50*/  LDSM.16.MT88.4 R152, [R216+0x16000] ;  /* 0x01600000d898783b */ /* 0x000ee80000004200 */
[----:B------:R-:W-:Y:S01]  /*22e60*/  FADD.FTZ R3, R241, R3 ;  /* 0x00000003f1037221 */ /* 0x000fe20000010000 */
[-CC-:B-----5:R-:W-:Y:S04]  /*22e70*/  FFMA.FTZ R139, R186, R132.reuse, -R137.reuse ;  /* 0x00000084ba8b7223 */ /* 0x1a0fe80000010889 */
[----:B------:R5:W2:Y:S01]  /*22e80*/  MUFU.EX2 R195, R139 ;  /* 0x0000008b00c37308 */ /* 0x000aa20000000800 */
[C---:B----4-:R-:W-:Y:S06]  /*22e90*/  HMMA.16816.F32.BF16 R100, R144.reuse, R140, R100 ;  /* 0x0000008c9064723c */ /* 0x050fec0000041864 */
[C---:B------:R-:W-:Y:S01]  /*22ea0*/  HMMA.16816.F32.BF16 R104, R144.reuse, R142, R104 ;  /* 0x0000008e9068723c */ /* 0x040fe20000041868 */
[----:B------:R-:W4:Y:S05]  /*22eb0*/  LDSM.16.MT88.4 R140, [R215+0x16000] ;  /* 0x01600000d78c783b */ /* 0x000f2a0000004200 */
[C---:B-1----:R-:W-:Y:S05]  /*22ec0*/  HMMA.16816.F32.BF16 R108, R144.reuse, R148, R108 ;  /* 0x00000094906c723c */ /* 0x042fea000004186c */
[-CC-:B-----5:R-:W-:Y:S01]  /*22ed0*/  FFMA.FTZ R139, R189, R132.reuse, -R136.reuse ;  /* 0x00000084bd8b7223 */ /* 0x1a0fe20000010888 */
[C---:B------:R-:W-:Y:S01]  /*22ee0*/  HMMA.16816.F32.BF16 R112, R144.reuse, R150, R112 ;  /* 0x000000969070723c */ /* 0x040fe20000041870 */
[----:B------:R-:W1:Y:S02]  /*22ef0*/  LDSM.16.MT88.4 R148, [R213+0x10800] ;  /* 0x01080000d594783b */ /* 0x000e640000004200 */
[----:B------:R5:W-:Y:S03]  /*22f00*/  MUFU.EX2 R194, R139 ;  /* 0x0000008b00c27308 */ /* 0x000be60000000800 */
[C---:B---3--:R-:W-:Y:S06]  /*22f10*/  HMMA.16816.F32.BF16 R116, R144.reuse, R152, R116 ;  /* 0x000000989074723c */ /* 0x048fec0000041874 */
[C---:B------:R-:W-:Y:S01]  /*22f20*/  HMMA.16816.F32.BF16 R120, R144.reuse, R154, R120 ;  /* 0x0000009a9078723c */ /* 0x040fe20000041878 */
[----:B------:R-:W3:Y:S04]  /*22f30*/  LDSM.16.MT88.4 R152, [R216+0x10800] ;  /* 0x01080000d898783b */ /* 0x000ee80000004200 */
[--C-:B-----5:R-:W-:Y:S04]  /*22f40*/  FFMA.FTZ R139, R190, R132, -R136.reuse ;  /* 0x00000084be8b7223 */ /* 0x120fe80000010888 */
[----:B------:R5:W3:Y:S01]  /*22f50*/  MUFU.EX2 R193, R139 ;  /* 0x0000008b00c17308 */ /* 0x000ae20000000800 */
[C---:B----4-:R-:W-:Y:S06]  /*22f60*/  HMMA.16816.F32.BF16 R124, R144.reuse, R140, R124 ;  /* 0x0000008c907c723c */ /* 0x050fec000004187c */
[----:B------:R-:W-:Y:S01]  /*22f70*/  HMMA.16816.F32.BF16 R128, R144, R142, R128 ;  /* 0x0000008e9080723c */ /* 0x000fe20000041880 */
[----:B------:R-:W4:Y:S04]  /*22f80*/  LDSM.16.MT88.4 R144, [R215+0x10800] ;  /* 0x01080000d790783b */ /* 0x000f280000004200 */
[----:B------:R-:W-:Y:S01]  /*22f90*/  F2FP.BF16.F32.PACK_AB R140, R201, R202 ;  /* 0x000000cac98c723e */ /* 0x000fe200000010ff */
[--C-:B-----5:R-:W-:Y:S01]  /*22fa0*/  FFMA.FTZ R139, R184, R132, -R136.reuse ;  /* 0x00000084b88b7223 */ /* 0x120fe20000010888 */
[----:B------:R-:W-:Y:S03]  /*22fb0*/  F2FP.BF16.F32.PACK_AB R142, R199, R200 ;  /* 0x000000c8c78e723e */ /* 0x000fe600000010ff */
[----:B------:R5:W-:Y:S01]  /*22fc0*/  MUFU.EX2 R192, R139 ;  /* 0x0000008b00c07308 */ /* 0x000be20000000800 */
[----:B--2---:R-:W-:Y:S02]  /*22fd0*/  F2FP.BF16.F32.PACK_AB R141, R197, R198 ;  /* 0x000000c6c58d723e */ /* 0x004fe400000010ff */
[----:B------:R-:W-:Y:S07]  /*22fe0*/  F2FP.BF16.F32.PACK_AB R143, R195, R196 ;  /* 0x000000c4c38f723e */ /* 0x000fee00000010ff */
[C---:B-1----:R-:W-:Y:S06]  /*22ff0*/  HMMA.16816.F32.BF16 R4, R140.reuse, R148, R4 ;  /* 0x000000948c04723c */ /* 0x042fec0000041804 */
[C---:B------:R-:W-:Y:S01]  /*23000*/  HMMA.16816.F32.BF16 R8, R140.reuse, R150, R8 ;  /* 0x000000968c08723c */ /* 0x040fe20000041808 */
[----:B------:R-:W1:Y:S04]  /*23010*/  LDSM.16.MT88.4 R148, [R213+0x12800] ;  /* 0x01280000d594783b */ /* 0x000e680000004200 */
[-CC-:B-----5:R-:W-:Y:S01]  /*23020*/  FFMA.FTZ R139, R187, R132.reuse, -R136.reuse ;  /* 0x00000084bb8b7223 */ /* 0x1a0fe20000010888 */
[C---:B------:R-:W-:Y:S03]  /*23030*/  HMMA.16816.F32.BF16 R12, R140.reuse, R156, R12 ;  /* 0x0000009c8c0c723c */ /* 0x040fe6000004180c */
[----:B------:R2:W5:Y:S03]  /*23040*/  MUFU.EX2 R191, R139 ;  /* 0x0000008b00bf7308 */ /* 0x0005660000000800 */
[C---:B------:R-:W-:Y:S01]  /*23050*/  HMMA.16816.F32.BF16 R16, R140.reuse, R158, R16 ;  /* 0x0000009e8c10723c */ /* 0x040fe20000041810 */
[----:B------:R-:W5:Y:S05]  /*23060*/  LDSM.16.MT88.4 R156, [R213+0x14800] ;  /* 0x01480000d59c783b */ /* 0x000f6a0000004200 */
[C---:B---3--:R-:W-:Y:S06]  /*23070*/  HMMA.16816.F32.BF16 R20, R140.reuse, R152, R20 ;  /* 0x000000988c14723c */ /* 0x048fec0000041814 */
[C---:B------:R-:W-:Y:S01]  /*23080*/  HMMA.16816.F32.BF16 R24, R140.reuse, R154, R24 ;  /* 0x0000009a8c18723c */ /* 0x040fe20000041818 */
[----:B------:R-:W3:Y:S04]  /*23090*/  LDSM.16.MT88.4 R152, [R214+0x14800] ;  /* 0x01480000d698783b */ /* 0x000ee80000004200 */
[-CC-:B--2---:R-:W-:Y:S01]  /*230a0*/  FFMA.FTZ R139, R182, R132.reuse, -R137.reuse ;  /* 0x00000084b68b7223 */ /* 0x184fe20000010889 */
[C---:B----4-:R-:W-:Y:S03]  /*230b0*/  HMMA.16816.F32.BF16 R28, R140.reuse, R144, R28 ;  /* 0x000000908c1c723c */ /* 0x050fe6000004181c */
[----:B------:R2:W-:Y:S03]  /*230c0*/  MUFU.EX2 R190, R139 ;  /* 0x0000008b00be7308 */ /* 0x0005e60000000800 */
[C---:B------:R-:W-:Y:S01]  /*230d0*/  HMMA.16816.F32.BF16 R32, R140.reuse, R146, R32 ;  /* 0x000000928c20723c */ /* 0x040fe20000041820 */
[----:B------:R-:W4:Y:S05]  /*230e0*/  LDSM.16.MT88.4 R144, [R216+0x14800] ;  /* 0x01480000d890783b */ /* 0x000f2a0000004200 */
[C---:B-1----:R-:W-:Y:S06]  /*230f0*/  HMMA.16816.F32.BF16 R36, R140.reuse, R148, R36 ;  /* 0x000000948c24723c */ /* 0x042fec0000041824 */
[C---:B------:R-:W-:Y:S01]  /*23100*/  HMMA.16816.F32.BF16 R40, R140.reuse, R150, R40 ;  /* 0x000000968c28723c */ /* 0x040fe20000041828 */
[----:B------:R-:W1:Y:S04]  /*23110*/  LDSM.16.MT88.4 R148, [R215+0x14800] ;  /* 0x01480000d794783b */ /* 0x000e680000004200 */
[-CC-:B--2---:R-:W-:Y:S01]  /*23120*/  FFMA.FTZ R139, R183, R132.reuse, -R137.reuse ;  /* 0x00000084b78b7223 */ /* 0x184fe20000010889 */
[C---:B------:R-:W-:Y:S03]  /*23130*/  HMMA.16816.F32.BF16 R44, R140.reuse, R160, R44 ;  /* 0x000000a08c2c723c */ /* 0x040fe6000004182c */
[----:B------:R2:W1:Y:S03]  /*23140*/  MUFU.EX2 R189, R139 ;  /* 0x0000008b00bd7308 */ /* 0x0004660000000800 */
[C---:B------:R-:W-:Y:S01]  /*23150*/  HMMA.16816.F32.BF16 R48, R140.reuse, R162, R48 ;  /* 0x000000a28c30723c */ /* 0x040fe20000041830 */
[----:B------:R-:W-:Y:S05]  /*23160*/  LDSM.16.MT88.4 R160, [R216+0x16800] ;  /* 0x01680000d8a0783b */ /* 0x000fea0000004200 */
[C---:B------:R-:W-:Y:S06]  /*23170*/  HMMA.16816.F32.BF16 R52, R140.reuse, R164, R52 ;  /* 0x000000a48c34723c */ /* 0x040fec0000041834 */
[C---:B------:R-:W-:Y:S01]  /*23180*/  HMMA.16816.F32.BF16 R56, R140.reuse, R166, R56 ;  /* 0x000000a68c38723c */ /* 0x040fe20000041838 */
[----:B------:R-:W-:Y:S04]  /*23190*/  LDSM.16.MT88.4 R164, [R215+0x16800] ;  /* 0x01680000d7a4783b */ /* 0x000fe80000004200 */
[-CC-:B--2---:R-:W-:Y:S01]  /*231a0*/  FFMA.FTZ R139, R180, R132.reuse, -R137.reuse ;  /* 0x00000084b48b7223 */ /* 0x184fe20000010889 */
[C---:B------:R-:W-:Y:S01]  /*231b0*/  HMMA.16816.F32.BF16 R60, R140.reuse, R168, R60 ;  /* 0x000000a88c3c723c */ /* 0x040fe2000004183c */
[----:B------:R-:W-:Y:S05]  /*231c0*/  MUFU.EX2 R180, R138 ;  /* 0x0000008a00b47308 */ /* 0x000fea0000000800 */
[C---:B------:R-:W-:Y:S01]  /*231d0*/  HMMA.16816.F32.BF16 R64, R140.reuse, R170, R64 ;  /* 0x000000aa8c40723c */ /* 0x040fe20000041840 */
[----:B------:R-:W-:Y:S04]  /*231e0*/  LDSM.16.MT88.4 R168, [R213+0x11000] ;  /* 0x01100000d5a8783b */ /* 0x000fe80000004200 */
[----:B------:R2:W-:Y:S01]  /*231f0*/  MUFU.EX2 R188, R139 ;  /* 0x0000008b00bc7308 */ /* 0x0005e20000000800 */
[C---:B-----5:R-:W-:Y:S06]  /*23200*/  HMMA.16816.F32.BF16 R68, R140.reuse, R156, R68 ;  /* 0x0000009c8c44723c */ /* 0x060fec0000041844 */
[C---:B------:R-:W-:Y:S01]  /*23210*/  HMMA.16816.F32.BF16 R72, R140.reuse, R158, R72 ;  /* 0x0000009e8c48723c */ /* 0x040fe20000041848 */
[----:B------:R-:W5:Y:S05]  /*23220*/  LDSM.16.MT88.4 R156, [R213+0x16800] ;  /* 0x01680000d59c783b */ /* 0x000f6a0000004200 */
[C---:B---3--:R-:W-:Y:S05]  /*23230*/  HMMA.16816.F32.BF16 R76, R140.reuse, R152, R76 ;  /* 0x000000988c4c723c */ /* 0x048fea000004184c */
[--C-:B--2---:R-:W-:Y:S01]  /*23240*/  FFMA.FTZ R139, R181, R132, -R137.reuse ;  /* 0x00000084b58b7223 */ /* 0x104fe20000010889 */
[C---:B------:R-:W-:Y:S01]  /*23250*/  HMMA.16816.F32.BF16 R80, R140.reuse, R154, R80 ;  /* 0x0000009a8c50723c */ /* 0x040fe20000041850 */
[----:B------:R-:W2:Y:S02]  /*23260*/  LDSM.16.MT88.4 R152, [R214+0x16800] ;  /* 0x01680000d698783b */ /* 0x000ea40000004200 */
[----:B------:R3:W5:Y:S03]  /*23270*/  MUFU.EX2 R187, R139 ;  /* 0x0000008b00bb7308 */ /* 0x0007660000000800 */
[C---:B----4-:R-:W-:Y:S06]  /*23280*/  HMMA.16816.F32.BF16 R84, R140.reuse, R144, R84 ;  /* 0x000000908c54723c */ /* 0x050fec0000041854 */
[C---:B------:R-:W-:Y:S05]  /*23290*/  HMMA.16816.F32.BF16 R88, R140.reuse, R146, R88 ;  /* 0x000000928c58723c */ /* 0x040fea0000041858 */
[----:B------:R-:W-:Y:S01]  /*232a0*/  F2FP.BF16.F32.PACK_AB R144, R193, R194 ;  /* 0x000000c2c190723e */ /* 0x000fe200000010ff */
[C---:B-1----:R-:W-:Y:S05]  /*232b0*/  HMMA.16816.F32.BF16 R92, R140.reuse, R148, R92 ;  /* 0x000000948c5c723c */ /* 0x042fea000004185c */
[--C-:B---3--:R-:W-:Y:S01]  /*232c0*/  FFMA.FTZ R139, R177, R132, -R136.reuse ;  /* 0x00000084b18b7223 */ /* 0x108fe20000010888 */
[C---:B------:R-:W-:Y:S01]  /*232d0*/  HMMA.16816.F32.BF16 R96, R140.reuse, R150, R96 ;  /* 0x000000968c60723c */ /* 0x040fe20000041860 */
[----:B------:R-:W1:Y:S02]  /*232e0*/  LDSM.16.MT88.4 R148, [R216+0x11000] ;  /* 0x01100000d894783b */ /* 0x000e640000004200 */
[----:B------:R3:W-:Y:S02]  /*232f0*/  MUFU.EX2 R186, R139 ;  /* 0x0000008b00ba7308 */ /* 0x0007e40000000800 */
[----:B------:R-:W-:Y:S01]  /*23300*/  F2FP.BF16.F32.PACK_AB R146, R191, R192 ;  /* 0x000000c0bf92723e */ /* 0x000fe200000010ff */
[C---:B-----5:R-:W-:Y:S05]  /*23310*/  HMMA.16816.F32.BF16 R100, R140.reuse, R156, R100 ;  /* 0x0000009c8c64723c */ /* 0x060fea0000041864 */
[----:B------:R-:W-:Y:S01]  /*23320*/  F2FP.BF16.F32.PACK_AB R145, R189, R190 ;  /* 0x000000bebd91723e */ /* 0x000fe200000010ff */
[C---:B------:R-:W-:Y:S01]  /*23330*/  HMMA.16816.F32.BF16 R104, R140.reuse, R158, R104 ;  /* 0x0000009e8c68723c */ /* 0x040fe20000041868 */
[----:B------:R-:W4:Y:S04]  /*23340*/  LDSM.16.MT88.4 R156, [R215+0x11000] ;  /* 0x01100000d79c783b */ /* 0x000f280000004200 */
[----:B------:R-:W-:Y:S01]  /*23350*/  F2FP.BF16.F32.PACK_AB R147, R187, R188 ;  /* 0x000000bcbb93723e */ /* 0x000fe200000010ff */
[C---:B--2---:R-:W-:Y:S05]  /*23360*/  HMMA.16816.F32.BF16 R108, R140.reuse, R152, R108 ;  /* 0x000000988c6c723c */ /* 0x044fea000004186c */
[-CC-:B---3--:R-:W-:Y:S01]  /*23370*/  FFMA.FTZ R139, R179, R132.reuse, -R136.reuse ;  /* 0x00000084b38b7223 */ /* 0x188fe20000010888 */
[C---:B------:R-:W-:Y:S01]  /*23380*/  HMMA.16816.F32.BF16 R112, R140.reuse, R154, R112 ;  /* 0x0000009a8c70723c */ /* 0x040fe20000041870 */
[----:B------:R-:W2:Y:S02]  /*23390*/  LDSM.16.MT88.4 R152, [R213+0x13000] ;  /* 0x01300000d598783b */ /* 0x000ea40000004200 */
[----:B------:R3:W-:Y:S03]  /*233a0*/  MUFU.EX2 R185, R139 ;  /* 0x0000008b00b97308 */ /* 0x0007e60000000800 */
[C---:B------:R-:W-:Y:S06]  /*233b0*/  HMMA.16816.F32.BF16 R116, R140.reuse, R160, R116 ;  /* 0x000000a08c74723c */ /* 0x040fec0000041874 */
[C---:B------:R-:W-:Y:S01]  /*233c0*/  HMMA.16816.F32.BF16 R120, R140.reuse, R162, R120 ;  /* 0x000000a28c78723c */ /* 0x040fe20000041878 */
[----:B------:R-:W-:Y:S05]  /*233d0*/  LDSM.16.MT88.4 R160, [R216+0x13000] ;  /* 0x01300000d8a0783b */ /* 0x000fea0000004200 */
[C---:B------:R-:W-:Y:S05]  /*233e0*/  HMMA.16816.F32.BF16 R124, R140.reuse, R164, R124 ;  /* 0x000000a48c7c723c */ /* 0x040fea000004187c */
[-CC-:B---3--:R-:W-:Y:S01]  /*233f0*/  FFMA.FTZ R139, R204, R132.reuse, -R136.reuse ;  /* 0x00000084cc8b7223 */ /* 0x188fe20000010888 */
[----:B------:R-:W-:Y:S01]  /*23400*/  HMMA.16816.F32.BF16 R128, R140, R166, R128 ;  /* 0x000000a68c80723c */ /* 0x000fe20000041880 */
[----:B------:R-:W3:Y:S02]  /*23410*/  LDSM.16.MT88.4 R140, [R214+0x13000] ;  /* 0x01300000d68c783b */ /* 0x000ee40000004200 */
[----:B------:R-:W-:Y:S02]  /*23420*/  MUFU.EX2 R184, R139 ;  /* 0x0000008b00b87308 */ /* 0x000fe40000000800 */
[-C--:B------:R-:W-:Y:S01]  /*23430*/  FFMA.FTZ R136, R203, R132.reuse, -R136 ;  /* 0x00000084cb887223 */ /* 0x080fe20000010888 */
[C---:B------:R-:W-:Y:S03]  /*23440*/  HMMA.16816.F32.BF16 R4, R144.reuse, R168, R4 ;  /* 0x000000a89004723c */ /* 0x040fe60000041804 */
[----:B------:R-:W-:Y:S04]  /*23450*/  LDSM.16.MT88.4 R164, [R213+0x15000] ;  /* 0x01500000d5a4783b */ /* 0x000fe80000004200 */
[----:B------:R5:W4:Y:S01]  /*23460*/  MUFU.EX2 R183, R136 ;  /* 0x0000008800b77308 */ /* 0x000b220000000800 */
[C---:B------:R-:W-:Y:S03]  /*23470*/  HMMA.16816.F32.BF16 R8, R144.reuse, R170, R8 ;  /* 0x000000aa9008723c */ /* 0x040fe60000041808 */
[----:B------:R-:W-:Y:S03]  /*23480*/  LDSM.16.MT88.4 R168, [R214+0x15000] ;  /* 0x01500000d6a8783b */ /* 0x000fe60000004200 */
[C---:B------:R-:W-:Y:S06]  /*23490*/  HMMA.16816.F32.BF16 R12, R144.reuse, R172, R12 ;  /* 0x000000ac900c723c */ /* 0x040fec000004180c */
[C---:B------:R-:W-:Y:S01]  /*234a0*/  HMMA.16816.F32.BF16 R16, R144.reuse, R174, R16 ;  /* 0x000000ae9010723c */ /* 0x040fe20000041810 */
[----:B------:R-:W-:Y:S04]  /*234b0*/  LDSM.16.MT88.4 R172, [R215+0x11800] ;  /* 0x01180000d7ac783b */ /* 0x000fe80000004200 */
[--C-:B-----5:R-:W-:Y:S01]  /*234c0*/  FFMA.FTZ R136, R176, R132, -R137.reuse ;  /* 0x00000084b0887223 */ /* 0x120fe20000010889 */
[C---:B-1----:R-:W-:Y:S03]  /*234d0*/  HMMA.16816.F32.BF16 R20, R144.reuse, R148, R20 ;  /* 0x000000949014723c */ /* 0x042fe60000041814 */
[----:B------:R1:W-:Y:S02]  /*234e0*/  MUFU.EX2 R182, R136 ;  /* 0x0000008800b67308 */ /* 0x0003e40000000800 */
[----:B----4-:R-:W-:Y:S01]  /*234f0*/  F2FP.BF16.F32.PACK_AB R138, R183, R184 ;  /* 0x000000b8b78a723e */ /* 0x010fe200000010ff */
[C---:B------:R-:W-:Y:S01]  /*23500*/  HMMA.16816.F32.BF16 R24, R144.reuse, R150, R24 ;  /* 0x000000969018723c */ /* 0x040fe20000041818 */
[----:B------:R-:W4:Y:S05]  /*23510*/  LDSM.16.MT88.4 R148, [R215+0x13000] ;  /* 0x01300000d794783b */ /* 0x000f2a0000004200 */
[C---:B------:R-:W-:Y:S06]  /*23520*/  HMMA.16816.F32.BF16 R28, R144.reuse, R156, R28 ;  /* 0x0000009c901c723c */ /* 0x040fec000004181c */
[C---:B------:R-:W-:Y:S01]  /*23530*/  HMMA.16816.F32.BF16 R32, R144.reuse, R158, R32 ;  /* 0x0000009e9020723c */ /* 0x040fe20000041820 */
[----:B------:R-:W5:Y:S04]  /*23540*/  LDSM.16.MT88.4 R156, [R216+0x15000] ;  /* 0x01500000d89c783b */ /* 0x000f680000004200 */
[-CC-:B-1----:R-:W-:Y:S01]  /*23550*/  FFMA.FTZ R136, R178, R132.reuse, -R137.reuse ;  /* 0x00000084b2887223 */ /* 0x182fe20000010889 */
[C---:B--2---:R-:W-:Y:S03]  /*23560*/  HMMA.16816.F32.BF16 R36, R144.reuse, R152, R36 ;  /* 0x000000989024723c */ /* 0x044fe60000041824 */
[----:B------:R-:W-:Y:S01]  /*23570*/  LDSM.16.MT88.4 R176, [R213+0x13800] ;  /* 0x01380000d5b0783b */ /* 0x000fe20000004200 */
[----:B------:R1:W2:Y:S01]  /*23580*/  MUFU.EX2 R181, R136 ;  /* 0x0000008800b57308 */ /* 0x0002a20000000800 */
[----:B------:R-:W-:Y:S01]  /*23590*/  FFMA.FTZ R137, R2, R132, -R137 ;  /* 0x0000008402897223 */ /* 0x000fe20000010889 */
[C---:B------:R-:W-:Y:S05]  /*235a0*/  HMMA.16816.F32.BF16 R40, R144.reuse, R154, R40 ;  /* 0x0000009a9028723c */ /* 0x040fea0000041828 */
[----:B------:R-:W5:Y:S01]  /*235b0*/  LDSM.16.MT88.4 R152, [R215+0x15000] ;  /* 0x01500000d798783b */ /* 0x000f620000004200 */
[C---:B---3--:R-:W-:Y:S02]  /*235c0*/  HMMA.16816.F32.BF16 R44, R144.reuse, R140, R44 ;  /* 0x0000008c902c723c */ /* 0x048fe4000004182c */
[----:B------:R2:W3:Y:S03]  /*235d0*/  MUFU.EX2 R132, R137 ;  /* 0x0000008900847308 */ /* 0x0004e60000000800 */
[----:B------:R-:W-:Y:S01]  /*235e0*/  FADD.FTZ R2, R208, R0 ;  /* 0x00000000d0027221 */ /* 0x000fe20000010000 */
[C---:B------:R-:W-:Y:S01]  /*235f0*/  HMMA.16816.F32.BF16 R48, R144.reuse, R142, R48 ;  /* 0x0000008e9030723c */ /* 0x040fe20000041830 */
[----:B------:R-:W5:Y:S04]  /*23600*/  LDSM.16.MT88.4 R140, [R213+0x17000] ;  /* 0x01700000d58c783b */ /* 0x000f680000004200 */
[----:B-1----:R-:W-:Y:S01]  /*23610*/  F2FP.BF16.F32.PACK_AB R136, R185, R186 ;  /* 0x000000bab988723e */ /* 0x002fe200000010ff */
[C---:B------:R-:W-:Y:S05]  /*23620*/  HMMA.16816.F32.BF16 R52, R144.reuse, R160, R52 ;  /* 0x000000a09034723c */ /* 0x040fea0000041834 */
[----:B------:R-:W-:Y:S01]  /*23630*/  FADD.FTZ R0, R211, R3 ;  /* 0x00000003d3007221 */ /* 0x000fe20000010000 */
[C---:B------:R-:W-:Y:S05]  /*23640*/  HMMA.16816.F32.BF16 R56, R144.reuse, R162, R56 ;  /* 0x000000a29038723c */ /* 0x040fea0000041838 */
[----:B--2---:R-:W-:Y:S01]  /*23650*/  F2FP.BF16.F32.PACK_AB R137, R181, R182 ;  /* 0x000000b6b589723e */ /* 0x004fe200000010ff */
[C---:B----4-:R-:W-:Y:S05]  /*23660*/  HMMA.16816.F32.BF16 R60, R144.reuse, R148, R60 ;  /* 0x00000094903c723c */ /* 0x050fea000004183c */
[----:B---3--:R-:W-:Y:S01]  /*23670*/  F2FP.BF16.F32.PACK_AB R139, R132, R180 ;  /* 0x000000b4848b723e */ /* 0x008fe200000010ff */
        /* <DEDUP_REMOVED lines=12> */
[C---:B-----5:R-:W-:Y:S05]  /*23740*/  HMMA.16816.F32.BF16 R84, R144.reuse, R156, R84 ;  /* 0x0000009c9054723c */ /* 0x060fea0000041854 */
[----:B------:R-:W-:Y:S01]  /*23750*/  FADD.FTZ R0, R201, R3 ;  /* 0x00000003c9007221 */ /* 0x000fe20000010000 */
[C---:B------:R-:W-:Y:S01]  /*23760*/  HMMA.16816.F32.BF16 R88, R144.reuse, R158, R88 ;  /* 0x0000009e9058723c */ /* 0x040fe20000041858 */
[----:B------:R-:W2:Y:S04]  /*23770*/  LDSM.16.MT88.4 R156, [R216+0x17000] ;  /* 0x01700000d89c783b */ /* 0x000ea80000004200 */
        /* <DEDUP_REMOVED lines=18> */
[C---:B------:R-:W-:Y:S05]  /*238a0*/  HMMA.16816.F32.BF16 R120, R144.reuse, R158, R120 ;  /* 0x0000009e9078723c */ /* 0x040fea0000041878 */
[----:B------:R-:W-:Y:S01]  /*238b0*/  FADD.FTZ R0, R189, R2 ;  /* 0x00000002bd007221 */ /* 0x000fe20000010000 */
[C---:B---3--:R-:W-:Y:S05]  /*238c0*/  HMMA.16816.F32.BF16 R124, R144.reuse, R152, R124 ;  /* 0x00000098907c723c */ /* 0x048fea000004187c */
[----:B------:R-:W-:Y:S01]  /*238d0*/  FADD.FTZ R3, R192, R3 ;  /* 0x00000003c0037221 */ /* 0x000fe20000010000 */
[----:B------:R-:W-:Y:S05]  /*238e0*/  HMMA.16816.F32.BF16 R128, R144, R154, R128 ;  /* 0x0000009a9080723c */ /* 0x000fea0000041880 */
[----:B------:R-:W-:Y:S01]  /*238f0*/  FADD.FTZ R2, R188, R0 ;  /* 0x00000000bc027221 */ /* 0x000fe20000010000 */
[C---:B----4-:R-:W-:Y:S01]  /*23900*/  HMMA.16816.F32.BF16 R144, R136.reuse, R140, R4 ;  /* 0x0000008c8890723c */ /* 0x050fe20000041804 */
        /* <DEDUP_REMOVED lines=10> */
[----:B------:R-:W4:Y:S04]  /*239b0*/  LDSM.16.MT88.4 R16, [R213+0x15800] ;  /* 0x01580000d510783b */ /* 0x000f280000004200 */
[----:B------:R-:W-:Y:S01]  /*239c0*/  FADD.FTZ R0, R182, R2 ;  /* 0x00000002b6007221 */ /* 0x000fe20000010000 */
[C---:B------:R-:W-:Y:S03]  /*239d0*/  HMMA.16816.F32.BF16 R156, R136.reuse, R166, R24 ;  /* 0x000000a6889c723c */ /* 0x040fe60000041818 */
[----:B------:R-:W5:Y:S02]  /*239e0*/  LDSM.16.MT88.4 R20, [R214+0x15800] ;  /* 0x01580000d614783b */ /* 0x000f640000004200 */
        /* <DEDUP_REMOVED lines=9> */
[----:B------:R-:W5:Y:S02]  /*23a80*/  LDSM.16.MT88.4 R32, [R213+0x17800] ;  /* 0x01780000d520783b */ /* 0x000f640000004200 */
[----:B------:R-:W-:Y:S01]  /*23a90*/  FADD.FTZ R2, R180, R0 ;  /* 0x00000000b4027221 */ /* 0x000fe20000010000 */
[C---:B--2---:R-:W-:Y:S05]  /*23aa0*/  HMMA.16816.F32.BF16 R44, R136.reuse, R4, R44 ;  /* 0x00000004882c723c */ /* 0x044fea000004182c */
[----:B------:R-:W-:Y:S01]  /*23ab0*/  IADD3 R0, R240, -0x1, RZ ;  /* 0xfffffffff0007810 */ /* 0x000fe20007ffe0ff */
[C---:B------:R-:W-:Y:S01]  /*23ac0*/  HMMA.16816.F32.BF16 R48, R136.reuse, R6, R48 ;  /* 0x000000068830723c */ /* 0x040fe20000041830 */
[----:B------:R-:W2:Y:S04]  /*23ad0*/  LDSM.16.MT88.4 R4, [R214+0x17800] ;  /* 0x01780000d604783b */ /* 0x000ea80000004200 */
[----:B------:R-:W-:Y:S01]  /*23ae0*/  FADD.FTZ R250, R183, R3 ;  /* 0x00000003b7fa7221 */ /* 0x000fe20000010000 */
[C---:B---3--:R-:W-:Y:S05]  /*23af0*/  HMMA.16816.F32.BF16 R52, R136.reuse, R8, R52 ;  /* 0x000000088834723c */ /* 0x048fea0000041834 */
[----:B------:R-:W-:Y:S01]  /*23b00*/  FADD.FTZ R251, R132, R2 ;  /* 0x0000000284fb7221 */ /* 0x000fe20000010000 */
[C---:B------:R-:W-:Y:S01]  /*23b10*/  HMMA.16816.F32.BF16 R56, R136.reuse, R10, R56 ;  /* 0x0000000a8838723c */ /* 0x040fe20000041838 */
[----:B------:R-:W3:Y:S04]  /*23b20*/  LDSM.16.MT88.4 R8, [R216+0x17800] ;  /* 0x01780000d808783b */ /* 0x000ee80000004200 */
[----:B------:R-:W-:Y:S01]  /*23b30*/  MOV R240, R0 ;  /* 0x0000000000f07202 */ /* 0x000fe20000000f00 */
[C---:B-1----:R-:W-:Y:S06]  /*23b40*/  HMMA.16816.F32.BF16 R60, R136.reuse, R12, R60 ;  /* 0x0000000c883c723c */ /* 0x042fec000004183c */
[C---:B------:R-:W-:Y:S01]  /*23b50*/  HMMA.16816.F32.BF16 R64, R136.reuse, R14, R64 ;  /* 0x0000000e8840723c */ /* 0x040fe20000041840 */
[----:B------:R-:W1:Y:S05]  /*23b60*/  LDSM.16.MT88.4 R12, [R215+0x17800] ;  /* 0x01780000d70c783b */ /* 0x000e6a0000004200 */
[C---:B----4-:R-:W-:Y:S06]  /*23b70*/  HMMA.16816.F32.BF16 R68, R136.reuse, R16, R68 ;  /* 0x000000108844723c */ /* 0x050fec0000041844 */
[C---:B------:R-:W-:Y:S06]  /*23b80*/  HMMA.16816.F32.BF16 R72, R136.reuse, R18, R72 ;  /* 0x000000128848723c */ /* 0x040fec0000041848 */
[C---:B-----5:R-:W-:Y:S06]  /*23b90*/  HMMA.16816.F32.BF16 R76, R136.reuse, R20, R76 ;  /* 0x00000014884c723c */ /* 0x060fec000004184c */
        /* <DEDUP_REMOVED lines=9> */
[C---:B---3--:R-:W-:Y:S06]  /*23c30*/  HMMA.16816.F32.BF16 R116, R136.reuse, R8, R116 ;  /* 0x000000088874723c */ /* 0x048fec0000041874 */
[C---:B------:R-:W-:Y:S06]  /*23c40*/  HMMA.16816.F32.BF16 R120, R136.reuse, R10, R120 ;  /* 0x0000000a8878723c */ /* 0x040fec0000041878 */
[C---:B-1----:R-:W-:Y:S06]  /*23c50*/  HMMA.16816.F32.BF16 R124, R136.reuse, R12, R124 ;  /* 0x0000000c887c723c */ /* 0x042fec000004187c */
[----:B------:R-:W-:Y:S07]  /*23c60*/  HMMA.16816.F32.BF16 R128, R136, R14, R128 ;  /* 0x0000000e8880723c */ /* 0x000fee0000041880 */
[----:B------:R-:W-:Y:S04]  /*23c70*/  MOV R136, R135 ;  /* 0x0000008700887202 */ /* 0x000fe80000000f00 */
[----:B------:R-:W-:Y:S01]  /*23c80*/  MOV R137, R134 ;  /* 0x0000008600897202 */ /* 0x000fe20000000f00 */
[----:B------:R-:W-:Y:S01]  /*23c90*/  @!UPT UIADD3 URZ, URZ, URZ, URZ ;  /* 0x0000003f3f3ff290 */ /* 0x000fe2000fffe03f */
[----:B------:R-:W-:Y:S11]  /*23ca0*/  @P0 BRA `(.L_x_5187) ;  /* 0xffffffac002c0947 */ /* 0x000ff6000383ffff */
.L_x_5178:
        /* <DEDUP_REMOVED lines=14> */
.L_x_5204:
        /* <DEDUP_REMOVED lines=15> */
[C---:B---3--:R-:W-:Y:S01]  /*23e80*/  FMUL.FTZ R2, R0.reuse, R140 ;  /* 0x0000008c00027220 */ /* 0x048fe20000410000 */
        /* <DEDUP_REMOVED lines=142> */
[----:B------:R-:W-:Y:S02]  /*24770*/  F2FP.BF16.F32.PACK_AB R34, R39, R34 ;  /* 0x000000222722723e */ /* 0x000fe400000010ff */
[----:B------:R-:W-:Y:S02]  /*24780*/  LEA.HI R0, R0, R2, RZ, 0x3 ;  /* 0x0000000200007211 */ /* 0x000fe400078f18ff */
[----:B------:R-:W-:Y:S02]  /*24790*/  LEA.HI R39, R86, R85, RZ, 0x5 ;  /* 0x0000005556277211 */ /* 0x000fe400078f28ff */
        /* <DEDUP_REMOVED lines=22> */
[----:B------:R-:W-:Y:S01]  /*24900*/  F2FP.BF16.F32.PACK_AB R18, R155, R18 ;  /* 0x000000129b12723e */ /* 0x000fe200000010ff */
[----:B------:R-:W-:Y:S01]  /*24910*/  STS [R2], R138 ;  /* 0x0000008a02007388 */ /* 0x000fe20000000800 */
[----:B------:R-:W-:Y:S02]  /*24920*/  IADD3 R4, R0, R3, RZ ;  /* 0x0000000300047210 */ /* 0x000fe40007ffe0ff */
[----:B------:R-:W-:Y:S01]  /*24930*/  F2FP.BF16.F32.PACK_AB R8, R151, R8 ;  /* 0x000000089708723e */ /* 0x000fe200000010ff */
[----:B------:R4:W-:Y:S01]  /*24940*/  STS [R2+0x400], R6 ;  /* 0x0004000602007388 */ /* 0x0009e20000000800 */
[----:B------:R-:W-:Y:S02]  /*24950*/  IADD3 R3, R3, R2, RZ ;  /* 0x0000000203037210 */ /* 0x000fe40007ffe0ff */
        /* <DEDUP_REMOVED lines=12> */
[-C--:B------:R-:W-:Y:S02]  /*24a20*/  IADD3 R7, R0, R5.reuse, RZ ;  /* 0x0000000500077210 */ /* 0x080fe40007ffe0ff */
        /* <DEDUP_REMOVED lines=143> */
.L_x_5190:
        /* <DEDUP_REMOVED lines=8> */
.L_x_5191:
[----:B------:R-:W-:Y:S05]  /*253a0*/  BSYNC B0 ;  /* 0x0000000000007941 */ /* 0x000fea0003800000 */
.L_x_5189:
        /* <DEDUP_REMOVED lines=60> */
.L_x_5193:
[----:B------:R-:W-:Y:S05]  /*25770*/  BSYNC B0 ;  /* 0x0000000000007941 */ /* 0x000fea0003800000 */
.L_x_5192:
        /* <DEDUP_REMOVED lines=63> */
.L_x_5195:
[----:B------:R-:W-:Y:S05]  /*25b70*/  BSYNC B0 ;  /* 0x0000000000007941 */ /* 0x000fea0003800000 */
.L_x_5194:
        /* <DEDUP_REMOVED lines=28> */
.L_x_5197:
[----:B------:R-:W-:Y:S05]  /*25d40*/  BSYNC B0 ;  /* 0x0000000000007941 */ /* 0x000fea0003800000 */
.L_x_5196:
        /* <DEDUP_REMOVED lines=28> */
.L_x_5199:
[----:B------:R-:W-:Y:S05]  /*25f10*/  BSYNC B0 ;  /* 0x0000000000007941 */ /* 0x000fea0003800000 */
.L_x_5198:
[----:B------:R-:W-:Y:S02]  /*25f20*/  MOV R16, 0x50 ;  /* 0x0000005000107802 */ /* 0x000fe40000000f00 */
[----:B-1-34-:R-:W-:-:S03]  /*25f30*/  MOV R5, 0x0 ;  /* 0x0000000000057802 */ /* 0x01afc60000000f00 */
[----:B------:R-:W-:-:S04]  /*25f40*/  IMAD.MOV.U32 R4, RZ, RZ, R16 ;  /* 0x000000ffff047224 */ /* 0x000fc800078e0010 */
[----:B--2--5:R-:W-:Y:S05]  /*25f50*/  @P5 RET.REL.NODEC R4 `(_ZN5flash24flash_fwd_splitkv_kernelI23Flash_fwd_kernel_traitsILi256ELi64ELi64ELi4ELb0ELb0EN7cutlass10bfloat16_tE19Flash_kernel_traitsILi256ELi64ELi64ELi4ES3_EELb0ELb0ELb1ELb0ELb0ELb1ELb0ELb1EEEvNS_16Flash_fwd_paramsE) ;  /* 0xfffffda004285950 */ /* 0x024fea0003c3ffff */
        /* <DEDUP_REMOVED lines=25> */
[----:B-1----:R-:W-:Y:S05]  /*260f0*/  @P0 RET.REL.NODEC R4 `(_ZN5flash24flash_fwd_splitkv_kernelI23Flash_fwd_kernel_traitsILi256ELi64ELi64ELi4ELb0ELb0EN7cutlass10bfloat16_tE19Flash_kernel_traitsILi256ELi64ELi64ELi4ES3_EELb0ELb0ELb1ELb0ELb0ELb1ELb0ELb1EEEvNS_16Flash_fwd_paramsE) ;  /* 0xfffffd9c04c00950 */ /* 0x002fea0003c3ffff */
[----:B------:R-:W-:Y:S02]  /*26100*/  R2UR UR4, R132 ;  /* 0x00000000840472ca */ /* 0x000fe400000e0000 */
[----:B------:R-:W-:-:S13]  /*26110*/  R2UR UR5, R133 ;  /* 0x00000000850572ca */ /* 0x000fda00000e0000 */
[----:B------:R1:W-:Y:S02]  /*26120*/  ST.E.128 desc[UR4][R2.64+0x180], R68 ;  /* 0x0001804402007985 */ /* 0x0003e4000c101d04 */
[----:B-1----:R-:W-:Y:S02]  /*26130*/  IMAD.MOV.U32 R2, RZ, RZ, R16 ;  /* 0x000000ffff027224 */ /* 0x002fe400078e0010 */
[----:B------:R-:W-:-:S04]  /*26140*/  IMAD.MOV.U32 R3, RZ, RZ, 0x0 ;  /* 0x00000000ff037424 */ /* 0x000fc800078e00ff */
[----:B------:R-:W-:Y:S05]  /*26150*/  RET.REL.NODEC R2 `(_ZN5flash24flash_fwd_splitkv_kernelI23Flash_fwd_kernel_traitsILi256ELi64ELi64ELi4ELb0ELb0EN7cutlass10bfloat16_tE19Flash_kernel_traitsILi256ELi64ELi64ELi4ES3_EELb0ELb0ELb1ELb0ELb0ELb1ELb0ELb1EEEvNS_16Flash_fwd_paramsE) ;  /* 0xfffffd9c02a87950 */ /* 0x000fea0003c3ffff */
.L_x_5188:
[----:B------:R-:W-:Y:S01]  /*26160*/  IMAD.MOV.U32 R0, RZ, RZ, 0x2 ;  /* 0x00000002ff007424 */ /* 0x000fe200078e00ff */
[----:B------:R-:W-:Y:S01]  /*26170*/  MOV R2, R250 ;  /* 0x000000fa00027202 */ /* 0x000fe20000000f00 */
[----:B------:R-:W-:Y:S01]  /*26180*/  IMAD.MOV.U32 R4, RZ, RZ, -0x1 ;  /* 0xffffffffff047424 */ /* 0x000fe200078e00ff */
[----:B------:R-:W-:-:S07]  /*26190*/  MOV R3, 0x1f ;  /* 0x0000001f00037802 */ /* 0x000fce0000000f00 */
[----:B-1---5:R-:W-:Y:S05]  /*261a0*/  WARPSYNC.COLLECTIVE R4, `(.L_x_5200) ;  /* 0x0000000004087348 */ /* 0x022fea0003c00000 */
[----:B------:R2:W3:Y:S02]  /*261b0*/  SHFL.BFLY P0, R0, R2, R0, R3 ;  /* 0x0c00000002007389 */ /* 0x0004e40000000003 */
[----:B-123-5:R-:W-:Y:S01]  /*261c0*/  ENDCOLLECTIVE ;  /* 0x000000000000791b */ /* 0x02efe20003800000 */
.L_x_5200:
[----:B------:R-:W-:Y:S02]  /*261d0*/  MOV R5, R0 ;  /* 0x0000000000057202 */ /* 0x000fe40000000f00 */
[----:B------:R-:W-:-:S03]  /*261e0*/  MOV R0, 0x1 ;  /* 0x0000000100007802 */ /* 0x000fc60000000f00 */
[----:B------:R-:W-:-:S04]  /*261f0*/  FADD.FTZ R5, R5, R250 ;  /* 0x000000fa05057221 */ /* 0x000fc80000010000 */
[----:B------:R-:W-:-:S07]  /*26200*/  IMAD.MOV.U32 R2, RZ, RZ, R5 ;  /* 0x000000ffff027224 */ /* 0x000fce00078e0005 */
[----:B------:R-:W-:Y:S05]  /*26210*/  WARPSYNC.COLLECTIVE R4, `(.L_x_5201) ;  /* 0x0000000004087348 */ /* 0x000fea0003c00000 */
[----:B------:R1:W2:Y:S02]  /*26220*/  SHFL.BFLY P0, R0, R2, R0, R3 ;  /* 0x0c00000002007389 */ /* 0x0002a40000000003 */
[----:B-12---:R-:W-:Y:S01]  /*26230*/  ENDCOLLECTIVE ;  /* 0x000000000000791b */ /* 0x006fe20003800000 */
.L_x_5201:
[----:B------:R-:W-:Y:S01]  /*26240*/  IMAD.MOV.U32 R6, RZ, RZ, R0 ;  /* 0x000000ffff067224 */ /* 0x000fe200078e0000 */
[----:B------:R-:W-:Y:S02]  /*26250*/  MOV R0, 0x2 ;  /* 0x0000000200007802 */ /* 0x000fe40000000f00 */
[----:B------:R-:W-:Y:S01]  /*26260*/  MOV R2, R251 ;  /* 0x000000fb00027202 */ /* 0x000fe20000000f00 */
[----:B------:R-:W-:-:S07]  /*26270*/  FADD.FTZ R137, R5, R6 ;  /* 0x0000000605897221 */ /* 0x000fce0000010000 */
[----:B------:R-:W-:Y:S05]  /*26280*/  WARPSYNC.COLLECTIVE R4, `(.L_x_5202) ;  /* 0x0000000004087348 */ /* 0x000fea0003c00000 */
[----:B------:R1:W2:Y:S02]  /*26290*/  SHFL.BFLY P0, R0, R2, R0, R3 ;  /* 0x0c00000002007389 */ /* 0x0002a40000000003 */
[----:B-12---:R-:W-:Y:S01]  /*262a0*/  ENDCOLLECTIVE ;  /* 0x000000000000791b */ /* 0x006fe20003800000 */
.L_x_5202:
[----:B------:R-:W-:Y:S01]  /*262b0*/  IMAD.MOV.U32 R2, RZ, RZ, R0 ;  /* 0x000000ffff027224 */ /* 0x000fe200078e0000 */
[----:B------:R-:W-:-:S03]  /*262c0*/  MOV R0, 0x1 ;  /* 0x0000000100007802 */ /* 0x000fc60000000f00 */
[----:B------:R-:W-:-:S07]  /*262d0*/  FADD.FTZ R2, R2, R251 ;  /* 0x000000fb02027221 */ /* 0x000fce0000010000 */
[----:B------:R-:W-:Y:S05]  /*262e0*/  WARPSYNC.COLLECTIVE R4, `(.L_x_5203) ;  /* 0x0000000004087348 */ /* 0x000fea0003c00000 */
[----:B------:R1:W2:Y:S02]  /*262f0*/  SHFL.BFLY P0, R0, R2, R0, R3 ;  /* 0x0c00000002007389 */ /* 0x0002a40000000003 */
[----:B-12---:R-:W-:Y:S01]  /*26300*/  ENDCOLLECTIVE ;  /* 0x000000000000791b */ /* 0x006fe20003800000 */
.L_x_5203:
[----:B------:R-:W-:Y:S01]  /*26310*/  MOV R3, R0 ;  /* 0x0000000000037202 */ /* 0x000fe20000000f00 */
[----:B------:R-:W-:Y:S06]  /*26320*/  BRA `(.L_x_5204) ;  /* 0xffffffd800987947 */ /* 0x000fec000383ffff */
.L_x_5205:
        /* <DEDUP_REMOVED lines=13> */
.L_x_9011:


//--------------------- .text._ZN5flash24flash_fwd_splitkv_kernelI23Flash_fwd_kernel_traitsILi256ELi64ELi64ELi4ELb0ELb0EN7cutlass10bfloat16_tE19Flash_kernel_traitsILi256ELi64ELi64ELi4ES3_EELb0ELb0ELb0ELb0ELb1ELb0ELb1ELb0EEEvNS_16Flash_fwd_paramsE --------------------------
	.section	.text._ZN5flash24flash_fwd_splitkv_kernelI23Flash_fwd_kernel_traitsILi256ELi64ELi64ELi4ELb0ELb0EN7cutlass10bfloat16_tE19Flash_kernel_traitsILi256ELi64ELi64ELi4ES3_EELb0ELb0ELb0ELb0ELb1ELb0ELb1ELb0EEEvNS_16Flash_fwd_paramsE,"ax",@progbits
	.align	128
        .global         _ZN5flash24flash_fwd_splitkv_kernelI23Flash_fwd_kernel_traitsILi256ELi64ELi64ELi4ELb0ELb0EN7cutlass10bfloat16_tE19Flash_kernel_traitsILi256ELi64ELi64ELi4ES3_EELb0ELb0ELb0ELb0ELb1ELb0ELb1ELb0EEEvNS_16Flash_fwd_paramsE
        .type           _ZN5flash24flash_fwd_splitkv_kernelI23Flash_fwd_kernel_traitsILi256ELi64ELi64ELi4ELb0ELb0EN7cutlass10bfloat16_tE19Flash_kernel_traitsILi256ELi64ELi64ELi4ES3_EELb0ELb0ELb0ELb0ELb1ELb0ELb1ELb0EEEvNS_16Flash_fwd_paramsE,@function
        .size           _ZN5flash24flash_fwd_splitkv_kernelI23Flash_fwd_kernel_traitsILi256ELi64ELi64ELi4ELb0ELb0EN7cutlass10bfloat16_tE19Flash_kernel_traitsILi256ELi64ELi64ELi4ES3_EELb0ELb0ELb0ELb0ELb1ELb0ELb1ELb0EEEvNS_16Flash_fwd_paramsE,(.L_x_9062 - _ZN5flash24flash_fwd_splitkv_kernelI23Flash_fwd_kernel_traitsILi256ELi64ELi64ELi4ELb0ELb0EN7cutlass10bfloat16_tE19Flash_kernel_traitsILi256ELi64ELi64ELi4ES3_EELb0ELb0ELb0ELb0ELb1ELb0ELb1ELb0EEEvNS_16Flash_fwd_paramsE)
        .other          _ZN5flash24flash_fwd_splitkv_kernelI23Flash_fwd_kernel_traitsILi256ELi64ELi64ELi4ELb0ELb0EN7cutlass10bfloat16_tE19Flash_kernel_traitsILi256ELi64ELi64ELi4ES3_EELb0ELb0ELb0ELb0ELb1ELb0ELb1ELb0EEEvNS_16Flash_fwd_paramsE,@"STO_CUDA_ENTRY STV_DEFAULT"
_ZN5flash24flash_fwd_splitkv_kernelI23Flash_fwd_kernel_traitsILi256ELi64ELi64ELi4ELb0ELb0EN7cutlass10bfloat16_tE19Flash_kernel_traitsILi256ELi64ELi64ELi4ES3_EELb0ELb0ELb0ELb0ELb1ELb0ELb1ELb0EEEvNS_16Flash_fwd_paramsE:
.text._ZN5flash24flash_fwd_splitkv_kernelI23Flash_fwd_kernel_traitsILi256ELi64ELi64ELi4ELb0ELb0EN7cutlass10bfloat16_tE19Flash_kernel_traitsILi256ELi64ELi64ELi4ES3_EELb0ELb0ELb0ELb0ELb1ELb0ELb1ELb0EEEvNS_16Flash_fwd_paramsE:
[----:B------:R-:W-:Y:S08]  /*0000*/  LDC R1, c[0x0][0x28] ;  /* 0x00000a00ff017b82 */ /* 0x000ff00000000800 */
[----:B------:R-:W1:Y:S01]  /*0010*/  LDC R5, c[0x0][0x270] ;  /* 0x00009c00ff057b82 */ /* 0x000e620000000800 */
[----:B------:R-:W-:Y:S01]  /*0020*/  MOV R2, RZ ;  /* 0x000000ff00027202 */ /* 0x000fe20000000f00 */
[----:B------:R-:W-:Y:S01]  /*0030*/  ULDC.64 UR4, c[0x0][0x2f0] ;  /* 0x0000bc0000047ab9 */ /* 0x000fe20000000a00 */
[----:B------:R-:W-:Y:S01]  /*0040*/  MOV R9, 0xffffffff ;  /* 0xffffffff00097802 */ /* 0x000fe20000000f00 */
[----:B------:R-:W-:Y:S01]  /*0050*/  ULDC.64 UR12, c[0x0][0x208] ;  /* 0x00008200000c7ab9 */ /* 0x000fe20000000a00 */
[----:B------:R-:W-:-:S03]  /*0060*/  ISETP.NE.U32.AND P1, PT, RZ, UR4, PT ;  /* 0x00000004ff007c0c */ /* 0x000fc6000bf25070 */
[----:B------:R-:W2:Y:S01]  /*0070*/  S2UR UR6, SR_CTAID.Z ;  /* 0x00000000000679c3 */ /* 0x000ea20000002700 */
[----:B------:R-:W-:-:S07]  /*0080*/  ISETP.NE.AND.EX P1, PT, RZ, UR5, PT, P1 ;  /* 0x00000005ff007c0c */ /* 0x000fce000bf25310 */
[----:B------:R-:W3:Y:S01]  /*0090*/  LDC.64 R12, c[0x0][0x2f8] ;  /* 0x0000be00ff0c7b82 */ /* 0x000ee20000000a00 */
[----:B-1----:R-:W1:Y:S01]  /*00a0*/  I2F.U32.RP R6, R5 ;  /* 0x0000000500067306 */ /* 0x002e620000209000 */
[----:B------:R-:W-:-:S07]  /*00b0*/  ISETP.NE.U32.AND P2, PT, R5, RZ, PT ;  /* 0x000000ff0500720c */ /* 0x000fce0003f45070 */
[----:B-1----:R-:W1:Y:S02]  /*00c0*/  MUFU.RCP R4, R6 ;  /* 0x0000000600047308 */ /* 0x002e640000001000 */
[----:B-1----:R-:W-:-:S06]  /*00d0*/  VIADD R4, R4, 0xffffffe ;  /* 0x0ffffffe04047836 */ /* 0x002fcc0000000000 */
[----:B------:R-:W1:Y:S02]  /*00e0*/  F2I.FTZ.U32.TRUNC.NTZ R3, R4 ;  /* 0x0000000400037305 */ /* 0x000e64000021f000 */
[----:B-1----:R-:W-:Y:S01]  /*00f0*/  IMAD.MOV R0, RZ, RZ, -R3 ;  /* 0x000000ffff007224 */ /* 0x002fe200078e0a03 */
[----:B------:R-:W1:Y:S03]  /*0100*/  LDC.U8 R4, c[0x0][0x3c2] ;  /* 0x0000f080ff047b82 */ /* 0x000e660000000000 */
[----:B------:R-:W-:-:S04]  /*0110*/  IMAD R7, R0, R5, RZ ;  /* 0x0000000500077224 */ /* 0x000fc800078e02ff */
[----:B------:R-:W-:Y:S02]  /*0120*/  IMAD.HI.U32 R7, R3, R7, R2 ;  /* 0x0000000703077227 */ /* 0x000fe400078e0002 */
[----:B------:R-:W4:Y:S04]  /*0130*/  LDC.64 R2, c[0x0][0x300] ;  /* 0x0000c000ff027b82 */ /* 0x000f280000000a00 */
[----:B--2---:R-:W-:-:S04]  /*0140*/  IMAD.HI.U32 R239, R7, UR6, RZ ;  /* 0x0000000607ef7c27 */ /* 0x004fc8000f8e00ff */
[----:B------:R-:W-:Y:S01]  /*0150*/  IMAD.MOV R0, RZ, RZ, -R239 ;  /* 0x000000ffff007224 */ /* 0x000fe200078e0aef */
[----:B------:R-:W2:Y:S03]  /*0160*/  LDC.64 R6, c[0x0][0x2f0] ;  /* 0x0000bc00ff067b82 */ /* 0x000ea60000000a00 */
[----:B------:R-:W-:-:S05]  /*0170*/  IMAD R0, R5, R0, UR6 ;  /* 0x0000000605007e24 */ /* 0x000fca000f8e0200 */
[----:B------:R-:W-:Y:S02]  /*0180*/  ISETP.GE.U32.AND P4, PT, R0, R5, PT ;  /* 0x000000050000720c */ /* 0x000fe40003f86070 */
[----:B----4-:R-:W-:-:S04]  /*0190*/  ISETP.NE.U32.AND P0, PT, R2, RZ, PT ;  /* 0x000000ff0200720c */ /* 0x010fc80003f05070 */
[----:B------:R-:W-:-:S07]  /*01a0*/  ISETP.NE.AND.EX P0, PT, R3, RZ, PT, P0 ;  /* 0x000000ff0300720c */ /* 0x000fce0003f05300 */
[----:B------:R-:W-:Y:S01]  /*01b0*/  @P4 IMAD.IADD R0, R0, 0x1, -R5 ;  /* 0x0000000100004824 */ /* 0x000fe200078e0a05 */
[----:B------:R-:W-:Y:S01]  /*01c0*/  @P4 IADD3 R239, R239, 0x1, RZ ;  /* 0x00000001efef4810 */ /* 0x000fe20007ffe0ff */
[----:B------:R-:W4:Y:S03]  /*01d0*/  LDC.64 R2, c[0x0][0x2f8] ;  /* 0x0000be00ff027b82 */ /* 0x000f260000000a00 */
[----:B------:R-:W-:-:S13]  /*01e0*/  ISETP.GE.U32.AND P3, PT, R0, R5, PT ;  /* 0x000000050000720c */ /* 0x000fda0003f66070 */
[----:B------:R-:W-:Y:S01]  /*01f0*/  @P3 VIADD R239, R239, 0x1 ;  /* 0x00000001efef3836 */ /* 0x000fe20000000000 */
[----:B------:R-:W-:-:S05]  /*0200*/  @!P2 LOP3.LUT R239, RZ, R5, RZ, 0x33, !PT ;  /* 0x00000005ffefa212 */ /* 0x000fca00078e33ff */
[C---:B--2---:R-:W-:Y:S01]  /*0210*/  IMAD.WIDE R14, R239.reuse, 0x4, R6 ;  /* 0x00000004ef0e7825 */ /* 0x044fe200078e0206 */
[----:B-1----:R-:W-:Y:S01]  /*0220*/  ISETP.NE.AND P3, PT, R4, RZ, PT ;  /* 0x000000ff0400720c */ /* 0x002fe20003f65270 */
[----:B------:R-:W1:Y:S03]  /*0230*/  @P0 LDC.64 R6, c[0x0][0x300] ;  /* 0x0000c000ff060b82 */ /* 0x000e660000000a00 */
[----:B------:R-:W2:Y:S04]  /*0240*/  @P1 LDG.E R9, desc[UR12][R14.64] ;  /* 0x0000000c0e091981 */ /* 0x000ea8000c1e1900 */
[----:B------:R-:W2:Y:S01]  /*0250*/  @P1 LDG.E R0, desc[UR12][R14.64+0x4] ;  /* 0x0000040c0e001981 */ /* 0x000ea2000c1e1900 */
[----:B----4-:R-:W-:Y:S01]  /*0260*/  ISETP.EQ.U32.AND P2, PT, R2, RZ, PT ;  /* 0x000000ff0200720c */ /* 0x010fe20003f42070 */
[----:B---3--:R-:W-:Y:S01]  /*0270*/  IMAD.WIDE R12, R239, 0x4, R12 ;  /* 0x00000004ef0c7825 */ /* 0x008fe200078e020c */
[----:B------:R-:W-:-:S02]  /*0280*/  MOV R8, 0xffffffff ;  /* 0xffffffff00087802 */ /* 0x000fc40000000f00 */
[----:B------:R-:W-:Y:S01]  /*0290*/  ISETP.EQ.OR.EX P2, PT, R3, RZ, !P3, P2 ;  /* 0x000000ff0300720c */ /* 0x000fe20005f42720 */
[----:B------:R-:W-:Y:S01]  /*02a0*/  IMAD.MOV.U32 R11, RZ, RZ, RZ ;  /* 0x000000ffff0b7224 */ /* 0x000fe200078e00ff */
[----:B------:R-:W3:Y:S01]  /*02b0*/  S2R R37, SR_CTAID.X ;  /* 0x0000000000257919 */ /* 0x000ee20000002500 */
[----:B------:R-:W4:Y:S01]  /*02c0*/  S2R R4, SR_CTAID.Y ;  /* 0x0000000000047919 */ /* 0x000f220000002600 */
[----:B-1----:R-:W-:-:S09]  /*02d0*/  @P0 IMAD.WIDE R6, R239, 0x4, R6 ;  /* 0x00000004ef060825 */ /* 0x002fd200078e0206 */
[----:B------:R1:W5:Y:S04]  /*02e0*/  @!P2 LDG.E R8, desc[UR12][R12.64] ;  /* 0x0000000c0c08a981 */ /* 0x000368000c1e1900 */
[----:B------:R1:W5:Y:S01]  /*02f0*/  @P0 LDG.E R11, desc[UR12][R6.64] ;  /* 0x0000000c060b0981 */ /* 0x000362000c1e1900 */
[----:B------:R-:W-:Y:S01]  /*0300*/  ISETP.NE.U32.AND P0, PT, R2, RZ, PT ;  /* 0x000000ff0200720c */ /* 0x000fe20003f05070 */
[----:B------:R-:W1:Y:S03]  /*0310*/  S2R R86, SR_TID.X ;  /* 0x0000000000567919 */ /* 0x000e660000002100 */
[----:B------:R-:W-:Y:S02]  /*0320*/  ISETP.NE.AND.EX P0, PT, R3, RZ, PT, P0 ;  /* 0x000000ff0300720c */ /* 0x000fe40003f05300 */
[----:B------:R-:W-:-:S05]  /*0330*/  IADD3 R30, -R239, RZ, RZ ;  /* 0x000000ffef1e7210 */ /* 0x000fca0007ffe1ff */
[----:B------:R-:W-:Y:S02]  /*0340*/  IMAD R30, R5, R30, UR6 ;  /* 0x00000006051e7e24 */ /* 0x000fe4000f8e021e */
[----:B--2---:R-:W-:-:S06]  /*0350*/  @P1 IMAD.IADD R235, R0, 0x1, -R9 ;  /* 0x0000000100eb1824 */ /* 0x004fcc00078e0a09 */
[----:B------:R-:W2:Y:S01]  /*0360*/  @!P1 LDC R235, c[0x0][0x2c4] ;  /* 0x0000b100ffeb9b82 */ /* 0x000ea20000000800 */
[----:B-1-34-:R-:W-:Y:S05]  /*0370*/  @!P0 BRA `(.L_x_5206) ;  /* 0x0000000000108947 */ /* 0x01afea0003800000 */
[----:B------:R-:W3:Y:S02]  /*0380*/  @P3 LDG.E R3, desc[UR12][R12.64+0x4] ;  /* 0x0000040c0c033981 */ /* 0x000ee4000c1e1900 */
[----:B---3-5:R-:W-:-:S06]  /*0390*/  @P3 IADD3 R6, R3, -R8, RZ ;  /* 0x8000000803063210 */ /* 0x028fcc0007ffe0ff */
[----:B------:R3:W5:Y:S01]  /*03a0*/  @!P3 LDG.E R6, desc[UR12][R12.64] ;  /* 0x0000000c0c06b981 */ /* 0x000762000c1e1900 */
[----:B------:R-:W-:Y:S05]  /*03b0*/  BRA `(.L_x_5207) ;  /* 0x0000000000047947 */ /* 0x000fea0003800000 */
.L_x_5206:
[----:B------:R-:W1:Y:S02]  /*03c0*/  LDC R6, c[0x0][0x2c8] ;  /* 0x0000b200ff067b82 */ /* 0x000e640000000800 */
.L_x_5207:
[----:B------:R-:W4:Y:S02]  /*03d0*/  LDC.64 R2, c[0x0][0x308] ;  /* 0x0000c200ff027b82 */ /* 0x000f240000000a00 */
[----:B----4-:R-:W-:-:S04]  /*03e0*/  ISETP.NE.U32.AND P3, PT, R2, RZ, PT ;  /* 0x000000ff0200720c */ /* 0x010fc80003f65070 */
[----:B------:R-:W-:-:S13]  /*03f0*/  ISETP.NE.AND.EX P3, PT, R3, RZ, PT, P3 ;  /* 0x000000ff0300720c */ /* 0x000fda0003f65330 */
[----:B------:R-:W4:Y:S02]  /*0400*/  @P3 LDC.64 R2, c[0x0][0x308] ;  /* 0x0000c200ff023b82 */ /* 0x000f240000000a00 */
[----:B----4-:R-:W-:-:S05]  /*0410*/  @P3 IMAD.WIDE R2, R239, 0x4, R2 ;  /* 0x00000004ef023825 */ /* 0x010fca00078e0202 */
[----:B------:R4:W5:Y:S01]  /*0420*/  @P3 LDG.E R16, desc[UR12][R2.64] ;  /* 0x0000000c02103981 */ /* 0x000962000c1e1900 */
[----:B------:R-:W-:-:S05]  /*0430*/  IMAD.SHL.U32 R0, R37, 0x40, RZ ;  /* 0x0000004025007824 */ /* 0x000fca00078e00ff */
[----:B--2---:R-:W-:-:S13]  /*0440*/  ISETP.GT.AND P0, PT, R235, R0, PT ;  /* 0x00000000eb00720c */ /* 0x004fda0003f04270 */
[----:B------:R-:W-:Y:S05]  /*0450*/  @!P0 EXIT ;  /* 0x000000000000894d */ /* 0x000fea0003800000 */
[----:B------:R-:W3:Y:S01]  /*0460*/  LDC R10, c[0x0][0x10] ;  /* 0x00000400ff0a7b82 */ /* 0x000ee20000000800 */
[----:B-----5:R-:W-:-:S07]  /*0470*/  @P3 IMAD.IADD R89, R16, 0x1, -R11 ;  /* 0x0000000110593824 */ /* 0x020fce00078e0a0b */
[----:B----4-:R-:W2:Y:S01]  /*0480*/  LDC R2, c[0x0][0x2c8] ;  /* 0x0000b200ff027b82 */ /* 0x010ea20000000800 */
[----:B---3--:R-:W-:-:S04]  /*0490*/  IABS R13, R10 ;  /* 0x0000000a000d7213 */ /* 0x008fc80000000000 */
[----:B------:R-:W3:Y:S01]  /*04a0*/  I2F.RP R3, R13 ;  /* 0x0000000d00037306 */ /* 0x000ee20000209400 */
[----:B--2---:R-:W-:-:S05]  /*04b0*/  VIADD R2, R2, 0x3f ;  /* 0x0000003f02027836 */ /* 0x004fca0000000000 */
[----:B------:R-:W-:-:S04]  /*04c0*/  SHF.R.S32.HI R15, RZ, 0x1f, R2 ;  /* 0x0000001fff0f7819 */ /* 0x000fc80000011402 */
[----:B------:R-:W-:Y:S01]  /*04d0*/  LEA.HI R15, R15, R2, RZ, 0x6 ;  /* 0x000000020f0f7211 */ /* 0x000fe200078f30ff */
[----:B---3--:R-:W2:Y:S03]  /*04e0*/  MUFU.RCP R18, R3 ;  /* 0x0000000300127308 */ /* 0x008ea60000001000 */
[----:B------:R-:W-:-:S05]  /*04f0*/  LEA.HI.SX32 R15, R15, R10, 0x1a ;  /* 0x0000000a0f0f7211 */ /* 0x000fca00078fd2ff */
[----:B------:R-:W-:Y:S02]  /*0500*/  VIADD R15, R15, 0xffffffff ;  /* 0xffffffff0f0f7836 */ /* 0x000fe40000000000 */
[----:B--2---:R-:W-:-:S03]  /*0510*/  VIADD R18, R18, 0xffffffe ;  /* 0x0ffffffe12127836 */ /* 0x004fc60000000000 */
[----:B------:R-:W-:Y:S02]  /*0520*/  IABS R3, R15 ;  /* 0x0000000f00037213 */ /* 0x000fe40000000000 */
[-C--:B------:R-:W-:Y:S01]  /*0530*/  LOP3.LUT R15, R15, R10.reuse, RZ, 0x3c, !PT ;  /* 0x0000000a0f0f7212 */ /* 0x080fe200078e3cff */
[----:B------:R-:W2:Y:S03]  /*0540*/  F2I.FTZ.U32.TRUNC.NTZ R19, R18 ;  /* 0x0000001200137305 */ /* 0x000ea6000021f000 */
[----:B------:R-:W-:Y:S01]  /*0550*/  ISETP.GE.AND P0, PT, R15, RZ, PT ;  /* 0x000000ff0f00720c */ /* 0x000fe20003f06270 */
[----:B--2---:R-:W-:Y:S02]  /*0560*/  IMAD.MOV R2, RZ, RZ, -R19 ;  /* 0x000000ffff027224 */ /* 0x004fe400078e0a13 */
[----:B------:R-:W-:Y:S02]  /*0570*/  IMAD.MOV.U32 R18, RZ, RZ, RZ ;  /* 0x000000ffff127224 */ /* 0x000fe400078e00ff */
[----:B------:R-:W-:Y:S01]  /*0580*/  IMAD R7, R2, R13, RZ ;  /* 0x0000000d02077224 */ /* 0x000fe200078e02ff */
[----:B------:R-:W-:-:S03]  /*0590*/  IABS R2, R10 ;  /* 0x0000000a00027213 */ /* 0x000fc60000000000 */
[----:B------:R-:W-:-:S04]  /*05a0*/  IMAD.HI.U32 R7, R19, R7, R18 ;  /* 0x0000000713077227 */ /* 0x000fc800078e0012 */
[----:B------:R-:W-:Y:S02]  /*05b0*/  IMAD.MOV R2, RZ, RZ, -R2 ;  /* 0x000000ffff027224 */ /* 0x000fe400078e0a02 */
[----:B------:R-:W-:Y:S02]  /*05c0*/  IMAD.HI.U32 R12, R7, R3, RZ ;  /* 0x00000003070c7227 */ /* 0x000fe400078e00ff */
[----:B------:R-:W2:Y:S02]  /*05d0*/  @!P3 LDC R7, c[0x0][0x2cc] ;  /* 0x0000b300ff07bb82 */ /* 0x000ea40000000800 */
[----:B------:R-:W-:-:S05]  /*05e0*/  IMAD R14, R12, R2, R3 ;  /* 0x000000020c0e7224 */ /* 0x000fca00078e0203 */
[----:B------:R-:W-:Y:S01]  /*05f0*/  ISETP.GT.U32.AND P1, PT, R13, R14, PT ;  /* 0x0000000e0d00720c */ /* 0x000fe20003f24070 */
[----:B------:R-:W3:-:S12]  /*0600*/  @!P3 LDC.64 R2, c[0x0][0x318] ;  /* 0x0000c600ff02bb82 */ /* 0x000ed80000000a00 */
[----:B------:R-:W-:Y:S02]  /*0610*/  @!P1 IMAD.IADD R14, R14, 0x1, -R13 ;  /* 0x000000010e0e9824 */ /* 0x000fe400078e0a0d */
[----:B------:R-:W-:Y:S01]  /*0620*/  @!P1 VIADD R12, R12, 0x1 ;  /* 0x000000010c0c9836 */ /* 0x000fe20000000000 */
[----:B------:R-:W-:Y:S02]  /*0630*/  ISETP.NE.AND P1, PT, R10, RZ, PT ;  /* 0x000000ff0a00720c */ /* 0x000fe40003f25270 */
[----:B------:R-:W-:Y:S02]  /*0640*/  ISETP.GE.U32.AND P4, PT, R14, R13, PT ;  /* 0x0000000d0e00720c */ /* 0x000fe40003f86070 */
[----:B---3--:R-:W-:-:S04]  /*0650*/  @!P3 ISETP.NE.U32.AND P2, PT, R2, RZ, PT ;  /* 0x000000ff0200b20c */ /* 0x008fc80003f45070 */
[----:B------:R-:W-:-:S07]  /*0660*/  @!P3 ISETP.NE.AND.EX P2, PT, R3, RZ, PT, P2 ;  /* 0x000000ff0300b20c */ /* 0x000fce0003f45320 */
[----:B------:R-:W-:Y:S01]  /*0670*/  @P4 VIADD R12, R12, 0x1 ;  /* 0x000000010c0c4836 */ /* 0x000fe20000000000 */
[----:B--2---:R-:W-:-:S03]  /*0680*/  @!P3 SEL R7, R7, RZ, P2 ;  /* 0x000000ff0707b207 */ /* 0x004fc60001000000 */
[----:B------:R-:W-:Y:S01]  /*0690*/  @!P0 IMAD.MOV R12, RZ, RZ, -R12 ;  /* 0x000000ffff0c8224 */ /* 0x000fe200078e0a0c */
[----:B------:R-:W-:Y:S02]  /*06a0*/  @!P1 LOP3.LUT R12, RZ, R10, RZ, 0x33, !PT ;  /* 0x0000000aff0c9212 */ /* 0x000fe400078e33ff */
[----:B-1----:R-:W-:-:S03]  /*06b0*/  @!P3 IADD3 R89, R7, R6, -R11 ;  /* 0x000000060759b210 */ /* 0x002fc60007ffe80b */
[----:B------:R-:W-:Y:S02]  /*06c0*/  IMAD R236, R12, R4, RZ ;  /* 0x000000040cec7224 */ /* 0x000fe400078e02ff */
[----:B------:R-:W-:-:S05]  /*06d0*/  VIADD R3, R89, 0x3f ;  /* 0x0000003f59037836 */ /* 0x000fca0000000000 */
[----:B------:R-:W-:-:S04]  /*06e0*/  SHF.R.S32.HI R2, RZ, 0x1f, R3 ;  /* 0x0000001fff027819 */ /* 0x000fc80000011403 */
[----:B------:R-:W-:-:S04]  /*06f0*/  LEA.HI R2, R2, R3, RZ, 0x6 ;  /* 0x0000000302027211 */ /* 0x000fc800078f30ff */
[----:B------:R-:W-:-:S04]  /*0700*/  SHF.R.S32.HI R165, RZ, 0x6, R2 ;  /* 0x00000006ffa57819 */ /* 0x000fc80000011402 */
[----:B------:R-:W-:-:S04]  /*0710*/  VIADDMNMX R165, R236, R12, R165, PT ;  /* 0x0000000ceca57246 */ /* 0x000fc800038001a5 */
[----:B------:R-:W-:-:S13]  /*0720*/  ISETP.GE.AND P0, PT, R236, R165, PT ;  /* 0x000000a5ec00720c */ /* 0x000fda0003f06270 */
[----:B------:R-:W-:Y:S05]  /*0730*/  @!P0 BRA `(.L_x_5208) ;  /* 0x0000000400908947 */ /* 0x000fea0003800000 */
[----:B------:R-:W1:Y:S01]  /*0740*/  LDC.64 R2, c[0x0][0x2c0] ;  /* 0x0000b000ff027b82 */ /* 0x000e620000000a00 */
[----:B------:R-:W-:Y:S01]  /*0750*/  SHF.R.S32.HI R7, RZ, 0x1f, R86 ;  /* 0x0000001fff077819 */ /* 0x000fe20000011456 */
[----:B------:R-:W-:Y:S01]  /*0760*/  ULDC UR4, c[0x0][0x2dc] ;  /* 0x0000b70000047ab9 */ /* 0x000fe20000000800 */
[----:B------:R-:W-:Y:S01]  /*0770*/  IMAD.IADD R235, R235, 0x1, -R0 ;  /* 0x00000001ebeb7824 */ /* 0x000fe200078e0a00 */
[----:B------:R-:W-:Y:S02]  /*0780*/  LOP3.LUT P6, RZ, R86, 0xf, RZ, 0xc0, !PT ;  /* 0x0000000f56ff7812 */ /* 0x000fe400078cc0ff */
[----:B------:R-:W-:-:S04]  /*0790*/  LEA.HI R6, R7, R86, RZ, 0x4 ;  /* 0x0000005607067211 */ /* 0x000fc800078f20ff */
[----:B------:R-:W-:-:S05]  /*07a0*/  LOP3.LUT R7, R6, 0x3ffffff0, RZ, 0xc0, !PT ;  /* 0x3ffffff006077812 */ /* 0x000fca00078ec0ff */
[----:B------:R-:W-:-:S04]  /*07b0*/  IMAD.IADD R7, R86, 0x1, -R7 ;  /* 0x0000000156077824 */ /* 0x000fc800078e0a07 */
[----:B------:R-:W-:Y:S02]  /*07c0*/  IMAD.SHL.U32 R8, R7, 0x4, RZ ;  /* 0x0000000407087824 */ /* 0x000fe400078e00ff */
[----:B-1----:R-:W-:-:S03]  /*07d0*/  IMAD R2, R4, R2, R239 ;  /* 0x0000000204027224 */ /* 0x002fc600078e02ef */
[----:B------:R-:W-:Y:S01]  /*07e0*/  SHF.R.S32.HI R9, RZ, 0x1f, R8 ;  /* 0x0000001fff097819 */ /* 0x000fe20000011408 */
[----:B------:R-:W-:-:S04]  /*07f0*/  IMAD R2, R2, R5, R30 ;  /* 0x0000000502027224 */ /* 0x000fc800078e021e */
[----:B------:R-:W-:Y:S01]  /*0800*/  IMAD R3, R2, R3, R0 ;  /* 0x0000000302037224 */ /* 0x000fe200078e0200 */
[----:B------:R-:W-:-:S03]  /*0810*/  SHF.R.S32.HI R2, RZ, 0x4, R6 ;  /* 0x00000004ff027819 */ /* 0x000fc60000011406 */
[----:B------:R-:W-:Y:S01]  /*0820*/  IMAD R5, R3, UR4, RZ ;  /* 0x0000000403057c24 */ /* 0x000fe2000f8e02ff */
[C---:B------:R-:W-:Y:S01]  /*0830*/  ISETP.GE.AND P3, PT, R2.reuse, R235, PT ;  /* 0x000000eb0200720c */ /* 0x040fe20003f66270 */
[----:B------:R-:W-:Y:S01]  /*0840*/  IMAD.WIDE R6, R2, 0x100, R8 ;  /* 0x0000010002067825 */ /* 0x000fe200078e0208 */
[----:B------:R-:W-:-:S03]  /*0850*/  ULDC.64 UR4, c[0x0][0x288] ;  /* 0x0000a20000047ab9 */ /* 0x000fc60000000a00 */
[C---:B------:R-:W-:Y:S01]  /*0860*/  VIADD R10, R2.reuse, 0x18 ;  /* 0x00000018020a7836 */ /* 0x040fe20000000000 */
[C---:B------:R-:W-:Y:S01]  /*0870*/  IADD3 R4, P0, R5.reuse, R6, RZ ;  /* 0x0000000605047210 */ /* 0x040fe20007f1e0ff */
[C---:B------:R-:W-:Y:S02]  /*0880*/  VIADD R6, R2.reuse, 0x8 ;  /* 0x0000000802067836 */ /* 0x040fe40000000000 */
[C---:B------:R-:W-:Y:S01]  /*0890*/  VIADD R0, R2.reuse, 0x10 ;  /* 0x0000001002007836 */ /* 0x040fe20000000000 */
[----:B------:R-:W-:Y:S01]  /*08a0*/  LEA.HI.X.SX32 R5, R5, R7, 0x1, P0 ;  /* 0x0000000705057211 */ /* 0x000fe200000f0eff */
[----:B------:R-:W-:Y:S01]  /*08b0*/  VIADD R8, R2, 0x20 ;  /* 0x0000002002087836 */ /* 0x000fe20000000000 */
[----:B------:R-:W-:Y:S02]  /*08c0*/  LEA R12, P0, R4, UR4, 0x2 ;  /* 0x00000004040c7c11 */ /* 0x000fe4000f8010ff */
[-C--:B------:R-:W-:Y:S02]  /*08d0*/  ISETP.GE.AND P2, PT, R6, R235.reuse, PT ;  /* 0x000000eb0600720c */ /* 0x080fe40003f46270 */
[----:B------:R-:W-:Y:S01]  /*08e0*/  LEA.HI.X R13, R4, UR5, R5, 0x2, P0 ;  /* 0x00000005040d7c11 */ /* 0x000fe200080f1405 */
[----:B------:R-:W-:Y:S01]  /*08f0*/  VIADD R4, R2, 0x30 ;  /* 0x0000003002047836 */ /* 0x000fe20000000000 */
[-C--:B------:R-:W-:Y:S01]  /*0900*/  ISETP.GE.AND P0, PT, R10, R235.reuse, PT ;  /* 0x000000eb0a00720c */ /* 0x080fe20003f06270 */
[----:B------:R-:W-:Y:S01]  /*0910*/  ULDC.64 UR4, c[0x0][0x2b8] ;  /* 0x0000ae0000047ab9 */ /* 0x000fe20000000a00 */
[-C--:B------:R-:W-:Y:S01]  /*0920*/  ISETP.GE.AND P1, PT, R0, R235.reuse, PT ;  /* 0x000000eb0000720c */ /* 0x080fe20003f26270 */
[----:B------:R-:W-:Y:S01]  /*0930*/  @!P3 STG.E.128 desc[UR12][R12.64], RZ ;  /* 0x000000ff0c00b986 */ /* 0x000fe2000c101d0c */
[-C--:B------:R-:W-:Y:S01]  /*0940*/  ISETP.GE.OR P5, PT, R6, R235.reuse, P6 ;  /* 0x000000eb0600720c */ /* 0x080fe200037a6670 */
[----:B------:R-:W-:Y:S01]  /*0950*/  VIADD R6, R2, 0x28 ;  /* 0x0000002802067836 */ /* 0x000fe20000000000 */
[----:B------:R-:W-:Y:S01]  /*0960*/  ISETP.GE.OR P4, PT, R0, R235, P6 ;  /* 0x000000eb0000720c */ /* 0x000fe20003786670 */
[----:B------:R-:W-:Y:S01]  /*0970*/  @!P3 STG.E.128 desc[UR12][R12.64+0x100], RZ ;  /* 0x000100ff0c00b986 */ /* 0x000fe2000c101d0c */
[----:B------:R-:W-:Y:S01]  /*0980*/  VIADD R0, R2, 0x38 ;  /* 0x0000003802007836 */ /* 0x000fe20000000000 */
[----:B------:R-:W-:-:S02]  /*0990*/  SHF.R.S32.HI R5, RZ, 0x1f, R3 ;  /* 0x0000001fff057819 */ /* 0x000fc40000011403 */
[----:B------:R-:W-:Y:S04]  /*09a0*/  @!P3 STG.E.128 desc[UR12][R12.64+0x200], RZ ;  /* 0x000200ff0c00b986 */ /* 0x000fe8000c101d0c */
[----:B------:R-:W-:Y:S01]  /*09b0*/  @!P3 STG.E.128 desc[UR12][R12.64+0x300], RZ ;  /* 0x000300ff0c00b986 */ /* 0x000fe2000c101d0c */
[----:B------:R-:W-:-:S03]  /*09c0*/  ISETP.GE.AND P3, PT, R8, R235, PT ;  /* 0x000000eb0800720c */ /* 0x000fc60003f66270 */
[----:B------:R-:W-:Y:S01]  /*09d0*/  @!P0 STG.E.128 desc[UR12][R12.64+0x6000], RZ ;  /* 0x006000ff0c008986 */ /* 0x000fe2000c101d0c */
[----:B------:R-:W-:-:S03]  /*09e0*/  @!P4 IMAD.MOV.U32 R15, RZ, RZ, -0x800000 ;  /* 0xff800000ff0fc424 */ /* 0x000fc600078e00ff */
[----:B------:R-:W-:Y:S04]  /*09f0*/  @!P0 STG.E.128 desc[UR12][R12.64+0x6100], RZ ;  /* 0x006100ff0c008986 */ /* 0x000fe8000c101d0c */
[----:B------:R-:W-:Y:S04]  /*0a00*/  @!P0 STG.E.128 desc[UR12][R12.64+0x6200], RZ ;  /* 0x006200ff0c008986 */ /* 0x000fe8000c101d0c */
[----:B------:R-:W-:Y:S01]  /*0a10*/  @!P0 STG.E.128 desc[UR12][R12.64+0x6300], RZ ;  /* 0x006300ff0c008986 */ /* 0x000fe2000c101d0c */
[----:B------:R-:W-:-:S03]  /*0a20*/  IADD3 R3, P0, R3, R2, RZ ;  /* 0x0000000203037210 */ /* 0x000fc60007f1e0ff */
[----:B------:R-:W-:Y:S01]  /*0a30*/  @!P2 STG.E.128 desc[UR12][R12.64+0x2000], RZ ;  /* 0x002000ff0c00a986 */ /* 0x000fe2000c101d0c */
[----:B------:R-:W-:Y:S02]  /*0a40*/  LEA.HI.X.SX32 R14, R2, R5, 0x1, P0 ;  /* 0x00000005020e7211 */ /* 0x000fe400000f0eff */
[C---:B------:R-:W-:Y:S01]  /*0a50*/  LEA R16, P0, R3.reuse, UR4, 0x2 ;  /* 0x0000000403107c11 */ /* 0x040fe2000f8010ff */
[----:B------:R-:W-:Y:S03]  /*0a60*/  @!P2 STG.E.128 desc[UR12][R12.64+0x2100], RZ ;  /* 0x002100ff0c00a986 */ /* 0x000fe6000c101d0c */
[----:B------:R-:W-:Y:S01]  /*0a70*/  LEA.HI.X R17, R3, UR5, R14, 0x2, P0 ;  /* 0x0000000503117c11 */ /* 0x000fe200080f140e */
[----:B------:R-:W-:Y:S01]  /*0a80*/  @!P2 STG.E.128 desc[UR12][R12.64+0x2200], RZ ;  /* 0x002200ff0c00a986 */ /* 0x000fe2000c101d0c */
[----:B------:R-:W-:Y:S01]  /*0a90*/  @!P5 IMAD.MOV.U32 R3, RZ, RZ, -0x800000 ;  /* 0xff800000ff03d424 */ /* 0x000fe200078e00ff */
[----:B------:R-:W-:-:S02]  /*0aa0*/  ISETP.GE.OR P0, PT, R4, R235, P6 ;  /* 0x000000eb0400720c */ /* 0x000fc40003706670 */
[----:B------:R-:W-:Y:S01]  /*0ab0*/  @!P2 STG.E.128 desc[UR12][R12.64+0x2300], RZ ;  /* 0x002300ff0c00a986 */ /* 0x000fe2000c101d0c */
[----:B------:R-:W-:-:S03]  /*0ac0*/  ISETP.GE.AND P2, PT, R6, R235, PT ;  /* 0x000000eb0600720c */ /* 0x000fc60003f46270 */
[----:B------:R-:W-:Y:S04]  /*0ad0*/  @!P1 STG.E.128 desc[UR12][R12.64+0x4000], RZ ;  /* 0x004000ff0c009986 */ /* 0x000fe8000c101d0c */
[----:B------:R-:W-:Y:S03]  /*0ae0*/  @!P1 STG.E.128 desc[UR12][R12.64+0x4100], RZ ;  /* 0x004100ff0c009986 */ /* 0x000fe6000c101d0c */
[----:B------:R-:W-:Y:S01]  /*0af0*/  @!P0 IMAD.MOV.U32 R5, RZ, RZ, -0x800000 ;  /* 0xff800000ff058424 */ /* 0x000fe200078e00ff */
[----:B------:R-:W-:Y:S04]  /*0b00*/  @!P1 STG.E.128 desc[UR12][R12.64+0x4200], RZ ;  /* 0x004200ff0c009986 */ /* 0x000fe8000c101d0c */
[----:B------:R-:W-:Y:S01]  /*0b10*/  @!P1 STG.E.128 desc[UR12][R12.64+0x4300], RZ ;  /* 0x004300ff0c009986 */ /* 0x000fe2000c101d0c */
[----:B------:R-:W-:-:S03]  /*0b20*/  ISETP.GE.AND P1, PT, R4, R235, PT ;  /* 0x000000eb0400720c */ /* 0x000fc60003f26270 */
[----:B------:R-:W-:Y:S04]  /*0b30*/  @!P3 STG.E.128 desc[UR12][R12.64+0x8000], RZ ;  /* 0x008000ff0c00b986 */ /* 0x000fe8000c101d0c */
[----:B------:R-:W-:Y:S04]  /*0b40*/  @!P3 STG.E.128 desc[UR12][R12.64+0x8100], RZ ;  /* 0x008100ff0c00b986 */ /* 0x000fe8000c101d0c */
[----:B------:R-:W-:Y:S04]  /*0b50*/  @!P3 STG.E.128 desc[UR12][R12.64+0x8200], RZ ;  /* 0x008200ff0c00b986 */ /* 0x000fe8000c101d0c */
[----:B------:R-:W-:Y:S01]  /*0b60*/  @!P3 STG.E.128 desc[UR12][R12.64+0x8300], RZ ;  /* 0x008300ff0c00b986 */ /* 0x000fe2000c101d0c */
[----:B------:R-:W-:-:S03]  /*0b70*/  ISETP.GE.AND P3, PT, R0, R235, PT ;  /* 0x000000eb0000720c */ /* 0x000fc60003f66270 */
[----:B------:R-:W-:Y:S04]  /*0b80*/  @!P2 STG.E.128 desc[UR12][R12.64+0xa000], RZ ;  /* 0x00a000ff0c00a986 */ /* 0x000fe8000c101d0c */
[----:B------:R-:W-:Y:S04]  /*0b90*/  @!P2 STG.E.128 desc[UR12][R12.64+0xa100], RZ ;  /* 0x00a100ff0c00a986 */ /* 0x000fe8000c101d0c */
[----:B------:R-:W-:Y:S04]  /*0ba0*/  @!P2 STG.E.128 desc[UR12][R12.64+0xa200], RZ ;  /* 0x00a200ff0c00a986 */ /* 0x000fe8000c101d0c */
[----:B------:R-:W-:Y:S01]  /*0bb0*/  @!P2 STG.E.128 desc[UR12][R12.64+0xa300], RZ ;  /* 0x00a300ff0c00a986 */ /* 0x000fe2000c101d0c */
[----:B------:R-:W-:-:S03]  /*0bc0*/  ISETP.GE.OR P2, PT, R10, R235, P6 ;  /* 0x000000eb0a00720c */ /* 0x000fc60003746670 */
[----:B------:R-:W-:Y:S04]  /*0bd0*/  @!P1 STG.E.128 desc[UR12][R12.64+0xc000], RZ ;  /* 0x00c000ff0c009986 */ /* 0x000fe8000c101d0c */
[----:B------:R-:W-:Y:S04]  /*0be0*/  @!P1 STG.E.128 desc[UR12][R12.64+0xc100], RZ ;  /* 0x00c100ff0c009986 */ /* 0x000fe8000c101d0c */
[----:B------:R-:W-:Y:S02]  /*0bf0*/  @!P1 STG.E.128 desc[UR12][R12.64+0xc200], RZ ;  /* 0x00c200ff0c009986 */ /* 0x000fe4000c101d0c */
[----:B------:R-:W-:-:S02]  /*0c00*/  @!P2 IMAD.MOV.U32 R11, RZ, RZ, -0x800000 ;  /* 0xff800000ff0ba424 */ /* 0x000fc400078e00ff */
[----:B------:R-:W-:Y:S01]  /*0c10*/  @!P1 STG.E.128 desc[UR12][R12.64+0xc300], RZ ;  /* 0x00c300ff0c009986 */ /* 0x000fe2000c101d0c */
[----:B------:R-:W-:-:S03]  /*0c20*/  ISETP.GE.OR P1, PT, R8, R235, P6 ;  /* 0x000000eb0800720c */ /* 0x000fc60003726670 */
[----:B------:R-:W-:Y:S04]  /*0c30*/  @!P3 STG.E.128 desc[UR12][R12.64+0xe000], RZ ;  /* 0x00e000ff0c00b986 */ /* 0x000fe8000c101d0c */
[----:B------:R-:W-:Y:S04]  /*0c40*/  @!P3 STG.E.128 desc[UR12][R12.64+0xe100], RZ ;  /* 0x00e100ff0c00b986 */ /* 0x000fe8000c101d0c */
[----:B------:R-:W-:Y:S02]  /*0c50*/  @!P3 STG.E.128 desc[UR12][R12.64+0xe200], RZ ;  /* 0x00e200ff0c00b986 */ /* 0x000fe4000c101d0c */
[----:B------:R-:W-:-:S02]  /*0c60*/  @!P1 IMAD.MOV.U32 R9, RZ, RZ, -0x800000 ;  /* 0xff800000ff099424 */ /* 0x000fc400078e00ff */
[----:B------:R1:W-:Y:S01]  /*0c70*/  @!P3 STG.E.128 desc[UR12][R12.64+0xe300], RZ ;  /* 0x00e300ff0c00b986 */ /* 0x0003e2000c101d0c */
[----:B------:R-:W-:-:S03]  /*0c80*/  ISETP.GE.OR P3, PT, R6, R235, P6 ;  /* 0x000000eb0600720c */ /* 0x000fc60003766670 */
[----:B------:R2:W-:Y:S01]  /*0c90*/  @!P5 STG.E desc[UR12][R16.64+0x20], R3 ;  /* 0x000020031000d986 */ /* 0x0005e2000c10190c */
[-C--:B------:R-:W-:Y:S02]  /*0ca0*/  ISETP.GE.OR P5, PT, R2, R235.reuse, P6 ;  /* 0x000000eb0200720c */ /* 0x080fe400037a6670 */
[----:B------:R-:W-:Y:S01]  /*0cb0*/  ISETP.GE.OR P6, PT, R0, R235, P6 ;  /* 0x000000eb0000720c */ /* 0x000fe200037c6670 */
[----:B------:R2:W-:Y:S04]  /*0cc0*/  @!P4 STG.E desc[UR12][R16.64+0x40], R15 ;  /* 0x0000400f1000c986 */ /* 0x0005e8000c10190c */
[----:B------:R2:W-:Y:S02]  /*0cd0*/  @!P2 STG.E desc[UR12][R16.64+0x60], R11 ;  /* 0x0000600b1000a986 */ /* 0x0005e4000c10190c */
[----:B------:R-:W-:-:S02]  /*0ce0*/  @!P3 IMAD.MOV.U32 R7, RZ, RZ, -0x800000 ;  /* 0xff800000ff07b424 */ /* 0x000fc400078e00ff */
[----:B------:R2:W-:Y:S04]  /*0cf0*/  @!P1 STG.E desc[UR12][R16.64+0x80], R9 ;  /* 0x0000800910009986 */ /* 0x0005e8000c10190c */
[----:B------:R2:W-:Y:S04]  /*0d00*/  @!P3 STG.E desc[UR12][R16.64+0xa0], R7 ;  /* 0x0000a0071000b986 */ /* 0x0005e8000c10190c */
[----:B------:R2:W-:Y:S01]  /*0d10*/  @!P0 STG.E desc[UR12][R16.64+0xc0], R5 ;  /* 0x0000c00510008986 */ /* 0x0005e2000c10190c */
[----:B-1----:R-:W-:-:S05]  /*0d20*/  @!P5 IMAD.MOV.U32 R13, RZ, RZ, -0x800000 ;  /* 0xff800000ff0dd424 */ /* 0x002fca00078e00ff */
[----:B------:R2:W-:Y:S01]  /*0d30*/  @!P5 STG.E desc[UR12][R16.64], R13 ;  /* 0x0000000d1000d986 */ /* 0x0005e2000c10190c */
[----:B------:R-:W-:Y:S05]  /*0d40*/  @P6 EXIT ;  /* 0x000000000000694d */ /* 0x000fea0003800000 */
[----:B--2---:R-:W-:-:S05]  /*0d50*/  MOV R3, 0xff800000 ;  /* 0xff80000000037802 */ /* 0x004fca0000000f00 */
[----:B------:R-:W-:Y:S01]  /*0d60*/  STG.E desc[UR12][R16.64+0xe0], R3 ;  /* 0x0000e00310007986 */ /* 0x000fe2000c10190c */
[----:B------:R-:W-:Y:S05]  /*0d70*/  EXIT ;  /* 0x000000000000794d */ /* 0x000fea0003800000 */
.L_x_5208:
[----:B------:R-:W1:Y:S01]  /*0d80*/  LDC.64 R2, c[0x0][0x368] ;  /* 0x0000da00ff027b82 */ /* 0x000e620000000a00 */
[----:B------:R-:W-:Y:S01]  /*0d90*/  ULDC.64 UR4, c[0x0][0x370] ;  /* 0x0000dc0000047ab9 */ /* 0x000fe20000000a00 */
[----:B------:R-:W-:Y:S01]  /*0da0*/  IMAD.MOV.U32 R10, RZ, RZ, R239 ;  /* 0x000000ffff0a7224 */ /* 0x000fe200078e00ef */
[----:B-1----:R-:W-:-:S04]  /*0db0*/  ISETP.NE.U32.AND P0, PT, R2, RZ, PT ;  /* 0x000000ff0200720c */ /* 0x002fc80003f05070 */
[----:B------:R-:W-:Y:S02]  /*0dc0*/  ISETP.NE.AND.EX P0, PT, R3, RZ, PT, P0 ;  /* 0x000000ff0300720c */ /* 0x000fe40003f05300 */
[----:B------:R-:W-:-:S11]  /*0dd0*/  ISETP.NE.U32.AND P1, PT, RZ, UR4, PT ;  /* 0x00000004ff007c0c */ /* 0x000fd6000bf25070 */
[----:B------:R-:W1:Y:S01]  /*0de0*/  @P0 LDC.64 R2, c[0x0][0x368] ;  /* 0x0000da00ff020b82 */ /* 0x000e620000000a00 */
[----:B------:R-:W-:Y:S02]  /*0df0*/  ISETP.NE.AND.EX P1, PT, RZ, UR5, PT, P1 ;  /* 0x00000005ff007c0c */ /* 0x000fe4000bf25310 */
[----:B------:R-:W-:Y:S01]  /*0e00*/  CS2R R240, SRZ ;  /* 0x0000000000f07805 */ /* 0x000fe2000001ff00 */
[----:B-1----:R-:W-:-:S05]  /*0e10*/  @P0 IMAD.WIDE R2, R239, 0x4, R2 ;  /* 0x00000004ef020825 */ /* 0x002fca00078e0202 */
[----:B------:R1:W5:Y:S01]  /*0e20*/  @P0 LDG.E R10, desc[UR12][R2.64] ;  /* 0x0000000c020a0981 */ /* 0x000362000c1e1900 */
[----:B------:R-:W-:-:S04]  /*0e30*/  PLOP3.LUT P0, PT, PT, PT, PT, 0x8, 0x0 ;  /* 0x000000000000781c */ /* 0x000fc80003f0e170 */
[----:B------:R-:W-:Y:S09]  /*0e40*/  @!P1 BRA `(.L_x_5209) ;  /* 0x00000000002c9947 */ /* 0x000ff20003800000 */
        /* <DEDUP_REMOVED lines=11> */
.L_x_5209:
[----:B------:R-:W-:Y:S05]  /*0f00*/  @!P0 BRA `(.L_x_5210) ;  /* 0x0000000400388947 */ /* 0x000fea0003800000 */
[----:B------:R-:W2:Y:S01]  /*0f10*/  LDC R8, c[0x0][0x380] ;  /* 0x0000e000ff087b82 */ /* 0x000ea20000000800 */
        /* <DEDUP_REMOVED lines=29> */
[----:B------:R3:W4:Y:S01]  /*10f0*/  LDG.E R4, desc[UR12][R14.64] ;  /* 0x0000000c0e047981 */ /* 0x000722000c1e1900 */
        /* <DEDUP_REMOVED lines=13> */
[----:B---3--:R-:W-:-:S05]  /*11d0*/  IMAD.HI.U32 R14, R12, R5, RZ ;  /* 0x000000050c0e7227 */ /* 0x008fca00078e00ff */
        /* <DEDUP_REMOVED lines=12> */
[----:B------:R-:W-:Y:S02]  /*12a0*/  @!P2 LOP3.LUT R14, RZ, R7, RZ, 0x33, !PT ;  /* 0x00000007ff0ea212 */ /* 0x000fe400078e33ff */
[----:B----4-:R-:W-:Y:S01]  /*12b0*/  SHF.R.S32.HI R5, RZ, 0x1f, R4 ;  /* 0x0000001fff057819 */ /* 0x010fe20000011404 */
[----:B-----5:R-:W-:-:S04]  /*12c0*/  IMAD.WIDE.U32 R10, R4, UR4, RZ ;  /* 0x00000004040a7c25 */ /* 0x020fc8000f8e00ff */
[C---:B------:R-:W-:Y:S02]  /*12d0*/  IMAD R13, R5.reuse, UR4, RZ ;  /* 0x00000004050d7c24 */ /* 0x040fe4000f8e02ff */
[----:B--2---:R-:W-:Y:S02]  /*12e0*/  IMAD R5, R5, R2, RZ ;  /* 0x0000000205057224 */ /* 0x004fe400078e02ff */
[C---:B------:R-:W-:Y:S01]  /*12f0*/  IMAD R6, R4.reuse, UR5, R13 ;  /* 0x0000000504067c24 */ /* 0x040fe2000f8e020d */
[----:B------:R-:W-:Y:S01]  /*1300*/  SHF.R.S32.HI R13, RZ, 0x1f, R14 ;  /* 0x0000001fff0d7819 */ /* 0x000fe2000001140e */
[----:B------:R-:W-:Y:S01]  /*1310*/  ULDC.64 UR4, c[0x0][0x260] ;  /* 0x0000980000047ab9 */ /* 0x000fe20000000a00 */
[----:B------:R-:W-:Y:S02]  /*1320*/  IMAD R3, R4, R3, R5 ;  /* 0x0000000304037224 */ /* 0x000fe400078e0205 */
[----:B------:R-:W-:Y:S01]  /*1330*/  IADD3 R11, R11, R6, RZ ;  /* 0x000000060b0b7210 */ /* 0x000fe20007ffe0ff */
[----:B-1----:R-:W-:-:S02]  /*1340*/  IMAD R6, R23, R80, RZ ;  /* 0x0000005017067224 */ /* 0x002fc400078e02ff */
[----:B------:R-:W-:Y:S02]  /*1350*/  IMAD R7, R13, UR4, RZ ;  /* 0x000000040d077c24 */ /* 0x000fe4000f8e02ff */
[C---:B------:R-:W-:Y:S02]  /*1360*/  IMAD R6, R27.reuse, R81, R6 ;  /* 0x000000511b067224 */ /* 0x040fe400078e0206 */
[----:B------:R-:W-:-:S04]  /*1370*/  IMAD.WIDE.U32 R10, R27, R80, R10 ;  /* 0x000000501b0a7225 */ /* 0x000fc800078e000a */
[----:B------:R-:W-:Y:S02]  /*1380*/  IMAD.IADD R11, R11, 0x1, R6 ;  /* 0x000000010b0b7824 */ /* 0x000fe400078e0206 */
[----:B------:R-:W-:-:S04]  /*1390*/  IMAD.WIDE.U32 R18, R4, R2, RZ ;  /* 0x0000000204127225 */ /* 0x000fc800078e00ff */
[C---:B------:R-:W-:Y:S01]  /*13a0*/  IMAD R7, R14.reuse, UR5, R7 ;  /* 0x000000050e077c24 */ /* 0x040fe2000f8e0207 */
[----:B------:R-:W-:Y:S01]  /*13b0*/  IADD3 R8, R19, R3, RZ ;  /* 0x0000000313087210 */ /* 0x000fe20007ffe0ff */
[----:B------:R-:W-:-:S05]  /*13c0*/  IMAD.WIDE.U32 R82, R14, UR4, R10 ;  /* 0x000000040e527c25 */ /* 0x000fca000f8e000a */
[----:B------:R-:W-:Y:S01]  /*13d0*/  IADD3 R4, R83, R7, RZ ;  /* 0x0000000753047210 */ /* 0x000fe20007ffe0ff */
[----:B------:R-:W-:Y:S06]  /*13e0*/  BRA `(.L_x_5211) ;  /* 0x0000000400307947 */ /* 0x000fec0003800000 */
.L_x_5210:
        /* <DEDUP_REMOVED lines=37> */
[----:B------:R-:W-:Y:S02]  /*1640*/  SHF.R.S32.HI R15, RZ, 0x1f, R11 ;  /* 0x0000001fff0f7819 */ /* 0x000fe4000001140b */
[----:B-----5:R-:W-:-:S05]  /*1650*/  SHF.R.S32.HI R17, RZ, 0x1f, R10 ;  /* 0x0000001fff117819 */ /* 0x020fca000001140a */
[----:B------:R-:W4:Y:S01]  /*1660*/  LDC.64 R6, c[0x0][0x230] ;  /* 0x00008c00ff067b82 */ /* 0x000f220000000a00 */
[-C--:B---3--:R-:W-:Y:S02]  /*1670*/  IMAD R12, R15, R80.reuse, RZ ;  /* 0x000000500f0c7224 */ /* 0x088fe400078e02ff */
        /* <DEDUP_REMOVED lines=8> */
.L_x_5212:
[----:B------:R-:W-:Y:S01]  /*1700*/  @!P1 LOP3.LUT R14, RZ, R13, RZ, 0x33, !PT ;  /* 0x0000000dff0e9212 */ /* 0x000fe200078e33ff */
[----:B------:R-:W-:Y:S01]  /*1710*/  IMAD R6, R23, R80, RZ ;  /* 0x0000005017067224 */ /* 0x000fe200078e02ff */
[----:B------:R-:W-:Y:S02]  /*1720*/  MOV R13, R7 ;  /* 0x00000007000d7202 */ /* 0x000fe40000000f00 */
[----:B------:R-:W-:Y:S01]  /*1730*/  @P4 IADD3 R8, R11, R8, RZ ;  /* 0x000000080b084210 */ /* 0x000fe20007ffe0ff */
[-C--:B------:R-:W-:Y:S02]  /*1740*/  IMAD R7, R81, R27.reuse, R6 ;  /* 0x0000001b51077224 */ /* 0x080fe400078e0206 */
[----:B------:R-:W-:Y:S01]  /*1750*/  IMAD.WIDE.U32 R16, R80, R27, R12 ;  /* 0x0000001b50107225 */ /* 0x000fe200078e000c */
[----:B------:R-:W-:-:S03]  /*1760*/  SHF.R.S32.HI R13, RZ, 0x1f, R14 ;  /* 0x0000001fff0d7819 */ /* 0x000fc6000001140e */
[----:B-1----:R-:W-:Y:S01]  /*1770*/  @P4 IMAD.WIDE.U32 R18, R8, R4, RZ ;  /* 0x0000000408124225 */ /* 0x002fe200078e00ff */
[----:B------:R-:W-:-:S03]  /*1780*/  IADD3 R17, R17, R7, RZ ;  /* 0x0000000711117210 */ /* 0x000fc60007ffe0ff */
[-C--:B--2---:R-:W-:Y:S02]  /*1790*/  IMAD R6, R13, R2.reuse, RZ ;  /* 0x000000020d067224 */ /* 0x084fe400078e02ff */
        /* <DEDUP_REMOVED lines=8> */
[-C--:B-1----:R-:W-:Y:S01]  /*1820*/  IMAD R8, R5, R6.reuse, RZ ;  /* 0x0000000605087224 */ /* 0x082fe200078e02ff */
[----:B-----5:R-:W-:Y:S01]  /*1830*/  SHF.R.S32.HI R5, RZ, 0x1f, R10 ;  /* 0x0000001fff057819 */ /* 0x020fe2000001140a */
[----:B------:R-:W-:-:S04]  /*1840*/  IMAD.WIDE.U32 R16, R11, R6, RZ ;  /* 0x000000060b107225 */ /* 0x000fc800078e00ff */
[----:B------:R-:W-:Y:S02]  /*1850*/  IMAD R7, R11, R7, R8 ;  /* 0x000000070b077224 */ /* 0x000fe400078e0208 */
[----:B--2---:R-:W-:-:S03]  /*1860*/  IMAD R5, R5, R2, RZ ;  /* 0x0000000205057224 */ /* 0x004fc600078e02ff */
[----:B------:R-:W-:Y:S01]  /*1870*/  IADD3 R17, R17, R7, RZ ;  /* 0x0000000711117210 */ /* 0x000fe20007ffe0ff */
[C---:B------:R-:W-:Y:S02]  /*1880*/  IMAD R3, R10.reuse, R3, R5 ;  /* 0x000000030a037224 */ /* 0x040fe400078e0205 */
[----:B------:R-:W-:-:S05]  /*1890*/  IMAD.WIDE.U32 R18, R10, R2, R16 ;  /* 0x000000020a127225 */ /* 0x000fca00078e0010 */
[----:B------:R-:W-:-:S07]  /*18a0*/  IADD3 R8, R19, R3, RZ ;  /* 0x0000000313087210 */ /* 0x000fce0007ffe0ff */
.L_x_5211:
[----:B------:R-:W-:Y:S01]  /*18b0*/  ISETP.NE.AND P5, PT, R9, -0x1, PT ;  /* 0xffffffff0900780c */ /* 0x000fe20003fa5270 */
[----:B------:R-:W-:Y:S01]  /*18c0*/  IMAD.IADD R235, R235, 0x1, -R0 ;  /* 0x00000001ebeb7824 */ /* 0x000fe200078e0a00 */
[----:B------:R-:W-:Y:S01]  /*18d0*/  SHF.R.S32.HI R5, RZ, 0x1f, R86 ;  /* 0x0000001fff057819 */ /* 0x000fe20000011456 */
[----:B------:R-:W-:Y:S01]  /*18e0*/  ULDC.64 UR4, c[0x0][0x258] ;  /* 0x0000960000047ab9 */ /* 0x000fe20000000a00 */
[----:B------:R-:W1:Y:S01]  /*18f0*/  S2UR UR6, SR_CgaCtaId ;  /* 0x00000000000679c3 */ /* 0x000e620000008800 */
[----:B------:R-:W-:Y:S01]  /*1900*/  VIADD R167, R165, 0xffffffff ;  /* 0xffffffffa5a77836 */ /* 0x000fe20000000000 */
[----:B-----5:R-:W-:-:S04]  /*1910*/  LEA.HI R10, R5, R86, RZ, 0x3 ;  /* 0x00000056050a7211 */ /* 0x020fc800078f18ff */
[----:B------:R-:W-:-:S03]  /*1920*/  SHF.R.S32.HI R24, RZ, 0x3, R10 ;  /* 0x00000003ff187819 */ /* 0x000fc6000001140a */
[----:B------:R-:W2:Y:S01]  /*1930*/  @P5 LDC.64 R6, c[0x0][0x240] ;  /* 0x00009000ff065b82 */ /* 0x000ea20000000a00 */
[----:B------:R-:W-:Y:S01]  /*1940*/  @!P5 SHF.R.S32.HI R11, RZ, 0x1f, R239 ;  /* 0x0000001fff0bd819 */ /* 0x000fe200000114ef */
[C---:B------:R-:W-:Y:S01]  /*1950*/  VIADD R22, R24.reuse, 0x10 ;  /* 0x0000001018167836 */ /* 0x040fe20000000000 */
[CC--:B------:R-:W-:Y:S01]  /*1960*/  ISETP.GE.AND P6, PT, R24.reuse, R235.reuse, PT ;  /* 0x000000eb1800720c */ /* 0x0c0fe20003fc6270 */
[C---:B------:R-:W-:Y:S01]  /*1970*/  VIADD R20, R24.reuse, 0x20 ;  /* 0x0000002018147836 */ /* 0x040fe20000000000 */
[--C-:B------:R-:W-:Y:S01]  /*1980*/  SHF.R.S32.HI R25, RZ, 0x1f, R24.reuse ;  /* 0x0000001fff197819 */ /* 0x100fe20000011418 */
[----:B------:R-:W-:Y:S01]  /*1990*/  VIADD R16, R24, 0x30 ;  /* 0x0000003018107836 */ /* 0x000fe20000000000 */
[-C--:B------:R-:W-:Y:S01]  /*19a0*/  ISETP.GE.AND P3, PT, R22, R235.reuse, PT ;  /* 0x000000eb1600720c */ /* 0x080fe20003f66270 */
[----:B------:R-:W3:Y:S01]  /*19b0*/  @!P5 LDC.64 R2, c[0x0][0x228] ;  /* 0x00008a00ff02db82 */ /* 0x000ee20000000a00 */
[-C--:B------:R-:W-:Y:S01]  /*19c0*/  ISETP.GE.AND P2, PT, R20, R235.reuse, PT ;  /* 0x000000eb1400720c */ /* 0x080fe20003f46270 */
[----:B------:R-:W-:Y:S01]  /*19d0*/  IMAD.SHL.U32 R12, R24, 0x40, RZ ;  /* 0x00000040180c7824 */ /* 0x000fe200078e00ff */
[----:B------:R-:W-:Y:S01]  /*19e0*/  ISETP.GE.AND P4, PT, R16, R235, PT ;  /* 0x000000eb1000720c */ /* 0x000fe20003f86270 */
[----:B------:R-:W-:-:S03]  /*19f0*/  IMAD.WIDE R36, R37, 0x40, R24 ;  /* 0x0000004025247825 */ /* 0x000fc600078e0218 */
[----:B------:R-:W-:Y:S01]  /*1a00*/  LOP3.LUT R12, R12, 0x1c0, RZ, 0xc0, !PT ;  /* 0x000001c00c0c7812 */ /* 0x000fe200078ec0ff */
[----:B------:R-:W-:-:S04]  /*1a10*/  IMAD R85, R25, R80, RZ ;  /* 0x0000005019557224 */ /* 0x000fc800078e02ff */
[----:B------:R-:W4:Y:S01]  /*1a20*/  @!P3 S2R R29, SR_CgaCtaId ;  /* 0x00000000001db919 */ /* 0x000f220000008800 */
[----:B------:R-:W-:Y:S02]  /*1a30*/  IMAD R85, R24, R81, R85 ;  /* 0x0000005118557224 */ /* 0x000fe400078e0255 */
[C---:B--2---:R-:W-:Y:S01]  /*1a40*/  @P5 IMAD.WIDE.U32 R34, R9.reuse, R6, RZ ;  /* 0x0000000609225225 */ /* 0x044fe200078e00ff */
[----:B------:R-:W2:Y:S03]  /*1a50*/  @!P2 S2R R21, SR_CgaCtaId ;  /* 0x000000000015a919 */ /* 0x000ea60000008800 */
[----:B------:R-:W-:Y:S01]  /*1a60*/  @P5 IMAD R7, R9, R7, R35 ;  /* 0x0000000709075224 */ /* 0x000fe200078e0223 */
[----:B------:R-:W-:Y:S01]  /*1a70*/  LOP3.LUT R9, R10, 0xfffffff8, RZ, 0xc0, !PT ;  /* 0xfffffff80a097812 */ /* 0x000fe200078ec0ff */
[----:B------:R-:W1:Y:S01]  /*1a80*/  @!P4 S2R R15, SR_CgaCtaId ;  /* 0x00000000000fc919 */ /* 0x000e620000008800 */
[----:B---3--:R-:W-:-:S03]  /*1a90*/  @!P5 IMAD R6, R11, R2, RZ ;  /* 0x000000020b06d224 */ /* 0x008fc600078e02ff */
[----:B------:R-:W-:Y:S01]  /*1aa0*/  IMAD.IADD R0, R86, 0x1, -R9 ;  /* 0x0000000156007824 */ /* 0x000fe200078e0a09 */
[----:B------:R-:W3:Y:S01]  /*1ab0*/  @!P6 LDC.64 R10, c[0x0][0x240] ;  /* 0x00009000ff0aeb82 */ /* 0x000ee20000000a00 */
[C---:B------:R-:W-:Y:S02]  /*1ac0*/  @!P5 IMAD R3, R239.reuse, R3, R6 ;  /* 0x00000003ef03d224 */ /* 0x040fe400078e0206 */
[----:B------:R-:W-:Y:S02]  /*1ad0*/  IMAD.SHL.U32 R35, R0, 0x8, RZ ;  /* 0x0000000800237824 */ /* 0x000fe400078e00ff */
[----:B------:R-:W-:Y:S01]  /*1ae0*/  @!P5 IMAD.WIDE.U32 R32, R239, R2, RZ ;  /* 0x00000002ef20d225 */ /* 0x000fe200078e00ff */
[----:B------:R-:W-:Y:S02]  /*1af0*/  @!P3 MOV R2, 0x400 ;  /* 0x000004000002b802 */ /* 0x000fe40000000f00 */
[----:B------:R-:W-:Y:S01]  /*1b00*/  IADD3 R18, P1, R35, R18, RZ ;  /* 0x0000001223127210 */ /* 0x000fe20007f3e0ff */
[----:B------:R-:W-:Y:S01]  /*1b10*/  @!P5 IMAD.IADD R7, R33, 0x1, R3 ;  /* 0x000000012107d824 */ /* 0x000fe200078e0203 */
[----:B------:R-:W-:Y:S01]  /*1b20*/  SHF.R.S32.HI R3, RZ, 0x1f, R35 ;  /* 0x0000001fff037819 */ /* 0x000fe20000011423 */
[----:B------:R-:W-:Y:S01]  /*1b30*/  @!P5 IMAD.MOV.U32 R34, RZ, RZ, R32 ;  /* 0x000000ffff22d224 */ /* 0x000fe200078e0020 */
[----:B------:R-:W-:-:S02]  /*1b40*/  IADD3 R82, P5, R35, R82, RZ ;  /* 0x0000005223527210 */ /* 0x000fc40007fbe0ff */
[----:B------:R-:W-:Y:S01]  /*1b50*/  LOP3.LUT R9, R12, 0x38, R35, 0xf8, !PT ;  /* 0x000000380c097812 */ /* 0x000fe200078ef823 */
[----:B------:R-:W-:Y:S01]  /*1b60*/  IMAD.X R19, R3, 0x1, R8, P1 ;  /* 0x0000000103137824 */ /* 0x000fe200008e0608 */
[----:B------:R-:W-:Y:S01]  /*1b70*/  IADD3 R34, P1, R35, R34, RZ ;  /* 0x0000002223227210 */ /* 0x000fe20007f3e0ff */
[----:B------:R-:W-:Y:S01]  /*1b80*/  IMAD.X R83, R3, 0x1, R4, P5 ;  /* 0x0000000103537824 */ /* 0x000fe200028e0604 */
[----:B------:R-:W-:Y:S02]  /*1b90*/  SHF.R.U32.HI R12, RZ, 0x3, R12 ;  /* 0x00000003ff0c7819 */ /* 0x000fe4000001160c */
[----:B----4-:R-:W-:Y:S01]  /*1ba0*/  @!P3 LEA R29, R29, R2, 0x18 ;  /* 0x000000021d1db211 */ /* 0x010fe200078ec0ff */
[----:B------:R-:W-:Y:S01]  /*1bb0*/  IMAD.X R35, R3, 0x1, R7, P1 ;  /* 0x0000000103237824 */ /* 0x000fe200008e0607 */
[----:B------:R-:W-:Y:S01]  /*1bc0*/  LEA.HI R3, R5, R86, RZ, 0x6 ;  /* 0x0000005605037211 */ /* 0x000fe200078f30ff */
[----:B------:R-:W4:Y:S01]  /*1bd0*/  @!P3 LDC.64 R6, c[0x0][0x240] ;  /* 0x00009000ff06bb82 */ /* 0x000f220000000a00 */
[----:B------:R-:W-:Y:S01]  /*1be0*/  @!P2 MOV R2, 0x400 ;  /* 0x000004000002a802 */ /* 0x000fe20000000f00 */
[----:B------:R-:W-:Y:S01]  /*1bf0*/  IMAD.WIDE.U32 R82, R24, R80, R82 ;  /* 0x0000005018527225 */ /* 0x000fe200078e0052 */
[----:B------:R-:W-:-:S02]  /*1c00*/  LOP3.LUT R12, R9, R12, RZ, 0x3c, !PT ;  /* 0x0000000c090c7212 */ /* 0x000fc400078e3cff */
[----:B------:R-:W-:Y:S01]  /*1c10*/  SHF.R.S32.HI R33, RZ, 0x1f, R30 ;  /* 0x0000001fff217819 */ /* 0x000fe2000001141e */
[----:B------:R-:W-:Y:S01]  /*1c20*/  IMAD.SHL.U32 R3, R3, 0x8, RZ ;  /* 0x0000000803037824 */ /* 0x000fe200078e00ff */
[----:B--2---:R-:W-:Y:S01]  /*1c30*/  @!P2 LEA R21, R21, R2, 0x18 ;  /* 0x000000021515a211 */ /* 0x004fe200078ec0ff */
[----:B------:R-:W2:Y:S01]  /*1c40*/  @!P6 LDC.64 R8, c[0x0][0x210] ;  /* 0x00008400ff08eb82 */ /* 0x000ea20000000a00 */
[----:B------:R-:W-:Y:S01]  /*1c50*/  @!P4 MOV R2, 0x400 ;  /* 0x000004000002c802 */ /* 0x000fe20000000f00 */
[----:B------:R-:W-:Y:S01]  /*1c60*/  IMAD R33, R33, UR4, RZ ;  /* 0x0000000421217c24 */ /* 0x000fe2000f8e02ff */
[----:B------:R-:W-:Y:S01]  /*1c70*/  LOP3.LUT R12, R12, 0xfffffe00, R3, 0xf8, !PT ;  /* 0xfffffe000c0c7812 */ /* 0x000fe200078ef803 */
[----:B------:R-:W-:Y:S01]  /*1c80*/  IMAD.IADD R85, R83, 0x1, R85 ;  /* 0x0000000153557824 */ /* 0x000fe200078e0255 */
[----:B-1----:R-:W-:Y:S01]  /*1c90*/  @!P4 LEA R15, R15, R2, 0x18 ;  /* 0x000000020f0fc211 */ /* 0x002fe200078ec0ff */
[----:B------:R-:W-:Y:S01]  /*1ca0*/  IMAD R33, R30, UR5, R33 ;  /* 0x000000051e217c24 */ /* 0x000fe2000f8e0221 */
[----:B------:R-:W-:Y:S01]  /*1cb0*/  @!P3 IADD3 R4, P1, R36, 0x10, RZ ;  /* 0x000000102404b810 */ /* 0x000fe20007f3e0ff */
[----:B------:R-:W1:Y:S01]  /*1cc0*/  @!P2 LDC.64 R2, c[0x0][0x240] ;  /* 0x00009000ff02ab82 */ /* 0x000e620000000a00 */
[----:B------:R-:W-:Y:S01]  /*1cd0*/  IMAD.WIDE.U32 R30, R30, UR4, R34 ;  /* 0x000000041e1e7c25 */ /* 0x000fe2000f8e0022 */
[----:B------:R-:W-:Y:S01]  /*1ce0*/  @!P2 IADD3 R28, P5, R36, 0x20, RZ ;  /* 0x00000020241ca810 */ /* 0x000fe20007fbe0ff */
[----:B------:R-:W-:-:S02]  /*1cf0*/  UMOV UR4, 0x400 ;  /* 0x0000040000047882 */ /* 0x000fc40000000000 */
[-C--:B---3--:R-:W-:Y:S01]  /*1d00*/  @!P6 IMAD R34, R37, R10.reuse, RZ ;  /* 0x0000000a2522e224 */ /* 0x088fe200078e02ff */
[----:B------:R-:W-:Y:S01]  /*1d10*/  ULEA UR4, UR6, UR4, 0x18 ;  /* 0x0000000406047291 */ /* 0x000fe2000f8ec03f */
[----:B------:R-:W-:Y:S02]  /*1d20*/  IMAD.IADD R33, R31, 0x1, R33 ;  /* 0x000000011f217824 */ /* 0x000fe400078e0221 */
[----:B------:R-:W-:Y:S01]  /*1d30*/  @!P6 IMAD.MOV.U32 R32, RZ, RZ, R30 ;  /* 0x000000ffff20e224 */ /* 0x000fe200078e001e */
[----:B------:R-:W-:Y:S01]  /*1d40*/  ULDC.64 UR6, c[0x0][0x268] ;  /* 0x00009a0000067ab9 */ /* 0x000fe20000000a00 */
[----:B------:R-:W-:Y:S01]  /*1d50*/  @!P6 IMAD R34, R36, R11, R34 ;  /* 0x0000000b2422e224 */ /* 0x000fe200078e0222 */
[----:B------:R-:W-:Y:S01]  /*1d60*/  LEA R237, R12, UR4, 0x1 ;  /* 0x000000040ced7c11 */ /* 0x000fe2000f8e08ff */
[C---:B------:R-:W-:Y:S02]  /*1d70*/  @!P6 IMAD.WIDE.U32 R38, R36.reuse, R10, R32 ;  /* 0x0000000a2426e225 */ /* 0x040fe400078e0020 */
[----:B------:R-:W3:Y:S02]  /*1d80*/  @!P3 LDC.64 R10, c[0x0][0x210] ;  /* 0x00008400ff0abb82 */ /* 0x000ee40000000a00 */
[--C-:B------:R-:W-:Y:S01]  /*1d90*/  @!P3 IMAD.X R31, RZ, RZ, R37.reuse, P1 ;  /* 0x000000ffff1fb224 */ /* 0x100fe200008e0625 */
[----:B------:R-:W-:Y:S01]  /*1da0*/  @!P4 IADD3 R26, P1, R36, 0x30, RZ ;  /* 0x00000030241ac810 */ /* 0x000fe20007f3e0ff */
[----:B------:R-:W-:Y:S01]  /*1db0*/  @!P2 IMAD.X R17, RZ, RZ, R37, P5 ;  /* 0x000000ffff11a224 */ /* 0x000fe200028e0625 */
[----:B--2---:R-:W-:Y:S01]  /*1dc0*/  @!P6 LEA R36, P5, R38, R8, 0x1 ;  /* 0x000000082624e211 */ /* 0x004fe200078a08ff */
[----:B------:R-:W-:-:S02]  /*1dd0*/  @!P6 IMAD.IADD R32, R39, 0x1, R34 ;  /* 0x000000012720e824 */ /* 0x000fc400078e0222 */
[-C--:B----4-:R-:W-:Y:S02]  /*1de0*/  @!P3 IMAD R34, R31, R6.reuse, RZ ;  /* 0x000000061f22b224 */ /* 0x090fe400078e02ff */
[----:B------:R-:W-:Y:S01]  /*1df0*/  @!P4 IMAD.X R31, RZ, RZ, R37, P1 ;  /* 0x000000ffff1fc224 */ /* 0x000fe200008e0625 */
[----:B------:R-:W-:Y:S01]  /*1e00*/  @!P6 LEA.HI.X R37, R38, R9, R32, 0x1, P5 ;  /* 0x000000092625e211 */ /* 0x000fe200028f0c20 */
[----:B------:R-:W-:Y:S01]  /*1e10*/  @!P3 IMAD.MOV.U32 R38, RZ, RZ, R30 ;  /* 0x000000ffff26b224 */ /* 0x000fe200078e001e */
[----:B------:R-:W2:Y:S01]  /*1e20*/  @!P2 LDC.64 R8, c[0x0][0x210] ;  /* 0x00008400ff08ab82 */ /* 0x000ea20000000a00 */
[----:B------:R-:W-:Y:S02]  /*1e30*/  @!P3 IMAD.MOV.U32 R39, RZ, RZ, R33 ;  /* 0x000000ffff27b224 */ /* 0x000fe400078e0021 */
[C---:B------:R-:W-:Y:S01]  /*1e40*/  @!P3 IMAD R34, R4.reuse, R7, R34 ;  /* 0x000000070422b224 */ /* 0x040fe200078e0222 */
[----:B------:R-:W-:Y:S01]  /*1e50*/  @!PT LDS RZ, [RZ] ;  /* 0x00000000fffff984 */ /* 0x000fe20000000800 */
[----:B------:R-:W-:Y:S01]  /*1e60*/  @!PT LDS RZ, [RZ] ;  /* 0x00000000fffff984 */ /* 0x000fe20000000800 */
[----:B------:R-:W-:Y:S01]  /*1e70*/  @!PT LDS RZ, [RZ] ;  /* 0x00000000fffff984 */ /* 0x000fe20000000800 */
[----:B------:R-:W-:Y:S01]  /*1e80*/  @!P6 LDGSTS.E.BYPASS.LTC128B.128 [R237], desc[UR12][R36.64] ;  /* 0x0000000024edefae */ /* 0x000fe2000b901d4c */
[----:B------:R-:W-:-:S03]  /*1e90*/  @!P3 IMAD.WIDE.U32 R38, R4, R6, R38 ;  /* 0x000000060426b225 */ /* 0x000fc600078e0026 */
[----:B------:R-:W-:Y:S01]  /*1ea0*/  @!P6 LDGSTS.E.BYPASS.LTC128B.128 [R237+0x2000], desc[UR12][R36.64+0x80] ;  /* 0x0200008024edefae */ /* 0x000fe2000b901d4c */
[----:B-1----:R-:W-:Y:S01]  /*1eb0*/  @!P2 IMAD R17, R17, R2, RZ ;  /* 0x000000021111a224 */ /* 0x002fe200078e02ff */
[----:B------:R-:W1:Y:S01]  /*1ec0*/  @!P4 LDC.64 R6, c[0x0][0x240] ;  /* 0x00009000ff06cb82 */ /* 0x000e620000000a00 */
[----:B------:R-:W-:Y:S01]  /*1ed0*/  IMAD.SHL.U32 R4, R167, 0x40, RZ ;  /* 0x00000040a7047824 */ /* 0x000fe200078e00ff */
[----:B------:R-:W-:Y:S01]  /*1ee0*/  @!P6 LDGSTS.E.BYPASS.LTC128B.128 [R237+0x4000], desc[UR12][R36.64+0x100] ;  /* 0x0400010024edefae */ /* 0x000fe2000b901d4c */
[----:B------:R-:W-:Y:S01]  /*1ef0*/  @!P2 IMAD R32, R28, R3, R17 ;  /* 0x000000031c20a224 */ /* 0x000fe200078e0211 */
[----:B---3--:R-:W-:Y:S01]  /*1f00*/  @!P3 LEA R40, P1, R38, R10, 0x1 ;  /* 0x0000000a2628b211 */ /* 0x008fe200078208ff */
[----:B------:R-:W-:Y:S01]  /*1f10*/  IMAD.IADD R17, R89, 0x1, -R4 ;  /* 0x0000000159117824 */ /* 0x000fe200078e0a04 */
[----:B------:R-:W-:Y:S01]  /*1f20*/  @!P6 LDGSTS.E.BYPASS.LTC128B.128 [R237+0x6000], desc[UR12][R36.64+0x180] ;  /* 0x0600018024edefae */ /* 0x000fe2000b901d4c */
[----:B------:R-:W-:Y:S02]  /*1f30*/  @!P3 IMAD.IADD R34, R39, 0x1, R34 ;  /* 0x000000012722b824 */ /* 0x000fe400078e0222 */
[----:B------:R-:W-:Y:S01]  /*1f40*/  @!P2 IMAD.MOV.U32 R42, RZ, RZ, R30 ;  /* 0x000000ffff2aa224 */ /* 0x000fe200078e001e */
[----:B------:R-:W-:Y:S01]  /*1f50*/  ISETP.GE.AND P6, PT, R24, R17, PT ;  /* 0x000000111800720c */ /* 0x000fe20003fc6270 */
[----:B------:R-:W-:Y:S01]  /*1f60*/  @!P2 IMAD.MOV.U32 R43, RZ, RZ, R33 ;  /* 0x000000ffff2ba224 */ /* 0x000fe200078e0021 */
[----:B------:R-:W-:Y:S01]  /*1f70*/  @!P3 LEA.HI.X R41, R38, R11, R34, 0x1, P1 ;  /* 0x0000000b2629b211 */ /* 0x000fe200008f0c22 */
[----:B------:R-:W-:-:S02]  /*1f80*/  @!P3 IMAD R29, R12, 0x2, R29 ;  /* 0x000000020c1db824 */ /* 0x000fc400078e021d */
[----:B------:R-:W-:Y:S02]  /*1f90*/  @!P2 IMAD.WIDE.U32 R42, R28, R2, R42 ;  /* 0x000000021c2aa225 */ /* 0x000fe400078e002a */
[----:B------:R-:W3:Y:S01]  /*1fa0*/  @!P4 LDC.64 R2, c[0x0][0x210] ;  /* 0x00008400ff02cb82 */ /* 0x000ee20000000a00 */
[----:B------:R-:W-:Y:S01]  /*1fb0*/  @!P3 LDGSTS.E.BYPASS.LTC128B.128 [R29+0x800], desc[UR12][R40.64] ;  /* 0x00800000281dbfae */ /* 0x000fe2000b901d4c */
[----:B------:R-:W-:Y:S01]  /*1fc0*/  @!P2 IMAD.IADD R32, R43, 0x1, R32 ;  /* 0x000000012b20a824 */ /* 0x000fe200078e0220 */
[----:B--2---:R-:W-:Y:S01]  /*1fd0*/  @!P2 LEA R34, P1, R42, R8, 0x1 ;  /* 0x000000082a22a211 */ /* 0x004fe200078208ff */
[----:B------:R-:W-:Y:S01]  /*1fe0*/  @!P4 IMAD.MOV.U32 R28, RZ, RZ, R30 ;  /* 0x000000ffff1cc224 */ /* 0x000fe200078e001e */
[----:B------:R-:W-:Y:S01]  /*1ff0*/  @!P3 LDGSTS.E.BYPASS.LTC128B.128 [R29+0x2800], desc[UR12][R40.64+0x80] ;  /* 0x02800080281dbfae */ /* 0x000fe2000b901d4c */
[----:B------:R-:W-:Y:S01]  /*2000*/  @!P4 IMAD R15, R12, 0x2, R15 ;  /* 0x000000020c0fc824 */ /* 0x000fe200078e020f */
[----:B------:R-:W-:Y:S01]  /*2010*/  @!P2 LEA.HI.X R35, R42, R9, R32, 0x1, P1 ;  /* 0x000000092a23a211 */ /* 0x000fe200008f0c20 */
[----:B-1----:R-:W-:Y:S01]  /*2020*/  @!P4 IMAD R31, R31, R6, RZ ;  /* 0x000000061f1fc224 */ /* 0x002fe200078e02ff */
[----:B------:R-:W1:Y:S01]  /*2030*/  @!P6 S2R R10, SR_CgaCtaId ;  /* 0x00000000000ae919 */ /* 0x000e620000008800 */
[----:B------:R-:W2:Y:S01]  /*2040*/  @!P6 LDC.64 R8, c[0x0][0x218] ;  /* 0x00008600ff08eb82 */ /* 0x000ea20000000a00 */
[----:B------:R-:W-:Y:S01]  /*2050*/  IADD3 R27, P1, R24, R27, RZ ;  /* 0x0000001b181b7210 */ /* 0x000fe20007f3e0ff */
[----:B------:R-:W-:Y:S01]  /*2060*/  @!P4 IMAD R7, R26, R7, R31 ;  /* 0x000000071a07c224 */ /* 0x000fe200078e021f */
[----:B------:R-:W-:Y:S01]  /*2070*/  @!P3 LDGSTS.E.BYPASS.LTC128B.128 [R29+0x4800], desc[UR12][R40.64+0x100] ;  /* 0x04800100281dbfae */ /* 0x000fe2000b901d4c */
[----:B------:R-:W-:-:S03]  /*2080*/  IMAD.WIDE.U32 R18, R14, UR6, R18 ;  /* 0x000000060e127c25 */ /* 0x000fc6000f8e0012 */
[----:B------:R4:W-:Y:S01]  /*2090*/  @!P3 LDGSTS.E.BYPASS.LTC128B.128 [R29+0x6800], desc[UR12][R40.64+0x180] ;  /* 0x06800180281dbfae */ /* 0x0009e2000b901d4c */
[-C--:B------:R-:W-:Y:S01]  /*20a0*/  ISETP.GE.AND P3, PT, R22, R17.reuse, PT ;  /* 0x000000111600720c */ /* 0x080fe20003f66270 */
[----:B------:R-:W-:Y:S01]  /*20b0*/  IMAD.X R23, R25, 0x1, R23, P1 ;  /* 0x0000000119177824 */ /* 0x000fe200008e0617 */
[----:B------:R-:W-:-:S11]  /*20c0*/  ISETP.GE.AND P1, PT, R20, R17, PT ;  /* 0x000000111400720c */ /* 0x000fd60003f26270 */
[----:B------:R-:W3:Y:S01]  /*20d0*/  @!P3 S2R R11, SR_CgaCtaId ;  /* 0x00000000000bb919 */ /* 0x000ee20000008800 */
[----:B------:R-:W-:Y:S01]  /*20e0*/  @!P3 LEA R25, P5, R80, R82, 0x4 ;  /* 0x000000525019b211 */ /* 0x000fe200078a20ff */
[----:B----4-:R-:W-:Y:S02]  /*20f0*/  @!P4 IMAD.MOV.U32 R29, RZ, RZ, R33 ;  /* 0x000000ffff1dc224 */ /* 0x010fe400078e0021 */
[----:B------:R-:W-:-:S04]  /*2100*/  @!P4 IMAD.WIDE.U32 R32, R26, R6, R28 ;  /* 0x000000061a20c225 */ /* 0x000fc800078e001c */
[----:B------:R-:W-:Y:S01]  /*2110*/  @!P2 IMAD R29, R12, 0x2, R21 ;  /* 0x000000020c1da824 */ /* 0x000fe200078e0215 */
[----:B------:R-:W-:Y:S01]  /*2120*/  @!P6 MOV R21, 0x400 ;  /* 0x000004000015e802 */ /* 0x000fe20000000f00 */
[----:B------:R-:W-:Y:S02]  /*2130*/  @!P4 IMAD.IADD R26, R33, 0x1, R7 ;  /* 0x00000001211ac824 */ /* 0x000fe400078e0207 */
[----:B------:R-:W4:Y:S01]  /*2140*/  @!P3 LDC.64 R6, c[0x0][0x218] ;  /* 0x00008600ff06bb82 */ /* 0x000f220000000a00 */
[----:B------:R-:W-:Y:S01]  /*2150*/  @!P2 LDGSTS.E.BYPASS.LTC128B.128 [R29+0x1000], desc[UR12][R34.64] ;  /* 0x01000000221dafae */ /* 0x000fe2000b901d4c */
[----:B-1----:R-:W-:Y:S02]  /*2160*/  @!P6 LEA R21, R10, R21, 0x18 ;  /* 0x000000150a15e211 */ /* 0x002fe400078ec0ff */
[----:B------:R-:W-:Y:S01]  /*2170*/  @!P3 MOV R10, 0x400 ;  /* 0x00000400000ab802 */ /* 0x000fe20000000f00 */
[----:B------:R-:W-:Y:S02]  /*2180*/  @!P2 LDGSTS.E.BYPASS.LTC128B.128 [R29+0x3000], desc[UR12][R34.64+0x80] ;  /* 0x03000080221dafae */ /* 0x000fe4000b901d4c */
[----:B------:R-:W-:Y:S01]  /*2190*/  @!P6 IMAD R21, R12, 0x2, R21 ;  /* 0x000000020c15e824 */ /* 0x000fe200078e0215 */
[----:B---3--:R-:W-:Y:S01]  /*21a0*/  @!P3 LEA R11, R11, R10, 0x18 ;  /* 0x0000000a0b0bb211 */ /* 0x008fe200078ec0ff */
[----:B------:R-:W-:Y:S01]  /*21b0*/  @!P2 LDGSTS.E.BYPASS.LTC128B.128 [R29+0x5000], desc[UR12][R34.64+0x100] ;  /* 0x05000100221dafae */ /* 0x000fe2000b901d4c */
[----:B------:R-:W-:-:S02]  /*21c0*/  LEA.HI R10, R5, R86, RZ, 0x4 ;  /* 0x00000056050a7211 */ /* 0x000fc400078f20ff */
[----:B------:R-:W-:Y:S01]  /*21d0*/  LEA.HI R5, R5, R86, RZ, 0x5 ;  /* 0x0000005605057211 */ /* 0x000fe200078f28ff */
[----:B------:R1:W-:Y:S01]  /*21e0*/  @!P2 LDGSTS.E.BYPASS.LTC128B.128 [R29+0x7000], desc[UR12][R34.64+0x180] ;  /* 0x07000180221dafae */ /* 0x0003e2000b901d4c */
[----:B------:R-:W-:Y:S01]  /*21f0*/  @!P4 LEA R30, P2, R32, R2, 0x1 ;  /* 0x00000002201ec211 */ /* 0x000fe200078408ff */
[----:B------:R-:W-:-:S03]  /*2200*/  @!P3 IMAD R11, R12, 0x2, R11 ;  /* 0x000000020c0bb824 */ /* 0x000fc600078e020b */
[----:B------:R-:W-:Y:S01]  /*2210*/  @!P4 LEA.HI.X R31, R32, R3, R26, 0x1, P2 ;  /* 0x00000003201fc211 */ /* 0x000fe200010f0c1a */
[----:B------:R-:W-:Y:S01]  /*2220*/  IMAD.WIDE.U32 R32, R80, 0x20, RZ ;  /* 0x0000002050207825 */ /* 0x000fe200078e00ff */
[----:B--2---:R-:W-:Y:S01]  /*2230*/  @!P6 LEA R28, P2, R82, R8, 0x1 ;  /* 0x00000008521ce211 */ /* 0x004fe200078408ff */
[----:B------:R-:W2:Y:S01]  /*2240*/  @!P1 LDC.64 R2, c[0x0][0x218] ;  /* 0x00008600ff029b82 */ /* 0x000ea20000000a00 */
[----:B------:R-:W3:Y:S01]  /*2250*/  @!P1 S2R R8, SR_CgaCtaId ;  /* 0x0000000000089919 */ /* 0x000ee20000008800 */
[----:B------:R-:W-:Y:S04]  /*2260*/  @!P4 LDGSTS.E.BYPASS.LTC128B.128 [R15+0x1800], desc[UR12][R30.64] ;  /* 0x018000001e0fcfae */ /* 0x000fe8000b901d4c */
[----:B------:R-:W-:Y:S04]  /*2270*/  @!P4 LDGSTS.E.BYPASS.LTC128B.128 [R15+0x3800], desc[UR12][R30.64+0x80] ;  /* 0x038000801e0fcfae */ /* 0x000fe8000b901d4c */
[----:B------:R-:W-:Y:S04]  /*2280*/  @!P4 LDGSTS.E.BYPASS.LTC128B.128 [R15+0x5800], desc[UR12][R30.64+0x100] ;  /* 0x058001001e0fcfae */ /* 0x000fe8000b901d4c */
[----:B------:R4:W-:Y:S01]  /*2290*/  @!P4 LDGSTS.E.BYPASS.LTC128B.128 [R15+0x7800], desc[UR12][R30.64+0x180] ;  /* 0x078001801e0fcfae */ /* 0x0009e2000b901d4c */
[----:B------:R-:W-:-:S02]  /*22a0*/  ISETP.GE.AND P4, PT, R22, R17, PT ;  /* 0x000000111600720c */ /* 0x000fc40003f86270 */
[C---:B-1----:R-:W-:Y:S01]  /*22b0*/  @!P6 LEA.HI.X R29, R82.reuse, R9, R85, 0x1, P2 ;  /* 0x00000009521de211 */ /* 0x042fe200010f0c55 */
[----:B------:R-:W-:Y:S01]  /*22c0*/  IMAD.SHL.U32 R9, R81, 0x20, RZ ;  /* 0x0000002051097824 */ /* 0x000fe200078e00ff */
[----:B------:R-:W-:Y:S02]  /*22d0*/  @!P1 IADD3 R26, P2, R82, R32, RZ ;  /* 0x00000020521a9210 */ /* 0x000fe40007f5e0ff */
[----:B------:R-:W-:Y:S01]  /*22e0*/  @!P3 LEA.HI.X R22, R80, R85, R81, 0x4, P5 ;  /* 0x000000555016b211 */ /* 0x000fe200028f2451 */
[----:B------:R-:W-:Y:S01]  /*22f0*/  @!P6 LDGSTS.E.BYPASS.LTC128B.128 [R21+0x8000], desc[UR12][R28.64] ;  /* 0x080000001c15efae */ /* 0x000fe2000b901d4c */
[----:B------:R-:W-:Y:S02]  /*2300*/  @!P1 IADD3.X R9, R85, R33, R9, P2, !PT ;  /* 0x0000002155099210 */ /* 0x000fe400017fe409 */
[C---:B--2---:R-:W-:Y:S01]  /*2310*/  @!P1 LEA R32, P2, R26.reuse, R2, 0x1 ;  /* 0x000000021a209211 */ /* 0x044fe200078408ff */
[----:B------:R-:W-:Y:S03]  /*2320*/  @!P6 LDGSTS.E.BYPASS.LTC128B.128 [R21+0xa000], desc[UR12][R28.64+0x80] ;  /* 0x0a0000801c15efae */ /* 0x000fe6000b901d4c */
[----:B------:R-:W-:Y:S01]  /*2330*/  @!P1 LEA.HI.X R33, R26, R3, R9, 0x1, P2 ;  /* 0x000000031a219211 */ /* 0x000fe200010f0c09 */
[----:B------:R-:W-:Y:S01]  /*2340*/  @!P6 LDGSTS.E.BYPASS.LTC128B.128 [R21+0xc000], desc[UR12][R28.64+0x100] ;  /* 0x0c0001001c15efae */ /* 0x000fe2000b901d4c */
[----:B------:R-:W1:Y:S01]  /*2350*/  LDC.64 R2, c[0x0][0x250] ;  /* 0x00009400ff027b82 */ /* 0x000e620000000a00 */
[----:B------:R-:W-:-:S02]  /*2360*/  SHF.R.S32.HI R9, RZ, 0x4, R10 ;  /* 0x00000004ff097819 */ /* 0x000fc4000001140a */
[----:B------:R-:W-:Y:S01]  /*2370*/  @!P6 LDGSTS.E.BYPASS.LTC128B.128 [R21+0xe000], desc[UR12][R28.64+0x180] ;  /* 0x0e0001801c15efae */ /* 0x000fe2000b901d4c */
[CC--:B------:R-:W-:Y:S02]  /*2380*/  ISETP.GE.AND P6, PT, R16.reuse, R17.reuse, PT ;  /* 0x000000111000720c */ /* 0x0c0fe40003fc6270 */
[----:B------:R-:W-:Y:S02]  /*2390*/  ISETP.GE.AND P2, PT, R16, R17, PT ;  /* 0x000000111000720c */ /* 0x000fe40003f46270 */
[----:B----4-:R-:W-:Y:S01]  /*23a0*/  @!P3 LEA R30, P5, R25, R6, 0x1 ;  /* 0x00000006191eb211 */ /* 0x010fe200078a08ff */
[----:B------:R-:W-:Y:S01]  /*23b0*/  IMAD R15, R13, UR6, RZ ;  /* 0x000000060d0f7c24 */ /* 0x000fe2000f8e02ff */
[----:B------:R-:W-:Y:S02]  /*23c0*/  @!P1 MOV R13, 0x400 ;  /* 0x00000400000d9802 */ /* 0x000fe40000000f00 */
[----:B------:R-:W-:Y:S01]  /*23d0*/  @!P3 LEA.HI.X R31, R25, R7, R22, 0x1, P5 ;  /* 0x00000007191fb211 */ /* 0x000fe200028f0c16 */
[----:B------:R-:W-:Y:S01]  /*23e0*/  IMAD R15, R14, UR7, R15 ;  /* 0x000000070e0f7c24 */ /* 0x000fe2000f8e020f */
[----:B---3--:R-:W-:-:S03]  /*23f0*/  @!P1 LEA R13, R8, R13, 0x18 ;  /* 0x0000000d080d9211 */ /* 0x008fc600078ec0ff */
[----:B------:R-:W2:Y:S01]  /*2400*/  @!P6 LDC.64 R6, c[0x0][0x218] ;  /* 0x00008600ff06eb82 */ /* 0x000ea20000000a00 */
[----:B------:R-:W3:Y:S01]  /*2410*/  @!P6 S2R R8, SR_CgaCtaId ;  /* 0x000000000008e919 */ /* 0x000ee20000008800 */
[----:B------:R-:W-:Y:S01]  /*2420*/  @!P6 IMAD.MOV.U32 R84, RZ, RZ, R82 ;  /* 0x000000ffff54e224 */ /* 0x000fe200078e0052 */
[----:B------:R-:W-:Y:S01]  /*2430*/  ISETP.GE.AND P5, PT, R24, R17, PT ;  /* 0x000000111800720c */ /* 0x000fe20003fa6270 */
[----:B------:R-:W-:Y:S01]  /*2440*/  @!P1 IMAD R13, R12, 0x2, R13 ;  /* 0x000000020c0d9824 */ /* 0x000fe200078e020d */
[----:B------:R-:W-:Y:S01]  /*2450*/  @!P3 LDGSTS.E.BYPASS.LTC128B.128 [R11+0x8800], desc[UR12][R30.64] ;  /* 0x088000001e0bbfae */ /* 0x000fe2000b901d4c */
[----:B------:R-:W-:Y:S01]  /*2460*/  IMAD.IADD R19, R19, 0x1, R15 ;  /* 0x0000000113137824 */ /* 0x000fe200078e020f */
[----:B------:R-:W-:Y:S02]  /*2470*/  ULDC.64 UR6, c[0x0][0x220] ;  /* 0x0000880000067ab9 */ /* 0x000fe40000000a00 */
[----:B------:R-:W-:Y:S01]  /*2480*/  @!P3 LDGSTS.E.BYPASS.LTC128B.128 [R11+0xa800], desc[UR12][R30.64+0x80] ;  /* 0x0a8000801e0bbfae */ /* 0x000fe2000b901d4c */
[----:B-1----:R-:W-:-:S03]  /*2490*/  IMAD.WIDE.U32 R18, R27, R2, R18 ;  /* 0x000000021b127225 */ /* 0x002fc600078e0012 */
[----:B------:R-:W-:Y:S04]  /*24a0*/  @!P3 LDGSTS.E.BYPASS.LTC128B.128 [R11+0xc800], desc[UR12][R30.64+0x100] ;  /* 0x0c8001001e0bbfae */ /* 0x000fe8000b901d4c */
[----:B------:R1:W-:Y:S01]  /*24b0*/  @!P3 LDGSTS.E.BYPASS.LTC128B.128 [R11+0xe800], desc[UR12][R30.64+0x180] ;  /* 0x0e8001801e0bbfae */ /* 0x0003e2000b901d4c */
[----:B------:R-:W-:Y:S01]  /*24c0*/  ISETP.GE.AND P3, PT, R20, R17, PT ;  /* 0x000000111400720c */ /* 0x000fe20003f66270 */
[----:B------:R-:W-:Y:S01]  /*24d0*/  @!P6 IMAD.WIDE.U32 R16, R80, 0x30, R84 ;  /* 0x000000305010e825 */ /* 0x000fe200078e0054 */
[C---:B------:R-:W-:Y:S01]  /*24e0*/  LEA.HI R20, R9.reuse, R9, RZ, 0x1 ;  /* 0x0000000909147211 */ /* 0x040fe200078f08ff */
[----:B------:R-:W-:Y:S03]  /*24f0*/  @!P1 LDGSTS.E.BYPASS.LTC128B.128 [R13+0x9000], desc[UR12][R32.64] ;  /* 0x09000000200d9fae */ /* 0x000fe6000b901d4c */
[----:B------:R-:W-:Y:S01]  /*2500*/  LOP3.LUT R20, R20, 0xfffffffe, RZ, 0xc0, !PT ;  /* 0xfffffffe14147812 */ /* 0x000fe200078ec0ff */
[----:B------:R-:W-:Y:S04]  /*2510*/  @!P1 LDGSTS.E.BYPASS.LTC128B.128 [R13+0xb000], desc[UR12][R32.64+0x80] ;  /* 0x0b000080200d9fae */ /* 0x000fe8000b901d4c */
[----:B------:R-:W-:Y:S01]  /*2520*/  IMAD.IADD R20, R9, 0x1, -R20 ;  /* 0x0000000109147824 */ /* 0x000fe200078e0a14 */
[----:B------:R-:W-:Y:S01]  /*2530*/  @!P1 LDGSTS.E.BYPASS.LTC128B.128 [R13+0xd000], desc[UR12][R32.64+0x100] ;  /* 0x0d000100200d9fae */ /* 0x000fe2000b901d4c */
[----:B------:R-:W-:-:S03]  /*2540*/  @!P6 IMAD R9, R81, 0x30, RZ ;  /* 0x000000305109e824 */ /* 0x000fc600078e02ff */
[----:B------:R3:W-:Y:S01]  /*2550*/  @!P1 LDGSTS.E.BYPASS.LTC128B.128 [R13+0xf000], desc[UR12][R32.64+0x180] ;  /* 0x0f000180200d9fae */ /* 0x0007e2000b901d4c */
[----:B------:R-:W-:Y:S01]  /*2560*/  @!P6 IMAD.IADD R14, R17, 0x1, R9 ;  /* 0x00000001110ee824 */ /* 0x000fe200078e0209 */
[----:B--2---:R-:W-:Y:S01]  /*2570*/  @!P6 LEA R22, P1, R16, R6, 0x1 ;  /* 0x000000061016e211 */ /* 0x004fe200078208ff */
[----:B------:R-:W-:Y:S01]  /*2580*/  IMAD R6, R23, R2, RZ ;  /* 0x0000000217067224 */ /* 0x000fe200078e02ff */
[----:B------:R-:W-:Y:S02]  /*2590*/  LOP3.LUT R9, R10, 0xfffffff0, RZ, 0xc0, !PT ;  /* 0xfffffff00a097812 */ /* 0x000fe400078ec0ff */
[----:B------:R-:W-:Y:S01]  /*25a0*/  @!P6 LEA.HI.X R23, R16, R7, R14, 0x1, P1 ;  /* 0x000000071017e211 */ /* 0x000fe200008f0c0e */
[----:B------:R-:W-:Y:S01]  /*25b0*/  IMAD.SHL.U32 R7, R0, 0x40, RZ ;  /* 0x0000004000077824 */ /* 0x000fe200078e00ff */
[----:B------:R-:W-:Y:S01]  /*25c0*/  LEA R242, P1, R18, UR6, 0x1 ;  /* 0x0000000612f27c11 */ /* 0x000fe2000f8208ff */
[----:B------:R-:W-:Y:S02]  /*25d0*/  IMAD.IADD R9, R86, 0x1, -R9 ;  /* 0x0000000156097824 */ /* 0x000fe400078e0a09 */
[----:B------:R-:W-:Y:S01]  /*25e0*/  IMAD.SHL.U32 R14, R24, 0x8, RZ ;  /* 0x00000008180e7824 */ /* 0x000fe200078e00ff */
[----:B-1----:R-:W-:Y:S01]  /*25f0*/  LOP3.LUT R11, R7, 0x1c0, RZ, 0xc0, !PT ;  /* 0x000001c0070b7812 */ /* 0x002fe200078ec0ff */
[----:B------:R-:W-:Y:S01]  /*2600*/  IMAD R6, R27, R3, R6 ;  /* 0x000000031b067224 */ /* 0x000fe200078e0206 */
[----:B------:R-:W-:Y:S01]  /*2610*/  @!P6 MOV R7, 0x400 ;  /* 0x000004000007e802 */ /* 0x000fe20000000f00 */
[----:B------:R-:W-:Y:S01]  /*2620*/  IMAD.SHL.U32 R86, R86, 0x2, RZ ;  /* 0x0000000256567824 */ /* 0x000fe200078e00ff */
[----:B------:R-:W-:Y:S01]  /*2630*/  SHF.R.S32.HI R10, RZ, 0x1f, R9 ;  /* 0x0000001fff0a7819 */ /* 0x000fe20000011409 */
[----:B------:R-:W-:Y:S01]  /*2640*/  IMAD.IADD R6, R19, 0x1, R6 ;  /* 0x0000000113067824 */ /* 0x000fe200078e0206 */
[----:B------:R-:W-:-:S02]  /*2650*/  LOP3.LUT R14, R11, 0x8, R14, 0xf8, !PT ;  /* 0x000000080b0e7812 */ /* 0x000fc400078ef80e */
[----:B------:R-:W-:Y:S02]  /*2660*/  LEA.HI R10, R10, R9, RZ, 0x3 ;  /* 0x000000090a0a7211 */ /* 0x000fe400078f18ff */
[----:B------:R-:W-:Y:S02]  /*2670*/  SHF.R.U32.HI R11, RZ, 0x3, R11 ;  /* 0x00000003ff0b7819 */ /* 0x000fe4000001160b */
[C---:B------:R-:W-:Y:S01]  /*2680*/  LOP3.LUT R16, R10.reuse, 0xfffffff8, RZ, 0xc0, !PT ;  /* 0xfffffff80a107812 */ /* 0x040fe200078ec0ff */
[----:B------:R-:W-:Y:S01]  /*2690*/  IMAD.SHL.U32 R87, R10, 0x40, RZ ;  /* 0x000000400a577824 */ /* 0x000fe200078e00ff */
[----:B------:R-:W-:Y:S01]  /*26a0*/  LOP3.LUT R11, R14, R11, RZ, 0x3c, !PT ;  /* 0x0000000b0e0b7212 */ /* 0x000fe200078e3cff */
[----:B------:R-:W-:Y:S01]  /*26b0*/  IMAD.WIDE.U32 R14, R2, 0x20, RZ ;  /* 0x00000020020e7825 */ /* 0x000fe200078e00ff */
[----:B---3--:R-:W-:Y:S02]  /*26c0*/  @!P6 LEA R13, R8, R7, 0x18 ;  /* 0x00000007080de211 */ /* 0x008fe400078ec0ff */
[----:B------:R-:W-:Y:S01]  /*26d0*/  LEA.HI.X R243, R18, UR7, R6, 0x1, P1 ;  /* 0x0000000712f37c11 */ /* 0x000fe200088f0c06 */
[----:B------:R-:W-:Y:S01]  /*26e0*/  IMAD.IADD R7, R9, 0x1, -R16 ;  /* 0x0000000109077824 */ /* 0x000fe200078e0a10 */
[----:B------:R-:W-:Y:S01]  /*26f0*/  SHF.R.S32.HI R8, RZ, 0x5, R5 ;  /* 0x00000005ff087819 */ /* 0x000fe20000011405 */
[----:B------:R-:W-:Y:S01]  /*2700*/  @!P6 IMAD R17, R12, 0x2, R13 ;  /* 0x000000020c11e824 */ /* 0x000fe200078e020d */
[----:B------:R-:W-:Y:S01]  /*2710*/  @!P4 IADD3 R12, P1, R242, R14, RZ ;  /* 0x0000000ef20cc210 */ /* 0x000fe20007f3e0ff */
[----:B------:R-:W-:Y:S01]  /*2720*/  IMAD.SHL.U32 R9, R3, 0x20, RZ ;  /* 0x0000002003097824 */ /* 0x000fe200078e00ff */
[----:B------:R-:W-:Y:S01]  /*2730*/  LOP3.LUT R87, R87, 0xfffffe00, RZ, 0xc0, !PT ;  /* 0xfffffe0057577812 */ /* 0x000fe200078ec0ff */
[C---:B------:R-:W-:Y:S01]  /*2740*/  IMAD R233, R20.reuse, 0x200, R11 ;  /* 0x0000020014e97824 */ /* 0x040fe200078e020b */
[----:B------:R-:W-:Y:S01]  /*2750*/  @!P6 LDGSTS.E.BYPASS.LTC128B.128 [R17+0x9800], desc[UR12][R22.64] ;  /* 0x098000001611efae */ /* 0x000fe2000b901d4c */
[----:B------:R-:W-:Y:S01]  /*2760*/  IMAD.SHL.U32 R20, R20, 0x8, RZ ;  /* 0x0000000814147824 */ /* 0x000fe200078e00ff */
[----:B------:R-:W-:Y:S01]  /*2770*/  @!P4 IADD3.X R13, R243, R15, R9, P1, !PT ;  /* 0x0000000ff30dc210 */ /* 0x000fe20000ffe409 */
[----:B------:R-:W-:Y:S01]  /*2780*/  IMAD.SHL.U32 R9, R7, 0x40, RZ ;  /* 0x0000004007097824 */ /* 0x000fe200078e00ff */
[----:B------:R-:W-:Y:S01]  /*2790*/  @!P6 LDGSTS.E.BYPASS.LTC128B.128 [R17+0xb800], desc[UR12][R22.64+0x80] ;  /* 0x0b8000801611efae */ /* 0x000fe2000b901d4c */
[----:B------:R-:W-:Y:S01]  /*27a0*/  @!P2 IMAD R6, R3, 0x60, RZ ;  /* 0x000000600306a824 */ /* 0x000fe200078e02ff */
[C---:B------:R-:W-:Y:S01]  /*27b0*/  @!P3 LEA R16, P1, R2.reuse, R242, 0x6 ;  /* 0x000000f20210b211 */ /* 0x040fe200078230ff */
[----:B------:R-:W-:Y:S01]  /*27c0*/  @!P2 IMAD.WIDE.U32 R14, R2, 0x60, R242 ;  /* 0x00000060020ea825 */ /* 0x000fe200078e00f2 */
[----:B------:R-:W-:Y:S01]  /*27d0*/  @!P6 LDGSTS.E.BYPASS.LTC128B.128 [R17+0xd800], desc[UR12][R22.64+0x100] ;  /* 0x0d8001001611efae */ /* 0x000fe2000b901d4c */
[----:B------:R-:W-:-:S02]  /*27e0*/  LOP3.LUT R9, R9, 0x1c0, RZ, 0xc0, !PT ;  /* 0x000001c009097812 */ /* 0x000fc400078ec0ff */
[----:B------:R-:W-:Y:S01]  /*27f0*/  @!P2 IMAD.IADD R11, R15, 0x1, R6 ;  /* 0x000000010f0ba824 */ /* 0x000fe200078e0206 */
[----:B------:R1:W-:Y:S01]  /*2800*/  @!P6 LDGSTS.E.BYPASS.LTC128B.128 [R17+0xf800], desc[UR12][R22.64+0x180] ;  /* 0x0f8001801611efae */ /* 0x0003e2000b901d4c */
[----:B------:R-:W-:Y:S01]  /*2810*/  LOP3.LUT R20, R9, 0x8, R20, 0xf8, !PT ;  /* 0x0000000809147812 */ /* 0x000fe200078ef814 */
[----:B------:R-:W-:Y:S01]  /*2820*/  IMAD R5, R8, 0x400, R87 ;  /* 0x0000040008057824 */ /* 0x000fe200078e0257 */
[----:B------:R-:W-:Y:S01]  /*2830*/  SHF.R.U32.HI R9, RZ, 0x3, R9 ;  /* 0x00000003ff097819 */ /* 0x000fe20000011609 */
[----:B------:R-:W0:Y:S01]  /*2840*/  LDGDEPBAR ;  /* 0x00000000000079af */ /* 0x000e220000000000 */
[----:B------:R-:W-:Y:S01]  /*2850*/  @!P2 IMAD.MOV.U32 R10, RZ, RZ, R14 ;  /* 0x000000ffff0aa224 */ /* 0x000fe200078e000e */
[----:B------:R-:W-:Y:S02]  /*2860*/  LEA R233, R233, UR4, 0x1 ;  /* 0x00000004e9e97c11 */ /* 0x000fe4000f8e08ff */
[----:B------:R-:W-:-:S03]  /*2870*/  LOP3.LUT R6, R20, R9, RZ, 0x3c, !PT ;  /* 0x0000000914067212 */ /* 0x000fc600078e3cff */
[----:B------:R-:W-:Y:S02]  /*2880*/  VIADD R231, R233, 0x8020 ;  /* 0x00008020e9e77836 */ /* 0x000fe40000000000 */
[----:B------:R-:W-:Y:S02]  /*2890*/  IMAD.IADD R234, R6, 0x1, R5 ;  /* 0x0000000106ea7824 */ /* 0x000fe400078e0205 */
[----:B------:R-:W-:-:S03]  /*28a0*/  IMAD.MOV.U32 R5, RZ, RZ, 0x20 ;  /* 0x00000020ff057424 */ /* 0x000fc600078e00ff */
[----:B------:R-:W-:Y:S02]  /*28b0*/  LEA R234, R234, UR4, 0x1 ;  /* 0x00000004eaea7c11 */ /* 0x000fe4000f8e08ff */
[----:B-1----:R-:W-:Y:S01]  /*28c0*/  @!P3 LEA.HI.X R17, R2, R243, R3, 0x6, P1 ;  /* 0x000000f30211b211 */ /* 0x002fe200008f3403 */
[----:B------:R-:W-:-:S04]  /*28d0*/  DEPBAR.LE SB0, 0x0 ;  /* 0x000080000000791a */ /* 0x000fc80000000000 */
[----:B------:R-:W-:Y:S01]  /*28e0*/  BAR.SYNC.DEFER_BLOCKING 0x0 ;  /* 0x0000000000007b1d */ /* 0x000fe20000010000 */
[----:B------:R-:W-:-:S05]  /*28f0*/  LOP3.LUT R3, R86, 0x6, RZ, 0xc0, !PT ;  /* 0x0000000656037812 */ /* 0x000fca00078ec0ff */
        /* <DEDUP_REMOVED lines=44> */
[----:B------:R-:W-:Y:S01]  /*2bc0*/  R2P PR, R7, 0x6 ;  /* 0x0000000607007804 */ /* 0x000fe20000000000 */
[----:B------:R-:W-:-:S02]  /*2bd0*/  IMAD.MOV.U32 R7, RZ, RZ, 0x10 ;  /* 0x00000010ff077424 */ /* 0x000fc400078e00ff */
[----:B-1----:R-:W-:Y:S02]  /*2be0*/  LDSM.16.M88.4 R12, [R234] ;  /* 0x00000000ea0c783b */ /* 0x002fe40000000200 */
[----:B------:R-:W-:Y:S02]  /*2bf0*/  SEL R5, R5, 0xffffffe0, !P2 ;  /* 0xffffffe005057807 */ /* 0x000fe40005000000 */
[----:B------:R-:W1:Y:S01]  /*2c00*/  LDSM.16.M88.4 R24, [R233+0x8000] ;  /* 0x00800000e918783b */ /* 0x000e620000000200 */
[----:B------:R-:W-:Y:S02]  /*2c10*/  SEL R7, R7, 0xfffffff0, !P1 ;  /* 0xfffffff007077807 */ /* 0x000fe40004800000 */
[----:B------:R-:W-:Y:S01]  /*2c20*/  R2P PR, R0, 0x6 ;  /* 0x0000000600007804 */ /* 0x000fe20000000000 */
[----:B--2---:R-:W2:Y:S01]  /*2c30*/  LDSM.16.M88.4 R16, [R233+0x8800] ;  /* 0x00880000e910783b */ /* 0x004ea20000000200 */
[----:B------:R-:W-:Y:S02]  /*2c40*/  VIADD R0, R233, 0x8000 ;  /* 0x00008000e9007836 */ /* 0x000fe40000000000 */
[--C-:B------:R-:W-:Y:S01]  /*2c50*/  IMAD R232, R7, 0x2, R234.reuse ;  /* 0x0000000207e87824 */ /* 0x100fe200078e02ea */
[----:B------:R-:W4:Y:S01]  /*2c60*/  LDSM.16.M88.4 R60, [R233+0x9000] ;  /* 0x00900000e93c783b */ /* 0x000f220000000200 */
[----:B------:R-:W-:-:S02]  /*2c70*/  IMAD R230, R5, 0x2, R234 ;  /* 0x0000000205e67824 */ /* 0x000fc400078e02ea */
[----:B------:R-:W-:Y:S01]  /*2c80*/  IMAD R229, R5, 0x2, R232 ;  /* 0x0000000205e57824 */ /* 0x000fe200078e02e8 */
[----:B------:R-:W4:Y:S04]  /*2c90*/  LDSM.16.M88.4 R44, [R233+0x9800] ;  /* 0x00980000e92c783b */ /* 0x000f280000000200 */
[----:B------:R-:W-:Y:S01]  /*2ca0*/  @P1 VIADD R231, R0, 0xffffffe0 ;  /* 0xffffffe000e71836 */ /* 0x000fe20000000000 */
[----:B------:R-:W-:Y:S01]  /*2cb0*/  LDSM.16.M88.4 R32, [R232] ;  /* 0x00000000e820783b */ /* 0x000fe20000000200 */
[----:B------:R-:W-:Y:S02]  /*2cc0*/  IMAD.MOV.U32 R0, RZ, RZ, 0x40 ;  /* 0x00000040ff007424 */ /* 0x000fe400078e00ff */
[C---:B------:R-:W-:Y:S01]  /*2cd0*/  VIADD R223, R231.reuse, 0x800 ;  /* 0x00000800e7df7836 */ /* 0x040fe20000000000 */
[----:B------:R-:W4:Y:S01]  /*2ce0*/  LDSM.16.M88.4 R40, [R231] ;  /* 0x00000000e728783b */ /* 0x000f220000000200 */
[C---:B------:R-:W-:Y:S01]  /*2cf0*/  VIADD R222, R231.reuse, 0x1000 ;  /* 0x00001000e7de7836 */ /* 0x040fe20000000000 */
[----:B------:R-:W-:Y:S01]  /*2d00*/  SEL R0, R0, 0xffffffc0, !P2 ;  /* 0xffffffc000007807 */ /* 0x000fe20005000000 */
[C---:B------:R-:W-:Y:S01]  /*2d10*/  VIADD R221, R231.reuse, 0x1800 ;  /* 0x00001800e7dd7836 */ /* 0x040fe20000000000 */
[----:B------:R-:W4:Y:S01]  /*2d20*/  LDSM.16.M88.4 R36, [R231+0x800] ;  /* 0x00080000e724783b */ /* 0x000f220000000200 */
[----:B------:R-:W-:-:S02]  /*2d30*/  VIADD R219, R231, 0x2000 ;  /* 0x00002000e7db7836 */ /* 0x000fc40000000000 */
[----:B------:R-:W-:Y:S01]  /*2d40*/  IMAD.IADD R227, R233, 0x1, R0 ;  /* 0x00000001e9e37824 */ /* 0x000fe200078e0200 */
[----:B---3--:R-:W3:Y:S01]  /*2d50*/  LDSM.16.M88.4 R8, [R231+0x1000] ;  /* 0x00100000e708783b */ /* 0x008ee20000000200 */
[----:B------:R-:W-:Y:S02]  /*2d60*/  IMAD.IADD R220, R0, 0x1, R231 ;  /* 0x0000000100dc7824 */ /* 0x000fe400078e02e7 */
[----:B------:R-:W-:Y:S01]  /*2d70*/  IMAD.IADD R0, R4, 0x1, R3 ;  /* 0x0000000104007824 */ /* 0x000fe200078e0203 */
[----:B------:R-:W3:Y:S01]  /*2d80*/  LDSM.16.M88.4 R68, [R231+0x1800] ;  /* 0x00180000e744783b */ /* 0x000ee20000000200 */
[C---:B------:R-:W-:Y:S02]  /*2d90*/  VIADD R218, R231.reuse, 0x2800 ;  /* 0x00002800e7da7836 */ /* 0x040fe40000000000 */
[C---:B------:R-:W-:Y:S01]  /*2da0*/  VIADD R217, R231.reuse, 0x3000 ;  /* 0x00003000e7d97836 */ /* 0x040fe20000000000 */
[----:B------:R-:W-:Y:S01]  /*2db0*/  LDSM.16.M88.4 R52, [R230] ;  /* 0x00000000e634783b */ /* 0x000fe20000000200 */
[----:B------:R-:W-:Y:S01]  /*2dc0*/  ISETP.GE.AND P6, PT, R0, R89, PT ;  /* 0x000000590000720c */ /* 0x000fe20003fc6270 */
[C---:B------:R-:W-:Y:S01]  /*2dd0*/  VIADD R216, R231.reuse, 0x3800 ;  /* 0x00003800e7d87836 */ /* 0x040fe20000000000 */
[----:B-1----:R-:W-:Y:S01]  /*2de0*/  HMMA.16816.F32.BF16 R28, R12, R24, RZ ;  /* 0x000000180c1c723c */ /* 0x002fe200000418ff */
[----:B------:R-:W1:Y:S01]  /*2df0*/  LDSM.16.M88.4 R48, [R227+0x8000] ;  /* 0x00800000e330783b */ /* 0x000e620000000200 */
[----:B------:R-:W-:-:S02]  /*2e00*/  VIADD R215, R231, 0x4000 ;  /* 0x00004000e7d77836 */ /* 0x000fc40000000000 */
[C---:B------:R-:W-:Y:S01]  /*2e10*/  VIADD R214, R231.reuse, 0x4800 ;  /* 0x00004800e7d67836 */ /* 0x040fe20000000000 */
[----:B------:R-:W-:Y:S01]  /*2e20*/  LDSM.16.M88.4 R72, [R227+0x9800] ;  /* 0x00980000e348783b */ /* 0x000fe20000000200 */
[C---:B------:R-:W-:Y:S01]  /*2e30*/  HMMA.16816.F32.BF16 R24, R12.reuse, R26, RZ ;  /* 0x0000001a0c18723c */ /* 0x040fe200000418ff */
[C---:B------:R-:W-:Y:S02]  /*2e40*/  VIADD R213, R231.reuse, 0x5000 ;  /* 0x00005000e7d57836 */ /* 0x040fe40000000000 */
[----:B------:R-:W-:Y:S01]  /*2e50*/  LDSM.16.M88.4 R76, [R233+0xb800] ;  /* 0x00b80000e94c783b */ /* 0x000fe20000000200 */
[C---:B------:R-:W-:Y:S02]  /*2e60*/  VIADD R212, R231.reuse, 0x5800 ;  /* 0x00005800e7d47836 */ /* 0x040fe40000000000 */
[----:B--2---:R-:W-:Y:S01]  /*2e70*/  HMMA.16816.F32.BF16 R20, R12, R16, RZ ;  /* 0x000000100c14723c */ /* 0x004fe200000418ff */
[----:B------:R-:W0:Y:S01]  /*2e80*/  LDGDEPBAR ;  /* 0x00000000000079af */ /* 0x000e220000000000 */
[----:B------:R-:W-:-:S02]  /*2e90*/  VIADD R211, R231, 0x6000 ;  /* 0x00006000e7d37836 */ /* 0x000fc40000000000 */
[C---:B------:R-:W-:Y:S02]  /*2ea0*/  VIADD R210, R231.reuse, 0x6800 ;  /* 0x00006800e7d27836 */ /* 0x040fe40000000000 */
[----:B----4-:R-:W-:Y:S01]  /*2eb0*/  HMMA.16816.F32.BF16 R64, R12, R60, RZ ;  /* 0x0000003c0c40723c */ /* 0x010fe200000418ff */
[C---:B------:R-:W-:Y:S02]  /*2ec0*/  VIADD R209, R231.reuse, 0x7000 ;  /* 0x00007000e7d17836 */ /* 0x040fe40000000000 */
[----:B------:R-:W-:-:S03]  /*2ed0*/  VIADD R208, R231, 0x7800 ;  /* 0x00007800e7d07836 */ /* 0x000fc60000000000 */
[C---:B------:R-:W-:Y:S06]  /*2ee0*/  HMMA.16816.F32.BF16 R16, R12.reuse, R18, RZ ;  /* 0x000000120c10723c */ /* 0x040fec00000418ff */
[C---:B------:R-:W-:Y:S06]  /*2ef0*/  HMMA.16816.F32.BF16 R60, R12.reuse, R62, RZ ;  /* 0x0000003e0c3c723c */ /* 0x040fec00000418ff */
[C---:B------:R-:W-:Y:S06]  /*2f00*/  HMMA.16816.F32.BF16 R56, R12.reuse, R44, RZ ;  /* 0x0000002c0c38723c */ /* 0x040fec00000418ff */
[----:B------:R-:W-:Y:S01]  /*2f10*/  HMMA.16816.F32.BF16 R12, R12, R46, RZ ;  /* 0x0000002e0c0c723c */ /* 0x000fe200000418ff */
[----:B------:R-:W2:Y:S05]  /*2f20*/  LDSM.16.M88.4 R44, [R227+0x8800] ;  /* 0x00880000e32c783b */ /* 0x000eaa0000000200 */
[C---:B------:R-:W-:Y:S06]  /*2f30*/  HMMA.16816.F32.BF16 R28, R32.reuse, R40, R28 ;  /* 0x00000028201c723c */ /* 0x040fec000004181c */
[C---:B------:R-:W-:Y:S01]  /*2f40*/  HMMA.16816.F32.BF16 R24, R32.reuse, R42, R24 ;  /* 0x0000002a2018723c */ /* 0x040fe20000041818 */
[----:B------:R-:W4:Y:S05]  /*2f50*/  LDSM.16.M88.4 R40, [R227+0x9000] ;  /* 0x00900000e328783b */ /* 0x000f2a0000000200 */
[C---:B------:R-:W-:Y:S06]  /*2f60*/  HMMA.16816.F32.BF16 R20, R32.reuse, R36, R20 ;  /* 0x000000242014723c */ /* 0x040fec0000041814 */
[C---:B------:R-:W-:Y:S01]  /*2f70*/  HMMA.16816.F32.BF16 R16, R32.reuse, R38, R16 ;  /* 0x000000262010723c */ /* 0x040fe20000041810 */
[----:B------:R-:W-:Y:S05]  /*2f80*/  LDSM.16.M88.4 R36, [R229] ;  /* 0x00000000e524783b */ /* 0x000fea0000000200 */
[C---:B---3--:R-:W-:Y:S06]  /*2f90*/  HMMA.16816.F32.BF16 R64, R32.reuse, R8, R64 ;  /* 0x000000082040723c */ /* 0x048fec0000041840 */
[C---:B------:R-:W-:Y:S01]  /*2fa0*/  HMMA.16816.F32.BF16 R60, R32.reuse, R10, R60 ;  /* 0x0000000a203c723c */ /* 0x040fe2000004183c */
[----:B------:R-:W3:Y:S05]  /*2fb0*/  LDSM.16.M88.4 R8, [R220] ;  /* 0x00000000dc08783b */ /* 0x000eea0000000200 */
[C---:B------:R-:W-:Y:S06]  /*2fc0*/  HMMA.16816.F32.BF16 R56, R32.reuse, R68, R56 ;  /* 0x000000442038723c */ /* 0x040fec0000041838 */
        /* <DEDUP_REMOVED lines=9> */
[C---:B----4-:R-:W-:Y:S06]  /*3060*/  HMMA.16816.F32.BF16 R64, R52.reuse, R40, R64 ;  /* 0x000000283440723c */ /* 0x050fec0000041840 */
[C---:B------:R-:W-:Y:S01]  /*3070*/  HMMA.16816.F32.BF16 R60, R52.reuse, R42, R60 ;  /* 0x0000002a343c723c */ /* 0x040fe2000004183c */
[----:B------:R-:W2:Y:S05]  /*3080*/  LDSM.16.M88.4 R40, [R234+0x2000] ;  /* 0x00200000ea28783b */ /* 0x000eaa0000000200 */
[C---:B------:R-:W-:Y:S06]  /*3090*/  HMMA.16816.F32.BF16 R56, R52.reuse, R72, R56 ;  /* 0x000000483438723c */ /* 0x040fec0000041838 */
        /* <DEDUP_REMOVED lines=12> */
[C---:B-1----:R-:W-:Y:S06]  /*3160*/  HMMA.16816.F32.BF16 R56, R36.reuse, R44, R56 ;  /* 0x0000002c2438723c */ /* 0x042fec0000041838 */
[----:B------:R-:W-:Y:S01]  /*3170*/  HMMA.16816.F32.BF16 R52, R36, R46, R52 ;  /* 0x0000002e2434723c */ /* 0x000fe20000041834 */
[----:B------:R-:W1:Y:S04]  /*3180*/  LDSM.16.M88.4 R44, [R231+0x3000] ;  /* 0x00300000e72c783b */ /* 0x000e680000000200 */
[----:B------:R-:W1:Y:S01]  /*3190*/  LDSM.16.M88.4 R36, [R231+0x3800] ;  /* 0x00380000e724783b */ /* 0x000e620000000200 */
        /* <DEDUP_REMOVED lines=13> */
[C---:B------:R-:W-:Y:S06]  /*3270*/  HMMA.16816.F32.BF16 R28, R32.reuse, R72, R28 ;  /* 0x00000048201c723c */ /* 0x040fec000004181c */
        /* <DEDUP_REMOVED lines=82> */
[----:B------:R-:W2:Y:S05]  /*37a0*/  LDSM.16.M88.4 R12, [R231+0x6000] ;  /* 0x00600000e70c783b */ /* 0x000eaa0000000200 */
[C---:B---3--:R-:W-:Y:S06]  /*37b0*/  HMMA.16816.F32.BF16 R64, R68.reuse, R8, R64 ;  /* 0x000000084440723c */ /* 0x048fec0000041840 */
[----:B------:R-:W-:Y:S01]  /*37c0*/  HMMA.16816.F32.BF16 R60, R68, R10, R60 ;  /* 0x0000000a443c723c */ /* 0x000fe2000004183c */
[----:B------:R-:W3:Y:S05]  /*37d0*/  LDSM.16.M88.4 R8, [R231+0x6800] ;  /* 0x00680000e708783b */ /* 0x000eea0000000200 */
[C---:B-1----:R-:W-:Y:S06]  /*37e0*/  HMMA.16816.F32.BF16 R28, R32.reuse, R48, R28 ;  /* 0x00000030201c723c */ /* 0x042fec000004181c */
[C---:B------:R-:W-:Y:S01]  /*37f0*/  HMMA.16816.F32.BF16 R24, R32.reuse, R50, R24 ;  /* 0x000000322018723c */ /* 0x040fe20000041818 */
[----:B------:R-:W-:Y:S05]  /*3800*/  LDSM.16.M88.4 R48, [R230+0x6000] ;  /* 0x00600000e630783b */ /* 0x000fea0000000200 */
[C---:B----4-:R-:W-:Y:S06]  /*3810*/  HMMA.16816.F32.BF16 R20, R32.reuse, R44, R20 ;  /* 0x0000002c2014723c */ /* 0x050fec0000041814 */
[----:B------:R-:W-:Y:S01]  /*3820*/  HMMA.16816.F32.BF16 R16, R32, R46, R16 ;  /* 0x0000002e2010723c */ /* 0x000fe20000041810 */
[----:B------:R-:W1:Y:S05]  /*3830*/  LDSM.16.M88.4 R44, [R227+0xe000] ;  /* 0x00e00000e32c783b */ /* 0x000e6a0000000200 */
[C---:B------:R-:W-:Y:S06]  /*3840*/  HMMA.16816.F32.BF16 R56, R68.reuse, R72, R56 ;  /* 0x000000484438723c */ /* 0x040fec0000041838 */
[----:B------:R-:W-:Y:S01]  /*3850*/  HMMA.16816.F32.BF16 R52, R68, R74, R52 ;  /* 0x0000004a4434723c */ /* 0x000fe20000041834 */
[----:B------:R-:W4:Y:S04]  /*3860*/  LDSM.16.M88.4 R72, [R231+0x7000] ;  /* 0x00700000e748783b */ /* 0x000f280000000200 */
[----:B------:R-:W4:Y:S01]  /*3870*/  LDSM.16.M88.4 R68, [R231+0x7800] ;  /* 0x00780000e744783b */ /* 0x000f220000000200 */
[C---:B--2---:R-:W-:Y:S06]  /*3880*/  HMMA.16816.F32.BF16 R28, R76.reuse, R12, R28 ;  /* 0x0000000c4c1c723c */ /* 0x044fec000004181c */
[----:B------:R-:W-:Y:S01]  /*3890*/  HMMA.16816.F32.BF16 R24, R76, R14, R24 ;  /* 0x0000000e4c18723c */ /* 0x000fe20000041818 */
[----:B------:R-:W-:Y:S05]  /*38a0*/  LDSM.16.M88.4 R12, [R229+0x6000] ;  /* 0x00600000e50c783b */ /* 0x000fea0000000200 */
[C---:B------:R-:W-:Y:S06]  /*38b0*/  HMMA.16816.F32.BF16 R64, R32.reuse, R40, R64 ;  /* 0x000000282040723c */ /* 0x040fec0000041840 */
[----:B------:R-:W-:Y:S01]  /*38c0*/  HMMA.16816.F32.BF16 R60, R32, R42, R60 ;  /* 0x0000002a203c723c */ /* 0x000fe2000004183c */
[----:B------:R-:W2:Y:S05]  /*38d0*/  LDSM.16.M88.4 R40, [R227+0xe800] ;  /* 0x00e80000e328783b */ /* 0x000eaa0000000200 */
[C---:B---3--:R-:W-:Y:S06]  /*38e0*/  HMMA.16816.F32.BF16 R20, R76.reuse, R8, R20 ;  /* 0x000000084c14723c */ /* 0x048fec0000041814 */
[----:B------:R-:W-:Y:S01]  /*38f0*/  HMMA.16816.F32.BF16 R16, R76, R10, R16 ;  /* 0x0000000a4c10723c */ /* 0x000fe20000041810 */
[----:B------:R-:W3:Y:S05]  /*3900*/  LDSM.16.M88.4 R8, [R220+0x6000] ;  /* 0x00600000dc08783b */ /* 0x000eea0000000200 */
[C---:B------:R-:W-:Y:S06]  /*3910*/  HMMA.16816.F32.BF16 R56, R32.reuse, R36, R56 ;  /* 0x000000242038723c */ /* 0x040fec0000041838 */
[----:B------:R-:W-:Y:S01]  /*3920*/  HMMA.16816.F32.BF16 R52, R32, R38, R52 ;  /* 0x000000262034723c */ /* 0x000fe20000041834 */
[----:B------:R-:W3:Y:S04]  /*3930*/  LDSM.16.M88.4 R36, [R227+0xf000] ;  /* 0x00f00000e324783b */ /* 0x000ee80000000200 */
[----:B------:R-:W3:Y:S01]  /*3940*/  LDSM.16.M88.4 R32, [R227+0xf800] ;  /* 0x00f80000e320783b */ /* 0x000ee20000000200 */
[C---:B-1----:R-:W-:Y:S06]  /*3950*/  HMMA.16816.F32.BF16 R28, R48.reuse, R44, R28 ;  /* 0x0000002c301c723c */ /* 0x042fec000004181c */
[----:B------:R-:W-:Y:S06]  /*3960*/  HMMA.16816.F32.BF16 R24, R48, R46, R24 ;  /* 0x0000002e3018723c */ /* 0x000fec0000041818 */
[C---:B----4-:R-:W-:Y:S06]  /*3970*/  HMMA.16816.F32.BF16 R64, R76.reuse, R72, R64 ;  /* 0x000000484c40723c */ /* 0x050fec0000041840 */
[C---:B------:R-:W-:Y:S01]  /*3980*/  HMMA.16816.F32.BF16 R60, R76.reuse, R74, R60 ;  /* 0x0000004a4c3c723c */ /* 0x040fe2000004183c */
[----:B------:R-:W1:Y:S05]  /*3990*/  LDSM.16.M88.4 R72, [R220+0x6800] ;  /* 0x00680000dc48783b */ /* 0x000e6a0000000200 */
[C---:B------:R-:W-:Y:S06]  /*39a0*/  HMMA.16816.F32.BF16 R56, R76.reuse, R68, R56 ;  /* 0x000000444c38723c */ /* 0x040fec0000041838 */
[----:B------:R-:W-:Y:S06]  /*39b0*/  HMMA.16816.F32.BF16 R52, R76, R70, R52 ;  /* 0x000000464c34723c */ /* 0x000fec0000041834 */
[C---:B--2---:R-:W-:Y:S06]  /*39c0*/  HMMA.16816.F32.BF16 R20, R48.reuse, R40, R20 ;  /* 0x000000283014723c */ /* 0x044fec0000041814 */
[----:B------:R-:W-:Y:S01]  /*39d0*/  HMMA.16816.F32.BF16 R16, R48, R42, R16 ;  /* 0x0000002a3010723c */ /* 0x000fe20000041810 */
[----:B------:R-:W2:Y:S05]  /*39e0*/  LDSM.16.M88.4 R40, [R220+0x7000] ;  /* 0x00700000dc28783b */ /* 0x000eaa0000000200 */
[C---:B---3--:R-:W-:Y:S06]  /*39f0*/  HMMA.16816.F32.BF16 R28, R12.reuse, R8, R28 ;  /* 0x000000080c1c723c */ /* 0x048fec000004181c */
[----:B------:R-:W-:Y:S01]  /*3a00*/  HMMA.16816.F32.BF16 R24, R12, R10, R24 ;  /* 0x0000000a0c18723c */ /* 0x000fe20000041818 */
[----:B------:R-:W3:Y:S01]  /*3a10*/  LDSM.16.M88.4 R8, [R220+0x7800] ;  /* 0x00780000dc08783b */ /* 0x000ee20000000200 */
[----:B------:R-:W-:-:S04]  /*3a20*/  DEPBAR.LE SB0, 0x0 ;  /* 0x000080000000791a */ /* 0x000fc80000000000 */
[C---:B------:R-:W-:Y:S06]  /*3a30*/  HMMA.16816.F32.BF16 R64, R48.reuse, R36, R64 ;  /* 0x000000243040723c */ /* 0x040fec0000041840 */
[----:B------:R-:W-:Y:S01]  /*3a40*/  HMMA.16816.F32.BF16 R56, R48, R32, R56 ;  /* 0x000000203038723c */ /* 0x000fe20000041838 */
[----:B------:R-:W-:-:S05]  /*3a50*/  VIADD R36, R0, 0x8 ;  /* 0x0000000800247836 */ /* 0x000fca0000000000 */
[C---:B------:R-:W-:Y:S01]  /*3a60*/  HMMA.16816.F32.BF16 R60, R48.reuse, R38, R60 ;  /* 0x00000026303c723c */ /* 0x040fe2000004183c */
[----:B------:R-:W-:Y:S01]  /*3a70*/  VIADD R32, R0, 0x1 ;  /* 0x0000000100207836 */ /* 0x000fe20000000000 */
[-C--:B------:R-:W-:Y:S02]  /*3a80*/  ISETP.GE.AND P4, PT, R36, R89.reuse, PT ;  /* 0x000000592400720c */ /* 0x080fe40003f86270 */
[----:B------:R-:W-:Y:S02]  /*3a90*/  FSEL R3, R28, -INF , !P6 ;  /* 0xff8000001c037808 */ /* 0x000fe40007000000 */
[----:B------:R-:W-:Y:S01]  /*3aa0*/  HMMA.16816.F32.BF16 R52, R48, R34, R52 ;  /* 0x000000223034723c */ /* 0x000fe20000041834 */
[----:B------:R-:W-:Y:S01]  /*3ab0*/  ISETP.GE.AND P5, PT, R32, R89, PT ;  /* 0x000000592000720c */ /* 0x000fe20003fa6270 */
[----:B------:R-:W-:Y:S01]  /*3ac0*/  VIADD R32, R0, 0x10 ;  /* 0x0000001000207836 */ /* 0x000fe20000000000 */
[----:B------:R-:W-:Y:S02]  /*3ad0*/  FSEL R30, R30, -INF , !P6 ;  /* 0xff8000001e1e7808 */ /* 0x000fe40007000000 */
[----:B------:R-:W-:Y:S01]  /*3ae0*/  FSEL R28, R31, -INF , !P5 ;  /* 0xff8000001f1c7808 */ /* 0x000fe20006800000 */
[----:B-1----:R-:W-:Y:S01]  /*3af0*/  HMMA.16816.F32.BF16 R16, R12, R74, R16 ;  /* 0x0000004a0c10723c */ /* 0x002fe20000041810 */
[----:B------:R-:W-:Y:S01]  /*3b00*/  VIADD R34, R0, 0x9 ;  /* 0x0000000900227836 */ /* 0x000fe20000000000 */
[----:B------:R-:W-:-:S02]  /*3b10*/  FSEL R31, R24, -INF , !P4 ;  /* 0xff800000181f7808 */ /* 0x000fc40006000000 */
[-C--:B------:R-:W-:Y:S01]  /*3b20*/  ISETP.GE.AND P3, PT, R32, R89.reuse, PT ;  /* 0x000000592000720c */ /* 0x080fe20003f66270 */
[----:B------:R-:W-:Y:S01]  /*3b30*/  VIADD R32, R0, 0x11 ;  /* 0x0000001100207836 */ /* 0x000fe20000000000 */
[----:B------:R-:W-:Y:S01]  /*3b40*/  ISETP.GE.AND P1, PT, R34, R89, PT ;  /* 0x000000592200720c */ /* 0x000fe20003f26270 */
[C---:B------:R-:W-:Y:S01]  /*3b50*/  HMMA.16816.F32.BF16 R20, R12.reuse, R72, R20 ;  /* 0x000000480c14723c */ /* 0x040fe20000041814 */
[----:B------:R-:W-:Y:S01]  /*3b60*/  VIADD R34, R0, 0x18 ;  /* 0x0000001800227836 */ /* 0x000fe20000000000 */
[----:B------:R-:W-:Y:S02]  /*3b70*/  FSEL R29, R29, -INF , !P5 ;  /* 0xff8000001d1d7808 */ /* 0x000fe40006800000 */
[----:B------:R-:W-:Y:S02]  /*3b80*/  FSEL R24, R27, -INF , !P1 ;  /* 0xff8000001b187808 */ /* 0x000fe40004800000 */
[----:B------:R-:W-:Y:S01]  /*3b90*/  FSEL R27, R25, -INF , !P1 ;  /* 0xff800000191b7808 */ /* 0x000fe20004800000 */
[----:B--2---:R-:W-:Y:S01]  /*3ba0*/  HMMA.16816.F32.BF16 R64, R12, R40, R64 ;  /* 0x000000280c40723c */ /* 0x004fe20000041840 */
[----:B------:R-:W-:-:S02]  /*3bb0*/  ISETP.GT.AND P1, PT, R167, R236, PT ;  /* 0x000000eca700720c */ /* 0x000fc40003f24270 */
[-C--:B------:R-:W-:Y:S01]  /*3bc0*/  ISETP.GE.AND P6, PT, R34, R89.reuse, PT ;  /* 0x000000592200720c */ /* 0x080fe20003fc6270 */
[----:B------:R-:W-:Y:S01]  /*3bd0*/  VIADD R34, R0, 0x19 ;  /* 0x0000001900227836 */ /* 0x000fe20000000000 */
[-C--:B------:R-:W-:Y:S01]  /*3be0*/  ISETP.GE.AND P2, PT, R32, R89.reuse, PT ;  /* 0x000000592000720c */ /* 0x080fe20003f46270 */
[C---:B------:R-:W-:Y:S01]  /*3bf0*/  HMMA.16816.F32.BF16 R60, R12.reuse, R42, R60 ;  /* 0x0000002a0c3c723c */ /* 0x040fe2000004183c */
[----:B------:R-:W-:Y:S01]  /*3c00*/  VIADD R32, R0, 0x20 ;  /* 0x0000002000207836 */ /* 0x000fe20000000000 */
[----:B------:R-:W-:Y:S02]  /*3c10*/  FSEL R26, R26, -INF , !P4 ;  /* 0xff8000001a1a7808 */ /* 0x000fe40006000000 */
[-C--:B------:R-:W-:Y:S01]  /*3c20*/  ISETP.GE.AND P5, PT, R34, R89.reuse, PT ;  /* 0x000000592200720c */ /* 0x080fe20003fa6270 */
[----:B------:R-:W-:Y:S01]  /*3c30*/  VIADD R34, R0, 0x21 ;  /* 0x0000002100227836 */ /* 0x000fe20000000000 */
[----:B---3--:R-:W-:Y:S01]  /*3c40*/  HMMA.16816.F32.BF16 R56, R12, R8, R56 ;  /* 0x000000080c38723c */ /* 0x008fe20000041838 */
[----:B------:R-:W-:Y:S01]  /*3c50*/  ISETP.GE.AND P4, PT, R32, R89, PT ;  /* 0x000000592000720c */ /* 0x000fe20003f86270 */
[----:B------:R-:W1:Y:S01]  /*3c60*/  @!P1 LDC.64 R244, c[0x0][0x218] ;  /* 0x00008600fff49b82 */ /* 0x000e620000000a00 */
[----:B------:R-:W-:Y:S01]  /*3c70*/  VIADD R32, R0, 0x28 ;  /* 0x0000002800207836 */ /* 0x000fe20000000000 */
[----:B------:R-:W-:-:S02]  /*3c80*/  FSEL R17, R17, -INF , !P5 ;  /* 0xff80000011117808 */ /* 0x000fc40006800000 */
[----:B------:R-:W-:Y:S01]  /*3c90*/  HMMA.16816.F32.BF16 R52, R12, R10, R52 ;  /* 0x0000000a0c34723c */ /* 0x000fe20000041834 */
[----:B------:R-:W-:Y:S01]  /*3ca0*/  FSEL R8, R18, -INF , !P6 ;  /* 0xff80000012087808 */ /* 0x000fe20007000000 */
[----:B------:R-:W-:Y:S01]  /*3cb0*/  VIADD R18, R0, 0x30 ;  /* 0x0000003000127836 */ /* 0x000fe20000000000 */
[----:B------:R-:W-:Y:S02]  /*3cc0*/  FSEL R9, R16, -INF , !P6 ;  /* 0xff80000010097808 */ /* 0x000fe40007000000 */
[----:B------:R-:W-:Y:S01]  /*3cd0*/  FSEL R16, R19, -INF , !P5 ;  /* 0xff80000013107808 */ /* 0x000fe20006800000 */
[----:B------:R-:W-:Y:S01]  /*3ce0*/  BAR.SYNC.DEFER_BLOCKING 0x0 ;  /* 0x0000000000007b1d */ /* 0x000fe20000010000 */
[----:B------:R-:W-:Y:S01]  /*3cf0*/  ISETP.GE.AND P5, PT, R18, R89, PT ;  /* 0x000000591200720c */ /* 0x000fe20003fa6270 */
[----:B------:R-:W-:Y:S01]  /*3d00*/  VIADD R18, R0, 0x31 ;  /* 0x0000003100127836 */ /* 0x000fe20000000000 */
[----:B------:R-:W-:Y:S01]  /*3d10*/  FSEL R25, R20, -INF , !P3 ;  /* 0xff80000014197808 */ /* 0x000fe20005800000 */
[----:B------:R-:W-:Y:S01]  /*3d20*/  VIADD R10, R0, 0x38 ;  /* 0x00000038000a7836 */ /* 0x000fe20000000000 */
[----:B------:R-:W-:-:S02]  /*3d30*/  FSEL R20, R23, -INF , !P2 ;  /* 0xff80000017147808 */ /* 0x000fc40005000000 */
[----:B------:R-:W-:Y:S02]  /*3d40*/  FSEL R21, R21, -INF , !P2 ;  /* 0xff80000015157808 */ /* 0x000fe40005000000 */
[-C--:B------:R-:W-:Y:S01]  /*3d50*/  ISETP.GE.AND P2, PT, R32, R89.reuse, PT ;  /* 0x000000592000720c */ /* 0x080fe20003f46270 */
[----:B------:R-:W-:Y:S01]  /*3d60*/  VIADD R32, R0, 0x29 ;  /* 0x0000002900207836 */ /* 0x000fe20000000000 */
[----:B------:R-:W-:Y:S01]  /*3d70*/  FSEL R22, R22, -INF , !P3 ;  /* 0xff80000016167808 */ /* 0x000fe20005800000 */
[----:B------:R-:W-:Y:S01]  /*3d80*/  VIADD R0, R0, 0x39 ;  /* 0x0000003900007836 */ /* 0x000fe20000000000 */
[----:B------:R-:W-:Y:S02]  /*3d90*/  FSEL R184, R66, -INF , !P4 ;  /* 0xff80000042b87808 */ /* 0x000fe40006000000 */
[----:B------:R-:W-:Y:S02]  /*3da0*/  FSEL R193, R64, -INF , !P4 ;  /* 0xff80000040c17808 */ /* 0x000fe40006000000 */
        /* <DEDUP_REMOVED lines=8> */
[-C--:B------:R-:W-:Y:S02]  /*3e30*/  ISETP.GE.AND P6, PT, R32, R89.reuse, PT ;  /* 0x000000592000720c */ /* 0x080fe40003fc6270 */
[-C--:B------:R-:W-:Y:S02]  /*3e40*/  ISETP.GE.AND P3, PT, R10, R89.reuse, PT ;  /* 0x000000590a00720c */ /* 0x080fe40003f66270 */
[----:B------:R-:W-:Y:S02]  /*3e50*/  ISETP.GE.AND P2, PT, R0, R89, PT ;  /* 0x000000590000720c */ /* 0x000fe40003f46270 */
[----:B-1----:R-:W-:Y:S02]  /*3e60*/  @!P1 LEA R244, P4, R82, R244, 0x1 ;  /* 0x000000f452f49211 */ /* 0x002fe400078808ff */
[----:B------:R-:W-:-:S02]  /*3e70*/  LOP3.LUT R0, R6, R87, RZ, 0xfc, !PT ;  /* 0x0000005706007212 */ /* 0x000fc400078efcff */
        /* <DEDUP_REMOVED lines=59> */
[C---:B------:R-:W-:Y:S01]  /*4230*/  IMAD R11, R6.reuse, R81, R11 ;  /* 0x00000051060b7224 */ /* 0x040fe200078e020b */
        /* <DEDUP_REMOVED lines=10> */
.L_x_5214:
[----:B------:R-:W-:-:S04]  /*42e0*/  LEA R4, -R80, RZ, 0x6 ;  /* 0x000000ff50047211 */ /* 0x000fc800078e31ff */
[----:B------:R-:W-:-:S07]  /*42f0*/  SHF.R.S32.HI R13, RZ, 0x1f, R4 ;  /* 0x0000001fff0d7819 */ /* 0x000fce0000011404 */
.L_x_5215:
        /* <DEDUP_REMOVED lines=33> */
.L_x_5213:
        /* <DEDUP_REMOVED lines=113> */
[----:B------:R-:W-:-:S03]  /*4c20*/  ISETP.GT.AND P1, PT, R167, R236, PT ;  /* 0x000000eca700720c */ /* 0x000fc60003f24270 */
[----:B------:R-:W-:Y:S02]  /*4c30*/  FADD.FTZ R177, R177, R176 ;  /* 0x000000b0b1b17221 */ /* 0x000fe40000010000 */
[----:B------:R-:W-:Y:S02]  /*4c40*/  MUFU.EX2 R179, R179 ;  /* 0x000000b300b37308 */ /* 0x000fe40000000800 */
        /* <DEDUP_REMOVED lines=251> */
.L_x_5220:
        /* <DEDUP_REMOVED lines=66> */
.L_x_5217:
[C---:B------:R-:W-:Y:S04]  /*6020*/  LEA R242, P1, R10.reuse, R242, 0x1 ;  /* 0x000000f20af27211 */ /* 0x040fe800078208ff */
        /* <DEDUP_REMOVED lines=11> */
[----:B------:R-:W-:Y:S03]  /*60e0*/  IADD3 R2, P1, R166, UR11, RZ ;  /* 0x0000000ba6027c10 */ /* 0x000fe6000ff3e0ff */
[----:B------:R-:W-:Y:S01]  /*60f0*/  LDGSTS.E.BYPASS.LTC128B.128 [R237+0x16000], desc[UR12][R242.64+0x180] ;  /* 0x16000180f2ed7fae */ /* 0x000fe2000b901d4c */
[----:B------:R-:W-:Y:S02]  /*6100*/  IADD3.X R3, R167, UR10, RZ, P1, !PT ;  /* 0x0000000aa7037c10 */ /* 0x000fe40008ffe4ff */
[----:B------:R-:W-:Y:S01]  /*6110*/  ISETP.GT.AND P1, PT, R247, R236, PT ;  /* 0x000000ecf700720c */ /* 0x000fe20003f24270 */
[----:B------:R-:W-:Y:S04]  /*6120*/  LDGSTS.E.BYPASS.LTC128B.128 [R237+0x10800], desc[UR12][R22.64] ;  /* 0x1080000016ed7fae */ /* 0x000fe8000b901d4c */
[----:B------:R-:W-:Y:S04]  /*6130*/  LDGSTS.E.BYPASS.LTC128B.128 [R237+0x12800], desc[UR12][R22.64+0x80] ;  /* 0x1280008016ed7fae */ /* 0x000fe8000b901d4c */
[----:B------:R-:W-:Y:S04]  /*6140*/  LDGSTS.E.BYPASS.LTC128B.128 [R237+0x14800], desc[UR12][R22.64+0x100] ;  /* 0x1480010016ed7fae */ /* 0x000fe8000b901d4c */
        /* <DEDUP_REMOVED lines=10> */
[----:B------:R-:W3:Y:S04]  /*61f0*/  LDSM.16.M88.4 R172, [R233+0x8000] ;  /* 0x00800000e9ac783b */ /* 0x000ee80000000200 */
[----:B------:R-:W4:Y:S04]  /*6200*/  LDSM.16.M88.4 R176, [R233+0x8800] ;  /* 0x00880000e9b0783b */ /* 0x000f280000000200 */
[----:B------:R-:W1:Y:S04]  /*6210*/  LDSM.16.M88.4 R180, [R233+0x9000] ;  /* 0x00900000e9b4783b */ /* 0x000e680000000200 */
[----:B------:R-:W5:Y:S04]  /*6220*/  LDSM.16.M88.4 R184, [R233+0x9800] ;  /* 0x00980000e9b8783b */ /* 0x000f680000000200 */
[----:B------:R-:W0:Y:S04]  /*6230*/  LDGDEPBAR ;  /* 0x00000000000079af */ /* 0x000e280000000000 */
[----:B------:R-:W-:Y:S04]  /*6240*/  LDSM.16.M88.4 R188, [R232] ;  /* 0x00000000e8bc783b */ /* 0x000fe80000000200 */
[----:B------:R-:W2:Y:S04]  /*6250*/  LDSM.16.M88.4 R192, [R231] ;  /* 0x00000000e7c0783b */ /* 0x000ea80000000200 */
[----:B------:R-:W2:Y:S04]  /*6260*/  LDSM.16.M88.4 R196, [R223] ;  /* 0x00000000dfc4783b */ /* 0x000ea80000000200 */
[----:B------:R-:W2:Y:S04]  /*6270*/  LDSM.16.M88.4 R200, [R222] ;  /* 0x00000000dec8783b */ /* 0x000ea80000000200 */
[----:B------:R-:W2:Y:S01]  /*6280*/  LDSM.16.M88.4 R204, [R221] ;  /* 0x00000000ddcc783b */ /* 0x000ea20000000200 */
[C---:B---3--:R-:W-:Y:S06]  /*6290*/  HMMA.16816.F32.BF16 R4, R168.reuse, R172, RZ ;  /* 0x000000aca804723c */ /* 0x048fec00000418ff */
[C---:B------:R-:W-:Y:S01]  /*62a0*/  HMMA.16816.F32.BF16 R8, R168.reuse, R174, RZ ;  /* 0x000000aea808723c */ /* 0x040fe200000418ff */
[----:B------:R-:W-:Y:S05]  /*62b0*/  LDSM.16.M88.4 R172, [R230] ;  /* 0x00000000e6ac783b */ /* 0x000fea0000000200 */
[C---:B----4-:R-:W-:Y:S06]  /*62c0*/  HMMA.16816.F32.BF16 R12, R168.reuse, R176, RZ ;  /* 0x000000b0a80c723c */ /* 0x050fec00000418ff */
[C---:B------:R-:W-:Y:S01]  /*62d0*/  HMMA.16816.F32.BF16 R16, R168.reuse, R178, RZ ;  /* 0x000000b2a810723c */ /* 0x040fe200000418ff */
[----:B------:R-:W3:Y:S05]  /*62e0*/  LDSM.16.M88.4 R176, [R227+0x8000] ;  /* 0x00800000e3b0783b */ /* 0x000eea0000000200 */
[C---:B-1----:R-:W-:Y:S06]  /*62f0*/  HMMA.16816.F32.BF16 R20, R168.reuse, R180, RZ ;  /* 0x000000b4a814723c */ /* 0x042fec00000418ff */
[C---:B------:R-:W-:Y:S01]  /*6300*/  HMMA.16816.F32.BF16 R24, R168.reuse, R182, RZ ;  /* 0x000000b6a818723c */ /* 0x040fe200000418ff */
[----:B------:R-:W1:Y:S05]  /*6310*/  LDSM.16.M88.4 R180, [R227+0x8800] ;  /* 0x00880000e3b4783b */ /* 0x000e6a0000000200 */
[C---:B-----5:R-:W-:Y:S06]  /*6320*/  HMMA.16816.F32.BF16 R28, R168.reuse, R184, RZ ;  /* 0x000000b8a81c723c */ /* 0x060fec00000418ff */
[----:B------:R-:W-:Y:S01]  /*6330*/  HMMA.16816.F32.BF16 R32, R168, R186, RZ ;  /* 0x000000baa820723c */ /* 0x000fe200000418ff */
[----:B------:R-:W4:Y:S04]  /*6340*/  LDSM.16.M88.4 R168, [R227+0x9000] ;  /* 0x00900000e3a8783b */ /* 0x000f280000000200 */
[----:B------:R-:W5:Y:S01]  /*6350*/  LDSM.16.M88.4 R184, [R227+0x9800] ;  /* 0x00980000e3b8783b */ /* 0x000f620000000200 */
[C---:B--2---:R-:W-:Y:S06]  /*6360*/  HMMA.16816.F32.BF16 R4, R188.reuse, R192, R4 ;  /* 0x000000c0bc04723c */ /* 0x044fec0000041804 */
[C---:B------:R-:W-:Y:S01]  /*6370*/  HMMA.16816.F32.BF16 R8, R188.reuse, R194, R8 ;  /* 0x000000c2bc08723c */ /* 0x040fe20000041808 */
[----:B------:R-:W-:Y:S05]  /*6380*/  LDSM.16.M88.4 R192, [R229] ;  /* 0x00000000e5c0783b */ /* 0x000fea0000000200 */
[C---:B------:R-:W-:Y:S06]  /*6390*/  HMMA.16816.F32.BF16 R12, R188.reuse, R196, R12 ;  /* 0x000000c4bc0c723c */ /* 0x040fec000004180c */
[C---:B------:R-:W-:Y:S01]  /*63a0*/  HMMA.16816.F32.BF16 R16, R188.reuse, R198, R16 ;  /* 0x000000c6bc10723c */ /* 0x040fe20000041810 */
[----:B------:R-:W2:Y:S05]  /*63b0*/  LDSM.16.M88.4 R196, [R220] ;  /* 0x00000000dcc4783b */ /* 0x000eaa0000000200 */
        /* <DEDUP_REMOVED lines=10> */
[C---:B-1----:R-:W-:Y:S06]  /*6460*/  HMMA.16816.F32.BF16 R12, R172.reuse, R180, R12 ;  /* 0x000000b4ac0c723c */ /* 0x042fec000004180c */
[C---:B------:R-:W-:Y:S01]  /*6470*/  HMMA.16816.F32.BF16 R16, R172.reuse, R182, R16 ;  /* 0x000000b6ac10723c */ /* 0x040fe20000041810 */
[----:B------:R-:W-:Y:S05]  /*6480*/  LDSM.16.M88.4 R180, [R233+0xa800] ;  /* 0x00a80000e9b4783b */ /* 0x000fea0000000200 */
[C---:B----4-:R-:W-:Y:S06]  /*6490*/  HMMA.16816.F32.BF16 R20, R172.reuse, R168, R20 ;  /* 0x000000a8ac14723c */ /* 0x050fec0000041814 */
[C---:B------:R-:W-:Y:S01]  /*64a0*/  HMMA.16816.F32.BF16 R24, R172.reuse, R170, R24 ;  /* 0x000000aaac18723c */ /* 0x040fe20000041818 */
[----:B------:R-:W1:Y:S05]  /*64b0*/  LDSM.16.M88.4 R168, [R234+0x2000] ;  /* 0x00200000eaa8783b */ /* 0x000e6a0000000200 */
[C---:B-----5:R-:W-:Y:S06]  /*64c0*/  HMMA.16816.F32.BF16 R28, R172.reuse, R184, R28 ;  /* 0x000000b8ac1c723c */ /* 0x060fec000004181c */
[----:B------:R-:W-:Y:S01]  /*64d0*/  HMMA.16816.F32.BF16 R32, R172, R186, R32 ;  /* 0x000000baac20723c */ /* 0x000fe20000041820 */
[----:B------:R-:W3:Y:S04]  /*64e0*/  LDSM.16.M88.4 R172, [R233+0xb000] ;  /* 0x00b00000e9ac783b */ /* 0x000ee80000000200 */
[----:B------:R-:W4:Y:S01]  /*64f0*/  LDSM.16.M88.4 R184, [R233+0xb800] ;  /* 0x00b80000e9b8783b */ /* 0x000f220000000200 */
[C---:B--2---:R-:W-:Y:S06]  /*6500*/  HMMA.16816.F32.BF16 R4, R192.reuse, R196, R4 ;  /* 0x000000c4c004723c */ /* 0x044fec0000041804 */
[C---:B------:R-:W-:Y:S01]  /*6510*/  HMMA.16816.F32.BF16 R8, R192.reuse, R198, R8 ;  /* 0x000000c6c008723c */ /* 0x040fe20000041808 */
[----:B------:R-:W-:Y:S05]  /*6520*/  LDSM.16.M88.4 R196, [R219] ;  /* 0x00000000dbc4783b */ /* 0x000fea0000000200 */
[C---:B------:R-:W-:Y:S06]  /*6530*/  HMMA.16816.F32.BF16 R12, R192.reuse, R200, R12 ;  /* 0x000000c8c00c723c */ /* 0x040fec000004180c */
[C---:B------:R-:W-:Y:S01]  /*6540*/  HMMA.16816.F32.BF16 R16, R192.reuse, R202, R16 ;  /* 0x000000cac010723c */ /* 0x040fe20000041810 */
[----:B------:R-:W-:Y:S05]  /*6550*/  LDSM.16.M88.4 R200, [R218] ;  /* 0x00000000dac8783b */ /* 0x000fea0000000200 */
[C---:B------:R-:W-:Y:S06]  /*6560*/  HMMA.16816.F32.BF16 R20, R192.reuse, R188, R20 ;  /* 0x000000bcc014723c */ /* 0x040fec0000041814 */
[C---:B------:R-:W-:Y:S01]  /*6570*/  HMMA.16816.F32.BF16 R24, R192.reuse, R190, R24 ;  /* 0x000000bec018723c */ /* 0x040fe20000041818 */
[----:B------:R-:W2:Y:S05]  /*6580*/  LDSM.16.M88.4 R188, [R232+0x2000] ;  /* 0x00200000e8bc783b */ /* 0x000eaa0000000200 */
[C---:B------:R-:W-:Y:S06]  /*6590*/  HMMA.16816.F32.BF16 R28, R192.reuse, R204, R28 ;  /* 0x000000ccc01c723c */ /* 0x040fec000004181c */
[----:B------:R-:W-:Y:S01]  /*65a0*/  HMMA.16816.F32.BF16 R32, R192, R206, R32 ;  /* 0x000000cec020723c */ /* 0x000fe20000041820 */
[----:B------:R-:W5:Y:S04]  /*65b0*/  LDSM.16.M88.4 R192, [R217] ;  /* 0x00000000d9c0783b */ /* 0x000f680000000200 */
[----:B------:R-:W5:Y:S01]  /*65c0*/  LDSM.16.M88.4 R204, [R216] ;  /* 0x00000000d8cc783b */ /* 0x000f620000000200 */
        /* <DEDUP_REMOVED lines=18> */
[----:B------:R-:W-:Y:S05]  /*66f0*/  LDSM.16.M88.4 R200, [R220+0x2800] ;  /* 0x00280000dcc8783b */ /* 0x000fea0000000200 */
[C---:B-----5:R-:W-:Y:S06]  /*6700*/  HMMA.16816.F32.BF16 R20, R188.reuse, R192, R20 ;  /* 0x000000c0bc14723c */ /* 0x060fec0000041814 */
        /* <DEDUP_REMOVED lines=25> */
[C---:B-----5:R-:W-:Y:S06]  /*68a0*/  HMMA.16816.F32.BF16 R20, R192.reuse, R188, R20 ;  /* 0x000000bcc014723c */ /* 0x060fec0000041814 */
        /* <DEDUP_REMOVED lines=84> */
[C---:B-1----:R-:W-:Y:S01]  /*6df0*/  HMMA.16816.F32.BF16 R4, R172.reuse, R176, R4 ;  /* 0x000000b0ac04723c */ /* 0x042fe20000041804 */
        /* <DEDUP_REMOVED lines=86> */
.L_x_5219:
        /* <DEDUP_REMOVED lines=28> */
.L_x_5218:
        /* <DEDUP_REMOVED lines=67> */
[----:B--2---:R-:W-:Y:S01]  /*7950*/  FFMA.FTZ R167, R10, UR4, -R198 ;  /* 0x000000040aa77c23 */ /* 0x004fe200080108c6 */
        /* <DEDUP_REMOVED lines=82> */
[----:B------:R-:W-:Y:S04]  /*7e80*/  MUFU.EX2 R201, R201 ;  /* 0x000000c900c97308 */ /* 0x000fe80000000800 */
[C---:B------:R-:W-:Y:S01]  /*7e90*/  FMUL.FTZ R100, R2.reuse, R100 ;  /* 0x0000006402647220 */ /* 0x040fe20000410000 */
[C---:B------:R-:W-:Y:S01]  /*7ea0*/  HMMA.16816.F32.BF16 R36, R160.reuse, R170, R36 ;  /* 0x000000aaa024723c */ /* 0x040fe20000041824 */
[----:B------:R-:W1:Y:S02]  /*7eb0*/  LDSM.16.MT88.4 R168, [R224+0x10000] ;  /* 0x01000000e0a8783b */ /* 0x000e640000004200 */
[----:B------:R-:W-:Y:S02]  /*7ec0*/  ISETP.GT.AND P1, PT, R247, R236, PT ;  /* 0x000000ecf700720c */ /* 0x000fe40003f24270 */
        /* <DEDUP_REMOVED lines=83> */
[--C-:B------:R-:W-:Y:S01]  /*8400*/  FFMA.FTZ R207, R18, UR4, -R198.reuse ;  /* 0x0000000412cf7c23 */ /* 0x100fe200080108c6 */
[C---:B--2---:R-:W-:Y:S03]  /*8410*/  HMMA.16816.F32.BF16 R112, R160.reuse, R172, R112 ;  /* 0x000000aca070723c */ /* 0x044fe60000041870 */
[----:B------:R-:W-:Y:S03]  /*8420*/  FFMA.FTZ R248, R19, UR4, -R198 ;  /* 0x0000000413f87c23 */ /* 0x000fe600080108c6 */
[C---:B------:R-:W-:Y:S01]  /*8430*/  HMMA.16816.F32.BF16 R116, R160.reuse, R174, R116 ;  /* 0x000000aea074723c */ /* 0x040fe20000041874 */
[----:B------:R-:W2:Y:S01]  /*8440*/  LDSM.16.MT88.4 R172, [R225+0x16000] ;  /* 0x01600000e1ac783b */ /* 0x000ea20000004200 */
[----:B------:R-:W1:Y:S03]  /*8450*/  MUFU.EX2 R206, R206 ;  /* 0x000000ce00ce7308 */ /* 0x000e660000000800 */
[C---:B------:R-:W-:Y:S01]  /*8460*/  FMUL.FTZ R144, R2.reuse, R144 ;  /* 0x0000009002907220 */ /* 0x040fe20000410000 */
[C---:B----4-:R-:W-:Y:S06]  /*8470*/  HMMA.16816.F32.BF16 R120, R160.reuse, R176, R120 ;  /* 0x000000b0a078723c */ /* 0x050fec0000041878 */
[----:B------:R-:W-:Y:S01]  /*8480*/  MUFU.EX2 R207, R207 ;  /* 0x000000cf00cf7308 */ /* 0x000fe20000000800 */
[----:B------:R-:W-:Y:S01]  /*8490*/  FMUL.FTZ R145, R2, R145 ;  /* 0x0000009102917220 */ /* 0x000fe20000410000 */
[C---:B------:R-:W-:Y:S01]  /*84a0*/  HMMA.16816.F32.BF16 R124, R160.reuse, R178, R124 ;  /* 0x000000b2a07c723c */ /* 0x040fe2000004187c */
[----:B------:R-:W-:Y:S02]  /*84b0*/  LDSM.16.MT88.4 R176, [R226+0x10800] ;  /* 0x01080000e2b0783b */ /* 0x000fe40000004200 */
[C---:B------:R-:W-:Y:S03]  /*84c0*/  FMUL.FTZ R146, R0.reuse, R146 ;  /* 0x0000009200927220 */ /* 0x040fe60000410000 */
[C---:B------:R-:W-:Y:S02]  /*84d0*/  HMMA.16816.F32.BF16 R128, R160.reuse, R180, R128 ;  /* 0x000000b4a080723c */ /* 0x040fe40000041880 */
[----:B------:R-:W4:Y:S03]  /*84e0*/  MUFU.EX2 R248, R248 ;  /* 0x000000f800f87308 */ /* 0x000f260000000800 */
[----:B------:R-:W-:Y:S01]  /*84f0*/  FMUL.FTZ R147, R0, R147 ;  /* 0x0000009300937220 */ /* 0x000fe20000410000 */
[C---:B------:R-:W-:Y:S01]  /*8500*/  HMMA.16816.F32.BF16 R132, R160.reuse, R182, R132 ;  /* 0x000000b6a084723c */ /* 0x040fe20000041884 */
[----:B------:R-:W-:Y:S04]  /*8510*/  LDSM.16.MT88.4 R180, [R224+0x10800] ;  /* 0x01080000e0b4783b */ /* 0x000fe80000004200 */
[----:B------:R-:W-:Y:S01]  /*8520*/  FMUL.FTZ R16, R2, R152 ;  /* 0x0000009802107220 */ /* 0x000fe20000410000 */
[C---:B-----5:R-:W-:Y:S05]  /*8530*/  HMMA.16816.F32.BF16 R12, R160.reuse, R168, R12 ;  /* 0x000000a8a00c723c */ /* 0x060fea000004180c */
[----:B---3--:R-:W-:Y:S01]  /*8540*/  F2FP.BF16.F32.PACK_AB R152, R202, R201 ;  /* 0x000000c9ca98723e */ /* 0x008fe200000010ff */
        /* <DEDUP_REMOVED lines=12> */
[C---:B------:R-:W-:Y:S03]  /*8610*/  HMMA.16816.F32.BF16 R16, R160.reuse, R156, R16 ;  /* 0x0000009ca010723c */ /* 0x040fe60000041810 */
[----:B-1----:R-:W-:Y:S01]  /*8620*/  F2FP.BF16.F32.PACK_AB R153, R204, R203 ;  /* 0x000000cbcc99723e */ /* 0x002fe200000010ff */
[----:B------:R-:W-:Y:S01]  /*8630*/  FFMA.FTZ R197, R2, R251, R197 ;  /* 0x000000fb02c57223 */ /* 0x000fe200000100c5 */
[----:B------:R-:W-:Y:S01]  /*8640*/  F2FP.BF16.F32.PACK_AB R154, R206, R205 ;  /* 0x000000cdce9a723e */ /* 0x000fe200000010ff */
[----:B------:R-:W-:Y:S01]  /*8650*/  HMMA.16816.F32.BF16 R148, R160, R158, R148 ;  /* 0x0000009ea094723c */ /* 0x000fe20000041894 */
[----:B------:R-:W1:Y:S04]  /*8660*/  LDSM.16.MT88.4 R156, [R228+0x12800] ;  /* 0x01280000e49c783b */ /* 0x000e680000004200 */
[----:B----4-:R-:W-:Y:S01]  /*8670*/  F2FP.BF16.F32.PACK_AB R155, R248, R207 ;  /* 0x000000cff89b723e */ /* 0x010fe200000010ff */
[----:B------:R-:W-:Y:S01]  /*8680*/  FFMA.FTZ R199, R0, R249, R199 ;  /* 0x000000f900c77223 */ /* 0x000fe200000100c7 */
[----:B------:R-:W-:Y:S01]  /*8690*/  MOV R165, R164 ;  /* 0x000000a400a57202 */ /* 0x000fe20000000f00 */
[----:B------:R-:W-:Y:S01]  /*86a0*/  FADD.FTZ R0, R5, R197 ;  /* 0x000000c505007221 */ /* 0x000fe20000010000 */
[----:B------:R-:W4:Y:S02]  /*86b0*/  LDSM.16.MT88.4 R160, [R226+0x12800] ;  /* 0x01280000e2a0783b */ /* 0x000f240000004200 */
        /* <DEDUP_REMOVED lines=21> */
[C---:B-1----:R-:W-:Y:S05]  /*8810*/  HMMA.16816.F32.BF16 R64, R152.reuse, R156, R64 ;  /* 0x0000009c9840723c */ /* 0x042fea0000041840 */
[----:B------:R-:W-:Y:S01]  /*8820*/  FADD.FTZ R205, R205, R202 ;  /* 0x000000cacdcd7221 */ /* 0x000fe20000010000 */
[C---:B------:R-:W-:Y:S01]  /*8830*/  HMMA.16816.F32.BF16 R68, R152.reuse, R158, R68 ;  /* 0x0000009e9844723c */ /* 0x040fe20000041844 */
[----:B------:R-:W1:Y:S04]  /*8840*/  LDSM.16.MT88.4 R156, [R228+0x16800] ;  /* 0x01680000e49c783b */ /* 0x000e680000004200 */
[----:B------:R-:W-:Y:S01]  /*8850*/  FADD.FTZ R5, R207, R204 ;  /* 0x000000cccf057221 */ /* 0x000fe20000010000 */
[C---:B----4-:R-:W-:Y:S05]  /*8860*/  HMMA.16816.F32.BF16 R72, R152.reuse, R160, R72 ;  /* 0x000000a09848723c */ /* 0x050fea0000041848 */
[----:B------:R-:W-:Y:S01]  /*8870*/  FADD.FTZ R205, R206, R205 ;  /* 0x000000cdcecd7221 */ /* 0x000fe20000010000 */
[C---:B------:R-:W-:Y:S01]  /*8880*/  HMMA.16816.F32.BF16 R76, R152.reuse, R162, R76 ;  /* 0x000000a2984c723c */ /* 0x040fe2000004184c */
[----:B------:R-:W4:Y:S04]  /*8890*/  LDSM.16.MT88.4 R160, [R226+0x16800] ;  /* 0x01680000e2a0783b */ /* 0x000f280000004200 */
[----:B------:R-:W-:Y:S01]  /*88a0*/  FADD.FTZ R5, R248, R5 ;  /* 0x00000005f8057221 */ /* 0x000fe20000010000 */
[C---:B------:R-:W-:Y:S05]  /*88b0*/  HMMA.16816.F32.BF16 R80, R152.reuse, R184, R80 ;  /* 0x000000b89850723c */ /* 0x040fea0000041850 */
[----:B------:R-:W-:Y:S01]  /*88c0*/  IADD3 R0, R247, -0x1, RZ ;  /* 0xfffffffff7007810 */ /* 0x000fe20007ffe0ff */
[C---:B------:R-:W-:Y:S01]  /*88d0*/  HMMA.16816.F32.BF16 R84, R152.reuse, R186, R84 ;  /* 0x000000ba9854723c */ /* 0x040fe20000041854 */
[----:B------:R-:W-:Y:S04]  /*88e0*/  LDSM.16.MT88.4 R184, [R225+0x13000] ;  /* 0x01300000e1b8783b */ /* 0x000fe80000004200 */
[----:B------:R-:W-:Y:S01]  /*88f0*/  MOV R247, R0 ;  /* 0x0000000000f77202 */ /* 0x000fe20000000f00 */
[C---:B---3--:R-:W-:Y:S05]  /*8900*/  HMMA.16816.F32.BF16 R88, R152.reuse, R168, R88 ;  /* 0x000000a89858723c */ /* 0x048fea0000041858 */
[----:B------:R-:W-:Y:S01]  /*8910*/  MOV R0, R3 ;  /* 0x0000000300007202 */ /* 0x000fe20000000f00 */
[C---:B------:R-:W-:Y:S01]  /*8920*/  HMMA.16816.F32.BF16 R92, R152.reuse, R170, R92 ;  /* 0x000000aa985c723c */ /* 0x040fe2000004185c */
[----:B------:R-:W3:Y:S05]  /*8930*/  LDSM.16.MT88.4 R168, [R225+0x16800] ;  /* 0x01680000e1a8783b */ /* 0x000eea0000004200 */
        /* <DEDUP_REMOVED lines=8> */
[C---:B-----5:R-:W-:Y:S05]  /*89c0*/  HMMA.16816.F32.BF16 R112, R152.reuse, R176, R112 ;  /* 0x000000b09870723c */ /* 0x060fea0000041870 */
[----:B------:R-:W5:Y:S01]  /*89d0*/  MUFU.EX2 R189, R189 ;  /* 0x000000bd00bd7308 */ /* 0x000f620000000800 */
[----:B------:R-:W-:Y:S01]  /*89e0*/  FFMA.FTZ R193, R25, UR4, -R200 ;  /* 0x0000000419c17c23 */ /* 0x000fe200080108c8 */
[C---:B------:R-:W-:Y:S01]  /*89f0*/  HMMA.16816.F32.BF16 R116, R152.reuse, R178, R116 ;  /* 0x000000b29874723c */ /* 0x040fe20000041874 */
[----:B------:R-:W3:Y:S03]  /*8a00*/  LDSM.16.MT88.4 R176, [R224+0x16800] ;  /* 0x01680000e0b0783b */ /* 0x000ee60000004200 */
[--C-:B------:R-:W-:Y:S02]  /*8a10*/  FFMA.FTZ R194, R26, UR4, -R198.reuse ;  /* 0x000000041ac27c23 */ /* 0x100fe400080108c6 */
[C---:B--2---:R-:W-:Y:S02]  /*8a20*/  HMMA.16816.F32.BF16 R120, R152.reuse, R172, R120 ;  /* 0x000000ac9878723c */ /* 0x044fe40000041878 */
[----:B------:R-:W-:Y:S03]  /*8a30*/  MUFU.EX2 R192, R192 ;  /* 0x000000c000c07308 */ /* 0x000fe60000000800 */
[--C-:B------:R-:W-:Y:S01]  /*8a40*/  FFMA.FTZ R195, R27, UR4, -R198.reuse ;  /* 0x000000041bc37c23 */ /* 0x100fe200080108c6 */
[C---:B------:R-:W-:Y:S01]  /*8a50*/  HMMA.16816.F32.BF16 R124, R152.reuse, R174, R124 ;  /* 0x000000ae987c723c */ /* 0x040fe2000004187c */
[----:B------:R-:W-:Y:S05]  /*8a60*/  LDSM.16.MT88.4 R24, [R225+0x11000] ;  /* 0x01100000e118783b */ /* 0x000fea0000004200 */
[----:B------:R-:W2:Y:S01]  /*8a70*/  MUFU.EX2 R193, R193 ;  /* 0x000000c100c17308 */ /* 0x000ea20000000800 */
[----:B-----5:R-:W-:Y:S01]  /*8a80*/  F2FP.BF16.F32.PACK_AB R20, R189, R188 ;  /* 0x000000bcbd14723e */ /* 0x020fe200000010ff */
[C---:B-1----:R-:W-:Y:S01]  /*8a90*/  HMMA.16816.F32.BF16 R128, R152.reuse, R156, R128 ;  /* 0x0000009c9880723c */ /* 0x042fe20000041880 */
[----:B------:R-:W-:Y:S02]  /*8aa0*/  LDSM.16.MT88.4 R172, [R228+0x13000] ;  /* 0x01300000e4ac783b */ /* 0x000fe40000004200 */
[--C-:B------:R-:W-:Y:S03]  /*8ab0*/  FFMA.FTZ R190, R22, UR4, -R198.reuse ;  /* 0x0000000416be7c23 */ /* 0x100fe600080108c6 */
[C---:B------:R-:W-:Y:S02]  /*8ac0*/  HMMA.16816.F32.BF16 R132, R152.reuse, R158, R132 ;  /* 0x0000009e9884723c */ /* 0x040fe40000041884 */
[----:B------:R-:W-:Y:S01]  /*8ad0*/  MUFU.EX2 R194, R194 ;  /* 0x000000c200c27308 */ /* 0x000fe20000000800 */
[----:B------:R-:W1:Y:S03]  /*8ae0*/  LDSM.16.MT88.4 R156, [R228+0x11000] ;  /* 0x01100000e49c783b */ /* 0x000e660000004200 */
[C---:B----4-:R-:W-:Y:S06]  /*8af0*/  HMMA.16816.F32.BF16 R12, R152.reuse, R160, R12 ;  /* 0x000000a0980c723c */ /* 0x050fec000004180c */
[----:B------:R-:W-:Y:S01]  /*8b00*/  MUFU.EX2 R190, R190 ;  /* 0x000000be00be7308 */ /* 0x000fe20000000800 */
[----:B------:R-:W-:Y:S01]  /*8b10*/  FFMA.FTZ R191, R23, UR4, -R198 ;  /* 0x0000000417bf7c23 */ /* 0x000fe200080108c6 */
[C---:B------:R-:W-:Y:S01]  /*8b20*/  HMMA.16816.F32.BF16 R136, R152.reuse, R162, R136 ;  /* 0x000000a29888723c */ /* 0x040fe20000041888 */
[----:B------:R-:W4:Y:S02]  /*8b30*/  LDSM.16.MT88.4 R160, [R226+0x11000] ;  /* 0x01100000e2a0783b */ /* 0x000f240000004200 */
[----:B--2---:R-:W-:Y:S03]  /*8b40*/  F2FP.BF16.F32.PACK_AB R22, R193, R192 ;  /* 0x000000c0c116723e */ /* 0x004fe600000010ff */
[C---:B---3--:R-:W-:Y:S02]  /*8b50*/  HMMA.16816.F32.BF16 R140, R152.reuse, R168, R140 ;  /* 0x000000a8988c723c */ /* 0x048fe4000004188c */
[----:B------:R-:W2:Y:S03]  /*8b60*/  MUFU.EX2 R191, R191 ;  /* 0x000000bf00bf7308 */ /* 0x000ea60000000800 */
[----:B------:R-:W-:Y:S01]  /*8b70*/  FADD.FTZ R188, R188, R205 ;  /* 0x000000cdbcbc7221 */ /* 0x000fe20000010000 */
[C---:B------:R-:W-:Y:S01]  /*8b80*/  HMMA.16816.F32.BF16 R144, R152.reuse, R170, R144 ;  /* 0x000000aa9890723c */ /* 0x040fe20000041890 */
[----:B------:R-:W3:Y:S05]  /*8b90*/  LDSM.16.MT88.4 R168, [R224+0x11000] ;  /* 0x01100000e0a8783b */ /* 0x000eea0000004200 */
[----:B------:R-:W5:Y:S01]  /*8ba0*/  MUFU.EX2 R195, R195 ;  /* 0x000000c300c37308 */ /* 0x000f620000000800 */
[----:B------:R-:W-:Y:S01]  /*8bb0*/  FADD.FTZ R189, R189, R188 ;  /* 0x000000bcbdbd7221 */ /* 0x000fe20000010000 */
[C---:B------:R-:W-:Y:S03]  /*8bc0*/  HMMA.16816.F32.BF16 R16, R152.reuse, R176, R16 ;  /* 0x000000b09810723c */ /* 0x040fe60000041810 */
[----:B------:R-:W-:Y:S03]  /*8bd0*/  FADD.FTZ R192, R192, R189 ;  /* 0x000000bdc0c07221 */ /* 0x000fe60000010000 */
[----:B------:R-:W-:Y:S01]  /*8be0*/  HMMA.16816.F32.BF16 R148, R152, R178, R148 ;  /* 0x000000b29894723c */ /* 0x000fe20000041894 */
[----:B------:R-:W3:Y:S04]  /*8bf0*/  LDSM.16.MT88.4 R152, [R224+0x13000] ;  /* 0x01300000e098783b */ /* 0x000ee80000004200 */
[----:B--2---:R-:W-:Y:S01]  /*8c00*/  F2FP.BF16.F32.PACK_AB R21, R191, R190 ;  /* 0x000000bebf15723e */ /* 0x004fe200000010ff */
[----:B------:R-:W-:Y:S01]  /*8c10*/  FADD.FTZ R190, R190, R5 ;  /* 0x00000005bebe7221 */ /* 0x000fe20000010000 */
[----:B------:R-:W-:Y:S01]  /*8c20*/  FADD.FTZ R193, R193, R192 ;  /* 0x000000c0c1c17221 */ /* 0x000fe20000010000 */
[----:B-----5:R-:W-:Y:S01]  /*8c30*/  F2FP.BF16.F32.PACK_AB R23, R195, R194 ;  /* 0x000000c2c317723e */ /* 0x020fe200000010ff */
[----:B------:R-:W2:Y:S02]  /*8c40*/  LDSM.16.MT88.4 R176, [R228+0x15000] ;  /* 0x01500000e4b0783b */ /* 0x000ea40000004200 */
[----:B------:R-:W-:Y:S04]  /*8c50*/  FADD.FTZ R191, R191, R190 ;  /* 0x000000bebfbf7221 */ /* 0x000fe80000010000 */
[C---:B-1----:R-:W-:Y:S05]  /*8c60*/  HMMA.16816.F32.BF16 R8, R20.reuse, R156, R8 ;  /* 0x0000009c1408723c */ /* 0x042fea0000041808 */
[----:B------:R-:W-:Y:S01]  /*8c70*/  FADD.FTZ R194, R194, R191 ;  /* 0x000000bfc2c27221 */ /* 0x000fe20000010000 */
[C---:B------:R-:W-:Y:S01]  /*8c80*/  HMMA.16816.F32.BF16 R36, R20.reuse, R158, R36 ;  /* 0x0000009e1424723c */ /* 0x040fe20000041824 */
[----:B------:R-:W1:Y:S04]  /*8c90*/  LDSM.16.MT88.4 R156, [R226+0x15000] ;  /* 0x01500000e29c783b */ /* 0x000e680000004200 */
[----:B------:R-:W-:Y:S01]  /*8ca0*/  FADD.FTZ R195, R195, R194 ;  /* 0x000000c2c3c37221 */ /* 0x000fe20000010000 */
[C---:B----4-:R-:W-:Y:S06]  /*8cb0*/  HMMA.16816.F32.BF16 R40, R20.reuse, R160, R40 ;  /* 0x000000a01428723c */ /* 0x050fec0000041828 */
[C---:B------:R-:W-:Y:S01]  /*8cc0*/  HMMA.16816.F32.BF16 R44, R20.reuse, R162, R44 ;  /* 0x000000a2142c723c */ /* 0x040fe2000004182c */
[----:B------:R-:W4:Y:S05]  /*8cd0*/  LDSM.16.MT88.4 R160, [R225+0x15000] ;  /* 0x01500000e1a0783b */ /* 0x000f2a0000004200 */
[C---:B------:R-:W-:Y:S06]  /*8ce0*/  HMMA.16816.F32.BF16 R48, R20.reuse, R24, R48 ;  /* 0x000000181430723c */ /* 0x040fec0000041830 */
[C---:B------:R-:W-:Y:S01]  /*8cf0*/  HMMA.16816.F32.BF16 R52, R20.reuse, R26, R52 ;  /* 0x0000001a1434723c */ /* 0x040fe20000041834 */
[----:B------:R-:W5:Y:S05]  /*8d00*/  LDSM.16.MT88.4 R24, [R224+0x15000] ;  /* 0x01500000e018783b */ /* 0x000f6a0000004200 */
[C---:B---3--:R-:W-:Y:S06]  /*8d10*/  HMMA.16816.F32.BF16 R56, R20.reuse, R168, R56 ;  /* 0x000000a81438723c */ /* 0x048fec0000041838 */
[C---:B------:R-:W-:Y:S01]  /*8d20*/  HMMA.16816.F32.BF16 R60, R20.reuse, R170, R60 ;  /* 0x000000aa143c723c */ /* 0x040fe2000004183c */
[----:B------:R-:W3:Y:S05]  /*8d30*/  LDSM.16.MT88.4 R168, [R228+0x17000] ;  /* 0x01700000e4a8783b */ /* 0x000eea0000004200 */
        /* <DEDUP_REMOVED lines=11> */
[C---:B------:R-:W-:Y:S05]  /*8df0*/  HMMA.16816.F32.BF16 R88, R20.reuse, R152, R88 ;  /* 0x000000981458723c */ /* 0x040fea0000041858 */
[----:B------:R-:W3:Y:S01]  /*8e00*/  MUFU.EX2 R181, R181 ;  /* 0x000000b500b57308 */ /* 0x000ee20000000800 */
[----:B------:R-:W-:Y:S01]  /*8e10*/  FFMA.FTZ R183, R31, UR4, -R198 ;  /* 0x000000041fb77c23 */ /* 0x000fe200080108c6 */
[C---:B------:R-:W-:Y:S01]  /*8e20*/  HMMA.16816.F32.BF16 R92, R20.reuse, R154, R92 ;  /* 0x0000009a145c723c */ /* 0x040fe2000004185c */
[----:B------:R-:W3:Y:S03]  /*8e30*/  LDSM.16.MT88.4 R152, [R226+0x17000] ;  /* 0x01700000e298783b */ /* 0x000ee60000004200 */
[----:B------:R-:W-:Y:S02]  /*8e40*/  FFMA.FTZ R184, R32, UR4, -R200 ;  /* 0x0000000420b87c23 */ /* 0x000fe400080108c8 */
[C---:B--2---:R-:W-:Y:S02]  /*8e50*/  HMMA.16816.F32.BF16 R96, R20.reuse, R176, R96 ;  /* 0x000000b01460723c */ /* 0x044fe40000041860 */
[----:B------:R-:W-:Y:S01]  /*8e60*/  MUFU.EX2 R182, R182 ;  /* 0x000000b600b67308 */ /* 0x000fe20000000800 */
[----:B------:R-:W-:Y:S02]  /*8e70*/  LDSM.16.MT88.4 R28, [R228+0x11800] ;  /* 0x01180000e41c783b */ /* 0x000fe40000004200 */
[----:B------:R-:W-:Y:S01]  /*8e80*/  FFMA.FTZ R186, R34, UR4, -R198 ;  /* 0x0000000422ba7c23 */ /* 0x000fe200080108c6 */
[C---:B------:R-:W-:Y:S06]  /*8e90*/  HMMA.16816.F32.BF16 R100, R20.reuse, R178, R100 ;  /* 0x000000b21464723c */ /* 0x040fec0000041864 */
[----:B------:R-:W2:Y:S01]  /*8ea0*/  MUFU.EX2 R183, R183 ;  /* 0x000000b700b77308 */ /* 0x000ea20000000800 */
[----:B------:R-:W-:Y:S01]  /*8eb0*/  LDSM.16.MT88.4 R176, [R226+0x15800] ;  /* 0x01580000e2b0783b */ /* 0x000fe20000004200 */
[C---:B-1----:R-:W-:Y:S03]  /*8ec0*/  HMMA.16816.F32.BF16 R104, R20.reuse, R156, R104 ;  /* 0x0000009c1468723c */ /* 0x042fe60000041868 */
[----:B------:R-:W-:Y:S03]  /*8ed0*/  FFMA.FTZ R200, R33, UR4, -R200 ;  /* 0x0000000421c87c23 */ /* 0x000fe600080108c8 */
[C---:B------:R-:W-:Y:S01]  /*8ee0*/  HMMA.16816.F32.BF16 R108, R20.reuse, R158, R108 ;  /* 0x0000009e146c723c */ /* 0x040fe2000004186c */
[----:B------:R-:W1:Y:S01]  /*8ef0*/  LDSM.16.MT88.4 R156, [R225+0x17000] ;  /* 0x01700000e19c783b */ /* 0x000e620000004200 */
[----:B------:R-:W-:Y:S03]  /*8f00*/  MUFU.EX2 R184, R184 ;  /* 0x000000b800b87308 */ /* 0x000fe60000000800 */
[----:B------:R-:W-:Y:S01]  /*8f10*/  FFMA.FTZ R198, R35, UR4, -R198 ;  /* 0x0000000423c67c23 */ /* 0x000fe200080108c6 */
[C---:B----4-:R-:W-:Y:S03]  /*8f20*/  HMMA.16816.F32.BF16 R112, R20.reuse, R160, R112 ;  /* 0x000000a01470723c */ /* 0x050fe60000041870 */
[----:B------:R-:W-:Y:S03]  /*8f30*/  LDSM.16.MT88.4 R32, [R225+0x11800] ;  /* 0x01180000e120783b */ /* 0x000fe60000004200 */
[----:B------:R-:W4:Y:S01]  /*8f40*/  MUFU.EX2 R185, R200 ;  /* 0x000000c800b97308 */ /* 0x000f220000000800 */
[C---:B------:R-:W-:Y:S06]  /*8f50*/  HMMA.16816.F32.BF16 R116, R20.reuse, R162, R116 ;  /* 0x000000a21474723c */ /* 0x040fec0000041874 */
[C---:B-----5:R-:W-:Y:S03]  /*8f60*/  HMMA.16816.F32.BF16 R120, R20.reuse, R24, R120 ;  /* 0x000000181478723c */ /* 0x060fe60000041878 */
[----:B------:R-:W-:Y:S03]  /*8f70*/  MUFU.EX2 R186, R186 ;  /* 0x000000ba00ba7308 */ /* 0x000fe60000000800 */
[C---:B------:R-:W-:Y:S01]  /*8f80*/  HMMA.16816.F32.BF16 R124, R20.reuse, R26, R124 ;  /* 0x0000001a147c723c */ /* 0x040fe2000004187c */
[----:B------:R-:W5:Y:S06]  /*8f90*/  LDSM.16.MT88.4 R24, [R224+0x17000] ;  /* 0x01700000e018783b */ /* 0x000f6c0000004200 */
[----:B------:R-:W4:Y:S01]  /*8fa0*/  MUFU.EX2 R187, R198 ;  /* 0x000000c600bb7308 */ /* 0x000f220000000800 */
[C---:B---3--:R-:W-:Y:S06]  /*8fb0*/  HMMA.16816.F32.BF16 R128, R20.reuse, R168, R128 ;  /* 0x000000a81480723c */ /* 0x048fec0000041880 */
[C---:B------:R-:W-:Y:S01]  /*8fc0*/  HMMA.16816.F32.BF16 R132, R20.reuse, R170, R132 ;  /* 0x000000aa1484723c */ /* 0x040fe20000041884 */
[----:B------:R-:W-:Y:S05]  /*8fd0*/  LDSM.16.MT88.4 R168, [R226+0x13800] ;  /* 0x01380000e2a8783b */ /* 0x000fea0000004200 */
[C---:B------:R-:W-:Y:S06]  /*8fe0*/  HMMA.16816.F32.BF16 R12, R20.reuse, R152, R12 ;  /* 0x00000098140c723c */ /* 0x040fec000004180c */
[C---:B------:R-:W-:Y:S01]  /*8ff0*/  HMMA.16816.F32.BF16 R136, R20.reuse, R154, R136 ;  /* 0x0000009a1488723c */ /* 0x040fe20000041888 */
[----:B------:R-:W3:Y:S05]  /*9000*/  LDSM.16.MT88.4 R152, [R226+0x11800] ;  /* 0x01180000e298783b */ /* 0x000eea0000004200 */
[C---:B-1----:R-:W-:Y:S06]  /*9010*/  HMMA.16816.F32.BF16 R140, R20.reuse, R156, R140 ;  /* 0x0000009c148c723c */ /* 0x042fec000004188c */
[C---:B------:R-:W-:Y:S01]  /*9020*/  HMMA.16816.F32.BF16 R144, R20.reuse, R158, R144 ;  /* 0x0000009e1490723c */ /* 0x040fe20000041890 */
[----:B------:R-:W1:Y:S05]  /*9030*/  LDSM.16.MT88.4 R156, [R224+0x11800] ;  /* 0x01180000e09c783b */ /* 0x000e6a0000004200 */
[C---:B-----5:R-:W-:Y:S06]  /*9040*/  HMMA.16816.F32.BF16 R16, R20.reuse, R24, R16 ;  /* 0x000000181410723c */ /* 0x060fec0000041810 */
[----:B------:R-:W-:Y:S01]  /*9050*/  HMMA.16816.F32.BF16 R148, R20, R26, R148 ;  /* 0x0000001a1494723c */ /* 0x000fe20000041894 */
[----:B------:R-:W5:Y:S06]  /*9060*/  LDSM.16.MT88.4 R24, [R228+0x13800] ;  /* 0x01380000e418783b */ /* 0x000f6c0000004200 */
[----:B------:R-:W-:Y:S01]  /*9070*/  F2FP.BF16.F32.PACK_AB R20, R181, R180 ;  /* 0x000000b4b514723e */ /* 0x000fe200000010ff */
[----:B------:R-:W-:Y:S03]  /*9080*/  FADD.FTZ R180, R180, R193 ;  /* 0x000000c1b4b47221 */ /* 0x000fe60000010000 */
[----:B--2---:R-:W-:Y:S01]  /*9090*/  F2FP.BF16.F32.PACK_AB R21, R183, R182 ;  /* 0x000000b6b715723e */ /* 0x004fe200000010ff */
[----:B------:R-:W-:Y:S01]  /*90a0*/  FADD.FTZ R182, R182, R195 ;  /* 0x000000c3b6b67221 */ /* 0x000fe20000010000 */
[----:B----4-:R-:W-:Y:S01]  /*90b0*/  F2FP.BF16.F32.PACK_AB R22, R185, R184 ;  /* 0x000000b8b916723e */ /* 0x010fe200000010ff */
[----:B------:R-:W-:Y:S01]  /*90c0*/  FADD.FTZ R181, R181, R180 ;  /* 0x000000b4b5b57221 */ /* 0x000fe20000010000 */
[----:B------:R-:W-:Y:S01]  /*90d0*/  F2FP.BF16.F32.PACK_AB R23, R187, R186 ;  /* 0x000000babb17723e */ /* 0x000fe200000010ff */
[----:B------:R-:W-:Y:S02]  /*90e0*/  FADD.FTZ R183, R183, R182 ;  /* 0x000000b6b7b77221 */ /* 0x000fe40000010000 */
[----:B------:R-:W-:Y:S02]  /*90f0*/  FADD.FTZ R184, R184, R181 ;  /* 0x000000b5b8b87221 */ /* 0x000fe40000010000 */
[----:B------:R-:W-:Y:S02]  /*9100*/  FADD.FTZ R186, R186, R183 ;  /* 0x000000b7baba7221 */ /* 0x000fe40000010000 */
[C---:B------:R-:W-:Y:S01]  /*9110*/  HMMA.16816.F32.BF16 R160, R20.reuse, R28, R8 ;  /* 0x0000001c14a0723c */ /* 0x040fe20000041808 */
[----:B------:R-:W2:Y:S02]  /*9120*/  LDSM.16.MT88.4 R8, [R224+0x13800] ;  /* 0x01380000e008783b */ /* 0x000ea40000004200 */
[----:B------:R-:W-:Y:S01]  /*9130*/  FADD.FTZ R251, R185, R184 ;  /* 0x000000b8b9fb7221 */ /* 0x000fe20000010000 */
[----:B------:R-:W-:Y:S02]  /*9140*/  FADD.FTZ R249, R187, R186 ;  /* 0x000000babbf97221 */ /* 0x000fe40000010000 */
[C---:B------:R-:W-:Y:S03]  /*9150*/  HMMA.16816.F32.BF16 R36, R20.reuse, R30, R36 ;  /* 0x0000001e1424723c */ /* 0x040fe60000041824 */
[----:B------:R-:W4:Y:S03]  /*9160*/  LDSM.16.MT88.4 R28, [R228+0x15800] ;  /* 0x01580000e41c783b */ /* 0x000f260000004200 */
        /* <DEDUP_REMOVED lines=24> */
[C---:B---3--:R-:W-:Y:S06]  /*92f0*/  HMMA.16816.F32.BF16 R112, R20.reuse, R152, R112 ;  /* 0x000000981470723c */ /* 0x048fec0000041870 */
[C---:B------:R-:W-:Y:S06]  /*9300*/  HMMA.16816.F32.BF16 R116, R20.reuse, R154, R116 ;  /* 0x0000009a1474723c */ /* 0x040fec0000041874 */
[C---:B------:R-:W-:Y:S06]  /*9310*/  HMMA.16816.F32.BF16 R120, R20.reuse, R32, R120 ;  /* 0x000000201478723c */ /* 0x040fec0000041878 */
[C---:B------:R-:W-:Y:S06]  /*9320*/  HMMA.16816.F32.BF16 R124, R20.reuse, R34, R124 ;  /* 0x00000022147c723c */ /* 0x040fec000004187c */
[C---:B-1----:R-:W-:Y:S06]  /*9330*/  HMMA.16816.F32.BF16 R128, R20.reuse, R156, R128 ;  /* 0x0000009c1480723c */ /* 0x042fec0000041880 */
[C---:B------:R-:W-:Y:S06]  /*9340*/  HMMA.16816.F32.BF16 R132, R20.reuse, R158, R132 ;  /* 0x0000009e1484723c */ /* 0x040fec0000041884 */
[C---:B-----5:R-:W-:Y:S06]  /*9350*/  HMMA.16816.F32.BF16 R156, R20.reuse, R24, R12 ;  /* 0x00000018149c723c */ /* 0x060fec000004180c */
[C---:B------:R-:W-:Y:S06]  /*9360*/  HMMA.16816.F32.BF16 R136, R20.reuse, R26, R136 ;  /* 0x0000001a1488723c */ /* 0x040fec0000041888 */
[C---:B--2---:R-:W-:Y:S06]  /*9370*/  HMMA.16816.F32.BF16 R140, R20.reuse, R8, R140 ;  /* 0x00000008148c723c */ /* 0x044fec000004188c */
[C---:B------:R-:W-:Y:S06]  /*9380*/  HMMA.16816.F32.BF16 R144, R20.reuse, R10, R144 ;  /* 0x0000000a1490723c */ /* 0x040fec0000041890 */
[C---:B----4-:R-:W-:Y:S06]  /*9390*/  HMMA.16816.F32.BF16 R152, R20.reuse, R28, R16 ;  /* 0x0000001c1498723c */ /* 0x050fec0000041810 */
[----:B------:R-:W-:Y:S01]  /*93a0*/  HMMA.16816.F32.BF16 R148, R20, R30, R148 ;  /* 0x0000001e1494723c */ /* 0x000fe20000041894 */
[----:B------:R-:W-:Y:S11]  /*93b0*/  @!UPT UIADD3 URZ, URZ, URZ, URZ ;  /* 0x0000003f3f3ff290 */ /* 0x000ff6000fffe03f */
[----:B------:R-:W-:Y:S01]  /*93c0*/  @!UPT UIADD3 URZ, URZ, URZ, URZ ;  /* 0x0000003f3f3ff290 */ /* 0x000fe2000fffe03f */
[----:B------:R-:W-:Y:S11]  /*93d0*/  @P1 BRA `(.L_x_5220) ;  /* 0xffffffc800081947 */ /* 0x000ff6000383ffff */
.L_x_5216:
[----:B------:R-:W1:Y:S01]  /*93e0*/  SHFL.BFLY PT, R2, R251, 0x2, 0x1f ;  /* 0x0c401f00fb027f89 */ /* 0x000e6200000e0000 */
[----:B------:R-:W-:Y:S01]  /*93f0*/  MOV R11, 0x3f800000 ;  /* 0x3f800000000b7802 */ /* 0x000fe20000000f00 */
[----:B------:R-:W2:Y:S01]  /*9400*/  S2UR UR6, SR_CgaCtaId ;  /* 0x00000000000679c3 */ /* 0x000ea20000008800 */
[----:B------:R-:W-:Y:S01]  /*9410*/  UMOV UR4, 0x400 ;  /* 0x0000040000047882 */ /* 0x000fe20000000000 */
[----:B------:R-:W3:Y:S01]  /*9420*/  SHFL.BFLY PT, R4, R249, 0x2, 0x1f ;  /* 0x0c401f00f9047f89 */ /* 0x000ee200000e0000 */
[----:B------:R-:W-:Y:S01]  /*9430*/  BSSY B0, `(.L_x_5221) ;  /* 0x000012f000007945 */ /* 0x000fe20003800000 */
[----:B------:R-:W4:Y:S04]  /*9440*/  S2R R6, SR_TID.X ;  /* 0x0000000000067919 */ /* 0x000f280000002100 */
[----:B------:R-:W5:Y:S01]  /*9450*/  LDC R19, c[0x0][0x270] ;  /* 0x00009c00ff137b82 */ /* 0x000f620000000800 */
[----:B------:R-:W4:Y:S01]  /*9460*/  S2R R0, SR_TID.X ;  /* 0x0000000000007919 */ /* 0x000f220000002100 */
[----:B------:R-:W5:Y:S06]  /*9470*/  S2R R18, SR_CTAID.Y ;  /* 0x0000000000127919 */ /* 0x000f6c0000002600 */
[----:B------:R-:W4:Y:S01]  /*9480*/  S2UR UR5, SR_CTAID.X ;  /* 0x00000000000579c3 */ /* 0x000f220000002500 */
[----:B-1----:R-:W-:Y:S01]  /*9490*/  FADD.FTZ R2, R2, R251 ;  /* 0x000000fb02027221 */ /* 0x002fe20000010000 */
[----:B--2---:R-:W-:-:S06]  /*94a0*/  ULEA UR6, UR6, UR4, 0x18 ;  /* 0x0000000406067291 */ /* 0x004fcc000f8ec03f */
[----:B------:R-:W1:Y:S01]  /*94b0*/  S2UR UR4, SR_CTAID.Z ;  /* 0x00000000000479c3 */ /* 0x000e620000002700 */
[----:B---3--:R-:W-:Y:S01]  /*94c0*/  FADD.FTZ R17, R4, R249 ;  /* 0x000000f904117221 */ /* 0x008fe20000010000 */
[----:B------:R-:W2:Y:S04]  /*94d0*/  SHFL.BFLY PT, R5, R2, 0x1, 0x1f ;  /* 0x0c201f0002057f89 */ /* 0x000ea800000e0000 */
[----:B------:R-:W3:Y:S01]  /*94e0*/  SHFL.BFLY PT, R4, R17, 0x1, 0x1f ;  /* 0x0c201f0011047f89 */ /* 0x000ee200000e0000 */
[----:B----4-:R-:W-:Y:S01]  /*94f0*/  SHF.R.S32.HI R9, RZ, 0x1f, R6 ;  /* 0x0000001fff097819 */ /* 0x010fe20000011406 */
[----:B------:R-:W-:-:S03]  /*9500*/  USHF.L.U32 UR5, UR5, 0x6, URZ ;  /* 0x0000000605057899 */ /* 0x000fc6000800063f */
[CC--:B------:R-:W-:Y:S02]  /*9510*/  LEA.HI R15, R9.reuse, R6.reuse, RZ, 0x2 ;  /* 0x00000006090f7211 */ /* 0x0c0fe400078f10ff */
[----:B------:R-:W-:Y:S02]  /*9520*/  LEA.HI R10, R9, R6, RZ, 0x5 ;  /* 0x00000006090a7211 */ /* 0x000fe400078f28ff */
[----:B------:R-:W-:Y:S02]  /*9530*/  MOV R9, 0x3f800000 ;  /* 0x3f80000000097802 */ /* 0x000fe40000000f00 */
[----:B------:R-:W-:Y:S02]  /*9540*/  SHF.R.S32.HI R13, RZ, 0x1f, R0 ;  /* 0x0000001fff0d7819 */ /* 0x000fe40000011400 */
[----:B------:R-:W-:Y:S01]  /*9550*/  SHF.R.S32.HI R12, RZ, 0x2, R15 ;  /* 0x00000002ff0c7819 */ /* 0x000fe2000001140f */
[----:B--2---:R-:W-:Y:S01]  /*9560*/  FADD.FTZ R5, R2, R5 ;  /* 0x0000000502057221 */ /* 0x004fe20000010000 */
[----:B------:R-:W-:-:S02]  /*9570*/  SHF.R.S32.HI R7, RZ, 0x1f, R15 ;  /* 0x0000001fff077819 */ /* 0x000fc4000001140f */
[----:B------:R-:W-:Y:S01]  /*9580*/  LEA.HI R2, R13, R0, RZ, 0x4 ;  /* 0x000000000d027211 */ /* 0x000fe200078f20ff */
[----:B---3--:R-:W-:Y:S01]  /*9590*/  FADD.FTZ R4, R17, R4 ;  /* 0x0000000411047221 */ /* 0x008fe20000010000 */
[----:B------:R-:W-:Y:S01]  /*95a0*/  BAR.SYNC.DEFER_BLOCKING 0x0 ;  /* 0x0000000000007b1d */ /* 0x000fe20000010000 */
[----:B------:R-:W-:Y:S02]  /*95b0*/  FSETP.NE.FTZ.AND P4, PT, R5, RZ, PT ;  /* 0x000000ff0500720b */ /* 0x000fe40003f95000 */
[----:B------:R-:W-:Y:S02]  /*95c0*/  LOP3.LUT R17, R10, 0xffffffe0, RZ, 0xc0, !PT ;  /* 0xffffffe00a117812 */ /* 0x000fe400078ec0ff */
[----:B------:R-:W-:Y:S02]  /*95d0*/  FSETP.NE.FTZ.AND P3, PT, R4, RZ, PT ;  /* 0x000000ff0400720b */ /* 0x000fe40003f75000 */
[----:B------:R-:W-:Y:S02]  /*95e0*/  LEA.HI R7, R7, R12, RZ, 0x3 ;  /* 0x0000000c07077211 */ /* 0x000fe400078f18ff */
[----:B------:R-:W-:-:S02]  /*95f0*/  LOP3.LUT R13, R2, 0xfffffff0, RZ, 0xc0, !PT ;  /* 0xfffffff0020d7812 */ /* 0x000fc400078ec0ff */
[----:B------:R-:W-:Y:S02]  /*9600*/  LOP3.LUT R15, R15, 0x1ffffffc, RZ, 0xc0, !PT ;  /* 0x1ffffffc0f0f7812 */ /* 0x000fe400078ec0ff */
[----:B------:R-:W-:Y:S01]  /*9610*/  IADD3 R8, -R17, R6, RZ ;  /* 0x0000000611087210 */ /* 0x000fe20007ffe1ff */
[----:B------:R-:W2:Y:S01]  /*9620*/  @P4 MUFU.RCP R11, R5 ;  /* 0x00000005000b4308 */ /* 0x000ea20000001000 */
[----:B------:R-:W-:Y:S01]  /*9630*/  LOP3.LUT R7, R7, 0xfffffff8, RZ, 0xc0, !PT ;  /* 0xfffffff807077812 */ /* 0x000fe200078ec0ff */
[----:B------:R-:W5:Y:S01]  /*9640*/  LDC.64 R16, c[0x0][0x2c0] ;  /* 0x0000b000ff107b82 */ /* 0x000f620000000a00 */
[----:B------:R-:W-:Y:S02]  /*9650*/  IADD3 R0, -R13, R0, RZ ;  /* 0x000000000d007210 */ /* 0x000fe40007ffe1ff */
[----:B------:R-:W-:Y:S02]  /*9660*/  IADD3 R6, -R15, R6, RZ ;  /* 0x000000060f067210 */ /* 0x000fe40007ffe1ff */
[----:B------:R-:W-:Y:S01]  /*9670*/  SHF.R.S32.HI R13, RZ, 0x1f, R8 ;  /* 0x0000001fff0d7819 */ /* 0x000fe20000011408 */
[----:B------:R-:W3:Y:S01]  /*9680*/  @P3 MUFU.RCP R9, R4 ;  /* 0x0000000400093308 */ /* 0x000ee20000001000 */
[----:B------:R-:W-:Y:S01]  /*9690*/  IADD3 R7, R12, -R7, RZ ;  /* 0x800000070c077210 */ /* 0x000fe20007ffe0ff */
[----:B------:R-:W4:Y:S01]  /*96a0*/  @P4 LDC R21, c[0x0][0x2e8] ;  /* 0x0000ba00ff154b82 */ /* 0x000f220000000800 */
[----:B------:R-:W-:-:S02]  /*96b0*/  LOP3.LUT P5, RZ, R8, 0x3, RZ, 0xc0, !PT ;  /* 0x0000000308ff7812 */ /* 0x000fc400078ac0ff */
[----:B------:R-:W-:Y:S02]  /*96c0*/  SHF.R.S32.HI R2, RZ, 0x4, R2 ;  /* 0x00000004ff027819 */ /* 0x000fe40000011402 */
[----:B------:R-:W-:Y:S01]  /*96d0*/  LEA.HI R13, R13, R8, RZ, 0x2 ;  /* 0x000000080d0d7211 */ /* 0x000fe200078f10ff */
[----:B------:R-:W1:Y:S01]  /*96e0*/  @P4 MUFU.LG2 R5, R5 ;  /* 0x0000000500054308 */ /* 0x000e620000000c00 */
[C---:B--2---:R-:W-:Y:S01]  /*96f0*/  FMUL.FTZ R160, R11.reuse, R160 ;  /* 0x000000a00ba07220 */ /* 0x044fe20000410000 */
        /* <DEDUP_REMOVED lines=63> */
[----:B------:R-:W-:Y:S01]  /*9af0*/  SHF.R.S32.HI R11, RZ, 0x5, R10 ;  /* 0x00000005ff0b7819 */ /* 0x000fe2000001140a */
[C---:B---3--:R-:W-:Y:S01]  /*9b00*/  FMUL.FTZ R163, R9.reuse, R163 ;  /* 0x000000a309a37220 */ /* 0x048fe20000410000 */
[C---:B------:R-:W-:Y:S01]  /*9b10*/  FMUL.FTZ R162, R9.reuse, R162 ;  /* 0x000000a209a27220 */ /* 0x040fe20000410000 */
[C---:B------:R-:W-:Y:S01]  /*9b20*/  FMUL.FTZ R39, R9.reuse, R39 ;  /* 0x0000002709277220 */ /* 0x040fe20000410000 */
[----:B------:R-:W-:Y:S01]  /*9b30*/  SHF.R.S32.HI R10, RZ, 0x1f, R11 ;  /* 0x0000001fff0a7819 */ /* 0x000fe2000001140b */
[----:B------:R-:W-:Y:S01]  /*9b40*/  FMUL.FTZ R38, R9, R38 ;  /* 0x0000002609267220 */ /* 0x000fe20000410000 */
[----:B------:R-:W-:Y:S01]  /*9b50*/  LEA R6, R11, R6, 0x9 ;  /* 0x000000060b067211 */ /* 0x000fe200078e48ff */
        /* <DEDUP_REMOVED lines=8> */
[C---:B------:R-:W-:Y:S01]  /*9be0*/  FMUL.FTZ R55, R9.reuse, R55 ;  /* 0x0000003709377220 */ /* 0x040fe20000410000 */
[----:B------:R-:W-:Y:S01]  /*9bf0*/  IADD3 R10, -R10, R11, RZ ;  /* 0x0000000b0a0a7210 */ /* 0x000fe20007ffe1ff */
        /* <DEDUP_REMOVED lines=53> */
[C---:B------:R-:W-:Y:S01]  /*9f50*/  R2P PR, R7.reuse, 0x6 ;  /* 0x0000000607007804 */ /* 0x040fe20000000000 */
[----:B------:R-:W2:Y:S01]  /*9f60*/  @P3 LDC R20, c[0x0][0x2e8] ;  /* 0x0000ba00ff143b82 */ /* 0x000ea20000000800 */
[C---:B------:R-:W-:Y:S01]  /*9f70*/  LOP3.LUT R8, R7.reuse, 0x1, RZ, 0xc0, !PT ;  /* 0x0000000107087812 */ /* 0x040fe200078ec0ff */
[----:B------:R-:W3:Y:S01]  /*9f80*/  @P3 MUFU.LG2 R4, R4 ;  /* 0x0000000400043308 */ /* 0x000ee20000000c00 */
[----:B------:R-:W-:Y:S01]  /*9f90*/  SHF.L.U32 R11, R7, 0x6, RZ ;  /* 0x00000006070b7819 */ /* 0x000fe200000006ff */
[----:B-----5:R-:W-:Y:S01]  /*9fa0*/  IMAD R16, R18, R16, R239 ;  /* 0x0000001012107224 */ /* 0x020fe200078e02ef */
[----:B------:R-:W-:Y:S01]  /*9fb0*/  SHF.L.U32 R7, R2, 0x6, RZ ;  /* 0x0000000602077819 */ /* 0x000fe200000006ff */
[----:B-1----:R-:W-:Y:S01]  /*9fc0*/  @P4 FMUL.FTZ R5, R5, 0.69314718246459960938 ;  /* 0x3f31721805054820 */ /* 0x002fe20000410000 */
[----:B------:R-:W-:-:S02]  /*9fd0*/  LEA.HI R9, R0, R0, RZ, 0x1 ;  /* 0x0000000000097211 */ /* 0x000fc400078f08ff */
[----:B------:R-:W-:Y:S02]  /*9fe0*/  ISETP.NE.U32.AND P0, PT, R8, 0x1, PT ;  /* 0x000000010800780c */ /* 0x000fe40003f05070 */
[----:B------:R-:W-:Y:S02]  /*9ff0*/  LOP3.LUT R7, R7, 0x1c0, RZ, 0xc0, !PT ;  /* 0x000001c007077812 */ /* 0x000fe400078ec0ff */
[----:B------:R-:W-:Y:S02]  /*a000*/  SHF.L.U32 R8, R9, 0x2, RZ ;  /* 0x0000000209087819 */ /* 0x000fe400000006ff */
[----:B------:R-:W-:Y:S02]  /*a010*/  LOP3.LUT R11, R11, 0x1c0, RZ, 0xc0, !PT ;  /* 0x000001c00b0b7812 */ /* 0x000fe400078ec0ff */
[----:B------:R-:W-:Y:S02]  /*a020*/  LOP3.LUT R8, R7, 0x38, R8, 0xf8, !PT ;  /* 0x0000003807087812 */ /* 0x000fe400078ef808 */
[----:B------:R-:W-:Y:S01]  /*a030*/  LEA.HI R11, R11, R11, RZ, 0x1d ;  /* 0x0000000b0b0b7211 */ /* 0x000fe200078fe8ff */
[----:B---3--:R-:W-:Y:S01]  /*a040*/  @P3 FMUL.FTZ R4, R4, 0.69314718246459960938 ;  /* 0x3f31721804043820 */ /* 0x008fe20000410000 */
[----:B------:R-:W-:-:S02]  /*a050*/  SHF.R.U32.HI R7, RZ, 0x3, R7 ;  /* 0x00000003ff077819 */ /* 0x000fc40000011607 */
[----:B------:R-:W-:Y:S02]  /*a060*/  LOP3.LUT R9, R9, 0xffffffe, RZ, 0xc0, !PT ;  /* 0x0ffffffe09097812 */ /* 0x000fe400078ec0ff */
[----:B------:R-:W-:Y:S02]  /*a070*/  LEA R6, R6, R11, 0x1 ;  /* 0x0000000b06067211 */ /* 0x000fe400078e08ff */
[----:B------:R-:W-:Y:S02]  /*a080*/  LOP3.LUT R7, R8, R7, RZ, 0x3c, !PT ;  /* 0x0000000708077212 */ /* 0x000fe400078e3cff */
[----:B------:R-:W-:Y:S02]  /*a090*/  IADD3 R8, R0, -R9, RZ ;  /* 0x8000000900087210 */ /* 0x000fe40007ffe0ff */
[----:B------:R-:W-:Y:S02]  /*a0a0*/  LEA R6, R6, UR6, 0x2 ;  /* 0x0000000606067c11 */ /* 0x000fe4000f8e10ff */
[----:B------:R-:W-:-:S02]  /*a0b0*/  MOV R9, 0x40 ;  /* 0x0000004000097802 */ /* 0x000fc40000000f00 */
[----:B------:R-:W-:Y:S01]  /*a0c0*/  SHF.R.S32.HI R13, RZ, 0x2, R13 ;  /* 0x00000002ff0d7819 */ /* 0x000fe2000001140d */
[----:B------:R-:W-:Y:S01]  /*a0d0*/  STS.64 [R6], R160 ;  /* 0x000000a006007388 */ /* 0x000fe20000000a00 */
[----:B------:R-:W-:Y:S02]  /*a0e0*/  LEA R7, R8, R7, 0x2 ;  /* 0x0000000708077211 */ /* 0x000fe400078e10ff */
[----:B------:R-:W-:Y:S01]  /*a0f0*/  MOV R8, 0x80 ;  /* 0x0000008000087802 */ /* 0x000fe20000000f00 */
[----:B------:R-:W-:Y:S01]  /*a100*/  STS.64 [R6+0x800], R162 ;  /* 0x000800a206007388 */ /* 0x000fe20000000a00 */
[----:B------:R-:W-:Y:S02]  /*a110*/  IADD3 R11, R6, -0x20, RZ ;  /* 0xffffffe0060b7810 */ /* 0x000fe40007ffe0ff */
[----:B------:R-:W-:Y:S02]  /*a120*/  SEL R9, R9, 0xffffffc0, !P1 ;  /* 0xffffffc009097807 */ /* 0x000fe40004800000 */
[----:B------:R-:W-:-:S02]  /*a130*/  LEA R10, R10, R13, 0x4 ;  /* 0x0000000d0a0a7211 */ /* 0x000fc400078e20ff */
[----:B------:R-:W-:Y:S02]  /*a140*/  @P0 IADD3 R11, R6, 0x20, RZ ;  /* 0x00000020060b0810 */ /* 0x000fe40007ffe0ff */
[----:B------:R-:W-:Y:S02]  /*a150*/  SEL R13, R8, 0xffffff80, !P2 ;  /* 0xffffff80080d7807 */ /* 0x000fe40005000000 */
[C---:B------:R-:W-:Y:S01]  /*a160*/  IADD3 R12, R6.reuse, R9, RZ ;  /* 0x00000009060c7210 */ /* 0x040fe20007ffe0ff */
[----:B------:R-:W-:Y:S01]  /*a170*/  STS.64 [R11], R36 ;  /* 0x000000240b007388 */ /* 0x000fe20000000a00 */
[----:B------:R-:W-:Y:S02]  /*a180*/  IADD3 R8, R9, R11, RZ ;  /* 0x0000000b09087210 */ /* 0x000fe40007ffe0ff */
[----:B------:R-:W-:Y:S01]  /*a190*/  IADD3 R9, R6, R13, RZ ;  /* 0x0000000d06097210 */ /* 0x000fe20007ffe0ff */
[----:B------:R-:W-:Y:S01]  /*a1a0*/  STS.64 [R11+0x800], R38 ;  /* 0x000800260b007388 */ /* 0x000fe20000000a00 */
[----:B------:R-:W-:-:S02]  /*a1b0*/  IADD3 R14, R13, R11, RZ ;  /* 0x0000000b0d0e7210 */ /* 0x000fc40007ffe0ff */
[-C--:B------:R-:W-:Y:S01]  /*a1c0*/  IADD3 R15, R12, R13.reuse, RZ ;  /* 0x0000000d0c0f7210 */ /* 0x080fe20007ffe0ff */
[----:B------:R-:W-:Y:S01]  /*a1d0*/  STS.64 [R12], R40 ;  /* 0x000000280c007388 */ /* 0x000fe20000000a00 */
[----:B------:R-:W-:Y:S02]  /*a1e0*/  IADD3 R13, R8, R13, RZ ;  /* 0x0000000d080d7210 */ /* 0x000fe40007ffe0ff */
[----:B------:R-:W-:Y:S01]  /*a1f0*/  SHF.L.U32 R18, R0, 0x2, RZ ;  /* 0x0000000200127819 */ /* 0x000fe200000006ff */
[----:B------:R-:W-:Y:S01]  /*a200*/  STS.64 [R12+0x800], R42 ;  /* 0x0008002a0c007388 */ /* 0x000fe20000000a00 */
[----:B------:R-:W-:-:S03]  /*a210*/  LEA R0, R7, UR6, 0x2 ;  /* 0x0000000607007c11 */ /* 0x000fc6000f8e10ff */
        /* <DEDUP_REMOVED lines=50> */
[----:B-1----:R-:W-:-:S03]  /*a540*/  IADD3 R6, -R239, RZ, RZ ;  /* 0x000000ffef067210 */ /* 0x002fc60007ffe1ff */
[----:B------:R1:W-:Y:S02]  /*a550*/  STS.64 [R9+0xc000], R140 ;  /* 0x00c0008c09007388 */ /* 0x0003e40000000a00 */
[----:B------:R-:W-:Y:S02]  /*a560*/  IMAD R6, R19, R6, UR4 ;  /* 0x0000000413067e24 */ /* 0x000fe4000f8e0206 */
[----:B------:R1:W-:Y:S02]  /*a570*/  STS.64 [R9+0xc800], R142 ;  /* 0x00c8008e09007388 */ /* 0x0003e40000000a00 */
[----:B------:R-:W-:Y:S02]  /*a580*/  IMAD R16, R16, R19, R6 ;  /* 0x0000001310107224 */ /* 0x000fe400078e0206 */
[----:B------:R1:W-:Y:S01]  /*a590*/  STS.64 [R14+0xc000], R144 ;  /* 0x00c000900e007388 */ /* 0x0003e20000000a00 */
[----:B------:R-:W-:Y:S01]  /*a5a0*/  MOV R6, 0xff800000 ;  /* 0xff80000000067802 */ /* 0x000fe20000000f00 */
[----:B----4-:R-:W-:Y:S01]  /*a5b0*/  @P4 FFMA.FTZ R6, R164, R21, R5 ;  /* 0x00000015a4064223 */ /* 0x010fe20000010005 */
[----:B------:R-:W-:Y:S01]  /*a5c0*/  IMAD R17, R16, R17, UR5 ;  /* 0x0000000510117e24 */ /* 0x000fe2000f8e0211 */
[----:B------:R1:W-:Y:S01]  /*a5d0*/  STS.64 [R14+0xc800], R146 ;  /* 0x00c800920e007388 */ /* 0x0003e20000000a00 */
[----:B------:R-:W-:-:S03]  /*a5e0*/  SHF.R.S32.HI R19, RZ, 0x1f, R18 ;  /* 0x0000001fff137819 */ /* 0x000fc60000011412 */
[----:B------:R1:W-:Y:S04]  /*a5f0*/  STS.64 [R15+0xc000], R152 ;  /* 0x00c000980f007388 */ /* 0x0003e80000000a00 */
[----:B------:R1:W-:Y:S01]  /*a600*/  STS.64 [R15+0xc800], R154 ;  /* 0x00c8009a0f007388 */ /* 0x0003e20000000a00 */
[----:B---3--:R-:W-:Y:S01]  /*a610*/  MOV R8, 0xff800000 ;  /* 0xff80000000087802 */ /* 0x008fe20000000f00 */
[----:B--2---:R-:W-:Y:S02]  /*a620*/  @P3 FFMA.FTZ R8, R3, R20, R4 ;  /* 0x0000001403083223 */ /* 0x004fe40000010004 */
[----:B------:R1:W-:Y:S04]  /*a630*/  STS.64 [R13+0xc000], R148 ;  /* 0x00c000940d007388 */ /* 0x0003e80000000a00 */
[----:B------:R1:W-:Y:S01]  /*a640*/  STS.64 [R13+0xc800], R150 ;  /* 0x00c800960d007388 */ /* 0x0003e20000000a00 */
[----:B------:R-:W-:Y:S06]  /*a650*/  BAR.SYNC.DEFER_BLOCKING 0x0 ;  /* 0x0000000000007b1d */ /* 0x000fec0000010000 */
[----:B------:R-:W-:Y:S05]  /*a660*/  @P5 BRA `(.L_x_5222) ;  /* 0x00000000002c5947 */ /* 0x000fea0003800000 */
[C---:B------:R-:W-:Y:S01]  /*a670*/  VIADD R12, R10.reuse, 0x8 ;  /* 0x000000080a0c7836 */ /* 0x040fe20000000000 */
[----:B------:R-:W-:Y:S01]  /*a680*/  SHF.R.S32.HI R4, RZ, 0x1f, R10 ;  /* 0x0000001fff047819 */ /* 0x000fe2000001140a */
[----:B------:R-:W-:Y:S01]  /*a690*/  ULDC.64 UR4, c[0x0][0x2b8] ;  /* 0x0000ae0000047ab9 */ /* 0x000fe20000000a00 */
[C---:B------:R-:W-:Y:S02]  /*a6a0*/  IADD3 R3, P0, R17.reuse, R10, RZ ;  /* 0x0000000a11037210 */ /* 0x040fe40007f1e0ff */
[-C--:B------:R-:W-:Y:S02]  /*a6b0*/  ISETP.GE.AND P2, PT, R10, R235.reuse, PT ;  /* 0x000000eb0a00720c */ /* 0x080fe40003f46270 */
[----:B------:R-:W-:Y:S02]  /*a6c0*/  ISETP.GE.AND P1, PT, R12, R235, PT ;  /* 0x000000eb0c00720c */ /* 0x000fe40003f26270 */
[----:B------:R-:W-:Y:S02]  /*a6d0*/  LEA.HI.X.SX32 R4, R17, R4, 0x1, P0 ;  /* 0x0000000411047211 */ /* 0x000fe400000f0eff */
[----:B------:R-:W-:-:S04]  /*a6e0*/  LEA R10, P0, R3, UR4, 0x2 ;  /* 0x00000004030a7c11 */ /* 0x000fc8000f8010ff */
[----:B------:R-:W-:-:S05]  /*a6f0*/  LEA.HI.X R11, R3, UR5, R4, 0x2, P0 ;  /* 0x00000005030b7c11 */ /* 0x000fca00080f1404 */
[----:B------:R2:W-:Y:S04]  /*a700*/  @!P2 STG.E desc[UR12][R10.64], R6 ;  /* 0x000000060a00a986 */ /* 0x0005e8000c10190c */
[----:B------:R2:W-:Y:S02]  /*a710*/  @!P1 STG.E desc[UR12][R10.64+0x20], R8 ;  /* 0x000020080a009986 */ /* 0x0005e4000c10190c */
.L_x_5222:
[----:B------:R-:W-:Y:S05]  /*a720*/  BSYNC B0 ;  /* 0x0000000000007941 */ /* 0x000fea0003800000 */
.L_x_5221:
[----:B------:R-:W-:Y:S01]  /*a730*/  ULDC UR4, c[0x0][0x2dc] ;  /* 0x0000b70000047ab9 */ /* 0x000fe20000000800 */
[C---:B------:R-:W-:Y:S01]  /*a740*/  IMAD.WIDE R18, R2.reuse, 0x100, R18 ;  /* 0x0000010002127825 */ /* 0x040fe200078e0212 */
[----:B------:R-:W3:Y:S03]  /*a750*/  LDS.128 R128, [R0] ;  /* 0x0000000000807984 */ /* 0x000ee60000000c00 */
[----:B------:R-:W-:Y:S01]  /*a760*/  IMAD R3, R17, UR4, RZ ;  /* 0x0000000411037c24 */ /* 0x000fe2000f8e02ff */
[----:B------:R-:W4:Y:S01]  /*a770*/  LDS.128 R96, [R0+0x4000] ;  /* 0x0040000000607984 */ /* 0x000f220000000c00 */
[C---:B--2---:R-:W-:Y:S01]  /*a780*/  VIADD R8, R2.reuse, 0x8 ;  /* 0x0000000802087836 */ /* 0x044fe20000000000 */
[----:B------:R-:W-:Y:S01]  /*a790*/  ULDC.64 UR4, c[0x0][0x288] ;  /* 0x0000a20000047ab9 */ /* 0x000fe20000000a00 */
[C---:B------:R-:W-:Y:S01]  /*a7a0*/  VIADD R4, R2.reuse, 0x10 ;  /* 0x0000001002047836 */ /* 0x040fe20000000000 */
[----:B------:R-:W2:Y:S01]  /*a7b0*/  LDS.128 R64, [R0+0x8000] ;  /* 0x0080000000407984 */ /* 0x000ea20000000c00 */
[C---:B------:R-:W-:Y:S01]  /*a7c0*/  IADD3 R6, P0, R3.reuse, R18, RZ ;  /* 0x0000001203067210 */ /* 0x040fe20007f1e0ff */
[----:B------:R-:W-:Y:S01]  /*a7d0*/  VIADD R38, R2, 0x18 ;  /* 0x0000001802267836 */ /* 0x000fe20000000000 */
[----:B------:R-:W-:Y:S01]  /*a7e0*/  ISETP.GE.AND P6, PT, R8, R235, PT ;  /* 0x000000eb0800720c */ /* 0x000fe20003fc6270 */
[----:B------:R-:W5:Y:S01]  /*a7f0*/  LDS.128 R32, [R0+0xc000] ;  /* 0x00c0000000207984 */ /* 0x000f620000000c00 */
[----:B------:R-:W-:Y:S01]  /*a800*/  LEA.HI.X.SX32 R3, R3, R19, 0x1, P0 ;  /* 0x0000001303037211 */ /* 0x000fe200000f0eff */
[----:B------:R-:W-:Y:S01]  /*a810*/  VIADD R36, R2, 0x20 ;  /* 0x0000002002247836 */ /* 0x000fe20000000000 */
[----:B------:R-:W-:Y:S01]  /*a820*/  LEA R132, P0, R6, UR4, 0x2 ;  /* 0x0000000406847c11 */ /* 0x000fe2000f8010ff */
[----:B------:R-:W5:Y:S01]  /*a830*/  LDS.128 R124, [R0+0x800] ;  /* 0x00080000007c7984 */ /* 0x000f620000000c00 */
[-C--:B------:R-:W-:Y:S01]  /*a840*/  ISETP.GE.AND P5, PT, R4, R235.reuse, PT ;  /* 0x000000eb0400720c */ /* 0x080fe20003fa6270 */
[----:B------:R-:W-:Y:S01]  /*a850*/  VIADD R4, R2, 0x30 ;  /* 0x0000003002047836 */ /* 0x000fe20000000000 */
[----:B------:R-:W-:Y:S01]  /*a860*/  LEA.HI.X R133, R6, UR5, R3, 0x2, P0 ;  /* 0x0000000506857c11 */ /* 0x000fe200080f1403 */
[----:B------:R-:W5:Y:S01]  /*a870*/  LDS.128 R120, [R0+0x1000] ;  /* 0x0010000000787984 */ /* 0x000f620000000c00 */
[----:B------:R-:W-:Y:S01]  /*a880*/  VIADD R6, R2, 0x28 ;  /* 0x0000002802067836 */ /* 0x000fe20000000000 */
[----:B------:R-:W-:-:S02]  /*a890*/  ISETP.GE.AND P4, PT, R38, R235, PT ;  /* 0x000000eb2600720c */ /* 0x000fc40003f86270 */
[----:B------:R-:W5:Y:S01]  /*a8a0*/  LDS.128 R116, [R0+0x1800] ;  /* 0x0018000000747984 */ /* 0x000f620000000c00 */
[-C--:B------:R-:W-:Y:S02]  /*a8b0*/  ISETP.GE.AND P3, PT, R36, R235.reuse, PT ;  /* 0x000000eb2400720c */ /* 0x080fe40003f66270 */
[-C--:B------:R-:W-:Y:S01]  /*a8c0*/  ISETP.GE.AND P2, PT, R6, R235.reuse, PT ;  /* 0x000000eb0600720c */ /* 0x080fe20003f46270 */
[----:B------:R-:W5:Y:S01]  /*a8d0*/  LDS.128 R112, [R0+0x2000] ;  /* 0x0020000000707984 */ /* 0x000f620000000c00 */
[-C--:B------:R-:W-:Y:S02]  /*a8e0*/  ISETP.GE.AND P1, PT, R4, R235.reuse, PT ;  /* 0x000000eb0400720c */ /* 0x080fe40003f26270 */
[C---:B------:R-:W-:Y:S01]  /*a8f0*/  ISETP.GE.AND P0, PT, R2.reuse, R235, PT ;  /* 0x000000eb0200720c */ /* 0x040fe20003f06270 */
[----:B------:R-:W5:Y:S01]  /*a900*/  LDS.128 R108, [R0+0x2800] ;  /* 0x00280000006c7984 */ /* 0x000f620000000c00 */
[----:B------:R-:W-:-:S03]  /*a910*/  VIADD R2, R2, 0x38 ;  /* 0x0000003802027836 */ /* 0x000fc60000000000 */
[----:B------:R-:W5:Y:S04]  /*a920*/  LDS.128 R104, [R0+0x3000] ;  /* 0x0030000000687984 */ /* 0x000f680000000c00 */
        /* <DEDUP_REMOVED lines=16> */
[----:B-1----:R-:W1:Y:S04]  /*aa30*/  LDS.128 R12, [R0+0xe800] ;  /* 0x00e80000000c7984 */ /* 0x002e680000000c00 */
[----:B------:R-:W1:Y:S04]  /*aa40*/  LDS.128 R8, [R0+0xf000] ;  /* 0x00f0000000087984 */ /* 0x000e680000000c00 */
[----:B------:R1:W1:Y:S04]  /*aa50*/  LDS.128 R100, [R0+0x3800] ;  /* 0x0038000000647984 */ /* 0x0002680000000c00 */
[----:B------:R1:W1:Y:S04]  /*aa60*/  LDS.128 R68, [R0+0x7800] ;  /* 0x0078000000447984 */ /* 0x0002680000000c00 */
[----:B------:R1:W1:Y:S04]  /*aa70*/  LDS.128 R36, [R0+0xb800] ;  /* 0x00b8000000247984 */ /* 0x0002680000000c00 */
[----:B------:R1:W1:Y:S04]  /*aa80*/  LDS.128 R4, [R0+0xf800] ;  /* 0x00f8000000047984 */ /* 0x0002680000000c00 */
[----:B---3--:R3:W-:Y:S04]  /*aa90*/  @!P0 STG.E.64 desc[UR12][R132.64], R128 ;  /* 0x0000008084008986 */ /* 0x0087e8000c101b0c */
[----:B------:R3:W-:Y:S04]  /*aaa0*/  @!P0 STG.E.64 desc[UR12][R132.64+0x8], R130 ;  /* 0x0000088284008986 */ /* 0x0007e8000c101b0c */
[----:B----4-:R3:W-:Y:S04]  /*aab0*/  @!P0 STG.E.128 desc[UR12][R132.64+0x100], R96 ;  /* 0x0001006084008986 */ /* 0x0107e8000c101d0c */
[----:B--2---:R3:W-:Y:S04]  /*aac0*/  @!P0 STG.E.128 desc[UR12][R132.64+0x200], R64 ;  /* 0x0002004084008986 */ /* 0x0047e8000c101d0c */
[----:B-----5:R3:W-:Y:S01]  /*aad0*/  @!P0 STG.E.128 desc[UR12][R132.64+0x300], R32 ;  /* 0x0003002084008986 */ /* 0x0207e2000c101d0c */
[----:B------:R-:W-:-:S03]  /*aae0*/  ISETP.GE.AND P0, PT, R2, R235, PT ;  /* 0x000000eb0200720c */ /* 0x000fc60003f06270 */
[----:B------:R3:W-:Y:S04]  /*aaf0*/  @!P6 STG.E.128 desc[UR12][R132.64+0x2000], R124 ;  /* 0x0020007c8400e986 */ /* 0x0007e8000c101d0c */
        /* <DEDUP_REMOVED lines=21> */
[----:B-1----:R3:W-:Y:S04]  /*ac50*/  @!P2 STG.E.128 desc[UR12][R132.64+0xa300], R12 ;  /* 0x00a3000c8400a986 */ /* 0x0027e8000c101d0c */
[----:B------:R3:W-:Y:S01]  /*ac60*/  @!P1 STG.E.128 desc[UR12][R132.64+0xc300], R8 ;  /* 0x00c3000884009986 */ /* 0x0007e2000c101d0c */
[----:B------:R-:W-:Y:S05]  /*ac70*/  @P0 EXIT ;  /* 0x000000000000094d */ /* 0x000fea0003800000 */
[----:B------:R-:W-:Y:S04]  /*ac80*/  STG.E.128 desc[UR12][R132.64+0xe000], R100 ;  /* 0x00e0006484007986 */ /* 0x000fe8000c101d0c */
[----:B------:R-:W-:Y:S04]  /*ac90*/  STG.E.128 desc[UR12][R132.64+0xe100], R68 ;  /* 0x00e1004484007986 */ /* 0x000fe8000c101d0c */
[----:B------:R-:W-:Y:S04]  /*aca0*/  STG.E.128 desc[UR12][R132.64+0xe200], R36 ;  /* 0x00e2002484007986 */ /* 0x000fe8000c101d0c */
[----:B------:R-:W-:Y:S01]  /*acb0*/  STG.E.128 desc[UR12][R132.64+0xe300], R4 ;  /* 0x00e3000484007986 */ /* 0x000fe2000c101d0c */
[----:B------:R-:W-:Y:S05]  /*acc0*/  EXIT ;  /* 0x000000000000794d */ /* 0x000fea0003800000 */
.L_x_5223:
        /* <DEDUP_REMOVED lines=11> */
.L_x_9062:


//--------------------- .text._ZN5flash24flash_fwd_splitkv_kernelI23Flash_fwd_kernel_traitsILi256ELi64ELi64ELi4ELb0ELb0EN7cutlass10bfloat16_tE19Flash_kernel_traitsILi256ELi64ELi64ELi4ES3_EELb0ELb0ELb0ELb0ELb1ELb1ELb1ELb0EEEvNS_16Flash_fwd_paramsE --------------------------
	.section	.text._ZN5flash24flash_fwd_splitkv_kernelI23Flash_fwd_kernel_traitsILi256ELi64ELi64ELi4ELb0ELb0EN7cutlass10bfloat16_tE19Flash_kernel_traitsILi256ELi64ELi64ELi4ES3_EELb0ELb0ELb0ELb0ELb1ELb1ELb1ELb0EEEvNS_16Flash_fwd_paramsE,"ax",@progbits
	.align	128
        .global         _ZN5flash24flash_fwd_splitkv_kernelI23Flash_fwd_kernel_traitsILi256ELi64ELi64ELi4ELb0ELb0EN7cutlass10bfloat16_tE19Flash_kernel_traitsILi256ELi64ELi64ELi4ES3_EELb0ELb0ELb0ELb0ELb1ELb1ELb1ELb0EEEvNS_16Flash_fwd_paramsE
        .type           _ZN5flash24flash_fwd_splitkv_kernelI23Flash_fwd_kernel_traitsILi256ELi64ELi64ELi4ELb0ELb0EN7cutlass10bfloat16_tE19Flash_kernel_traitsILi256ELi64ELi64ELi4ES3_EELb0ELb0ELb0ELb0ELb1ELb1ELb1ELb0EEEvNS_16Flash_fwd_paramsE,@function
        .size           _ZN5flash24flash_fwd_splitkv_kernelI23Flash_fwd_kernel_traitsILi256ELi64ELi64ELi4ELb0ELb0EN7cutlass10bfloat16_tE19Flash_kernel_traitsILi256ELi64ELi64ELi4ES3_EELb0ELb0ELb0ELb0ELb1ELb1ELb1ELb0EEEvNS_16Flash_fwd_paramsE,(.L_x_9063 - _ZN5flash24flash_fwd_splitkv_kernelI23Flash_fwd_kernel_traitsILi256ELi64ELi64ELi4ELb0ELb0EN7cutlass10bfloat16_tE19Flash_kernel_traitsILi256ELi64ELi64ELi4ES3_EELb0ELb0ELb0ELb0ELb1ELb1ELb1ELb0EEEvNS_16Flash_fwd_paramsE)
        .other          _ZN5flash24flash_fwd_splitkv_kernelI23Flash_fwd_kernel_traitsILi256ELi64ELi64ELi4ELb0ELb0EN7cutlass10bfloat16_tE19Flash_kernel_traitsILi256ELi64ELi64ELi4ES3_EELb0ELb0ELb0ELb0ELb1ELb1ELb1ELb0EEEvNS_16Flash_fwd_paramsE,@"STO_CUDA_ENTRY STV_DEFAULT"
_ZN5flash24flash_fwd_splitkv_kernelI23Flash_fwd_kernel_traitsILi256ELi64ELi64ELi4ELb0ELb0EN7cutlass10bfloat16_tE19Flash_kernel_traitsILi256ELi64ELi64ELi4ES3_EELb0ELb0ELb0ELb0ELb1ELb1ELb1ELb0EEEvNS_16Flash_fwd_paramsE:
.text._ZN5flash24flash_fwd_splitkv_kernelI23Flash_fwd_kernel_traitsILi256ELi64ELi64ELi4ELb0ELb0EN7cutlass10bfloat16_tE19Flash_kernel_traitsILi256ELi64ELi64ELi4ES3_EELb0ELb0ELb0ELb0ELb1ELb1ELb1ELb0EEEvNS_16Flash_fwd_paramsE:
[----:B------:R-:W-:Y:S08]  /*0000*/  LDC R1, c[0x0][0x28] ;  /* 0x00000a00ff017b82 */ /* 0x000ff00000000800 */
[----:B------:R-:W1:Y:S01]  /*0010*/  LDC R0, c[0x0][0x270] ;  /* 0x00009c00ff007b82 */ /* 0x000e620000000800 */
[----:B------:R-:W-:Y:S01]  /*0020*/  ULDC.64 UR4, c[0x0][0x2f0] ;  /* 0x0000bc0000047ab9 */ /* 0x000fe20000000a00 */
[----:B------:R-:W-:Y:S01]  /*0030*/  MOV R10, 0xffffffff ;  /* 0xffffffff000a7802 */ /* 0x000fe20000000f00 */
[----:B------:R-:W-:Y:S01]  /*0040*/  ULDC.64 UR14, c[0x0][0x208] ;  /* 0x00008200000e7ab9 */ /* 0x000fe20000000a00 */
[----:B------:R-:W-:-:S04]  /*0050*/  ISETP.NE.U32.AND P1, PT, RZ, UR4, PT ;  /* 0x00000004ff007c0c */ /* 0x000fc8000bf25070 */
[----:B------:R-:W2:Y:S01]  /*0060*/  S2UR UR6, SR_CTAID.Z ;  /* 0x00000000000679c3 */ /* 0x000ea20000002700 */
[----:B------:R-:W-:-:S07]  /*0070*/  ISETP.NE.AND.EX P1, PT, RZ, UR5, PT, P1 ;  /* 0x00000005ff007c0c */ /* 0x000fce000bf25310 */
[----:B------:R-:W3:Y:S01]  /*0080*/  LDC.U8 R7, c[0x0][0x3c2] ;  /* 0x0000f080ff077b82 */ /* 0x000ee20000000000 */
[----:B-1----:R-:W1:Y:S01]  /*0090*/  I2F.U32.RP R2, R0 ;  /* 0x0000000000027306 */ /* 0x002e620000209000 */
[----:B------:R-:W-:-:S06]  /*00a0*/  ISETP.NE.U32.AND P2, PT, R0, RZ, PT ;  /* 0x000000ff0000720c */ /* 0x000fcc0003f45070 */
[----:B------:R-:W4:Y:S01]  /*00b0*/  LDC.64 R8, c[0x0][0x2f8] ;  /* 0x0000be00ff087b82 */ /* 0x000f220000000a00 */
[----:B-1----:R-:W1:Y:S02]  /*00c0*/  MUFU.RCP R2, R2 ;  /* 0x0000000200027308 */ /* 0x002e640000001000 */
[----:B-1----:R-:W-:-:S06]  /*00d0*/  VIADD R2, R2, 0xffffffe ;  /* 0x0ffffffe02027836 */ /* 0x002fcc0000000000 */
[----:B------:R-:W1:Y:S02]  /*00e0*/  F2I.FTZ.U32.TRUNC.NTZ R3, R2 ;  /* 0x0000000200037305 */ /* 0x000e64000021f000 */
[----:B-1----:R-:W-:-:S04]  /*00f0*/  IMAD.MOV R2, RZ, RZ, -R3 ;  /* 0x000000ffff027224 */ /* 0x002fc800078e0a03 */
[----:B------:R-:W-:Y:S01]  /*0100*/  IMAD R4, R2, R0, RZ ;  /* 0x0000000002047224 */ /* 0x000fe200078e02ff */
[----:B------:R-:W-:-:S05]  /*0110*/  MOV R2, RZ ;  /* 0x000000ff00027202 */ /* 0x000fca0000000f00 */
[----:B------:R-:W-:Y:S02]  /*0120*/  IMAD.HI.U32 R4, R3, R4, R2 ;  /* 0x0000000403047227 */ /* 0x000fe400078e0002 */
[----:B------:R-:W1:Y:S04]  /*0130*/  LDC.64 R2, c[0x0][0x300] ;  /* 0x0000c000ff027b82 */ /* 0x000e680000000a00 */
[----:B--2---:R-:W-:-:S04]  /*0140*/  IMAD.HI.U32 R238, R4, UR6, RZ ;  /* 0x0000000604ee7c27 */ /* 0x004fc8000f8e00ff */
[----:B------:R-:W-:Y:S01]  /*0150*/  IMAD.MOV R6, RZ, RZ, -R238 ;  /* 0x000000ffff067224 */ /* 0x000fe200078e0aee */
[----:B------:R-:W2:Y:S03]  /*0160*/  LDC.64 R4, c[0x0][0x2f0] ;  /* 0x0000bc00ff047b82 */ /* 0x000ea60000000a00 */
[----:B------:R-:W-:-:S05]  /*0170*/  IMAD R6, R0, R6, UR6 ;  /* 0x0000000600067e24 */ /* 0x000fca000f8e0206 */
[----:B------:R-:W-:Y:S02]  /*0180*/  ISETP.GE.U32.AND P4, PT, R6, R0, PT ;  /* 0x000000000600720c */ /* 0x000fe40003f86070 */
[----:B-1----:R-:W-:-:S04]  /*0190*/  ISETP.NE.U32.AND P0, PT, R2, RZ, PT ;  /* 0x000000ff0200720c */ /* 0x002fc80003f05070 */
[----:B------:R-:W-:-:S07]  /*01a0*/  ISETP.NE.AND.EX P0, PT, R3, RZ, PT, P0 ;  /* 0x000000ff0300720c */ /* 0x000fce0003f05300 */
[----:B------:R-:W-:Y:S01]  /*01b0*/  @P4 IMAD.IADD R6, R6, 0x1, -R0 ;  /* 0x0000000106064824 */ /* 0x000fe200078e0a00 */
[----:B------:R-:W-:Y:S01]  /*01c0*/  @P4 IADD3 R238, R238, 0x1, RZ ;  /* 0x00000001eeee4810 */ /* 0x000fe20007ffe0ff */
[----:B------:R-:W1:Y:S03]  /*01d0*/  LDC.64 R2, c[0x0][0x2f8] ;  /* 0x0000be00ff027b82 */ /* 0x000e660000000a00 */
[----:B------:R-:W-:-:S13]  /*01e0*/  ISETP.GE.U32.AND P3, PT, R6, R0, PT ;  /* 0x000000000600720c */ /* 0x000fda0003f66070 */
[----:B------:R-:W-:Y:S01]  /*01f0*/  @P3 VIADD R238, R238, 0x1 ;  /* 0x00000001eeee3836 */ /* 0x000fe20000000000 */
[----:B------:R-:W-:-:S05]  /*0200*/  @!P2 LOP3.LUT R238, RZ, R0, RZ, 0x33, !PT ;  /* 0x00000000ffeea212 */ /* 0x000fca00078e33ff */
[----:B--2---:R-:W-:Y:S01]  /*0210*/  IMAD.WIDE R12, R238, 0x4, R4 ;  /* 0x00000004ee0c7825 */ /* 0x004fe200078e0204 */
[----:B---3--:R-:W-:Y:S01]  /*0220*/  ISETP.NE.AND P3, PT, R7, RZ, PT ;  /* 0x000000ff0700720c */ /* 0x008fe20003f65270 */
[----:B------:R-:W2:Y:S03]  /*0230*/  @P0 LDC.64 R4, c[0x0][0x300] ;  /* 0x0000c000ff040b82 */ /* 0x000ea60000000a00 */
[----:B------:R-:W3:Y:S04]  /*0240*/  @P1 LDG.E R10, desc[UR14][R12.64] ;  /* 0x0000000e0c0a1981 */ /* 0x000ee8000c1e1900 */
[----:B------:R-:W3:Y:S01]  /*0250*/  @P1 LDG.E R6, desc[UR14][R12.64+0x4] ;  /* 0x0000040e0c061981 */ /* 0x000ee2000c1e1900 */
[----:B-1----:R-:W-:Y:S01]  /*0260*/  ISETP.EQ.U32.AND P2, PT, R2, RZ, PT ;  /* 0x000000ff0200720c */ /* 0x002fe20003f42070 */
[----:B----4-:R-:W-:Y:S01]  /*0270*/  IMAD.WIDE R8, R238, 0x4, R8 ;  /* 0x00000004ee087825 */ /* 0x010fe200078e0208 */
[----:B------:R-:W-:-:S02]  /*0280*/  MOV R11, 0xffffffff ;  /* 0xffffffff000b7802 */ /* 0x000fc40000000f00 */
[----:B------:R-:W-:Y:S01]  /*0290*/  ISETP.EQ.OR.EX P2, PT, R3, RZ, !P3, P2 ;  /* 0x000000ff0300720c */ /* 0x000fe20005f42720 */
[----:B------:R-:W-:Y:S01]  /*02a0*/  IMAD.MOV.U32 R7, RZ, RZ, RZ ;  /* 0x000000ffff077224 */ /* 0x000fe200078e00ff */
[----:B------:R-:W1:Y:S01]  /*02b0*/  S2R R36, SR_CTAID.X ;  /* 0x0000000000247919 */ /* 0x000e620000002500 */
[----:B------:R-:W4:Y:S01]  /*02c0*/  S2R R114, SR_TID.X ;  /* 0x0000000000727919 */ /* 0x000f220000002100 */
[----:B--2---:R-:W-:-:S09]  /*02d0*/  @P0 IMAD.WIDE R4, R238, 0x4, R4 ;  /* 0x00000004ee040825 */ /* 0x004fd200078e0204 */
[----:B------:R-:W5:Y:S04]  /*02e0*/  @!P2 LDG.E R11, desc[UR14][R8.64] ;  /* 0x0000000e080ba981 */ /* 0x000f68000c1e1900 */
[----:B------:R2:W5:Y:S01]  /*02f0*/  @P0 LDG.E R7, desc[UR14][R4.64] ;  /* 0x0000000e04070981 */ /* 0x000562000c1e1900 */
[----:B------:R-:W-:-:S04]  /*0300*/  ISETP.NE.U32.AND P0, PT, R2, RZ, PT ;  /* 0x000000ff0200720c */ /* 0x000fc80003f05070 */
[----:B------:R-:W-:Y:S02]  /*0310*/  ISETP.NE.AND.EX P0, PT, R3, RZ, PT, P0 ;  /* 0x000000ff0300720c */ /* 0x000fe40003f05300 */
[----:B------:R-:W-:Y:S01]  /*0320*/  IADD3 R34, -R238, RZ, RZ ;  /* 0x000000ffee227210 */ /* 0x000fe20007ffe1ff */
[----:B--2---:R-:W2:Y:S04]  /*0330*/  S2R R4, SR_CTAID.Y ;  /* 0x0000000000047919 */ /* 0x004ea80000002600 */
[----:B------:R-:W-:Y:S02]  /*0340*/  IMAD R34, R0, R34, UR6 ;  /* 0x0000000600227e24 */ /* 0x000fe4000f8e0222 */
[----:B---3--:R-:W-:-:S06]  /*0350*/  @P1 IMAD.IADD R6, R6, 0x1, -R10 ;  /* 0x0000000106061824 */ /* 0x008fcc00078e0a0a */
[----:B------:R-:W3:Y:S01]  /*0360*/  @!P1 LDC R6, c[0x0][0x2c4] ;  /* 0x0000b100ff069b82 */ /* 0x000ee20000000800 */
[----:B-12-4-:R-:W-:Y:S05]  /*0370*/  @!P0 BRA `(.L_x_5224) ;  /* 0x0000000000108947 */ /* 0x016fea0003800000 */
[----:B------:R-:W2:Y:S02]  /*0380*/  @P3 LDG.E R5, desc[UR14][R8.64+0x4] ;  /* 0x0000040e08053981 */ /* 0x000ea4000c1e1900 */
[----:B--2--5:R-:W-:-:S06]  /*0390*/  @P3 IADD3 R5, R5, -R11, RZ ;  /* 0x8000000b05053210 */ /* 0x024fcc0007ffe0ff */
[----:B------:R2:W5:Y:S01]  /*03a0*/  @!P3 LDG.E R5, desc[UR14][R8.64] ;  /* 0x0000000e0805b981 */ /* 0x000562000c1e1900 */
[----:B------:R-:W-:Y:S05]  /*03b0*/  BRA `(.L_x_5225) ;  /* 0x0000000000047947 */ /* 0x000fea0003800000 */
.L_x_5224:
[----:B------:R-:W1:Y:S02]  /*03c0*/  LDC R5, c[0x0][0x2c8] ;  /* 0x0000b200ff057b82 */ /* 0x000e640000000800 */
.L_x_5225:
[----:B------:R-:W4:Y:S02]  /*03d0*/  LDC.64 R2, c[0x0][0x308] ;  /* 0x0000c200ff027b82 */ /* 0x000f240000000a00 */
[----:B----4-:R-:W-:-:S04]  /*03e0*/  ISETP.NE.U32.AND P3, PT, R2, RZ, PT ;  /* 0x000000ff0200720c */ /* 0x010fc80003f65070 */
[----:B------:R-:W-:-:S13]  /*03f0*/  ISETP.NE.AND.EX P3, PT, R3, RZ, PT, P3 ;  /* 0x000000ff0300720c */ /* 0x000fda0003f65330 */
[----:B------:R-:W4:Y:S02]  /*0400*/  @P3 LDC.64 R2, c[0x0][0x308] ;  /* 0x0000c200ff023b82 */ /* 0x000f240000000a00 */
[----:B----4-:R-:W-:-:S05]  /*0410*/  @P3 IMAD.WIDE R2, R238, 0x4, R2 ;  /* 0x00000004ee023825 */ /* 0x010fca00078e0202 */
[----:B------:R4:W5:Y:S01]  /*0420*/  @P3 LDG.E R113, desc[UR14][R2.64] ;  /* 0x0000000e02713981 */ /* 0x000962000c1e1900 */
[----:B------:R-:W-:-:S05]  /*0430*/  IMAD.SHL.U32 R235, R36, 0x40, RZ ;  /* 0x0000004024eb7824 */ /* 0x000fca00078e00ff */
[----:B---3--:R-:W-:-:S13]  /*0440*/  ISETP.GT.AND P0, PT, R6, R235, PT ;  /* 0x000000eb0600720c */ /* 0x008fda0003f04270 */
[----:B------:R-:W-:Y:S05]  /*0450*/  @!P0 EXIT ;  /* 0x000000000000894d */ /* 0x000fea0003800000 */
[----:B--2---:R-:W2:Y:S01]  /*0460*/  LDC R9, c[0x0][0x10] ;  /* 0x00000400ff097b82 */ /* 0x004ea20000000800 */
[----:B-----5:R-:W-:-:S07]  /*0470*/  @P3 IMAD.IADD R113, R113, 0x1, -R7 ;  /* 0x0000000171713824 */ /* 0x020fce00078e0a07 */
[----:B----4-:R-:W3:Y:S01]  /*0480*/  LDC R2, c[0x0][0x2c8] ;  /* 0x0000b200ff027b82 */ /* 0x010ee20000000800 */
[----:B--2---:R-:W-:-:S04]  /*0490*/  IABS R13, R9 ;  /* 0x00000009000d7213 */ /* 0x004fc80000000000 */
[----:B------:R-:W2:Y:S01]  /*04a0*/  I2F.RP R16, R13 ;  /* 0x0000000d00107306 */ /* 0x000ea20000209400 */
[----:B---3--:R-:W-:-:S05]  /*04b0*/  VIADD R2, R2, 0x3f ;  /* 0x0000003f02027836 */ /* 0x008fca0000000000 */
[----:B------:R-:W-:-:S04]  /*04c0*/  SHF.R.S32.HI R15, RZ, 0x1f, R2 ;  /* 0x0000001fff0f7819 */ /* 0x000fc80000011402 */
[----:B------:R-:W-:Y:S01]  /*04d0*/  LEA.HI R15, R15, R2, RZ, 0x6 ;  /* 0x000000020f0f7211 */ /* 0x000fe200078f30ff */
[----:B--2---:R-:W2:Y:S01]  /*04e0*/  MUFU.RCP R16, R16 ;  /* 0x0000001000107308 */ /* 0x004ea20000001000 */
[-C--:B------:R-:W-:Y:S02]  /*04f0*/  IABS R2, R9.reuse ;  /* 0x0000000900027213 */ /* 0x080fe40000000000 */
[----:B------:R-:W-:-:S03]  /*0500*/  LEA.HI.SX32 R15, R15, R9, 0x1a ;  /* 0x000000090f0f7211 */ /* 0x000fc600078fd2ff */
[----:B------:R-:W-:Y:S02]  /*0510*/  IMAD.MOV R2, RZ, RZ, -R2 ;  /* 0x000000ffff027224 */ /* 0x000fe400078e0a02 */
[----:B------:R-:W-:-:S05]  /*0520*/  VIADD R15, R15, 0xffffffff ;  /* 0xffffffff0f0f7836 */ /* 0x000fca0000000000 */
[----:B------:R-:W-:Y:S02]  /*0530*/  IABS R3, R15 ;  /* 0x0000000f00037213 */ /* 0x000fe40000000000 */
[----:B------:R-:W-:Y:S01]  /*0540*/  LOP3.LUT R15, R15, R9, RZ, 0x3c, !PT ;  /* 0x000000090f0f7212 */ /* 0x000fe200078e3cff */
[----:B--2---:R-:W-:-:S03]  /*0550*/  VIADD R16, R16, 0xffffffe ;  /* 0x0ffffffe10107836 */ /* 0x004fc60000000000 */
[----:B------:R-:W-:Y:S01]  /*0560*/  ISETP.GE.AND P0, PT, R15, RZ, PT ;  /* 0x000000ff0f00720c */ /* 0x000fe20003f06270 */
[----:B------:R-:W2:Y:S02]  /*0570*/  F2I.FTZ.U32.TRUNC.NTZ R17, R16 ;  /* 0x0000001000117305 */ /* 0x000ea4000021f000 */
[----:B--2---:R-:W-:Y:S02]  /*0580*/  IMAD.MOV R8, RZ, RZ, -R17 ;  /* 0x000000ffff087224 */ /* 0x004fe400078e0a11 */
[----:B------:R-:W-:Y:S02]  /*0590*/  IMAD.MOV.U32 R16, RZ, RZ, RZ ;  /* 0x000000ffff107224 */ /* 0x000fe400078e00ff */
[----:B------:R-:W-:-:S04]  /*05a0*/  IMAD R8, R8, R13, RZ ;  /* 0x0000000d08087224 */ /* 0x000fc800078e02ff */
[----:B------:R-:W-:-:S06]  /*05b0*/  IMAD.HI.U32 R8, R17, R8, R16 ;  /* 0x0000000811087227 */ /* 0x000fcc00078e0010 */
        /* <DEDUP_REMOVED lines=35> */
[----:B------:R-:W-:Y:S01]  /*07f0*/  IMAD R2, R2, R0, R34 ;  /* 0x0000000002027224 */ /* 0x000fe200078e0222 */
[----:B------:R-:W-:-:S03]  /*0800*/  SHF.R.S32.HI R0, RZ, 0x4, R5 ;  /* 0x00000004ff007819 */ /* 0x000fc60000011405 */
[----:B------:R-:W-:Y:S01]  /*0810*/  IMAD R3, R2, R3, R235 ;  /* 0x0000000302037224 */ /* 0x000fe200078e02eb */
[C---:B------:R-:W-:Y:S01]  /*0820*/  ISETP.GE.AND P3, PT, R0.reuse, R6, PT ;  /* 0x000000060000720c */ /* 0x040fe20003f66270 */
[----:B------:R-:W-:-:S04]  /*0830*/  IMAD.WIDE R8, R0, 0x100, R8 ;  /* 0x0000010000087825 */ /* 0x000fc800078e0208 */
[----:B------:R-:W-:Y:S01]  /*0840*/  IMAD R4, R3, UR4, RZ ;  /* 0x0000000403047c24 */ /* 0x000fe2000f8e02ff */
[----:B------:R-:W-:Y:S01]  /*0850*/  ULDC.64 UR4, c[0x0][0x288] ;  /* 0x0000a20000047ab9 */ /* 0x000fe20000000a00 */
[C---:B------:R-:W-:Y:S02]  /*0860*/  VIADD R7, R0.reuse, 0x8 ;  /* 0x0000000800077836 */ /* 0x040fe40000000000 */
[----:B------:R-:W-:Y:S01]  /*0870*/  VIADD R5, R0, 0x10 ;  /* 0x0000001000057836 */ /* 0x000fe20000000000 */
[----:B------:R-:W-:Y:S01]  /*0880*/  IADD3 R2, P0, R4, R8, RZ ;  /* 0x0000000804027210 */ /* 0x000fe20007f1e0ff */
[----:B------:R-:W-:Y:S01]  /*0890*/  VIADD R8, R0, 0x20 ;  /* 0x0000002000087836 */ /* 0x000fe20000000000 */
[----:B------:R-:W-:Y:S02]  /*08a0*/  ISETP.GE.AND P2, PT, R7, R6, PT ;  /* 0x000000060700720c */ /* 0x000fe40003f46270 */
[----:B------:R-:W-:Y:S01]  /*08b0*/  LEA.HI.X.SX32 R4, R4, R9, 0x1, P0 ;  /* 0x0000000904047211 */ /* 0x000fe200000f0eff */
[----:B------:R-:W-:Y:S01]  /*08c0*/  VIADD R9, R0, 0x18 ;  /* 0x0000001800097836 */ /* 0x000fe20000000000 */
[----:B------:R-:W-:-:S02]  /*08d0*/  LEA R10, P0, R2, UR4, 0x2 ;  /* 0x00000004020a7c11 */ /* 0x000fc4000f8010ff */
[-C--:B------:R-:W-:Y:S02]  /*08e0*/  ISETP.GE.AND P1, PT, R5, R6.reuse, PT ;  /* 0x000000060500720c */ /* 0x080fe40003f26270 */
[----:B------:R-:W-:Y:S01]  /*08f0*/  LEA.HI.X R11, R2, UR5, R4, 0x2, P0 ;  /* 0x00000005020b7c11 */ /* 0x000fe200080f1404 */
[C---:B------:R-:W-:Y:S01]  /*0900*/  VIADD R4, R0.reuse, 0x38 ;  /* 0x0000003800047836 */ /* 0x040fe20000000000 */
[-C--:B------:R-:W-:Y:S01]  /*0910*/  ISETP.GE.AND P0, PT, R9, R6.reuse, PT ;  /* 0x000000060900720c */ /* 0x080fe20003f06270 */
[----:B------:R-:W-:Y:S01]  /*0920*/  ULDC.64 UR4, c[0x0][0x2b8] ;  /* 0x0000ae0000047ab9 */ /* 0x000fe20000000a00 */
[-C--:B------:R-:W-:Y:S01]  /*0930*/  ISETP.GE.OR P5, PT, R7, R6.reuse, P6 ;  /* 0x000000060700720c */ /* 0x080fe200037a6670 */
[----:B------:R-:W-:Y:S01]  /*0940*/  @!P3 STG.E.128 desc[UR14][R10.64], RZ ;  /* 0x000000ff0a00b986 */ /* 0x000fe2000c101d0e */
[----:B------:R-:W-:Y:S01]  /*0950*/  ISETP.GE.OR P4, PT, R5, R6, P6 ;  /* 0x000000060500720c */ /* 0x000fe20003786670 */
[C---:B------:R-:W-:Y:S01]  /*0960*/  VIADD R7, R0.reuse, 0x28 ;  /* 0x0000002800077836 */ /* 0x040fe20000000000 */
[----:B------:R-:W-:Y:S01]  /*0970*/  SHF.R.S32.HI R2, RZ, 0x1f, R3 ;  /* 0x0000001fff027819 */ /* 0x000fe20000011403 */
[----:B------:R-:W-:Y:S01]  /*0980*/  @!P3 STG.E.128 desc[UR14][R10.64+0x100], RZ ;  /* 0x000100ff0a00b986 */ /* 0x000fe2000c101d0e */
[----:B------:R-:W-:-:S03]  /*0990*/  VIADD R5, R0, 0x30 ;  /* 0x0000003000057836 */ /* 0x000fc60000000000 */
[----:B------:R-:W-:Y:S04]  /*09a0*/  @!P3 STG.E.128 desc[UR14][R10.64+0x200], RZ ;  /* 0x000200ff0a00b986 */ /* 0x000fe8000c101d0e */
[----:B------:R-:W-:Y:S01]  /*09b0*/  @!P3 STG.E.128 desc[UR14][R10.64+0x300], RZ ;  /* 0x000300ff0a00b986 */ /* 0x000fe2000c101d0e */
[----:B------:R-:W-:-:S03]  /*09c0*/  ISETP.GE.AND P3, PT, R8, R6, PT ;  /* 0x000000060800720c */ /* 0x000fc60003f66270 */
[----:B------:R-:W-:Y:S04]  /*09d0*/  @!P0 STG.E.128 desc[UR14][R10.64+0x6000], RZ ;  /* 0x006000ff0a008986 */ /* 0x000fe8000c101d0e */
        /* <DEDUP_REMOVED lines=41> */
[----:B------:R1:W-:Y:S01]  /*0c70*/  @!P5 STG.E desc[UR14][R12.64+0x20], R2 ;  /* 0x000020020c00d986 */ /* 0x0003e2000c10190e */
[-C--:B------:R-:W-:Y:S01]  /*0c80*/  ISETP.GE.OR P5, PT, R0, R6.reuse, P6 ;  /* 0x000000060000720c */ /* 0x080fe200037a6670 */
[----:B------:R-:W-:Y:S01]  /*0c90*/  @!P4 IMAD.MOV.U32 R0, RZ, RZ, -0x800000 ;  /* 0xff800000ff00c424 */ /* 0x000fe200078e00ff */
[----:B------:R-:W-:Y:S01]  /*0ca0*/  ISETP.GE.OR P6, PT, R4, R6, P6 ;  /* 0x000000060400720c */ /* 0x000fe200037c6670 */
[----:B------:R-:W-:Y:S04]  /*0cb0*/  @!P2 STG.E desc[UR14][R12.64+0x60], R5 ;  /* 0x000060050c00a986 */ /* 0x000fe8000c10190e */
[----:B------:R2:W-:Y:S04]  /*0cc0*/  @!P4 STG.E desc[UR14][R12.64+0x40], R0 ;  /* 0x000040000c00c986 */ /* 0x0005e8000c10190e */
[----:B------:R3:W-:Y:S02]  /*0cd0*/  @!P1 STG.E desc[UR14][R12.64+0x80], R3 ;  /* 0x000080030c009986 */ /* 0x0007e4000c10190e */
[----:B------:R-:W-:-:S05]  /*0ce0*/  @!P5 IMAD.MOV.U32 R7, RZ, RZ, -0x800000 ;  /* 0xff800000ff07d424 */ /* 0x000fca00078e00ff */
[----:B------:R3:W-:Y:S01]  /*0cf0*/  @!P5 STG.E desc[UR14][R12.64], R7 ;  /* 0x000000070c00d986 */ /* 0x0007e2000c10190e */
[----:B-1----:R-:W-:-:S05]  /*0d00*/  @!P3 IMAD.MOV.U32 R2, RZ, RZ, -0x800000 ;  /* 0xff800000ff02b424 */ /* 0x002fca00078e00ff */
[----:B------:R3:W-:Y:S01]  /*0d10*/  @!P3 STG.E desc[UR14][R12.64+0xa0], R2 ;  /* 0x0000a0020c00b986 */ /* 0x0007e2000c10190e */
[----:B--2---:R-:W-:-:S05]  /*0d20*/  @!P0 IMAD.MOV.U32 R0, RZ, RZ, -0x800000 ;  /* 0xff800000ff008424 */ /* 0x004fca00078e00ff */
[----:B------:R3:W-:Y:S01]  /*0d30*/  @!P0 STG.E desc[UR14][R12.64+0xc0], R0 ;  /* 0x0000c0000c008986 */ /* 0x0007e2000c10190e */
[----:B------:R-:W-:Y:S05]  /*0d40*/  @P6 EXIT ;  /* 0x000000000000694d */ /* 0x000fea0003800000 */
[----:B---3--:R-:W-:-:S05]  /*0d50*/  MOV R0, 0xff800000 ;  /* 0xff80000000007802 */ /* 0x008fca0000000f00 */
[----:B------:R-:W-:Y:S01]  /*0d60*/  STG.E desc[UR14][R12.64+0xe0], R0 ;  /* 0x0000e0000c007986 */ /* 0x000fe2000c10190e */
[----:B------:R-:W-:Y:S05]  /*0d70*/  EXIT ;  /* 0x000000000000794d */ /* 0x000fea0003800000 */
.L_x_5226:
        /* <DEDUP_REMOVED lines=24> */
.L_x_5227:
[----:B------:R-:W-:Y:S05]  /*0f00*/  @!P6 BRA `(.L_x_5228) ;  /* 0x000000040040e947 */ /* 0x000fea0003800000 */
[----:B------:R-:W1:Y:S01]  /*0f10*/  LDC R9, c[0x0][0x380] ;  /* 0x0000e000ff097b82 */ /* 0x000e620000000800 */
[----:B------:R-:W-:Y:S01]  /*0f20*/  LEA R27, R165, 0xffffffc0, 0x6 ;  /* 0xffffffc0a51b7811 */ /* 0x000fe200078e30ff */
[----:B------:R-:W-:-:S03]  /*0f30*/  ULDC.64 UR4, c[0x0][0x230] ;  /* 0x00008c0000047ab9 */ /* 0x000fc60000000a00 */
[----:B-----5:R-:W-:-:S03]  /*0f40*/  IABS R0, R27 ;  /* 0x0000001b00007213 */ /* 0x020fc60000000000 */
[----:B------:R-:W2:Y:S01]  /*0f50*/  LDC.64 R104, c[0x0][0x248] ;  /* 0x00009200ff687b82 */ /* 0x000ea20000000a00 */
[----:B-1----:R-:W-:-:S04]  /*0f60*/  IABS R3, R9 ;  /* 0x0000000900037213 */ /* 0x002fc80000000000 */
[----:B------:R-:W1:Y:S08]  /*0f70*/  I2F.RP R4, R3 ;  /* 0x0000000300047306 */ /* 0x000e700000209400 */
[----:B-1----:R-:W1:Y:S02]  /*0f80*/  MUFU.RCP R4, R4 ;  /* 0x0000000400047308 */ /* 0x002e640000001000 */
[----:B-1----:R-:W-:-:S06]  /*0f90*/  IADD3 R4, R4, 0xffffffe, RZ ;  /* 0x0ffffffe04047810 */ /* 0x002fcc0007ffe0ff */
[----:B------:R-:W1:Y:S02]  /*0fa0*/  F2I.FTZ.U32.TRUNC.NTZ R5, R4 ;  /* 0x0000000400057305 */ /* 0x000e64000021f000 */
[----:B-1----:R-:W-:Y:S01]  /*0fb0*/  IMAD.MOV R2, RZ, RZ, -R5 ;  /* 0x000000ffff027224 */ /* 0x002fe200078e0a05 */
[----:B------:R-:W-:-:S03]  /*0fc0*/  MOV R4, RZ ;  /* 0x000000ff00047202 */ /* 0x000fc60000000f00 */
[----:B------:R-:W-:-:S04]  /*0fd0*/  IMAD R2, R2, R3, RZ ;  /* 0x0000000302027224 */ /* 0x000fc800078e02ff */
        /* <DEDUP_REMOVED lines=11> */
[----:B------:R-:W-:-:S07]  /*1090*/  ISETP.GE.AND P0, PT, R0, RZ, PT ;  /* 0x000000ff0000720c */ /* 0x000fce0003f06270 */
[----:B------:R-:W-:-:S06]  /*10a0*/  @P2 VIADD R8, R8, 0x1 ;  /* 0x0000000108082836 */ /* 0x000fcc0000000000 */
[----:B------:R-:W-:Y:S02]  /*10b0*/  @!P0 IADD3 R8, -R8, RZ, RZ ;  /* 0x000000ff08088210 */ /* 0x000fe40007ffe1ff */
[----:B------:R-:W-:-:S05]  /*10c0*/  @!P1 LOP3.LUT R8, RZ, R9, RZ, 0x33, !PT ;  /* 0x00000009ff089212 */ /* 0x000fca00078e33ff */
[----:B------:R-:W-:-:S06]  /*10d0*/  IMAD.WIDE R4, R8, 0x4, R240 ;  /* 0x0000000408047825 */ /* 0x000fcc00078e02f0 */
[----:B------:R1:W3:Y:S01]  /*10e0*/  LDG.E R4, desc[UR14][R4.64] ;  /* 0x0000000e04047981 */ /* 0x0002e2000c1e1900 */
[----:B------:R-:W-:-:S05]  /*10f0*/  IADD3 R8, -R8, RZ, RZ ;  /* 0x000000ff08087210 */ /* 0x000fca0007ffe1ff */
[----:B------:R-:W-:-:S05]  /*1100*/  IMAD R27, R9, R8, R27 ;  /* 0x00000008091b7224 */ /* 0x000fca00078e021b */
[----:B------:R-:W-:Y:S01]  /*1110*/  SHF.R.S32.HI R24, RZ, 0x1f, R27 ;  /* 0x0000001fff187819 */ /* 0x000fe2000001141b */
[----:B-1----:R-:W1:Y:S02]  /*1120*/  LDC R5, c[0x0][0x278] ;  /* 0x00009e00ff057b82 */ /* 0x002e640000000800 */
[----:B-1----:R-:W-:-:S04]  /*1130*/  IABS R0, R5 ;  /* 0x0000000500007213 */ /* 0x002fc80000000000 */
[----:B------:R-:W1:Y:S08]  /*1140*/  I2F.RP R12, R0 ;  /* 0x00000000000c7306 */ /* 0x000e700000209400 */
[----:B-1----:R-:W1:Y:S02]  /*1150*/  MUFU.RCP R12, R12 ;  /* 0x0000000c000c7308 */ /* 0x002e640000001000 */
[----:B-1----:R-:W-:-:S06]  /*1160*/  VIADD R12, R12, 0xffffffe ;  /* 0x0ffffffe0c0c7836 */ /* 0x002fcc0000000000 */
[----:B------:R-:W1:Y:S02]  /*1170*/  F2I.FTZ.U32.TRUNC.NTZ R13, R12 ;  /* 0x0000000c000d7305 */ /* 0x000e64000021f000 */
[----:B-1----:R-:W-:Y:S01]  /*1180*/  IADD3 R2, RZ, -R13, RZ ;  /* 0x8000000dff027210 */ /* 0x002fe20007ffe0ff */
[----:B------:R-:W-:-:S04]  /*1190*/  IMAD.MOV.U32 R12, RZ, RZ, RZ ;  /* 0x000000ffff0c7224 */ /* 0x000fc800078e00ff */
[----:B------:R-:W-:Y:S01]  /*11a0*/  IMAD R3, R2, R0, RZ ;  /* 0x0000000002037224 */ /* 0x000fe200078e02ff */
[----:B------:R-:W-:-:S03]  /*11b0*/  IABS R2, R34 ;  /* 0x0000002200027213 */ /* 0x000fc60000000000 */
        /* <DEDUP_REMOVED lines=10> */
[----:B------:R-:W-:Y:S01]  /*1260*/  LOP3.LUT R0, R34, R5, RZ, 0x3c, !PT ;  /* 0x0000000522007212 */ /* 0x000fe200078e3cff */
[----:B------:R-:W1:Y:S03]  /*1270*/  LDC.64 R2, c[0x0][0x238] ;  /* 0x00008e00ff027b82 */ /* 0x000e660000000a00 */
[----:B------:R-:W-:-:S07]  /*1280*/  ISETP.GE.AND P0, PT, R0, RZ, PT ;  /* 0x000000ff0000720c */ /* 0x000fce0003f06270 */
[----:B------:R-:W-:-:S06]  /*1290*/  @P2 VIADD R19, R19, 0x1 ;  /* 0x0000000113132836 */ /* 0x000fcc0000000000 */
[----:B------:R-:W-:Y:S02]  /*12a0*/  @!P0 IADD3 R19, -R19, RZ, RZ ;  /* 0x000000ff13138210 */ /* 0x000fe40007ffe1ff */
[----:B------:R-:W-:-:S04]  /*12b0*/  @!P1 LOP3.LUT R19, RZ, R5, RZ, 0x33, !PT ;  /* 0x00000005ff139212 */ /* 0x000fc800078e33ff */
[----:B------:R-:W-:Y:S02]  /*12c0*/  SHF.R.S32.HI R18, RZ, 0x1f, R19 ;  /* 0x0000001fff127819 */ /* 0x000fe40000011413 */
[----:B---3--:R-:W-:Y:S01]  /*12d0*/  SHF.R.S32.HI R0, RZ, 0x1f, R4 ;  /* 0x0000001fff007819 */ /* 0x008fe20000011404 */
[----:B------:R-:W-:-:S04]  /*12e0*/  IMAD.WIDE.U32 R8, R4, UR4, RZ ;  /* 0x0000000404087c25 */ /* 0x000fc8000f8e00ff */
[C---:B------:R-:W-:Y:S02]  /*12f0*/  IMAD R7, R0.reuse, UR4, RZ ;  /* 0x0000000400077c24 */ /* 0x040fe4000f8e02ff */
[----:B-1----:R-:W-:Y:S02]  /*1300*/  IMAD R0, R0, R2, RZ ;  /* 0x0000000200007224 */ /* 0x002fe400078e02ff */
[C---:B------:R-:W-:Y:S01]  /*1310*/  IMAD R7, R4.reuse, UR5, R7 ;  /* 0x0000000504077c24 */ /* 0x040fe2000f8e0207 */
[----:B------:R-:W-:Y:S01]  /*1320*/  ULDC.64 UR4, c[0x0][0x260] ;  /* 0x0000980000047ab9 */ /* 0x000fe20000000a00 */
[----:B------:R-:W-:Y:S02]  /*1330*/  IMAD R0, R4, R3, R0 ;  /* 0x0000000304007224 */ /* 0x000fe400078e0200 */
[----:B------:R-:W-:Y:S02]  /*1340*/  IMAD.IADD R9, R9, 0x1, R7 ;  /* 0x0000000109097824 */ /* 0x000fe400078e0207 */
[----:B--2---:R-:W-:-:S02]  /*1350*/  IMAD R7, R24, R104, RZ ;  /* 0x0000006818077224 */ /* 0x004fc400078e02ff */
[----:B------:R-:W-:-:S04]  /*1360*/  IMAD.WIDE.U32 R8, R27, R104, R8 ;  /* 0x000000681b087225 */ /* 0x000fc800078e0008 */
[----:B------:R-:W-:Y:S02]  /*1370*/  IMAD R5, R27, R105, R7 ;  /* 0x000000691b057224 */ /* 0x000fe400078e0207 */
[----:B------:R-:W-:-:S03]  /*1380*/  IMAD.WIDE.U32 R2, R4, R2, RZ ;  /* 0x0000000204027225 */ /* 0x000fc600078e00ff */
[----:B------:R-:W-:Y:S01]  /*1390*/  IADD3 R9, R9, R5, RZ ;  /* 0x0000000509097210 */ /* 0x000fe20007ffe0ff */
[----:B------:R-:W-:Y:S02]  /*13a0*/  IMAD R5, R18, UR4, RZ ;  /* 0x0000000412057c24 */ /* 0x000fe4000f8e02ff */
[----:B------:R-:W-:Y:S02]  /*13b0*/  IMAD.MOV.U32 R22, RZ, RZ, R2 ;  /* 0x000000ffff167224 */ /* 0x000fe400078e0002 */
[C---:B------:R-:W-:Y:S02]  /*13c0*/  IMAD R5, R19.reuse, UR5, R5 ;  /* 0x0000000513057c24 */ /* 0x040fe4000f8e0205 */
[----:B------:R-:W-:Y:S01]  /*13d0*/  IMAD.WIDE.U32 R108, R19, UR4, R8 ;  /* 0x00000004136c7c25 */ /* 0x000fe2000f8e0008 */
[----:B------:R-:W-:-:S04]  /*13e0*/  IADD3 R9, R3, R0, RZ ;  /* 0x0000000003097210 */ /* 0x000fc80007ffe0ff */
[----:B------:R-:W-:Y:S01]  /*13f0*/  IADD3 R8, R109, R5, RZ ;  /* 0x000000056d087210 */ /* 0x000fe20007ffe0ff */
[----:B------:R-:W-:Y:S06]  /*1400*/  BRA `(.L_x_5229) ;  /* 0x0000000400407947 */ /* 0x000fec0003800000 */
.L_x_5228:
[----:B------:R-:W1:Y:S01]  /*1410*/  LDC R12, c[0x0][0x278] ;  /* 0x00009e00ff0c7b82 */ /* 0x000e620000000800 */
[----:B------:R-:W-:Y:S02]  /*1420*/  ISETP.NE.AND P3, PT, R11, -0x1, PT ;  /* 0xffffffff0b00780c */ /* 0x000fe40003f65270 */
[----:B------:R-:W-:-:S04]  /*1430*/  LEA R27, R165, 0xffffffc0, 0x6 ;  /* 0xffffffc0a51b7811 */ /* 0x000fc800078e30ff */
[----:B------:R-:W-:-:S07]  /*1440*/  SHF.R.S32.HI R24, RZ, 0x1f, R27 ;  /* 0x0000001fff187819 */ /* 0x000fce000001141b */
[----:B------:R-:W2:Y:S01]  /*1450*/  @P3 LDC.64 R104, c[0x0][0x248] ;  /* 0x00009200ff683b82 */ /* 0x000ea20000000a00 */
[----:B------:R-:W-:Y:S01]  /*1460*/  @P3 IMAD.IADD R14, R7, 0x1, R11 ;  /* 0x00000001070e3824 */ /* 0x000fe200078e020b */
[----:B-1----:R-:W-:-:S04]  /*1470*/  IABS R3, R12 ;  /* 0x0000000c00037213 */ /* 0x002fc80000000000 */
[----:B------:R-:W1:Y:S01]  /*1480*/  I2F.RP R8, R3 ;  /* 0x0000000300087306 */ /* 0x000e620000209400 */
[C---:B--2---:R-:W-:Y:S02]  /*1490*/  @P3 IMAD R5, R14.reuse, R105, RZ ;  /* 0x000000690e053224 */ /* 0x044fe400078e02ff */
[----:B------:R-:W-:-:S05]  /*14a0*/  @P3 IMAD.WIDE.U32 R14, R14, R104, RZ ;  /* 0x000000680e0e3225 */ /* 0x000fca00078e00ff */
[----:B-1----:R-:W1:Y:S01]  /*14b0*/  MUFU.RCP R8, R8 ;  /* 0x0000000800087308 */ /* 0x002e620000001000 */
[----:B------:R-:W-:Y:S02]  /*14c0*/  @P3 IADD3 R5, R15, R5, RZ ;  /* 0x000000050f053210 */ /* 0x000fe40007ffe0ff */
[----:B------:R-:W-:Y:S01]  /*14d0*/  @P3 MOV R13, R14 ;  /* 0x0000000e000d3202 */ /* 0x000fe20000000f00 */
[----:B-1----:R-:W-:-:S04]  /*14e0*/  VIADD R8, R8, 0xffffffe ;  /* 0x0ffffffe08087836 */ /* 0x002fc80000000000 */
[----:B------:R-:W1:Y:S02]  /*14f0*/  F2I.FTZ.U32.TRUNC.NTZ R9, R8 ;  /* 0x0000000800097305 */ /* 0x000e64000021f000 */
[----:B-1----:R-:W-:Y:S01]  /*1500*/  IMAD.MOV R2, RZ, RZ, -R9 ;  /* 0x000000ffff027224 */ /* 0x002fe200078e0a09 */
[----:B------:R-:W-:-:S03]  /*1510*/  MOV R8, RZ ;  /* 0x000000ff00087202 */ /* 0x000fc60000000f00 */
[----:B------:R-:W-:Y:S01]  /*1520*/  IMAD R4, R2, R3, RZ ;  /* 0x0000000302047224 */ /* 0x000fe200078e02ff */
[----:B------:R-:W-:-:S03]  /*1530*/  IABS R2, R34 ;  /* 0x0000002200027213 */ /* 0x000fc60000000000 */
[----:B------:R-:W-:-:S04]  /*1540*/  IMAD.HI.U32 R8, R9, R4, R8 ;  /* 0x0000000409087227 */ /* 0x000fc800078e0008 */
[----:B------:R-:W-:-:S04]  /*1550*/  IMAD.MOV.U32 R4, RZ, RZ, R2 ;  /* 0x000000ffff047224 */ /* 0x000fc800078e0002 */
[----:B------:R-:W-:Y:S02]  /*1560*/  IMAD.HI.U32 R19, R8, R4, RZ ;  /* 0x0000000408137227 */ /* 0x000fe400078e00ff */
[----:B------:R-:W1:Y:S02]  /*1570*/  @P3 LDC.64 R8, c[0x0][0x250] ;  /* 0x00009400ff083b82 */ /* 0x000e640000000a00 */
[----:B------:R-:W-:-:S04]  /*1580*/  IMAD.MOV R2, RZ, RZ, -R19 ;  /* 0x000000ffff027224 */ /* 0x000fc800078e0a13 */
[----:B------:R-:W-:Y:S01]  /*1590*/  IMAD R2, R3, R2, R4 ;  /* 0x0000000203027224 */ /* 0x000fe200078e0204 */
[----:B------:R-:W-:-:S04]  /*15a0*/  LOP3.LUT R4, R34, R12, RZ, 0x3c, !PT ;  /* 0x0000000c22047212 */ /* 0x000fc800078e3cff */
[----:B------:R-:W-:Y:S02]  /*15b0*/  ISETP.GT.U32.AND P0, PT, R3, R2, PT ;  /* 0x000000020300720c */ /* 0x000fe40003f04070 */
[----:B------:R-:W-:-:S11]  /*15c0*/  ISETP.GE.AND P1, PT, R4, RZ, PT ;  /* 0x000000ff0400720c */ /* 0x000fd60003f26270 */
        /* <DEDUP_REMOVED lines=17> */
[----:B------:R-:W-:Y:S01]  /*16e0*/  IMAD R5, R0, R5, R13 ;  /* 0x0000000500057224 */ /* 0x000fe200078e020d */
[----:B------:R-:W-:-:S05]  /*16f0*/  MOV R14, R16 ;  /* 0x00000010000e7202 */ /* 0x000fca0000000f00 */
[----:B------:R-:W-:-:S05]  /*1700*/  IMAD.WIDE.U32 R14, R0, R4, R14 ;  /* 0x00000004000e7225 */ /* 0x000fca00078e000e */
[----:B------:R-:W-:Y:S02]  /*1710*/  IADD3 R5, R15, R5, RZ ;  /* 0x000000050f057210 */ /* 0x000fe40007ffe0ff */
[----:B------:R-:W-:-:S07]  /*1720*/  MOV R13, R14 ;  /* 0x0000000e000d7202 */ /* 0x000fce0000000f00 */
.L_x_5230:
[----:B------:R-:W-:Y:S01]  /*1730*/  @!P0 LOP3.LUT R19, RZ, R12, RZ, 0x33, !PT ;  /* 0x0000000cff138212 */ /* 0x000fe200078e33ff */
[----:B------:R-:W-:Y:S01]  /*1740*/  IMAD R4, R24, R104, RZ ;  /* 0x0000006818047224 */ /* 0x000fe200078e02ff */
[----:B------:R-:W-:Y:S02]  /*1750*/  MOV R12, R13 ;  /* 0x0000000d000c7202 */ /* 0x000fe40000000f00 */
[----:B------:R-:W-:Y:S01]  /*1760*/  MOV R13, R5 ;  /* 0x00000005000d7202 */ /* 0x000fe20000000f00 */
[----:B------:R-:W-:Y:S01]  /*1770*/  IMAD R4, R105, R27, R4 ;  /* 0x0000001b69047224 */ /* 0x000fe200078e0204 */
[----:B------:R-:W-:Y:S02]  /*1780*/  SHF.R.S32.HI R18, RZ, 0x1f, R19 ;  /* 0x0000001fff127819 */ /* 0x000fe40000011413 */
[----:B------:R-:W-:Y:S01]  /*1790*/  @P3 IADD3 R11, R7, R11, RZ ;  /* 0x0000000b070b3210 */ /* 0x000fe20007ffe0ff */
[----:B------:R-:W-:-:S04]  /*17a0*/  IMAD.WIDE.U32 R12, R104, R27, R12 ;  /* 0x0000001b680c7225 */ /* 0x000fc800078e000c */
[----:B-1----:R-:W-:Y:S01]  /*17b0*/  @P3 IMAD.WIDE.U32 R22, R11, R8, RZ ;  /* 0x000000080b163225 */ /* 0x002fe200078e00ff */
[----:B------:R-:W-:-:S03]  /*17c0*/  IADD3 R13, R13, R4, RZ ;  /* 0x000000040d0d7210 */ /* 0x000fc60007ffe0ff */
[-C--:B--2---:R-:W-:Y:S02]  /*17d0*/  IMAD R4, R18, R2.reuse, RZ ;  /* 0x0000000212047224 */ /* 0x084fe400078e02ff */
[----:B------:R-:W-:-:S04]  /*17e0*/  IMAD.WIDE.U32 R12, R19, R2, R12 ;  /* 0x00000002130c7225 */ /* 0x000fc800078e000c */
[----:B------:R-:W-:Y:S01]  /*17f0*/  IMAD R3, R19, R3, R4 ;  /* 0x0000000313037224 */ /* 0x000fe200078e0204 */
[----:B------:R-:W-:Y:S01]  /*1800*/  MOV R108, R12 ;  /* 0x0000000c006c7202 */ /* 0x000fe20000000f00 */
[----:B------:R-:W-:-:S03]  /*1810*/  @P3 IMAD R9, R11, R9, R23 ;  /* 0x000000090b093224 */ /* 0x000fc600078e0217 */
[----:B------:R-:W-:Y:S01]  /*1820*/  IADD3 R8, R13, R3, RZ ;  /* 0x000000030d087210 */ /* 0x000fe20007ffe0ff */
[----:B------:R-:W-:Y:S06]  /*1830*/  @P3 BRA `(.L_x_5229) ;  /* 0x0000000000343947 */ /* 0x000fec0003800000 */
[----:B------:R-:W1:Y:S01]  /*1840*/  LDC.64 R4, c[0x0][0x250] ;  /* 0x00009400ff047b82 */ /* 0x000e620000000a00 */
[----:B------:R-:W-:Y:S02]  /*1850*/  SHF.R.S32.HI R11, RZ, 0x1f, R7 ;  /* 0x0000001fff0b7819 */ /* 0x000fe40000011407 */
[----:B-----5:R-:W-:-:S05]  /*1860*/  SHF.R.S32.HI R9, RZ, 0x1f, R0 ;  /* 0x0000001fff097819 */ /* 0x020fca0000011400 */
[----:B------:R-:W2:Y:S01]  /*1870*/  LDC.64 R2, c[0x0][0x238] ;  /* 0x00008e00ff027b82 */ /* 0x000ea20000000a00 */
[-C--:B-1----:R-:W-:Y:S02]  /*1880*/  IMAD R11, R11, R4.reuse, RZ ;  /* 0x000000040b0b7224 */ /* 0x082fe400078e02ff */
[----:B------:R-:W-:-:S04]  /*1890*/  IMAD.WIDE.U32 R12, R7, R4, RZ ;  /* 0x00000004070c7225 */ /* 0x000fc800078e00ff */
[----:B------:R-:W-:Y:S02]  /*18a0*/  IMAD R5, R7, R5, R11 ;  /* 0x0000000507057224 */ /* 0x000fe400078e020b */
[----:B--2---:R-:W-:-:S03]  /*18b0*/  IMAD R9, R9, R2, RZ ;  /* 0x0000000209097224 */ /* 0x004fc600078e02ff */
[----:B------:R-:W-:Y:S01]  /*18c0*/  IADD3 R13, R13, R5, RZ ;  /* 0x000000050d0d7210 */ /* 0x000fe20007ffe0ff */
[C---:B------:R-:W-:Y:S02]  /*18d0*/  IMAD R9, R0.reuse, R3, R9 ;  /* 0x0000000300097224 */ /* 0x040fe400078e0209 */
[----:B------:R-:W-:-:S05]  /*18e0*/  IMAD.WIDE.U32 R2, R0, R2, R12 ;  /* 0x0000000200027225 */ /* 0x000fca00078e000c */
[----:B------:R-:W-:Y:S02]  /*18f0*/  IADD3 R9, R3, R9, RZ ;  /* 0x0000000903097210 */ /* 0x000fe40007ffe0ff */
[----:B------:R-:W-:-:S07]  /*1900*/  MOV R22, R2 ;  /* 0x0000000200167202 */ /* 0x000fce0000000f00 */
.L_x_5229:
[----:B------:R-:W-:Y:S01]  /*1910*/  ISETP.NE.AND P3, PT, R10, -0x1, PT ;  /* 0xffffffff0a00780c */ /* 0x000fe20003f65270 */
[----:B------:R-:W-:Y:S01]  /*1920*/  IMAD.IADD R235, R6, 0x1, -R235 ;  /* 0x0000000106eb7824 */ /* 0x000fe200078e0aeb */
[----:B-----5:R-:W-:Y:S01]  /*1930*/  SHF.R.S32.HI R0, RZ, 0x1f, R114 ;  /* 0x0000001fff007819 */ /* 0x020fe20000011472 */
[----:B------:R-:W-:Y:S01]  /*1940*/  ULDC.64 UR4, c[0x0][0x258] ;  /* 0x0000960000047ab9 */ /* 0x000fe20000000a00 */
[----:B------:R-:W-:Y:S01]  /*1950*/  SHF.R.S32.HI R12, RZ, 0x1f, R34 ;  /* 0x0000001fff0c7819 */ /* 0x000fe20000011422 */
[----:B------:R-:W-:Y:S01]  /*1960*/  VIADD R168, R165, 0xffffffff ;  /* 0xffffffffa5a87836 */ /* 0x000fe20000000000 */
[----:B------:R-:W-:Y:S01]  /*1970*/  LEA.HI R11, R0, R114, RZ, 0x3 ;  /* 0x00000072000b7211 */ /* 0x000fe200078f18ff */
[----:B------:R-:W1:Y:S01]  /*1980*/  LDC.64 R166, c[0x0][0x250] ;  /* 0x00009400ffa67b82 */ /* 0x000e620000000a00 */
[----:B------:R-:W-:Y:S01]  /*1990*/  ULDC.64 UR6, c[0x0][0x268] ;  /* 0x00009a0000067ab9 */ /* 0x000fe20000000a00 */
[----:B------:R-:W-:Y:S01]  /*19a0*/  IMAD R12, R12, UR4, RZ ;  /* 0x000000040c0c7c24 */ /* 0x000fe2000f8e02ff */
[----:B------:R-:W-:Y:S01]  /*19b0*/  SHF.R.S32.HI R16, RZ, 0x3, R11 ;  /* 0x00000003ff107819 */ /* 0x000fe2000001140b */
[----:B------:R-:W-:Y:S01]  /*19c0*/  IMAD R18, R18, UR6, RZ ;  /* 0x0000000612127c24 */ /* 0x000fe2000f8e02ff */
[----:B------:R-:W-:Y:S01]  /*19d0*/  LOP3.LUT R11, R11, 0xfffffff8, RZ, 0xc0, !PT ;  /* 0xfffffff80b0b7812 */ /* 0x000fe200078ec0ff */
[----:B------:R-:W-:Y:S01]  /*19e0*/  IMAD R12, R34, UR5, R12 ;  /* 0x00000005220c7c24 */ /* 0x000fe2000f8e020c */
[CC--:B------:R-:W-:Y:S01]  /*19f0*/  ISETP.GE.AND P5, PT, R16.reuse, R235.reuse, PT ;  /* 0x000000eb1000720c */ /* 0x0c0fe20003fa6270 */
[----:B------:R-:W2:Y:S01]  /*1a00*/  @P3 LDC.64 R4, c[0x0][0x240] ;  /* 0x00009000ff043b82 */ /* 0x000ea20000000a00 */
[C---:B------:R-:W-:Y:S01]  /*1a10*/  VIADD R20, R16.reuse, 0x10 ;  /* 0x0000001010147836 */ /* 0x040fe20000000000 */
[----:B------:R-:W-:Y:S01]  /*1a20*/  SHF.R.S32.HI R17, RZ, 0x1f, R16 ;  /* 0x0000001fff117819 */ /* 0x000fe20000011410 */
[----:B------:R-:W-:Y:S01]  /*1a30*/  VIADD R14, R16, 0x20 ;  /* 0x00000020100e7836 */ /* 0x000fe20000000000 */
[----:B------:R-:W-:Y:S01]  /*1a40*/  UMOV UR5, 0x400 ;  /* 0x0000040000057882 */ /* 0x000fe20000000000 */
[----:B------:R-:W-:Y:S01]  /*1a50*/  SHF.L.U32 R106, R168, 0x6, RZ ;  /* 0x00000006a86a7819 */ /* 0x000fe200000006ff */
[----:B------:R-:W-:Y:S01]  /*1a60*/  IMAD R18, R19, UR7, R18 ;  /* 0x0000000713127c24 */ /* 0x000fe2000f8e0212 */
[-C--:B------:R-:W-:Y:S01]  /*1a70*/  ISETP.GE.AND P2, PT, R20, R235.reuse, PT ;  /* 0x000000eb1400720c */ /* 0x080fe20003f46270 */
[----:B------:R-:W3:Y:S01]  /*1a80*/  @!P3 LDC.64 R2, c[0x0][0x228] ;  /* 0x00008a00ff02bb82 */ /* 0x000ee20000000a00 */
[----:B------:R-:W-:Y:S01]  /*1a90*/  ISETP.GE.AND P1, PT, R14, R235, PT ;  /* 0x000000eb0e00720c */ /* 0x000fe20003f26270 */
[----:B------:R-:W-:-:S04]  /*1aa0*/  IMAD.WIDE R36, R36, 0x40, R16 ;  /* 0x0000004024247825 */ /* 0x000fc800078e0210 */
[----:B------:R-:W-:-:S04]  /*1ab0*/  IMAD R110, R17, R104, RZ ;  /* 0x00000068116e7224 */ /* 0x000fc800078e02ff */
[----:B------:R-:W-:Y:S02]  /*1ac0*/  IMAD R110, R16, R105, R110 ;  /* 0x00000069106e7224 */ /* 0x000fe400078e026e */
[----:B------:R-:W4:Y:S01]  /*1ad0*/  @!P2 S2R R26, SR_CgaCtaId ;  /* 0x00000000001aa919 */ /* 0x000f220000008800 */
[C---:B--2---:R-:W-:Y:S01]  /*1ae0*/  @P3 IMAD.WIDE.U32 R6, R10.reuse, R4, RZ ;  /* 0x000000040a063225 */ /* 0x044fe200078e00ff */
[----:B------:R-:W-:Y:S01]  /*1af0*/  @!P3 SHF.R.S32.HI R4, RZ, 0x1f, R238 ;  /* 0x0000001fff04b819 */ /* 0x000fe200000114ee */
[----:B------:R-:W2:Y:S02]  /*1b00*/  @!P1 S2R R25, SR_CgaCtaId ;  /* 0x0000000000199919 */ /* 0x000ea40000008800 */
[----:B------:R-:W-:Y:S02]  /*1b10*/  @P3 IMAD R10, R10, R5, R7 ;  /* 0x000000050a0a3224 */ /* 0x000fe400078e0207 */
[----:B------:R-:W-:Y:S02]  /*1b20*/  VIADD R7, R16, 0x30 ;  /* 0x0000003010077836 */ /* 0x000fe40000000000 */
[----:B---3--:R-:W-:-:S03]  /*1b30*/  @!P3 IMAD R4, R4, R2, RZ ;  /* 0x000000020404b224 */ /* 0x008fc600078e02ff */
[----:B------:R-:W-:Y:S01]  /*1b40*/  ISETP.GE.AND P0, PT, R7, R235, PT ;  /* 0x000000eb0700720c */ /* 0x000fe20003f06270 */
[C---:B------:R-:W-:Y:S02]  /*1b50*/  @!P3 IMAD R3, R238.reuse, R3, R4 ;  /* 0x00000003ee03b224 */ /* 0x040fe400078e0204 */
[----:B------:R-:W-:-:S04]  /*1b60*/  @!P3 IMAD.WIDE.U32 R4, R238, R2, RZ ;  /* 0x00000002ee04b225 */ /* 0x000fc800078e00ff */
[----:B------:R-:W-:Y:S02]  /*1b70*/  @P3 IMAD.MOV.U32 R2, RZ, RZ, R6 ;  /* 0x000000ffff023224 */ /* 0x000fe400078e0006 */
[----:B------:R-:W-:Y:S02]  /*1b80*/  IMAD.IADD R6, R114, 0x1, -R11 ;  /* 0x0000000172067824 */ /* 0x000fe400078e0a0b */
[----:B------:R-:W-:Y:S02]  /*1b90*/  @!P3 IMAD.IADD R10, R5, 0x1, R3 ;  /* 0x00000001050ab824 */ /* 0x000fe400078e0203 */
[----:B------:R-:W-:Y:S01]  /*1ba0*/  IMAD.SHL.U32 R13, R6, 0x8, RZ ;  /* 0x00000008060d7824 */ /* 0x000fe200078e00ff */
[----:B------:R-:W3:Y:S01]  /*1bb0*/  @!P0 S2R R21, SR_CgaCtaId ;  /* 0x0000000000158919 */ /* 0x000ee20000008800 */
[----:B------:R-:W-:Y:S02]  /*1bc0*/  @!P3 IMAD.MOV.U32 R2, RZ, RZ, R4 ;  /* 0x000000ffff02b224 */ /* 0x000fe400078e0004 */
[----:B------:R-:W1:Y:S01]  /*1bd0*/  @!P5 LDC.64 R4, c[0x0][0x240] ;  /* 0x00009000ff04db82 */ /* 0x000e620000000a00 */
[----:B------:R-:W-:Y:S01]  /*1be0*/  IADD3 R22, P3, R13, R22, RZ ;  /* 0x000000160d167210 */ /* 0x000fe20007f7e0ff */
[----:B------:R-:W-:Y:S01]  /*1bf0*/  IMAD.SHL.U32 R11, R16, 0x40, RZ ;  /* 0x00000040100b7824 */ /* 0x000fe200078e00ff */
[----:B------:R-:W-:-:S02]  /*1c00*/  SHF.R.S32.HI R3, RZ, 0x1f, R13 ;  /* 0x0000001fff037819 */ /* 0x000fc4000001140d */
[----:B------:R-:W-:Y:S02]  /*1c10*/  IADD3 R108, P4, R13, R108, RZ ;  /* 0x0000006c0d6c7210 */ /* 0x000fe40007f9e0ff */
[----:B------:R-:W-:Y:S01]  /*1c20*/  LOP3.LUT R11, R11, 0x1c0, RZ, 0xc0, !PT ;  /* 0x000001c00b0b7812 */ /* 0x000fe200078ec0ff */
[----:B------:R-:W-:Y:S01]  /*1c30*/  IMAD.X R23, R3, 0x1, R9, P3 ;  /* 0x0000000103177824 */ /* 0x000fe200018e0609 */
[----:B------:R-:W-:Y:S02]  /*1c40*/  IADD3 R28, P3, R13, R2, RZ ;  /* 0x000000020d1c7210 */ /* 0x000fe40007f7e0ff */
[----:B------:R-:W-:Y:S01]  /*1c50*/  IADD3.X R109, R3, R8, RZ, P4, !PT ;  /* 0x00000008036d7210 */ /* 0x000fe200027fe4ff */
[----:B------:R-:W-:Y:S01]  /*1c60*/  IMAD.WIDE.U32 R22, R19, UR6, R22 ;  /* 0x0000000613167c25 */ /* 0x000fe2000f8e0016 */
[----:B------:R-:W3:Y:S01]  /*1c70*/  @!P5 LDC.64 R8, c[0x0][0x210] ;  /* 0x00008400ff08db82 */ /* 0x000ee20000000a00 */
[----:B------:R-:W-:Y:S01]  /*1c80*/  @!P2 MOV R2, 0x400 ;  /* 0x000004000002a802 */ /* 0x000fe20000000f00 */
[----:B------:R-:W-:Y:S01]  /*1c90*/  ULDC.64 UR6, c[0x0][0x220] ;  /* 0x0000880000067ab9 */ /* 0x000fe20000000a00 */
[----:B------:R-:W-:Y:S01]  /*1ca0*/  IMAD.X R29, R3, 0x1, R10, P3 ;  /* 0x00000001031d7824 */ /* 0x000fe200018e060a */
[----:B------:R-:W-:Y:S01]  /*1cb0*/  LOP3.LUT R15, R11, 0x38, R13, 0xf8, !PT ;  /* 0x000000380b0f7812 */ /* 0x000fe200078ef80d */
[----:B------:R-:W-:Y:S01]  /*1cc0*/  IMAD.WIDE.U32 R108, R16, R104, R108 ;  /* 0x00000068106c7225 */ /* 0x000fe200078e006c */
[----:B----4-:R-:W-:-:S02]  /*1cd0*/  @!P2 LEA R26, R26, R2, 0x18 ;  /* 0x000000021a1aa211 */ /* 0x010fc400078ec0ff */
[----:B------:R-:W4:Y:S01]  /*1ce0*/  @!P2 LDC.64 R2, c[0x0][0x240] ;  /* 0x00009000ff02ab82 */ /* 0x000f220000000a00 */
[----:B------:R-:W-:Y:S01]  /*1cf0*/  IMAD.WIDE.U32 R34, R34, UR4, R28 ;  /* 0x0000000422227c25 */ /* 0x000fe2000f8e001c */
[----:B------:R-:W-:Y:S02]  /*1d00*/  SHF.R.U32.HI R11, RZ, 0x3, R11 ;  /* 0x00000003ff0b7819 */ /* 0x000fe4000001160b */
[----:B------:R-:W-:Y:S01]  /*1d10*/  @!P2 IADD3 R32, P3, R36, 0x10, RZ ;  /* 0x000000102420a810 */ /* 0x000fe20007f7e0ff */
[----:B------:R-:W-:Y:S01]  /*1d20*/  IMAD.IADD R35, R35, 0x1, R12 ;  /* 0x0000000123237824 */ /* 0x000fe200078e020c */
[----:B------:R-:W-:Y:S01]  /*1d30*/  LOP3.LUT R15, R15, R11, RZ, 0x3c, !PT ;  /* 0x0000000b0f0f7212 */ /* 0x000fe200078e3cff */
[----:B-1----:R-:W-:Y:S01]  /*1d40*/  @!P5 IMAD R38, R37, R4, RZ ;  /* 0x000000042526d224 */ /* 0x002fe200078e02ff */
[----:B------:R-:W1:Y:S01]  /*1d50*/  S2UR UR4, SR_CgaCtaId ;  /* 0x00000000000479c3 */ /* 0x000e620000008800 */
[----:B------:R-:W-:Y:S01]  /*1d60*/  LEA.HI R10, R0, R114, RZ, 0x6 ;  /* 0x00000072000a7211 */ /* 0x000fe200078f30ff */
[----:B------:R-:W-:Y:S01]  /*1d70*/  @!P2 IMAD.X R33, RZ, RZ, R37, P3 ;  /* 0x000000ffff21a224 */ /* 0x000fe200018e0625 */
[----:B------:R-:W-:Y:S01]  /*1d80*/  @!P1 MOV R11, 0x400 ;  /* 0x00000400000b9802 */ /* 0x000fe20000000f00 */
[C---:B------:R-:W-:Y:S01]  /*1d90*/  @!P5 IMAD R38, R36.reuse, R5, R38 ;  /* 0x000000052426d224 */ /* 0x040fe200078e0226 */
[----:B------:R-:W-:Y:S01]  /*1da0*/  @!P0 IADD3 R30, P3, R36, 0x30, RZ ;  /* 0x00000030241e8810 */ /* 0x000fe20007f7e0ff */
[----:B------:R-:W-:Y:S01]  /*1db0*/  IMAD.SHL.U32 R10, R10, 0x8, RZ ;  /* 0x000000080a0a7824 */ /* 0x000fe200078e00ff */
[----:B--2---:R-:W-:Y:S01]  /*1dc0*/  @!P1 LEA R25, R25, R11, 0x18 ;  /* 0x0000000b19199211 */ /* 0x004fe200078ec0ff */
[----:B------:R-:W2:Y:S01]  /*1dd0*/  @!P2 LDC.64 R12, c[0x0][0x210] ;  /* 0x00008400ff0cab82 */ /* 0x000ea20000000a00 */
[----:B------:R-:W-:Y:S01]  /*1de0*/  @!P5 IMAD.WIDE.U32 R42, R36, R4, R34 ;  /* 0x00000004242ad225 */ /* 0x000fe200078e0022 */
[----:B------:R-:W-:-:S02]  /*1df0*/  @!P0 MOV R11, 0x400 ;  /* 0x00000400000b8802 */ /* 0x000fc40000000f00 */
[----:B------:R-:W-:Y:S01]  /*1e00*/  LOP3.LUT R15, R15, 0xfffffe00, R10, 0xf8, !PT ;  /* 0xfffffe000f0f7812 */ /* 0x000fe200078ef80a */
[----:B------:R-:W-:Y:S01]  /*1e10*/  @!P0 IMAD.X R29, RZ, RZ, R37, P3 ;  /* 0x000000ffff1d8224 */ /* 0x000fe200018e0625 */
[----:B---3--:R-:W-:Y:S01]  /*1e20*/  @!P5 LEA R40, P3, R42, R8, 0x1 ;  /* 0x000000082a28d211 */ /* 0x008fe200078608ff */
[----:B------:R-:W-:Y:S01]  /*1e30*/  @!P5 IMAD.IADD R38, R43, 0x1, R38 ;  /* 0x000000012b26d824 */ /* 0x000fe200078e0226 */
[----:B------:R-:W-:Y:S01]  /*1e40*/  @!P0 LEA R21, R21, R11, 0x18 ;  /* 0x0000000b15158211 */ /* 0x000fe200078ec0ff */
[----:B------:R-:W3:Y:S01]  /*1e50*/  @!P0 LDC.64 R4, c[0x0][0x240] ;  /* 0x00009000ff048b82 */ /* 0x000ee20000000a00 */
[----:B------:R-:W-:Y:S01]  /*1e60*/  @!P2 IMAD.MOV.U32 R44, RZ, RZ, R34 ;  /* 0x000000ffff2ca224 */ /* 0x000fe200078e0022 */
[----:B------:R-:W-:Y:S01]  /*1e70*/  @!P1 IADD3 R28, P4, R36, 0x20, RZ ;  /* 0x00000020241c9810 */ /* 0x000fe20007f9e0ff */
[----:B------:R-:W-:Y:S01]  /*1e80*/  @!P2 IMAD.MOV.U32 R45, RZ, RZ, R35 ;  /* 0x000000ffff2da224 */ /* 0x000fe200078e0023 */
[----:B------:R-:W-:Y:S01]  /*1e90*/  @!P5 LEA.HI.X R41, R42, R9, R38, 0x1, P3 ;  /* 0x000000092a29d211 */ /* 0x000fe200018f0c26 */
[----:B----4-:R-:W-:Y:S01]  /*1ea0*/  @!P2 IMAD R33, R33, R2, RZ ;  /* 0x000000022121a224 */ /* 0x010fe200078e02ff */
[----:B-1----:R-:W-:-:S02]  /*1eb0*/  ULEA UR4, UR4, UR5, 0x18 ;  /* 0x0000000504047291 */ /* 0x002fc4000f8ec03f */
[----:B------:R-:W1:Y:S01]  /*1ec0*/  @!P1 LDC.64 R10, c[0x0][0x240] ;  /* 0x00009000ff0a9b82 */ /* 0x000e620000000a00 */
[C---:B------:R-:W-:Y:S01]  /*1ed0*/  @!P2 IMAD.WIDE.U32 R38, R32.reuse, R2, R44 ;  /* 0x000000022026a225 */ /* 0x040fe200078e002c */
[----:B------:R-:W-:Y:S02]  /*1ee0*/  ULDC UR5, c[0x0][0x39c] ;  /* 0x0000e70000057ab9 */ /* 0x000fe40000000800 */
[----:B------:R-:W-:Y:S01]  /*1ef0*/  LEA R237, R15, UR4, 0x1 ;  /* 0x000000040fed7c11 */ /* 0x000fe2000f8e08ff */
[----:B------:R-:W-:-:S03]  /*1f00*/  @!P2 IMAD R3, R32, R3, R33 ;  /* 0x000000032003a224 */ /* 0x000fc600078e0221 */
[----:B------:R-:W4:Y:S01]  /*1f10*/  @!P1 LDC.64 R8, c[0x0][0x210] ;  /* 0x00008400ff089b82 */ /* 0x000f220000000a00 */
[----:B------:R-:W-:Y:S01]  /*1f20*/  @!P1 IMAD.X R31, RZ, RZ, R37, P4 ;  /* 0x000000ffff1f9224 */ /* 0x000fe200020e0625 */
[----:B------:R-:W-:Y:S01]  /*1f30*/  @!PT LDS RZ, [RZ] ;  /* 0x00000000fffff984 */ /* 0x000fe20000000800 */
[----:B------:R-:W-:Y:S01]  /*1f40*/  @!PT LDS RZ, [RZ] ;  /* 0x00000000fffff984 */ /* 0x000fe20000000800 */
[----:B------:R-:W-:Y:S01]  /*1f50*/  @!PT LDS RZ, [RZ] ;  /* 0x00000000fffff984 */ /* 0x000fe20000000800 */
[----:B------:R-:W-:Y:S01]  /*1f60*/  @!P5 LDGSTS.E.BYPASS.LTC128B.128 [R237], desc[UR14][R40.64] ;  /* 0x0000000028eddfae */ /* 0x000fe2000b901d4e */
[----:B------:R-:W-:Y:S02]  /*1f70*/  @!P2 IMAD.IADD R32, R39, 0x1, R3 ;  /* 0x000000012720a824 */ /* 0x000fe400078e0203 */
[----:B------:R-:W-:Y:S01]  /*1f80*/  @!P1 IMAD.MOV.U32 R36, RZ, RZ, R34 ;  /* 0x000000ffff249224 */ /* 0x000fe200078e0022 */
[----:B------:R-:W-:Y:S01]  /*1f90*/  @!P5 LDGSTS.E.BYPASS.LTC128B.128 [R237+0x2000], desc[UR14][R40.64+0x80] ;  /* 0x0200008028eddfae */ /* 0x000fe2000b901d4e */
[--C-:B------:R-:W-:Y:S01]  /*1fa0*/  @!P1 IMAD.MOV.U32 R37, RZ, RZ, R35.reuse ;  /* 0x000000ffff259224 */ /* 0x100fe200078e0023 */
[----:B------:R-:W4:Y:S01]  /*1fb0*/  @!P0 LDC.64 R2, c[0x0][0x210] ;  /* 0x00008400ff028b82 */ /* 0x000f220000000a00 */
[----:B------:R-:W-:Y:S01]  /*1fc0*/  @!P2 IMAD R26, R15, 0x2, R26 ;  /* 0x000000020f1aa824 */ /* 0x000fe200078e021a */
[----:B------:R-:W-:Y:S01]  /*1fd0*/  @!P5 LDGSTS.E.BYPASS.LTC128B.128 [R237+0x4000], desc[UR14][R40.64+0x100] ;  /* 0x0400010028eddfae */ /* 0x000fe2000b901d4e */
[----:B---3--:R-:W-:-:S03]  /*1fe0*/  @!P0 IMAD.WIDE.U32 R34, R30, R4, R34 ;  /* 0x000000041e228225 */ /* 0x008fc600078e0022 */
[----:B------:R2:W-:Y:S01]  /*1ff0*/  @!P5 LDGSTS.E.BYPASS.LTC128B.128 [R237+0x6000], desc[UR14][R40.64+0x180] ;  /* 0x0600018028eddfae */ /* 0x0005e2000b901d4e */
[----:B------:R-:W-:Y:S01]  /*2000*/  @!P1 IMAD R25, R15, 0x2, R25 ;  /* 0x000000020f199824 */ /* 0x000fe200078e0219 */
[----:B------:R-:W-:Y:S01]  /*2010*/  IADD3 R27, P5, R16, R27, RZ ;  /* 0x0000001b101b7210 */ /* 0x000fe20007fbe0ff */
[-C--:B-1----:R-:W-:Y:S02]  /*2020*/  @!P1 IMAD R31, R31, R10.reuse, RZ ;  /* 0x0000000a1f1f9224 */ /* 0x082fe400078e02ff */
[----:B------:R-:W-:-:S04]  /*2030*/  @!P1 IMAD.WIDE.U32 R36, R28, R10, R36 ;  /* 0x0000000a1c249225 */ /* 0x000fc800078e0024 */
[----:B------:R-:W-:Y:S02]  /*2040*/  @!P0 IMAD R10, R29, R4, RZ ;  /* 0x000000041d0a8224 */ /* 0x000fe400078e02ff */
[----:B------:R-:W-:Y:S02]  /*2050*/  @!P1 IMAD R11, R28, R11, R31 ;  /* 0x0000000b1c0b9224 */ /* 0x000fe400078e021f */
[----:B------:R-:W-:Y:S02]  /*2060*/  @!P0 IMAD R10, R30, R5, R10 ;  /* 0x000000051e0a8224 */ /* 0x000fe400078e020a */
[----:B------:R-:W-:Y:S02]  /*2070*/  @!P1 IMAD.IADD R11, R37, 0x1, R11 ;  /* 0x00000001250b9824 */ /* 0x000fe400078e020b */
[----:B------:R-:W-:Y:S02]  /*2080*/  @!P0 IMAD.IADD R10, R35, 0x1, R10 ;  /* 0x00000001230a8824 */ /* 0x000fe400078e020a */
[----:B------:R-:W-:-:S02]  /*2090*/  @!P0 IMAD R21, R15, 0x2, R21 ;  /* 0x000000020f158824 */ /* 0x000fc400078e0215 */
[----:B------:R-:W-:Y:S02]  /*20a0*/  IMAD.IADD R111, R109, 0x1, R110 ;  /* 0x000000016d6f7824 */ /* 0x000fe400078e026e */
[----:B------:R-:W-:Y:S02]  /*20b0*/  IMAD.X R24, R17, 0x1, R24, P5 ;  /* 0x0000000111187824 */ /* 0x000fe400028e0618 */
[----:B------:R-:W-:Y:S01]  /*20c0*/  IMAD.IADD R19, R23, 0x1, R18 ;  /* 0x0000000117137824 */ /* 0x000fe200078e0212 */
[C---:B--2---:R-:W-:Y:S01]  /*20d0*/  @!P2 LEA R40, P3, R38.reuse, R12, 0x1 ;  /* 0x0000000c2628a211 */ /* 0x044fe200078608ff */
[----:B------:R-:W-:Y:S02]  /*20e0*/  IMAD.IADD R12, R113, 0x1, -R106 ;  /* 0x00000001710c7824 */ /* 0x000fe400078e0a6a */
[----:B------:R-:W-:Y:S01]  /*20f0*/  IMAD.MOV.U32 R18, RZ, RZ, R22 ;  /* 0x000000ffff127224 */ /* 0x000fe200078e0016 */
[----:B------:R-:W-:Y:S01]  /*2100*/  @!P2 LEA.HI.X R41, R38, R13, R32, 0x1, P3 ;  /* 0x0000000d2629a211 */ /* 0x000fe200018f0c20 */
[----:B------:R-:W-:Y:S01]  /*2110*/  IMAD.WIDE.U32 R32, R104, 0x20, RZ ;  /* 0x0000002068207825 */ /* 0x000fe200078e00ff */
[----:B------:R-:W-:-:S02]  /*2120*/  ISETP.GE.AND P4, PT, R16, R12, PT ;  /* 0x0000000c1000720c */ /* 0x000fc40003f86270 */
[CC--:B------:R-:W-:Y:S01]  /*2130*/  ISETP.GE.AND P3, PT, R20.reuse, R12.reuse, PT ;  /* 0x0000000c1400720c */ /* 0x0c0fe20003f66270 */
[----:B------:R-:W-:Y:S01]  /*2140*/  @!P2 LDGSTS.E.BYPASS.LTC128B.128 [R26+0x800], desc[UR14][R40.64] ;  /* 0x00800000281aafae */ /* 0x000fe2000b901d4e */
[----:B------:R-:W-:Y:S01]  /*2150*/  ISETP.GE.AND P5, PT, R20, R12, PT ;  /* 0x0000000c1400720c */ /* 0x000fe20003fa6270 */
[-C--:B------:R-:W-:Y:S02]  /*2160*/  IMAD R24, R24, R166.reuse, RZ ;  /* 0x000000a618187224 */ /* 0x080fe400078e02ff */
[----:B------:R-:W-:Y:S01]  /*2170*/  @!P2 LDGSTS.E.BYPASS.LTC128B.128 [R26+0x2800], desc[UR14][R40.64+0x80] ;  /* 0x02800080281aafae */ /* 0x000fe2000b901d4e */
[----:B------:R-:W-:-:S03]  /*2180*/  IMAD.WIDE.U32 R18, R27, R166, R18 ;  /* 0x000000a61b127225 */ /* 0x000fc600078e0012 */
[----:B------:R-:W-:Y:S01]  /*2190*/  @!P2 LDGSTS.E.BYPASS.LTC128B.128 [R26+0x4800], desc[UR14][R40.64+0x100] ;  /* 0x04800100281aafae */ /* 0x000fe2000b901d4e */
[----:B------:R-:W-:Y:S01]  /*21a0*/  IMAD R24, R27, R167, R24 ;  /* 0x000000a71b187224 */ /* 0x000fe200078e0218 */
[----:B------:R-:W1:Y:S02]  /*21b0*/  @!P4 LDC.64 R4, c[0x0][0x218] ;  /* 0x00008600ff04cb82 */ /* 0x000e640000000a00 */
[----:B------:R-:W-:Y:S01]  /*21c0*/  @!P2 LDGSTS.E.BYPASS.LTC128B.128 [R26+0x6800], desc[UR14][R40.64+0x180] ;  /* 0x06800180281aafae */ /* 0x000fe2000b901d4e */
[C---:B----4-:R-:W-:Y:S01]  /*21d0*/  @!P1 LEA R28, P2, R36.reuse, R8, 0x1 ;  /* 0x00000008241c9211 */ /* 0x050fe200078408ff */
[----:B------:R-:W-:Y:S01]  /*21e0*/  IMAD.IADD R24, R19, 0x1, R24 ;  /* 0x0000000113187824 */ /* 0x000fe200078e0218 */
[----:B------:R-:W-:Y:S01]  /*21f0*/  @!P3 MOV R20, 0x400 ;  /* 0x000004000014b802 */ /* 0x000fe20000000f00 */
[----:B------:R-:W2:Y:S01]  /*2200*/  @!P4 S2R R8, SR_CgaCtaId ;  /* 0x000000000008c919 */ /* 0x000ea20000008800 */
[----:B------:R-:W-:Y:S02]  /*2210*/  @!P1 LEA.HI.X R29, R36, R9, R11, 0x1, P2 ;  /* 0x00000009241d9211 */ /* 0x000fe400010f0c0b */
[----:B------:R-:W-:Y:S01]  /*2220*/  @!P0 LEA R30, P2, R34, R2, 0x1 ;  /* 0x00000002221e8211 */ /* 0x000fe200078408ff */
[----:B------:R-:W3:Y:S01]  /*2230*/  @!P3 S2R R9, SR_CgaCtaId ;  /* 0x000000000009b919 */ /* 0x000ee20000008800 */
[----:B------:R-:W-:-:S02]  /*2240*/  @!P4 MOV R11, 0x400 ;  /* 0x00000400000bc802 */ /* 0x000fc40000000f00 */
[----:B------:R-:W-:Y:S01]  /*2250*/  @!P0 LEA.HI.X R31, R34, R3, R10, 0x1, P2 ;  /* 0x00000003221f8211 */ /* 0x000fe200010f0c0a */
[----:B------:R-:W-:Y:S01]  /*2260*/  @!P1 LDGSTS.E.BYPASS.LTC128B.128 [R25+0x1000], desc[UR14][R28.64] ;  /* 0x010000001c199fae */ /* 0x000fe2000b901d4e */
[----:B------:R-:W4:Y:S01]  /*2270*/  @!P3 LDC.64 R2, c[0x0][0x218] ;  /* 0x00008600ff02bb82 */ /* 0x000f220000000a00 */
[-C--:B------:R-:W-:Y:S02]  /*2280*/  ISETP.GE.AND P2, PT, R7, R12.reuse, PT ;  /* 0x0000000c0700720c */ /* 0x080fe40003f46270 */
[----:B------:R-:W-:Y:S04]  /*2290*/  @!P1 LDGSTS.E.BYPASS.LTC128B.128 [R25+0x3000], desc[UR14][R28.64+0x80] ;  /* 0x030000801c199fae */ /* 0x000fe8000b901d4e */
[----:B------:R-:W-:Y:S04]  /*22a0*/  @!P1 LDGSTS.E.BYPASS.LTC128B.128 [R25+0x5000], desc[UR14][R28.64+0x100] ;  /* 0x050001001c199fae */ /* 0x000fe8000b901d4e */
[----:B------:R1:W-:Y:S01]  /*22b0*/  @!P1 LDGSTS.E.BYPASS.LTC128B.128 [R25+0x7000], desc[UR14][R28.64+0x180] ;  /* 0x070001801c199fae */ /* 0x0003e2000b901d4e */
[----:B------:R-:W-:-:S02]  /*22c0*/  ISETP.GE.AND P1, PT, R14, R12, PT ;  /* 0x0000000c0e00720c */ /* 0x000fc40003f26270 */
[----:B------:R-:W-:Y:S01]  /*22d0*/  @!P2 IMAD.MOV.U32 R110, RZ, RZ, R108 ;  /* 0x000000ffff6ea224 */ /* 0x000fe200078e006c */
[----:B------:R-:W-:Y:S04]  /*22e0*/  @!P0 LDGSTS.E.BYPASS.LTC128B.128 [R21+0x1800], desc[UR14][R30.64] ;  /* 0x018000001e158fae */ /* 0x000fe8000b901d4e */
[----:B------:R-:W-:Y:S04]  /*22f0*/  @!P0 LDGSTS.E.BYPASS.LTC128B.128 [R21+0x3800], desc[UR14][R30.64+0x80] ;  /* 0x038000801e158fae */ /* 0x000fe8000b901d4e */
[----:B------:R-:W-:Y:S01]  /*2300*/  @!P0 LDGSTS.E.BYPASS.LTC128B.128 [R21+0x5800], desc[UR14][R30.64+0x100] ;  /* 0x058001001e158fae */ /* 0x000fe2000b901d4e */
[----:B--2---:R-:W-:-:S03]  /*2310*/  @!P4 LEA R11, R8, R11, 0x18 ;  /* 0x0000000b080bc211 */ /* 0x004fc600078ec0ff */
[----:B------:R4:W-:Y:S01]  /*2320*/  @!P0 LDGSTS.E.BYPASS.LTC128B.128 [R21+0x7800], desc[UR14][R30.64+0x180] ;  /* 0x078001801e158fae */ /* 0x0009e2000b901d4e */
[----:B---3--:R-:W-:Y:S02]  /*2330*/  @!P3 LEA R9, R9, R20, 0x18 ;  /* 0x000000140909b211 */ /* 0x008fe400078ec0ff */
[C---:B------:R-:W-:Y:S01]  /*2340*/  @!P4 LEA R11, R15.reuse, R11, 0x1 ;  /* 0x0000000b0f0bc211 */ /* 0x040fe200078e08ff */
[----:B------:R-:W2:Y:S02]  /*2350*/  @!P1 S2R R10, SR_CgaCtaId ;  /* 0x00000000000a9919 */ /* 0x000ea40000008800 */
[----:B------:R-:W-:Y:S01]  /*2360*/  @!P3 IMAD R9, R15, 0x2, R9 ;  /* 0x000000020f09b824 */ /* 0x000fe200078e0209 */
[----:B------:R-:W3:Y:S01]  /*2370*/  @!P2 S2R R8, SR_CgaCtaId ;  /* 0x000000000008a919 */ /* 0x000ee20000008800 */
[----:B-1----:R-:W-:-:S04]  /*2380*/  @!P4 LEA R28, P0, R108, R4, 0x1 ;  /* 0x000000046c1cc211 */ /* 0x002fc800078008ff */
[----:B------:R-:W-:Y:S02]  /*2390*/  @!P4 LEA.HI.X R29, R108, R5, R111, 0x1, P0 ;  /* 0x000000056c1dc211 */ /* 0x000fe400000f0c6f */
[----:B------:R-:W1:Y:S01]  /*23a0*/  @!P1 LDC.64 R4, c[0x0][0x218] ;  /* 0x00008600ff049b82 */ /* 0x000e620000000a00 */
[C---:B------:R-:W-:Y:S02]  /*23b0*/  @!P3 LEA R13, P0, R104.reuse, R108, 0x4 ;  /* 0x0000006c680db211 */ /* 0x040fe400078020ff */
[----:B------:R-:W-:Y:S02]  /*23c0*/  @!P4 LDGSTS.E.BYPASS.LTC128B.128 [R11+0x8000], desc[UR14][R28.64] ;  /* 0x080000001c0bcfae */ /* 0x000fe4000b901d4e */
[----:B------:R-:W-:Y:S02]  /*23d0*/  @!P3 LEA.HI.X R17, R104, R111, R105, 0x4, P0 ;  /* 0x0000006f6811b211 */ /* 0x000fe400000f2469 */
[----:B------:R-:W-:Y:S01]  /*23e0*/  @!P4 LDGSTS.E.BYPASS.LTC128B.128 [R11+0xa000], desc[UR14][R28.64+0x80] ;  /* 0x0a0000801c0bcfae */ /* 0x000fe2000b901d4e */
[----:B----4-:R-:W-:Y:S01]  /*23f0*/  @!P3 LEA R30, P0, R13, R2, 0x1 ;  /* 0x000000020d1eb211 */ /* 0x010fe200078008ff */
[----:B------:R-:W-:-:S02]  /*2400*/  IMAD.SHL.U32 R2, R105, 0x20, RZ ;  /* 0x0000002069027824 */ /* 0x000fc400078e00ff */
[----:B------:R-:W-:Y:S01]  /*2410*/  @!P4 LDGSTS.E.BYPASS.LTC128B.128 [R11+0xc000], desc[UR14][R28.64+0x100] ;  /* 0x0c0001001c0bcfae */ /* 0x000fe2000b901d4e */
[----:B------:R-:W-:Y:S02]  /*2420*/  @!P3 LEA.HI.X R31, R13, R3, R17, 0x1, P0 ;  /* 0x000000030d1fb211 */ /* 0x000fe400000f0c11 */
[----:B------:R-:W-:Y:S01]  /*2430*/  @!P1 IADD3 R13, P0, R108, R32, RZ ;  /* 0x000000206c0d9210 */ /* 0x000fe20007f1e0ff */
[----:B------:R-:W-:Y:S01]  /*2440*/  @!P4 LDGSTS.E.BYPASS.LTC128B.128 [R11+0xe000], desc[UR14][R28.64+0x180] ;  /* 0x0e0001801c0bcfae */ /* 0x000fe2000b901d4e */
[----:B------:R-:W-:Y:S02]  /*2450*/  ISETP.GE.AND P4, PT, R14, R12, PT ;  /* 0x0000000c0e00720c */ /* 0x000fe40003f86270 */
[----:B------:R-:W-:Y:S01]  /*2460*/  @!P1 IADD3.X R32, R111, R33, R2, P0, !PT ;  /* 0x000000216f209210 */ /* 0x000fe200007fe402 */
[----:B------:R-:W-:Y:S01]  /*2470*/  @!P3 LDGSTS.E.BYPASS.LTC128B.128 [R9+0x8800], desc[UR14][R30.64] ;  /* 0x088000001e09bfae */ /* 0x000fe2000b901d4e */
[----:B------:R-:W4:Y:S01]  /*2480*/  @!P2 LDC.64 R2, c[0x0][0x218] ;  /* 0x00008600ff02ab82 */ /* 0x000f220000000a00 */
[----:B-1----:R-:W-:-:S02]  /*2490*/  @!P1 LEA R20, P0, R13, R4, 0x1 ;  /* 0x000000040d149211 */ /* 0x002fc400078008ff */
[----:B------:R-:W-:Y:S01]  /*24a0*/  @!P3 LDGSTS.E.BYPASS.LTC128B.128 [R9+0xa800], desc[UR14][R30.64+0x80] ;  /* 0x0a8000801e09bfae */ /* 0x000fe2000b901d4e */
[----:B------:R-:W-:Y:S02]  /*24b0*/  @!P2 MOV R4, 0x400 ;  /* 0x000004000004a802 */ /* 0x000fe40000000f00 */
[----:B------:R-:W-:Y:S01]  /*24c0*/  @!P1 LEA.HI.X R21, R13, R5, R32, 0x1, P0 ;  /* 0x000000050d159211 */ /* 0x000fe200000f0c20 */
[----:B------:R-:W-:Y:S01]  /*24d0*/  @!P3 LDGSTS.E.BYPASS.LTC128B.128 [R9+0xc800], desc[UR14][R30.64+0x100] ;  /* 0x0c8001001e09bfae */ /* 0x000fe2000b901d4e */
[----:B------:R-:W-:Y:S02]  /*24e0*/  @!P1 MOV R5, 0x400 ;  /* 0x0000040000059802 */ /* 0x000fe40000000f00 */
[----:B---3--:R-:W-:Y:S01]  /*24f0*/  @!P2 LEA R4, R8, R4, 0x18 ;  /* 0x000000040804a211 */ /* 0x008fe200078ec0ff */
[----:B------:R1:W-:Y:S01]  /*2500*/  @!P3 LDGSTS.E.BYPASS.LTC128B.128 [R9+0xe800], desc[UR14][R30.64+0x180] ;  /* 0x0e8001801e09bfae */ /* 0x0003e2000b901d4e */
[----:B--2---:R-:W-:Y:S02]  /*2510*/  @!P1 LEA R5, R10, R5, 0x18 ;  /* 0x000000050a059211 */ /* 0x004fe400078ec0ff */
[-C--:B------:R-:W-:Y:S01]  /*2520*/  ISETP.GE.AND P3, PT, R7, R12.reuse, PT ;  /* 0x0000000c0700720c */ /* 0x080fe20003f66270 */
[----:B------:R-:W-:Y:S01]  /*2530*/  @!P2 IMAD R7, R105, 0x30, RZ ;  /* 0x000000306907a824 */ /* 0x000fe200078e02ff */
[----:B------:R-:W-:Y:S01]  /*2540*/  ISETP.GE.AND P0, PT, R16, R12, PT ;  /* 0x0000000c1000720c */ /* 0x000fe20003f06270 */
[----:B------:R-:W-:-:S02]  /*2550*/  @!P1 IMAD R5, R15, 0x2, R5 ;  /* 0x000000020f059824 */ /* 0x000fc400078e0205 */
[----:B------:R-:W-:Y:S02]  /*2560*/  @!P2 IMAD R4, R15, 0x2, R4 ;  /* 0x000000020f04a824 */ /* 0x000fe400078e0204 */
[----:B------:R-:W-:Y:S01]  /*2570*/  IMAD.WIDE.U32 R12, R166, 0x20, RZ ;  /* 0x00000020a60c7825 */ /* 0x000fe200078e00ff */
[----:B------:R-:W-:Y:S04]  /*2580*/  @!P1 LDGSTS.E.BYPASS.LTC128B.128 [R5+0x9000], desc[UR14][R20.64] ;  /* 0x0900000014059fae */ /* 0x000fe8000b901d4e */
[----:B------:R-:W-:Y:S04]  /*2590*/  @!P1 LDGSTS.E.BYPASS.LTC128B.128 [R5+0xb000], desc[UR14][R20.64+0x80] ;  /* 0x0b00008014059fae */ /* 0x000fe8000b901d4e */
[----:B------:R-:W-:Y:S04]  /*25a0*/  @!P1 LDGSTS.E.BYPASS.LTC128B.128 [R5+0xd000], desc[UR14][R20.64+0x100] ;  /* 0x0d00010014059fae */ /* 0x000fe8000b901d4e */
[----:B------:R2:W-:Y:S01]  /*25b0*/  @!P1 LDGSTS.E.BYPASS.LTC128B.128 [R5+0xf000], desc[UR14][R20.64+0x180] ;  /* 0x0f00018014059fae */ /* 0x0005e2000b901d4e */
[----:B-1----:R-:W-:-:S04]  /*25c0*/  @!P2 IMAD.WIDE.U32 R8, R104, 0x30, R110 ;  /* 0x000000306808a825 */ /* 0x002fc800078e006e */
[----:B------:R-:W-:Y:S01]  /*25d0*/  @!P2 IMAD.IADD R7, R9, 0x1, R7 ;  /* 0x000000010907a824 */ /* 0x000fe200078e0207 */
[----:B----4-:R-:W-:Y:S02]  /*25e0*/  @!P2 LEA R10, P1, R8, R2, 0x1 ;  /* 0x00000002080aa211 */ /* 0x010fe400078208ff */
[----:B------:R-:W-:Y:S02]  /*25f0*/  LEA.HI R2, R0, R114, RZ, 0x4 ;  /* 0x0000007200027211 */ /* 0x000fe400078f20ff */
[----:B------:R-:W-:Y:S01]  /*2600*/  @!P2 LEA.HI.X R11, R8, R3, R7, 0x1, P1 ;  /* 0x00000003080ba211 */ /* 0x000fe200008f0c07 */
[----:B------:R-:W-:Y:S01]  /*2610*/  IMAD.SHL.U32 R7, R16, 0x8, RZ ;  /* 0x0000000810077824 */ /* 0x000fe200078e00ff */
[----:B------:R-:W-:Y:S02]  /*2620*/  LOP3.LUT R3, R2, 0xfffffff0, RZ, 0xc0, !PT ;  /* 0xfffffff002037812 */ /* 0x000fe400078ec0ff */
[----:B------:R-:W-:Y:S01]  /*2630*/  SHF.R.S32.HI R2, RZ, 0x4, R2 ;  /* 0x00000004ff027819 */ /* 0x000fe20000011402 */
[----:B------:R-:W-:Y:S01]  /*2640*/  @!P2 LDGSTS.E.BYPASS.LTC128B.128 [R4+0x9800], desc[UR14][R10.64] ;  /* 0x098000000a04afae */ /* 0x000fe2000b901d4e */
[----:B------:R-:W-:Y:S01]  /*2650*/  LEA R242, P1, R18, UR6, 0x1 ;  /* 0x0000000612f27c11 */ /* 0x000fe2000f8208ff */
[----:B------:R-:W-:-:S02]  /*2660*/  IMAD.IADD R3, R114, 0x1, -R3 ;  /* 0x0000000172037824 */ /* 0x000fc400078e0a03 */
[----:B------:R-:W-:Y:S01]  /*2670*/  @!P2 LDGSTS.E.BYPASS.LTC128B.128 [R4+0xb800], desc[UR14][R10.64+0x80] ;  /* 0x0b8000800a04afae */ /* 0x000fe2000b901d4e */
[----:B------:R-:W-:Y:S02]  /*2680*/  LEA.HI.X R243, R18, UR7, R24, 0x1, P1 ;  /* 0x0000000712f37c11 */ /* 0x000fe400088f0c18 */
[----:B------:R-:W-:Y:S01]  /*2690*/  SHF.R.S32.HI R9, RZ, 0x1f, R3 ;  /* 0x0000001fff097819 */ /* 0x000fe20000011403 */
[----:B------:R-:W-:Y:S01]  /*26a0*/  @!P2 LDGSTS.E.BYPASS.LTC128B.128 [R4+0xd800], desc[UR14][R10.64+0x100] ;  /* 0x0d8001000a04afae */ /* 0x000fe2000b901d4e */
[----:B--2---:R-:W-:Y:S02]  /*26b0*/  SHF.L.U32 R5, R6, 0x6, RZ ;  /* 0x0000000606057819 */ /* 0x004fe400000006ff */
[----:B------:R-:W-:Y:S01]  /*26c0*/  LEA.HI R9, R9, R3, RZ, 0x3 ;  /* 0x0000000309097211 */ /* 0x000fe200078f18ff */
[----:B------:R1:W-:Y:S01]  /*26d0*/  @!P2 LDGSTS.E.BYPASS.LTC128B.128 [R4+0xf800], desc[UR14][R10.64+0x180] ;  /* 0x0f8001800a04afae */ /* 0x0003e2000b901d4e */
[----:B------:R-:W-:Y:S02]  /*26e0*/  LOP3.LUT R5, R5, 0x1c0, RZ, 0xc0, !PT ;  /* 0x000001c005057812 */ /* 0x000fe400078ec0ff */
[----:B------:R-:W-:Y:S01]  /*26f0*/  LOP3.LUT R8, R9, 0xfffffff8, RZ, 0xc0, !PT ;  /* 0xfffffff809087812 */ /* 0x000fe200078ec0ff */
[----:B------:R-:W0:Y:S01]  /*2700*/  LDGDEPBAR ;  /* 0x00000000000079af */ /* 0x000e220000000000 */
[----:B------:R-:W-:Y:S01]  /*2710*/  LOP3.LUT R7, R5, 0x8, R7, 0xf8, !PT ;  /* 0x0000000805077812 */ /* 0x000fe200078ef807 */
[----:B------:R-:W-:Y:S01]  /*2720*/  IMAD.SHL.U32 R112, R9, 0x40, RZ ;  /* 0x0000004009707824 */ /* 0x000fe200078e00ff */
[----:B------:R-:W-:Y:S01]  /*2730*/  SHF.R.U32.HI R5, RZ, 0x3, R5 ;  /* 0x00000003ff057819 */ /* 0x000fe20000011605 */
[----:B------:R-:W-:Y:S01]  /*2740*/  IMAD.IADD R8, R3, 0x1, -R8 ;  /* 0x0000000103087824 */ /* 0x000fe200078e0a08 */
[----:B------:R-:W-:-:S02]  /*2750*/  @!P5 IADD3 R12, P1, R242, R12, RZ ;  /* 0x0000000cf20cd210 */ /* 0x000fc40007f3e0ff */
[----:B------:R-:W-:Y:S02]  /*2760*/  LOP3.LUT R5, R7, R5, RZ, 0x3c, !PT ;  /* 0x0000000507057212 */ /* 0x000fe400078e3cff */
[----:B------:R-:W-:Y:S01]  /*2770*/  LEA.HI R3, R0, R114, RZ, 0x5 ;  /* 0x0000007200037211 */ /* 0x000fe200078f28ff */
[----:B------:R-:W-:Y:S01]  /*2780*/  @!P3 IMAD R0, R167, 0x60, RZ ;  /* 0x00000060a700b824 */ /* 0x000fe200078e02ff */
[----:B------:R-:W-:Y:S02]  /*2790*/  LOP3.LUT R112, R112, 0xfffffe00, RZ, 0xc0, !PT ;  /* 0xfffffe0070707812 */ /* 0x000fe400078ec0ff */
[----:B------:R-:W-:-:S05]  /*27a0*/  SHF.R.S32.HI R3, RZ, 0x5, R3 ;  /* 0x00000005ff037819 */ /* 0x000fca0000011403 */
[----:B------:R-:W-:Y:S01]  /*27b0*/  IMAD R3, R3, 0x400, R112 ;  /* 0x0000040003037824 */ /* 0x000fe200078e0270 */
[----:B-1----:R-:W-:Y:S01]  /*27c0*/  LEA.HI R10, R2, R2, RZ, 0x1 ;  /* 0x00000002020a7211 */ /* 0x002fe200078f08ff */
[----:B------:R-:W-:-:S04]  /*27d0*/  DEPBAR.LE SB0, 0x0 ;  /* 0x000080000000791a */ /* 0x000fc80000000000 */
[----:B------:R-:W-:Y:S01]  /*27e0*/  BAR.SYNC.DEFER_BLOCKING 0x0 ;  /* 0x0000000000007b1d */ /* 0x000fe20000010000 */
[----:B------:R-:W-:Y:S01]  /*27f0*/  IMAD.SHL.U32 R4, R167, 0x20, RZ ;  /* 0x00000020a7047824 */ /* 0x000fe200078e00ff */
[----:B------:R-:W-:-:S04]  /*2800*/  LOP3.LUT R10, R10, 0xfffffffe, RZ, 0xc0, !PT ;  /* 0xfffffffe0a0a7812 */ /* 0x000fc800078ec0ff */
[----:B------:R-:W-:Y:S01]  /*2810*/  @!P5 IADD3.X R13, R243, R13, R4, P1, !PT ;  /* 0x0000000df30dd210 */ /* 0x000fe20000ffe404 */
[----:B------:R-:W-:Y:S01]  /*2820*/  IMAD.IADD R2, R2, 0x1, -R10 ;  /* 0x0000000102027824 */ /* 0x000fe200078e0a0a */
[C---:B------:R-:W-:Y:S01]  /*2830*/  R2P PR, R8.reuse, 0x6 ;  /* 0x0000000608007804 */ /* 0x040fe20000000000 */
[----:B------:R-:W-:Y:S02]  /*2840*/  IMAD.SHL.U32 R8, R8, 0x40, RZ ;  /* 0x0000004008087824 */ /* 0x000fe400078e00ff */
[C---:B------:R-:W-:Y:S02]  /*2850*/  IMAD R233, R2.reuse, 0x200, R5 ;  /* 0x0000020002e97824 */ /* 0x040fe400078e0205 */
[----:B------:R-:W-:Y:S01]  /*2860*/  IMAD.SHL.U32 R2, R2, 0x8, RZ ;  /* 0x0000000802027824 */ /* 0x000fe200078e00ff */
[----:B------:R-:W-:Y:S01]  /*2870*/  LOP3.LUT R8, R8, 0x1c0, RZ, 0xc0, !PT ;  /* 0x000001c008087812 */ /* 0x000fe200078ec0ff */
[----:B------:R-:W-:Y:S01]  /*2880*/  @!P3 IMAD.WIDE.U32 R4, R166, 0x60, R242 ;  /* 0x00000060a604b825 */ /* 0x000fe200078e00f2 */
[----:B------:R-:W-:-:S02]  /*2890*/  LEA R233, R233, UR4, 0x1 ;  /* 0x00000004e9e97c11 */ /* 0x000fc4000f8e08ff */
[----:B------:R-:W-:Y:S01]  /*28a0*/  LOP3.LUT R2, R8, 0x8, R2, 0xf8, !PT ;  /* 0x0000000808027812 */ /* 0x000fe200078ef802 */
[----:B------:R-:W-:Y:S01]  /*28b0*/  @!P3 IMAD.IADD R5, R5, 0x1, R0 ;  /* 0x000000010505b824 */ /* 0x000fe200078e0200 */
[----:B------:R-:W-:Y:S01]  /*28c0*/  SHF.R.U32.HI R107, RZ, 0x3, R8 ;  /* 0x00000003ff6b7819 */ /* 0x000fe20000011608 */
[----:B------:R-:W-:Y:S02]  /*28d0*/  IMAD.MOV.U32 R0, RZ, RZ, 0x20 ;  /* 0x00000020ff007424 */ /* 0x000fe400078e00ff */
[----:B------:R-:W-:Y:S01]  /*28e0*/  VIADD R231, R233, 0x8020 ;  /* 0x00008020e9e77836 */ /* 0x000fe20000000000 */
[----:B------:R-:W-:Y:S01]  /*28f0*/  @P0 STS.128 [R237+0x10000], RZ ;  /* 0x010000ffed000388 */ /* 0x000fe20000000c00 */
[----:B------:R-:W-:Y:S02]  /*2900*/  LOP3.LUT R107, R2, R107, RZ, 0x3c, !PT ;  /* 0x0000006b026b7212 */ /* 0x000fe400078e3cff */
[----:B------:R-:W-:Y:S01]  /*2910*/  MOV R2, 0x10 ;  /* 0x0000001000027802 */ /* 0x000fe20000000f00 */
[----:B------:R-:W-:Y:S01]  /*2920*/  @P0 STS.128 [R237+0x12000], RZ ;  /* 0x012000ffed000388 */ /* 0x000fe20000000c00 */
[----:B------:R-:W-:Y:S01]  /*2930*/  SEL R0, R0, 0xffffffe0, !P2 ;  /* 0xffffffe000007807 */ /* 0x000fe20005000000 */
[----:B------:R-:W-:Y:S01]  /*2940*/  IMAD.IADD R234, R107, 0x1, R3 ;  /* 0x000000016bea7824 */ /* 0x000fe200078e0203 */
[----:B------:R-:W-:Y:S01]  /*2950*/  SEL R2, R2, 0xfffffff0, !P1 ;  /* 0xfffffff002027807 */ /* 0x000fe20004800000 */
[----:B------:R-:W-:Y:S01]  /*2960*/  @P0 STS.128 [R237+0x14000], RZ ;  /* 0x014000ffed000388 */ /* 0x000fe20000000c00 */
[----:B------:R-:W-:Y:S01]  /*2970*/  VIADD R3, R233, 0x8000 ;  /* 0x00008000e9037836 */ /* 0x000fe20000000000 */
[----:B------:R-:W-:-:S02]  /*2980*/  LOP3.LUT R228, R107, R112, RZ, 0xfc, !PT ;  /* 0x000000706be47212 */ /* 0x000fc400078efcff */
[----:B------:R-:W-:Y:S01]  /*2990*/  @P0 STS.128 [R237+0x16000], RZ ;  /* 0x016000ffed000388 */ /* 0x000fe20000000c00 */
[----:B------:R-:W-:-:S03]  /*29a0*/  LEA R234, R234, UR4, 0x1 ;  /* 0x00000004eaea7c11 */ /* 0x000fc6000f8e08ff */
[----:B------:R-:W-:Y:S01]  /*29b0*/  @!PT LDS RZ, [RZ] ;  /* 0x00000000fffff984 */ /* 0x000fe20000000800 */
[----:B------:R-:W-:Y:S01]  /*29c0*/  @!PT LDS RZ, [RZ] ;  /* 0x00000000fffff984 */ /* 0x000fe20000000800 */
[----:B------:R-:W-:Y:S01]  /*29d0*/  @!PT LDS RZ, [RZ] ;  /* 0x00000000fffff984 */ /* 0x000fe20000000800 */
[----:B------:R-:W-:Y:S02]  /*29e0*/  @!P0 LDGSTS.E.BYPASS.LTC128B.128 [R237+0x10000], desc[UR14][R242.64] ;  /* 0x10000000f2ed8fae */ /* 0x000fe4000b901d4e */
[--C-:B------:R-:W-:Y:S02]  /*29f0*/  IMAD R232, R2, 0x2, R234.reuse ;  /* 0x0000000202e87824 */ /* 0x100fe400078e02ea */
[----:B------:R-:W-:Y:S01]  /*2a00*/  @!P0 LDGSTS.E.BYPASS.LTC128B.128 [R237+0x12000], desc[UR14][R242.64+0x80] ;  /* 0x12000080f2ed8fae */ /* 0x000fe2000b901d4e */
[C---:B------:R-:W-:Y:S02]  /*2a10*/  IMAD R230, R0.reuse, 0x2, R234 ;  /* 0x0000000200e67824 */ /* 0x040fe400078e02ea */
[----:B------:R-:W-:Y:S01]  /*2a20*/  IMAD R229, R0, 0x2, R232 ;  /* 0x0000000200e57824 */ /* 0x000fe200078e02e8 */
[----:B------:R-:W-:Y:S04]  /*2a30*/  @!P0 LDGSTS.E.BYPASS.LTC128B.128 [R237+0x14000], desc[UR14][R242.64+0x100] ;  /* 0x14000100f2ed8fae */ /* 0x000fe8000b901d4e */
[----:B------:R-:W-:Y:S01]  /*2a40*/  @!P0 LDGSTS.E.BYPASS.LTC128B.128 [R237+0x16000], desc[UR14][R242.64+0x180] ;  /* 0x16000180f2ed8fae */ /* 0x000fe2000b901d4e */
[----:B------:R-:W-:-:S03]  /*2a50*/  @!P4 LEA R8, P0, R166, R242, 0x6 ;  /* 0x000000f2a608c211 */ /* 0x000fc600078030ff */
[----:B------:R-:W-:Y:S01]  /*2a60*/  @P5 STS.128 [R237+0x10800], RZ ;  /* 0x010800ffed005388 */ /* 0x000fe20000000c00 */
[----:B------:R-:W-:Y:S02]  /*2a70*/  @!P4 LEA.HI.X R9, R166, R243, R167, 0x6, P0 ;  /* 0x000000f3a609c211 */ /* 0x000fe400000f34a7 */
[----:B------:R-:W-:Y:S01]  /*2a80*/  R2P PR, R6, 0x6 ;  /* 0x0000000606007804 */ /* 0x000fe20000000000 */
[----:B------:R-:W-:Y:S04]  /*2a90*/  @P5 STS.128 [R237+0x12800], RZ ;  /* 0x012800ffed005388 */ /* 0x000fe80000000c00 */
[----:B------:R-:W-:Y:S04]  /*2aa0*/  @P5 STS.128 [R237+0x14800], RZ ;  /* 0x014800ffed005388 */ /* 0x000fe80000000c00 */
[----:B------:R-:W-:Y:S04]  /*2ab0*/  @P5 STS.128 [R237+0x16800], RZ ;  /* 0x016800ffed005388 */ /* 0x000fe80000000c00 */
[----:B------:R-:W-:Y:S01]  /*2ac0*/  @!PT LDS RZ, [RZ] ;  /* 0x00000000fffff984 */ /* 0x000fe20000000800 */
[----:B------:R-:W-:Y:S01]  /*2ad0*/  @!PT LDS RZ, [RZ] ;  /* 0x00000000fffff984 */ /* 0x000fe20000000800 */
[----:B------:R-:W-:Y:S01]  /*2ae0*/  @!PT LDS RZ, [RZ] ;  /* 0x00000000fffff984 */ /* 0x000fe20000000800 */
[----:B------:R-:W-:Y:S01]  /*2af0*/  @!P5 LDGSTS.E.BYPASS.LTC128B.128 [R237+0x10800], desc[UR14][R12.64] ;  /* 0x108000000ceddfae */ /* 0x000fe2000b901d4e */
[----:B------:R-:W-:-:S02]  /*2b00*/  @P1 VIADD R231, R3, 0xffffffe0 ;  /* 0xffffffe003e71836 */ /* 0x000fc40000000000 */
[----:B------:R-:W-:Y:S01]  /*2b10*/  IMAD.MOV.U32 R3, RZ, RZ, 0x40 ;  /* 0x00000040ff037424 */ /* 0x000fe200078e00ff */
[----:B------:R-:W-:Y:S01]  /*2b20*/  @!P5 LDGSTS.E.BYPASS.LTC128B.128 [R237+0x12800], desc[UR14][R12.64+0x80] ;  /* 0x128000800ceddfae */ /* 0x000fe2000b901d4e */
[C---:B------:R-:W-:Y:S01]  /*2b30*/  VIADD R223, R231.reuse, 0x800 ;  /* 0x00000800e7df7836 */ /* 0x040fe20000000000 */
[C---:B------:R-:W-:Y:S01]  /*2b40*/  IADD3 R217, R231.reuse, 0x3000, RZ ;  /* 0x00003000e7d97810 */ /* 0x040fe20007ffe0ff */
[----:B------:R-:W-:Y:S01]  /*2b50*/  VIADD R222, R231, 0x1000 ;  /* 0x00001000e7de7836 */ /* 0x000fe20000000000 */
[----:B------:R-:W-:Y:S01]  /*2b60*/  @!P5 LDGSTS.E.BYPASS.LTC128B.128 [R237+0x14800], desc[UR14][R12.64+0x100] ;  /* 0x148001000ceddfae */ /* 0x000fe2000b901d4e */
[----:B------:R-:W-:Y:S01]  /*2b70*/  SEL R3, R3, 0xffffffc0, !P2 ;  /* 0xffffffc003037807 */ /* 0x000fe20005000000 */
[C---:B------:R-:W-:Y:S02]  /*2b80*/  VIADD R221, R231.reuse, 0x1800 ;  /* 0x00001800e7dd7836 */ /* 0x040fe40000000000 */
[----:B------:R1:W-:Y:S01]  /*2b90*/  @!P5 LDGSTS.E.BYPASS.LTC128B.128 [R237+0x16800], desc[UR14][R12.64+0x180] ;  /* 0x168001800ceddfae */ /* 0x0003e2000b901d4e */
[----:B------:R-:W-:-:S02]  /*2ba0*/  VIADD R219, R231, 0x2000 ;  /* 0x00002000e7db7836 */ /* 0x000fc40000000000 */
[----:B------:R-:W-:Y:S01]  /*2bb0*/  IMAD.IADD R227, R233, 0x1, R3 ;  /* 0x00000001e9e37824 */ /* 0x000fe200078e0203 */
[----:B------:R-:W-:Y:S01]  /*2bc0*/  @P4 STS.128 [R237+0x11000], RZ ;  /* 0x011000ffed004388 */ /* 0x000fe20000000c00 */
[----:B------:R-:W-:Y:S02]  /*2bd0*/  IMAD.IADD R220, R3, 0x1, R231 ;  /* 0x0000000103dc7824 */ /* 0x000fe400078e02e7 */
[C---:B------:R-:W-:Y:S01]  /*2be0*/  VIADD R218, R231.reuse, 0x2800 ;  /* 0x00002800e7da7836 */ /* 0x040fe20000000000 */
[----:B------:R-:W-:Y:S01]  /*2bf0*/  @P4 STS.128 [R237+0x13000], RZ ;  /* 0x013000ffed004388 */ /* 0x000fe20000000c00 */
[C---:B------:R-:W-:Y:S02]  /*2c00*/  VIADD R216, R231.reuse, 0x3800 ;  /* 0x00003800e7d87836 */ /* 0x040fe40000000000 */
[C---:B------:R-:W-:Y:S01]  /*2c10*/  VIADD R215, R231.reuse, 0x4000 ;  /* 0x00004000e7d77836 */ /* 0x040fe20000000000 */
[----:B------:R-:W-:Y:S01]  /*2c20*/  @P4 STS.128 [R237+0x15000], RZ ;  /* 0x015000ffed004388 */ /* 0x000fe20000000c00 */
[----:B------:R-:W-:-:S02]  /*2c30*/  VIADD R214, R231, 0x4800 ;  /* 0x00004800e7d67836 */ /* 0x000fc40000000000 */
[C---:B------:R-:W-:Y:S01]  /*2c40*/  VIADD R213, R231.reuse, 0x5000 ;  /* 0x00005000e7d57836 */ /* 0x040fe20000000000 */
[----:B------:R-:W-:Y:S01]  /*2c50*/  @P4 STS.128 [R237+0x17000], RZ ;  /* 0x017000ffed004388 */ /* 0x000fe20000000c00 */
[C---:B------:R-:W-:Y:S02]  /*2c60*/  VIADD R212, R231.reuse, 0x5800 ;  /* 0x00005800e7d47836 */ /* 0x040fe40000000000 */
[C---:B------:R-:W-:Y:S01]  /*2c70*/  VIADD R211, R231.reuse, 0x6000 ;  /* 0x00006000e7d37836 */ /* 0x040fe20000000000 */
[----:B------:R-:W-:Y:S01]  /*2c80*/  @!PT LDS RZ, [RZ] ;  /* 0x00000000fffff984 */ /* 0x000fe20000000800 */
[----:B------:R-:W-:Y:S01]  /*2c90*/  @!PT LDS RZ, [RZ] ;  /* 0x00000000fffff984 */ /* 0x000fe20000000800 */
[----:B------:R-:W-:Y:S01]  /*2ca0*/  @!PT LDS RZ, [RZ] ;  /* 0x00000000fffff984 */ /* 0x000fe20000000800 */
[----:B------:R-:W-:Y:S01]  /*2cb0*/  @!P4 LDGSTS.E.BYPASS.LTC128B.128 [R237+0x11000], desc[UR14][R8.64] ;  /* 0x1100000008edcfae */ /* 0x000fe2000b901d4e */
[C---:B------:R-:W-:Y:S02]  /*2cc0*/  VIADD R210, R231.reuse, 0x6800 ;  /* 0x00006800e7d27836 */ /* 0x040fe40000000000 */
[C---:B------:R-:W-:Y:S01]  /*2cd0*/  VIADD R209, R231.reuse, 0x7000 ;  /* 0x00007000e7d17836 */ /* 0x040fe20000000000 */
[----:B------:R-:W-:Y:S01]  /*2ce0*/  @!P4 LDGSTS.E.BYPASS.LTC128B.128 [R237+0x13000], desc[UR14][R8.64+0x80] ;  /* 0x1300008008edcfae */ /* 0x000fe2000b901d4e */
[----:B------:R-:W-:-:S03]  /*2cf0*/  VIADD R208, R231, 0x7800 ;  /* 0x00007800e7d07836 */ /* 0x000fc60000000000 */
        /* <DEDUP_REMOVED lines=14> */
[----:B------:R-:W3:Y:S04]  /*2de0*/  LDSM.16.M88.4 R16, [R233+0x8000] ;  /* 0x00800000e910783b */ /* 0x000ee80000000200 */
[----:B-1----:R-:W-:Y:S04]  /*2df0*/  LDSM.16.M88.4 R12, [R232] ;  /* 0x00000000e80c783b */ /* 0x002fe80000000200 */
[----:B------:R-:W-:Y:S04]  /*2e00*/  LDSM.16.M88.4 R24, [R231] ;  /* 0x00000000e718783b */ /* 0x000fe80000000200 */
[----:B------:R-:W1:Y:S04]  /*2e10*/  LDSM.16.M88.4 R40, [R233+0x8800] ;  /* 0x00880000e928783b */ /* 0x000e680000000200 */
[----:B------:R-:W-:Y:S04]  /*2e20*/  LDSM.16.M88.4 R80, [R230] ;  /* 0x00000000e650783b */ /* 0x000fe80000000200 */
[----:B------:R-:W-:Y:S04]  /*2e30*/  LDSM.16.M88.4 R56, [R227+0x8000] ;  /* 0x00800000e338783b */ /* 0x000fe80000000200 */
[----:B------:R-:W4:Y:S04]  /*2e40*/  LDSM.16.M88.4 R68, [R233+0x9000] ;  /* 0x00900000e944783b */ /* 0x000f280000000200 */
[----:B------:R-:W4:Y:S04]  /*2e50*/  LDSM.16.M88.4 R20, [R233+0x9800] ;  /* 0x00980000e914783b */ /* 0x000f280000000200 */
[----:B------:R-:W4:Y:S04]  /*2e60*/  LDSM.16.M88.4 R60, [R231+0x800] ;  /* 0x00080000e73c783b */ /* 0x000f280000000200 */
[----:B--2---:R-:W-:Y:S01]  /*2e70*/  LDSM.16.M88.4 R8, [R229] ;  /* 0x00000000e508783b */ /* 0x004fe20000000200 */
[C---:B---3--:R-:W-:Y:S03]  /*2e80*/  HMMA.16816.F32.BF16 R4, R32.reuse, R16, RZ ;  /* 0x000000102004723c */ /* 0x048fe600000418ff */
[----:B------:R-:W2:Y:S04]  /*2e90*/  LDSM.16.M88.4 R84, [R220] ;  /* 0x00000000dc54783b */ /* 0x000ea80000000200 */
[----:B------:R-:W3:Y:S01]  /*2ea0*/  LDSM.16.M88.4 R48, [R231+0x1000] ;  /* 0x00100000e730783b */ /* 0x000ee20000000200 */
[C---:B------:R-:W-:Y:S03]  /*2eb0*/  HMMA.16816.F32.BF16 R16, R32.reuse, R18, RZ ;  /* 0x000000122010723c */ /* 0x040fe600000418ff */
[----:B------:R-:W3:Y:S03]  /*2ec0*/  LDSM.16.M88.4 R44, [R231+0x1800] ;  /* 0x00180000e72c783b */ /* 0x000ee60000000200 */
[C---:B-1----:R-:W-:Y:S01]  /*2ed0*/  HMMA.16816.F32.BF16 R28, R32.reuse, R40, RZ ;  /* 0x00000028201c723c */ /* 0x042fe200000418ff */
[----:B------:R-:W1:Y:S04]  /*2ee0*/  LDSM.16.M88.4 R88, [R227+0x8800] ;  /* 0x00880000e358783b */ /* 0x000e680000000200 */
        /* <DEDUP_REMOVED lines=20> */
[----:B--2---:R-:W-:Y:S06]  /*3030*/  HMMA.16816.F32.BF16 R4, R8, R84, R4 ;  /* 0x000000540804723c */ /* 0x004fec0000041804 */
[C---:B------:R-:W-:Y:S01]  /*3040*/  HMMA.16816.F32.BF16 R40, R12.reuse, R62, R40 ;  /* 0x0000003e0c28723c */ /* 0x040fe20000041828 */
[----:B------:R-:W-:Y:S05]  /*3050*/  LDSM.16.M88.4 R60, [R233+0xa800] ;  /* 0x00a80000e93c783b */ /* 0x000fea0000000200 */
[C---:B---3--:R-:W-:Y:S06]  /*3060*/  HMMA.16816.F32.BF16 R52, R12.reuse, R48, R52 ;  /* 0x000000300c34723c */ /* 0x048fec0000041834 */
[C---:B------:R-:W-:Y:S01]  /*3070*/  HMMA.16816.F32.BF16 R68, R12.reuse, R50, R68 ;  /* 0x000000320c44723c */ /* 0x040fe20000041844 */
[----:B------:R-:W-:Y:S05]  /*3080*/  LDSM.16.M88.4 R48, [R220+0x1800] ;  /* 0x00180000dc30783b */ /* 0x000fea0000000200 */
[C---:B------:R-:W-:Y:S06]  /*3090*/  HMMA.16816.F32.BF16 R64, R12.reuse, R44, R64 ;  /* 0x0000002c0c40723c */ /* 0x040fec0000041840 */
[----:B------:R-:W-:Y:S01]  /*30a0*/  HMMA.16816.F32.BF16 R12, R12, R46, R32 ;  /* 0x0000002e0c0c723c */ /* 0x000fe20000041820 */
[----:B------:R-:W-:Y:S04]  /*30b0*/  LDSM.16.M88.4 R32, [R232+0x2000] ;  /* 0x00200000e820783b */ /* 0x000fe80000000200 */
[----:B------:R-:W2:Y:S01]  /*30c0*/  LDSM.16.M88.4 R44, [R231+0x2000] ;  /* 0x00200000e72c783b */ /* 0x000ea20000000200 */
[----:B-1----:R-:W-:Y:S06]  /*30d0*/  HMMA.16816.F32.BF16 R28, R80, R88, R28 ;  /* 0x00000058501c723c */ /* 0x002fec000004181c */
[----:B------:R-:W-:Y:S01]  /*30e0*/  HMMA.16816.F32.BF16 R16, R8, R86, R16 ;  /* 0x000000560810723c */ /* 0x000fe20000041810 */
[----:B------:R-:W-:Y:S05]  /*30f0*/  LDSM.16.M88.4 R84, [R227+0xa000] ;  /* 0x00a00000e354783b */ /* 0x000fea0000000200 */
[----:B----4-:R-:W-:Y:S06]  /*3100*/  HMMA.16816.F32.BF16 R4, R20, R72, R4 ;  /* 0x000000481404723c */ /* 0x010fec0000041804 */
        /* <DEDUP_REMOVED lines=11> */
[----:B------:R-:W-:Y:S05]  /*31c0*/  LDSM.16.M88.4 R72, [R227+0xa800] ;  /* 0x00a80000e348783b */ /* 0x000fea0000000200 */
[----:B--2---:R-:W-:Y:S06]  /*31d0*/  HMMA.16816.F32.BF16 R4, R32, R44, R4 ;  /* 0x0000002c2004723c */ /* 0x004fec0000041804 */
[C---:B------:R-:W-:Y:S01]  /*31e0*/  HMMA.16816.F32.BF16 R40, R8.reuse, R78, R40 ;  /* 0x0000004e0828723c */ /* 0x040fe20000041828 */
[----:B------:R-:W-:Y:S05]  /*31f0*/  LDSM.16.M88.4 R76, [R231+0x3000] ;  /* 0x00300000e74c783b */ /* 0x000fea0000000200 */
[C---:B------:R-:W-:Y:S06]  /*3200*/  HMMA.16816.F32.BF16 R52, R8.reuse, R56, R52 ;  /* 0x000000380834723c */ /* 0x040fec0000041834 */
[C---:B------:R-:W-:Y:S01]  /*3210*/  HMMA.16816.F32.BF16 R68, R8.reuse, R58, R68 ;  /* 0x0000003a0844723c */ /* 0x040fe20000041844 */
[----:B------:R-:W-:Y:S05]  /*3220*/  LDSM.16.M88.4 R56, [R231+0x3800] ;  /* 0x00380000e738783b */ /* 0x000fea0000000200 */
[C---:B------:R-:W-:Y:S06]  /*3230*/  HMMA.16816.F32.BF16 R64, R8.reuse, R48, R64 ;  /* 0x000000300840723c */ /* 0x040fec0000041840 */
[----:B------:R-:W-:Y:S01]  /*3240*/  HMMA.16816.F32.BF16 R80, R8, R50, R80 ;  /* 0x000000320850723c */ /* 0x000fe20000041850 */
[----:B------:R-:W-:Y:S04]  /*3250*/  LDSM.16.M88.4 R8, [R229+0x2000] ;  /* 0x00200000e508783b */ /* 0x000fe80000000200 */
[----:B------:R-:W2:Y:S01]  /*3260*/  LDSM.16.M88.4 R48, [R220+0x2000] ;  /* 0x00200000dc30783b */ /* 0x000ea20000000200 */
[----:B------:R-:W-:Y:S06]  /*3270*/  HMMA.16816.F32.BF16 R28, R20, R60, R28 ;  /* 0x0000003c141c723c */ /* 0x000fec000004181c */
[----:B------:R-:W-:Y:S01]  /*3280*/  HMMA.16816.F32.BF16 R16, R32, R46, R16 ;  /* 0x0000002e2010723c */ /* 0x000fe20000041810 */
[----:B------:R-:W-:Y:S05]  /*3290*/  LDSM.16.M88.4 R44, [R227+0xb000] ;  /* 0x00b00000e32c783b */ /* 0x000fea0000000200 */
[----:B-1----:R-:W-:Y:S06]  /*32a0*/  HMMA.16816.F32.BF16 R4, R12, R84, R4 ;  /* 0x000000540c04723c */ /* 0x002fec0000041804 */
[C---:B------:R-:W-:Y:S01]  /*32b0*/  HMMA.16816.F32.BF16 R40, R20.reuse, R62, R40 ;  /* 0x0000003e1428723c */ /* 0x040fe20000041828 */
[----:B------:R-:W-:Y:S05]  /*32c0*/  LDSM.16.M88.4 R60, [R220+0x2800] ;  /* 0x00280000dc3c783b */ /* 0x000fea0000000200 */
[C---:B------:R-:W-:Y:S06]  /*32d0*/  HMMA.16816.F32.BF16 R52, R20.reuse, R36, R52 ;  /* 0x000000241434723c */ /* 0x040fec0000041834 */
[C---:B------:R-:W-:Y:S01]  /*32e0*/  HMMA.16816.F32.BF16 R68, R20.reuse, R38, R68 ;  /* 0x000000261444723c */ /* 0x040fe20000041844 */
[----:B------:R-:W-:Y:S05]  /*32f0*/  LDSM.16.M88.4 R36, [R227+0xb800] ;  /* 0x00b80000e324783b */ /* 0x000fea0000000200 */
[C---:B---3--:R-:W-:Y:S06]  /*3300*/  HMMA.16816.F32.BF16 R64, R20.reuse, R24, R64 ;  /* 0x000000181440723c */ /* 0x048fec0000041840 */
[----:B------:R-:W-:Y:S01]  /*3310*/  HMMA.16816.F32.BF16 R80, R20, R26, R80 ;  /* 0x0000001a1450723c */ /* 0x000fe20000041850 */
[----:B------:R-:W-:Y:S04]  /*3320*/  LDSM.16.M88.4 R24, [R234+0x4000] ;  /* 0x00400000ea18783b */ /* 0x000fe80000000200 */
[----:B------:R-:W1:Y:S01]  /*3330*/  LDSM.16.M88.4 R20, [R233+0xc000] ;  /* 0x00c00000e914783b */ /* 0x000e620000000200 */
        /* <DEDUP_REMOVED lines=15> */
[----:B------:R-:W4:Y:S05]  /*3430*/  LDSM.16.M88.4 R48, [R233+0xc800] ;  /* 0x00c80000e930783b */ /* 0x000f2a0000000200 */
[----:B-1----:R-:W-:Y:S06]  /*3440*/  HMMA.16816.F32.BF16 R4, R24, R20, R4 ;  /* 0x000000141804723c */ /* 0x002fec0000041804 */
        /* <DEDUP_REMOVED lines=9> */
[----:B------:R-:W-:Y:S06]  /*34e0*/  HMMA.16816.F32.BF16 R28, R8, R60, R28 ;  /* 0x0000003c081c723c */ /* 0x000fec000004181c */
[----:B------:R-:W-:Y:S01]  /*34f0*/  HMMA.16816.F32.BF16 R16, R24, R22, R16 ;  /* 0x000000161810723c */ /* 0x000fe20000041810 */
[----:B------:R-:W1:Y:S05]  /*3500*/  LDSM.16.M88.4 R20, [R231+0x4800] ;  /* 0x00480000e714783b */ /* 0x000e6a0000000200 */
[----:B--2---:R-:W-:Y:S06]  /*3510*/  HMMA.16816.F32.BF16 R4, R84, R32, R4 ;  /* 0x000000205404723c */ /* 0x004fec0000041804 */
[C---:B------:R-:W-:Y:S01]  /*3520*/  HMMA.16816.F32.BF16 R40, R8.reuse, R62, R40 ;  /* 0x0000003e0828723c */ /* 0x040fe20000041828 */
[----:B------:R-:W-:Y:S05]  /*3530*/  LDSM.16.M88.4 R60, [R229+0x4000] ;  /* 0x00400000e53c783b */ /* 0x000fea0000000200 */
[C---:B---3--:R-:W-:Y:S06]  /*3540*/  HMMA.16816.F32.BF16 R52, R8.reuse, R56, R52 ;  /* 0x000000380834723c */ /* 0x048fec0000041834 */
[----:B------:R-:W-:Y:S01]  /*3550*/  HMMA.16816.F32.BF16 R68, R8, R58, R68 ;  /* 0x0000003a0844723c */ /* 0x000fe20000041844 */
[----:B------:R-:W2:Y:S05]  /*3560*/  LDSM.16.M88.4 R56, [R220+0x4000] ;  /* 0x00400000dc38783b */ /* 0x000eaa0000000200 */
[----:B----4-:R-:W-:Y:S06]  /*3570*/  HMMA.16816.F32.BF16 R28, R24, R48, R28 ;  /* 0x00000030181c723c */ /* 0x010fec000004181c */
[----:B------:R-:W-:Y:S01]  /*3580*/  HMMA.16816.F32.BF16 R16, R84, R34, R16 ;  /* 0x000000225410723c */ /* 0x000fe20000041810 */
[----:B------:R-:W3:Y:S05]  /*3590*/  LDSM.16.M88.4 R32, [R227+0xc800] ;  /* 0x00c80000e320783b */ /* 0x000eea0000000200 */
[----:B-1----:R-:W-:Y:S06]  /*35a0*/  HMMA.16816.F32.BF16 R4, R76, R12, R4 ;  /* 0x0000000c4c04723c */ /* 0x002fec0000041804 */
[----:B------:R-:W-:Y:S01]  /*35b0*/  HMMA.16816.F32.BF16 R40, R24, R50, R40 ;  /* 0x000000321828723c */ /* 0x000fe20000041828 */
[----:B------:R-:W-:Y:S05]  /*35c0*/  LDSM.16.M88.4 R48, [R234+0x6000] ;  /* 0x00600000ea30783b */ /* 0x000fea0000000200 */
[C---:B------:R-:W-:Y:S06]  /*35d0*/  HMMA.16816.F32.BF16 R64, R8.reuse, R44, R64 ;  /* 0x0000002c0840723c */ /* 0x040fec0000041840 */
[----:B------:R-:W-:Y:S01]  /*35e0*/  HMMA.16816.F32.BF16 R80, R8, R46, R80 ;  /* 0x0000002e0850723c */ /* 0x000fe20000041850 */
[----:B------:R-:W1:Y:S04]  /*35f0*/  LDSM.16.M88.4 R8, [R233+0xe000] ;  /* 0x00e00000e908783b */ /* 0x000e680000000200 */
[----:B------:R-:W4:Y:S01]  /*3600*/  LDSM.16.M88.4 R44, [R220+0x4800] ;  /* 0x00480000dc2c783b */ /* 0x000f220000000200 */
[----:B------:R-:W-:Y:S06]  /*3610*/  HMMA.16816.F32.BF16 R28, R84, R20, R28 ;  /* 0x00000014541c723c */ /* 0x000fec000004181c */
[----:B------:R-:W-:Y:S01]  /*3620*/  HMMA.16816.F32.BF16 R16, R76, R14, R16 ;  /* 0x0000000e4c10723c */ /* 0x000fe20000041810 */
[----:B------:R-:W-:Y:S05]  /*3630*/  LDSM.16.M88.4 R12, [R231+0x5000] ;  /* 0x00500000e70c783b */ /* 0x000fea0000000200 */
[----:B--2---:R-:W-:Y:S06]  /*3640*/  HMMA.16816.F32.BF16 R4, R60, R56, R4 ;  /* 0x000000383c04723c */ /* 0x004fec0000041804 */
[----:B------:R-:W-:Y:S01]  /*3650*/  HMMA.16816.F32.BF16 R40, R84, R22, R40 ;  /* 0x000000165428723c */ /* 0x000fe20000041828 */
[----:B------:R-:W-:Y:S05]  /*3660*/  LDSM.16.M88.4 R20, [R231+0x6000] ;  /* 0x00600000e714783b */ /* 0x000fea0000000200 */
[C---:B------:R-:W-:Y:S06]  /*3670*/  HMMA.16816.F32.BF16 R52, R24.reuse, R36, R52 ;  /* 0x000000241834723c */ /* 0x040fec0000041834 */
[----:B------:R-:W-:Y:S01]  /*3680*/  HMMA.16816.F32.BF16 R68, R24, R38, R68 ;  /* 0x000000261844723c */ /* 0x000fe20000041844 */
[----:B------:R-:W2:Y:S05]  /*3690*/  LDSM.16.M88.4 R36, [R232+0x6000] ;  /* 0x00600000e824783b */ /* 0x000eaa0000000200 */
[----:B---3--:R-:W-:Y:S06]  /*36a0*/  HMMA.16816.F32.BF16 R28, R76, R32, R28 ;  /* 0x000000204c1c723c */ /* 0x008fec000004181c */
[----:B------:R-:W-:Y:S01]  /*36b0*/  HMMA.16816.F32.BF16 R16, R60, R58, R16 ;  /* 0x0000003a3c10723c */ /* 0x000fe20000041810 */
[----:B------:R-:W-:Y:S05]  /*36c0*/  LDSM.16.M88.4 R56, [R220+0x5000] ;  /* 0x00500000dc38783b */ /* 0x000fea0000000200 */
[----:B-1----:R-:W-:Y:S06]  /*36d0*/  HMMA.16816.F32.BF16 R4, R48, R8, R4 ;  /* 0x000000083004723c */ /* 0x002fec0000041804 */
[----:B------:R-:W-:Y:S01]  /*36e0*/  HMMA.16816.F32.BF16 R40, R76, R34, R40 ;  /* 0x000000224c28723c */ /* 0x000fe20000041828 */
[----:B------:R-:W-:Y:S05]  /*36f0*/  LDSM.16.M88.4 R32, [R231+0x6800] ;  /* 0x00680000e720783b */ /* 0x000fea0000000200 */
[C---:B------:R-:W-:Y:S06]  /*3700*/  HMMA.16816.F32.BF16 R64, R24.reuse, R72, R64 ;  /* 0x000000481840723c */ /* 0x040fec0000041840 */
[----:B------:R-:W-:Y:S01]  /*3710*/  HMMA.16816.F32.BF16 R80, R24, R74, R80 ;  /* 0x0000004a1850723c */ /* 0x000fe20000041850 */
[----:B------:R-:W1:Y:S04]  /*3720*/  LDSM.16.M88.4 R24, [R230+0x6000] ;  /* 0x00600000e618783b */ /* 0x000e680000000200 */
[----:B------:R-:W-:Y:S01]  /*3730*/  LDSM.16.M88.4 R72, [R227+0xd800] ;  /* 0x00d80000e348783b */ /* 0x000fe20000000200 */
[----:B----4-:R-:W-:Y:S06]  /*3740*/  HMMA.16816.F32.BF16 R28, R60, R44, R28 ;  /* 0x0000002c3c1c723c */ /* 0x010fec000004181c */
[----:B------:R-:W-:Y:S01]  /*3750*/  HMMA.16816.F32.BF16 R16, R48, R10, R16 ;  /* 0x0000000a3010723c */ /* 0x000fe20000041810 */
[----:B------:R-:W-:Y:S05]  /*3760*/  LDSM.16.M88.4 R8, [R220+0x6000] ;  /* 0x00600000dc08783b */ /* 0x000fea0000000200 */
[----:B--2---:R-:W-:Y:S06]  /*3770*/  HMMA.16816.F32.BF16 R4, R36, R20, R4 ;  /* 0x000000142404723c */ /* 0x004fec0000041804 */
[----:B------:R-:W-:Y:S06]  /*3780*/  HMMA.16816.F32.BF16 R52, R84, R12, R52 ;  /* 0x0000000c5434723c */ /* 0x000fec0000041834 */
[----:B------:R-:W-:Y:S01]  /*3790*/  HMMA.16816.F32.BF16 R40, R60, R46, R40 ;  /* 0x0000002e3c28723c */ /* 0x000fe20000041828 */
[----:B------:R-:W-:Y:S05]  /*37a0*/  LDSM.16.M88.4 R44, [R233+0xf000] ;  /* 0x00f00000e92c783b */ /* 0x000fea0000000200 */
[----:B------:R-:W-:Y:S01]  /*37b0*/  HMMA.16816.F32.BF16 R68, R84, R14, R68 ;  /* 0x0000000e5444723c */ /* 0x000fe20000041844 */
[----:B------:R-:W2:Y:S05]  /*37c0*/  LDSM.16.M88.4 R12, [R229+0x6000] ;  /* 0x00600000e50c783b */ /* 0x000eaa0000000200 */
[----:B------:R-:W-:Y:S06]  /*37d0*/  HMMA.16816.F32.BF16 R28, R48, R92, R28 ;  /* 0x0000005c301c723c */ /* 0x000fec000004181c */
[----:B------:R-:W-:Y:S01]  /*37e0*/  HMMA.16816.F32.BF16 R16, R36, R22, R16 ;  /* 0x000000162410723c */ /* 0x000fe20000041810 */
[----:B------:R-:W3:Y:S05]  /*37f0*/  LDSM.16.M88.4 R20, [R227+0xe800] ;  /* 0x00e80000e314783b */ /* 0x000eea0000000200 */
[----:B-1----:R-:W-:Y:S06]  /*3800*/  HMMA.16816.F32.BF16 R4, R24, R88, R4 ;  /* 0x000000581804723c */ /* 0x002fec0000041804 */
[----:B------:R-:W-:Y:S06]  /*3810*/  HMMA.16816.F32.BF16 R52, R76, R96, R52 ;  /* 0x000000604c34723c */ /* 0x000fec0000041834 */
[----:B------:R-:W-:Y:S06]  /*3820*/  HMMA.16816.F32.BF16 R40, R48, R94, R40 ;  /* 0x0000005e3028723c */ /* 0x000fec0000041828 */
[C---:B------:R-:W-:Y:S06]  /*3830*/  HMMA.16816.F32.BF16 R64, R84.reuse, R100, R64 ;  /* 0x000000645440723c */ /* 0x040fec0000041840 */
[----:B------:R-:W-:Y:S01]  /*3840*/  HMMA.16816.F32.BF16 R80, R84, R102, R80 ;  /* 0x000000665450723c */ /* 0x000fe20000041850 */
[----:B------:R-:W-:Y:S05]  /*3850*/  LDSM.16.M88.4 R84, [R231+0x7000] ;  /* 0x00700000e754783b */ /* 0x000fea0000000200 */
[----:B------:R-:W-:Y:S06]  /*3860*/  HMMA.16816.F32.BF16 R28, R36, R32, R28 ;  /* 0x00000020241c723c */ /* 0x000fec000004181c */
[----:B------:R-:W-:Y:S06]  /*3870*/  HMMA.16816.F32.BF16 R16, R24, R90, R16 ;  /* 0x0000005a1810723c */ /* 0x000fec0000041810 */
[----:B--2---:R-:W-:Y:S06]  /*3880*/  HMMA.16816.F32.BF16 R4, R12, R8, R4 ;  /* 0x000000080c04723c */ /* 0x004fec0000041804 */
[----:B------:R-:W-:Y:S06]  /*3890*/  HMMA.16816.F32.BF16 R68, R76, R98, R68 ;  /* 0x000000624c44723c */ /* 0x000fec0000041844 */
[----:B------:R-:W-:Y:S06]  /*38a0*/  HMMA.16816.F32.BF16 R52, R60, R56, R52 ;  /* 0x000000383c34723c */ /* 0x000fec0000041834 */
[----:B------:R-:W-:Y:S01]  /*38b0*/  HMMA.16816.F32.BF16 R40, R36, R34, R40 ;  /* 0x000000222428723c */ /* 0x000fe20000041828 */
[----:B------:R-:W1:Y:S05]  /*38c0*/  LDSM.16.M88.4 R32, [R220+0x5800] ;  /* 0x00580000dc20783b */ /* 0x000e6a0000000200 */
[----:B------:R-:W-:Y:S01]  /*38d0*/  HMMA.16816.F32.BF16 R64, R76, R72, R64 ;  /* 0x000000484c40723c */ /* 0x000fe20000041840 */
[----:B------:R-:W-:Y:S01]  /*38e0*/  FMUL.FTZ R5, R5, UR5 ;  /* 0x0000000505057c20 */ /* 0x000fe20008410000 */
[----:B------:R-:W-:Y:S01]  /*38f0*/  FMUL.FTZ R6, R6, UR5 ;  /* 0x0000000506067c20 */ /* 0x000fe20008410000 */
[----:B------:R-:W-:Y:S01]  /*3900*/  FMUL.FTZ R3, R4, UR5 ;  /* 0x0000000504037c20 */ /* 0x000fe20008410000 */
[----:B------:R-:W-:-:S02]  /*3910*/  FMUL.FTZ R56, R7, UR5 ;  /* 0x0000000507387c20 */ /* 0x000fc40008410000 */
[----:B------:R-:W-:Y:S01]  /*3920*/  HMMA.16816.F32.BF16 R80, R76, R74, R80 ;  /* 0x0000004a4c50723c */ /* 0x000fe20000041850 */
[----:B------:R-:W2:Y:S02]  /*3930*/  LDSM.16.M88.4 R72, [R220+0x6800] ;  /* 0x00680000dc48783b */ /* 0x000ea40000000200 */
[----:B------:R-:W-:Y:S03]  /*3940*/  MUFU.TANH R3, R3 ;  /* 0x0000000300037308 */ /* 0x000fe60000002400 */
[----:B---3--:R-:W-:Y:S05]  /*3950*/  HMMA.16816.F32.BF16 R28, R24, R20, R28 ;  /* 0x00000014181c723c */ /* 0x008fea000004181c */
[----:B------:R-:W-:Y:S01]  /*3960*/  MUFU.TANH R56, R56 ;  /* 0x0000003800387308 */ /* 0x000fe20000002400 */
[----:B------:R-:W-:Y:S01]  /*3970*/  HMMA.16816.F32.BF16 R16, R12, R10, R16 ;  /* 0x0000000a0c10723c */ /* 0x000fe20000041810 */
[----:B------:R-:W3:Y:S05]  /*3980*/  LDSM.16.M88.4 R8, [R227+0xf000] ;  /* 0x00f00000e308783b */ /* 0x000eea0000000200 */
[----:B------:R-:W-:Y:S01]  /*3990*/  HMMA.16816.F32.BF16 R52, R48, R44, R52 ;  /* 0x0000002c3034723c */ /* 0x000fe20000041834 */
[----:B------:R-:W-:Y:S05]  /*39a0*/  MUFU.TANH R44, R5 ;  /* 0x00000005002c7308 */ /* 0x000fea0000002400 */
[C---:B------:R-:W-:Y:S03]  /*39b0*/  HMMA.16816.F32.BF16 R68, R60.reuse, R58, R68 ;  /* 0x0000003a3c44723c */ /* 0x040fe60000041844 */
[----:B------:R4:W3:Y:S03]  /*39c0*/  MUFU.TANH R45, R6 ;  /* 0x00000006002d7308 */ /* 0x0008e60000002400 */
[C---:B-1----:R-:W-:Y:S06]  /*39d0*/  HMMA.16816.F32.BF16 R64, R60.reuse, R32, R64 ;  /* 0x000000203c40723c */ /* 0x042fec0000041840 */
[----:B------:R-:W-:Y:S01]  /*39e0*/  HMMA.16816.F32.BF16 R80, R60, R34, R80 ;  /* 0x000000223c50723c */ /* 0x000fe20000041850 */
[----:B------:R-:W-:Y:S01]  /*39f0*/  FMUL.FTZ R16, R16, UR5 ;  /* 0x0000000510107c20 */ /* 0x000fe20008410000 */
[----:B------:R-:W-:Y:S01]  /*3a00*/  FMUL.FTZ R17, R17, UR5 ;  /* 0x0000000511117c20 */ /* 0x000fe20008410000 */
[----:B------:R-:W-:Y:S01]  /*3a10*/  FMUL.FTZ R18, R18, UR5 ;  /* 0x0000000512127c20 */ /* 0x000fe20008410000 */
[----:B------:R-:W-:Y:S01]  /*3a20*/  FMUL.FTZ R33, R19, UR5 ;  /* 0x0000000513217c20 */ /* 0x000fe20008410000 */
[----:B------:R-:W-:Y:S01]  /*3a30*/  MUFU.TANH R57, R16 ;  /* 0x0000001000397308 */ /* 0x000fe20000002400 */
[----:B--2---:R-:W-:Y:S01]  /*3a40*/  HMMA.16816.F32.BF16 R28, R12, R72, R28 ;  /* 0x000000480c1c723c */ /* 0x004fe2000004181c */
[----:B----4-:R-:W1:Y:S05]  /*3a50*/  LDSM.16.M88.4 R4, [R233+0xf800] ;  /* 0x00f80000e904783b */ /* 0x010e6a0000000200 */
[----:B------:R-:W-:Y:S01]  /*3a60*/  HMMA.16816.F32.BF16 R68, R48, R46, R68 ;  /* 0x0000002e3044723c */ /* 0x000fe20000041844 */
[----:B------:R-:W-:Y:S05]  /*3a70*/  MUFU.TANH R46, R17 ;  /* 0x00000011002e7308 */ /* 0x000fea0000002400 */
[----:B------:R-:W-:Y:S03]  /*3a80*/  HMMA.16816.F32.BF16 R52, R36, R84, R52 ;  /* 0x000000542434723c */ /* 0x000fe60000041834 */
[----:B------:R2:W-:Y:S03]  /*3a90*/  MUFU.TANH R32, R18 ;  /* 0x0000001200207308 */ /* 0x0005e60000002400 */
[----:B------:R-:W-:Y:S01]  /*3aa0*/  HMMA.16816.F32.BF16 R40, R24, R22, R40 ;  /* 0x000000161828723c */ /* 0x000fe20000041828 */
[----:B------:R-:W4:Y:S04]  /*3ab0*/  LDSM.16.M88.4 R20, [R220+0x7000] ;  /* 0x00700000dc14783b */ /* 0x000f280000000200 */
[----:B------:R-:W-:Y:S01]  /*3ac0*/  MUFU.TANH R33, R33 ;  /* 0x0000002100217308 */ /* 0x000fe20000002400 */
[----:B------:R-:W-:Y:S01]  /*3ad0*/  FMUL.FTZ R28, R28, UR5 ;  /* 0x000000051c1c7c20 */ /* 0x000fe20008410000 */
[----:B------:R-:W-:-:S05]  /*3ae0*/  FMUL.FTZ R29, R29, UR5 ;  /* 0x000000051d1d7c20 */ /* 0x000fca0008410000 */
[----:B------:R-:W-:Y:S01]  /*3af0*/  HMMA.16816.F32.BF16 R68, R36, R86, R68 ;  /* 0x000000562444723c */ /* 0x000fe20000041844 */
[----:B------:R-:W4:Y:S01]  /*3b00*/  MUFU.TANH R47, R28 ;  /* 0x0000001c002f7308 */ /* 0x000f220000002400 */
[----:B--2---:R-:W2:Y:S04]  /*3b10*/  LDSM.16.M88.4 R16, [R231+0x7800] ;  /* 0x00780000e710783b */ /* 0x004ea80000000200 */
[----:B---3--:R-:W-:Y:S03]  /*3b20*/  HMMA.16816.F32.BF16 R52, R24, R8, R52 ;  /* 0x000000081834723c */ /* 0x008fe60000041834 */
[----:B------:R3:W-:Y:S03]  /*3b30*/  MUFU.TANH R58, R29 ;  /* 0x0000001d003a7308 */ /* 0x0007e60000002400 */
[C---:B-1----:R-:W-:Y:S06]  /*3b40*/  HMMA.16816.F32.BF16 R64, R48.reuse, R4, R64 ;  /* 0x000000043040723c */ /* 0x042fec0000041840 */
[----:B------:R-:W-:Y:S01]  /*3b50*/  HMMA.16816.F32.BF16 R80, R48, R6, R80 ;  /* 0x000000063050723c */ /* 0x000fe20000041850 */
[----:B------:R-:W-:Y:S01]  /*3b60*/  FMUL.FTZ R4, R30, UR5 ;  /* 0x000000051e047c20 */ /* 0x000fe20008410000 */
[----:B------:R-:W-:-:S04]  /*3b70*/  FMUL.FTZ R5, R31, UR5 ;  /* 0x000000051f057c20 */ /* 0x000fc80008410000 */
[----:B------:R-:W-:Y:S01]  /*3b80*/  HMMA.16816.F32.BF16 R68, R24, R10, R68 ;  /* 0x0000000a1844723c */ /* 0x000fe20000041844 */
[----:B------:R-:W-:Y:S01]  /*3b90*/  LDSM.16.M88.4 R8, [R220+0x7800] ;  /* 0x00780000dc08783b */ /* 0x000fe20000000200 */
[----:B------:R-:W-:Y:S01]  /*3ba0*/  SHF.L.U32 R6, R114, 0x1, RZ ;  /* 0x0000000172067819 */ /* 0x000fe200000006ff */
[----:B------:R-:W1:Y:S02]  /*3bb0*/  MUFU.TANH R4, R4 ;  /* 0x0000000400047308 */ /* 0x000e640000002400 */
[----:B---3--:R-:W3:Y:S01]  /*3bc0*/  LDSM.16.M88.4 R28, [R227+0xf800] ;  /* 0x00f80000e31c783b */ /* 0x008ee20000000200 */
[----:B------:R-:W-:Y:S01]  /*3bd0*/  LOP3.LUT R6, R6, 0x6, RZ, 0xc0, !PT ;  /* 0x0000000606067812 */ /* 0x000fe200078ec0ff */
[----:B------:R-:W-:Y:S01]  /*3be0*/  HMMA.16816.F32.BF16 R40, R12, R74, R40 ;  /* 0x0000004a0c28723c */ /* 0x000fe20000041828 */
[----:B------:R-:W-:-:S04]  /*3bf0*/  DEPBAR.LE SB0, 0x0 ;  /* 0x000080000000791a */ /* 0x000fc80000000000 */
[----:B------:R-:W1:Y:S01]  /*3c00*/  MUFU.TANH R5, R5 ;  /* 0x0000000500057308 */ /* 0x000e620000002400 */
[----:B----4-:R-:W-:Y:S06]  /*3c10*/  HMMA.16816.F32.BF16 R52, R12, R20, R52 ;  /* 0x000000140c34723c */ /* 0x010fec0000041834 */
[C---:B--2---:R-:W-:Y:S06]  /*3c20*/  HMMA.16816.F32.BF16 R64, R36.reuse, R16, R64 ;  /* 0x000000102440723c */ /* 0x044fec0000041840 */
[----:B------:R-:W-:Y:S06]  /*3c30*/  HMMA.16816.F32.BF16 R80, R36, R18, R80 ;  /* 0x000000122450723c */ /* 0x000fec0000041850 */
[----:B------:R-:W-:Y:S01]  /*3c40*/  HMMA.16816.F32.BF16 R68, R12, R22, R68 ;  /* 0x000000160c44723c */ /* 0x000fe20000041844 */
[----:B------:R-:W-:-:S02]  /*3c50*/  IMAD.IADD R18, R106, 0x1, R6 ;  /* 0x000000016a127824 */ /* 0x000fc400078e0206 */
[----:B------:R-:W-:Y:S01]  /*3c60*/  FMUL.FTZ R20, R40, UR5 ;  /* 0x0000000528147c20 */ /* 0x000fe20008410000 */
[----:B------:R-:W-:Y:S01]  /*3c70*/  FMUL.FTZ R17, R42, UR5 ;  /* 0x000000052a117c20 */ /* 0x000fe20008410000 */
[----:B------:R-:W-:Y:S01]  /*3c80*/  FMUL.FTZ R21, R41, UR5 ;  /* 0x0000000529157c20 */ /* 0x000fe20008410000 */
[C---:B------:R-:W-:Y:S01]  /*3c90*/  VIADD R6, R18.reuse, 0x8 ;  /* 0x0000000812067836 */ /* 0x040fe20000000000 */
[CC--:B------:R-:W-:Y:S01]  /*3ca0*/  ISETP.GE.AND P0, PT, R18.reuse, R113.reuse, PT ;  /* 0x000000711200720c */ /* 0x0c0fe20003f06270 */
[----:B------:R-:W-:Y:S02]  /*3cb0*/  VIADD R7, R18, 0x1 ;  /* 0x0000000112077836 */ /* 0x000fe40000000000 */
[----:B------:R-:W-:Y:S01]  /*3cc0*/  FMUL.FTZ R16, R43, UR5 ;  /* 0x000000052b107c20 */ /* 0x000fe20008410000 */
[----:B------:R-:W-:Y:S01]  /*3cd0*/  MUFU.TANH R20, R20 ;  /* 0x0000001400147308 */ /* 0x000fe20000002400 */
[-C--:B------:R-:W-:Y:S01]  /*3ce0*/  ISETP.GE.AND P4, PT, R6, R113.reuse, PT ;  /* 0x000000710600720c */ /* 0x080fe20003f86270 */
[C---:B------:R-:W-:Y:S01]  /*3cf0*/  VIADD R6, R18.reuse, 0x11 ;  /* 0x0000001112067836 */ /* 0x040fe20000000000 */
[-C--:B------:R-:W-:Y:S01]  /*3d00*/  ISETP.GE.AND P5, PT, R7, R113.reuse, PT ;  /* 0x000000710700720c */ /* 0x080fe20003fa6270 */
[----:B------:R-:W-:Y:S01]  /*3d10*/  VIADD R7, R18, 0x10 ;  /* 0x0000001012077836 */ /* 0x000fe20000000000 */
[C---:B---3--:R-:W-:Y:S01]  /*3d20*/  HMMA.16816.F32.BF16 R64, R24.reuse, R28, R64 ;  /* 0x0000001c1840723c */ /* 0x048fe20000041840 */
[----:B------:R-:W-:Y:S01]  /*3d30*/  FSEL R45, R45, -INF , !P0 ;  /* 0xff8000002d2d7808 */ /* 0x000fe20004000000 */
[----:B------:R-:W-:Y:S01]  /*3d40*/  FMUL.FTZ R52, R52, UR5 ;  /* 0x0000000534347c20 */ /* 0x000fe20008410000 */
[-C--:B------:R-:W-:Y:S01]  /*3d50*/  ISETP.GE.AND P2, PT, R6, R113.reuse, PT ;  /* 0x000000710600720c */ /* 0x080fe20003f46270 */
[----:B------:R-:W-:Y:S01]  /*3d60*/  VIADD R6, R18, 0x18 ;  /* 0x0000001812067836 */ /* 0x000fe20000000000 */
[-C--:B------:R-:W-:Y:S01]  /*3d70*/  ISETP.GE.AND P1, PT, R7, R113.reuse, PT ;  /* 0x000000710700720c */ /* 0x080fe20003f26270 */
[----:B------:R-:W-:Y:S01]  /*3d80*/  HMMA.16816.F32.BF16 R80, R24, R30, R80 ;  /* 0x0000001e1850723c */ /* 0x000fe20000041850 */
[----:B------:R-:W-:Y:S01]  /*3d90*/  FSEL R3, R3, -INF , !P0 ;  /* 0xff80000003037808 */ /* 0x000fe20004000000 */
[----:B------:R-:W2:Y:S01]  /*3da0*/  MUFU.TANH R17, R17 ;  /* 0x0000001100117308 */ /* 0x000ea20000002400 */
[-C--:B------:R-:W-:Y:S01]  /*3db0*/  ISETP.GE.AND P0, PT, R6, R113.reuse, PT ;  /* 0x000000710600720c */ /* 0x080fe20003f06270 */
[----:B------:R-:W-:Y:S01]  /*3dc0*/  VIADD R6, R18, 0x19 ;  /* 0x0000001912067836 */ /* 0x000fe20000000000 */
[----:B------:R-:W-:Y:S01]  /*3dd0*/  FSEL R7, R47, -INF , !P1 ;  /* 0xff8000002f077808 */ /* 0x000fe20004800000 */
[----:B------:R-:W-:Y:S01]  /*3de0*/  FMUL.FTZ R54, R54, UR5 ;  /* 0x0000000536367c20 */ /* 0x000fe20008410000 */
[----:B------:R-:W-:Y:S01]  /*3df0*/  FSEL R56, R56, -INF , !P5 ;  /* 0xff80000038387808 */ /* 0x000fe20006800000 */
[----:B------:R-:W-:Y:S01]  /*3e00*/  FMUL.FTZ R53, R53, UR5 ;  /* 0x0000000535357c20 */ /* 0x000fe20008410000 */
[----:B------:R-:W-:Y:S01]  /*3e10*/  FSEL R44, R44, -INF , !P5 ;  /* 0xff8000002c2c7808 */ /* 0x000fe20006800000 */
[----:B------:R-:W-:Y:S01]  /*3e20*/  MUFU.TANH R21, R21 ;  /* 0x0000001500157308 */ /* 0x000fe20000002400 */
[-C--:B------:R-:W-:Y:S01]  /*3e30*/  ISETP.GE.AND P5, PT, R6, R113.reuse, PT ;  /* 0x000000710600720c */ /* 0x080fe20003fa6270 */
[----:B------:R-:W-:Y:S01]  /*3e40*/  VIADD R6, R18, 0x20 ;  /* 0x0000002012067836 */ /* 0x000fe20000000000 */
[----:B------:R-:W-:Y:S01]  /*3e50*/  FSEL R32, R32, -INF , !P4 ;  /* 0xff80000020207808 */ /* 0x000fe20006000000 */
[----:B------:R-:W-:Y:S01]  /*3e60*/  FMUL.FTZ R55, R55, UR5 ;  /* 0x0000000537377c20 */ /* 0x000fe20008410000 */
[----:B------:R-:W-:Y:S01]  /*3e70*/  FSEL R57, R57, -INF , !P4 ;  /* 0xff80000039397808 */ /* 0x000fe20006000000 */
[----:B------:R-:W-:Y:S01]  /*3e80*/  FMUL.FTZ R68, R68, UR5 ;  /* 0x0000000544447c20 */ /* 0x000fe20008410000 */
[----:B------:R-:W-:Y:S01]  /*3e90*/  ISETP.GE.AND P4, PT, R6, R113, PT ;  /* 0x000000710600720c */ /* 0x000fe20003f86270 */
[----:B------:R-:W-:Y:S01]  /*3ea0*/  HMMA.16816.F32.BF16 R64, R12, R8, R64 ;  /* 0x000000080c40723c */ /* 0x000fe20000041840 */
[----:B------:R-:W3:Y:S01]  /*3eb0*/  MUFU.TANH R16, R16 ;  /* 0x0000001000107308 */ /* 0x000ee20000002400 */
[----:B------:R-:W-:-:S02]  /*3ec0*/  VIADD R6, R18, 0x21 ;  /* 0x0000002112067836 */ /* 0x000fc40000000000 */
[----:B------:R-:W-:Y:S01]  /*3ed0*/  FMUL.FTZ R69, R69, UR5 ;  /* 0x0000000545457c20 */ /* 0x000fe20008410000 */
[----:B------:R-:W-:Y:S01]  /*3ee0*/  FMUL.FTZ R70, R70, UR5 ;  /* 0x0000000546467c20 */ /* 0x000fe20008410000 */
[----:B------:R-:W-:Y:S01]  /*3ef0*/  FMUL.FTZ R71, R71, UR5 ;  /* 0x0000000547477c20 */ /* 0x000fe20008410000 */
[----:B------:R-:W-:Y:S01]  /*3f00*/  HMMA.16816.F32.BF16 R12, R12, R10, R80 ;  /* 0x0000000a0c0c723c */ /* 0x000fe20000041850 */
[----:B-1----:R-:W-:Y:S01]  /*3f10*/  FSEL R9, R4, -INF , !P1 ;  /* 0xff80000004097808 */ /* 0x002fe20004800000 */
[----:B------:R-:W-:Y:S01]  /*3f20*/  VIADD R8, R18, 0x9 ;  /* 0x0000000912087836 */ /* 0x000fe20000000000 */
[----:B------:R-:W-:Y:S01]  /*3f30*/  ISETP.GT.AND P1, PT, R168, R236, PT ;  /* 0x000000eca800720c */ /* 0x000fe20003f24270 */
[----:B------:R-:W-:Y:S01]  /*3f40*/  MUFU.TANH R182, R52 ;  /* 0x0000003400b67308 */ /* 0x000fe20000002400 */
[----:B------:R-:W-:Y:S02]  /*3f50*/  IADD3 R4, R18, 0x28, RZ ;  /* 0x0000002812047810 */ /* 0x000fe40007ffe0ff */
[----:B------:R-:W-:Y:S01]  /*3f60*/  ISETP.GE.AND P3, PT, R8, R113, PT ;  /* 0x000000710800720c */ /* 0x000fe20003f66270 */
[----:B------:R-:W-:Y:S01]  /*3f70*/  VIADD R11, R18, 0x30 ;  /* 0x00000030120b7836 */ /* 0x000fe20000000000 */
[----:B------:R-:W-:-:S02]  /*3f80*/  FSEL R10, R5, -INF , !P2 ;  /* 0xff800000050a7808 */ /* 0x000fc40005000000 */
[----:B------:R-:W-:Y:S01]  /*3f90*/  FSEL R33, R33, -INF , !P3 ;  /* 0xff80000021217808 */ /* 0x000fe20005800000 */
[----:B------:R-:W1:Y:S01]  /*3fa0*/  MUFU.TANH R186, R54 ;  /* 0x0000003600ba7308 */ /* 0x000e620000002400 */
[----:B------:R-:W-:Y:S02]  /*3fb0*/  FSEL R46, R46, -INF , !P3 ;  /* 0xff8000002e2e7808 */ /* 0x000fe40005800000 */
[-C--:B------:R-:W-:Y:S01]  /*3fc0*/  ISETP.GE.AND P3, PT, R6, R113.reuse, PT ;  /* 0x000000710600720c */ /* 0x080fe20003f66270 */
[----:B------:R-:W4:Y:S01]  /*3fd0*/  @!P1 LDC.64 R244, c[0x0][0x218] ;  /* 0x00008600fff49b82 */ /* 0x000f220000000a00 */
[----:B------:R-:W-:Y:S01]  /*3fe0*/  FSEL R6, R58, -INF , !P2 ;  /* 0xff8000003a067808 */ /* 0x000fe20005000000 */
[----:B------:R-:W-:Y:S01]  /*3ff0*/  FMUL.FTZ R64, R64, UR5 ;  /* 0x0000000540407c20 */ /* 0x000fe20008410000 */
[----:B------:R-:W-:Y:S01]  /*4000*/  ISETP.GE.AND P2, PT, R4, R113, PT ;  /* 0x000000710400720c */ /* 0x000fe20003f46270 */
[----:B------:R-:W-:Y:S01]  /*4010*/  VIADD R4, R18, 0x29 ;  /* 0x0000002912047836 */ /* 0x000fe20000000000 */
[----:B------:R-:W-:Y:S01]  /*4020*/  MUFU.TANH R183, R53 ;  /* 0x0000003500b77308 */ /* 0x000fe20000002400 */
[----:B------:R-:W-:Y:S01]  /*4030*/  FMUL.FTZ R65, R65, UR5 ;  /* 0x0000000541417c20 */ /* 0x000fe20008410000 */
[----:B------:R-:W-:Y:S01]  /*4040*/  FMUL.FTZ R66, R66, UR5 ;  /* 0x0000000542427c20 */ /* 0x000fe20008410000 */
[----:B------:R-:W-:Y:S01]  /*4050*/  FMUL.FTZ R67, R67, UR5 ;  /* 0x0000000543437c20 */ /* 0x000fe20008410000 */
[----:B------:R-:W-:Y:S01]  /*4060*/  FMUL.FTZ R12, R12, UR5 ;  /* 0x000000050c0c7c20 */ /* 0x000fe20008410000 */
[----:B------:R-:W-:Y:S01]  /*4070*/  FMUL.FTZ R14, R14, UR5 ;  /* 0x000000050e0e7c20 */ /* 0x000fe20008410000 */
[----:B------:R-:W-:Y:S01]  /*4080*/  FMUL.FTZ R13, R13, UR5 ;  /* 0x000000050d0d7c20 */ /* 0x000fe20008410000 */
[----:B------:R-:W-:Y:S01]  /*4090*/  FMUL.FTZ R15, R15, UR5 ;  /* 0x000000050f0f7c20 */ /* 0x000fe20008410000 */
[----:B------:R-:W1:Y:S01]  /*40a0*/  MUFU.TANH R187, R55 ;  /* 0x0000003700bb7308 */ /* 0x000e620000002400 */
[----:B--2---:R-:W-:-:S02]  /*40b0*/  FSEL R8, R17, -INF , !P0 ;  /* 0xff80000011087808 */ /* 0x004fc40004000000 */
[----:B------:R-:W-:Y:S02]  /*40c0*/  FSEL R5, R20, -INF , !P0 ;  /* 0xff80000014057808 */ /* 0x000fe40004000000 */
[-C--:B------:R-:W-:Y:S02]  /*40d0*/  ISETP.GE.AND P0, PT, R4, R113.reuse, PT ;  /* 0x000000710400720c */ /* 0x080fe40003f06270 */
[----:B---3--:R-:W-:Y:S01]  /*40e0*/  FSEL R16, R16, -INF , !P5 ;  /* 0xff80000010107808 */ /* 0x008fe20006800000 */
[----:B------:R-:W2:Y:S01]  /*40f0*/  MUFU.TANH R184, R68 ;  /* 0x0000004400b87308 */ /* 0x000ea20000002400 */
[----:B------:R-:W-:Y:S02]  /*4100*/  FSEL R4, R21, -INF , !P5 ;  /* 0xff80000015047808 */ /* 0x000fe40006800000 */
[----:B------:R-:W-:Y:S01]  /*4110*/  ISETP.GE.AND P5, PT, R11, R113, PT ;  /* 0x000000710b00720c */ /* 0x000fe20003fa6270 */
[----:B------:R-:W-:Y:S01]  /*4120*/  VIADD R11, R18, 0x31 ;  /* 0x00000031120b7836 */ /* 0x000fe20000000000 */
[----:B-1----:R-:W-:-:S02]  /*4130*/  FSEL R186, R186, -INF , !P4 ;  /* 0xff800000baba7808 */ /* 0x002fc40006000000 */
[----:B------:R-:W-:Y:S01]  /*4140*/  FSEL R182, R182, -INF , !P4 ;  /* 0xff800000b6b67808 */ /* 0x000fe20006000000 */
[----:B------:R-:W1:Y:S01]  /*4150*/  MUFU.TANH R185, R69 ;  /* 0x0000004500b97308 */ /* 0x000e620000002400 */
[-C--:B------:R-:W-:Y:S01]  /*4160*/  ISETP.GE.AND P4, PT, R11, R113.reuse, PT ;  /* 0x000000710b00720c */ /* 0x080fe20003f86270 */
[C---:B------:R-:W-:Y:S01]  /*4170*/  VIADD R11, R18.reuse, 0x38 ;  /* 0x00000038120b7836 */ /* 0x040fe20000000000 */
[----:B------:R-:W-:Y:S01]  /*4180*/  FSEL R187, R187, -INF , !P3 ;  /* 0xff800000bbbb7808 */ /* 0x000fe20005800000 */
[----:B------:R-:W-:Y:S01]  /*4190*/  VIADD R18, R18, 0x39 ;  /* 0x0000003912127836 */ /* 0x000fe20000000000 */
[----:B------:R-:W-:Y:S02]  /*41a0*/  FSEL R183, R183, -INF , !P3 ;  /* 0xff800000b7b77808 */ /* 0x000fe40005800000 */
[----:B------:R-:W-:Y:S01]  /*41b0*/  ISETP.GE.AND P3, PT, R11, R113, PT ;  /* 0x000000710b00720c */ /* 0x000fe20003f66270 */
[----:B------:R-:W3:Y:S01]  /*41c0*/  MUFU.TANH R188, R70 ;  /* 0x0000004600bc7308 */ /* 0x000ee20000002400 */
[----:B--2---:R-:W-:-:S07]  /*41d0*/  FSEL R184, R184, -INF , !P2 ;  /* 0xff800000b8b87808 */ /* 0x004fce0005000000 */
[----:B------:R-:W2:Y:S01]  /*41e0*/  MUFU.TANH R191, R71 ;  /* 0x0000004700bf7308 */ /* 0x000ea20000002400 */
[----:B-1----:R-:W-:-:S07]  /*41f0*/  FSEL R185, R185, -INF , !P0 ;  /* 0xff800000b9b97808 */ /* 0x002fce0004000000 */
[----:B------:R-:W1:Y:S01]  /*4200*/  MUFU.TANH R199, R64 ;  /* 0x0000004000c77308 */ /* 0x000e620000002400 */
[----:B---3--:R-:W-:Y:S02]  /*4210*/  FSEL R188, R188, -INF , !P2 ;  /* 0xff800000bcbc7808 */ /* 0x008fe40005000000 */
[----:B------:R-:W-:-:S05]  /*4220*/  ISETP.GE.AND P2, PT, R18, R113, PT ;  /* 0x000000711200720c */ /* 0x000fca0003f46270 */
[----:B------:R-:W3:Y:S01]  /*4230*/  MUFU.TANH R198, R65 ;  /* 0x0000004100c67308 */ /* 0x000ee20000002400 */
[----:B--2---:R-:W-:Y:S02]  /*4240*/  FSEL R191, R191, -INF , !P0 ;  /* 0xff800000bfbf7808 */ /* 0x004fe40004000000 */
[----:B----4-:R-:W-:-:S04]  /*4250*/  @!P1 LEA R244, P0, R108, R244, 0x1 ;  /* 0x000000f46cf49211 */ /* 0x010fc800078008ff */
[----:B------:R-:W-:Y:S01]  /*4260*/  @!P1 LEA.HI.X R239, R108, R245, R111, 0x1, P0 ;  /* 0x000000f56cef9211 */ /* 0x000fe200000f0c6f */
[----:B------:R-:W2:Y:S01]  /*4270*/  MUFU.TANH R194, R66 ;  /* 0x0000004200c27308 */ /* 0x000ea20000002400 */
[----:B-1----:R-:W-:-:S07]  /*4280*/  FSEL R199, R199, -INF , !P5 ;  /* 0xff800000c7c77808 */ /* 0x002fce0006800000 */
[----:B------:R-:W1:Y:S01]  /*4290*/  MUFU.TANH R193, R67 ;  /* 0x0000004300c17308 */ /* 0x000e620000002400 */
[----:B---3--:R-:W-:-:S07]  /*42a0*/  FSEL R198, R198, -INF , !P4 ;  /* 0xff800000c6c67808 */ /* 0x008fce0006000000 */
        /* <DEDUP_REMOVED lines=14> */
[----:B------:R-:W-:Y:S01]  /*4390*/  IABS R17, R106 ;  /* 0x0000006a00117213 */ /* 0x000fe20000000000 */
[----:B------:R-:W-:Y:S01]  /*43a0*/  ULDC.64 UR6, c[0x0][0x230] ;  /* 0x00008c0000067ab9 */ /* 0x000fe20000000a00 */
[----:B------:R-:W-:-:S04]  /*43b0*/  IADD3 R19, R106, -0x40, RZ ;  /* 0xffffffc06a137810 */ /* 0x000fc80007ffe0ff */
        /* <DEDUP_REMOVED lines=28> */
[----:B------:R-:W-:Y:S02]  /*4580*/  ISETP.NE.AND P1, PT, R12, RZ, PT ;  /* 0x000000ff0c00720c */ /* 0x000fe40003f25270 */
[----:B------:R-:W-:-:S07]  /*4590*/  LOP3.LUT R15, RZ, R12, RZ, 0x33, !PT ;  /* 0x0000000cff0f7212 */ /* 0x000fce00078e33ff */
[----:B------:R-:W-:Y:S02]  /*45a0*/  @P5 IADD3 R20, R20, 0x1, RZ ;  /* 0x0000000114145810 */ /* 0x000fe40007ffe0ff */
[----:B------:R-:W-:Y:S02]  /*45b0*/  @P4 VIADD R18, R18, 0x1 ;  /* 0x0000000112124836 */ /* 0x000fe40000000000 */
[----:B------:R-:W-:-:S03]  /*45c0*/  MOV R11, R20 ;  /* 0x00000014000b7202 */ /* 0x000fc60000000f00 */
[----:B------:R-:W-:Y:S02]  /*45d0*/  @!P0 IADD3 R18, -R18, RZ, RZ ;  /* 0x000000ff12128210 */ /* 0x000fe40007ffe1ff */
[----:B------:R-:W-:-:S05]  /*45e0*/  @!P2 IMAD.MOV R11, RZ, RZ, -R11 ;  /* 0x000000ffff0ba224 */ /* 0x000fca00078e0a0b */
[C---:B------:R-:W-:Y:S02]  /*45f0*/  SEL R11, R15.reuse, R11, !P1 ;  /* 0x0000000b0f0b7207 */ /* 0x040fe40004800000 */
[----:B------:R-:W-:-:S03]  /*4600*/  SEL R15, R15, R18, !P1 ;  /* 0x000000120f0f7207 */ /* 0x000fc60004800000 */
[----:B------:R-:W-:-:S04]  /*4610*/  IMAD.WIDE R20, R11, 0x4, R240 ;  /* 0x000000040b147825 */ /* 0x000fc800078e02f0 */
[----:B------:R-:W-:Y:S01]  /*4620*/  IMAD.WIDE R18, R15, 0x4, R240 ;  /* 0x000000040f127825 */ /* 0x000fe200078e02f0 */
[----:B------:R-:W2:Y:S04]  /*4630*/  LDG.E R14, desc[UR14][R20.64] ;  /* 0x0000000e140e7981 */ /* 0x000ea8000c1e1900 */
[----:B------:R1:W2:Y:S01]  /*4640*/  LDG.E R13, desc[UR14][R18.64] ;  /* 0x0000000e120d7981 */ /* 0x0002a2000c1e1900 */
[----:B------:R-:W-:-:S04]  /*4650*/  IMAD.IADD R11, R11, 0x1, -R15 ;  /* 0x000000010b0b7824 */ /* 0x000fc800078e0a0f */
[----:B------:R-:W-:-:S05]  /*4660*/  IMAD R12, R11, R12, -0x40 ;  /* 0xffffffc00b0c7424 */ /* 0x000fca00078e020c */
[----:B------:R-:W-:-:S05]  /*4670*/  SHF.R.S32.HI R11, RZ, 0x1f, R12 ;  /* 0x0000001fff0b7819 */ /* 0x000fca000001140c */
[----:B------:R-:W-:-:S04]  /*4680*/  IMAD R11, R11, R104, RZ ;  /* 0x000000680b0b7224 */ /* 0x000fc800078e02ff */
[C---:B------:R-:W-:Y:S02]  /*4690*/  IMAD R11, R12.reuse, R105, R11 ;  /* 0x000000690c0b7224 */ /* 0x040fe400078e020b */
[----:B-1----:R-:W-:-:S04]  /*46a0*/  IMAD.WIDE.U32 R18, R12, R104, RZ ;  /* 0x000000680c127225 */ /* 0x002fc800078e00ff */
[----:B------:R-:W-:Y:S01]  /*46b0*/  IMAD.IADD R19, R19, 0x1, R11 ;  /* 0x0000000113137824 */ /* 0x000fe200078e020b */
[----:B--2---:R-:W-:-:S04]  /*46c0*/  IADD3 R13, -R14, R13, RZ ;  /* 0x0000000d0e0d7210 */ /* 0x004fc80007ffe1ff */
[----:B------:R-:W-:Y:S01]  /*46d0*/  SHF.R.S32.HI R14, RZ, 0x1f, R13 ;  /* 0x0000001fff0e7819 */ /* 0x000fe2000001140d */
[----:B------:R-:W-:-:S04]  /*46e0*/  IMAD.WIDE.U32 R18, R13, UR6, R18 ;  /* 0x000000060d127c25 */ /* 0x000fc8000f8e0012 */
[----:B------:R-:W-:Y:S02]  /*46f0*/  IMAD R14, R14, UR6, RZ ;  /* 0x000000060e0e7c24 */ /* 0x000fe4000f8e02ff */
[----:B------:R-:W-:Y:S02]  /*4700*/  IMAD.MOV.U32 R11, RZ, RZ, R18 ;  /* 0x000000ffff0b7224 */ /* 0x000fe400078e0012 */
[----:B------:R-:W-:-:S05]  /*4710*/  IMAD R14, R13, UR7, R14 ;  /* 0x000000070d0e7c24 */ /* 0x000fca000f8e020e */
[----:B------:R-:W-:Y:S01]  /*4720*/  IADD3 R14, R19, R14, RZ ;  /* 0x0000000e130e7210 */ /* 0x000fe20007ffe0ff */
[----:B------:R-:W-:Y:S06]  /*4730*/  BRA `(.L_x_5233) ;  /* 0x0000000000087947 */ /* 0x000fec0003800000 */
.L_x_5232:
[----:B------:R-:W-:-:S04]  /*4740*/  LEA R11, -R104, RZ, 0x6 ;  /* 0x000000ff680b7211 */ /* 0x000fc800078e31ff */
[----:B------:R-:W-:-:S07]  /*4750*/  SHF.R.S32.HI R14, RZ, 0x1f, R11 ;  /* 0x0000001fff0e7819 */ /* 0x000fce000001140b */
.L_x_5233:
[----:B------:R-:W-:Y:S01]  /*4760*/  IADD3 R108, P0, R11, R108, RZ ;  /* 0x0000006c0b6c7210 */ /* 0x000fe20007f1e0ff */
[----:B------:R-:W-:Y:S01]  /*4770*/  ULDC.64 UR6, c[0x0][0x218] ;  /* 0x0000860000067ab9 */ /* 0x000fe20000000a00 */
[C---:B------:R-:W-:Y:S01]  /*4780*/  IMAD.SHL.U32 R11, R104.reuse, 0x20, RZ ;  /* 0x00000020680b7824 */ /* 0x040fe200078e00ff */
[----:B------:R-:W-:Y:S02]  /*4790*/  SHF.L.U64.HI R104, R104, 0x5, R105 ;  /* 0x0000000568687819 */ /* 0x000fe40000010269 */
[----:B------:R-:W-:Y:S01]  /*47a0*/  IMAD.X R14, R14, 0x1, R111, P0 ;  /* 0x000000010e0e7824 */ /* 0x000fe200000e066f */
[----:B------:R-:W-:-:S04]  /*47b0*/  LEA R244, P1, R108, UR6, 0x1 ;  /* 0x000000066cf47c11 */ /* 0x000fc8000f8208ff */
[----:B------:R-:W-:Y:S01]  /*47c0*/  LEA.HI.X R239, R108, UR7, R14, 0x1, P1 ;  /* 0x000000076cef7c11 */ /* 0x000fe200088f0c0e */
[----:B------:R-:W-:Y:S01]  /*47d0*/  IMAD.MOV.U32 R20, RZ, RZ, R244 ;  /* 0x000000ffff147224 */ /* 0x000fe200078e00f4 */
[----:B------:R-:W-:-:S03]  /*47e0*/  IADD3 R12, P0, R11, R244, RZ ;  /* 0x000000f40b0c7210 */ /* 0x000fc60007f1e0ff */
[--C-:B------:R-:W-:Y:S01]  /*47f0*/  IMAD.MOV.U32 R21, RZ, RZ, R239.reuse ;  /* 0x000000ffff157224 */ /* 0x100fe200078e00ef */
[----:B------:R-:W-:Y:S01]  /*4800*/  IADD3 R14, P1, R11, R12, RZ ;  /* 0x0000000c0b0e7210 */ /* 0x000fe20007f3e0ff */
[----:B------:R-:W-:-:S03]  /*4810*/  IMAD.X R13, R104, 0x1, R239, P0 ;  /* 0x00000001680d7824 */ /* 0x000fc600000e06ef */
[----:B------:R-:W-:Y:S01]  /*4820*/  @!PT LDS RZ, [RZ] ;  /* 0x00000000fffff984 */ /* 0x000fe20000000800 */
[----:B------:R-:W-:Y:S01]  /*4830*/  @!PT LDS RZ, [RZ] ;  /* 0x00000000fffff984 */ /* 0x000fe20000000800 */
[----:B------:R-:W-:Y:S01]  /*4840*/  @!PT LDS RZ, [RZ] ;  /* 0x00000000fffff984 */ /* 0x000fe20000000800 */
[----:B------:R1:W-:Y:S01]  /*4850*/  LDGSTS.E.BYPASS.LTC128B.128 [R237+0x8000], desc[UR14][R20.64] ;  /* 0x0800000014ed7fae */ /* 0x0003e2000b901d4e */
[----:B------:R-:W-:Y:S01]  /*4860*/  IADD3 R18, P0, R11, R14, RZ ;  /* 0x0000000e0b127210 */ /* 0x000fe20007f1e0ff */
[C---:B------:R-:W-:Y:S02]  /*4870*/  IMAD.X R15, R104.reuse, 0x1, R13, P1 ;  /* 0x00000001680f7824 */ /* 0x040fe400008e060d */
        /* <DEDUP_REMOVED lines=17> */
.L_x_5231:
        /* <DEDUP_REMOVED lines=64> */
[--C-:B------:R-:W-:Y:S01]  /*4d90*/  FFMA.FTZ R173, R7, UR5, -R196.reuse ;  /* 0x0000000507ad7c23 */ /* 0x100fe200080108c4 */
[----:B------:R-:W-:Y:S01]  /*4da0*/  LDSM.16.MT88.4 R112, [R226+0x16000] ;  /* 0x01600000e270783b */ /* 0x000fe20000004200 */
[--C-:B------:R-:W-:Y:S01]  /*4db0*/  FFMA.FTZ R171, R6, UR5, -R196.reuse ;  /* 0x0000000506ab7c23 */ /* 0x100fe200080108c4 */
[--C-:B------:R-:W-:Y:S01]  /*4dc0*/  FFMA.FTZ R170, R5, UR5, -R196.reuse ;  /* 0x0000000505aa7c23 */ /* 0x100fe200080108c4 */
[----:B------:R-:W-:Y:S01]  /*4dd0*/  FSEL R190, R190, RZ, P0 ;  /* 0x000000ffbebe7208 */ /* 0x000fe20000000000 */
[----:B------:R-:W-:Y:S01]  /*4de0*/  LDSM.16.MT88.4 R120, [R225+0x16000] ;  /* 0x01600000e178783b */ /* 0x000fe20000004200 */
[--C-:B------:R-:W-:Y:S01]  /*4df0*/  FFMA.FTZ R2, R4, UR5, -R196.reuse ;  /* 0x0000000504027c23 */ /* 0x100fe200080108c4 */
[----:B------:R-:W-:Y:S01]  /*4e00*/  MUFU.EX2 R179, R179 ;  /* 0x000000b300b37308 */ /* 0x000fe20000000800 */
[----:B------:R-:W-:Y:S01]  /*4e10*/  FFMA.FTZ R182, R182, UR5, -R196 ;  /* 0x00000005b6b67c23 */ /* 0x000fe200080108c4 */
[--C-:B------:R-:W-:Y:S01]  /*4e20*/  FFMA.FTZ R180, R45, UR5, -R190.reuse ;  /* 0x000000052db47c23 */ /* 0x100fe200080108be */
[--C-:B------:R-:W-:Y:S01]  /*4e30*/  FFMA.FTZ R181, R56, UR5, -R190.reuse ;  /* 0x0000000538b57c23 */ /* 0x100fe200080108be */
[--C-:B------:R-:W-:Y:S01]  /*4e40*/  FFMA.FTZ R177, R32, UR5, -R190.reuse ;  /* 0x0000000520b17c23 */ /* 0x100fe200080108be */
[--C-:B------:R-:W-:Y:S01]  /*4e50*/  FFMA.FTZ R175, R33, UR5, -R190.reuse ;  /* 0x0000000521af7c23 */ /* 0x100fe200080108be */
[----:B------:R-:W1:Y:S01]  /*4e60*/  LDSM.16.MT88.4 R56, [R225+0x12000] ;  /* 0x01200000e138783b */ /* 0x000e620000004200 */
[--C-:B------:R-:W-:Y:S01]  /*4e70*/  FFMA.FTZ R172, R9, UR5, -R190.reuse ;  /* 0x0000000509ac7c23 */ /* 0x100fe200080108be */
[----:B------:R-:W2:Y:S01]  /*4e80*/  MUFU.EX2 R178, R178 ;  /* 0x000000b200b27308 */ /* 0x000ea20000000800 */
[--C-:B------:R-:W-:Y:S01]  /*4e90*/  FFMA.FTZ R169, R10, UR5, -R190.reuse ;  /* 0x000000050aa97c23 */ /* 0x100fe200080108be */
[----:B------:R-:W4:Y:S01]  /*4ea0*/  LDSM.16.MT88.4 R4, [R224+0x16000] ;  /* 0x01600000e004783b */ /* 0x000f220000004200 */
[--C-:B------:R-:W-:Y:S01]  /*4eb0*/  FFMA.FTZ R167, R8, UR5, -R190.reuse ;  /* 0x0000000508a77c23 */ /* 0x100fe200080108be */
[----:B------:R-:W-:Y:S01]  /*4ec0*/  FFMA.FTZ R0, R16, UR5, -R190 ;  /* 0x0000000510007c23 */ /* 0x000fe200080108be */
[--C-:B------:R-:W-:Y:S01]  /*4ed0*/  FFMA.FTZ R183, R183, UR5, -R196.reuse ;  /* 0x00000005b7b77c23 */ /* 0x100fe200080108c4 */
[----:B------:R-:W5:Y:S01]  /*4ee0*/  LDSM.16.MT88.4 R12, [R226+0x10800] ;  /* 0x01080000e20c783b */ /* 0x000f620000004200 */
[--C-:B------:R-:W-:Y:S01]  /*4ef0*/  FFMA.FTZ R184, R184, UR5, -R196.reuse ;  /* 0x00000005b8b87c23 */ /* 0x100fe200080108c4 */
[----:B------:R-:W-:Y:S01]  /*4f00*/  MUFU.EX2 R176, R176 ;  /* 0x000000b000b07308 */ /* 0x000fe20000000800 */
[----:B------:R-:W-:Y:S01]  /*4f10*/  FFMA.FTZ R185, R185, UR5, -R196 ;  /* 0x00000005b9b97c23 */ /* 0x000fe200080108c4 */
[----:B------:R-:W5:Y:S01]  /*4f20*/  LDSM.16.MT88.4 R8, [R224+0x10800] ;  /* 0x01080000e008783b */ /* 0x000f620000004200 */
[--C-:B------:R-:W-:Y:S01]  /*4f30*/  FFMA.FTZ R186, R186, UR5, -R190.reuse ;  /* 0x00000005baba7c23 */ /* 0x100fe200080108be */
[--C-:B------:R-:W-:Y:S01]  /*4f40*/  FFMA.FTZ R187, R187, UR5, -R190.reuse ;  /* 0x00000005bbbb7c23 */ /* 0x100fe200080108be */
[--C-:B------:R-:W-:Y:S01]  /*4f50*/  FFMA.FTZ R188, R188, UR5, -R190.reuse ;  /* 0x00000005bcbc7c23 */ /* 0x100fe200080108be */
[----:B------:R-:W5:Y:S01]  /*4f60*/  LDSM.16.MT88.4 R24, [R228+0x10800] ;  /* 0x01080000e418783b */ /* 0x000f620000004200 */
[----:B------:R-:W-:Y:S01]  /*4f70*/  FFMA.FTZ R191, R191, UR5, -R190 ;  /* 0x00000005bfbf7c23 */ /* 0x000fe200080108be */
[----:B------:R-:W3:Y:S01]  /*4f80*/  MUFU.EX2 R174, R174 ;  /* 0x000000ae00ae7308 */ /* 0x000ee20000000800 */
[----:B--2---:R-:W-:Y:S01]  /*4f90*/  F2FP.BF16.F32.PACK_AB R128, R178, R179 ;  /* 0x000000b3b280723e */ /* 0x004fe200000010ff */
[----:B------:R-:W2:Y:S01]  /*4fa0*/  LDSM.16.MT88.4 R20, [R225+0x10800] ;  /* 0x01080000e114783b */ /* 0x000ea20000004200 */
        /* <DEDUP_REMOVED lines=11> */
[----:B------:R-:W-:Y:S01]  /*5060*/  LDSM.16.MT88.4 R32, [R226+0x12800] ;  /* 0x01280000e220783b */ /* 0x000fe20000004200 */
[----:B------:R-:W-:Y:S01]  /*5070*/  FADD.FTZ R178, R179, R178 ;  /* 0x000000b2b3b27221 */ /* 0x000fe20000010000 */
[----:B------:R-:W1:Y:S01]  /*5080*/  MUFU.EX2 R181, R181 ;  /* 0x000000b500b57308 */ /* 0x000e620000000800 */
[----:B---3--:R-:W-:-:S02]  /*5090*/  F2FP.BF16.F32.PACK_AB R130, R174, R176 ;  /* 0x000000b0ae82723e */ /* 0x008fc400000010ff */
[----:B------:R-:W-:Y:S01]  /*50a0*/  FADD.FTZ R178, R176, R178 ;  /* 0x000000b2b0b27221 */ /* 0x000fe20000010000 */
[----:B------:R-:W-:-:S03]  /*50b0*/  ISETP.GT.AND P0, PT, R168, R236, PT ;  /* 0x000000eca800720c */ /* 0x000fc60003f04270 */
[----:B------:R-:W-:Y:S01]  /*50c0*/  FADD.FTZ R178, R174, R178 ;  /* 0x000000b2aeb27221 */ /* 0x000fe20000010000 */
        /* <DEDUP_REMOVED lines=9> */
[----:B------:R-:W-:Y:S01]  /*5160*/  HMMA.16816.F32.BF16 R152, R128, R148, RZ ;  /* 0x000000948098723c */ /* 0x000fe200000418ff */
[----:B------:R-:W-:Y:S01]  /*5170*/  MUFU.EX2 R170, R170 ;  /* 0x000000aa00aa7308 */ /* 0x000fe20000000800 */
[----:B-1----:R-:W-:-:S04]  /*5180*/  FADD.FTZ R178, R173, R178 ;  /* 0x000000b2adb27221 */ /* 0x002fc80000010000 */
[C---:B------:R-:W-:Y:S03]  /*5190*/  HMMA.16816.F32.BF16 R136, R128.reuse, R132, RZ ;  /* 0x000000848088723c */ /* 0x040fe600000418ff */
[----:B------:R-:W-:Y:S01]  /*51a0*/  MUFU.EX2 R2, R2 ;  /* 0x0000000200027308 */ /* 0x000fe20000000800 */
[----:B---3--:R-:W-:Y:S02]  /*51b0*/  FADD.FTZ R178, R171, R178 ;  /* 0x000000b2abb27221 */ /* 0x008fe40000010000 */
[C---:B------:R-:W-:Y:S05]  /*51c0*/  HMMA.16816.F32.BF16 R148, R128.reuse, R150, RZ ;  /* 0x000000968094723c */ /* 0x040fea00000418ff */
[----:B------:R-:W1:Y:S01]  /*51d0*/  MUFU.EX2 R172, R172 ;  /* 0x000000ac00ac7308 */ /* 0x000e620000000800 */
[C---:B------:R-:W-:Y:S06]  /*51e0*/  HMMA.16816.F32.BF16 R132, R128.reuse, R134, RZ ;  /* 0x000000868084723c */ /* 0x040fec00000418ff */
[C---:B------:R-:W-:Y:S01]  /*51f0*/  HMMA.16816.F32.BF16 R160, R128.reuse, R156, RZ ;  /* 0x0000009c80a0723c */ /* 0x040fe200000418ff */
[----:B------:R-:W3:Y:S05]  /*5200*/  MUFU.EX2 R169, R169 ;  /* 0x000000a900a97308 */ /* 0x000eea0000000800 */
[----:B------:R-:W-:Y:S03]  /*5210*/  HMMA.16816.F32.BF16 R144, R128, R140, RZ ;  /* 0x0000008c8090723c */ /* 0x000fe600000418ff */
[----:B------:R-:W-:Y:S01]  /*5220*/  MUFU.EX2 R167, R167 ;  /* 0x000000a700a77308 */ /* 0x000fe20000000800 */
[----:B-1----:R-:W-:-:S02]  /*5230*/  FADD.FTZ R180, R172, R180 ;  /* 0x000000b4acb47221 */ /* 0x002fc40000010000 */
[C---:B------:R-:W-:Y:S05]  /*5240*/  HMMA.16816.F32.BF16 R36, R128.reuse, R40, RZ ;  /* 0x000000288024723c */ /* 0x040fea00000418ff */
[----:B------:R-:W1:Y:S01]  /*5250*/  MUFU.EX2 R0, R0 ;  /* 0x0000000000007308 */ /* 0x000e620000000800 */
        /* <DEDUP_REMOVED lines=21> */
[----:B------:R-:W4:Y:S01]  /*53b0*/  MUFU.EX2 R199, R199 ;  /* 0x000000c700c77308 */ /* 0x000f220000000800 */
        /* <DEDUP_REMOVED lines=11> */
[----:B------:R-:W4:Y:S03]  /*5470*/  MUFU.EX2 R193, R193 ;  /* 0x000000c100c17308 */ /* 0x000f260000000800 */
[C---:B------:R-:W-:Y:S05]  /*5480*/  HMMA.16816.F32.BF16 R96, R128.reuse, R98, RZ ;  /* 0x000000628060723c */ /* 0x040fea00000418ff */
[----:B------:R-:W4:Y:S01]  /*5490*/  MUFU.EX2 R192, R192 ;  /* 0x000000c000c07308 */ /* 0x000f220000000800 */
[C---:B------:R-:W-:Y:S06]  /*54a0*/  HMMA.16816.F32.BF16 R104, R128.reuse, R106, RZ ;  /* 0x0000006a8068723c */ /* 0x040fec00000418ff */
[C---:B------:R-:W-:Y:S01]  /*54b0*/  HMMA.16816.F32.BF16 R112, R128.reuse, R114, RZ ;  /* 0x000000728070723c */ /* 0x040fe200000418ff */
[----:B------:R-:W4:Y:S05]  /*54c0*/  MUFU.EX2 R249, R249 ;  /* 0x000000f900f97308 */ /* 0x000f2a0000000800 */
        /* <DEDUP_REMOVED lines=11> */
[C---:B-----5:R-:W-:Y:S06]  /*5580*/  HMMA.16816.F32.BF16 R152, R4.reuse, R12, R152 ;  /* 0x0000000c0498723c */ /* 0x060fec0000041898 */
[C---:B------:R-:W-:Y:S01]  /*5590*/  HMMA.16816.F32.BF16 R148, R4.reuse, R14, R148 ;  /* 0x0000000e0494723c */ /* 0x040fe20000041894 */
[----:B------:R-:W1:Y:S05]  /*55a0*/  LDSM.16.MT88.4 R12, [R225+0x12800] ;  /* 0x01280000e10c783b */ /* 0x000e6a0000004200 */
[C---:B------:R-:W-:Y:S06]  /*55b0*/  HMMA.16816.F32.BF16 R136, R4.reuse, R8, R136 ;  /* 0x000000080488723c */ /* 0x040fec0000041888 */
[C---:B------:R-:W-:Y:S01]  /*55c0*/  HMMA.16816.F32.BF16 R132, R4.reuse, R10, R132 ;  /* 0x0000000a0484723c */ /* 0x040fe20000041884 */
[----:B------:R-:W5:Y:S05]  /*55d0*/  LDSM.16.MT88.4 R8, [R226+0x14800] ;  /* 0x01480000e208783b */ /* 0x000f6a0000004200 */
[C---:B------:R-:W-:Y:S06]  /*55e0*/  HMMA.16816.F32.BF16 R160, R4.reuse, R24, R160 ;  /* 0x0000001804a0723c */ /* 0x040fec00000418a0 */
        /* <DEDUP_REMOVED lines=8> */
[C---:B-----5:R-:W-:Y:S06]  /*5670*/  HMMA.16816.F32.BF16 R76, R4.reuse, R8, R76 ;  /* 0x00000008044c723c */ /* 0x060fec000004184c */
[C---:B------:R-:W-:Y:S01]  /*5680*/  HMMA.16816.F32.BF16 R80, R4.reuse, R10, R80 ;  /* 0x0000000a0450723c */ /* 0x040fe20000041850 */
[----:B------:R-:W2:Y:S05]  /*5690*/  LDSM.16.MT88.4 R8, [R226+0x16800] ;  /* 0x01680000e208783b */ /* 0x000eaa0000004200 */
        /* <DEDUP_REMOVED lines=27> */
[C---:B------:R-:W-:Y:S06]  /*5850*/  HMMA.16816.F32.BF16 R124, R4.reuse, R28, R124 ;  /* 0x0000001c047c723c */ /* 0x040fec000004187c */
[----:B------:R-:W-:Y:S01]  /*5860*/  HMMA.16816.F32.BF16 R128, R4, R30, R128 ;  /* 0x0000001e0480723c */ /* 0x000fe20000041880 */
[----:B------:R-:W-:Y:S06]  /*5870*/  LDSM.16.MT88.4 R28, [R224+0x13000] ;  /* 0x01300000e01c783b */ /* 0x000fec0000004200 */
[----:B------:R-:W-:Y:S01]  /*5880*/  F2FP.BF16.F32.PACK_AB R4, R183, R182 ;  /* 0x000000b6b704723e */ /* 0x000fe200000010ff */
[----:B------:R-:W-:Y:S01]  /*5890*/  FADD.FTZ R182, R182, R170 ;  /* 0x000000aab6b67221 */ /* 0x000fe20000010000 */
[----:B----4-:R-:W-:Y:S01]  /*58a0*/  F2FP.BF16.F32.PACK_AB R5, R187, R186 ;  /* 0x000000babb05723e */ /* 0x010fe200000010ff */
        /* <DEDUP_REMOVED lines=24> */
[C---:B-----5:R-:W-:Y:S06]  /*5a30*/  HMMA.16816.F32.BF16 R144, R4.reuse, R16, R144 ;  /* 0x000000100490723c */ /* 0x060fec0000041890 */
        /* <DEDUP_REMOVED lines=99> */
[----:B------:R-:W-:Y:S01]  /*6070*/  ULDC UR10, c[0x0][0x39c] ;  /* 0x0000e700000a7ab9 */ /* 0x000fe20000000800 */
[----:B------:R-:W-:-:S10]  /*6080*/  ULDC UR4, c[0x0][0x2ec] ;  /* 0x0000bb0000047ab9 */ /* 0x000fd40000000800 */
.L_x_5238:
[----:B------:R-:W-:Y:S04]  /*6090*/  DEPBAR.LE SB0, 0x0 ;  /* 0x000080000000791a */ /* 0x000fe80000000000 */
[----:B------:R-:W-:Y:S01]  /*60a0*/  BAR.SYNC.DEFER_BLOCKING 0x0 ;  /* 0x0000000000007b1d */ /* 0x000fe20000010000 */
[----:B------:R-:W-:Y:S02]  /*60b0*/  MOV R12, R247 ;  /* 0x000000f7000c7202 */ /* 0x000fe40000000f00 */
[----:B------:R-:W-:Y:S03]  /*60c0*/  MOV R6, R246 ;  /* 0x000000f600067202 */ /* 0x000fe60000000f00 */
[----:B------:R-:W-:Y:S05]  /*60d0*/  @!P6 BRA `(.L_x_5235) ;  /* 0x0000000000f4e947 */ /* 0x000fea0003800000 */
[----:B------:R-:W1:Y:S01]  /*60e0*/  LDC R3, c[0x0][0x380] ;  /* 0x0000e000ff037b82 */ /* 0x000e620000000800 */
[----:B------:R-:W-:Y:S04]  /*60f0*/  SHF.L.U32 R5, R248, 0x6, RZ ;  /* 0x00000006f8057819 */ /* 0x000fe800000006ff */
[----:B------:R-:W-:Y:S01]  /*6100*/  IABS R7, R5 ;  /* 0x0000000500077213 */ /* 0x000fe20000000000 */
[C---:B------:R-:W-:Y:S05]  /*6110*/  VIADD R12, R5.reuse, 0x40 ;  /* 0x00000040050c7836 */ /* 0x040fea0000000000 */
[----:B------:R-:W-:Y:S02]  /*6120*/  IABS R9, R12 ;  /* 0x0000000c00097213 */ /* 0x000fe40000000000 */
[-C--:B-1----:R-:W-:Y:S02]  /*6130*/  IABS R4, R3.reuse ;  /* 0x0000000300047213 */ /* 0x082fe40000000000 */
[-C--:B------:R-:W-:Y:S02]  /*6140*/  LOP3.LUT R5, R5, R3.reuse, RZ, 0x3c, !PT ;  /* 0x0000000305057212 */ /* 0x080fe400078e3cff */
[----:B------:R-:W1:Y:S01]  /*6150*/  I2F.RP R10, R4 ;  /* 0x00000004000a7306 */ /* 0x000e620000209400 */
[-C--:B------:R-:W-:Y:S02]  /*6160*/  LOP3.LUT R12, R12, R3.reuse, RZ, 0x3c, !PT ;  /* 0x000000030c0c7212 */ /* 0x080fe400078e3cff */
[----:B------:R-:W-:Y:S02]  /*6170*/  ISETP.GE.AND P0, PT, R5, RZ, PT ;  /* 0x000000ff0500720c */ /* 0x000fe40003f06270 */
        /* <DEDUP_REMOVED lines=37> */
[----:B------:R-:W-:Y:S05]  /*63d0*/  IMAD R10, R10, R3, -0x40 ;  /* 0xffffffc00a0a7424 */ /* 0x000fea00078e0203 */
[----:B------:R-:W-:Y:S01]  /*63e0*/  SHF.R.S32.HI R3, RZ, 0x1f, R10 ;  /* 0x0000001fff037819 */ /* 0x000fe2000001140a */
[----:B------:R3:W2:Y:S02]  /*63f0*/  LDG.E R9, desc[UR14][R6.64] ;  /* 0x0000000e06097981 */ /* 0x0006a4000c1e1900 */
[----:B---3--:R-:W3:Y:S02]  /*6400*/  LDC.64 R6, c[0x0][0x250] ;  /* 0x00009400ff067b82 */ /* 0x008ee40000000a00 */
[-C--:B---3--:R-:W-:Y:S02]  /*6410*/  IMAD R3, R3, R6.reuse, RZ ;  /* 0x0000000603037224 */ /* 0x088fe400078e02ff */
[C---:B------:R-:W-:Y:S04]  /*6420*/  IMAD.WIDE.U32 R12, R10.reuse, R6, RZ ;  /* 0x000000060a0c7225 */ /* 0x040fe800078e00ff */
[----:B------:R-:W-:Y:S04]  /*6430*/  IMAD R3, R10, R7, R3 ;  /* 0x000000070a037224 */ /* 0x000fe800078e0203 */
[----:B------:R-:W-:Y:S01]  /*6440*/  IMAD.IADD R13, R13, 0x1, R3 ;  /* 0x000000010d0d7824 */ /* 0x000fe200078e0203 */
[----:B--2---:R-:W-:Y:S04]  /*6450*/  IADD3 R8, -R9, R8, RZ ;  /* 0x0000000809087210 */ /* 0x004fe80007ffe1ff */
[----:B------:R-:W-:Y:S01]  /*6460*/  SHF.R.S32.HI R6, RZ, 0x1f, R8 ;  /* 0x0000001fff067819 */ /* 0x000fe20000011408 */
[-C--:B-1----:R-:W-:Y:S04]  /*6470*/  IMAD.WIDE.U32 R12, R8, R4.reuse, R12 ;  /* 0x00000004080c7225 */ /* 0x082fe800078e000c */
[----:B------:R-:W-:Y:S04]  /*6480*/  IMAD R6, R6, R4, RZ ;  /* 0x0000000406067224 */ /* 0x000fe800078e02ff */
[----:B------:R-:W-:Y:S05]  /*6490*/  IMAD R6, R8, R5, R6 ;  /* 0x0000000508067224 */ /* 0x000fea00078e0206 */
[----:B------:R-:W-:Y:S07]  /*64a0*/  IADD3 R6, R13, R6, RZ ;  /* 0x000000060d067210 */ /* 0x000fee0007ffe0ff */
.L_x_5235:
        /* <DEDUP_REMOVED lines=20> */
[----:B------:R-:W-:Y:S04]  /*65f0*/  LDGSTS.E.BYPASS.LTC128B.128 [R237+0x11000], desc[UR14][R6.64] ;  /* 0x1100000006ed7fae */ /* 0x000fe8000b901d4e */
[----:B------:R-:W-:Y:S04]  /*6600*/  LDGSTS.E.BYPASS.LTC128B.128 [R237+0x13000], desc[UR14][R6.64+0x80] ;  /* 0x1300008006ed7fae */ /* 0x000fe8000b901d4e */
[----:B------:R-:W-:Y:S04]  /*6610*/  LDGSTS.E.BYPASS.LTC128B.128 [R237+0x15000], desc[UR14][R6.64+0x100] ;  /* 0x1500010006ed7fae */ /* 0x000fe8000b901d4e */
[----:B------:R-:W-:Y:S04]  /*6620*/  LDGSTS.E.BYPASS.LTC128B.128 [R237+0x17000], desc[UR14][R6.64+0x180] ;  /* 0x1700018006ed7fae */ /* 0x000fe8000b901d4e */
[----:B------:R-:W-:Y:S04]  /*6630*/  LDGSTS.E.BYPASS.LTC128B.128 [R237+0x11800], desc[UR14][R4.64] ;  /* 0x1180000004ed7fae */ /* 0x000fe8000b901d4e */
[----:B------:R-:W-:Y:S04]  /*6640*/  LDGSTS.E.BYPASS.LTC128B.128 [R237+0x13800], desc[UR14][R4.64+0x80] ;  /* 0x1380008004ed7fae */ /* 0x000fe8000b901d4e */
[----:B------:R-:W-:Y:S04]  /*6650*/  LDGSTS.E.BYPASS.LTC128B.128 [R237+0x15800], desc[UR14][R4.64+0x100] ;  /* 0x1580010004ed7fae */ /* 0x000fe8000b901d4e */
[----:B------:R2:W-:Y:S04]  /*6660*/  LDGSTS.E.BYPASS.LTC128B.128 [R237+0x17800], desc[UR14][R4.64+0x180] ;  /* 0x1780018004ed7fae */ /* 0x0005e8000b901d4e */
        /* <DEDUP_REMOVED lines=15> */
[----:B------:R-:W-:Y:S03]  /*6760*/  LDSM.16.M88.4 R196, [R227+0x9000] ;  /* 0x00900000e3c4783b */ /* 0x000fe60000000200 */
[C---:B-1----:R-:W-:Y:S01]  /*6770*/  HMMA.16816.F32.BF16 R12, R32.reuse, R16, RZ ;  /* 0x00000010200c723c */ /* 0x042fe200000418ff */
[----:B------:R-:W-:Y:S04]  /*6780*/  LDSM.16.M88.4 R200, [R227+0x9800] ;  /* 0x00980000e3c8783b */ /* 0x000fe80000000200 */
[----:B------:R-:W-:Y:S01]  /*6790*/  LDSM.16.M88.4 R204, [R220] ;  /* 0x00000000dccc783b */ /* 0x000fe20000000200 */
        /* <DEDUP_REMOVED lines=8> */
[----:B------:R-:W3:Y:S05]  /*6820*/  LDSM.16.M88.4 R172, [R229] ;  /* 0x00000000e5ac783b */ /* 0x000eea0000000200 */
        /* <DEDUP_REMOVED lines=23> */
[C---:B---3--:R-:W-:Y:S06]  /*69a0*/  HMMA.16816.F32.BF16 R4, R172.reuse, R204, R4 ;  /* 0x000000ccac04723c */ /* 0x048fec0000041804 */
[C---:B------:R-:W-:Y:S01]  /*69b0*/  HMMA.16816.F32.BF16 R8, R172.reuse, R206, R8 ;  /* 0x000000ceac08723c */ /* 0x040fe20000041808 */
[----:B------:R-:W3:Y:S05]  /*69c0*/  LDSM.16.M88.4 R204, [R219] ;  /* 0x00000000dbcc783b */ /* 0x000eea0000000200 */
[C---:B----4-:R-:W-:Y:S06]  /*69d0*/  HMMA.16816.F32.BF16 R12, R172.reuse, R168, R12 ;  /* 0x000000a8ac0c723c */ /* 0x050fec000004180c */
[C---:B------:R-:W-:Y:S01]  /*69e0*/  HMMA.16816.F32.BF16 R16, R172.reuse, R170, R16 ;  /* 0x000000aaac10723c */ /* 0x040fe20000041810 */
[----:B------:R-:W4:Y:S05]  /*69f0*/  LDSM.16.M88.4 R168, [R218] ;  /* 0x00000000daa8783b */ /* 0x000f2a0000000200 */
        /* <DEDUP_REMOVED lines=142> */
[C---:B---3--:R-:W-:Y:S06]  /*72e0*/  HMMA.16816.F32.BF16 R4, R188.reuse, R204, R4 ;  /* 0x000000ccbc04723c */ /* 0x048fec0000041804 */
        /* <DEDUP_REMOVED lines=75> */
[----:B--23--:R-:W-:Y:S05]  /*77a0*/  @!P0 BRA `(.L_x_5236) ;  /* 0x00000004007c8947 */ /* 0x00cfea0003800000 */
[----:B------:R-:W-:Y:S04]  /*77b0*/  ULEA UR8, -UR9, URZ, 0x6 ;  /* 0x0000003f09087291 */ /* 0x000fe8000f8e313f */
[----:B------:R-:W-:Y:S02]  /*77c0*/  USHF.R.S32.HI UR7, URZ, 0x1f, UR8 ;  /* 0x0000001f3f077899 */ /* 0x000fe40008011408 */
[----:B------:R-:W-:Y:S04]  /*77d0*/  MOV R8, UR8 ;  /* 0x0000000800087c02 */ /* 0x000fe80008000f00 */
[----:B------:R-:W-:Y:S01]  /*77e0*/  MOV R6, UR7 ;  /* 0x0000000700067c02 */ /* 0x000fe20008000f00 */
[----:B------:R-:W-:Y:S06]  /*77f0*/  @!P6 BRA `(.L_x_5237) ;  /* 0x0000000000f4e947 */ /* 0x000fec0003800000 */
[----:B------:R-:W2:Y:S01]  /*7800*/  LDC R3, c[0x0][0x380] ;  /* 0x0000e000ff037b82 */ /* 0x000ea20000000800 */
[----:B------:R-:W-:Y:S04]  /*7810*/  SHF.L.U32 R5, R248, 0x6, RZ ;  /* 0x00000006f8057819 */ /* 0x000fe800000006ff */
[----:B------:R-:W-:Y:S01]  /*7820*/  IABS R9, R5 ;  /* 0x0000000500097213 */ /* 0x000fe20000000000 */
[----:B------:R-:W-:Y:S05]  /*7830*/  VIADD R11, R5, 0xffffffc0 ;  /* 0xffffffc0050b7836 */ /* 0x000fea0000000000 */
[----:B------:R-:W-:Y:S02]  /*7840*/  IABS R7, R11 ;  /* 0x0000000b00077213 */ /* 0x000fe40000000000 */
[-C--:B--2---:R-:W-:Y:S02]  /*7850*/  IABS R4, R3.reuse ;  /* 0x0000000300047213 */ /* 0x084fe40000000000 */
[-C--:B------:R-:W-:Y:S02]  /*7860*/  LOP3.LUT R11, R11, R3.reuse, RZ, 0x3c, !PT ;  /* 0x000000030b0b7212 */ /* 0x080fe400078e3cff */
[----:B-1----:R-:W1:Y:S01]  /*7870*/  I2F.RP R14, R4 ;  /* 0x00000004000e7306 */ /* 0x002e620000209400 */
[----:B------:R-:W-:Y:S02]  /*7880*/  LOP3.LUT R5, R5, R3, RZ, 0x3c, !PT ;  /* 0x0000000305057212 */ /* 0x000fe400078e3cff */
[----:B------:R-:W-:Y:S02]  /*7890*/  ISETP.GE.AND P0, PT, R11, RZ, PT ;  /* 0x000000ff0b00720c */ /* 0x000fe40003f06270 */
[----:B------:R-:W-:Y:S05]  /*78a0*/  ISETP.GE.AND P2, PT, R5, RZ, PT ;  /* 0x000000ff0500720c */ /* 0x000fea0003f46270 */
[----:B-1----:R-:W1:Y:S02]  /*78b0*/  MUFU.RCP R14, R14 ;  /* 0x0000000e000e7308 */ /* 0x002e640000001000 */
[----:B-1----:R-:W-:Y:S08]  /*78c0*/  VIADD R14, R14, 0xffffffe ;  /* 0x0ffffffe0e0e7836 */ /* 0x002ff00000000000 */
[----:B----4-:R-:W1:Y:S02]  /*78d0*/  F2I.FTZ.U32.TRUNC.NTZ R15, R14 ;  /* 0x0000000e000f7305 */ /* 0x010e64000021f000 */
        /* <DEDUP_REMOVED lines=19> */
[----:B------:R-:W-:Y:S09]  /*7a10*/  LOP3.LUT R9, RZ, R3, RZ, 0x33, !PT ;  /* 0x00000003ff097212 */ /* 0x000ff200078e33ff */
[----:B------:R-:W-:Y:S02]  /*7a20*/  @P4 IADD3 R10, R10, 0x1, RZ ;  /* 0x000000010a0a4810 */ /* 0x000fe40007ffe0ff */
[----:B------:R-:W-:Y:S03]  /*7a30*/  @P5 VIADD R12, R12, 0x1 ;  /* 0x000000010c0c5836 */ /* 0x000fe60000000000 */
[----:B------:R-:W-:Y:S02]  /*7a40*/  @!P0 IMAD.MOV R10, RZ, RZ, -R10 ;  /* 0x000000ffff0a8224 */ /* 0x000fe400078e0a0a */
[----:B------:R-:W-:Y:S03]  /*7a50*/  @!P2 IADD3 R12, -R12, RZ, RZ ;  /* 0x000000ff0c0ca210 */ /* 0x000fe60007ffe1ff */
[C---:B------:R-:W-:Y:S02]  /*7a60*/  SEL R10, R9.reuse, R10, !P1 ;  /* 0x0000000a090a7207 */ /* 0x040fe40004800000 */
[----:B------:R-:W-:Y:S02]  /*7a70*/  SEL R9, R9, R12, !P1 ;  /* 0x0000000c09097207 */ /* 0x000fe40004800000 */
[CC--:B------:R-:W-:Y:S02]  /*7a80*/  LEA R6, P1, R10.reuse, R240.reuse, 0x2 ;  /* 0x000000f00a067211 */ /* 0x0c0fe400078210ff */
[C---:B------:R-:W-:Y:S02]  /*7a90*/  LEA R4, P0, R9.reuse, R240, 0x2 ;  /* 0x000000f009047211 */ /* 0x040fe400078010ff */
[-C--:B------:R-:W-:Y:S02]  /*7aa0*/  LEA.HI.X.SX32 R7, R10, R241.reuse, 0x2, P1 ;  /* 0x000000f10a077211 */ /* 0x080fe400008f16ff */
[C---:B------:R-:W-:Y:S01]  /*7ab0*/  LEA.HI.X.SX32 R5, R9.reuse, R241, 0x2, P0 ;  /* 0x000000f109057211 */ /* 0x040fe200000f16ff */
[----:B------:R-:W-:Y:S03]  /*7ac0*/  IMAD.IADD R9, R9, 0x1, -R10 ;  /* 0x0000000109097824 */ /* 0x000fe600078e0a0a */
[----:B------:R1:W2:Y:S01]  /*7ad0*/  LDG.E R7, desc[UR14][R6.64] ;  /* 0x0000000e06077981 */ /* 0x0002a2000c1e1900 */
[----:B------:R-:W-:Y:S03]  /*7ae0*/  IMAD R9, R9, R3, -0x40 ;  /* 0xffffffc009097424 */ /* 0x000fe600078e0203 */
[----:B------:R3:W2:Y:S02]  /*7af0*/  LDG.E R8, desc[UR14][R4.64] ;  /* 0x0000000e04087981 */ /* 0x0006a4000c1e1900 */
[----:B------:R-:W-:Y:S05]  /*7b00*/  SHF.R.S32.HI R3, RZ, 0x1f, R9 ;  /* 0x0000001fff037819 */ /* 0x000fea0000011409 */
[----:B------:R-:W-:Y:S01]  /*7b10*/  IMAD R3, R3, UR9, RZ ;  /* 0x0000000903037c24 */ /* 0x000fe2000f8e02ff */
[----:B-1----:R-:W1:Y:S08]  /*7b20*/  LDC R6, c[0x0][0x24c] ;  /* 0x00009300ff067b82 */ /* 0x002e700000000800 */
[----:B---3--:R-:W3:Y:S01]  /*7b30*/  LDC.64 R4, c[0x0][0x230] ;  /* 0x00008c00ff047b82 */ /* 0x008ee20000000a00 */
[C---:B-1----:R-:W-:Y:S01]  /*7b40*/  IMAD R3, R9.reuse, R6, R3 ;  /* 0x0000000609037224 */ /* 0x042fe200078e0203 */
[----:B--2---:R-:W-:Y:S01]  /*7b50*/  IADD3 R7, -R8, R7, RZ ;  /* 0x0000000708077210 */ /* 0x004fe20007ffe1ff */
[----:B------:R-:W-:Y:S03]  /*7b60*/  IMAD.WIDE.U32 R8, R9, UR9, RZ ;  /* 0x0000000909087c25 */ /* 0x000fe6000f8e00ff */
[----:B------:R-:W-:Y:S01]  /*7b70*/  SHF.R.S32.HI R6, RZ, 0x1f, R7 ;  /* 0x0000001fff067819 */ /* 0x000fe20000011407 */
[----:B------:R-:W-:Y:S04]  /*7b80*/  IMAD.IADD R9, R9, 0x1, R3 ;  /* 0x0000000109097824 */ /* 0x000fe800078e0203 */
[-C--:B---3--:R-:W-:Y:S02]  /*7b90*/  IMAD R6, R6, R4.reuse, RZ ;  /* 0x0000000406067224 */ /* 0x088fe400078e02ff */
[C---:B------:R-:W-:Y:S04]  /*7ba0*/  IMAD.WIDE.U32 R8, R7.reuse, R4, R8 ;  /* 0x0000000407087225 */ /* 0x040fe800078e0008 */
[----:B------:R-:W-:Y:S05]  /*7bb0*/  IMAD R6, R7, R5, R6 ;  /* 0x0000000507067224 */ /* 0x000fea00078e0206 */
[----:B------:R-:W-:Y:S07]  /*7bc0*/  IADD3 R6, R9, R6, RZ ;  /* 0x0000000609067210 */ /* 0x000fee0007ffe0ff */
.L_x_5237:
[C---:B------:R-:W-:Y:S04]  /*7bd0*/  LEA R244, P0, R8.reuse, R244, 0x1 ;  /* 0x000000f408f47211 */ /* 0x040fe800078008ff */
[----:B------:R-:W-:Y:S02]  /*7be0*/  LEA.HI.X R239, R8, R239, R6, 0x1, P0 ;  /* 0x000000ef08ef7211 */ /* 0x000fe400000f0c06 */
[----:B------:R-:W-:Y:S03]  /*7bf0*/  IADD3 R8, P0, R244, UR5, RZ ;  /* 0x00000005f4087c10 */ /* 0x000fe6000ff1e0ff */
[----:B------:R-:W-:Y:S01]  /*7c00*/  IMAD.MOV.U32 R245, RZ, RZ, R239 ;  /* 0x000000fffff57224 */ /* 0x000fe200078e00ef */
[----:B------:R-:W-:Y:S02]  /*7c10*/  IADD3.X R9, R239, UR6, RZ, P0, !PT ;  /* 0x00000006ef097c10 */ /* 0x000fe400087fe4ff */
[----:B------:R-:W-:Y:S02]  /*7c20*/  IADD3 R6, P0, R8, UR5, RZ ;  /* 0x0000000508067c10 */ /* 0x000fe4000ff1e0ff */
[----:B------:R-:W-:Y:S01]  /*7c30*/  @!PT LDS RZ, [RZ] ;  /* 0x00000000fffff984 */ /* 0x000fe20000000800 */
[----:B------:R-:W-:Y:S01]  /*7c40*/  @!PT LDS RZ, [RZ] ;  /* 0x00000000fffff984 */ /* 0x000fe20000000800 */
[----:B------:R-:W-:Y:S01]  /*7c50*/  @!PT LDS RZ, [RZ] ;  /* 0x00000000fffff984 */ /* 0x000fe20000000800 */
[----:B------:R2:W-:Y:S02]  /*7c60*/  LDGSTS.E.BYPASS.LTC128B.128 [R237+0x8000], desc[UR14][R244.64] ;  /* 0x08000000f4ed7fae */ /* 0x0005e4000b901d4e */
[----:B------:R-:W-:Y:S02]  /*7c70*/  IADD3.X R7, R9, UR6, RZ, P0, !PT ;  /* 0x0000000609077c10 */ /* 0x000fe400087fe4ff */
        /* <DEDUP_REMOVED lines=18> */
.L_x_5236:
[----:B-12---:R-:W-:Y:S01]  /*7da0*/  FMNMX.FTZ R5, R176, R2, !PT ;  /* 0x00000002b0057209 */ /* 0x006fe20007810000 */
[----:B----4-:R-:W-:Y:S01]  /*7db0*/  LDSM.16.MT88.4 R12, [R228+0x10000] ;  /* 0x01000000e40c783b */ /* 0x010fe20000004200 */
        /* <DEDUP_REMOVED lines=50> */
[----:B------:R-:W1:Y:S02]  /*80e0*/  MUFU.EX2 R0, R0 ;  /* 0x0000000000007308 */ /* 0x000e640000000800 */
        /* <DEDUP_REMOVED lines=10> */
[----:B------:R-:W2:Y:S01]  /*8190*/  MUFU.EX2 R2, R2 ;  /* 0x0000000200027308 */ /* 0x000ea20000000800 */
[--C-:B------:R-:W-:Y:S01]  /*81a0*/  FFMA.FTZ R195, R174, UR4, -R181.reuse ;  /* 0x00000004aec37c23 */ /* 0x100fe200080108b5 */
[--C-:B------:R-:W-:Y:S01]  /*81b0*/  FFMA.FTZ R198, R173, UR4, -R176.reuse ;  /* 0x00000004adc67c23 */ /* 0x100fe200080108b0 */
[--C-:B------:R-:W-:Y:S01]  /*81c0*/  FFMA.FTZ R197, R172, UR4, -R176.reuse ;  /* 0x00000004acc57c23 */ /* 0x100fe200080108b0 */
[--C-:B------:R-:W-:Y:S01]  /*81d0*/  FFMA.FTZ R199, R170, UR4, -R181.reuse ;  /* 0x00000004aac77c23 */ /* 0x100fe200080108b5 */
        /* <DEDUP_REMOVED lines=23> */
[C---:B------:R-:W-:Y:S01]  /*8350*/  FMUL.FTZ R33, R2.reuse, R133 ;  /* 0x0000008502217220 */ /* 0x040fe20000410000 */
        /* <DEDUP_REMOVED lines=17> */
[C---:B------:R-:W-:Y:S01]  /*8470*/  FMUL.FTZ R48, R2.reuse, R48 ;  /* 0x0000003002307220 */ /* 0x040fe20000410000 */
[----:B------:R-:W5:Y:S03]  /*8480*/  LDSM.16.MT88.4 R132, [R225+0x12000] ;  /* 0x01200000e184783b */ /* 0x000f660000004200 */
        /* <DEDUP_REMOVED lines=10> */
[----:B------:R-:W-:Y:S01]  /*8530*/  LDSM.16.MT88.4 R172, [R225+0x14800] ;  /* 0x01480000e1ac783b */ /* 0x000fe20000004200 */
[--C-:B------:R-:W-:Y:S01]  /*8540*/  FFMA.FTZ R200, R171, UR4, -R181.reuse ;  /* 0x00000004abc87c23 */ /* 0x100fe200080108b5 */
[--C-:B------:R-:W-:Y:S01]  /*8550*/  FFMA.FTZ R201, R169, UR4, -R176.reuse ;  /* 0x00000004a9c97c23 */ /* 0x100fe200080108b0 */
[--C-:B------:R-:W-:Y:S01]  /*8560*/  FFMA.FTZ R202, R168, UR4, -R176.reuse ;  /* 0x00000004a8ca7c23 */ /* 0x100fe200080108b0 */
[--C-:B------:R-:W-:Y:S01]  /*8570*/  FFMA.FTZ R183, R183, UR4, -R181.reuse ;  /* 0x00000004b7b77c23 */ /* 0x100fe200080108b5 */
[--C-:B------:R-:W-:Y:S03]  /*8580*/  FFMA.FTZ R182, R182, UR4, -R181.reuse ;  /* 0x00000004b6b67c23 */ /* 0x100fe600080108b5 */
[----:B------:R-:W4:Y:S01]  /*8590*/  MUFU.EX2 R167, R167 ;  /* 0x000000a700a77308 */ /* 0x000f220000000800 */
[----:B--2---:R-:W-:Y:S01]  /*85a0*/  F2FP.BF16.F32.PACK_AB R162, R190, R191 ;  /* 0x000000bfbea2723e */ /* 0x004fe200000010ff */
[----:B------:R-:W-:Y:S01]  /*85b0*/  LDSM.16.MT88.4 R168, [R226+0x12800] ;  /* 0x01280000e2a8783b */ /* 0x000fe20000004200 */
[--C-:B------:R-:W-:Y:S01]  /*85c0*/  FFMA.FTZ R178, R178, UR4, -R181.reuse ;  /* 0x00000004b2b27c23 */ /* 0x100fe200080108b5 */
[--C-:B------:R-:W-:Y:S01]  /*85d0*/  FFMA.FTZ R180, R180, UR4, -R176.reuse ;  /* 0x00000004b4b47c23 */ /* 0x100fe200080108b0 */
[--C-:B------:R-:W-:Y:S01]  /*85e0*/  FFMA.FTZ R179, R179, UR4, -R176.reuse ;  /* 0x00000004b3b37c23 */ /* 0x100fe200080108b0 */
        /* <DEDUP_REMOVED lines=21> */
[C---:B------:R-:W-:Y:S05]  /*8740*/  HMMA.16816.F32.BF16 R8, R160.reuse, R14, R8 ;  /* 0x0000000ea008723c */ /* 0x040fea0000041808 */
[----:B------:R-:W2:Y:S01]  /*8750*/  MUFU.EX2 R195, R195 ;  /* 0x000000c300c37308 */ /* 0x000ea20000000800 */
[----:B------:R-:W-:Y:S01]  /*8760*/  ISETP.GT.AND P0, PT, R248, R236, PT ;  /* 0x000000ecf800720c */ /* 0x000fe20003f04270 */
        /* <DEDUP_REMOVED lines=31> */
[----:B------:R-:W4:Y:S01]  /*8960*/  MUFU.EX2 R200, R200 ;  /* 0x000000c800c87308 */ /* 0x000f220000000800 */
[C---:B------:R-:W-:Y:S01]  /*8970*/  FMUL.FTZ R28, R2.reuse, R136 ;  /* 0x00000088021c7220 */ /* 0x040fe20000410000 */
[----:B------:R-:W-:Y:S01]  /*8980*/  FMUL.FTZ R29, R2, R137 ;  /* 0x00000089021d7220 */ /* 0x000fe20000410000 */
[C---:B------:R-:W-:Y:S03]  /*8990*/  FMUL.FTZ R30, R0.reuse, R138 ;  /* 0x0000008a001e7220 */ /* 0x040fe60000410000 */
[----:B------:R-:W-:Y:S02]  /*89a0*/  FMUL.FTZ R31, R0, R139 ;  /* 0x0000008b001f7220 */ /* 0x000fe40000410000 */
[----:B------:R-:W2:Y:S01]  /*89b0*/  LDSM.16.MT88.4 R136, [R224+0x12000] ;  /* 0x01200000e088783b */ /* 0x000ea20000004200 */
        /* <DEDUP_REMOVED lines=9> */
[C---:B------:R-:W-:Y:S01]  /*8a50*/  HMMA.16816.F32.BF16 R32, R160.reuse, R158, R32 ;  /* 0x0000009ea020723c */ /* 0x040fe20000041820 */
[----:B------:R-:W-:Y:S04]  /*8a60*/  LDSM.16.MT88.4 R156, [R228+0x12800] ;  /* 0x01280000e49c783b */ /* 0x000fe80000004200 */
[----:B------:R-:W4:Y:S01]  /*8a70*/  MUFU.EX2 R202, R202 ;  /* 0x000000ca00ca7308 */ /* 0x000f220000000800 */
[----:B------:R-:W-:Y:S01]  /*8a80*/  FMUL.FTZ R95, R0, R95 ;  /* 0x0000005f005f7220 */ /* 0x000fe20000410000 */
[C---:B---3--:R-:W-:Y:S04]  /*8a90*/  HMMA.16816.F32.BF16 R36, R160.reuse, R148, R36 ;  /* 0x00000094a024723c */ /* 0x048fe80000041824 */
[C---:B------:R-:W-:Y:S02]  /*8aa0*/  FMUL.FTZ R96, R2.reuse, R96 ;  /* 0x0000006002607220 */ /* 0x040fe40000410000 */
        /* <DEDUP_REMOVED lines=34> */
[C---:B---3--:R-:W-:Y:S05]  /*8cd0*/  HMMA.16816.F32.BF16 R76, R160.reuse, R132, R76 ;  /* 0x00000084a04c723c */ /* 0x048fea000004184c */
        /* <DEDUP_REMOVED lines=21> */
[--C-:B------:R-:W-:Y:S01]  /*8e30*/  FFMA.FTZ R206, R206, UR4, -R181.reuse ;  /* 0x00000004cece7c23 */ /* 0x100fe200080108b5 */
[C---:B------:R-:W-:Y:S01]  /*8e40*/  HMMA.16816.F32.BF16 R96, R160.reuse, R142, R96 ;  /* 0x0000008ea060723c */ /* 0x040fe20000041860 */
[----:B------:R-:W1:Y:S04]  /*8e50*/  LDSM.16.MT88.4 R140, [R225+0x16000] ;  /* 0x01600000e18c783b */ /* 0x000e680000004200 */
[--C-:B------:R-:W-:Y:S01]  /*8e60*/  FFMA.FTZ R205, R205, UR4, -R181.reuse ;  /* 0x00000004cdcd7c23 */ /* 0x100fe200080108b5 */
[C---:B---3--:R-:W-:Y:S01]  /*8e70*/  HMMA.16816.F32.BF16 R100, R160.reuse, R132, R100 ;  /* 0x00000084a064723c */ /* 0x048fe20000041864 */
[----:B------:R-:W3:Y:S04]  /*8e80*/  MUFU.EX2 R206, R206 ;  /* 0x000000ce00ce7308 */ /* 0x000ee80000000800 */
[--C-:B------:R-:W-:Y:S01]  /*8e90*/  FFMA.FTZ R204, R204, UR4, -R176.reuse ;  /* 0x00000004cccc7c23 */ /* 0x100fe200080108b0 */
[C---:B------:R-:W-:Y:S01]  /*8ea0*/  HMMA.16816.F32.BF16 R104, R160.reuse, R134, R104 ;  /* 0x00000086a068723c */ /* 0x040fe20000041868 */
[----:B------:R-:W5:Y:S04]  /*8eb0*/  LDSM.16.MT88.4 R132, [R224+0x16000] ;  /* 0x01600000e084783b */ /* 0x000f680000004200 */
[----:B------:R-:W-:Y:S01]  /*8ec0*/  MUFU.EX2 R205, R205 ;  /* 0x000000cd00cd7308 */ /* 0x000fe20000000800 */
[--C-:B------:R-:W-:Y:S01]  /*8ed0*/  FFMA.FTZ R207, R187, UR4, -R176.reuse ;  /* 0x00000004bbcf7c23 */ /* 0x100fe200080108b0 */
[C---:B--2---:R-:W-:Y:S08]  /*8ee0*/  HMMA.16816.F32.BF16 R108, R160.reuse, R136, R108 ;  /* 0x00000088a06c723c */ /* 0x044ff0000004186c */
[----:B------:R-:W-:Y:S01]  /*8ef0*/  MUFU.EX2 R187, R178 ;  /* 0x000000b200bb7308 */ /* 0x000fe20000000800 */
[C---:B------:R-:W-:Y:S03]  /*8f00*/  HMMA.16816.F32.BF16 R112, R160.reuse, R138, R112 ;  /* 0x0000008aa070723c */ /* 0x040fe60000041870 */
[----:B------:R-:W-:Y:S01]  /*8f10*/  F2FP.BF16.F32.PACK_AB R136, R195, R196 ;  /* 0x000000c4c388723e */ /* 0x000fe200000010ff */
[--C-:B------:R-:W-:Y:S01]  /*8f20*/  FFMA.FTZ R203, R203, UR4, -R181.reuse ;  /* 0x00000004cbcb7c23 */ /* 0x100fe200080108b5 */
[----:B----4-:R-:W-:Y:S01]  /*8f30*/  F2FP.BF16.F32.PACK_AB R137, R197, R198 ;  /* 0x000000c6c589723e */ /* 0x010fe200000010ff */
[--C-:B------:R-:W-:Y:S03]  /*8f40*/  FFMA.FTZ R245, R186, UR4, -R181.reuse ;  /* 0x00000004baf57c23 */ /* 0x100fe600080108b5 */
[----:B------:R-:W2:Y:S02]  /*8f50*/  MUFU.EX2 R204, R204 ;  /* 0x000000cc00cc7308 */ /* 0x000ea40000000800 */
[----:B------:R-:W-:Y:S01]  /*8f60*/  F2FP.BF16.F32.PACK_AB R138, R200, R199 ;  /* 0x000000c7c88a723e */ /* 0x000fe200000010ff */
[----:B------:R-:W-:Y:S01]  /*8f70*/  FFMA.FTZ R181, R177, UR4, -R181 ;  /* 0x00000004b1b57c23 */ /* 0x000fe200080108b5 */
[----:B------:R-:W-:Y:S01]  /*8f80*/  F2FP.BF16.F32.PACK_AB R139, R202, R201 ;  /* 0x000000c9ca8b723e */ /* 0x000fe200000010ff */
[--C-:B------:R-:W-:Y:S01]  /*8f90*/  FFMA.FTZ R251, R185, UR4, -R176.reuse ;  /* 0x00000004b9fb7c23 */ /* 0x100fe200080108b0 */
[--C-:B------:R-:W-:Y:S01]  /*8fa0*/  FFMA.FTZ R252, R184, UR4, -R176.reuse ;  /* 0x00000004b8fc7c23 */ /* 0x100fe200080108b0 */
[--C-:B------:R-:W-:Y:S01]  /*8fb0*/  FFMA.FTZ R166, R166, UR4, -R176.reuse ;  /* 0x00000004a6a67c23 */ /* 0x100fe200080108b0 */
[C---:B-1----:R-:W-:Y:S02]  /*8fc0*/  HMMA.16816.F32.BF16 R116, R160.reuse, R140, R116 ;  /* 0x0000008ca074723c */ /* 0x042fe40000041874 */
[----:B------:R-:W-:Y:S01]  /*8fd0*/  MUFU.EX2 R185, R183 ;  /* 0x000000b700b97308 */ /* 0x000fe20000000800 */
[----:B------:R-:W-:Y:S01]  /*8fe0*/  FFMA.FTZ R176, R165, UR4, -R176 ;  /* 0x00000004a5b07c23 */ /* 0x000fe200080108b0 */
[----:B------:R-:W-:Y:S01]  /*8ff0*/  FFMA.FTZ R194, R2, R250, R194 ;  /* 0x000000fa02c27223 */ /* 0x000fe200000100c2 */
[----:B------:R-:W-:Y:S01]  /*9000*/  MOV R2, R164 ;  /* 0x000000a400027202 */ /* 0x000fe20000000f00 */
[C---:B------:R-:W-:Y:S01]  /*9010*/  HMMA.16816.F32.BF16 R120, R160.reuse, R142, R120 ;  /* 0x0000008ea078723c */ /* 0x040fe20000041878 */
[----:B------:R-:W1:Y:S05]  /*9020*/  LDSM.16.MT88.4 R140, [R226+0x10800] ;  /* 0x01080000e28c783b */ /* 0x000e6a0000004200 */
[----:B------:R-:W-:Y:S01]  /*9030*/  MUFU.EX2 R184, R180 ;  /* 0x000000b400b87308 */ /* 0x000fe20000000800 */
[----:B------:R-:W-:Y:S01]  /*9040*/  FFMA.FTZ R193, R0, R249, R193 ;  /* 0x000000f900c17223 */ /* 0x000fe200000100c1 */
[C---:B-----5:R-:W-:Y:S08]  /*9050*/  HMMA.16816.F32.BF16 R124, R160.reuse, R132, R124 ;  /* 0x00000084a07c723c */ /* 0x060ff0000004187c */
[----:B------:R-:W-:Y:S01]  /*9060*/  MUFU.EX2 R186, R181 ;  /* 0x000000b500ba7308 */ /* 0x000fe20000000800 */
[----:B------:R-:W-:Y:S01]  /*9070*/  HMMA.16816.F32.BF16 R128, R160, R134, R128 ;  /* 0x00000086a080723c */ /* 0x000fe20000041880 */
[----:B------:R-:W4:Y:S02]  /*9080*/  LDSM.16.MT88.4 R132, [R225+0x12800] ;  /* 0x01280000e184783b */ /* 0x000f240000004200 */
[----:B------:R-:W-:Y:S03]  /*9090*/  FADD.FTZ R194, R192, R194 ;  /* 0x000000c2c0c27221 */ /* 0x000fe60000010000 */
[C---:B------:R-:W-:Y:S03]  /*90a0*/  HMMA.16816.F32.BF16 R4, R136.reuse, R144, R4 ;  /* 0x000000908804723c */ /* 0x040fe60000041804 */
[----:B------:R-:W-:Y:S01]  /*90b0*/  MUFU.EX2 R165, R176 ;  /* 0x000000b000a57308 */ /* 0x000fe20000000800 */
[----:B------:R-:W5:Y:S01]  /*90c0*/  LDSM.16.MT88.4 R160, [R224+0x12800] ;  /* 0x01280000e0a0783b */ /* 0x000f620000004200 */
[----:B------:R-:W-:Y:S01]  /*90d0*/  FADD.FTZ R193, R189, R193 ;  /* 0x000000c1bdc17221 */ /* 0x000fe20000010000 */
[C---:B------:R-:W-:Y:S07]  /*90e0*/  HMMA.16816.F32.BF16 R8, R136.reuse, R146, R8 ;  /* 0x000000928808723c */ /* 0x040fee0000041808 */
[----:B------:R-:W4:Y:S01]  /*90f0*/  MUFU.EX2 R207, R207 ;  /* 0x000000cf00cf7308 */ /* 0x000f220000000800 */
[----:B------:R-:W5:Y:S03]  /*9100*/  LDSM.16.MT88.4 R144, [R228+0x14800] ;  /* 0x01480000e490783b */ /* 0x000f660000004200 */
[----:B------:R-:W-:Y:S01]  /*9110*/  FADD.FTZ R194, R191, R194 ;  /* 0x000000c2bfc27221 */ /* 0x000fe20000010000 */
[----:B------:R-:W-:Y:S05]  /*9120*/  FADD.FTZ R193, R188, R193 ;  /* 0x000000c1bcc17221 */ /* 0x000fea0000010000 */
[----:B------:R-:W-:Y:S01]  /*9130*/  MUFU.EX2 R203, R203 ;  /* 0x000000cb00cb7308 */ /* 0x000fe20000000800 */
[----:B------:R-:W-:Y:S01]  /*9140*/  FADD.FTZ R190, R190, R194 ;  /* 0x000000c2bebe7221 */ /* 0x000fe20000010000 */
[----:B------:R-:W-:Y:S03]  /*9150*/  FADD.FTZ R193, R167, R193 ;  /* 0x000000c1a7c17221 */ /* 0x000fe60000010000 */
[----:B------:R-:W-:Y:S01]  /*9160*/  FADD.FTZ R190, R196, R190 ;  /* 0x000000bec4be7221 */ /* 0x000fe20000010000 */
[C---:B-1----:R-:W-:Y:S04]  /*9170*/  HMMA.16816.F32.BF16 R12, R136.reuse, R140, R12 ;  /* 0x0000008c880c723c */ /* 0x042fe8000004180c */
[----:B------:R-:W1:Y:S01]  /*9180*/  MUFU.EX2 R245, R245 ;  /* 0x000000f500f57308 */ /* 0x000e620000000800 */
[----:B------:R-:W-:Y:S01]  /*9190*/  FADD.FTZ R198, R198, R193 ;  /* 0x000000c1c6c67221 */ /* 0x000fe20000010000 */
[----:B------:R-:W-:Y:S01]  /*91a0*/  FADD.FTZ R190, R195, R190 ;  /* 0x000000bec3be7221 */ /* 0x000fe20000010000 */
[C---:B------:R-:W-:Y:S01]  /*91b0*/  HMMA.16816.F32.BF16 R16, R136.reuse, R142, R16 ;  /* 0x0000008e8810723c */ /* 0x040fe20000041810 */
[----:B------:R-:W1:Y:S06]  /*91c0*/  LDSM.16.MT88.4 R140, [R226+0x14800] ;  /* 0x01480000e28c783b */ /* 0x000e6c0000004200 */
[----:B------:R-:W-:Y:S01]  /*91d0*/  MUFU.EX2 R251, R251 ;  /* 0x000000fb00fb7308 */ /* 0x000fe20000000800 */
[----:B------:R-:W-:Y:S01]  /*91e0*/  FADD.FTZ R198, R197, R198 ;  /* 0x000000c6c5c67221 */ /* 0x000fe20000010000 */
[C---:B------:R-:W-:Y:S03]  /*91f0*/  HMMA.16816.F32.BF16 R20, R136.reuse, R148, R20 ;  /* 0x000000948814723c */ /* 0x040fe60000041814 */
[----:B------:R-:W-:Y:S03]  /*9200*/  FADD.FTZ R199, R199, R190 ;  /* 0x000000bec7c77221 */ /* 0x000fe60000010000 */
[C---:B------:R-:W-:Y:S01]  /*9210*/  HMMA.16816.F32.BF16 R24, R136.reuse, R150, R24 ;  /* 0x000000968818723c */ /* 0x040fe20000041818 */
[----:B------:R-:W1:Y:S01]  /*9220*/  LDSM.16.MT88.4 R148, [R224+0x14800] ;  /* 0x01480000e094783b */ /* 0x000e620000004200 */
[----:B------:R-:W1:Y:S03]  /*9230*/  MUFU.EX2 R252, R252 ;  /* 0x000000fc00fc7308 */ /* 0x000e660000000800 */
[----:B------:R-:W-:Y:S01]  /*9240*/  FADD.FTZ R198, R201, R198 ;  /* 0x000000c6c9c67221 */ /* 0x000fe20000010000 */
[C---:B------:R-:W-:Y:S06]  /*9250*/  HMMA.16816.F32.BF16 R28, R136.reuse, R152, R28 ;  /* 0x00000098881c723c */ /* 0x040fec000004181c */
[----:B------:R-:W1:Y:S01]  /*9260*/  MUFU.EX2 R166, R166 ;  /* 0x000000a600a67308 */ /* 0x000e620000000800 */
[----:B------:R-:W-:Y:S01]  /*9270*/  FADD.FTZ R199, R200, R199 ;  /* 0x000000c7c8c77221 */ /* 0x000fe20000010000 */
[C---:B------:R-:W-:Y:S01]  /*9280*/  HMMA.16816.F32.BF16 R32, R136.reuse, R154, R32 ;  /* 0x0000009a8820723c */ /* 0x040fe20000041820 */
[----:B------:R-:W1:Y:S02]  /*9290*/  LDSM.16.MT88.4 R152, [R228+0x16800] ;  /* 0x01680000e498783b */ /* 0x000e640000004200 */
[----:B------:R-:W-:Y:S03]  /*92a0*/  FADD.FTZ R202, R202, R198 ;  /* 0x000000c6caca7221 */ /* 0x000fe60000010000 */
[C---:B------:R-:W-:Y:S05]  /*92b0*/  HMMA.16816.F32.BF16 R36, R136.reuse, R156, R36 ;  /* 0x0000009c8824723c */ /* 0x040fea0000041824 */
[----:B---3--:R-:W-:Y:S01]  /*92c0*/  FADD.FTZ R199, R206, R199 ;  /* 0x000000c7cec77221 */ /* 0x008fe20000010000 */
[C---:B------:R-:W-:Y:S01]  /*92d0*/  HMMA.16816.F32.BF16 R40, R136.reuse, R158, R40 ;  /* 0x0000009e8828723c */ /* 0x040fe20000041828 */
[----:B------:R-:W-:Y:S04]  /*92e0*/  LDSM.16.MT88.4 R156, [R224+0x11000] ;  /* 0x01100000e09c783b */ /* 0x000fe80000004200 */
[----:B--2---:R-:W-:Y:S01]  /*92f0*/  FADD.FTZ R202, R204, R202 ;  /* 0x000000caccca7221 */ /* 0x004fe20000010000 */
[C---:B------:R-:W-:Y:S05]  /*9300*/  HMMA.16816.F32.BF16 R44, R136.reuse, R168, R44 ;  /* 0x000000a8882c723c */ /* 0x040fea000004182c */
[----:B----4-:R-:W-:Y:S01]  /*9310*/  FADD.FTZ R202, R207, R202 ;  /* 0x000000cacfca7221 */ /* 0x010fe20000010000 */
[C---:B------:R-:W-:Y:S01]  /*9320*/  HMMA.16816.F32.BF16 R48, R136.reuse, R170, R48 ;  /* 0x000000aa8830723c */ /* 0x040fe20000041830 */
[----:B------:R-:W-:Y:S05]  /*9330*/  LDSM.16.MT88.4 R168, [R226+0x13000] ;  /* 0x01300000e2a8783b */ /* 0x000fea0000004200 */
[C---:B------:R-:W-:Y:S06]  /*9340*/  HMMA.16816.F32.BF16 R52, R136.reuse, R132, R52 ;  /* 0x000000848834723c */ /* 0x040fec0000041834 */
[C---:B------:R-:W-:Y:S01]  /*9350*/  HMMA.16816.F32.BF16 R56, R136.reuse, R134, R56 ;  /* 0x000000868838723c */ /* 0x040fe20000041838 */
[----:B------:R-:W2:Y:S05]  /*9360*/  LDSM.16.MT88.4 R132, [R226+0x16800] ;  /* 0x01680000e284783b */ /* 0x000eaa0000004200 */
[C---:B-----5:R-:W-:Y:S06]  /*9370*/  HMMA.16816.F32.BF16 R60, R136.reuse, R160, R60 ;  /* 0x000000a0883c723c */ /* 0x060fec000004183c */
        /* <DEDUP_REMOVED lines=17> */
[C---:B--2---:R-:W-:Y:S06]  /*9490*/  HMMA.16816.F32.BF16 R108, R136.reuse, R132, R108 ;  /* 0x00000084886c723c */ /* 0x044fec000004186c */
[C---:B------:R-:W-:Y:S05]  /*94a0*/  HMMA.16816.F32.BF16 R112, R136.reuse, R134, R112 ;  /* 0x000000868870723c */ /* 0x040fea0000041870 */
[----:B------:R-:W-:Y:S01]  /*94b0*/  F2FP.BF16.F32.PACK_AB R132, R205, R206 ;  /* 0x000000cecd84723e */ /* 0x000fe200000010ff */
[C---:B-1----:R-:W-:Y:S05]  /*94c0*/  HMMA.16816.F32.BF16 R116, R136.reuse, R140, R116 ;  /* 0x0000008c8874723c */ /* 0x042fea0000041874 */
[----:B------:R-:W-:Y:S01]  /*94d0*/  F2FP.BF16.F32.PACK_AB R133, R207, R204 ;  /* 0x000000cccf85723e */ /* 0x000fe200000010ff */
[C---:B------:R-:W-:Y:S01]  /*94e0*/  HMMA.16816.F32.BF16 R120, R136.reuse, R142, R120 ;  /* 0x0000008e8878723c */ /* 0x040fe20000041878 */
[----:B------:R-:W1:Y:S04]  /*94f0*/  LDSM.16.MT88.4 R140, [R225+0x11000] ;  /* 0x01100000e18c783b */ /* 0x000e680000004200 */
[----:B------:R-:W-:Y:S01]  /*9500*/  F2FP.BF16.F32.PACK_AB R134, R245, R203 ;  /* 0x000000cbf586723e */ /* 0x000fe200000010ff */
[C---:B------:R-:W-:Y:S05]  /*9510*/  HMMA.16816.F32.BF16 R124, R136.reuse, R144, R124 ;  /* 0x00000090887c723c */ /* 0x040fea000004187c */
[C---:B------:R-:W-:Y:S01]  /*9520*/  F2FP.BF16.F32.PACK_AB R135, R252.reuse, R251 ;  /* 0x000000fbfc87723e */ /* 0x040fe200000010ff */
        /* <DEDUP_REMOVED lines=21> */
[----:B------:R2:W-:Y:S05]  /*9680*/  MUFU.EX2 R161, R182 ;  /* 0x000000b600a17308 */ /* 0x0005ea0000000800 */
[C---:B------:R-:W-:Y:S05]  /*9690*/  HMMA.16816.F32.BF16 R40, R132.reuse, R162, R40 ;  /* 0x000000a28428723c */ /* 0x040fea0000041828 */
[----:B------:R3:W1:Y:S01]  /*96a0*/  MUFU.EX2 R160, R179 ;  /* 0x000000b300a07308 */ /* 0x0006620000000800 */
[C---:B------:R-:W-:Y:S06]  /*96b0*/  HMMA.16816.F32.BF16 R44, R132.reuse, R168, R44 ;  /* 0x000000a8842c723c */ /* 0x040fec000004182c */
[C---:B------:R-:W-:Y:S01]  /*96c0*/  HMMA.16816.F32.BF16 R48, R132.reuse, R170, R48 ;  /* 0x000000aa8430723c */ /* 0x040fe20000041830 */
[----:B--2---:R-:W-:Y:S05]  /*96d0*/  LDSM.16.MT88.4 R180, [R226+0x13800] ;  /* 0x01380000e2b4783b */ /* 0x004fea0000004200 */
[C---:B------:R-:W-:Y:S03]  /*96e0*/  HMMA.16816.F32.BF16 R52, R132.reuse, R172, R52 ;  /* 0x000000ac8434723c */ /* 0x040fe60000041834 */
[----:B---3--:R-:W-:Y:S02]  /*96f0*/  LDSM.16.MT88.4 R176, [R228+0x13800] ;  /* 0x01380000e4b0783b */ /* 0x008fe40000004200 */
[----:B------:R-:W-:Y:S01]  /*9700*/  F2FP.BF16.F32.PACK_AB R171, R165, R166 ;  /* 0x000000a6a5ab723e */ /* 0x000fe200000010ff */
[C---:B------:R-:W-:Y:S05]  /*9710*/  HMMA.16816.F32.BF16 R56, R132.reuse, R174, R56 ;  /* 0x000000ae8438723c */ /* 0x040fea0000041838 */
[----:B------:R-:W-:Y:S01]  /*9720*/  LDSM.16.MT88.4 R172, [R224+0x11800] ;  /* 0x01180000e0ac783b */ /* 0x000fe20000004200 */
[C---:B------:R-:W-:Y:S06]  /*9730*/  HMMA.16816.F32.BF16 R60, R132.reuse, R136, R60 ;  /* 0x00000088843c723c */ /* 0x040fec000004183c */
[C---:B------:R-:W-:Y:S01]  /*9740*/  HMMA.16816.F32.BF16 R64, R132.reuse, R138, R64 ;  /* 0x0000008a8440723c */ /* 0x040fe20000041840 */
[----:B------:R-:W2:Y:S05]  /*9750*/  LDSM.16.MT88.4 R136, [R226+0x17000] ;  /* 0x01700000e288783b */ /* 0x000eaa0000004200 */
[C---:B------:R-:W-:Y:S06]  /*9760*/  HMMA.16816.F32.BF16 R68, R132.reuse, R144, R68 ;  /* 0x000000908444723c */ /* 0x040fec0000041844 */
[C---:B------:R-:W-:Y:S01]  /*9770*/  HMMA.16816.F32.BF16 R72, R132.reuse, R146, R72 ;  /* 0x000000928448723c */ /* 0x040fe20000041848 */
[----:B------:R-:W3:Y:S05]  /*9780*/  LDSM.16.MT88.4 R144, [R225+0x17000] ;  /* 0x01700000e190783b */ /* 0x000eea0000004200 */
[C---:B-----5:R-:W-:Y:S06]  /*9790*/  HMMA.16816.F32.BF16 R76, R132.reuse, R148, R76 ;  /* 0x00000094844c723c */ /* 0x060fec000004184c */
        /* <DEDUP_REMOVED lines=21> */
[----:B------:R-:W-:Y:S02]  /*98f0*/  MOV R135, R187 ;  /* 0x000000bb00877202 */ /* 0x000fe40000000f00 */
[----:B------:R-:W-:Y:S01]  /*9900*/  MOV R141, R161 ;  /* 0x000000a1008d7202 */ /* 0x000fe20000000f00 */
[----:B------:R-:W1:Y:S01]  /*9910*/  LDSM.16.MT88.4 R184, [R225+0x13800] ;  /* 0x01380000e1b8783b */ /* 0x000e620000004200 */
[----:B------:R-:W-:Y:S02]  /*9920*/  F2FP.BF16.F32.PACK_AB R169, R140, R132 ;  /* 0x000000848ca9723e */ /* 0x000fe400000010ff */
[----:B------:R-:W-:Y:S02]  /*9930*/  F2FP.BF16.F32.PACK_AB R168, R141, R133 ;  /* 0x000000858da8723e */ /* 0x000fe400000010ff */
[----:B------:R-:W-:Y:S07]  /*9940*/  F2FP.BF16.F32.PACK_AB R170, R134, R135 ;  /* 0x0000008786aa723e */ /* 0x000fee00000010ff */
        /* <DEDUP_REMOVED lines=9> */
[----:B------:R-:W-:Y:S04]  /*99e0*/  MOV R22, R140 ;  /* 0x0000008c00167202 */ /* 0x000fe80000000f00 */
[----:B------:R-:W-:Y:S02]  /*99f0*/  MOV R23, R141 ;  /* 0x0000008d00177202 */ /* 0x000fe40000000f00 */
[C---:B------:R-:W-:Y:S06]  /*9a00*/  HMMA.16816.F32.BF16 R140, R168.reuse, R138, R24 ;  /* 0x0000008aa88c723c */ /* 0x040fec0000041818 */
[C---:B------:R-:W-:Y:S01]  /*9a10*/  HMMA.16816.F32.BF16 R136, R168.reuse, R172, R28 ;  /* 0x000000aca888723c */ /* 0x040fe2000004181c */
[----:B------:R-:W-:Y:S04]  /*9a20*/  LDSM.16.MT88.4 R28, [R226+0x17800] ;  /* 0x01780000e21c783b */ /* 0x000fe80000004200 */
[----:B------:R-:W-:Y:S02]  /*9a30*/  MOV R26, R132 ;  /* 0x00000084001a7202 */ /* 0x000fe40000000f00 */
[----:B------:R-:W-:Y:S04]  /*9a40*/  MOV R27, R133 ;  /* 0x00000085001b7202 */ /* 0x000fe80000000f00 */
[----:B------:R-:W-:Y:S02]  /*9a50*/  MOV R173, R134 ;  /* 0x0000008600ad7202 */ /* 0x000fe40000000f00 */
[----:B------:R-:W-:Y:S02]  /*9a60*/  MOV R172, R135 ;  /* 0x0000008700ac7202 */ /* 0x000fe40000000f00 */
[C---:B------:R-:W-:Y:S03]  /*9a70*/  HMMA.16816.F32.BF16 R132, R168.reuse, R174, R32 ;  /* 0x000000aea884723c */ /* 0x040fe60000041820 */
[----:B------:R-:W-:Y:S02]  /*9a80*/  MOV R24, R22 ;  /* 0x0000001600187202 */ /* 0x000fe40000000f00 */
[----:B------:R-:W-:Y:S01]  /*9a90*/  MOV R25, R23 ;  /* 0x0000001700197202 */ /* 0x000fe20000000f00 */
[C---:B------:R-:W-:Y:S01]  /*9aa0*/  HMMA.16816.F32.BF16 R36, R168.reuse, R176, R36 ;  /* 0x000000b0a824723c */ /* 0x040fe20000041824 */
[----:B------:R-:W2:Y:S04]  /*9ab0*/  LDSM.16.MT88.4 R20, [R224+0x15800] ;  /* 0x01580000e014783b */ /* 0x000ea80000004200 */
        /* <DEDUP_REMOVED lines=21> */
[----:B------:R-:W-:Y:S01]  /*9c10*/  IADD3 R0, R248, -0x1, RZ ;  /* 0xfffffffff8007810 */ /* 0x000fe20007ffe0ff */
[C---:B-----5:R-:W-:Y:S05]  /*9c20*/  HMMA.16816.F32.BF16 R76, R168.reuse, R12, R76 ;  /* 0x0000000ca84c723c */ /* 0x060fea000004184c */
[----:B------:R-:W-:Y:S01]  /*9c30*/  FADD.FTZ R251, R166, R251 ;  /* 0x000000fba6fb7221 */ /* 0x000fe20000010000 */
[C---:B------:R-:W-:Y:S05]  /*9c40*/  HMMA.16816.F32.BF16 R80, R168.reuse, R14, R80 ;  /* 0x0000000ea850723c */ /* 0x040fea0000041850 */
[----:B------:R-:W-:Y:S01]  /*9c50*/  MOV R248, R0 ;  /* 0x0000000000f87202 */ /* 0x000fe20000000f00 */
[C---:B--2---:R-:W-:Y:S05]  /*9c60*/  HMMA.16816.F32.BF16 R84, R168.reuse, R16, R84 ;  /* 0x00000010a854723c */ /* 0x044fea0000041854 */
[----:B------:R-:W-:Y:S01]  /*9c70*/  FADD.FTZ R250, R173, R250 ;  /* 0x000000faadfa7221 */ /* 0x000fe20000010000 */
[C---:B------:R-:W-:Y:S05]  /*9c80*/  HMMA.16816.F32.BF16 R88, R168.reuse, R18, R88 ;  /* 0x00000012a858723c */ /* 0x040fea0000041858 */
[----:B------:R-:W-:Y:S01]  /*9c90*/  FADD.FTZ R249, R165, R251 ;  /* 0x000000fba5f97221 */ /* 0x000fe20000010000 */
[C---:B------:R-:W-:Y:S05]  /*9ca0*/  HMMA.16816.F32.BF16 R92, R168.reuse, R20, R92 ;  /* 0x00000014a85c723c */ /* 0x040fea000004185c */
[----:B------:R-:W-:Y:S01]  /*9cb0*/  MOV R0, R3 ;  /* 0x0000000300007202 */ /* 0x000fe20000000f00 */
        /* <DEDUP_REMOVED lines=12> */
.L_x_5234:
[----:B------:R-:W1:Y:S01]  /*9d80*/  SHFL.BFLY PT, R0, R250, 0x2, 0x1f ;  /* 0x0c401f00fa007f89 */ /* 0x000e6200000e0000 */
[----:B------:R-:W-:Y:S01]  /*9d90*/  MOV R11, 0x3f800000 ;  /* 0x3f800000000b7802 */ /* 0x000fe20000000f00 */
[----:B------:R-:W2:Y:S01]  /*9da0*/  S2UR UR6, SR_CgaCtaId ;  /* 0x00000000000679c3 */ /* 0x000ea20000008800 */
[----:B------:R-:W-:Y:S01]  /*9db0*/  MOV R9, 0x3f800000 ;  /* 0x3f80000000097802 */ /* 0x000fe20000000f00 */
[----:B------:R-:W3:Y:S01]  /*9dc0*/  SHFL.BFLY PT, R2, R249, 0x2, 0x1f ;  /* 0x0c401f00f9027f89 */ /* 0x000ee200000e0000 */
[----:B------:R-:W-:Y:S01]  /*9dd0*/  UMOV UR4, 0x400 ;  /* 0x0000040000047882 */ /* 0x000fe20000000000 */
[----:B------:R-:W-:Y:S01]  /*9de0*/  BSSY B0, `(.L_x_5239) ;  /* 0x000012e000007945 */ /* 0x000fe20003800000 */
[----:B------:R-:W4:Y:S03]  /*9df0*/  S2R R6, SR_TID.X ;  /* 0x0000000000067919 */ /* 0x000f260000002100 */
[----:B------:R-:W5:Y:S01]  /*9e00*/  LDC.64 R16, c[0x0][0x2c0] ;  /* 0x0000b000ff107b82 */ /* 0x000f620000000a00 */
[----:B------:R-:W5:Y:S07]  /*9e10*/  S2R R18, SR_CTAID.Y ;  /* 0x0000000000127919 */ /* 0x000f6e0000002600 */
[----:B------:R-:W5:Y:S01]  /*9e20*/  LDC R19, c[0x0][0x270] ;  /* 0x00009c00ff137b82 */ /* 0x000f620000000800 */
[----:B-1----:R-:W-:-:S02]  /*9e30*/  FADD.FTZ R250, R0, R250 ;  /* 0x000000fa00fa7221 */ /* 0x002fc40000010000 */
[----:B------:R-:W1:Y:S01]  /*9e40*/  S2R R0, SR_TID.X ;  /* 0x0000000000007919 */ /* 0x000e620000002100 */
[----:B--2---:R-:W-:Y:S01]  /*9e50*/  ULEA UR6, UR6, UR4, 0x18 ;  /* 0x0000000406067291 */ /* 0x004fe2000f8ec03f */
[----:B---3--:R-:W-:-:S03]  /*9e60*/  FADD.FTZ R249, R2, R249 ;  /* 0x000000f902f97221 */ /* 0x008fc60000010000 */
[----:B------:R-:W-:Y:S01]  /*9e70*/  S2UR UR4, SR_CTAID.Z ;  /* 0x00000000000479c3 */ /* 0x000fe20000002700 */
[----:B------:R-:W2:Y:S04]  /*9e80*/  SHFL.BFLY PT, R5, R250, 0x1, 0x1f ;  /* 0x0c201f00fa057f89 */ /* 0x000ea800000e0000 */
[----:B------:R-:W3:Y:S03]  /*9e90*/  SHFL.BFLY PT, R4, R249, 0x1, 0x1f ;  /* 0x0c201f00f9047f89 */ /* 0x000ee600000e0000 */
[----:B------:R-:W1:Y:S01]  /*9ea0*/  S2UR UR5, SR_CTAID.X ;  /* 0x00000000000579c3 */ /* 0x000e620000002500 */
[----:B----4-:R-:W-:-:S04]  /*9eb0*/  SHF.R.S32.HI R10, RZ, 0x1f, R6 ;  /* 0x0000001fff0a7819 */ /* 0x010fc80000011406 */
[----:B------:R-:W-:Y:S01]  /*9ec0*/  LEA.HI R14, R10, R6, RZ, 0x2 ;  /* 0x000000060a0e7211 */ /* 0x000fe200078f10ff */
[----:B-----5:R-:W-:Y:S01]  /*9ed0*/  IMAD R16, R18, R16, R238 ;  /* 0x0000001012107224 */ /* 0x020fe200078e02ee */
[----:B------:R-:W-:Y:S02]  /*9ee0*/  LEA.HI R10, R10, R6, RZ, 0x5 ;  /* 0x000000060a0a7211 */ /* 0x000fe400078f28ff */
[--C-:B------:R-:W-:Y:S02]  /*9ef0*/  SHF.R.S32.HI R12, RZ, 0x2, R14.reuse ;  /* 0x00000002ff0c7819 */ /* 0x100fe4000001140e */
[----:B------:R-:W-:Y:S02]  /*9f00*/  SHF.R.S32.HI R7, RZ, 0x1f, R14 ;  /* 0x0000001fff077819 */ /* 0x000fe4000001140e */
[----:B------:R-:W-:Y:S01]  /*9f10*/  LOP3.LUT R8, R10, 0xffffffe0, RZ, 0xc0, !PT ;  /* 0xffffffe00a087812 */ /* 0x000fe200078ec0ff */
[----:B--2---:R-:W-:Y:S01]  /*9f20*/  FADD.FTZ R5, R250, R5 ;  /* 0x00000005fa057221 */ /* 0x004fe20000010000 */
[----:B------:R-:W-:-:S02]  /*9f30*/  LEA.HI R7, R7, R12, RZ, 0x3 ;  /* 0x0000000c07077211 */ /* 0x000fc400078f18ff */
[----:B------:R-:W-:Y:S01]  /*9f40*/  SHF.R.S32.HI R10, RZ, 0x5, R10 ;  /* 0x00000005ff0a7819 */ /* 0x000fe2000001140a */
[----:B---3--:R-:W-:Y:S01]  /*9f50*/  FADD.FTZ R4, R249, R4 ;  /* 0x00000004f9047221 */ /* 0x008fe20000010000 */
[----:B------:R-:W-:Y:S01]  /*9f60*/  BAR.SYNC.DEFER_BLOCKING 0x0 ;  /* 0x0000000000007b1d */ /* 0x000fe20000010000 */
[----:B------:R-:W-:Y:S01]  /*9f70*/  FSETP.NE.FTZ.AND P4, PT, R5, RZ, PT ;  /* 0x000000ff0500720b */ /* 0x000fe20003f95000 */
[----:B-1----:R-:W-:Y:S01]  /*9f80*/  USHF.L.U32 UR5, UR5, 0x6, URZ ;  /* 0x0000000605057899 */ /* 0x002fe2000800063f */
[----:B------:R-:W-:Y:S02]  /*9f90*/  LOP3.LUT R7, R7, 0xfffffff8, RZ, 0xc0, !PT ;  /* 0xfffffff807077812 */ /* 0x000fe400078ec0ff */
[----:B------:R-:W-:Y:S02]  /*9fa0*/  FSETP.NE.FTZ.AND P3, PT, R4, RZ, PT ;  /* 0x000000ff0400720b */ /* 0x000fe40003f75000 */
[----:B------:R-:W-:Y:S02]  /*9fb0*/  SHF.R.S32.HI R2, RZ, 0x1f, R0 ;  /* 0x0000001fff027819 */ /* 0x000fe40000011400 */
[----:B------:R-:W-:-:S02]  /*9fc0*/  IADD3 R7, R12, -R7, RZ ;  /* 0x800000070c077210 */ /* 0x000fc40007ffe0ff */
[----:B------:R-:W-:Y:S02]  /*9fd0*/  SHF.R.S32.HI R12, RZ, 0x1f, R10 ;  /* 0x0000001fff0c7819 */ /* 0x000fe4000001140a */
[----:B------:R-:W-:Y:S01]  /*9fe0*/  LEA.HI R2, R2, R0, RZ, 0x4 ;  /* 0x0000000002027211 */ /* 0x000fe200078f20ff */
[----:B------:R-:W1:Y:S01]  /*9ff0*/  @P4 MUFU.RCP R11, R5 ;  /* 0x00000005000b4308 */ /* 0x000e620000001000 */
[----:B------:R-:W-:Y:S02]  /*a000*/  LOP3.LUT R14, R14, 0x1ffffffc, RZ, 0xc0, !PT ;  /* 0x1ffffffc0e0e7812 */ /* 0x000fe400078ec0ff */
[----:B------:R-:W-:Y:S02]  /*a010*/  IADD3 R8, -R8, R6, RZ ;  /* 0x0000000608087210 */ /* 0x000fe40007ffe1ff */
[----:B------:R-:W-:Y:S02]  /*a020*/  LEA.HI R12, R12, R10, RZ, 0x2 ;  /* 0x0000000a0c0c7211 */ /* 0x000fe400078f10ff */
[----:B------:R-:W-:Y:S01]  /*a030*/  LOP3.LUT R13, R2, 0xfffffff0, RZ, 0xc0, !PT ;  /* 0xfffffff0020d7812 */ /* 0x000fe200078ec0ff */
[----:B------:R-:W2:Y:S01]  /*a040*/  @P3 MUFU.RCP R9, R4 ;  /* 0x0000000400093308 */ /* 0x000ea20000001000 */
[----:B------:R-:W-:-:S02]  /*a050*/  IADD3 R6, -R14, R6, RZ ;  /* 0x000000060e067210 */ /* 0x000fc40007ffe1ff */
[----:B------:R-:W-:Y:S02]  /*a060*/  LOP3.LUT R12, R12, 0xffffffc, RZ, 0xc0, !PT ;  /* 0x0ffffffc0c0c7812 */ /* 0x000fe400078ec0ff */
[----:B------:R-:W-:Y:S02]  /*a070*/  LOP3.LUT P5, RZ, R8, 0x3, RZ, 0xc0, !PT ;  /* 0x0000000308ff7812 */ /* 0x000fe400078ac0ff */
[----:B------:R-:W-:Y:S01]  /*a080*/  IADD3 R0, -R13, R0, RZ ;  /* 0x000000000d007210 */ /* 0x000fe20007ffe1ff */
        /* <DEDUP_REMOVED lines=66> */
[C---:B--2---:R-:W-:Y:S01]  /*a4b0*/  FMUL.FTZ R163, R9.reuse, R163 ;  /* 0x000000a309a37220 */ /* 0x044fe20000410000 */
[----:B------:R-:W-:Y:S01]  /*a4c0*/  SHF.R.S32.HI R2, RZ, 0x4, R2 ;  /* 0x00000004ff027819 */ /* 0x000fe20000011402 */
[----:B------:R-:W-:Y:S01]  /*a4d0*/  FMUL.FTZ R162, R9, R162 ;  /* 0x000000a209a27220 */ /* 0x000fe20000410000 */
[----:B------:R-:W-:Y:S01]  /*a4e0*/  LEA.HI R11, R11, R8, RZ, 0x2 ;  /* 0x000000080b0b7211 */ /* 0x000fe200078f10ff */
[C---:B------:R-:W-:Y:S01]  /*a4f0*/  FMUL.FTZ R159, R9.reuse, R159 ;  /* 0x0000009f099f7220 */ /* 0x040fe20000410000 */
[----:B------:R-:W-:Y:S01]  /*a500*/  LEA R6, R10, R6, 0x9 ;  /* 0x000000060a067211 */ /* 0x000fe200078e48ff */
        /* <DEDUP_REMOVED lines=63> */
[----:B------:R-:W1:Y:S01]  /*a900*/  @P3 MUFU.LG2 R4, R4 ;  /* 0x0000000400043308 */ /* 0x000e620000000c00 */
[----:B------:R-:W-:Y:S01]  /*a910*/  LOP3.LUT R8, R7, 0x1, RZ, 0xc0, !PT ;  /* 0x0000000107087812 */ /* 0x000fe200078ec0ff */
[----:B---3--:R-:W-:Y:S01]  /*a920*/  @P4 FMUL.FTZ R5, R5, 0.69314718246459960938 ;  /* 0x3f31721805054820 */ /* 0x008fe20000410000 */
[----:B------:R-:W-:-:S02]  /*a930*/  SHF.L.U32 R10, R7, 0x6, RZ ;  /* 0x00000006070a7819 */ /* 0x000fc400000006ff */
[----:B------:R-:W-:Y:S02]  /*a940*/  SHF.L.U32 R7, R2, 0x6, RZ ;  /* 0x0000000602077819 */ /* 0x000fe400000006ff */
[----:B------:R-:W-:Y:S02]  /*a950*/  LEA.HI R9, R0, R0, RZ, 0x1 ;  /* 0x0000000000097211 */ /* 0x000fe400078f08ff */
[----:B------:R-:W-:Y:S02]  /*a960*/  ISETP.NE.U32.AND P0, PT, R8, 0x1, PT ;  /* 0x000000010800780c */ /* 0x000fe40003f05070 */
[----:B------:R-:W-:Y:S02]  /*a970*/  LOP3.LUT R10, R10, 0x1c0, RZ, 0xc0, !PT ;  /* 0x000001c00a0a7812 */ /* 0x000fe400078ec0ff */
[----:B------:R-:W-:Y:S02]  /*a980*/  LOP3.LUT R7, R7, 0x1c0, RZ, 0xc0, !PT ;  /* 0x000001c007077812 */ /* 0x000fe400078ec0ff */
[----:B------:R-:W-:-:S02]  /*a990*/  SHF.L.U32 R8, R9, 0x2, RZ ;  /* 0x0000000209087819 */ /* 0x000fc400000006ff */
[----:B------:R-:W-:Y:S01]  /*a9a0*/  LEA.HI R10, R10, R10, RZ, 0x1d ;  /* 0x0000000a0a0a7211 */ /* 0x000fe200078fe8ff */
[----:B-1----:R-:W-:Y:S01]  /*a9b0*/  @P3 FMUL.FTZ R4, R4, 0.69314718246459960938 ;  /* 0x3f31721804043820 */ /* 0x002fe20000410000 */
[----:B------:R-:W-:Y:S02]  /*a9c0*/  LOP3.LUT R8, R7, 0x38, R8, 0xf8, !PT ;  /* 0x0000003807087812 */ /* 0x000fe400078ef808 */
[----:B------:R-:W-:Y:S02]  /*a9d0*/  SHF.R.U32.HI R7, RZ, 0x3, R7 ;  /* 0x00000003ff077819 */ /* 0x000fe40000011607 */
[----:B------:R-:W-:Y:S02]  /*a9e0*/  LOP3.LUT R9, R9, 0xffffffe, RZ, 0xc0, !PT ;  /* 0x0ffffffe09097812 */ /* 0x000fe400078ec0ff */
[----:B------:R-:W-:Y:S02]  /*a9f0*/  LEA R6, R6, R10, 0x1 ;  /* 0x0000000a06067211 */ /* 0x000fe400078e08ff */
[----:B------:R-:W-:-:S02]  /*aa00*/  LOP3.LUT R7, R8, R7, RZ, 0x3c, !PT ;  /* 0x0000000708077212 */ /* 0x000fc400078e3cff */
[----:B------:R-:W-:Y:S02]  /*aa10*/  IADD3 R9, R0, -R9, RZ ;  /* 0x8000000900097210 */ /* 0x000fe40007ffe0ff */
[----:B------:R-:W-:Y:S02]  /*aa20*/  LEA R6, R6, UR6, 0x2 ;  /* 0x0000000606067c11 */ /* 0x000fe4000f8e10ff */
[----:B------:R-:W-:Y:S02]  /*aa30*/  MOV R8, 0x40 ;  /* 0x0000004000087802 */ /* 0x000fe40000000f00 */
[----:B------:R-:W-:Y:S01]  /*aa40*/  LEA R7, R9, R7, 0x2 ;  /* 0x0000000709077211 */ /* 0x000fe200078e10ff */
[----:B------:R-:W-:Y:S01]  /*aa50*/  STS.64 [R6], R160 ;  /* 0x000000a006007388 */ /* 0x000fe20000000a00 */
[----:B------:R-:W-:Y:S02]  /*aa60*/  MOV R9, 0x80 ;  /* 0x0000008000097802 */ /* 0x000fe40000000f00 */
[----:B------:R-:W-:Y:S01]  /*aa70*/  SHF.R.S32.HI R11, RZ, 0x2, R11 ;  /* 0x00000002ff0b7819 */ /* 0x000fe2000001140b */
[----:B------:R-:W-:Y:S01]  /*aa80*/  STS.64 [R6+0x800], R162 ;  /* 0x000800a206007388 */ /* 0x000fe20000000a00 */
[----:B------:R-:W-:-:S02]  /*aa90*/  IADD3 R10, R6, -0x20, RZ ;  /* 0xffffffe0060a7810 */ /* 0x000fc40007ffe0ff */
[----:B------:R-:W-:Y:S02]  /*aaa0*/  SEL R8, R8, 0xffffffc0, !P1 ;  /* 0xffffffc008087807 */ /* 0x000fe40004800000 */
[----:B------:R-:W-:Y:S02]  /*aab0*/  @P0 IADD3 R10, R6, 0x20, RZ ;  /* 0x00000020060a0810 */ /* 0x000fe40007ffe0ff */
[----:B------:R-:W-:Y:S02]  /*aac0*/  SEL R9, R9, 0xffffff80, !P2 ;  /* 0xffffff8009097807 */ /* 0x000fe40005000000 */
[----:B------:R-:W-:Y:S01]  /*aad0*/  LEA R11, R12, R11, 0x4 ;  /* 0x0000000b0c0b7211 */ /* 0x000fe200078e20ff */
[----:B------:R-:W-:Y:S01]  /*aae0*/  STS.64 [R10], R156 ;  /* 0x0000009c0a007388 */ /* 0x000fe20000000a00 */
[----:B------:R-:W-:Y:S02]  /*aaf0*/  IADD3 R12, R6, R8, RZ ;  /* 0x00000008060c7210 */ /* 0x000fe40007ffe0ff */
[----:B------:R-:W-:Y:S01]  /*ab00*/  IADD3 R8, R8, R10, RZ ;  /* 0x0000000a08087210 */ /* 0x000fe20007ffe0ff */
[----:B------:R-:W-:Y:S01]  /*ab10*/  STS.64 [R10+0x800], R158 ;  /* 0x0008009e0a007388 */ /* 0x000fe20000000a00 */
[----:B------:R-:W-:-:S02]  /*ab20*/  IADD3 R13, R6, R9, RZ ;  /* 0x00000009060d7210 */ /* 0x000fc40007ffe0ff */
[----:B------:R-:W-:Y:S01]  /*ab30*/  IADD3 R14, R9, R10, RZ ;  /* 0x0000000a090e7210 */ /* 0x000fe20007ffe0ff */
[----:B------:R-:W-:Y:S01]  /*ab40*/  STS.64 [R12], R152 ;  /* 0x000000980c007388 */ /* 0x000fe20000000a00 */
[-C--:B------:R-:W-:Y:S02]  /*ab50*/  IADD3 R15, R12, R9.reuse, RZ ;  /* 0x000000090c0f7210 */ /* 0x080fe40007ffe0ff */
[----:B------:R-:W-:Y:S01]  /*ab60*/  IADD3 R9, R8, R9, RZ ;  /* 0x0000000908097210 */ /* 0x000fe20007ffe0ff */
        /* <DEDUP_REMOVED lines=48> */
[----:B------:R3:W-:Y:S04]  /*ae70*/  STS.64 [R12+0xc800], R110 ;  /* 0x00c8006e0c007388 */ /* 0x0007e80000000a00 */
[----:B------:R-:W-:Y:S04]  /*ae80*/  STS.64 [R8+0xc000], R112 ;  /* 0x00c0007008007388 */ /* 0x000fe80000000a00 */
[----:B------:R4:W-:Y:S01]  /*ae90*/  STS.64 [R8+0xc800], R114 ;  /* 0x00c8007208007388 */ /* 0x0009e20000000a00 */
[----:B-1----:R-:W1:Y:S03]  /*aea0*/  @P3 LDC R6, c[0x0][0x2e8] ;  /* 0x0000ba00ff063b82 */ /* 0x002e660000000800 */
[----:B------:R-:W-:Y:S04]  /*aeb0*/  STS.64 [R13+0xc000], R116 ;  /* 0x00c000740d007388 */ /* 0x000fe80000000a00 */
[----:B------:R-:W-:Y:S01]  /*aec0*/  STS.64 [R13+0xc800], R118 ;  /* 0x00c800760d007388 */ /* 0x000fe20000000a00 */
[----:B--2---:R-:W2:Y:S03]  /*aed0*/  @P4 LDC R10, c[0x0][0x2e8] ;  /* 0x0000ba00ff0a4b82 */ /* 0x004ea60000000800 */
[----:B------:R-:W-:Y:S04]  /*aee0*/  STS.64 [R14+0xc000], R120 ;  /* 0x00c000780e007388 */ /* 0x000fe80000000a00 */
[----:B------:R5:W-:Y:S01]  /*aef0*/  STS.64 [R14+0xc800], R122 ;  /* 0x00c8007a0e007388 */ /* 0x000be20000000a00 */
[----:B---3--:R-:W-:-:S03]  /*af00*/  MOV R12, 0xff800000 ;  /* 0xff800000000c7802 */ /* 0x008fc60000000f00 */
[----:B------:R-:W-:Y:S04]  /*af10*/  STS.64 [R15+0xc000], R124 ;  /* 0x00c0007c0f007388 */ /* 0x000fe80000000a00 */
[----:B------:R3:W-:Y:S01]  /*af20*/  STS.64 [R15+0xc800], R126 ;  /* 0x00c8007e0f007388 */ /* 0x0007e20000000a00 */
[----:B----4-:R-:W-:-:S03]  /*af30*/  IADD3 R8, -R238, RZ, RZ ;  /* 0x000000ffee087210 */ /* 0x010fc60007ffe1ff */
[----:B------:R4:W-:Y:S01]  /*af40*/  STS.64 [R9+0xc000], R128 ;  /* 0x00c0008009007388 */ /* 0x0009e20000000a00 */
[----:B-1----:R-:W-:Y:S01]  /*af50*/  @P3 FFMA.FTZ R12, R3, R6, R4 ;  /* 0x00000006030c3223 */ /* 0x002fe20000010004 */
[----:B------:R-:W-:Y:S02]  /*af60*/  IMAD R8, R19, R8, UR4 ;  /* 0x0000000413087e24 */ /* 0x000fe4000f8e0208 */
[----:B------:R4:W-:Y:S02]  /*af70*/  STS.64 [R9+0xc800], R130 ;  /* 0x00c8008209007388 */ /* 0x0009e40000000a00 */
[----:B------:R-:W-:Y:S01]  /*af80*/  IMAD R16, R16, R19, R8 ;  /* 0x0000001310107224 */ /* 0x000fe200078e0208 */
[----:B------:R-:W-:Y:S01]  /*af90*/  MOV R8, 0xff800000 ;  /* 0xff80000000087802 */ /* 0x000fe20000000f00 */
[----:B--2---:R-:W-:Y:S02]  /*afa0*/  @P4 FFMA.FTZ R8, R164, R10, R5 ;  /* 0x0000000aa4084223 */ /* 0x004fe40000010005 */
[----:B------:R-:W-:Y:S01]  /*afb0*/  IMAD R16, R16, R17, UR5 ;  /* 0x0000000510107e24 */ /* 0x000fe2000f8e0211 */
[----:B-----5:R-:W-:-:S02]  /*afc0*/  SHF.L.U32 R14, R0, 0x2, RZ ;  /* 0x00000002000e7819 */ /* 0x020fc400000006ff */
[----:B------:R-:W-:Y:S02]  /*afd0*/  LEA R0, R7, UR6, 0x2 ;  /* 0x0000000607007c11 */ /* 0x000fe4000f8e10ff */
[----:B---3--:R-:W-:Y:S01]  /*afe0*/  SHF.R.S32.HI R15, RZ, 0x1f, R14 ;  /* 0x0000001fff0f7819 */ /* 0x008fe2000001140e */
        /* <DEDUP_REMOVED lines=13> */
.L_x_5240:
[----:B------:R-:W-:Y:S05]  /*b0c0*/  BSYNC B0 ;  /* 0x0000000000007941 */ /* 0x000fea0003800000 */
.L_x_5239:
[C---:B------:R-:W-:Y:S01]  /*b0d0*/  VIADD R4, R2.reuse, 0x8 ;  /* 0x0000000802047836 */ /* 0x040fe20000000000 */
[----:B------:R-:W-:Y:S01]  /*b0e0*/  ULDC UR4, c[0x0][0x2dc] ;  /* 0x0000b70000047ab9 */ /* 0x000fe20000000800 */
[----:B------:R-:W-:Y:S01]  /*b0f0*/  IMAD.WIDE R14, R2, 0x100, R14 ;  /* 0x00000100020e7825 */ /* 0x000fe200078e020e */
[----:B------:R-:W-:Y:S02]  /*b100*/  LDS.128 R96, [R0+0x4000] ;  /* 0x0040000000607984 */ /* 0x000fe40000000c00 */
[-C--:B------:R-:W-:Y:S01]  /*b110*/  ISETP.GE.AND P6, PT, R4, R235.reuse, PT ;  /* 0x000000eb0400720c */ /* 0x080fe20003fc6270 */
[----:B-1----:R-:W-:Y:S01]  /*b120*/  IMAD R8, R16, UR4, RZ ;  /* 0x0000000410087c24 */ /* 0x002fe2000f8e02ff */
[----:B------:R-:W1:Y:S01]  /*b130*/  LDS.128 R4, [R0] ;  /* 0x0000000000047984 */ /* 0x000e620000000c00 */
[----:B------:R-:W-:Y:S01]  /*b140*/  ULDC.64 UR4, c[0x0][0x288] ;  /* 0x0000a20000047ab9 */ /* 0x000fe20000000a00 */
[----:B------:R-:W-:Y:S02]  /*b150*/  VIADD R38, R2, 0x18 ;  /* 0x0000001802267836 */ /* 0x000fe40000000000 */
[----:B----4-:R-:W-:Y:S01]  /*b160*/  IADD3 R9, P0, R8, R14, RZ ;  /* 0x0000000e08097210 */ /* 0x010fe20007f1e0ff */
[----:B------:R-:W2:Y:S01]  /*b170*/  LDS.128 R64, [R0+0x8000] ;  /* 0x0080000000407984 */ /* 0x000ea20000000c00 */
[----:B------:R-:W-:Y:S01]  /*b180*/  VIADD R37, R2, 0x20 ;  /* 0x0000002002257836 */ /* 0x000fe20000000000 */
[----:B------:R-:W-:Y:S01]  /*b190*/  ISETP.GE.AND P4, PT, R38, R235, PT ;  /* 0x000000eb2600720c */ /* 0x000fe20003f86270 */
[----:B------:R-:W-:Y:S01]  /*b1a0*/  VIADD R36, R2, 0x28 ;  /* 0x0000002802247836 */ /* 0x000fe20000000000 */
[----:B------:R-:W-:Y:S01]  /*b1b0*/  LEA.HI.X.SX32 R8, R8, R15, 0x1, P0 ;  /* 0x0000000f08087211 */ /* 0x000fe200000f0eff */
[----:B------:R-:W3:Y:S01]  /*b1c0*/  LDS.128 R32, [R0+0xc000] ;  /* 0x00c0000000207984 */ /* 0x000ee20000000c00 */
[----:B------:R-:W-:Y:S01]  /*b1d0*/  LEA R128, P0, R9, UR4, 0x2 ;  /* 0x0000000409807c11 */ /* 0x000fe2000f8010ff */
[----:B------:R-:W-:Y:S01]  /*b1e0*/  VIADD R3, R2, 0x10 ;  /* 0x0000001002037836 */ /* 0x000fe20000000000 */
[----:B------:R-:W-:Y:S01]  /*b1f0*/  ISETP.GE.AND P3, PT, R37, R235, PT ;  /* 0x000000eb2500720c */ /* 0x000fe20003f66270 */
[----:B------:R-:W4:Y:S01]  /*b200*/  LDS.128 R124, [R0+0x800] ;  /* 0x00080000007c7984 */ /* 0x000f220000000c00 */
[----:B------:R-:W-:-:S02]  /*b210*/  LEA.HI.X R129, R9, UR5, R8, 0x2, P0 ;  /* 0x0000000509817c11 */ /* 0x000fc400080f1408 */
[-C--:B------:R-:W-:Y:S01]  /*b220*/  ISETP.GE.AND P0, PT, R2, R235.reuse, PT ;  /* 0x000000eb0200720c */ /* 0x080fe20003f06270 */
[----:B------:R-:W5:Y:S01]  /*b230*/  LDS.128 R120, [R0+0x1000] ;  /* 0x0010000000787984 */ /* 0x000f620000000c00 */
[-C--:B------:R-:W-:Y:S02]  /*b240*/  ISETP.GE.AND P2, PT, R36, R235.reuse, PT ;  /* 0x000000eb2400720c */ /* 0x080fe40003f46270 */
[-C--:B------:R-:W-:Y:S01]  /*b250*/  ISETP.GE.AND P5, PT, R3, R235.reuse, PT ;  /* 0x000000eb0300720c */ /* 0x080fe20003fa6270 */
[----:B------:R-:W5:Y:S01]  /*b260*/  LDS.128 R116, [R0+0x1800] ;  /* 0x0018000000747984 */ /* 0x000f620000000c00 */
[C---:B------:R-:W-:Y:S02]  /*b270*/  VIADD R3, R2.reuse, 0x30 ;  /* 0x0000003002037836 */ /* 0x040fe40000000000 */
[----:B------:R-:W-:Y:S01]  /*b280*/  VIADD R2, R2, 0x38 ;  /* 0x0000003802027836 */ /* 0x000fe20000000000 */
[----:B------:R-:W5:Y:S02]  /*b290*/  LDS.128 R112, [R0+0x2000] ;  /* 0x0020000000707984 */ /* 0x000f640000000c00 */
[----:B------:R-:W-:-:S02]  /*b2a0*/  ISETP.GE.AND P1, PT, R3, R235, PT ;  /* 0x000000eb0300720c */ /* 0x000fc40003f26270 */
        /* <DEDUP_REMOVED lines=20> */
[----:B-1----:R1:W-:Y:S04]  /*b3f0*/  @!P0 STG.E.64 desc[UR14][R128.64], R4 ;  /* 0x0000000480008986 */ /* 0x0023e8000c101b0e */
[----:B------:R1:W-:Y:S04]  /*b400*/  @!P0 STG.E.64 desc[UR14][R128.64+0x8], R6 ;  /* 0x0000080680008986 */ /* 0x0003e8000c101b0e */
[----:B------:R1:W1:Y:S04]  /*b410*/  LDS.128 R100, [R0+0x3800] ;  /* 0x0038000000647984 */ /* 0x0002680000000c00 */
[----:B------:R1:W1:Y:S04]  /*b420*/  LDS.128 R68, [R0+0x7800] ;  /* 0x0078000000447984 */ /* 0x0002680000000c00 */
[----:B------:R1:W1:Y:S04]  /*b430*/  LDS.128 R36, [R0+0xb800] ;  /* 0x00b8000000247984 */ /* 0x0002680000000c00 */
[----:B------:R1:W1:Y:S04]  /*b440*/  LDS.128 R4, [R0+0xf800] ;  /* 0x00f8000000047984 */ /* 0x0002680000000c00 */
[----:B------:R1:W-:Y:S04]  /*b450*/  @!P0 STG.E.128 desc[UR14][R128.64+0x100], R96 ;  /* 0x0001006080008986 */ /* 0x0003e8000c101d0e */
[----:B--2---:R2:W-:Y:S04]  /*b460*/  @!P0 STG.E.128 desc[UR14][R128.64+0x200], R64 ;  /* 0x0002004080008986 */ /* 0x0045e8000c101d0e */
[----:B---3--:R2:W-:Y:S01]  /*b470*/  @!P0 STG.E.128 desc[UR14][R128.64+0x300], R32 ;  /* 0x0003002080008986 */ /* 0x0085e2000c101d0e */
[----:B------:R-:W-:-:S03]  /*b480*/  ISETP.GE.AND P0, PT, R2, R235, PT ;  /* 0x000000eb0200720c */ /* 0x000fc60003f06270 */
[----:B----4-:R2:W-:Y:S04]  /*b490*/  @!P6 STG.E.128 desc[UR14][R128.64+0x2000], R124 ;  /* 0x0020007c8000e986 */ /* 0x0105e8000c101d0e */
[----:B-----5:R2:W-:Y:S04]  /*b4a0*/  @!P5 STG.E.128 desc[UR14][R128.64+0x4000], R120 ;  /* 0x004000788000d986 */ /* 0x0205e8000c101d0e */
        /* <DEDUP_REMOVED lines=21> */
[----:B------:R2:W-:Y:S01]  /*b600*/  @!P1 STG.E.128 desc[UR14][R128.64+0xc300], R8 ;  /* 0x00c3000880009986 */ /* 0x0005e2000c101d0e */
[----:B-1----:R-:W-:Y:S05]  /*b610*/  @P0 EXIT ;  /* 0x000000000000094d */ /* 0x002fea0003800000 */
[----:B------:R-:W-:Y:S04]  /*b620*/  STG.E.128 desc[UR14][R128.64+0xe000], R100 ;  /* 0x00e0006480007986 */ /* 0x000fe8000c101d0e */
[----:B------:R-:W-:Y:S04]  /*b630*/  STG.E.128 desc[UR14][R128.64+0xe100], R68 ;  /* 0x00e1004480007986 */ /* 0x000fe8000c101d0e */
[----:B------:R-:W-:Y:S04]  /*b640*/  STG.E.128 desc[UR14][R128.64+0xe200], R36 ;  /* 0x00e2002480007986 */ /* 0x000fe8000c101d0e */
[----:B------:R-:W-:Y:S01]  /*b650*/  STG.E.128 desc[UR14][R128.64+0xe300], R4 ;  /* 0x00e3000480007986 */ /* 0x000fe2000c101d0e */
[----:B------:R-:W-:Y:S05]  /*b660*/  EXIT ;  /* 0x000000000000794d */ /* 0x000fea0003800000 */
.L_x_5241:
        /* <DEDUP_REMOVED lines=9> */
.L_x_9063:


//--------------------- .text._ZN5flash24flash_fwd_splitkv_kernelI23Flash_fwd_kernel_traitsILi256ELi64ELi64ELi4ELb0ELb0EN7cutlass10bfloat16_tE19Flash_kernel_traitsILi256ELi64ELi64ELi4ES3_EELb0ELb0ELb1ELb0ELb0ELb0ELb1ELb0EEEvNS_16Flash_fwd_paramsE --------------------------
	.section	.text._ZN5flash24flash_fwd_splitkv_kernelI23Flash_fwd_kernel_traitsILi256ELi64ELi64ELi4ELb0ELb0EN7cutlass10bfloat16_tE19Flash_kernel_traitsILi256ELi64ELi64ELi4ES3_EELb0ELb0ELb1ELb0ELb0ELb0ELb1ELb0EEEvNS_16Flash_fwd_paramsE,"ax",@progbits
	.align	128
        .global         _ZN5flash24flash_fwd_splitkv_kernelI23Flash_fwd_kernel_traitsILi256ELi64ELi64ELi4ELb0ELb0EN7cutlass10bfloat16_tE19Flash_kernel_traitsILi256ELi64ELi64ELi4ES3_EELb0ELb0ELb1ELb0ELb0ELb0ELb1ELb0EEEvNS_16Flash_fwd_paramsE
        .type           _ZN5flash24flash_fwd_splitkv_kernelI23Flash_fwd_kernel_traitsILi256ELi64ELi64ELi4ELb0ELb0EN7cutlass10bfloat16_tE19Flash_kernel_traitsILi256ELi64ELi64ELi4ES3_EELb0ELb0ELb1ELb0ELb0ELb0ELb1ELb0EEEvNS_16Flash_fwd_paramsE,@function
        .size           _ZN5flash24flash_fwd_splitkv_kernelI23Flash_fwd_kernel_traitsILi256ELi64ELi64ELi4ELb0ELb0EN7cutlass10bfloat16_tE19Flash_kernel_traitsILi256ELi64ELi64ELi4ES3_EELb0ELb0ELb1ELb0ELb0ELb0ELb1ELb0EEEvNS_16Flash_fwd_paramsE,(.L_x_9064 - _ZN5flash24flash_fwd_splitkv_kernelI23Flash_fwd_kernel_traitsILi256ELi64ELi64ELi4ELb0ELb0EN7cutlass10bfloat16_tE19Flash_kernel_traitsILi256ELi64ELi64ELi4ES3_EELb0ELb0ELb1ELb0ELb0ELb0ELb1ELb0EEEvNS_16Flash_fwd_paramsE)
        .other          _ZN5flash24flash_fwd_splitkv_kernelI23Flash_fwd_kernel_traitsILi256ELi64ELi64ELi4ELb0ELb0EN7cutlass10bfloat16_tE19Flash_kernel_traitsILi256ELi64ELi64ELi4ES3_EELb0ELb0ELb1ELb0ELb0ELb0ELb1ELb0EEEvNS_16Flash_fwd_paramsE,@"STO_CUDA_ENTRY STV_DEFAULT"
_ZN5flash24flash_fwd_splitkv_kernelI23Flash_fwd_kernel_traitsILi256ELi64ELi64ELi4ELb0ELb0EN7cutlass10bfloat16_tE19Flash_kernel_traitsILi256ELi64ELi64ELi4ES3_EELb0ELb0ELb1ELb0ELb0ELb0ELb1ELb0EEEvNS_16Flash_fwd_paramsE:
.text._ZN5flash24flash_fwd_splitkv_kernelI23Flash_fwd_kernel_traitsILi256ELi64ELi64ELi4ELb0ELb0EN7cutlass10bfloat16_tE19Flash_kernel_traitsILi256ELi64ELi64ELi4ES3_EELb0ELb0ELb1ELb0ELb0ELb0ELb1ELb0EEEvNS_16Flash_fwd_paramsE:
        /* <DEDUP_REMOVED lines=77> */
.L_x_5242:
[----:B------:R-:W-:-:S04]  /*04d0*/  ULDC UR8, c[0x0][0x2c8] ;  /* 0x0000b20000087ab9 */ /* 0x000fc80000000800 */
.L_x_5243:
        /* <DEDUP_REMOVED lines=15> */
[----:B------:R-:W-:Y:S02]  /*05d0*/  ULDC UR5, c[0x0][0x2c8] ;  /* 0x0000b20000057ab9 */ /* 0x000fe40000000800 */
[----:B------:R-:W-:-:S04]  /*05e0*/  UIADD3 UR5, UR5, 0x3f, URZ ;  /* 0x0000003f05057890 */ /* 0x000fc8000fffe03f */
[----:B------:R-:W-:-:S04]  /*05f0*/  USHF.R.S32.HI UR4, URZ, 0x1f, UR5 ;  /* 0x0000001f3f047899 */ /* 0x000fc80008011405 */
[----:B------:R-:W-:-:S04]  /*0600*/  ULEA.HI UR4, UR4, UR5, URZ, 0x6 ;  /* 0x0000000504047291 */ /* 0x000fc8000f8f303f */
[----:B------:R-:W-:-:S04]  /*0610*/  ULEA.HI.SX32 UR16, UR4, UR13, 0x1a ;  /* 0x0000000d04107291 */ /* 0x000fc8000f8fd23f */
        /* <DEDUP_REMOVED lines=21> */
[----:B------:R-:W-:Y:S01]  /*0770*/  UMOV UR17, UR19 ;  /* 0x0000001300117c82 */ /* 0x000fe20008000000 */
[----:B-----5:R-:W-:Y:S01]  /*0780*/  @P1 R2UR UR19, R3 ;  /* 0x00000000031312ca */ /* 0x020fe200000e0000 */
[----:B------:R-:W-:-:S03]  /*0790*/  UIMAD UR14, UR17, UR4, UR14 ;  /* 0x00000004110e72a4 */ /* 0x000fc6000f8e020e */
[----:B------:R-:W-:Y:S01]  /*07a0*/  @!UP2 ULDC.64 UR4, c[0x0][0x318] ;  /* 0x0000c6000004aab9 */ /* 0x000fe20000000a00 */
[----:B------:R-:W-:Y:S02]  /*07b0*/  UISETP.GT.U32.AND UP0, UPT, UR12, UR14, UPT ;  /* 0x0000000e0c00728c */ /* 0x000fe4000bf04070 */
[----:B------:R-:W-:-:S03]  /*07c0*/  @!UP2 UISETP.NE.U32.AND UP1, UPT, UR4, URZ, UPT ;  /* 0x0000003f0400a28c */ /* 0x000fc6000bf25070 */
[----:B------:R-:W-:Y:S01]  /*07d0*/  @!UP2 ULDC UR4, c[0x0][0x2cc] ;  /* 0x0000b3000004aab9 */ /* 0x000fe20000000800 */
[----:B------:R-:W-:Y:S02]  /*07e0*/  @!UP2 UISETP.NE.AND.EX UP1, UPT, UR5, URZ, UPT, UP1 ;  /* 0x0000003f0500a28c */ /* 0x000fe4000bf25310 */
[----:B------:R-:W-:Y:S02]  /*07f0*/  @UP2 UIADD3 UR19, UR19, -UR9, URZ ;  /* 0x8000000913132290 */ /* 0x000fe4000fffe03f */
[----:B------:R-:W-:Y:S02]  /*0800*/  @!UP2 USEL UR4, UR4, URZ, UP1 ;  /* 0x0000003f0404a287 */ /* 0x000fe40008800000 */
[----:B------:R-:W-:Y:S02]  /*0810*/  @!UP0 UIADD3 UR14, UR14, -UR12, URZ ;  /* 0x8000000c0e0e8290 */ /* 0x000fe4000fffe03f */
[----:B------:R-:W-:Y:S02]  /*0820*/  @!UP2 UIADD3 UR19, UR4, UR8, -UR9 ;  /* 0x000000080413a290 */ /* 0x000fe4000fffe809 */
[----:B------:R-:W-:-:S02]  /*0830*/  UISETP.GE.U32.AND UP2, UPT, UR14, UR12, UPT ;  /* 0x0000000c0e00728c */ /* 0x000fc4000bf46070 */
[----:B------:R-:W-:Y:S02]  /*0840*/  @!UP0 UIADD3 UR17, UR17, 0x1, URZ ;  /* 0x0000000111118890 */ /* 0x000fe4000fffe03f */
[----:B------:R-:W-:Y:S02]  /*0850*/  UIADD3 UR4, UR19, 0x3f, URZ ;  /* 0x0000003f13047890 */ /* 0x000fe4000fffe03f */
[----:B------:R-:W-:Y:S02]  /*0860*/  UISETP.GE.AND UP0, UPT, UR16, URZ, UPT ;  /* 0x0000003f1000728c */ /* 0x000fe4000bf06270 */
[----:B------:R-:W-:Y:S02]  /*0870*/  UISETP.NE.AND UP1, UPT, UR13, URZ, UPT ;  /* 0x0000003f0d00728c */ /* 0x000fe4000bf25270 */
[----:B------:R-:W-:Y:S02]  /*0880*/  USHF.R.S32.HI UR5, URZ, 0x1f, UR4 ;  /* 0x0000001f3f057899 */ /* 0x000fe40008011404 */
[----:B------:R-:W-:-:S02]  /*0890*/  @UP2 UIADD3 UR17, UR17, 0x1, URZ ;  /* 0x0000000111112890 */ /* 0x000fc4000fffe03f */
        /* <DEDUP_REMOVED lines=14> */
[----:B------:R-:W-:Y:S01]  /*0980*/  UIADD3 UR22, -UR24, UR22, URZ ;  /* 0x0000001618167290 */ /* 0x000fe2000fffe13f */
[----:B------:R-:W-:Y:S01]  /*0990*/  BSSY B0, `(.L_x_5245) ;  /* 0x000002d000007945 */ /* 0x000fe20003800000 */
[----:B------:R-:W-:Y:S01]  /*09a0*/  LEA.HI R11, R0, R165, RZ, 0x4 ;  /* 0x000000a5000b7211 */ /* 0x000fe200078f20ff */
[----:B------:R-:W-:-:S03]  /*09b0*/  UIMAD UR4, UR7, UR4, UR15 ;  /* 0x00000004070472a4 */ /* 0x000fc6000f8e020f */
[----:B------:R-:W-:Y:S01]  /*09c0*/  LOP3.LUT R0, R11, 0xfffffff0, RZ, 0xc0, !PT ;  /* 0xfffffff00b007812 */ /* 0x000fe200078ec0ff */
[----:B------:R-:W-:Y:S01]  /*09d0*/  UIMAD UR6, UR4, UR6, UR26 ;  /* 0x00000006040672a4 */ /* 0x000fe2000f8e021a */
[----:B------:R-:W-:Y:S02]  /*09e0*/  SHF.R.S32.HI R11, RZ, 0x4, R11 ;  /* 0x00000004ff0b7819 */ /* 0x000fe4000001140b */
[----:B------:R-:W-:Y:S01]  /*09f0*/  ULDC UR4, c[0x0][0x2dc] ;  /* 0x0000b70000047ab9 */ /* 0x000fe20000000800 */
[----:B------:R-:W-:Y:S01]  /*0a00*/  IMAD.IADD R165, R165, 0x1, -R0 ;  /* 0x00000001a5a57824 */ /* 0x000fe200078e0a00 */
[----:B------:R-:W-:Y:S01]  /*0a10*/  UIMAD UR6, UR6, UR5, UR24 ;  /* 0x00000005060672a4 */ /* 0x000fe2000f8e0218 */
[C---:B------:R-:W-:Y:S01]  /*0a20*/  ISETP.GE.AND P3, PT, R11.reuse, UR22, PT ;  /* 0x000000160b007c0c */ /* 0x040fe2000bf66270 */
[----:B------:R-:W-:Y:S02]  /*0a30*/  VIADD R7, R11, 0x8 ;  /* 0x000000080b077836 */ /* 0x000fe40000000000 */
[----:B------:R-:W-:Y:S01]  /*0a40*/  IMAD.SHL.U32 R14, R165, 0x4, RZ ;  /* 0x00000004a50e7824 */ /* 0x000fe200078e00ff */
[----:B------:R-:W-:Y:S01]  /*0a50*/  UIMAD UR4, UR6, UR4, URZ ;  /* 0x00000004060472a4 */ /* 0x000fe2000f8e023f */
[----:B------:R-:W-:Y:S01]  /*0a60*/  VIADD R6, R11, 0x10 ;  /* 0x000000100b067836 */ /* 0x000fe20000000000 */
[----:B------:R-:W-:Y:S01]  /*0a70*/  ISETP.NE.AND P6, PT, R165, RZ, PT ;  /* 0x000000ffa500720c */ /* 0x000fe20003fc5270 */
[----:B------:R-:W-:Y:S01]  /*0a80*/  VIADD R2, R11, 0x30 ;  /* 0x000000300b027836 */ /* 0x000fe20000000000 */
[--C-:B------:R-:W-:Y:S01]  /*0a90*/  SHF.R.S32.HI R15, RZ, 0x1f, R14.reuse ;  /* 0x0000001fff0f7819 */ /* 0x100fe2000001140e */
[----:B------:R-:W-:Y:S01]  /*0aa0*/  VIADD R10, R14, 0x40 ;  /* 0x000000400e0a7836 */ /* 0x000fe20000000000 */
[----:B------:R-:W-:Y:S01]  /*0ab0*/  ISETP.GE.AND P4, PT, R7, UR22, PT ;  /* 0x0000001607007c0c */ /* 0x000fe2000bf86270 */
[----:B------:R-:W-:Y:S01]  /*0ac0*/  IMAD.U32 R0, RZ, RZ, UR4 ;  /* 0x00000004ff007e24 */ /* 0x000fe2000f8e00ff */
        /* <DEDUP_REMOVED lines=25> */
.L_x_5246:
[----:B------:R-:W-:Y:S05]  /*0c60*/  BSYNC B0 ;  /* 0x0000000000007941 */ /* 0x000fea0003800000 */
.L_x_5245:
        /* <DEDUP_REMOVED lines=13> */
.L_x_5248:
[----:B------:R-:W-:Y:S05]  /*0d40*/  BSYNC B0 ;  /* 0x0000000000007941 */ /* 0x000fea0003800000 */
.L_x_5247:
        /* <DEDUP_REMOVED lines=12> */
.L_x_5250:
[----:B------:R-:W-:Y:S05]  /*0e10*/  BSYNC B0 ;  /* 0x0000000000007941 */ /* 0x000fea0003800000 */
.L_x_5249:
        /* <DEDUP_REMOVED lines=12> */
.L_x_5252:
[----:B------:R-:W-:Y:S05]  /*0ee0*/  BSYNC B0 ;  /* 0x0000000000007941 */ /* 0x000fea0003800000 */
.L_x_5251:
        /* <DEDUP_REMOVED lines=11> */
.L_x_5254:
[----:B------:R-:W-:Y:S05]  /*0fa0*/  BSYNC B0 ;  /* 0x0000000000007941 */ /* 0x000fea0003800000 */
.L_x_5253:
        /* <DEDUP_REMOVED lines=11> */
.L_x_5256:
[----:B------:R-:W-:Y:S05]  /*1060*/  BSYNC B0 ;  /* 0x0000000000007941 */ /* 0x000fea0003800000 */
.L_x_5255:
        /* <DEDUP_REMOVED lines=11> */
.L_x_5258:
[----:B------:R-:W-:Y:S05]  /*1120*/  BSYNC B0 ;  /* 0x0000000000007941 */ /* 0x000fea0003800000 */
.L_x_5257:
        /* <DEDUP_REMOVED lines=11> */
.L_x_5260:
[----:B------:R-:W-:Y:S05]  /*11e0*/  BSYNC B0 ;  /* 0x0000000000007941 */ /* 0x000fea0003800000 */
.L_x_5259:
        /* <DEDUP_REMOVED lines=31> */
.L_x_5244:
        /* <DEDUP_REMOVED lines=30> */
.L_x_5261:
[----:B------:R-:W-:-:S13]  /*15c0*/  PLOP3.LUT P0, PT, PT, PT, UP1, 0x40, 0x0 ;  /* 0x000000000000781c */ /* 0x000fda0003f0e818 */
        /* <DEDUP_REMOVED lines=32> */
[----:B------:R-:W-:Y:S02]  /*17d0*/  MOV R2, UR26 ;  /* 0x0000001a00027c02 */ /* 0x000fe40008000f00 */
[----:B-1----:R-:W-:Y:S02]  /*17e0*/  IABS R5, R0 ;  /* 0x0000000000057213 */ /* 0x002fe40000000000 */
[----:B------:R-:W-:Y:S02]  /*17f0*/  IABS R2, R2 ;  /* 0x0000000200027213 */ /* 0x000fe40000000000 */
[----:B------:R-:W1:Y:S02]  /*1800*/  I2F.RP R10, R5 ;  /* 0x00000005000a7306 */ /* 0x000e640000209400 */
[----:B------:R-:W-:-:S06]  /*1810*/  MOV R6, R2 ;  /* 0x0000000200067202 */ /* 0x000fcc0000000f00 */
[----:B-1----:R-:W1:Y:S02]  /*1820*/  MUFU.RCP R8, R10 ;  /* 0x0000000a00087308 */ /* 0x002e640000001000 */
[----:B-1----:R-:W-:-:S06]  /*1830*/  IADD3 R8, R8, 0xffffffe, RZ ;  /* 0x0ffffffe08087810 */ /* 0x002fcc0007ffe0ff */
[----:B------:R-:W1:Y:S02]  /*1840*/  F2I.FTZ.U32.TRUNC.NTZ R9, R8 ;  /* 0x0000000800097305 */ /* 0x000e64000021f000 */
[----:B-1----:R-:W-:Y:S02]  /*1850*/  IMAD.MOV R4, RZ, RZ, -R9 ;  /* 0x000000ffff047224 */ /* 0x002fe400078e0a09 */
[----:B------:R-:W-:Y:S02]  /*1860*/  IMAD.MOV.U32 R8, RZ, RZ, RZ ;  /* 0x000000ffff087224 */ /* 0x000fe400078e00ff */
[----:B------:R-:W-:-:S04]  /*1870*/  IMAD R4, R4, R5, RZ ;  /* 0x0000000504047224 */ /* 0x000fc800078e02ff */
[----:B------:R-:W-:-:S06]  /*1880*/  IMAD.HI.U32 R9, R9, R4, R8 ;  /* 0x0000000409097227 */ /* 0x000fcc00078e0008 */
        /* <DEDUP_REMOVED lines=14> */
[----:B------:R-:W-:-:S07]  /*1970*/  ISETP.GE.AND P0, PT, R3, RZ, PT ;  /* 0x000000ff0300720c */ /* 0x000fce0003f06270 */
[----:B------:R-:W-:Y:S02]  /*1980*/  USHF.R.S32.HI UR11, URZ, 0x1f, UR12 ;  /* 0x0000001f3f0b7899 */ /* 0x000fe4000801140c */
[----:B------:R-:W-:Y:S02]  /*1990*/  UIMAD.WIDE.U32 UR8, UR12, UR4, URZ ;  /* 0x000000040c0872a5 */ /* 0x000fe4000f8e003f */
[----:B------:R-:W-:Y:S02]  /*19a0*/  UIMAD UR6, UR11, UR4, URZ ;  /* 0x000000040b0672a4 */ /* 0x000fe4000f8e023f */
[----:B------:R-:W-:Y:S02]  /*19b0*/  @!P0 IADD3 R2, -R2, RZ, RZ ;  /* 0x000000ff02028210 */ /* 0x000fe40007ffe1ff */
[----:B------:R-:W-:Y:S01]  /*19c0*/  UIMAD UR4, UR12, UR5, UR6 ;  /* 0x000000050c0472a4 */ /* 0x000fe2000f8e0206 */
[----:B------:R-:W-:Y:S01]  /*19d0*/  MOV R7, UR9 ;  /* 0x0000000900077c02 */ /* 0x000fe20008000f00 */
[----:B------:R-:W-:Y:S01]  /*19e0*/  IMAD.U32 R6, RZ, RZ, UR8 ;  /* 0x00000008ff067e24 */ /* 0x000fe2000f8e00ff */
[----:B------:R-:W-:Y:S01]  /*19f0*/  ULDC.64 UR6, c[0x0][0x248] ;  /* 0x0000920000067ab9 */ /* 0x000fe20000000a00 */
[----:B------:R-:W-:Y:S01]  /*1a00*/  UIADD3 UR4, UR9, UR4, URZ ;  /* 0x0000000409047290 */ /* 0x000fe2000fffe03f */
[----:B------:R-:W-:Y:S01]  /*1a10*/  IMAD R4, R17, UR6, RZ ;  /* 0x0000000611047c24 */ /* 0x000fe2000f8e02ff */
[----:B------:R-:W-:Y:S01]  /*1a20*/  @!P1 LOP3.LUT R2, RZ, R0, RZ, 0x33, !PT ;  /* 0x00000000ff029212 */ /* 0x000fe200078e33ff */
[----:B------:R-:W-:-:S02]  /*1a30*/  ULDC.64 UR8, c[0x0][0x260] ;  /* 0x0000980000087ab9 */ /* 0x000fc40000000a00 */
[C---:B------:R-:W-:Y:S01]  /*1a40*/  IMAD R0, R15.reuse, UR7, R4 ;  /* 0x000000070f007c24 */ /* 0x040fe2000f8e0204 */
[--C-:B------:R-:W-:Y:S01]  /*1a50*/  SHF.R.S32.HI R3, RZ, 0x1f, R2.reuse ;  /* 0x0000001fff037819 */ /* 0x100fe20000011402 */
[----:B------:R-:W-:Y:S01]  /*1a60*/  IMAD.U32 R7, RZ, RZ, UR4 ;  /* 0x00000004ff077e24 */ /* 0x000fe2000f8e00ff */
[----:B------:R-:W-:Y:S01]  /*1a70*/  ULDC.64 UR4, c[0x0][0x238] ;  /* 0x00008e0000047ab9 */ /* 0x000fe20000000a00 */
[----:B------:R-:W-:Y:S01]  /*1a80*/  IMAD.MOV.U32 R20, RZ, RZ, R2 ;  /* 0x000000ffff147224 */ /* 0x000fe200078e0002 */
        /* <DEDUP_REMOVED lines=13> */
.L_x_5262:
        /* <DEDUP_REMOVED lines=46> */
.L_x_5264:
[----:B------:R-:W-:Y:S01]  /*1e40*/  UIMAD UR4, UR14, UR6, URZ ;  /* 0x000000060e0472a4 */ /* 0x000fe2000f8e023f */
[----:B------:R-:W-:Y:S01]  /*1e50*/  @!P2 IADD3 R20, -R20, RZ, RZ ;  /* 0x000000ff1414a210 */ /* 0x000fe20007ffe1ff */
[----:B------:R-:W-:Y:S01]  /*1e60*/  UMOV UR17, UR5 ;  /* 0x0000000500117c82 */ /* 0x000fe20008000000 */
[----:B------:R-:W-:Y:S01]  /*1e70*/  @!P1 LOP3.LUT R20, RZ, R0, RZ, 0x33, !PT ;  /* 0x00000000ff149212 */ /* 0x000fe200078e33ff */
[----:B------:R-:W-:Y:S01]  /*1e80*/  UIMAD.WIDE.U32 UR16, UR6, UR12, UR16 ;  /* 0x0000000c061072a5 */ /* 0x000fe2000f8e0010 */
[----:B------:R-:W-:Y:S01]  /*1e90*/  MOV R15, UR12 ;  /* 0x0000000c000f7c02 */ /* 0x000fe20008000f00 */
[----:B------:R-:W-:Y:S01]  /*1ea0*/  UIMAD UR4, UR7, UR12, UR4 ;  /* 0x0000000c070472a4 */ /* 0x000fe2000f8e0204 */
[----:B------:R-:W-:Y:S01]  /*1eb0*/  SHF.R.S32.HI R3, RZ, 0x1f, R20 ;  /* 0x0000001fff037819 */ /* 0x000fe20000011414 */
[----:B------:R-:W-:Y:S01]  /*1ec0*/  @UP0 UIADD3 UR11, UR9, UR11, URZ ;  /* 0x0000000b090b0290 */ /* 0x000fe2000fffe03f */
[----:B------:R-:W-:Y:S01]  /*1ed0*/  IMAD.U32 R17, RZ, RZ, UR14 ;  /* 0x0000000eff117e24 */ /* 0x000fe2000f8e00ff */
[----:B------:R-:W-:Y:S01]  /*1ee0*/  UIADD3 UR4, UR17, UR4, URZ ;  /* 0x0000000411047290 */ /* 0x000fe2000fffe03f */
[----:B------:R-:W-:Y:S01]  /*1ef0*/  IMAD.U32 R7, RZ, RZ, UR17 ;  /* 0x00000011ff077e24 */ /* 0x000fe2000f8e00ff */
[----:B------:R-:W-:Y:S01]  /*1f00*/  MOV R6, UR16 ;  /* 0x0000001000067c02 */ /* 0x000fe20008000f00 */
[----:B------:R-:W-:-:S03]  /*1f10*/  IMAD R0, R3, R4, RZ ;  /* 0x0000000403007224 */ /* 0x000fc600078e02ff */
[----:B------:R-:W-:Y:S01]  /*1f20*/  MOV R7, UR4 ;  /* 0x0000000400077c02 */ /* 0x000fe20008000f00 */
[----:B------:R-:W-:Y:S01]  /*1f30*/  @UP0 ULDC.64 UR4, c[0x0][0x250] ;  /* 0x0000940000040ab9 */ /* 0x000fe20000000a00 */
[C---:B------:R-:W-:Y:S01]  /*1f40*/  IMAD R0, R20.reuse, R5, R0 ;  /* 0x0000000514007224 */ /* 0x040fe200078e0200 */
[----:B------:R-:W-:Y:S01]  /*1f50*/  @UP0 UIMAD.WIDE.U32 UR16, UR11, UR4, URZ ;  /* 0x000000040b1002a5 */ /* 0x000fe2000f8e003f */
[----:B------:R-:W-:-:S03]  /*1f60*/  IMAD.WIDE.U32 R34, R20, R4, R6 ;  /* 0x0000000414227225 */ /* 0x000fc600078e0006 */
[----:B------:R-:W-:Y:S01]  /*1f70*/  @UP0 UIMAD UR11, UR11, UR5, UR17 ;  /* 0x000000050b0b02a4 */ /* 0x000fe2000f8e0211 */
[----:B------:R-:W-:Y:S02]  /*1f80*/  IMAD.IADD R18, R35, 0x1, R0 ;  /* 0x0000000123127824 */ /* 0x000fe400078e0200 */
[----:B------:R-:W-:Y:S01]  /*1f90*/  @UP0 UMOV UR12, UR16 ;  /* 0x00000010000c0c82 */ /* 0x000fe20008000000 */
[----:B------:R-:W-:Y:S08]  /*1fa0*/  @P0 BRA `(.L_x_5263) ;  /* 0x0000000000340947 */ /* 0x000ff00003800000 */
[----:B------:R-:W-:Y:S01]  /*1fb0*/  USHF.R.S32.HI UR11, URZ, 0x1f, UR9 ;  /* 0x0000001f3f0b7899 */ /* 0x000fe20008011409 */
[----:B------:R-:W-:-:S03]  /*1fc0*/  ULDC.64 UR4, c[0x0][0x250] ;  /* 0x0000940000047ab9 */ /* 0x000fc60000000a00 */
[----:B------:R-:W-:Y:S02]  /*1fd0*/  UIMAD UR11, UR11, UR4, URZ ;  /* 0x000000040b0b72a4 */ /* 0x000fe4000f8e023f */
[----:B------:R-:W-:Y:S02]  /*1fe0*/  UIMAD.WIDE.U32 UR16, UR9, UR4, URZ ;  /* 0x00000004091072a5 */ /* 0x000fe4000f8e003f */
[----:B------:R-:W-:Y:S02]  /*1ff0*/  UIMAD UR11, UR9, UR5, UR11 ;  /* 0x00000005090b72a4 */ /* 0x000fe4000f8e020b */
[----:B------:R-:W-:Y:S02]  /*2000*/  USHF.R.S32.HI UR9, URZ, 0x1f, UR8 ;  /* 0x0000001f3f097899 */ /* 0x000fe40008011408 */
[----:B------:R-:W-:Y:S01]  /*2010*/  UIADD3 UR17, UR17, UR11, URZ ;  /* 0x0000000b11117290 */ /* 0x000fe2000fffe03f */
[----:B------:R-:W-:Y:S02]  /*2020*/  ULDC.64 UR4, c[0x0][0x238] ;  /* 0x00008e0000047ab9 */ /* 0x000fe40000000a00 */
[----:B------:R-:W-:-:S02]  /*2030*/  UIMAD UR9, UR9, UR4, URZ ;  /* 0x00000004090972a4 */ /* 0x000fc4000f8e023f */
[----:B------:R-:W-:Y:S02]  /*2040*/  UIMAD.WIDE.U32 UR16, UR8, UR4, UR16 ;  /* 0x00000004081072a5 */ /* 0x000fe4000f8e0010 */
[----:B------:R-:W-:-:S04]  /*2050*/  UIMAD UR5, UR8, UR5, UR9 ;  /* 0x00000005080572a4 */ /* 0x000fc8000f8e0209 */
[----:B------:R-:W-:Y:S01]  /*2060*/  UIADD3 UR11, UR17, UR5, URZ ;  /* 0x00000005110b7290 */ /* 0x000fe2000fffe03f */
[----:B------:R-:W-:-:S11]  /*2070*/  UMOV UR12, UR16 ;  /* 0x00000010000c7c82 */ /* 0x000fd60008000000 */
.L_x_5263:
[----:B------:R-:W-:Y:S01]  /*2080*/  SHF.R.S32.HI R82, RZ, 0x1f, R165 ;  /* 0x0000001fff527819 */ /* 0x000fe200000114a5 */
[----:B------:R-:W-:Y:S01]  /*2090*/  UISETP.NE.AND UP0, UPT, UR10, -0x1, UPT ;  /* 0xffffffff0a00788c */ /* 0x000fe2000bf05270 */
[----:B------:R-:W1:Y:S01]  /*20a0*/  S2R R31, SR_CTAID.X ;  /* 0x00000000001f7919 */ /* 0x000e620000002500 */
[----:B------:R-:W2:Y:S01]  /*20b0*/  S2UR UR14, SR_CgaCtaId ;  /* 0x00000000000e79c3 */ /* 0x000ea20000008800 */
[CC--:B------:R-:W-:Y:S01]  /*20c0*/  LEA.HI R22, R82.reuse, R165.reuse, RZ, 0x4 ;  /* 0x000000a552167211 */ /* 0x0c0fe200078f20ff */
[----:B------:R-:W-:Y:S01]  /*20d0*/  USHF.R.S32.HI UR23, URZ, 0x1f, UR26 ;  /* 0x0000001f3f177899 */ /* 0x000fe2000801141a */
[----:B------:R-:W-:Y:S01]  /*20e0*/  LEA.HI R2, R82, R165, RZ, 0x3 ;  /* 0x000000a552027211 */ /* 0x000fe200078f18ff */
[----:B------:R-:W-:Y:S01]  /*20f0*/  ULDC.64 UR8, c[0x0][0x258] ;  /* 0x0000960000087ab9 */ /* 0x000fe20000000a00 */
[----:B------:R-:W-:Y:S01]  /*2100*/  LOP3.LUT R0, R22, 0xfffffff0, RZ, 0xc0, !PT ;  /* 0xfffffff016007812 */ /* 0x000fe200078ec0ff */
[----:B------:R-:W-:Y:S01]  /*2110*/  UIMAD UR25, UR23, UR8, URZ ;  /* 0x00000008171972a4 */ /* 0x000fe2000f8e023f */
[----:B------:R-:W-:Y:S01]  /*2120*/  SHF.R.S32.HI R24, RZ, 0x3, R2 ;  /* 0x00000003ff187819 */ /* 0x000fe20000011402 */
[----:B------:R-:W-:Y:S01]  /*2130*/  IMAD.U32 R26, RZ, RZ, UR8 ;  /* 0x00000008ff1a7e24 */ /* 0x000fe2000f8e00ff */
[----:B------:R-:W-:Y:S01]  /*2140*/  @UP0 ULDC.64 UR4, c[0x0][0x240] ;  /* 0x0000900000040ab9 */ /* 0x000fe20000000a00 */
[----:B------:R-:W-:Y:S01]  /*2150*/  LOP3.LUT R2, R2, 0xfffffff8, RZ, 0xc0, !PT ;  /* 0xfffffff802027812 */ /* 0x000fe200078ec0ff */
[C---:B------:R-:W-:Y:S01]  /*2160*/  IMAD.IADD R19, R165.reuse, 0x1, -R0 ;  /* 0x00000001a5137824 */ /* 0x040fe200078e0a00 */
[----:B------:R-:W-:Y:S01]  /*2170*/  @UP0 UIMAD.WIDE.U32 UR16, UR10, UR4, URZ ;  /* 0x000000040a1002a5 */ /* 0x000fe2000f8e003f */
[----:B------:R-:W-:Y:S01]  /*2180*/  IMAD.SHL.U32 R235, R24, 0x40, RZ ;  /* 0x0000004018eb7824 */ /* 0x000fe200078e00ff */
[----:B------:R-:W-:Y:S01]  /*2190*/  UIMAD UR9, UR26, UR9, UR25 ;  /* 0x000000091a0972a4 */ /* 0x000fe2000f8e0219 */
[----:B------:R-:W-:Y:S01]  /*21a0*/  IMAD.IADD R2, R165, 0x1, -R2 ;  /* 0x00000001a5027824 */ /* 0x000fe200078e0a02 */
[----:B------:R-:W-:Y:S01]  /*21b0*/  @UP0 UIMAD UR10, UR10, UR5, UR17 ;  /* 0x000000050a0a02a4 */ /* 0x000fe2000f8e0211 */
[----:B------:R-:W-:Y:S01]  /*21c0*/  SHF.R.S32.HI R16, RZ, 0x1f, R19 ;  /* 0x0000001fff107819 */ /* 0x000fe20000011413 */
[----:B------:R-:W-:Y:S01]  /*21d0*/  @!UP0 USHF.R.S32.HI UR17, URZ, 0x1f, UR15 ;  /* 0x0000001f3f118899 */ /* 0x000fe2000801140f */
[----:B------:R-:W-:Y:S01]  /*21e0*/  IMAD.SHL.U32 R236, R2, 0x8, RZ ;  /* 0x0000000802ec7824 */ /* 0x000fe200078e00ff */
[----:B------:R-:W-:Y:S01]  /*21f0*/  @!UP0 ULDC.64 UR4, c[0x0][0x228] ;  /* 0x00008a0000048ab9 */ /* 0x000fe20000000a00 */
[----:B------:R-:W-:Y:S01]  /*2200*/  LEA.HI R16, R16, R19, RZ, 0x3 ;  /* 0x0000001310107211 */ /* 0x000fe200078f18ff */
[----:B------:R-:W-:Y:S01]  /*2210*/  @!UP0 UIMAD UR17, UR17, UR4, URZ ;  /* 0x00000004111182a4 */ /* 0x000fe2000f8e023f */
[----:B------:R-:W-:Y:S01]  /*2220*/  LOP3.LUT R235, R235, 0x1c0, RZ, 0xc0, !PT ;  /* 0x000001c0ebeb7812 */ /* 0x000fe200078ec0ff */
[----:B------:R-:W-:Y:S01]  /*2230*/  @!UP0 UIMAD.WIDE.U32 UR28, UR15, UR4, URZ ;  /* 0x000000040f1c82a5 */ /* 0x000fe2000f8e003f */
[----:B------:R-:W-:Y:S01]  /*2240*/  LOP3.LUT R0, R16, 0xfffffff8, RZ, 0xc0, !PT ;  /* 0xfffffff810007812 */ /* 0x000fe200078ec0ff */
[----:B------:R-:W-:Y:S01]  /*2250*/  @!UP0 UIMAD UR17, UR15, UR5, UR17 ;  /* 0x000000050f1182a4 */ /* 0x000fe2000f8e0211 */
[----:B------:R-:W-:Y:S01]  /*2260*/  LOP3.LUT R4, R235, 0x38, R236, 0xf8, !PT ;  /* 0x00000038eb047812 */ /* 0x000fe200078ef8ec */
[----:B------:R-:W-:Y:S01]  /*2270*/  BSSY B0, `(.L_x_5265) ;  /* 0x0000056000007945 */ /* 0x000fe20003800000 */
[----:B------:R-:W-:Y:S01]  /*2280*/  SHF.R.U32.HI R235, RZ, 0x3, R235 ;  /* 0x00000003ffeb7819 */ /* 0x000fe200000116eb */
[----:B------:R-:W-:Y:S01]  /*2290*/  IMAD.IADD R19, R19, 0x1, -R0 ;  /* 0x0000000113137824 */ /* 0x000fe200078e0a00 */
[----:B------:R-:W-:Y:S01]  /*22a0*/  @!UP0 UMOV UR16, UR28 ;  /* 0x0000001c00108c82 */ /* 0x000fe20008000000 */
[----:B------:R-:W-:Y:S01]  /*22b0*/  IADD3 R6, P1, R236, UR12, RZ ;  /* 0x0000000cec067c10 */ /* 0x000fe2000ff3e0ff */
[----:B------:R-:W-:Y:S01]  /*22c0*/  @!UP0 UIADD3 UR10, UR29, UR17, URZ ;  /* 0x000000111d0a8290 */ /* 0x000fe2000fffe03f */
[----:B------:R-:W-:Y:S01]  /*22d0*/  LOP3.LUT R235, R4, R235, RZ, 0x3c, !PT ;  /* 0x000000eb04eb7212 */ /* 0x000fe200078e3cff */
[----:B------:R-:W-:Y:S01]  /*22e0*/  UIADD3 UR12, -UR24, UR22, URZ ;  /* 0x00000016180c7290 */ /* 0x000fe2000fffe13f */
[----:B------:R-:W-:Y:S01]  /*22f0*/  LEA.HI R0, R82, R165, RZ, 0x6 ;  /* 0x000000a552007211 */ /* 0x000fe200078f30ff */
[----:B------:R-:W-:Y:S01]  /*2300*/  ULDC.64 UR4, c[0x0][0x268] ;  /* 0x00009a0000047ab9 */ /* 0x000fe20000000a00 */
[----:B------:R-:W-:Y:S01]  /*2310*/  SHF.R.S32.HI R23, RZ, 0x1f, R236 ;  /* 0x0000001fff177819 */ /* 0x000fe200000114ec */
[----:B------:R-:W-:Y:S01]  /*2320*/  IMAD R3, R3, UR4, RZ ;  /* 0x0000000403037c24 */ /* 0x000fe2000f8e02ff */
[----:B------:R-:W-:Y:S01]  /*2330*/  IADD3 R4, P0, R236, UR16, RZ ;  /* 0x00000010ec047c10 */ /* 0x000fe2000ff1e0ff */
[----:B------:R-:W-:Y:S01]  /*2340*/  IMAD.SHL.U32 R0, R0, 0x8, RZ ;  /* 0x0000000800007824 */ /* 0x000fe200078e00ff */
[C---:B------:R-:W-:Y:S01]  /*2350*/  IADD3.X R7, R23.reuse, UR11, RZ, P1, !PT ;  /* 0x0000000b17077c10 */ /* 0x040fe20008ffe4ff */
[----:B------:R-:W-:Y:S01]  /*2360*/  UIADD3 UR17, UR18, -0x1, URZ ;  /* 0xffffffff12117890 */ /* 0x000fe2000fffe03f */
[----:B------:R-:W-:Y:S01]  /*2370*/  IADD3.X R5, R23, UR10, RZ, P0, !PT ;  /* 0x0000000a17057c10 */ /* 0x000fe200087fe4ff */
[C---:B------:R-:W-:Y:S01]  /*2380*/  VIADD R32, R24.reuse, 0x10 ;  /* 0x0000001018207836 */ /* 0x040fe20000000000 */
[----:B------:R-:W-:Y:S01]  /*2390*/  ISETP.GE.AND P0, PT, R24, UR12, PT ;  /* 0x0000000c18007c0c */ /* 0x000fe2000bf06270 */
[----:B------:R-:W-:Y:S01]  /*23a0*/  USHF.L.U32 UR16, UR17, 0x6, URZ ;  /* 0x0000000611107899 */ /* 0x000fe2000800063f */
[----:B------:R-:W-:Y:S01]  /*23b0*/  LOP3.LUT R235, R235, 0xfffffe00, R0, 0xf8, !PT ;  /* 0xfffffe00ebeb7812 */ /* 0x000fe200078ef800 */
[----:B------:R-:W-:Y:S01]  /*23c0*/  IMAD R0, R20, UR5, R3 ;  /* 0x0000000514007c24 */ /* 0x000fe2000f8e0203 */
[----:B------:R-:W-:Y:S01]  /*23d0*/  IADD3 R15, P3, R24, R15, RZ ;  /* 0x0000000f180f7210 */ /* 0x000fe20007f7e0ff */
[----:B------:R-:W-:Y:S01]  /*23e0*/  IMAD.WIDE.U32 R20, R20, UR4, R6 ;  /* 0x0000000414147c25 */ /* 0x000fe2000f8e0006 */
[----:B------:R-:W-:Y:S01]  /*23f0*/  IADD3 R34, P5, R236, R34, RZ ;  /* 0x00000022ec227210 */ /* 0x000fe20007fbe0ff */
[----:B------:R-:W-:Y:S01]  /*2400*/  UMOV UR4, 0x400 ;  /* 0x0000040000047882 */ /* 0x000fe20000000000 */
[----:B------:R-:W-:Y:S01]  /*2410*/  SHF.R.S32.HI R25, RZ, 0x1f, R24 ;  /* 0x0000001fff197819 */ /* 0x000fe20000011418 */
[----:B------:R-:W-:Y:S01]  /*2420*/  IMAD.WIDE.U32 R26, R26, UR26, R4 ;  /* 0x0000001a1a1a7c25 */ /* 0x000fe2000f8e0004 */
[----:B--2---:R-:W-:Y:S01]  /*2430*/  ULEA UR4, UR14, UR4, 0x18 ;  /* 0x000000040e047291 */ /* 0x004fe2000f8ec03f */
[----:B------:R-:W-:Y:S01]  /*2440*/  R2P PR, R19, 0x6 ;  /* 0x0000000613007804 */ /* 0x000fe20000000000 */
[----:B------:R-:W-:Y:S01]  /*2450*/  UIADD3 UR5, -UR16, UR19, URZ ;  /* 0x0000001310057290 */ /* 0x000fe2000fffe13f */
[----:B------:R-:W-:-:S02]  /*2460*/  IMAD.MOV.U32 R7, RZ, RZ, 0x10 ;  /* 0x00000010ff077424 */ /* 0x000fc400078e00ff */
[----:B------:R-:W-:Y:S01]  /*2470*/  IMAD.MOV.U32 R5, RZ, RZ, 0x20 ;  /* 0x00000020ff057424 */ /* 0x000fe200078e00ff */
[----:B------:R-:W-:Y:S01]  /*2480*/  LEA R235, R235, UR4, 0x1 ;  /* 0x00000004ebeb7c11 */ /* 0x000fe2000f8e08ff */
        /* <DEDUP_REMOVED lines=52> */
.L_x_5266:
[----:B------:R-:W-:Y:S05]  /*27d0*/  BSYNC B0 ;  /* 0x0000000000007941 */ /* 0x000fea0003800000 */
.L_x_5265:
[----:B------:R-:W-:Y:S01]  /*27e0*/  ISETP.GE.AND P0, PT, R32, UR12, PT ;  /* 0x0000000c20007c0c */ /* 0x000fe2000bf06270 */
[----:B------:R-:W-:Y:S01]  /*27f0*/  IMAD.X R35, R23, 0x1, R18, P5 ;  /* 0x0000000117237824 */ /* 0x000fe200028e0612 */
[----:B------:R-:W-:Y:S01]  /*2800*/  ULDC.64 UR8, c[0x0][0x250] ;  /* 0x0000940000087ab9 */ /* 0x000fe20000000a00 */
[C---:B-12---:R-:W-:Y:S01]  /*2810*/  IMAD R9, R25.reuse, UR6, RZ ;  /* 0x0000000619097c24 */ /* 0x046fe2000f8e02ff */
[C---:B------:R-:W-:Y:S01]  /*2820*/  IADD3 R23, R24.reuse, 0x20, RZ ;  /* 0x0000002018177810 */ /* 0x040fe20007ffe0ff */
[----:B------:R-:W-:Y:S01]  /*2830*/  IMAD.X R14, R25, 0x1, R17, P3 ;  /* 0x00000001190e7824 */ /* 0x000fe200018e0611 */
[----:B------:R-:W-:Y:S01]  /*2840*/  USHF.L.U64.HI UR14, UR8, 0x4, UR9 ;  /* 0x00000004080e7899 */ /* 0x000fe20008010209 */
[C---:B------:R-:W-:Y:S01]  /*2850*/  VIADD R18, R24.reuse, 0x30 ;  /* 0x0000003018127836 */ /* 0x040fe20000000000 */
[----:B------:R-:W-:Y:S01]  /*2860*/  BSSY B0, `(.L_x_5267) ;  /* 0x000003d000007945 */ /* 0x000fe20003800000 */
[----:B------:R-:W-:Y:S01]  /*2870*/  IMAD R166, R24, UR7, R9 ;  /* 0x0000000718a67c24 */ /* 0x000fe2000f8e0209 */
[----:B------:R-:W-:Y:S01]  /*2880*/  ISETP.GE.AND P1, PT, R32, UR5, PT ;  /* 0x0000000520007c0c */ /* 0x000fe2000bf26270 */
[----:B------:R-:W-:Y:S01]  /*2890*/  IMAD.WIDE.U32 R34, R24, UR6, R34 ;  /* 0x0000000618227c25 */ /* 0x000fe2000f8e0022 */
[----:B------:R-:W-:-:S02]  /*28a0*/  ISETP.GE.AND P4, PT, R32, UR5, PT ;  /* 0x0000000520007c0c */ /* 0x000fc4000bf86270 */
[----:B------:R-:W-:Y:S01]  /*28b0*/  ISETP.GE.AND P6, PT, R24, UR5, PT ;  /* 0x0000000518007c0c */ /* 0x000fe2000bfc6270 */
        /* <DEDUP_REMOVED lines=55> */
.L_x_5268:
[----:B------:R-:W-:Y:S05]  /*2c30*/  BSYNC B0 ;  /* 0x0000000000007941 */ /* 0x000fea0003800000 */
.L_x_5267:
        /* <DEDUP_REMOVED lines=49> */
.L_x_5270:
[----:B------:R-:W-:Y:S05]  /*2f50*/  BSYNC B0 ;  /* 0x0000000000007941 */ /* 0x000fea0003800000 */
.L_x_5269:
        /* <DEDUP_REMOVED lines=49> */
.L_x_5272:
[----:B------:R-:W-:Y:S05]  /*3270*/  BSYNC B0 ;  /* 0x0000000000007941 */ /* 0x000fea0003800000 */
.L_x_5271:
        /* <DEDUP_REMOVED lines=40> */
.L_x_5274:
[----:B------:R-:W-:Y:S05]  /*3500*/  BSYNC B0 ;  /* 0x0000000000007941 */ /* 0x000fea0003800000 */
.L_x_5273:
        /* <DEDUP_REMOVED lines=55> */
.L_x_5276:
[----:B------:R-:W-:Y:S05]  /*3880*/  BSYNC B0 ;  /* 0x0000000000007941 */ /* 0x000fea0003800000 */
.L_x_5275:
[----:B------:R-:W-:Y:S04]  /*3890*/  BSSY B0, `(.L_x_5277) ;  /* 0x000002c000007945 */ /* 0x000fe80003800000 */
[----:B------:R-:W-:Y:S05]  /*38a0*/  @P3 BRA `(.L_x_5278) ;  /* 0x0000000000a83947 */ /* 0x000fea0003800000 */
[----:B------:R-:W-:Y:S01]  /*38b0*/  ULDC UR10, c[0x0][0x2d0] ;  /* 0x0000b400000a7ab9 */ /* 0x000fe20000000800 */
[----:B--2---:R-:W-:Y:S01]  /*38c0*/  IMAD.U32 R12, RZ, RZ, UR6 ;  /* 0x00000006ff0c7e24 */ /* 0x004fe2000f8e00ff */
[----:B------:R-:W-:Y:S01]  /*38d0*/  ISETP.GE.AND P1, PT, R236, UR10, PT ;  /* 0x0000000aec007c0c */ /* 0x000fe2000bf26270 */
[----:B------:R-:W-:Y:S01]  /*38e0*/  IMAD.U32 R11, RZ, RZ, UR7 ;  /* 0x00000007ff0b7e24 */ /* 0x000fe2000f8e00ff */
        /* <DEDUP_REMOVED lines=38> */
.L_x_5278:
[----:B------:R-:W-:Y:S05]  /*3b50*/  BSYNC B0 ;  /* 0x0000000000007941 */ /* 0x000fea0003800000 */
.L_x_5277:
[----:B------:R-:W-:Y:S04]  /*3b60*/  BSSY B0, `(.L_x_5279) ;  /* 0x000002d000007945 */ /* 0x000fe80003800000 */
[----:B------:R-:W-:Y:S05]  /*3b70*/  @P5 BRA `(.L_x_5280) ;  /* 0x0000000000ac5947 */ /* 0x000fea0003800000 */
[----:B------:R-:W-:Y:S01]  /*3b80*/  ULDC UR10, c[0x0][0x2d0] ;  /* 0x0000b400000a7ab9 */ /* 0x000fe20000000800 */
[----:B------:R-:W-:Y:S01]  /*3b90*/  IMAD.U32 R28, RZ, RZ, UR6 ;  /* 0x00000006ff1c7e24 */ /* 0x000fe2000f8e00ff */
[----:B------:R-:W-:Y:S01]  /*3ba0*/  ISETP.GE.AND P1, PT, R236, UR10, PT ;  /* 0x0000000aec007c0c */ /* 0x000fe2000bf26270 */
[----:B---3--:R-:W-:Y:S01]  /*3bb0*/  IMAD.MOV.U32 R10, RZ, RZ, R167 ;  /* 0x000000ffff0a7224 */ /* 0x008fe200078e00a7 */
[----:B------:R-:W-:Y:S01]  /*3bc0*/  UIMAD UR11, UR7, 0x30, URZ ;  /* 0x00000030070b78a4 */ /* 0x000fe2000f8e023f */
[----:B------:R-:W-:Y:S01]  /*3bd0*/  IMAD.MOV.U32 R11, RZ, RZ, R166 ;  /* 0x000000ffff0b7224 */ /* 0x000fe200078e00a6 */
[----:B------:R-:W-:Y:S02]  /*3be0*/  ISETP.GE.AND P5, PT, R6, UR10, PT ;  /* 0x0000000a06007c0c */ /* 0x000fe4000bfa6270 */
[----:B------:R-:W-:Y:S01]  /*3bf0*/  ISETP.GE.AND P3, PT, R4, UR10, PT ;  /* 0x0000000a04007c0c */ /* 0x000fe2000bf66270 */
[----:B------:R-:W-:-:S04]  /*3c00*/  IMAD.WIDE.U32 R28, R28, 0x30, R10 ;  /* 0x000000301c1c7825 */ /* 0x000fc800078e000a */
[----:B--2---:R-:W-:Y:S02]  /*3c10*/  VIADD R26, R29, UR11 ;  /* 0x0000000b1d1a7c36 */ /* 0x004fe40008000000 */
        /* <DEDUP_REMOVED lines=33> */
.L_x_5280:
[----:B------:R-:W-:Y:S05]  /*3e30*/  BSYNC B0 ;  /* 0x0000000000007941 */ /* 0x000fea0003800000 */
.L_x_5279:
        /* <DEDUP_REMOVED lines=33> */
[----:B------:R-:W-:Y:S01]  /*4050*/  ISETP.GE.AND P5, PT, R18, UR5, PT ;  /* 0x0000000512007c0c */ /* 0x000fe2000bfa6270 */
[----:B------:R-:W-:Y:S01]  /*4060*/  BAR.SYNC.DEFER_BLOCKING 0x0 ;  /* 0x0000000000007b1d */ /* 0x000fe20000010000 */
[----:B------:R-:W-:Y:S01]  /*4070*/  IMAD.IADD R15, R9, 0x1, R14 ;  /* 0x00000001090f7824 */ /* 0x000fe200078e020e */
[----:B------:R-:W-:Y:S01]  /*4080*/  LEA R244, P1, R8, UR10, 0x1 ;  /* 0x0000000a08f47c11 */ /* 0x000fe2000f8208ff */
[----:B------:R-:W-:Y:S01]  /*4090*/  IMAD R234, R81, 0x400, R0 ;  /* 0x0000040051ea7824 */ /* 0x000fe200078e0200 */
[----:B------:R-:W-:-:S02]  /*40a0*/  USHF.L.U32 UR23, UR8, 0x4, URZ ;  /* 0x0000000408177899 */ /* 0x000fc4000800063f */
        /* <DEDUP_REMOVED lines=40> */
.L_x_5282:
[----:B------:R-:W-:Y:S05]  /*4330*/  BSYNC B0 ;  /* 0x0000000000007941 */ /* 0x000fea0003800000 */
.L_x_5281:
        /* <DEDUP_REMOVED lines=45> */
.L_x_5284:
[----:B------:R-:W-:Y:S05]  /*4610*/  BSYNC B0 ;  /* 0x0000000000007941 */ /* 0x000fea0003800000 */
.L_x_5283:
        /* <DEDUP_REMOVED lines=13> */
[----:B------:R-:W-:Y:S01]  /*46f0*/  IADD3 R12, P0, R8, UR29, RZ ;  /* 0x0000001d080c7c10 */ /* 0x000fe2000ff1e0ff */
        /* <DEDUP_REMOVED lines=32> */
.L_x_5286:
[----:B------:R-:W-:Y:S05]  /*4900*/  BSYNC B0 ;  /* 0x0000000000007941 */ /* 0x000fea0003800000 */
.L_x_5285:
        /* <DEDUP_REMOVED lines=49> */
.L_x_5288:
[----:B------:R-:W-:Y:S05]  /*4c20*/  BSYNC B0 ;  /* 0x0000000000007941 */ /* 0x000fea0003800000 */
.L_x_5287:
[----:B------:R-:W-:Y:S01]  /*4c30*/  LDSM.16.M88.4 R48, [R234] ;  /* 0x00000000ea30783b */ /* 0x000fe20000000200 */
[----:B------:R-:W-:Y:S01]  /*4c40*/  R2P PR, R2, 0x6 ;  /* 0x0000000602007804 */ /* 0x000fe20000000000 */
[C---:B------:R-:W-:Y:S02]  /*4c50*/  VIADD R2, R233.reuse, 0x8000 ;  /* 0x00008000e9027836 */ /* 0x040fe40000000000 */
[----:B-----5:R-:W-:Y:S01]  /*4c60*/  FMUL.FTZ R80, R80, R83 ;  /* 0x0000005350507220 */ /* 0x020fe20000410000 */
[----:B------:R-:W2:Y:S01]  /*4c70*/  LDSM.16.M88.4 R40, [R233+0x8000] ;  /* 0x00800000e928783b */ /* 0x000ea20000000200 */
[----:B------:R-:W-:Y:S01]  /*4c80*/  VIADD R231, R233, 0x8020 ;  /* 0x00008020e9e77836 */ /* 0x000fe20000000000 */
[----:B------:R-:W-:Y:S01]  /*4c90*/  UISETP.GT.AND UP0, UPT, UR17, UR13, UPT ;  /* 0x0000000d1100728c */ /* 0x000fe2000bf04270 */
[--C-:B------:R-:W-:Y:S01]  /*4ca0*/  IMAD R232, R7, 0x2, R234.reuse ;  /* 0x0000000207e87824 */ /* 0x100fe200078e02ea */
[----:B------:R-:W3:Y:S01]  /*4cb0*/  LDSM.16.M88.4 R32, [R233+0x8800] ;  /* 0x00880000e920783b */ /* 0x000ee20000000200 */
[C---:B------:R-:W-:Y:S01]  /*4cc0*/  IMAD R230, R5.reuse, 0x2, R234 ;  /* 0x0000000205e67824 */ /* 0x040fe200078e02ea */
[----:B------:R-:W-:Y:S01]  /*4cd0*/  R2UR UR5, R80 ;  /* 0x00000000500572ca */ /* 0x000fe200000e0000 */
[----:B------:R-:W-:Y:S01]  /*4ce0*/  IMAD R229, R5, 0x2, R232 ;  /* 0x0000000205e57824 */ /* 0x000fe200078e02e8 */
[----:B------:R-:W4:Y:S01]  /*4cf0*/  LDSM.16.M88.4 R24, [R233+0x9000] ;  /* 0x00900000e918783b */ /* 0x000f220000000200 */
[----:B------:R-:W-:-:S03]  /*4d00*/  @P1 VIADD R231, R2, 0xffffffe0 ;  /* 0xffffffe002e71836 */ /* 0x000fc60000000000 */
[----:B------:R-:W4:Y:S01]  /*4d10*/  LDSM.16.M88.4 R56, [R233+0x9800] ;  /* 0x00980000e938783b */ /* 0x000f220000000200 */
[----:B------:R-:W-:Y:S02]  /*4d20*/  IMAD.MOV.U32 R2, RZ, RZ, 0x40 ;  /* 0x00000040ff027424 */ /* 0x000fe400078e00ff */
[C---:B------:R-:W-:Y:S01]  /*4d30*/  VIADD R223, R231.reuse, 0x800 ;  /* 0x00000800e7df7836 */ /* 0x040fe20000000000 */
[----:B------:R-:W-:Y:S01]  /*4d40*/  LDSM.16.M88.4 R60, [R232] ;  /* 0x00000000e83c783b */ /* 0x000fe20000000200 */
[C---:B------:R-:W-:Y:S01]  /*4d50*/  VIADD R222, R231.reuse, 0x1000 ;  /* 0x00001000e7de7836 */ /* 0x040fe20000000000 */
[----:B------:R-:W-:Y:S01]  /*4d60*/  SEL R2, R2, 0xffffffc0, !P2 ;  /* 0xffffffc002027807 */ /* 0x000fe20005000000 */
[C---:B------:R-:W-:Y:S01]  /*4d70*/  VIADD R221, R231.reuse, 0x1800 ;  /* 0x00001800e7dd7836 */ /* 0x040fe20000000000 */
[----:B-1----:R-:W1:Y:S01]  /*4d80*/  LDSM.16.M88.4 R16, [R231] ;  /* 0x00000000e710783b */ /* 0x002e620000000200 */
[----:B------:R-:W-:Y:S02]  /*4d90*/  VIADD R219, R231, 0x2000 ;  /* 0x00002000e7db7836 */ /* 0x000fe40000000000 */
[----:B------:R-:W-:Y:S01]  /*4da0*/  IMAD.IADD R227, R233, 0x1, R2 ;  /* 0x00000001e9e37824 */ /* 0x000fe200078e0202 */
[----:B------:R-:W1:Y:S01]  /*4db0*/  LDSM.16.M88.4 R52, [R231+0x800] ;  /* 0x00080000e734783b */ /* 0x000e620000000200 */
[----:B------:R-:W-:Y:S01]  /*4dc0*/  IMAD.IADD R220, R2, 0x1, R231 ;  /* 0x0000000102dc7824 */ /* 0x000fe200078e02e7 */
[----:B------:R-:W-:Y:S01]  /*4dd0*/  LOP3.LUT R2, R82, 0xffffffe0, RZ, 0xc0, !PT ;  /* 0xffffffe052027812 */ /* 0x000fe200078ec0ff */
[C---:B------:R-:W-:Y:S01]  /*4de0*/  VIADD R218, R231.reuse, 0x2800 ;  /* 0x00002800e7da7836 */ /* 0x040fe20000000000 */
[----:B------:R-:W1:Y:S01]  /*4df0*/  LDSM.16.M88.4 R8, [R231+0x1000] ;  /* 0x00100000e708783b */ /* 0x000e620000000200 */
[----:B------:R-:W-:-:S02]  /*4e00*/  VIADD R217, R231, 0x3000 ;  /* 0x00003000e7d97836 */ /* 0x000fc40000000000 */
[----:B------:R-:W-:Y:S01]  /*4e10*/  IMAD.IADD R2, R165, 0x1, -R2 ;  /* 0x00000001a5027824 */ /* 0x000fe200078e0a02 */
[----:B------:R-:W1:Y:S01]  /*4e20*/  LDSM.16.M88.4 R72, [R231+0x1800] ;  /* 0x00180000e748783b */ /* 0x000e620000000200 */
[C---:B------:R-:W-:Y:S02]  /*4e30*/  VIADD R216, R231.reuse, 0x3800 ;  /* 0x00003800e7d87836 */ /* 0x040fe40000000000 */
[C---:B------:R-:W-:Y:S01]  /*4e40*/  VIADD R215, R231.reuse, 0x4000 ;  /* 0x00004000e7d77836 */ /* 0x040fe20000000000 */
[----:B------:R-:W-:Y:S01]  /*4e50*/  LDSM.16.M88.4 R68, [R230] ;  /* 0x00000000e644783b */ /* 0x000fe20000000200 */
[C---:B------:R-:W-:Y:S02]  /*4e60*/  VIADD R214, R231.reuse, 0x4800 ;  /* 0x00004800e7d67836 */ /* 0x040fe40000000000 */
[C---:B------:R-:W-:Y:S01]  /*4e70*/  VIADD R213, R231.reuse, 0x5000 ;  /* 0x00005000e7d57836 */ /* 0x040fe20000000000 */
[----:B--2---:R-:W-:Y:S01]  /*4e80*/  HMMA.16816.F32.BF16 R44, R48, R40, RZ ;  /* 0x00000028302c723c */ /* 0x004fe200000418ff */
[----:B------:R-:W2:Y:S01]  /*4e90*/  LDSM.16.M88.4 R12, [R227+0x8000] ;  /* 0x00800000e30c783b */ /* 0x000ea20000000200 */
[----:B------:R-:W-:-:S02]  /*4ea0*/  VIADD R212, R231, 0x5800 ;  /* 0x00005800e7d47836 */ /* 0x000fc40000000000 */
[C---:B------:R-:W-:Y:S01]  /*4eb0*/  VIADD R211, R231.reuse, 0x6000 ;  /* 0x00006000e7d37836 */ /* 0x040fe20000000000 */
[----:B------:R-:W-:Y:S01]  /*4ec0*/  LDSM.16.M88.4 R64, [R227+0x9800] ;  /* 0x00980000e340783b */ /* 0x000fe20000000200 */
[C---:B------:R-:W-:Y:S01]  /*4ed0*/  HMMA.16816.F32.BF16 R40, R48.reuse, R42, RZ ;  /* 0x0000002a3028723c */ /* 0x040fe200000418ff */
[C---:B------:R-:W-:Y:S02]  /*4ee0*/  VIADD R210, R231.reuse, 0x6800 ;  /* 0x00006800e7d27836 */ /* 0x040fe40000000000 */
[----:B------:R-:W-:Y:S01]  /*4ef0*/  LDSM.16.M88.4 R76, [R233+0xd800] ;  /* 0x00d80000e94c783b */ /* 0x000fe20000000200 */
[C---:B------:R-:W-:Y:S02]  /*4f00*/  VIADD R209, R231.reuse, 0x7000 ;  /* 0x00007000e7d17836 */ /* 0x040fe40000000000 */
[----:B---3--:R-:W-:Y:S01]  /*4f10*/  HMMA.16816.F32.BF16 R36, R48, R32, RZ ;  /* 0x000000203024723c */ /* 0x008fe200000418ff */
[----:B------:R-:W0:Y:S01]  /*4f20*/  LDGDEPBAR ;  /* 0x00000000000079af */ /* 0x000e220000000000 */
[----:B------:R-:W-:-:S04]  /*4f30*/  VIADD R208, R231, 0x7800 ;  /* 0x00007800e7d07836 */ /* 0x000fc80000000000 */
[C---:B----4-:R-:W-:Y:S06]  /*4f40*/  HMMA.16816.F32.BF16 R28, R48.reuse, R24, RZ ;  /* 0x00000018301c723c */ /* 0x050fec00000418ff */
[C---:B------:R-:W-:Y:S06]  /*4f50*/  HMMA.16816.F32.BF16 R32, R48.reuse, R34, RZ ;  /* 0x000000223020723c */ /* 0x040fec00000418ff */
[C---:B------:R-:W-:Y:S06]  /*4f60*/  HMMA.16816.F32.BF16 R24, R48.reuse, R26, RZ ;  /* 0x0000001a3018723c */ /* 0x040fec00000418ff */
[C---:B------:R-:W-:Y:S06]  /*4f70*/  HMMA.16816.F32.BF16 R20, R48.reuse, R56, RZ ;  /* 0x000000383014723c */ /* 0x040fec00000418ff */
[----:B------:R-:W-:Y:S01]  /*4f80*/  HMMA.16816.F32.BF16 R48, R48, R58, RZ ;  /* 0x0000003a3030723c */ /* 0x000fe200000418ff */
[----:B------:R-:W3:Y:S05]  /*4f90*/  LDSM.16.M88.4 R56, [R227+0x8800] ;  /* 0x00880000e338783b */ /* 0x000eea0000000200 */
        /* <DEDUP_REMOVED lines=18> */
[----:B------:R-:W-:Y:S05]  /*50c0*/  LDSM.16.M88.4 R56, [R234+0x2000] ;  /* 0x00200000ea38783b */ /* 0x000fea0000000200 */
[C---:B-1----:R-:W-:Y:S06]  /*50d0*/  HMMA.16816.F32.BF16 R28, R68.reuse, R16, R28 ;  /* 0x00000010441c723c */ /* 0x042fec000004181c */
        /* <DEDUP_REMOVED lines=27> */
[----:B------:R-:W3:Y:S05]  /*5290*/  LDSM.16.M88.4 R8, [R230+0x2000] ;  /* 0x00200000e608783b */ /* 0x000eea0000000200 */
[C---:B------:R-:W-:Y:S06]  /*52a0*/  HMMA.16816.F32.BF16 R20, R56.reuse, R64, R20 ;  /* 0x000000403814723c */ /* 0x040fec0000041814 */
[----:B------:R-:W-:Y:S01]  /*52b0*/  HMMA.16816.F32.BF16 R68, R56, R66, R68 ;  /* 0x000000423844723c */ /* 0x000fe20000041844 */
[----:B------:R-:W4:Y:S04]  /*52c0*/  LDSM.16.M88.4 R56, [R227+0xa800] ;  /* 0x00a80000e338783b */ /* 0x000f280000000200 */
[----:B------:R-:W4:Y:S01]  /*52d0*/  LDSM.16.M88.4 R64, [R227+0xb000] ;  /* 0x00b00000e340783b */ /* 0x000f220000000200 */
[C---:B--2---:R-:W-:Y:S06]  /*52e0*/  HMMA.16816.F32.BF16 R44, R12.reuse, R60, R44 ;  /* 0x0000003c0c2c723c */ /* 0x044fec000004182c */
[C---:B------:R-:W-:Y:S01]  /*52f0*/  HMMA.16816.F32.BF16 R40, R12.reuse, R62, R40 ;  /* 0x0000003e0c28723c */ /* 0x040fe20000041828 */
[----:B------:R-:W2:Y:S05]  /*5300*/  LDSM.16.M88.4 R60, [R227+0xb800] ;  /* 0x00b80000e33c783b */ /* 0x000eaa0000000200 */
        /* <DEDUP_REMOVED lines=88> */
[C---:B----4-:R-:W-:Y:S06]  /*5890*/  HMMA.16816.F32.BF16 R44, R48.reuse, R12, R44 ;  /* 0x0000000c302c723c */ /* 0x050fec000004182c */
[C---:B------:R-:W-:Y:S01]  /*58a0*/  HMMA.16816.F32.BF16 R40, R48.reuse, R14, R40 ;  /* 0x0000000e3028723c */ /* 0x040fe20000041828 */
[----:B------:R-:W4:Y:S05]  /*58b0*/  LDSM.16.M88.4 R12, [R231+0x7000] ;  /* 0x00700000e70c783b */ /* 0x000f2a0000000200 */
[C---:B---3--:R-:W-:Y:S06]  /*58c0*/  HMMA.16816.F32.BF16 R36, R48.reuse, R60, R36 ;  /* 0x0000003c3024723c */ /* 0x048fec0000041824 */
[C---:B------:R-:W-:Y:S01]  /*58d0*/  HMMA.16816.F32.BF16 R32, R48.reuse, R62, R32 ;  /* 0x0000003e3020723c */ /* 0x040fe20000041820 */
[----:B------:R-:W3:Y:S05]  /*58e0*/  LDSM.16.M88.4 R60, [R227+0xe000] ;  /* 0x00e00000e33c783b */ /* 0x000eea0000000200 */
[C---:B--2---:R-:W-:Y:S06]  /*58f0*/  HMMA.16816.F32.BF16 R20, R48.reuse, R52, R20 ;  /* 0x000000343014723c */ /* 0x044fec0000041814 */
[C---:B------:R-:W-:Y:S01]  /*5900*/  HMMA.16816.F32.BF16 R68, R48.reuse, R54, R68 ;  /* 0x000000363044723c */ /* 0x040fe20000041844 */
[----:B------:R-:W-:Y:S05]  /*5910*/  LDSM.16.M88.4 R52, [R227+0xf000] ;  /* 0x00f00000e334783b */ /* 0x000fea0000000200 */
[C---:B------:R-:W-:Y:S06]  /*5920*/  HMMA.16816.F32.BF16 R28, R48.reuse, R56, R28 ;  /* 0x00000038301c723c */ /* 0x040fec000004181c */
[----:B------:R-:W-:Y:S01]  /*5930*/  HMMA.16816.F32.BF16 R24, R48, R58, R24 ;  /* 0x0000003a3018723c */ /* 0x000fe20000041818 */
[----:B------:R-:W2:Y:S04]  /*5940*/  LDSM.16.M88.4 R56, [R227+0xe800] ;  /* 0x00e80000e338783b */ /* 0x000ea80000000200 */
[----:B------:R-:W2:Y:S01]  /*5950*/  LDSM.16.M88.4 R48, [R227+0xf800] ;  /* 0x00f80000e330783b */ /* 0x000ea20000000200 */
[C---:B-1----:R-:W-:Y:S06]  /*5960*/  HMMA.16816.F32.BF16 R44, R72.reuse, R16, R44 ;  /* 0x00000010482c723c */ /* 0x042fec000004182c */
[C---:B------:R-:W-:Y:S01]  /*5970*/  HMMA.16816.F32.BF16 R40, R72.reuse, R18, R40 ;  /* 0x000000124828723c */ /* 0x040fe20000041828 */
[----:B------:R-:W-:Y:S05]  /*5980*/  LDSM.16.M88.4 R16, [R220+0x6000] ;  /* 0x00600000dc10783b */ /* 0x000fea0000000200 */
[C---:B------:R-:W-:Y:S06]  /*5990*/  HMMA.16816.F32.BF16 R36, R72.reuse, R8, R36 ;  /* 0x000000084824723c */ /* 0x040fec0000041824 */
[C---:B------:R-:W-:Y:S01]  /*59a0*/  HMMA.16816.F32.BF16 R32, R72.reuse, R10, R32 ;  /* 0x0000000a4820723c */ /* 0x040fe20000041820 */
[----:B------:R-:W1:Y:S05]  /*59b0*/  LDSM.16.M88.4 R8, [R229+0x6000] ;  /* 0x00600000e508783b */ /* 0x000e6a0000000200 */
[C---:B------:R-:W-:Y:S06]  /*59c0*/  HMMA.16816.F32.BF16 R20, R72.reuse, R76, R20 ;  /* 0x0000004c4814723c */ /* 0x040fec0000041814 */
[C---:B------:R-:W-:Y:S06]  /*59d0*/  HMMA.16816.F32.BF16 R68, R72.reuse, R78, R68 ;  /* 0x0000004e4844723c */ /* 0x040fec0000041844 */
[C---:B----4-:R-:W-:Y:S06]  /*59e0*/  HMMA.16816.F32.BF16 R28, R72.reuse, R12, R28 ;  /* 0x0000000c481c723c */ /* 0x050fec000004181c */
[----:B------:R-:W-:Y:S01]  /*59f0*/  HMMA.16816.F32.BF16 R24, R72, R14, R24 ;  /* 0x0000000e4818723c */ /* 0x000fe20000041818 */
[----:B------:R-:W4:Y:S05]  /*5a00*/  LDSM.16.M88.4 R12, [R220+0x6800] ;  /* 0x00680000dc0c783b */ /* 0x000f2a0000000200 */
[C---:B---3--:R-:W-:Y:S06]  /*5a10*/  HMMA.16816.F32.BF16 R44, R64.reuse, R60, R44 ;  /* 0x0000003c402c723c */ /* 0x048fec000004182c */
[C---:B--2---:R-:W-:Y:S06]  /*5a20*/  HMMA.16816.F32.BF16 R36, R64.reuse, R56, R36 ;  /* 0x000000384024723c */ /* 0x044fec0000041824 */
[C---:B------:R-:W-:Y:S06]  /*5a30*/  HMMA.16816.F32.BF16 R40, R64.reuse, R62, R40 ;  /* 0x0000003e4028723c */ /* 0x040fec0000041828 */
[C---:B------:R-:W-:Y:S01]  /*5a40*/  HMMA.16816.F32.BF16 R32, R64.reuse, R58, R32 ;  /* 0x0000003a4020723c */ /* 0x040fe20000041820 */
[----:B------:R-:W2:Y:S05]  /*5a50*/  LDSM.16.M88.4 R56, [R220+0x7000] ;  /* 0x00700000dc38783b */ /* 0x000eaa0000000200 */
[C---:B------:R-:W-:Y:S06]  /*5a60*/  HMMA.16816.F32.BF16 R20, R64.reuse, R48, R20 ;  /* 0x000000304014723c */ /* 0x040fec0000041814 */
[----:B------:R-:W-:Y:S06]  /*5a70*/  HMMA.16816.F32.BF16 R68, R64, R50, R68 ;  /* 0x000000324044723c */ /* 0x000fec0000041844 */
[----:B-1----:R-:W-:Y:S01]  /*5a80*/  HMMA.16816.F32.BF16 R48, R8, R16, R44 ;  /* 0x000000100830723c */ /* 0x002fe2000004182c */
[----:B------:R-:W1:Y:S01]  /*5a90*/  LDSM.16.M88.4 R44, [R220+0x7800] ;  /* 0x00780000dc2c783b */ /* 0x000e620000000200 */
[----:B------:R-:W-:-:S04]  /*5aa0*/  DEPBAR.LE SB0, 0x0 ;  /* 0x000080000000791a */ /* 0x000fc80000000000 */
[----:B------:R-:W-:Y:S01]  /*5ab0*/  HMMA.16816.F32.BF16 R28, R64, R52, R28 ;  /* 0x00000034401c723c */ /* 0x000fe2000004181c */
[----:B------:R-:W-:-:S04]  /*5ac0*/  SHF.R.S32.HI R17, RZ, 0x1f, R2 ;  /* 0x0000001fff117819 */ /* 0x000fc80000011402 */
[----:B------:R-:W-:Y:S01]  /*5ad0*/  LEA.HI R17, R17, R2, RZ, 0x2 ;  /* 0x0000000211117211 */ /* 0x000fe200078f10ff */
[----:B------:R-:W-:Y:S03]  /*5ae0*/  HMMA.16816.F32.BF16 R24, R64, R54, R24 ;  /* 0x000000364018723c */ /* 0x000fe60000041818 */
[----:B------:R-:W-:Y:S01]  /*5af0*/  SHF.R.S32.HI R2, RZ, 0x2, R17 ;  /* 0x00000002ff027819 */ /* 0x000fe20000011411 */
[----:B------:R-:W-:Y:S02]  /*5b00*/  IMAD.SHL.U32 R17, R165, 0x2, RZ ;  /* 0x00000002a5117824 */ /* 0x000fe400078e00ff */
[----:B----4-:R-:W-:Y:S02]  /*5b10*/  HMMA.16816.F32.BF16 R36, R8, R12, R36 ;  /* 0x0000000c0824723c */ /* 0x010fe40000041824 */
[----:B------:R-:W-:Y:S01]  /*5b20*/  IMAD R2, R81, 0x10, R2 ;  /* 0x0000001051027824 */ /* 0x000fe200078e0202 */
[----:B------:R-:W-:-:S03]  /*5b30*/  LOP3.LUT R17, R17, 0x6, RZ, 0xc0, !PT ;  /* 0x0000000611117812 */ /* 0x000fc600078ec0ff */
[C---:B------:R-:W-:Y:S01]  /*5b40*/  HMMA.16816.F32.BF16 R40, R8.reuse, R18, R40 ;  /* 0x000000120828723c */ /* 0x040fe20000041828 */
[----:B------:R-:W-:Y:S02]  /*5b50*/  IMAD.U32 R13, RZ, RZ, UR19 ;  /* 0x00000013ff0d7e24 */ /* 0x000fe4000f8e00ff */
[----:B------:R-:W-:Y:S02]  /*5b60*/  VIADD R2, R2, UR24 ;  /* 0x0000001802027c36 */ /* 0x000fe40008000000 */
[----:B------:R-:W-:Y:S01]  /*5b70*/  VIADD R17, R17, UR16 ;  /* 0x0000001011117c36 */ /* 0x000fe20008000000 */
[C---:B------:R-:W-:Y:S02]  /*5b80*/  HMMA.16816.F32.BF16 R32, R8.reuse, R14, R32 ;  /* 0x0000000e0820723c */ /* 0x040fe40000041820 */
[----:B------:R-:W-:Y:S01]  /*5b90*/  IADD3 R52, R13, -UR22, R2 ;  /* 0x800000160d347c10 */ /* 0x000fe2000fffe002 */
[C---:B------:R-:W-:Y:S01]  /*5ba0*/  VIADD R19, R17.reuse, 0x8 ;  /* 0x0000000811137836 */ /* 0x040fe20000000000 */
[C---:B------:R-:W-:Y:S01]  /*5bb0*/  ISETP.GE.AND P2, PT, R17.reuse, UR19, PT ;  /* 0x0000001311007c0c */ /* 0x040fe2000bf46270 */
[----:B------:R-:W-:Y:S01]  /*5bc0*/  VIADD R53, R17, 0x1 ;  /* 0x0000000111357836 */ /* 0x000fe20000000000 */
[C---:B--2---:R-:W-:Y:S01]  /*5bd0*/  HMMA.16816.F32.BF16 R28, R8.reuse, R56, R28 ;  /* 0x00000038081c723c */ /* 0x044fe2000004181c */
[C---:B------:R-:W-:Y:S01]  /*5be0*/  IMAD.IADD R14, R52.reuse, 0x1, -R17 ;  /* 0x00000001340e7824 */ /* 0x040fe200078e0a11 */
[----:B------:R-:W-:Y:S01]  /*5bf0*/  ISETP.GE.AND P0, PT, R19, UR19, PT ;  /* 0x0000001313007c0c */ /* 0x000fe2000bf06270 */
[C---:B------:R-:W-:Y:S01]  /*5c00*/  IMAD.IADD R12, R52.reuse, 0x1, -R19 ;  /* 0x00000001340c7824 */ /* 0x040fe200078e0a13 */
[----:B------:R-:W-:Y:S01]  /*5c10*/  BAR.SYNC.DEFER_BLOCKING 0x0 ;  /* 0x0000000000007b1d */ /* 0x000fe20000010000 */
[----:B------:R-:W-:Y:S01]  /*5c20*/  IMAD.IADD R13, R52, 0x1, -R53 ;  /* 0x00000001340d7824 */ /* 0x000fe200078e0a35 */
[----:B------:R-:W-:Y:S01]  /*5c30*/  IABS R14, R14 ;  /* 0x0000000e000e7213 */ /* 0x000fe20000000000 */
[----:B------:R-:W-:Y:S01]  /*5c40*/  HMMA.16816.F32.BF16 R24, R8, R58, R24 ;  /* 0x0000003a0818723c */ /* 0x000fe20000041818 */
[----:B------:R-:W-:Y:S01]  /*5c50*/  IABS R12, R12 ;  /* 0x0000000c000c7213 */ /* 0x000fe20000000000 */
[----:B------:R-:W-:Y:S01]  /*5c60*/  VIADD R63, R17, 0x21 ;  /* 0x00000021113f7836 */ /* 0x000fe20000000000 */
[----:B------:R-:W-:-:S02]  /*5c70*/  IABS R13, R13 ;  /* 0x0000000d000d7213 */ /* 0x000fc40000000000 */
[----:B------:R-:W-:Y:S01]  /*5c80*/  I2FP.F32.S32 R57, R14 ;  /* 0x0000000e00397245 */ /* 0x000fe20000201400 */
[C---:B-1----:R-:W-:Y:S01]  /*5c90*/  HMMA.16816.F32.BF16 R68, R8.reuse, R46, R68 ;  /* 0x0000002e0844723c */ /* 0x042fe20000041844 */
[----:B------:R-:W-:Y:S01]  /*5ca0*/  I2FP.F32.S32 R55, R12 ;  /* 0x0000000c00377245 */ /* 0x000fe20000201400 */
[----:B------:R-:W-:Y:S01]  /*5cb0*/  VIADD R59, R17, 0x9 ;  /* 0x00000009113b7836 */ /* 0x000fe20000000000 */
[----:B------:R-:W-:Y:S01]  /*5cc0*/  I2FP.F32.S32 R16, R13 ;  /* 0x0000000d00107245 */ /* 0x000fe20000201400 */
[----:B------:R-:W-:Y:S01]  /*5cd0*/  FFMA.FTZ R54, R57, -UR5, R48 ;  /* 0x8000000539367c23 */ /* 0x000fe20008010030 */
[----:B------:R-:W-:Y:S02]  /*5ce0*/  VIADD R57, R17, 0x10 ;  /* 0x0000001011397836 */ /* 0x000fe40000000000 */
[----:B------:R-:W-:Y:S01]  /*5cf0*/  FFMA.FTZ R18, R55, -UR5, R40 ;  /* 0x8000000537127c23 */ /* 0x000fe20008010028 */
[C---:B------:R-:W-:Y:S02]  /*5d00*/  VIADD R55, R17.reuse, 0x11 ;  /* 0x0000001111377836 */ /* 0x040fe40000000000 */
[----:B------:R-:W-:Y:S01]  /*5d10*/  FFMA.FTZ R48, R16, -UR5, R49 ;  /* 0x8000000510307c23 */ /* 0x000fe20008010031 */
[----:B------:R-:W-:Y:S01]  /*5d20*/  VIADD R49, R17, 0x18 ;  /* 0x0000001811317836 */ /* 0x000fe20000000000 */
[----:B------:R-:W-:Y:S01]  /*5d30*/  HMMA.16816.F32.BF16 R12, R8, R44, R20 ;  /* 0x0000002c080c723c */ /* 0x000fe20000041814 */
[C---:B------:R-:W-:Y:S01]  /*5d40*/  IMAD.IADD R16, R52.reuse, 0x1, -R59 ;  /* 0x0000000134107824 */ /* 0x040fe200078e0a3b */
[----:B------:R-:W-:Y:S01]  /*5d50*/  ISETP.GE.AND P1, PT, R53, UR19, PT ;  /* 0x0000001335007c0c */ /* 0x000fe2000bf26270 */
[C---:B------:R-:W-:Y:S01]  /*5d60*/  IMAD.IADD R61, R52.reuse, 0x1, -R49 ;  /* 0x00000001343d7824 */ /* 0x040fe200078e0a31 */
[----:B------:R-:W-:Y:S01]  /*5d70*/  ISETP.GE.AND P6, PT, R59, UR19, PT ;  /* 0x000000133b007c0c */ /* 0x000fe2000bfc6270 */
[C---:B------:R-:W-:Y:S01]  /*5d80*/  VIADD R40, R52.reuse, 0x8 ;  /* 0x0000000834287836 */ /* 0x040fe20000000000 */
[----:B------:R-:W-:Y:S01]  /*5d90*/  IABS R16, R16 ;  /* 0x0000001000107213 */ /* 0x000fe20000000000 */
[C---:B------:R-:W-:Y:S01]  /*5da0*/  VIADD R45, R17.reuse, 0x19 ;  /* 0x00000019112d7836 */ /* 0x040fe20000000000 */
[----:B------:R-:W-:Y:S01]  /*5db0*/  IABS R61, R61 ;  /* 0x0000003d003d7213 */ /* 0x000fe20000000000 */
[C---:B------:R-:W-:Y:S01]  /*5dc0*/  IMAD.IADD R22, R52.reuse, 0x1, -R55 ;  /* 0x0000000134167824 */ /* 0x040fe200078e0a37 */
[----:B------:R-:W-:Y:S01]  /*5dd0*/  I2FP.F32.S32 R16, R16 ;  /* 0x0000001000107245 */ /* 0x000fe20000201400 */
[C---:B------:R-:W-:Y:S01]  /*5de0*/  IMAD.IADD R20, R52.reuse, 0x1, -R45 ;  /* 0x0000000134147824 */ /* 0x040fe200078e0a2d */
[----:B------:R-:W-:Y:S01]  /*5df0*/  I2FP.F32.S32 R61, R61 ;  /* 0x0000003d003d7245 */ /* 0x000fe20000201400 */
[----:B------:R-:W-:Y:S01]  /*5e00*/  IMAD.IADD R23, R52, 0x1, -R57 ;  /* 0x0000000134177824 */ /* 0x000fe200078e0a39 */
[----:B------:R-:W-:Y:S01]  /*5e10*/  IABS R22, R22 ;  /* 0x0000001600167213 */ /* 0x000fe20000000000 */
[----:B------:R-:W-:Y:S01]  /*5e20*/  FFMA.FTZ R16, R16, -UR5, R41 ;  /* 0x8000000510107c23 */ /* 0x000fe20008010029 */
[----:B------:R-:W-:Y:S01]  /*5e30*/  IABS R20, R20 ;  /* 0x0000001400147213 */ /* 0x000fe20000000000 */
[----:B------:R-:W-:Y:S01]  /*5e40*/  VIADD R41, R17, 0x20 ;  /* 0x0000002011297836 */ /* 0x000fe20000000000 */
[----:B------:R-:W-:Y:S01]  /*5e50*/  I2FP.F32.S32 R22, R22 ;  /* 0x0000001600167245 */ /* 0x000fe20000201400 */
[C---:B------:R-:W-:Y:S01]  /*5e60*/  IMAD.IADD R53, R40.reuse, 0x1, -R53 ;  /* 0x0000000128357824 */ /* 0x040fe200078e0a35 */
[----:B------:R-:W-:Y:S01]  /*5e70*/  I2FP.F32.S32 R20, R20 ;  /* 0x0000001400147245 */ /* 0x000fe20000201400 */
[----:B------:R-:W-:Y:S01]  /*5e80*/  IMAD.IADD R19, R40, 0x1, -R19 ;  /* 0x0000000128137824 */ /* 0x000fe200078e0a13 */
[----:B------:R-:W-:Y:S01]  /*5e90*/  IABS R23, R23 ;  /* 0x0000001700177213 */ /* 0x000fe20000000000 */
[----:B------:R-:W-:Y:S01]  /*5ea0*/  FFMA.FTZ R21, R22, -UR5, R37 ;  /* 0x8000000516157c23 */ /* 0x000fe20008010025 */
[----:B------:R-:W-:Y:S01]  /*5eb0*/  FFMA.FTZ R22, R61, -UR5, R32 ;  /* 0x800000053d167c23 */ /* 0x000fe20008010020 */
[----:B------:R-:W-:-:S02]  /*5ec0*/  IMAD.IADD R32, R52, 0x1, -R41 ;  /* 0x0000000134207824 */ /* 0x000fc400078e0a29 */
[----:B------:R-:W-:Y:S01]  /*5ed0*/  FFMA.FTZ R20, R20, -UR5, R33 ;  /* 0x8000000514147c23 */ /* 0x000fe20008010021 */
[C---:B------:R-:W-:Y:S01]  /*5ee0*/  IMAD.IADD R33, R40.reuse, 0x1, -R17 ;  /* 0x0000000128217824 */ /* 0x040fe200078e0a11 */
[----:B------:R-:W-:Y:S01]  /*5ef0*/  I2FP.F32.S32 R23, R23 ;  /* 0x0000001700177245 */ /* 0x000fe20000201400 */
[----:B------:R-:W-:Y:S01]  /*5f00*/  IMAD.IADD R59, R40, 0x1, -R59 ;  /* 0x00000001283b7824 */ /* 0x000fe200078e0a3b */
[----:B------:R-:W-:Y:S01]  /*5f10*/  IABS R32, R32 ;  /* 0x0000002000207213 */ /* 0x000fe20000000000 */
[----:B------:R-:W-:Y:S01]  /*5f20*/  VIADD R61, R17, 0x29 ;  /* 0x00000029113d7836 */ /* 0x000fe20000000000 */
[----:B------:R-:W-:Y:S01]  /*5f30*/  IABS R33, R33 ;  /* 0x0000002100217213 */ /* 0x000fe20000000000 */
[----:B------:R-:W-:Y:S01]  /*5f40*/  FFMA.FTZ R23, R23, -UR5, R36 ;  /* 0x8000000517177c23 */ /* 0x000fe20008010024 */
[----:B------:R-:W-:Y:S02]  /*5f50*/  I2FP.F32.S32 R197, R32 ;  /* 0x0000002000c57245 */ /* 0x000fe40000201400 */
[----:B------:R-:W-:-:S02]  /*5f60*/  IABS R53, R53 ;  /* 0x0000003500357213 */ /* 0x000fc40000000000 */
[----:B------:R-:W-:Y:S01]  /*5f70*/  IABS R19, R19 ;  /* 0x0000001300137213 */ /* 0x000fe20000000000 */
[----:B------:R-:W-:Y:S01]  /*5f80*/  FFMA.FTZ R197, R197, -UR5, R28 ;  /* 0x80000005c5c57c23 */ /* 0x000fe2000801001c */
[----:B------:R-:W-:Y:S01]  /*5f90*/  IABS R59, R59 ;  /* 0x0000003b003b7213 */ /* 0x000fe20000000000 */
[----:B------:R-:W-:Y:S01]  /*5fa0*/  IMAD.IADD R28, R40, 0x1, -R55 ;  /* 0x00000001281c7824 */ /* 0x000fe200078e0a37 */
[----:B------:R-:W-:Y:S02]  /*5fb0*/  I2FP.F32.S32 R33, R33 ;  /* 0x0000002100217245 */ /* 0x000fe40000201400 */
[----:B------:R-:W-:Y:S01]  /*5fc0*/  I2FP.F32.S32 R32, R53 ;  /* 0x0000003500207245 */ /* 0x000fe20000201400 */
[----:B------:R-:W-:Y:S01]  /*5fd0*/  IMAD.IADD R53, R52, 0x1, -R63 ;  /* 0x0000000134357824 */ /* 0x000fe200078e0a3f */
[----:B------:R-:W-:Y:S01]  /*5fe0*/  I2FP.F32.S32 R19, R19 ;  /* 0x0000001300137245 */ /* 0x000fe20000201400 */
[----:B------:R-:W-:Y:S01]  /*5ff0*/  FFMA.FTZ R33, R33, -UR5, R50 ;  /* 0x8000000521217c23 */ /* 0x000fe20008010032 */
[----:B------:R-:W-:Y:S01]  /*6000*/  I2FP.F32.S32 R36, R59 ;  /* 0x0000003b00247245 */ /* 0x000fe20000201400 */
[----:B------:R-:W-:Y:S01]  /*6010*/  FFMA.FTZ R32, R32, -UR5, R51 ;  /* 0x8000000520207c23 */ /* 0x000fe20008010033 */
[----:B------:R-:W-:Y:S01]  /*6020*/  IABS R28, R28 ;  /* 0x0000001c001c7213 */ /* 0x000fe20000000000 */
[----:B------:R-:W-:Y:S01]  /*6030*/  FFMA.FTZ R44, R19, -UR5, R42 ;  /* 0x80000005132c7c23 */ /* 0x000fe2000801002a */
[----:B------:R-:W-:-:S02]  /*6040*/  IMAD.IADD R19, R40, 0x1, -R57 ;  /* 0x0000000128137824 */ /* 0x000fc400078e0a39 */
[----:B------:R-:W-:Y:S01]  /*6050*/  FFMA.FTZ R42, R36, -UR5, R43 ;  /* 0x80000005242a7c23 */ /* 0x000fe2000801002b */
[----:B------:R-:W-:Y:S01]  /*6060*/  IMAD.IADD R43, R40, 0x1, -R49 ;  /* 0x00000001282b7824 */ /* 0x000fe200078e0a31 */
[----:B------:R-:W-:Y:S01]  /*6070*/  FSEL R36, R33, -INF , !P2 ;  /* 0xff80000021247808 */ /* 0x000fe20005000000 */
[----:B------:R-:W-:Y:S01]  /*6080*/  VIADD R59, R17, 0x31 ;  /* 0x00000031113b7836 */ /* 0x000fe20000000000 */
[----:B------:R-:W-:Y:S01]  /*6090*/  FSEL R33, R48, -INF , !P1 ;  /* 0xff80000030217808 */ /* 0x000fe20004800000 */
[----:B------:R-:W-:Y:S01]  /*60a0*/  IMAD.IADD R48, R40, 0x1, -R45 ;  /* 0x0000000128307824 */ /* 0x000fe200078e0a2d */
[----:B------:R-:W-:Y:S01]  /*60b0*/  FSEL R32, R32, -INF , !P1 ;  /* 0xff80000020207808 */ /* 0x000fe20004800000 */
[----:B------:R-:W-:Y:S01]  /*60c0*/  IMAD.IADD R50, R52, 0x1, -R61 ;  /* 0x0000000134327824 */ /* 0x000fe200078e0a3d */
[----:B------:R-:W-:Y:S02]  /*60d0*/  I2FP.F32.S32 R28, R28 ;  /* 0x0000001c001c7245 */ /* 0x000fe40000201400 */
[----:B------:R-:W-:Y:S01]  /*60e0*/  ISETP.GE.AND P1, PT, R41, UR19, PT ;  /* 0x0000001329007c0c */ /* 0x000fe2000bf26270 */
[----:B------:R-:W-:Y:S01]  /*60f0*/  IMAD.IADD R41, R40, 0x1, -R41 ;  /* 0x0000000128297824 */ /* 0x000fe200078e0a29 */
[----:B------:R-:W-:Y:S01]  /*6100*/  IABS R19, R19 ;  /* 0x0000001300137213 */ /* 0x000fe20000000000 */
[----:B------:R-:W-:Y:S01]  /*6110*/  FFMA.FTZ R28, R28, -UR5, R39 ;  /* 0x800000051c1c7c23 */ /* 0x000fe20008010027 */
[----:B------:R-:W-:-:S02]  /*6120*/  IABS R43, R43 ;  /* 0x0000002b002b7213 */ /* 0x000fc40000000000 */
[----:B------:R-:W-:Y:S02]  /*6130*/  IABS R48, R48 ;  /* 0x0000003000307213 */ /* 0x000fe40000000000 */
[----:B------:R-:W-:Y:S02]  /*6140*/  I2FP.F32.S32 R19, R19 ;  /* 0x0000001300137245 */ /* 0x000fe40000201400 */
[----:B------:R-:W-:Y:S02]  /*6150*/  I2FP.F32.S32 R43, R43 ;  /* 0x0000002b002b7245 */ /* 0x000fe40000201400 */
[----:B------:R-:W-:Y:S01]  /*6160*/  FSEL R39, R18, -INF , !P0 ;  /* 0xff80000012277808 */ /* 0x000fe20004000000 */
[----:B------:R-:W-:Y:S01]  /*6170*/  FFMA.FTZ R19, R19, -UR5, R38 ;  /* 0x8000000513137c23 */ /* 0x000fe20008010026 */
[----:B------:R-:W-:Y:S01]  /*6180*/  IABS R41, R41 ;  /* 0x0000002900297213 */ /* 0x000fe20000000000 */
[----:B------:R-:W-:Y:S01]  /*6190*/  FFMA.FTZ R38, R43, -UR5, R34 ;  /* 0x800000052b267c23 */ /* 0x000fe20008010022 */
[----:B------:R-:W-:Y:S01]  /*61a0*/  FSEL R18, R44, -INF , !P0 ;  /* 0xff8000002c127808 */ /* 0x000fe20004000000 */
[----:B------:R-:W-:Y:S01]  /*61b0*/  IMAD.IADD R44, R40, 0x1, -R63 ;  /* 0x00000001282c7824 */ /* 0x000fe200078e0a3f */
[----:B------:R-:W-:Y:S01]  /*61c0*/  I2FP.F32.S32 R48, R48 ;  /* 0x0000003000307245 */ /* 0x000fe20000201400 */
[----:B------:R-:W-:Y:S01]  /*61d0*/  VIADD R43, R17, 0x28 ;  /* 0x00000028112b7836 */ /* 0x000fe20000000000 */
[----:B------:R-:W-:-:S02]  /*61e0*/  I2FP.F32.S32 R41, R41 ;  /* 0x0000002900297245 */ /* 0x000fc40000201400 */
[----:B------:R-:W-:Y:S01]  /*61f0*/  IABS R53, R53 ;  /* 0x0000003500357213 */ /* 0x000fe20000000000 */
[----:B------:R-:W-:Y:S01]  /*6200*/  FFMA.FTZ R34, R48, -UR5, R35 ;  /* 0x8000000530227c23 */ /* 0x000fe20008010023 */
[----:B------:R-:W-:Y:S01]  /*6210*/  IABS R44, R44 ;  /* 0x0000002c002c7213 */ /* 0x000fe20000000000 */
[----:B------:R-:W-:Y:S01]  /*6220*/  FFMA.FTZ R190, R41, -UR5, R30 ;  /* 0x8000000529be7c23 */ /* 0x000fe2000801001e */
[----:B------:R-:W-:Y:S01]  /*6230*/  FSEL R35, R16, -INF , !P6 ;  /* 0xff80000010237808 */ /* 0x000fe20007000000 */
[----:B------:R-:W-:Y:S01]  /*6240*/  VIADD R41, R17, 0x30 ;  /* 0x0000003011297836 */ /* 0x000fe20000000000 */
[----:B------:R-:W-:Y:S01]  /*6250*/  ISETP.GE.AND P5, PT, R57, UR19, PT ;  /* 0x0000001339007c0c */ /* 0x000fe2000bfa6270 */
[----:B------:R-:W-:Y:S01]  /*6260*/  IMAD.IADD R51, R52, 0x1, -R43 ;  /* 0x0000000134337824 */ /* 0x000fe200078e0a2b */
[----:B------:R-:W-:Y:S01]  /*6270*/  FSEL R37, R54, -INF , !P2 ;  /* 0xff80000036257808 */ /* 0x000fe20005000000 */
[----:B------:R-:W-:Y:S01]  /*6280*/  VIADD R57, R17, 0x38 ;  /* 0x0000003811397836 */ /* 0x000fe20000000000 */
[----:B------:R-:W-:Y:S01]  /*6290*/  FSEL R16, R42, -INF , !P6 ;  /* 0xff8000002a107808 */ /* 0x000fe20007000000 */
[C---:B------:R-:W-:Y:S01]  /*62a0*/  IMAD.IADD R48, R52.reuse, 0x1, -R59 ;  /* 0x0000000134307824 */ /* 0x040fe200078e0a3b */
[----:B------:R-:W-:Y:S01]  /*62b0*/  ISETP.GE.AND P4, PT, R55, UR19, PT ;  /* 0x0000001337007c0c */ /* 0x000fe2000bf86270 */
[----:B------:R-:W-:Y:S01]  /*62c0*/  VIADD R55, R17, 0x39 ;  /* 0x0000003911377836 */ /* 0x000fe20000000000 */
[----:B------:R-:W-:Y:S01]  /*62d0*/  ISETP.GE.AND P3, PT, R49, UR19, PT ;  /* 0x0000001331007c0c */ /* 0x000fe2000bf66270 */
[C---:B------:R-:W-:Y:S01]  /*62e0*/  IMAD.IADD R49, R52.reuse, 0x1, -R41 ;  /* 0x0000000134317824 */ /* 0x040fe200078e0a29 */
[----:B------:R-:W-:Y:S01]  /*62f0*/  ISETP.GE.AND P2, PT, R45, UR19, PT ;  /* 0x000000132d007c0c */ /* 0x000fe2000bf46270 */
[----:B------:R-:W-:Y:S01]  /*6300*/  IMAD.IADD R45, R52, 0x1, -R57 ;  /* 0x00000001342d7824 */ /* 0x000fe200078e0a39 */
[----:B------:R-:W-:Y:S01]  /*6310*/  ISETP.GE.AND P6, PT, R43, UR19, PT ;  /* 0x000000132b007c0c */ /* 0x000fe2000bfc6270 */
[C---:B------:R-:W-:Y:S01]  /*6320*/  IMAD.IADD R43, R40.reuse, 0x1, -R43 ;  /* 0x00000001282b7824 */ /* 0x040fe200078e0a2b */
[----:B------:R-:W-:Y:S01]  /*6330*/  I2FP.F32.S32 R8, R53 ;  /* 0x0000003500087245 */ /* 0x000fe20000201400 */
[----:B------:R-:W-:Y:S01]  /*6340*/  IMAD.IADD R42, R40, 0x1, -R61 ;  /* 0x00000001282a7824 */ /* 0x000fe200078e0a3d */
[----:B------:R-:W-:Y:S01]  /*6350*/  I2FP.F32.S32 R10, R44 ;  /* 0x0000002c000a7245 */ /* 0x000fe20000201400 */
[----:B------:R-:W-:Y:S01]  /*6360*/  IMAD.IADD R52, R52, 0x1, -R55 ;  /* 0x0000000134347824 */ /* 0x000fe200078e0a37 */
[----:B------:R-:W-:Y:S01]  /*6370*/  FSEL R30, R19, -INF , !P5 ;  /* 0xff800000131e7808 */ /* 0x000fe20006800000 */
[----:B------:R-:W-:Y:S01]  /*6380*/  FFMA.FTZ R29, R8, -UR5, R29 ;  /* 0x80000005081d7c23 */ /* 0x000fe2000801001d */
[----:B------:R-:W-:Y:S01]  /*6390*/  FSEL R21, R21, -INF , !P4 ;  /* 0xff80000015157808 */ /* 0x000fe20006000000 */
[----:B------:R-:W-:Y:S01]  /*63a0*/  FFMA.FTZ R31, R10, -UR5, R31 ;  /* 0x800000050a1f7c23 */ /* 0x000fe2000801001f */
[----:B------:R-:W-:-:S02]  /*63b0*/  FSEL R28, R28, -INF , !P4 ;  /* 0xff8000001c1c7808 */ /* 0x000fc40006000000 */
[----:B------:R-:W-:Y:S02]  /*63c0*/  FSEL R19, R22, -INF , !P3 ;  /* 0xff80000016137808 */ /* 0x000fe40005800000 */
[----:B------:R-:W-:Y:S02]  /*63d0*/  FSEL R17, R20, -INF , !P2 ;  /* 0xff80000014117808 */ /* 0x000fe40005000000 */
[----:B------:R-:W-:Y:S01]  /*63e0*/  ISETP.GE.AND P4, PT, R41, UR19, PT ;  /* 0x0000001329007c0c */ /* 0x000fe2000bf86270 */
[----:B------:R-:W-:Y:S01]  /*63f0*/  IMAD.IADD R41, R40, 0x1, -R41 ;  /* 0x0000000128297824 */ /* 0x000fe200078e0a29 */
[----:B------:R-:W-:Y:S01]  /*6400*/  FSEL R22, R38, -INF , !P3 ;  /* 0xff80000026167808 */ /* 0x000fe20005800000 */
[----:B------:R-:W-:Y:S01]  /*6410*/  IMAD.IADD R38, R40, 0x1, -R59 ;  /* 0x0000000128267824 */ /* 0x000fe200078e0a3b */
[----:B------:R-:W-:Y:S01]  /*6420*/  FSEL R20, R34, -INF , !P2 ;  /* 0xff80000022147808 */ /* 0x000fe20005000000 */
[C---:B------:R-:W-:Y:S01]  /*6430*/  IMAD.IADD R34, R40.reuse, 0x1, -R57 ;  /* 0x0000000128227824 */ /* 0x040fe200078e0a39 */
[----:B------:R-:W-:Y:S01]  /*6440*/  ISETP.GE.AND P0, PT, R63, UR19, PT ;  /* 0x000000133f007c0c */ /* 0x000fe2000bf06270 */
[----:B------:R-:W-:Y:S01]  /*6450*/  IMAD.IADD R40, R40, 0x1, -R55 ;  /* 0x0000000128287824 */ /* 0x000fe200078e0a37 */
[----:B------:R-:W-:-:S02]  /*6460*/  IABS R43, R43 ;  /* 0x0000002b002b7213 */ /* 0x000fc40000000000 */
[----:B------:R-:W-:Y:S02]  /*6470*/  FSEL R189, R29, -INF , !P0 ;  /* 0xff8000001dbd7808 */ /* 0x000fe40004000000 */
[----:B------:R-:W-:Y:S02]  /*6480*/  I2FP.F32.S32 R9, R43 ;  /* 0x0000002b00097245 */ /* 0x000fe40000201400 */
[----:B------:R-:W-:Y:S02]  /*6490*/  FSEL R206, R31, -INF , !P0 ;  /* 0xff8000001fce7808 */ /* 0x000fe40004000000 */
[----:B------:R-:W-:Y:S01]  /*64a0*/  PLOP3.LUT P0, PT, PT, PT, UP0, 0x80, 0x0 ;  /* 0x000000000000781c */ /* 0x000fe20003f0f008 */
[----:B------:R-:W-:Y:S01]  /*64b0*/  FFMA.FTZ R26, R9, -UR5, R26 ;  /* 0x80000005091a7c23 */ /* 0x000fe2000801001a */
[----:B------:R-:W-:Y:S02]  /*64c0*/  IABS R51, R51 ;  /* 0x0000003300337213 */ /* 0x000fe40000000000 */
[----:B------:R-:W-:-:S02]  /*64d0*/  IABS R50, R50 ;  /* 0x0000003200327213 */ /* 0x000fc40000000000 */
[----:B------:R-:W-:Y:S02]  /*64e0*/  IABS R49, R49 ;  /* 0x0000003100317213 */ /* 0x000fe40000000000 */
[----:B------:R-:W-:Y:S02]  /*64f0*/  IABS R48, R48 ;  /* 0x0000003000307213 */ /* 0x000fe40000000000 */
[----:B------:R-:W-:Y:S02]  /*6500*/  IABS R45, R45 ;  /* 0x0000002d002d7213 */ /* 0x000fe40000000000 */
[----:B------:R-:W-:Y:S02]  /*6510*/  IABS R52, R52 ;  /* 0x0000003400347213 */ /* 0x000fe40000000000 */
[----:B------:R-:W-:Y:S02]  /*6520*/  IABS R42, R42 ;  /* 0x0000002a002a7213 */ /* 0x000fe40000000000 */
[----:B------:R-:W-:-:S02]  /*6530*/  IABS R41, R41 ;  /* 0x0000002900297213 */ /* 0x000fc40000000000 */
[----:B------:R-:W-:Y:S02]  /*6540*/  IABS R38, R38 ;  /* 0x0000002600267213 */ /* 0x000fe40000000000 */
[----:B------:R-:W-:Y:S02]  /*6550*/  IABS R34, R34 ;  /* 0x0000002200227213 */ /* 0x000fe40000000000 */
[----:B------:R-:W-:Y:S02]  /*6560*/  IABS R40, R40 ;  /* 0x0000002800287213 */ /* 0x000fe40000000000 */
        /* <DEDUP_REMOVED lines=24> */
[----:B------:R-:W-:-:S02]  /*66f0*/  FSEL R190, R190, -INF , !P1 ;  /* 0xff800000bebe7808 */ /* 0x000fc40004800000 */
        /* <DEDUP_REMOVED lines=21> */
[----:B------:R-:W-:-:S05]  /*6850*/  IMAD.U32 R12, RZ, RZ, UR16 ;  /* 0x00000010ff0c7e24 */ /* 0x000fca000f8e00ff */
        /* <DEDUP_REMOVED lines=48> */
[----:B------:R-:W-:Y:S01]  /*6b60*/  IMAD.WIDE.U32 R12, R11, UR6, RZ ;  /* 0x000000060b0c7c25 */ /* 0x000fe2000f8e00ff */
[----:B------:R-:W-:Y:S02]  /*6b70*/  ULDC.64 UR6, c[0x0][0x230] ;  /* 0x00008c0000067ab9 */ /* 0x000fe40000000a00 */
[----:B------:R-:W-:Y:S02]  /*6b80*/  SHF.R.S32.HI R9, RZ, 0x1f, R10 ;  /* 0x0000001fff097819 */ /* 0x000fe4000001140a */
[----:B------:R-:W-:-:S03]  /*6b90*/  IADD3 R13, R13, R8, RZ ;  /* 0x000000080d0d7210 */ /* 0x000fc60007ffe0ff */
[----:B------:R-:W-:Y:S02]  /*6ba0*/  IMAD R9, R9, UR6, RZ ;  /* 0x0000000609097c24 */ /* 0x000fe4000f8e02ff */
[----:B------:R-:W-:-:S04]  /*6bb0*/  IMAD.WIDE.U32 R24, R10, UR6, R12 ;  /* 0x000000060a187c25 */ /* 0x000fc8000f8e000c */
[----:B------:R-:W-:-:S04]  /*6bc0*/  IMAD R9, R10, UR7, R9 ;  /* 0x000000070a097c24 */ /* 0x000fc8000f8e0209 */
[----:B------:R-:W-:Y:S01]  /*6bd0*/  IMAD.IADD R25, R25, 0x1, R9 ;  /* 0x0000000119197824 */ /* 0x000fe200078e0209 */
[----:B------:R-:W-:Y:S06]  /*6be0*/  BRA `(.L_x_5291) ;  /* 0x0000000000107947 */ /* 0x000fec0003800000 */
.L_x_5290:
[----:B------:R-:W-:-:S04]  /*6bf0*/  ULEA UR6, -UR6, URZ, 0x6 ;  /* 0x0000003f06067291 */ /* 0x000fc8000f8e313f */
[----:B------:R-:W-:Y:S02]  /*6c00*/  USHF.R.S32.HI UR7, URZ, 0x1f, UR6 ;  /* 0x0000001f3f077899 */ /* 0x000fe40008011406 */
[----:B------:R-:W-:-:S04]  /*6c10*/  MOV R24, UR6 ;  /* 0x0000000600187c02 */ /* 0x000fc80008000f00 */
[----:B------:R-:W-:-:S07]  /*6c20*/  MOV R25, UR7 ;  /* 0x0000000700197c02 */ /* 0x000fce0008000f00 */
.L_x_5291:
        /* <DEDUP_REMOVED lines=30> */
[----:B------:R-:W-:Y:S01]  /*6e10*/  @!P3 IMAD.X R6, R25, 0x1, R166, P1 ;  /* 0x000000011906b824 */ /* 0x000fe200008e06a6 */
[----:B------:R-:W-:Y:S01]  /*6e20*/  IADD3 R4, P2, R24, UR27, RZ ;  /* 0x0000001b18047c10 */ /* 0x000fe2000ff5e0ff */
[----:B------:R-:W2:Y:S01]  /*6e30*/  @!P4 LDC.64 R14, c[0x0][0x218] ;  /* 0x00008600ff0ecb82 */ /* 0x000ea20000000a00 */
[C---:B-----5:R-:W-:Y:S01]  /*6e40*/  @!P3 LEA R42, P1, R3.reuse, R12, 0x1 ;  /* 0x0000000c032ab211 */ /* 0x060fe200078208ff */
[----:B------:R1:W-:Y:S03]  /*6e50*/  @P5 STS.128 [R235+0xa000], RZ ;  /* 0x00a000ffeb005388 */ /* 0x0003e60000000c00 */
[----:B------:R-:W-:Y:S01]  /*6e60*/  @!P3 LEA.HI.X R43, R3, R13, R6, 0x1, P1 ;  /* 0x0000000d032bb211 */ /* 0x000fe200008f0c06 */
[----:B------:R-:W-:Y:S01]  /*6e70*/  @!PT LDS RZ, [RZ] ;  /* 0x00000000fffff984 */ /* 0x000fe20000000800 */
[----:B------:R-:W-:Y:S01]  /*6e80*/  @!PT LDS RZ, [RZ] ;  /* 0x00000000fffff984 */ /* 0x000fe20000000800 */
[----:B------:R-:W-:Y:S01]  /*6e90*/  @!PT LDS RZ, [RZ] ;  /* 0x00000000fffff984 */ /* 0x000fe20000000800 */
[----:B------:R5:W-:Y:S01]  /*6ea0*/  @!P5 LDGSTS.E.BYPASS.LTC128B.128 [R235+0xa000], desc[UR20][R26.64+0x80] ;  /* 0x0a0000801aebdfae */ /* 0x000be2000b901d54 */
[----:B------:R-:W-:Y:S01]  /*6eb0*/  IADD3.X R3, R25, UR25, RZ, P2, !PT ;  /* 0x0000001919037c10 */ /* 0x000fe200097fe4ff */
[----:B------:R-:W4:Y:S01]  /*6ec0*/  @!P3 LDC.64 R12, c[0x0][0x218] ;  /* 0x00008600ff0cbb82 */ /* 0x000f220000000a00 */
[CC--:B------:R-:W-:Y:S01]  /*6ed0*/  @!P6 IADD3 R29, P1, R4.reuse, R167.reuse, RZ ;  /* 0x000000a7041de210 */ /* 0x0c0fe20007f3e0ff */
[----:B------:R2:W-:Y:S03]  /*6ee0*/  @P4 STS.128 [R235+0xc000], RZ ;  /* 0x00c000ffeb004388 */ /* 0x0005e60000000c00 */
        /* <DEDUP_REMOVED lines=17> */
[----:B--2---:R-:W-:Y:S01]  /*7000*/  @!P4 LEA R40, P2, R10, R14, 0x1 ;  /* 0x0000000e0a28c211 */ /* 0x004fe200078408ff */
[C-C-:B------:R-:W-:Y:S01]  /*7010*/  @!P4 IMAD.X R11, R3.reuse, 0x1, R166.reuse, P1 ;  /* 0x00000001030bc824 */ /* 0x140fe200008e06a6 */
[----:B------:R-:W2:Y:S01]  /*7020*/  @!P6 LDC.64 R8, c[0x0][0x218] ;  /* 0x00008600ff08eb82 */ /* 0x000ea20000000a00 */
[----:B------:R-:W-:Y:S01]  /*7030*/  @!P3 IADD3 R6, P1, R4, R167, RZ ;  /* 0x000000a70406b210 */ /* 0x000fe20007f3e0ff */
[----:B------:R1:W-:Y:S02]  /*7040*/  @P6 STS.128 [R235+0x8800], RZ ;  /* 0x008800ffeb006388 */ /* 0x0003e40000000c00 */
[----:B------:R-:W-:Y:S02]  /*7050*/  @!P4 LEA.HI.X R41, R10, R15, R11, 0x1, P2 ;  /* 0x0000000f0a29c211 */ /* 0x000fe400010f0c0b */
[----:B------:R-:W-:Y:S01]  /*7060*/  @!P3 IMAD.X R29, R3, 0x1, R166, P1 ;  /* 0x00000001031db824 */ /* 0x000fe200008e06a6 */
[----:B----4-:R-:W-:Y:S01]  /*7070*/  @!P3 LEA R50, P1, R6, R12, 0x1 ;  /* 0x0000000c0632b211 */ /* 0x010fe200078208ff */
        /* <DEDUP_REMOVED lines=15> */
[----:B------:R1:W-:Y:S02]  /*7170*/  @!P5 LDGSTS.E.BYPASS.LTC128B.128 [R235+0xa800], desc[UR20][R46.64+0x80] ;  /* 0x0a8000802eebdfae */ /* 0x0003e4000b901d54 */
[C-C-:B------:R-:W-:Y:S02]  /*7180*/  @!P6 IMAD.X R31, R3.reuse, 0x1, R166.reuse, P1 ;  /* 0x00000001031fe824 */ /* 0x140fe400008e06a6 */
[----:B------:R1:W-:Y:S02]  /*7190*/  @P4 STS.128 [R235+0xc800], RZ ;  /* 0x00c800ffeb004388 */ /* 0x0003e40000000c00 */
[----:B------:R-:W3:Y:S01]  /*71a0*/  @!P3 LDC.64 R12, c[0x0][0x218] ;  /* 0x00008600ff0cbb82 */ /* 0x000ee20000000a00 */
[C---:B--2---:R-:W-:Y:S01]  /*71b0*/  @!P6 LEA R52, P1, R6.reuse, R8, 0x1 ;  /* 0x000000080634e211 */ /* 0x044fe200078208ff */
        /* <DEDUP_REMOVED lines=9> */
[----:B-----5:R-:W-:Y:S01]  /*7250*/  @!P4 IMAD.X R26, R3, 0x1, R166, P1 ;  /* 0x00000001031ac824 */ /* 0x020fe200008e06a6 */
[----:B------:R-:W-:Y:S01]  /*7260*/  @!P5 LEA.HI.X R55, R29, R11, R8, 0x1, P2 ;  /* 0x0000000b1d37d211 */ /* 0x000fe200010f0c08 */
[----:B------:R-:W-:Y:S01]  /*7270*/  @!PT LDS RZ, [RZ] ;  /* 0x00000000fffff984 */ /* 0x000fe20000000800 */
[----:B------:R-:W-:Y:S01]  /*7280*/  @!PT LDS RZ, [RZ] ;  /* 0x00000000fffff984 */ /* 0x000fe20000000800 */
[----:B------:R-:W-:Y:S01]  /*7290*/  @!PT LDS RZ, [RZ] ;  /* 0x00000000fffff984 */ /* 0x000fe20000000800 */
[----:B------:R2:W-:Y:S01]  /*72a0*/  @!P3 LDGSTS.E.BYPASS.LTC128B.128 [R235+0xe800], desc[UR20][R50.64+0x180] ;  /* 0x0e80018032ebbfae */ /* 0x0005e2000b901d54 */
[----:B------:R-:W4:Y:S01]  /*72b0*/  @!P6 LDC.64 R8, c[0x0][0x218] ;  /* 0x00008600ff08eb82 */ /* 0x000f220000000a00 */
[----:B-1----:R-:W-:Y:S02]  /*72c0*/  @!P4 LEA R44, P2, R6, R14, 0x1 ;  /* 0x0000000e062cc211 */ /* 0x002fe400078408ff */
[----:B------:R-:W-:Y:S01]  /*72d0*/  @!P3 IADD3 R27, P1, R4, R167, RZ ;  /* 0x000000a7041bb210 */ /* 0x000fe20007f3e0ff */
[----:B------:R2:W-:Y:S01]  /*72e0*/  @P6 STS.128 [R235+0x9000], RZ ;  /* 0x009000ffeb006388 */ /* 0x0005e20000000c00 */
[----:B------:R-:W-:Y:S02]  /*72f0*/  @!P4 LEA.HI.X R45, R6, R15, R26, 0x1, P2 ;  /* 0x0000000f062dc211 */ /* 0x000fe400010f0c1a */
[----:B------:R-:W-:Y:S01]  /*7300*/  IADD3 R6, P2, R4, UR27, RZ ;  /* 0x0000001b04067c10 */ /* 0x000fe2000ff5e0ff */
[----:B------:R-:W1:Y:S01]  /*7310*/  @!P5 LDC.64 R10, c[0x0][0x218] ;  /* 0x00008600ff0adb82 */ /* 0x000e620000000a00 */
[----:B------:R-:W-:Y:S01]  /*7320*/  @!P3 IMAD.X R4, R3, 0x1, R166, P1 ;  /* 0x000000010304b824 */ /* 0x000fe200008e06a6 */
[----:B---3--:R-:W-:Y:S01]  /*7330*/  @!P3 LEA R12, P1, R27, R12, 0x1 ;  /* 0x0000000c1b0cb211 */ /* 0x008fe200078208ff */
[----:B------:R-:W-:Y:S01]  /*7340*/  @!PT LDS RZ, [RZ] ;  /* 0x00000000fffff984 */ /* 0x000fe20000000800 */
[----:B------:R-:W-:Y:S01]  /*7350*/  @!PT LDS RZ, [RZ] ;  /* 0x00000000fffff984 */ /* 0x000fe20000000800 */
[----:B------:R-:W-:Y:S01]  /*7360*/  @!PT LDS RZ, [RZ] ;  /* 0x00000000fffff984 */ /* 0x000fe20000000800 */
[----:B------:R2:W-:Y:S01]  /*7370*/  @!P6 LDGSTS.E.BYPASS.LTC128B.128 [R235+0x9000], desc[UR20][R52.64] ;  /* 0x0900000034ebefae */ /* 0x0005e2000b901d54 */
[----:B------:R-:W-:-:S02]  /*7380*/  IADD3.X R3, R3, UR25, RZ, P2, !PT ;  /* 0x0000001903037c10 */ /* 0x000fc400097fe4ff */
[----:B------:R-:W-:Y:S01]  /*7390*/  @!P3 LEA.HI.X R13, R27, R13, R4, 0x1, P1 ;  /* 0x0000000d1b0db211 */ /* 0x000fe200008f0c04 */
[----:B------:R2:W-:Y:S01]  /*73a0*/  @P5 STS.128 [R235+0xb000], RZ ;  /* 0x00b000ffeb005388 */ /* 0x0005e20000000c00 */
[----:B------:R-:W3:Y:S01]  /*73b0*/  @!P4 LDC.64 R14, c[0x0][0x218] ;  /* 0x00008600ff0ecb82 */ /* 0x000ee20000000a00 */
[CC--:B------:R-:W-:Y:S02]  /*73c0*/  @!P6 IADD3 R4, P1, R6.reuse, R167.reuse, RZ ;  /* 0x000000a70604e210 */ /* 0x0c0fe40007f3e0ff */
[----:B------:R-:W-:Y:S01]  /*73d0*/  @!P5 IADD3 R26, P2, R6, R167, RZ ;  /* 0x000000a7061ad210 */ /* 0x000fe20007f5e0ff */
[----:B------:R-:W-:Y:S01]  /*73e0*/  @!PT LDS RZ, [RZ] ;  /* 0x00000000fffff984 */ /* 0x000fe20000000800 */
[----:B------:R-:W-:Y:S01]  /*73f0*/  @!PT LDS RZ, [RZ] ;  /* 0x00000000fffff984 */ /* 0x000fe20000000800 */
[----:B------:R-:W-:Y:S01]  /*7400*/  @!PT LDS RZ, [RZ] ;  /* 0x00000000fffff984 */ /* 0x000fe20000000800 */
[----:B------:R2:W-:Y:S02]  /*7410*/  @!P5 LDGSTS.E.BYPASS.LTC128B.128 [R235+0xb000], desc[UR20][R54.64+0x80] ;  /* 0x0b00008036ebdfae */ /* 0x0005e4000b901d54 */
[C-C-:B------:R-:W-:Y:S01]  /*7420*/  @!P6 IMAD.X R27, R3.reuse, 0x1, R166.reuse, P1 ;  /* 0x00000001031be824 */ /* 0x140fe200008e06a6 */
[C---:B----4-:R-:W-:Y:S01]  /*7430*/  @!P6 LEA R42, P1, R4.reuse, R8, 0x1 ;  /* 0x00000008042ae211 */ /* 0x050fe200078208ff */
        /* <DEDUP_REMOVED lines=8> */
[----:B-1----:R-:W-:-:S03]  /*74c0*/  @!P5 LEA R10, P2, R26, R10, 0x1 ;  /* 0x0000000a1a0ad211 */ /* 0x002fc600078408ff */
[----:B------:R2:W-:Y:S01]  /*74d0*/  @P3 STS.128 [R235+0xf000], RZ ;  /* 0x00f000ffeb003388 */ /* 0x0005e20000000c00 */
[----:B------:R-:W-:Y:S01]  /*74e0*/  @!P5 LEA.HI.X R11, R26, R11, R8, 0x1, P2 ;  /* 0x0000000b1a0bd211 */ /* 0x000fe200010f0c08 */
[----:B------:R-:W-:Y:S02]  /*74f0*/  @!P4 IMAD.X R8, R3, 0x1, R166, P1 ;  /* 0x000000010308c824 */ /* 0x000fe400008e06a6 */
        /* <DEDUP_REMOVED lines=32> */
.L_x_5293:
[----:B------:R-:W-:Y:S05]  /*7700*/  BSYNC B0 ;  /* 0x0000000000007941 */ /* 0x000fea0003800000 */
.L_x_5292:
[----:B------:R-:W0:Y:S01]  /*7710*/  LDGDEPBAR ;  /* 0x00000000000079af */ /* 0x000e220000000000 */
[----:B------:R-:W-:-:S04]  /*7720*/  IADD3 R167, P1, R24, R167, RZ ;  /* 0x000000a718a77210 */ /* 0x000fc80007f3e0ff */
[----:B------:R-:W-:-:S09]  /*7730*/  IADD3.X R166, R25, R166, RZ, P1, !PT ;  /* 0x000000a619a67210 */ /* 0x000fd20000ffe4ff */
.L_x_5289:
        /* <DEDUP_REMOVED lines=32> */
[----:B-1----:R-:W1:Y:S03]  /*7940*/  SHFL.BFLY PT, R9, R6, 0x2, 0x1f ;  /* 0x0c401f0006097f89 */ /* 0x002e6600000e0000 */
        /* <DEDUP_REMOVED lines=22> */
[----:B------:R-:W1:Y:S02]  /*7ab0*/  LDSM.16.MT88.4 R8, [R228+0x10800] ;  /* 0x01080000e408783b */ /* 0x000e640000004200 */
[C---:B------:R-:W-:Y:S01]  /*7ac0*/  FMUL.FTZ R195, R3.reuse, UR6 ;  /* 0x0000000603c37c20 */ /* 0x040fe20008410000 */
[----:B------:R-:W-:Y:S01]  /*7ad0*/  FSEL R202, R202, RZ, P1 ;  /* 0x000000ffcaca7208 */ /* 0x000fe20000800000 */
[----:B------:R-:W2:Y:S01]  /*7ae0*/  LDSM.16.MT88.4 R112, [R225+0x14000] ;  /* 0x01400000e170783b */ /* 0x000ea20000004200 */
        /* <DEDUP_REMOVED lines=18> */
[--C-:B------:R-:W-:Y:S01]  /*7c10*/  FFMA.FTZ R0, R20, UR6, -R195.reuse ;  /* 0x0000000614007c23 */ /* 0x100fe200080108c3 */
[----:B------:R-:W5:Y:S01]  /*7c20*/  MUFU.EX2 R184, R184 ;  /* 0x000000b800b87308 */ /* 0x000f620000000800 */
        /* <DEDUP_REMOVED lines=12> */
[----:B------:R-:W2:Y:S01]  /*7cf0*/  LDSM.16.MT88.4 R144, [R225+0x16000] ;  /* 0x01600000e190783b */ /* 0x000ea20000004200 */
[--C-:B------:R-:W-:Y:S01]  /*7d00*/  FFMA.FTZ R204, R205, UR6, -R202.reuse ;  /* 0x00000006cdcc7c23 */ /* 0x100fe200080108ca */
[--C-:B------:R-:W-:Y:S01]  /*7d10*/  FFMA.FTZ R203, R203, UR6, -R202.reuse ;  /* 0x00000006cbcb7c23 */ /* 0x100fe200080108ca */
[----:B------:R-:W3:Y:S01]  /*7d20*/  MUFU.EX2 R178, R178 ;  /* 0x000000b200b27308 */ /* 0x000ee20000000800 */
[----:B-----5:R-:W-:Y:S01]  /*7d30*/  F2FP.BF16.F32.PACK_AB R148, R184, R185 ;  /* 0x000000b9b894723e */ /* 0x020fe200000010ff */
[----:B------:R-:W5:Y:S01]  /*7d40*/  LDSM.16.MT88.4 R16, [R224+0x16000] ;  /* 0x01600000e010783b */ /* 0x000f620000004200 */
[--C-:B------:R-:W-:Y:S01]  /*7d50*/  FFMA.FTZ R201, R201, UR6, -R202.reuse ;  /* 0x00000006c9c97c23 */ /* 0x100fe200080108ca */
[----:B------:R-:W-:Y:S01]  /*7d60*/  FFMA.FTZ R202, R199, UR6, -R202 ;  /* 0x00000006c7ca7c23 */ /* 0x000fe200080108ca */
[--C-:B------:R-:W-:Y:S01]  /*7d70*/  FFMA.FTZ R199, R200, UR6, -R195.reuse ;  /* 0x00000006c8c77c23 */ /* 0x100fe200080108c3 */
[----:B------:R-:W5:Y:S01]  /*7d80*/  LDSM.16.MT88.4 R12, [R226+0x10800] ;  /* 0x01080000e20c783b */ /* 0x000f620000004200 */
[--C-:B------:R-:W-:Y:S01]  /*7d90*/  FFMA.FTZ R198, R198, UR6, -R195.reuse ;  /* 0x00000006c6c67c23 */ /* 0x100fe200080108c3 */
[----:B------:R-:W-:Y:S01]  /*7da0*/  MUFU.EX2 R182, R182 ;  /* 0x000000b600b67308 */ /* 0x000fe20000000800 */
[--C-:B------:R-:W-:Y:S01]  /*7db0*/  FFMA.FTZ R196, R196, UR6, -R195.reuse ;  /* 0x00000006c4c47c23 */ /* 0x100fe200080108c3 */
[----:B------:R-:W5:Y:S01]  /*7dc0*/  LDSM.16.MT88.4 R4, [R225+0x10800] ;  /* 0x01080000e104783b */ /* 0x000f620000004200 */
[----:B------:R-:W-:Y:S01]  /*7dd0*/  FFMA.FTZ R245, R194, UR6, -R195 ;  /* 0x00000006c2f57c23 */ /* 0x000fe200080108c3 */
[----:B------:R-:W-:Y:S01]  /*7de0*/  FADD.FTZ R184, R185, R184 ;  /* 0x000000b8b9b87221 */ /* 0x000fe20000010000 */
[----:B------:R-:W-:Y:S01]  /*7df0*/  ULDC.64 UR6, c[0x0][0x218] ;  /* 0x0000860000067ab9 */ /* 0x000fe20000000a00 */
[----:B------:R-:W-:Y:S01]  /*7e00*/  LDSM.16.MT88.4 R20, [R228+0x14800] ;  /* 0x01480000e414783b */ /* 0x000fe20000004200 */
[----:B------:R-:W-:Y:S01]  /*7e10*/  LEA R242, P1, R167, UR6, 0x1 ;  /* 0x00000006a7f27c11 */ /* 0x000fe2000f8208ff */
[----:B------:R-:W4:Y:S01]  /*7e20*/  MUFU.EX2 R187, R187 ;  /* 0x000000bb00bb7308 */ /* 0x000f220000000800 */
[----:B---3--:R-:W-:Y:S01]  /*7e30*/  F2FP.BF16.F32.PACK_AB R150, R178, R181 ;  /* 0x000000b5b296723e */ /* 0x008fe200000010ff */
[----:B------:R-:W-:Y:S01]  /*7e40*/  LDSM.16.MT88.4 R168, [R224+0x10800] ;  /* 0x01080000e0a8783b */ /* 0x000fe20000004200 */
[----:B------:R-:W-:Y:S01]  /*7e50*/  FADD.FTZ R181, R181, R184 ;  /* 0x000000b8b5b57221 */ /* 0x000fe20000010000 */
[----:B------:R-:W-:-:S02]  /*7e60*/  LEA.HI.X R243, R167, UR7, R166, 0x1, P1 ;  /* 0x00000007a7f37c11 */ /* 0x000fc400088f0ca6 */
[----:B------:R-:W-:Y:S01]  /*7e70*/  LDSM.16.MT88.4 R28, [R225+0x12800] ;  /* 0x01280000e11c783b */ /* 0x000fe20000004200 */
[----:B------:R-:W-:Y:S01]  /*7e80*/  FADD.FTZ R178, R178, R181 ;  /* 0x000000b5b2b27221 */ /* 0x000fe20000010000 */
[----:B------:R-:W-:Y:S02]  /*7e90*/  MUFU.EX2 R183, R183 ;  /* 0x000000b700b77308 */ /* 0x000fe40000000800 */
[----:B------:R-:W-:Y:S06]  /*7ea0*/  LDSM.16.MT88.4 R32, [R226+0x12800] ;  /* 0x01280000e220783b */ /* 0x000fec0000004200 */
[----:B------:R-:W3:Y:S01]  /*7eb0*/  MUFU.EX2 R180, R180 ;  /* 0x000000b400b47308 */ /* 0x000ee20000000800 */
[----:B----4-:R-:W-:Y:S01]  /*7ec0*/  F2FP.BF16.F32.PACK_AB R149, R187, R182 ;  /* 0x000000b6bb95723e */ /* 0x010fe200000010ff */
[----:B------:R-:W-:-:S06]  /*7ed0*/  FADD.FTZ R182, R182, R187 ;  /* 0x000000bbb6b67221 */ /* 0x000fcc0000010000 */
[----:B------:R-:W-:Y:S08]  /*7ee0*/  MUFU.EX2 R179, R179 ;  /* 0x000000b300b37308 */ /* 0x000ff00000000800 */
[----:B------:R-:W4:Y:S01]  /*7ef0*/  MUFU.EX2 R176, R176 ;  /* 0x000000b000b07308 */ /* 0x000f220000000800 */
[----:B---3--:R-:W-:Y:S01]  /*7f00*/  F2FP.BF16.F32.PACK_AB R151, R180, R183 ;  /* 0x000000b7b497723e */ /* 0x008fe200000010ff */
[----:B------:R-:W-:-:S04]  /*7f10*/  FADD.FTZ R183, R183, R182 ;  /* 0x000000b6b7b77221 */ /* 0x000fc80000010000 */
[----:B------:R-:W-:Y:S02]  /*7f20*/  FADD.FTZ R180, R180, R183 ;  /* 0x000000b7b4b47221 */ /* 0x000fe40000010000 */
[C---:B------:R-:W-:Y:S01]  /*7f30*/  HMMA.16816.F32.BF16 R156, R148.reuse, R160, RZ ;  /* 0x000000a0949c723c */ /* 0x040fe200000418ff */
[----:B------:R-:W-:Y:S05]  /*7f40*/  MUFU.EX2 R175, R175 ;  /* 0x000000af00af7308 */ /* 0x000fea0000000800 */
[C---:B------:R-:W-:Y:S03]  /*7f50*/  HMMA.16816.F32.BF16 R160, R148.reuse, R162, RZ ;  /* 0x000000a294a0723c */ /* 0x040fe600000418ff */
[----:B------:R-:W3:Y:S01]  /*7f60*/  MUFU.EX2 R172, R172 ;  /* 0x000000ac00ac7308 */ /* 0x000ee20000000800 */
        /* <DEDUP_REMOVED lines=8> */
[----:B---3--:R-:W-:Y:S01]  /*7ff0*/  F2FP.BF16.F32.PACK_AB R26, R172, R175 ;  /* 0x000000afac1a723e */ /* 0x008fe200000010ff */
[----:B------:R-:W-:-:S03]  /*8000*/  FADD.FTZ R175, R175, R176 ;  /* 0x000000b0afaf7221 */ /* 0x000fc60000010000 */
[C---:B------:R-:W-:Y:S01]  /*8010*/  HMMA.16816.F32.BF16 R48, R148.reuse, R50, RZ ;  /* 0x000000329430723c */ /* 0x040fe200000418ff */
[----:B------:R-:W-:Y:S02]  /*8020*/  FADD.FTZ R175, R172, R175 ;  /* 0x000000afacaf7221 */ /* 0x000fe40000010000 */
[----:B------:R-:W-:Y:S03]  /*8030*/  MUFU.EX2 R173, R173 ;  /* 0x000000ad00ad7308 */ /* 0x000fe60000000800 */
[C---:B------:R-:W-:Y:S05]  /*8040*/  HMMA.16816.F32.BF16 R84, R148.reuse, R88, RZ ;  /* 0x000000589454723c */ /* 0x040fea00000418ff */
[----:B------:R-:W3:Y:S01]  /*8050*/  MUFU.EX2 R0, R0 ;  /* 0x0000000000007308 */ /* 0x000ee20000000800 */
[----:B----4-:R-:W-:Y:S01]  /*8060*/  F2FP.BF16.F32.PACK_AB R25, R174, R177 ;  /* 0x000000b1ae19723e */ /* 0x010fe200000010ff */
        /* <DEDUP_REMOVED lines=11> */
[C---:B-1----:R-:W-:Y:S01]  /*8120*/  HMMA.16816.F32.BF16 R156, R24.reuse, R8, R156 ;  /* 0x00000008189c723c */ /* 0x042fe2000004189c */
[----:B------:R-:W-:Y:S05]  /*8130*/  MUFU.EX2 R188, R188 ;  /* 0x000000bc00bc7308 */ /* 0x000fea0000000800 */
[----:B------:R-:W-:Y:S01]  /*8140*/  HMMA.16816.F32.BF16 R160, R24, R10, R160 ;  /* 0x0000000a18a0723c */ /* 0x000fe200000418a0 */
[----:B------:R-:W1:Y:S02]  /*8150*/  LDSM.16.MT88.4 R8, [R224+0x12800] ;  /* 0x01280000e008783b */ /* 0x000e640000004200 */
[----:B------:R-:W-:Y:S03]  /*8160*/  MUFU.EX2 R191, R191 ;  /* 0x000000bf00bf7308 */ /* 0x000fe60000000800 */
[C---:B------:R-:W-:Y:S05]  /*8170*/  HMMA.16816.F32.BF16 R76, R148.reuse, R80, RZ ;  /* 0x00000050944c723c */ /* 0x040fea00000418ff */
[----:B------:R-:W-:Y:S01]  /*8180*/  MUFU.EX2 R190, R190 ;  /* 0x000000be00be7308 */ /* 0x000fe20000000800 */
[C---:B------:R-:W-:Y:S06]  /*8190*/  HMMA.16816.F32.BF16 R92, R148.reuse, R96, RZ ;  /* 0x00000060945c723c */ /* 0x040fec00000418ff */
[C---:B------:R-:W-:Y:S01]  /*81a0*/  HMMA.16816.F32.BF16 R100, R148.reuse, R104, RZ ;  /* 0x000000689464723c */ /* 0x040fe200000418ff */
[----:B------:R-:W4:Y:S05]  /*81b0*/  MUFU.EX2 R193, R193 ;  /* 0x000000c100c17308 */ /* 0x000f2a0000000800 */
[C---:B--2---:R-:W-:Y:S03]  /*81c0*/  HMMA.16816.F32.BF16 R108, R148.reuse, R112, RZ ;  /* 0x00000070946c723c */ /* 0x044fe600000418ff */
[----:B------:R-:W-:Y:S03]  /*81d0*/  MUFU.EX2 R192, R192 ;  /* 0x000000c000c07308 */ /* 0x000fe60000000800 */
[C---:B------:R-:W-:Y:S05]  /*81e0*/  HMMA.16816.F32.BF16 R116, R148.reuse, R120, RZ ;  /* 0x000000789474723c */ /* 0x040fea00000418ff */
[----:B------:R-:W2:Y:S01]  /*81f0*/  MUFU.EX2 R197, R197 ;  /* 0x000000c500c57308 */ /* 0x000ea20000000800 */
        /* <DEDUP_REMOVED lines=19> */
[C---:B------:R-:W-:Y:S06]  /*8330*/  HMMA.16816.F32.BF16 R128, R148.reuse, R130, RZ ;  /* 0x000000829480723c */ /* 0x040fec00000418ff */
[C---:B------:R-:W-:Y:S06]  /*8340*/  HMMA.16816.F32.BF16 R136, R148.reuse, R138, RZ ;  /* 0x0000008a9488723c */ /* 0x040fec00000418ff */
[C---:B------:R-:W-:Y:S06]  /*8350*/  HMMA.16816.F32.BF16 R144, R148.reuse, R146, RZ ;  /* 0x000000929490723c */ /* 0x040fec00000418ff */
[C---:B-----5:R-:W-:Y:S06]  /*8360*/  HMMA.16816.F32.BF16 R152, R148.reuse, R16, RZ ;  /* 0x000000109498723c */ /* 0x060fec00000418ff */
[----:B------:R-:W-:Y:S01]  /*8370*/  HMMA.16816.F32.BF16 R148, R148, R18, RZ ;  /* 0x000000129494723c */ /* 0x000fe200000418ff */
[----:B------:R-:W5:Y:S05]  /*8380*/  LDSM.16.MT88.4 R16, [R228+0x12800] ;  /* 0x01280000e410783b */ /* 0x000f6a0000004200 */
        /* <DEDUP_REMOVED lines=39> */
[----:B--2---:R-:W-:Y:S01]  /*8600*/  F2FP.BF16.F32.PACK_AB R7, R197, R192 ;  /* 0x000000c0c507723e */ /* 0x004fe200000010ff */
        /* <DEDUP_REMOVED lines=12> */
[----:B------:R-:W2:Y:S05]  /*86d0*/  LDSM.16.MT88.4 R28, [R224+0x16800] ;  /* 0x01680000e01c783b */ /* 0x000eaa0000004200 */
        /* <DEDUP_REMOVED lines=9> */
[C---:B-1----:R-:W-:Y:S06]  /*8770*/  HMMA.16816.F32.BF16 R92, R4.reuse, R8, R92 ;  /* 0x00000008045c723c */ /* 0x042fec000004185c */
[----:B------:R-:W-:Y:S01]  /*8780*/  HMMA.16816.F32.BF16 R96, R4, R10, R96 ;  /* 0x0000000a0460723c */ /* 0x000fe20000041860 */
[----:B------:R-:W1:Y:S05]  /*8790*/  LDSM.16.MT88.4 R8, [R226+0x17000] ;  /* 0x01700000e208783b */ /* 0x000e6a0000004200 */
[C---:B------:R-:W-:Y:S06]  /*87a0*/  HMMA.16816.F32.BF16 R68, R24.reuse, R32, R68 ;  /* 0x000000201844723c */ /* 0x040fec0000041844 */
[C---:B------:R-:W-:Y:S01]  /*87b0*/  HMMA.16816.F32.BF16 R72, R24.reuse, R34, R72 ;  /* 0x000000221848723c */ /* 0x040fe20000041848 */
[----:B------:R-:W1:Y:S05]  /*87c0*/  LDSM.16.MT88.4 R32, [R225+0x13000] ;  /* 0x01300000e120783b */ /* 0x000e6a0000004200 */
[C---:B--2---:R-:W-:Y:S06]  /*87d0*/  HMMA.16816.F32.BF16 R152, R24.reuse, R28, R152 ;  /* 0x0000001c1898723c */ /* 0x044fec0000041898 */
[----:B------:R-:W-:Y:S01]  /*87e0*/  HMMA.16816.F32.BF16 R148, R24, R30, R148 ;  /* 0x0000001e1894723c */ /* 0x000fe20000041894 */
[----:B------:R-:W2:Y:S04]  /*87f0*/  LDSM.16.MT88.4 R28, [R224+0x13000] ;  /* 0x01300000e01c783b */ /* 0x000ea80000004200 */
[----:B------:R-:W2:Y:S01]  /*8800*/  LDSM.16.MT88.4 R24, [R226+0x15000] ;  /* 0x01500000e218783b */ /* 0x000ea20000004200 */
        /* <DEDUP_REMOVED lines=73> */
[C---:B--2---:R-:W-:Y:S06]  /*8ca0*/  HMMA.16816.F32.BF16 R100, R4.reuse, R28, R100 ;  /* 0x0000001c0464723c */ /* 0x044fec0000041864 */
        /* <DEDUP_REMOVED lines=9> */
[C---:B-1----:R-:W-:Y:S06]  /*8d40*/  HMMA.16816.F32.BF16 R152, R4.reuse, R8, R152 ;  /* 0x000000080498723c */ /* 0x042fec0000041898 */
[----:B------:R-:W-:Y:S01]  /*8d50*/  HMMA.16816.F32.BF16 R148, R4, R10, R148 ;  /* 0x0000000a0494723c */ /* 0x000fe20000041894 */
[----:B------:R-:W-:-:S08]  /*8d60*/  NOP ;  /* 0x0000000000007918 */ /* 0x000fd00000000000 */
[----:B------:R-:W-:-:S15]  /*8d70*/  @!P0 BRA `(.L_x_5294) ;  /* 0x0000004800ec8947 */ /* 0x000fde0003800000 */
[----:B------:R-:W-:Y:S01]  /*8d80*/  LOP3.LUT R165, R165, 0x3, RZ, 0xc0, !PT ;  /* 0x00000003a5a57812 */ /* 0x000fe200078ec0ff */
[----:B------:R-:W-:Y:S01]  /*8d90*/  ULEA UR6, -UR8, URZ, 0x6 ;  /* 0x0000003f08067291 */ /* 0x000fe2000f8e313f */
[----:B------:R-:W-:Y:S01]  /*8da0*/  IMAD.U32 R241, RZ, RZ, UR19 ;  /* 0x00000013fff17e24 */ /* 0x000fe2000f8e00ff */
[----:B------:R-:W-:Y:S01]  /*8db0*/  MOV R0, R3 ;  /* 0x0000000300007202 */ /* 0x000fe20000000f00 */
[----:B------:R-:W-:Y:S01]  /*8dc0*/  ULDC UR17, c[0x0][0x2d0] ;  /* 0x0000b40000117ab9 */ /* 0x000fe20000000800 */
[----:B------:R-:W-:Y:S01]  /*8dd0*/  USHF.R.S32.HI UR7, URZ, 0x1f, UR6 ;  /* 0x0000001f3f077899 */ /* 0x000fe20008011406 */
[----:B------:R-:W-:Y:S01]  /*8de0*/  IMAD R2, R165, -0x2, R2 ;  /* 0xfffffffea5027824 */ /* 0x000fe200078e0202 */
[----:B------:R-:W-:Y:S01]  /*8df0*/  MOV R240, UR6 ;  /* 0x0000000600f07c02 */ /* 0x000fe20008000f00 */
[----:B------:R-:W-:Y:S01]  /*8e00*/  IMAD.MOV.U32 R165, RZ, RZ, R164 ;  /* 0x000000ffffa57224 */ /* 0x000fe200078e00a4 */
[----:B------:R-:W-:Y:S01]  /*8e10*/  ULDC UR4, c[0x0][0x2ec] ;  /* 0x0000bb0000047ab9 */ /* 0x000fe20000000800 */
[----:B------:R-:W-:Y:S01]  /*8e20*/  ULDC UR16, c[0x0][0x248] ;  /* 0x0000920000107ab9 */ /* 0x000fe20000000800 */
[----:B------:R-:W-:Y:S01]  /*8e30*/  IADD3 R241, R241, -UR22, R2 ;  /* 0x80000016f1f17c10 */ /* 0x000fe2000fffe002 */
[----:B------:R-:W-:Y:S01]  /*8e40*/  IMAD.U32 R237, RZ, RZ, UR7 ;  /* 0x00000007ffed7e24 */ /* 0x000fe2000f8e00ff */
[----:B------:R-:W-:Y:S01]  /*8e50*/  UIADD3 UR22, UR18, -0x2, URZ ;  /* 0xfffffffe12167890 */ /* 0x000fe2000fffe03f */
[----:B------:R-:W-:Y:S01]  /*8e60*/  ULDC.64 UR8, c[0x0][0x248] ;  /* 0x0000920000087ab9 */ /* 0x000fe20000000a00 */
[----:B------:R-:W-:Y:S01]  /*8e70*/  ULDC.64 UR10, c[0x0][0x250] ;  /* 0x00009400000a7ab9 */ /* 0x000fe20000000a00 */
[----:B------:R-:W-:-:S09]  /*8e80*/  ULDC.64 UR6, c[0x0][0x250] ;  /* 0x0000940000067ab9 */ /* 0x000fd20000000a00 */
.L_x_5298:
[----:B------:R-:W-:Y:S01]  /*8e90*/  PLOP3.LUT P0, PT, PT, PT, UP1, 0x40, 0x0 ;  /* 0x000000000000781c */ /* 0x000fe20003f0e818 */
[C---:B------:R-:W-:Y:S01]  /*8ea0*/  VIADD R3, R236.reuse, 0x80 ;  /* 0x00000080ec037836 */ /* 0x040fe20000000000 */
[----:B------:R-:W-:Y:S04]  /*8eb0*/  DEPBAR.LE SB0, 0x0 ;  /* 0x000080000000791a */ /* 0x000fe80000000000 */
[----:B------:R-:W-:Y:S01]  /*8ec0*/  BAR.SYNC.DEFER_BLOCKING 0x0 ;  /* 0x0000000000007b1d */ /* 0x000fe20000010000 */
[----:B------:R-:W-:Y:S01]  /*8ed0*/  ISETP.GE.AND P4, PT, R3, UR17, PT ;  /* 0x0000001103007c0c */ /* 0x000fe2000bf86270 */
[C---:B------:R-:W-:Y:S01]  /*8ee0*/  VIADD R4, R236.reuse, 0x40 ;  /* 0x00000040ec047836 */ /* 0x040fe20000000000 */
[C---:B------:R-:W-:Y:S01]  /*8ef0*/  ISETP.GE.AND P6, PT, R236.reuse, UR17, PT ;  /* 0x00000011ec007c0c */ /* 0x040fe2000bfc6270 */
[----:B------:R-:W-:Y:S02]  /*8f00*/  VIADD R2, R236, 0xc0 ;  /* 0x000000c0ec027836 */ /* 0x000fe40000000000 */
[----:B------:R-:W-:Y:S01]  /*8f10*/  IMAD.MOV.U32 R3, RZ, RZ, R240 ;  /* 0x000000ffff037224 */ /* 0x000fe200078e00f0 */
[----:B------:R-:W-:Y:S01]  /*8f20*/  ISETP.GE.AND P5, PT, R4, UR17, PT ;  /* 0x0000001104007c0c */ /* 0x000fe2000bfa6270 */
[----:B------:R-:W-:Y:S01]  /*8f30*/  IMAD.MOV.U32 R164, RZ, RZ, R237 ;  /* 0x000000ffffa47224 */ /* 0x000fe200078e00ed */
        /* <DEDUP_REMOVED lines=69> */
.L_x_5295:
        /* <DEDUP_REMOVED lines=401> */
.L_x_5297:
        /* <DEDUP_REMOVED lines=117> */
.L_x_5296:
[----:B-1----:R-:W-:Y:S01]  /*b3f0*/  MOV R180, UR22 ;  /* 0x0000001600b47c02 */ /* 0x002fe20008000f00 */
[----:B------:R-:W-:Y:S01]  /*b400*/  LDSM.16.MT88.4 R184, [R226+0x12800] ;  /* 0x01280000e2b8783b */ /* 0x000fe20000004200 */
[----:B------:R-:W-:Y:S02]  /*b410*/  UISETP.GT.AND UP0, UPT, UR22, UR13, UPT ;  /* 0x0000000d1600728c */ /* 0x000fe4000bf04270 */
[----:B------:R-:W-:Y:S01]  /*b420*/  UIADD3 UR22, UR22, -0x1, URZ ;  /* 0xffffffff16167890 */ /* 0x000fe2000fffe03f */
[----:B------:R-:W-:Y:S01]  /*b430*/  IMAD R180, R180, -0x40, R241 ;  /* 0xffffffc0b4b47824 */ /* 0x000fe200078e02f1 */
[----:B------:R-:W-:Y:S01]  /*b440*/  UMOV UR10, UR19 ;  /* 0x00000013000a7c82 */ /* 0x000fe20008000000 */
[----:B------:R-:W-:Y:S02]  /*b450*/  UMOV UR11, UR18 ;  /* 0x00000012000b7c82 */ /* 0x000fe40008000000 */
        /* <DEDUP_REMOVED lines=175> */
[--C-:B----4-:R-:W-:Y:S01]  /*bf50*/  FFMA.FTZ R165, R11, UR4, -R196.reuse ;  /* 0x000000040ba57c23 */ /* 0x110fe200080108c4 */
        /* <DEDUP_REMOVED lines=52> */
[----:B------:R-:W-:Y:S01]  /*c2a0*/  FMUL.FTZ R12, R2, R152 ;  /* 0x00000098020c7220 */ /* 0x000fe20000410000 */
[--C-:B------:R-:W-:Y:S01]  /*c2b0*/  FFMA.FTZ R248, R26, UR4, -R196.reuse ;  /* 0x000000041af87c23 */ /* 0x100fe200080108c4 */
[----:B------:R-:W-:Y:S01]  /*c2c0*/  FFMA.FTZ R251, R27, UR4, -R196 ;  /* 0x000000041bfb7c23 */ /* 0x000fe200080108c4 */
        /* <DEDUP_REMOVED lines=17> */
[----:B------:R-:W-:Y:S03]  /*c3e0*/  PLOP3.LUT P0, PT, PT, PT, UP0, 0x80, 0x0 ;  /* 0x000000000000781c */ /* 0x000fe60003f0f008 */
[C---:B------:R-:W-:Y:S01]  /*c3f0*/  FMUL.FTZ R90, R0.reuse, R90 ;  /* 0x0000005a005a7220 */ /* 0x040fe20000410000 */
[C---:B------:R-:W-:Y:S01]  /*c400*/  HMMA.16816.F32.BF16 R8, R156.reuse, R170, R8 ;  /* 0x000000aa9c08723c */ /* 0x040fe20000041808 */
[----:B------:R-:W1:Y:S04]  /*c410*/  LDSM.16.MT88.4 R168, [R228+0x12000] ;  /* 0x01200000e4a8783b */ /* 0x000e680000004200 */
[----:B------:R-:W-:Y:S01]  /*c420*/  MUFU.EX2 R248, R248 ;  /* 0x000000f800f87308 */ /* 0x000fe20000000800 */
[----:B------:R-:W-:Y:S01]  /*c430*/  FMUL.FTZ R91, R0, R91 ;  /* 0x0000005b005b7220 */ /* 0x000fe20000410000 */
[C---:B------:R-:W-:Y:S04]  /*c440*/  HMMA.16816.F32.BF16 R36, R156.reuse, R172, R36 ;  /* 0x000000ac9c24723c */ /* 0x040fe80000041824 */
[C---:B------:R-:W-:Y:S02]  /*c450*/  FMUL.FTZ R92, R2.reuse, R92 ;  /* 0x0000005c025c7220 */ /* 0x040fe40000410000 */
[C---:B------:R-:W-:Y:S01]  /*c460*/  HMMA.16816.F32.BF16 R40, R156.reuse, R174, R40 ;  /* 0x000000ae9c28723c */ /* 0x040fe20000041828 */
[----:B------:R-:W2:Y:S01]  /*c470*/  LDSM.16.MT88.4 R172, [R226+0x12000] ;  /* 0x01200000e2ac783b */ /* 0x000ea20000004200 */
[----:B------:R-:W-:Y:S03]  /*c480*/  MUFU.EX2 R251, R251 ;  /* 0x000000fb00fb7308 */ /* 0x000fe60000000800 */
        /* <DEDUP_REMOVED lines=88> */
[--C-:B------:R-:W-:Y:S01]  /*ca10*/  FFMA.FTZ R200, R13, UR4, -R198.reuse ;  /* 0x000000040dc87c23 */ /* 0x100fe200080108c6 */
[C---:B-1----:R-:W-:Y:S05]  /*ca20*/  HMMA.16816.F32.BF16 R132, R156.reuse, R168, R132 ;  /* 0x000000a89c84723c */ /* 0x042fea0000041884 */
[----:B------:R-:W-:Y:S01]  /*ca30*/  FMUL.FTZ R13, R2, R153 ;  /* 0x00000099020d7220 */ /* 0x000fe20000410000 */
[C---:B------:R-:W-:Y:S01]  /*ca40*/  HMMA.16816.F32.BF16 R136, R156.reuse, R170, R136 ;  /* 0x000000aa9c88723c */ /* 0x040fe20000041888 */
[----:B------:R-:W1:Y:S01]  /*ca50*/  LDSM.16.MT88.4 R168, [R228+0x10800] ;  /* 0x01080000e4a8783b */ /* 0x000e620000004200 */
[----:B------:R-:W4:Y:S03]  /*ca60*/  MUFU.EX2 R200, R200 ;  /* 0x000000c800c87308 */ /* 0x000f260000000800 */
[--C-:B------:R-:W-:Y:S01]  /*ca70*/  FFMA.FTZ R201, R16, UR4, -R198.reuse ;  /* 0x0000000410c97c23 */ /* 0x100fe200080108c6 */
[C---:B--2---:R-:W-:Y:S05]  /*ca80*/  HMMA.16816.F32.BF16 R140, R156.reuse, R172, R140 ;  /* 0x000000ac9c8c723c */ /* 0x044fea000004188c */
[----:B------:R-:W-:Y:S01]  /*ca90*/  FFMA.FTZ R202, R17, UR4, -R198 ;  /* 0x0000000411ca7c23 */ /* 0x000fe200080108c6 */
[C---:B------:R-:W-:Y:S01]  /*caa0*/  HMMA.16816.F32.BF16 R144, R156.reuse, R174, R144 ;  /* 0x000000ae9c90723c */ /* 0x040fe20000041890 */
[----:B------:R-:W2:Y:S01]  /*cab0*/  LDSM.16.MT88.4 R172, [R226+0x10800] ;  /* 0x01080000e2ac783b */ /* 0x000ea20000004200 */
[----:B------:R-:W-:Y:S03]  /*cac0*/  MUFU.EX2 R201, R201 ;  /* 0x000000c900c97308 */ /* 0x000fe60000000800 */
[--C-:B------:R-:W-:Y:S01]  /*cad0*/  FFMA.FTZ R203, R14, UR4, -R196.reuse ;  /* 0x000000040ecb7c23 */ /* 0x100fe200080108c4 */
[--C-:B------:R-:W-:Y:S01]  /*cae0*/  FFMA.FTZ R204, R15, UR4, -R196.reuse ;  /* 0x000000040fcc7c23 */ /* 0x100fe200080108c4 */
[--C-:B------:R-:W-:Y:S01]  /*caf0*/  FFMA.FTZ R206, R18, UR4, -R196.reuse ;  /* 0x0000000412ce7c23 */ /* 0x100fe200080108c4 */
[--C-:B------:R-:W-:Y:S04]  /*cb00*/  FFMA.FTZ R205, R19, UR4, -R196.reuse ;  /* 0x0000000413cd7c23 */ /* 0x100fe800080108c4 */
[----:B------:R-:W5:Y:S01]  /*cb10*/  MUFU.EX2 R202, R202 ;  /* 0x000000ca00ca7308 */ /* 0x000f620000000800 */
[C---:B------:R-:W-:Y:S01]  /*cb20*/  FMUL.FTZ R14, R0.reuse, R154 ;  /* 0x0000009a000e7220 */ /* 0x040fe20000410000 */
[----:B------:R-:W-:Y:S01]  /*cb30*/  FMUL.FTZ R15, R0, R155 ;  /* 0x0000009b000f7220 */ /* 0x000fe20000410000 */
[C---:B------:R-:W-:Y:S01]  /*cb40*/  FMUL.FTZ R16, R2.reuse, R148 ;  /* 0x0000009402107220 */ /* 0x040fe20000410000 */
[----:B------:R-:W-:Y:S01]  /*cb50*/  FMUL.FTZ R17, R2, R149 ;  /* 0x0000009502117220 */ /* 0x000fe20000410000 */
[C---:B------:R-:W-:Y:S01]  /*cb60*/  FMUL.FTZ R18, R0.reuse, R150 ;  /* 0x0000009600127220 */ /* 0x040fe20000410000 */
[----:B------:R-:W-:Y:S01]  /*cb70*/  FMUL.FTZ R19, R0, R151 ;  /* 0x0000009700137220 */ /* 0x000fe20000410000 */
[----:B------:R-:W2:Y:S03]  /*cb80*/  LDSM.16.MT88.4 R152, [R224+0x10800] ;  /* 0x01080000e098783b */ /* 0x000ea60000004200 */
[----:B------:R-:W-:Y:S01]  /*cb90*/  MUFU.EX2 R203, R203 ;  /* 0x000000cb00cb7308 */ /* 0x000fe20000000800 */
[C---:B---3--:R-:W-:Y:S03]  /*cba0*/  HMMA.16816.F32.BF16 R12, R156.reuse, R160, R12 ;  /* 0x000000a09c0c723c */ /* 0x048fe6000004180c */
[----:B----4-:R-:W-:Y:S01]  /*cbb0*/  F2FP.BF16.F32.PACK_AB R148, R200, R199 ;  /* 0x000000c7c894723e */ /* 0x010fe200000010ff */
[--C-:B------:R-:W-:Y:S01]  /*cbc0*/  FFMA.FTZ R207, R22, UR4, -R196.reuse ;  /* 0x0000000416cf7c23 */ /* 0x100fe200080108c4 */
[----:B------:R-:W-:Y:S01]  /*cbd0*/  FFMA.FTZ R246, R23, UR4, -R196 ;  /* 0x0000000417f67c23 */ /* 0x000fe200080108c4 */
[----:B------:R-:W-:Y:S03]  /*cbe0*/  HMMA.16816.F32.BF16 R16, R156, R162, R16 ;  /* 0x000000a29c10723c */ /* 0x000fe60000041810 */
[----:B------:R-:W3:Y:S01]  /*cbf0*/  MUFU.EX2 R204, R204 ;  /* 0x000000cc00cc7308 */ /* 0x000ee20000000800 */
[----:B------:R-:W4:Y:S01]  /*cc00*/  LDSM.16.MT88.4 R156, [R224+0x12800] ;  /* 0x01280000e09c783b */ /* 0x000f220000004200 */
[----:B-----5:R-:W-:Y:S01]  /*cc10*/  F2FP.BF16.F32.PACK_AB R150, R202, R201 ;  /* 0x000000c9ca96723e */ /* 0x020fe200000010ff */
[----:B------:R-:W-:Y:S01]  /*cc20*/  FFMA.FTZ R197, R2, R247, R197 ;  /* 0x000000f702c57223 */ /* 0x000fe200000100c5 */
[----:B------:R-:W-:Y:S01]  /*cc30*/  F2FP.BF16.F32.PACK_AB R23, R251, R248 ;  /* 0x000000f8fb17723e */ /* 0x000fe200000010ff */
[----:B------:R-:W-:Y:S05]  /*cc40*/  FFMA.FTZ R195, R0, R245, R195 ;  /* 0x000000f500c37223 */ /* 0x000fea00000100c3 */
[----:B------:R-:W-:Y:S01]  /*cc50*/  MUFU.EX2 R206, R206 ;  /* 0x000000ce00ce7308 */ /* 0x000fe20000000800 */
[----:B------:R-:W5:Y:S01]  /*cc60*/  LDSM.16.MT88.4 R160, [R228+0x14800] ;  /* 0x01480000e4a0783b */ /* 0x000f620000004200 */
[----:B------:R-:W-:Y:S01]  /*cc70*/  FADD.FTZ R194, R194, R197 ;  /* 0x000000c5c2c27221 */ /* 0x000fe20000010000 */
[----:B------:R-:W-:Y:S03]  /*cc80*/  FADD.FTZ R195, R167, R195 ;  /* 0x000000c3a7c37221 */ /* 0x000fe60000010000 */
[----:B------:R-:W-:Y:S01]  /*cc90*/  FADD.FTZ R193, R193, R194 ;  /* 0x000000c2c1c17221 */ /* 0x000fe20000010000 */
[----:B------:R-:W-:Y:S03]  /*cca0*/  FADD.FTZ R0, R166, R195 ;  /* 0x000000c3a6007221 */ /* 0x000fe60000010000 */
[----:B------:R-:W1:Y:S01]  /*ccb0*/  MUFU.EX2 R205, R205 ;  /* 0x000000cd00cd7308 */ /* 0x000e620000000800 */
[----:B---3--:R-:W-:Y:S01]  /*ccc0*/  F2FP.BF16.F32.PACK_AB R149, R204, R203 ;  /* 0x000000cbcc95723e */ /* 0x008fe200000010ff */
[----:B------:R-:W-:Y:S01]  /*ccd0*/  FADD.FTZ R192, R192, R193 ;  /* 0x000000c1c0c07221 */ /* 0x000fe20000010000 */
[----:B------:R-:W-:Y:S01]  /*cce0*/  FADD.FTZ R0, R165, R0 ;  /* 0x00000000a5007221 */ /* 0x000fe20000010000 */
[----:B------:R-:W-:Y:S02]  /*ccf0*/  MOV R165, R164 ;  /* 0x000000a400a57202 */ /* 0x000fe40000000f00 */
[----:B------:R-:W-:Y:S01]  /*cd00*/  FADD.FTZ R199, R199, R192 ;  /* 0x000000c0c7c77221 */ /* 0x000fe20000010000 */
[----:B------:R-:W-:Y:S03]  /*cd10*/  FADD.FTZ R203, R203, R0 ;  /* 0x00000000cbcb7221 */ /* 0x000fe60000010000 */
[----:B------:R-:W-:Y:S01]  /*cd20*/  MUFU.EX2 R207, R207 ;  /* 0x000000cf00cf7308 */ /* 0x000fe20000000800 */
[----:B------:R-:W-:Y:S01]  /*cd30*/  MOV R0, R3 ;  /* 0x0000000300007202 */ /* 0x000fe20000000f00 */
[----:B------:R-:W-:Y:S01]  /*cd40*/  FADD.FTZ R200, R200, R199 ;  /* 0x000000c7c8c87221 */ /* 0x000fe20000010000 */
[----:B------:R-:W-:Y:S03]  /*cd50*/  FADD.FTZ R203, R204, R203 ;  /* 0x000000cbcccb7221 */ /* 0x000fe60000010000 */
[----:B------:R-:W-:Y:S04]  /*cd60*/  FADD.FTZ R201, R201, R200 ;  /* 0x000000c8c9c97221 */ /* 0x000fe80000010000 */
[----:B------:R-:W3:Y:S01]  /*cd70*/  MUFU.EX2 R246, R246 ;  /* 0x000000f600f67308 */ /* 0x000ee20000000800 */
[C---:B-1----:R-:W-:Y:S01]  /*cd80*/  F2FP.BF16.F32.PACK_AB R151, R205.reuse, R206 ;  /* 0x000000cecd97723e */ /* 0x042fe200000010ff */
[----:B------:R-:W-:Y:S01]  /*cd90*/  FADD.FTZ R206, R206, R203 ;  /* 0x000000cbcece7221 */ /* 0x000fe20000010000 */
[----:B------:R-:W-:Y:S03]  /*cda0*/  FADD.FTZ R201, R202, R201 ;  /* 0x000000c9cac97221 */ /* 0x000fe60000010000 */
[----:B------:R-:W-:Y:S02]  /*cdb0*/  FADD.FTZ R206, R205, R206 ;  /* 0x000000cecdce7221 */ /* 0x000fe40000010000 */
[C---:B------:R-:W-:Y:S06]  /*cdc0*/  HMMA.16816.F32.BF16 R4, R148.reuse, R168, R4 ;  /* 0x000000a89404723c */ /* 0x040fec0000041804 */
[C---:B------:R-:W-:Y:S01]  /*cdd0*/  HMMA.16816.F32.BF16 R8, R148.reuse, R170, R8 ;  /* 0x000000aa9408723c */ /* 0x040fe20000041808 */
[----:B------:R-:W1:Y:S05]  /*cde0*/  LDSM.16.MT88.4 R168, [R226+0x14800] ;  /* 0x01480000e2a8783b */ /* 0x000e6a0000004200 */
[C---:B--2---:R-:W-:Y:S06]  /*cdf0*/  HMMA.16816.F32.BF16 R36, R148.reuse, R172, R36 ;  /* 0x000000ac9424723c */ /* 0x044fec0000041824 */
        /* <DEDUP_REMOVED lines=17> */
[C---:B----4-:R-:W-:Y:S05]  /*cf10*/  HMMA.16816.F32.BF16 R84, R148.reuse, R156, R84 ;  /* 0x0000009c9454723c */ /* 0x050fea0000041854 */
[--C-:B------:R-:W-:Y:S01]  /*cf20*/  FFMA.FTZ R190, R24, UR4, -R198.reuse ;  /* 0x0000000418be7c23 */ /* 0x100fe200080108c6 */
[C---:B------:R-:W-:Y:S01]  /*cf30*/  HMMA.16816.F32.BF16 R88, R148.reuse, R158, R88 ;  /* 0x0000009e9458723c */ /* 0x040fe20000041858 */
[----:B------:R-:W4:Y:S01]  /*cf40*/  LDSM.16.MT88.4 R156, [R228+0x16800] ;  /* 0x01680000e49c783b */ /* 0x000f220000004200 */
[----:B------:R-:W-:Y:S03]  /*cf50*/  MUFU.EX2 R188, R188 ;  /* 0x000000bc00bc7308 */ /* 0x000fe60000000800 */
[--C-:B------:R-:W-:Y:S01]  /*cf60*/  FFMA.FTZ R191, R25, UR4, -R198.reuse ;  /* 0x0000000419bf7c23 */ /* 0x100fe200080108c6 */
[C---:B-----5:R-:W-:Y:S03]  /*cf70*/  HMMA.16816.F32.BF16 R92, R148.reuse, R160, R92 ;  /* 0x000000a0945c723c */ /* 0x060fe6000004185c */
[----:B------:R-:W-:Y:S03]  /*cf80*/  LDSM.16.MT88.4 R24, [R228+0x13000] ;  /* 0x01300000e418783b */ /* 0x000fe60000004200 */
[----:B------:R-:W-:Y:S01]  /*cf90*/  MUFU.EX2 R190, R190 ;  /* 0x000000be00be7308 */ /* 0x000fe20000000800 */
[----:B------:R-:W-:Y:S01]  /*cfa0*/  FFMA.FTZ R189, R21, UR4, -R198 ;  /* 0x0000000415bd7c23 */ /* 0x000fe200080108c6 */
[C---:B------:R-:W-:Y:S03]  /*cfb0*/  HMMA.16816.F32.BF16 R96, R148.reuse, R162, R96 ;  /* 0x000000a29460723c */ /* 0x040fe60000041860 */
[----:B------:R-:W5:Y:S03]  /*cfc0*/  LDSM.16.MT88.4 R160, [R226+0x16800] ;  /* 0x01680000e2a0783b */ /* 0x000f660000004200 */
[C---:B-1----:R-:W-:Y:S02]  /*cfd0*/  HMMA.16816.F32.BF16 R100, R148.reuse, R168, R100 ;  /* 0x000000a89464723c */ /* 0x042fe40000041864 */
[----:B------:R-:W1:Y:S03]  /*cfe0*/  MUFU.EX2 R189, R189 ;  /* 0x000000bd00bd7308 */ /* 0x000e660000000800 */
[----:B---3--:R-:W-:Y:S01]  /*cff0*/  F2FP.BF16.F32.PACK_AB R21, R246, R207 ;  /* 0x000000cff615723e */ /* 0x008fe200000010ff */
[C---:B------:R-:W-:Y:S01]  /*d000*/  HMMA.16816.F32.BF16 R104, R148.reuse, R170, R104 ;  /* 0x000000aa9468723c */ /* 0x040fe20000041868 */
[----:B------:R-:W3:Y:S05]  /*d010*/  LDSM.16.MT88.4 R168, [R225+0x16800] ;  /* 0x01680000e1a8783b */ /* 0x000eea0000004200 */
[----:B------:R-:W4:Y:S01]  /*d020*/  MUFU.EX2 R191, R191 ;  /* 0x000000bf00bf7308 */ /* 0x000f220000000800 */
[C---:B--2---:R-:W-:Y:S06]  /*d030*/  HMMA.16816.F32.BF16 R108, R148.reuse, R152, R108 ;  /* 0x00000098946c723c */ /* 0x044fec000004186c */
[C---:B------:R-:W-:Y:S01]  /*d040*/  HMMA.16816.F32.BF16 R112, R148.reuse, R154, R112 ;  /* 0x0000009a9470723c */ /* 0x040fe20000041870 */
[----:B------:R-:W2:Y:S04]  /*d050*/  LDSM.16.MT88.4 R152, [R224+0x16800] ;  /* 0x01680000e098783b */ /* 0x000ea80000004200 */
[----:B-1----:R-:W-:Y:S01]  /*d060*/  F2FP.BF16.F32.PACK_AB R20, R189, R188 ;  /* 0x000000bcbd14723e */ /* 0x002fe200000010ff */
[C---:B------:R-:W-:Y:S05]  /*d070*/  HMMA.16816.F32.BF16 R116, R148.reuse, R172, R116 ;  /* 0x000000ac9474723c */ /* 0x040fea0000041874 */
[----:B----4-:R-:W-:Y:S01]  /*d080*/  F2FP.BF16.F32.PACK_AB R22, R191, R190 ;  /* 0x000000bebf16723e */ /* 0x010fe200000010ff */
        /* <DEDUP_REMOVED lines=8> */
[C---:B-----5:R-:W-:Y:S05]  /*d110*/  HMMA.16816.F32.BF16 R132, R148.reuse, R160, R132 ;  /* 0x000000a09484723c */ /* 0x060fea0000041884 */
[----:B------:R-:W-:Y:S01]  /*d120*/  FADD.FTZ R191, R191, R190 ;  /* 0x000000bebfbf7221 */ /* 0x000fe20000010000 */
        /* <DEDUP_REMOVED lines=24> */
[----:B------:R-:W4:Y:S01]  /*d2b0*/  LDSM.16.MT88.4 R24, [R224+0x15000] ;  /* 0x01500000e018783b */ /* 0x000f220000004200 */
[----:B------:R-:W-:Y:S03]  /*d2c0*/  MUFU.EX2 R176, R176 ;  /* 0x000000b000b07308 */ /* 0x000fe60000000800 */
[--C-:B------:R-:W-:Y:S01]  /*d2d0*/  FFMA.FTZ R178, R32, UR4, -R198.reuse ;  /* 0x0000000420b27c23 */ /* 0x100fe200080108c6 */
[C---:B------:R-:W-:Y:S06]  /*d2e0*/  HMMA.16816.F32.BF16 R68, R20.reuse, R180, R68 ;  /* 0x000000b41444723c */ /* 0x040fec0000041844 */
[----:B------:R-:W4:Y:S01]  /*d2f0*/  MUFU.EX2 R177, R177 ;  /* 0x000000b100b17308 */ /* 0x000f220000000800 */
[----:B------:R-:W-:Y:S01]  /*d300*/  FFMA.FTZ R198, R33, UR4, -R198 ;  /* 0x0000000421c67c23 */ /* 0x000fe200080108c6 */
[C---:B------:R-:W-:Y:S03]  /*d310*/  HMMA.16816.F32.BF16 R72, R20.reuse, R182, R72 ;  /* 0x000000b61448723c */ /* 0x040fe60000041848 */
[--C-:B------:R-:W-:Y:S03]  /*d320*/  FFMA.FTZ R180, R30, UR4, -R196.reuse ;  /* 0x000000041eb47c23 */ /* 0x100fe600080108c4 */
[C---:B---3--:R-:W-:Y:S02]  /*d330*/  HMMA.16816.F32.BF16 R76, R20.reuse, R168, R76 ;  /* 0x000000a8144c723c */ /* 0x048fe4000004184c */
[----:B------:R-:W-:Y:S03]  /*d340*/  MUFU.EX2 R178, R178 ;  /* 0x000000b200b27308 */ /* 0x000fe60000000800 */
[--C-:B------:R-:W-:Y:S01]  /*d350*/  FFMA.FTZ R181, R31, UR4, -R196.reuse ;  /* 0x000000041fb57c23 */ /* 0x100fe200080108c4 */
[C---:B------:R-:W-:Y:S01]  /*d360*/  HMMA.16816.F32.BF16 R80, R20.reuse, R170, R80 ;  /* 0x000000aa1450723c */ /* 0x040fe20000041850 */
[----:B------:R-:W-:Y:S05]  /*d370*/  LDSM.16.MT88.4 R28, [R226+0x11800] ;  /* 0x01180000e21c783b */ /* 0x000fea0000004200 */
[----:B------:R-:W3:Y:S01]  /*d380*/  MUFU.EX2 R179, R198 ;  /* 0x000000c600b37308 */ /* 0x000ee20000000800 */
[--C-:B------:R-:W-:Y:S01]  /*d390*/  FFMA.FTZ R182, R34, UR4, -R196.reuse ;  /* 0x0000000422b67c23 */ /* 0x100fe200080108c4 */
[C---:B------:R-:W-:Y:S01]  /*d3a0*/  HMMA.16816.F32.BF16 R84, R20.reuse, R184, R84 ;  /* 0x000000b81454723c */ /* 0x040fe20000041854 */
[----:B------:R-:W-:Y:S02]  /*d3b0*/  LDSM.16.MT88.4 R168, [R228+0x13800] ;  /* 0x01380000e4a8783b */ /* 0x000fe40000004200 */
[----:B------:R-:W-:Y:S03]  /*d3c0*/  FFMA.FTZ R196, R35, UR4, -R196 ;  /* 0x0000000423c47c23 */ /* 0x000fe600080108c4 */
[C---:B------:R-:W-:Y:S02]  /*d3d0*/  HMMA.16816.F32.BF16 R88, R20.reuse, R186, R88 ;  /* 0x000000ba1458723c */ /* 0x040fe40000041858 */
[----:B------:R-:W-:Y:S01]  /*d3e0*/  MUFU.EX2 R180, R180 ;  /* 0x000000b400b47308 */ /* 0x000fe20000000800 */
[----:B------:R-:W-:Y:S03]  /*d3f0*/  LDSM.16.MT88.4 R32, [R225+0x11800] ;  /* 0x01180000e120783b */ /* 0x000fe60000004200 */
[C---:B--2---:R-:W-:Y:S06]  /*d400*/  HMMA.16816.F32.BF16 R92, R20.reuse, R148, R92 ;  /* 0x00000094145c723c */ /* 0x044fec000004185c */
[----:B------:R-:W2:Y:S01]  /*d410*/  MUFU.EX2 R181, R181 ;  /* 0x000000b500b57308 */ /* 0x000ea20000000800 */
[C---:B------:R-:W-:Y:S01]  /*d420*/  HMMA.16816.F32.BF16 R96, R20.reuse, R150, R96 ;  /* 0x000000961460723c */ /* 0x040fe20000041860 */
[----:B------:R-:W3:Y:S08]  /*d430*/  LDSM.16.MT88.4 R148, [R228+0x17000] ;  /* 0x01700000e494783b */ /* 0x000ef00000004200 */
[----:B------:R-:W-:Y:S01]  /*d440*/  MUFU.EX2 R182, R182 ;  /* 0x000000b600b67308 */ /* 0x000fe20000000800 */
[C---:B-1----:R-:W-:Y:S06]  /*d450*/  HMMA.16816.F32.BF16 R100, R20.reuse, R152, R100 ;  /* 0x000000981464723c */ /* 0x042fec0000041864 */
[C---:B------:R-:W-:Y:S01]  /*d460*/  HMMA.16816.F32.BF16 R104, R20.reuse, R154, R104 ;  /* 0x0000009a1468723c */ /* 0x040fe20000041868 */
[----:B------:R-:W1:Y:S02]  /*d470*/  LDSM.16.MT88.4 R152, [R226+0x17000] ;  /* 0x01700000e298783b */ /* 0x000e640000004200 */
[----:B------:R-:W2:Y:S03]  /*d480*/  MUFU.EX2 R183, R196 ;  /* 0x000000c400b77308 */ /* 0x000ea60000000800 */
[C---:B-----5:R-:W-:Y:S06]  /*d490*/  HMMA.16816.F32.BF16 R108, R20.reuse, R156, R108 ;  /* 0x0000009c146c723c */ /* 0x060fec000004186c */
[C---:B------:R-:W-:Y:S01]  /*d4a0*/  HMMA.16816.F32.BF16 R112, R20.reuse, R158, R112 ;  /* 0x0000009e1470723c */ /* 0x040fe20000041870 */
[----:B------:R-:W5:Y:S05]  /*d4b0*/  LDSM.16.MT88.4 R156, [R224+0x17000] ;  /* 0x01700000e09c783b */ /* 0x000f6a0000004200 */
[C---:B----4-:R-:W-:Y:S06]  /*d4c0*/  HMMA.16816.F32.BF16 R116, R20.reuse, R24, R116 ;  /* 0x000000181474723c */ /* 0x050fec0000041874 */
[C---:B------:R-:W-:Y:S01]  /*d4d0*/  HMMA.16816.F32.BF16 R120, R20.reuse, R26, R120 ;  /* 0x0000001a1478723c */ /* 0x040fe20000041878 */
[----:B------:R-:W4:Y:S05]  /*d4e0*/  LDSM.16.MT88.4 R24, [R228+0x11800] ;  /* 0x01180000e418783b */ /* 0x000f2a0000004200 */
[C---:B---3--:R-:W-:Y:S06]  /*d4f0*/  HMMA.16816.F32.BF16 R124, R20.reuse, R148, R124 ;  /* 0x00000094147c723c */ /* 0x048fec000004187c */
[C---:B------:R-:W-:Y:S05]  /*d500*/  HMMA.16816.F32.BF16 R128, R20.reuse, R150, R128 ;  /* 0x000000961480723c */ /* 0x040fea0000041880 */
[----:B------:R-:W-:Y:S01]  /*d510*/  F2FP.BF16.F32.PACK_AB R148, R177, R176 ;  /* 0x000000b0b194723e */ /* 0x000fe200000010ff */
[C---:B-1----:R-:W-:Y:S05]  /*d520*/  HMMA.16816.F32.BF16 R132, R20.reuse, R152, R132 ;  /* 0x000000981484723c */ /* 0x042fea0000041884 */
[----:B------:R-:W-:Y:S01]  /*d530*/  F2FP.BF16.F32.PACK_AB R150, R179, R178 ;  /* 0x000000b2b396723e */ /* 0x000fe200000010ff */
[C---:B------:R-:W-:Y:S01]  /*d540*/  HMMA.16816.F32.BF16 R136, R20.reuse, R154, R136 ;  /* 0x0000009a1488723c */ /* 0x040fe20000041888 */
[----:B------:R-:W1:Y:S04]  /*d550*/  LDSM.16.MT88.4 R152, [R224+0x11800] ;  /* 0x01180000e098783b */ /* 0x000e680000004200 */
[----:B--2---:R-:W-:Y:S01]  /*d560*/  F2FP.BF16.F32.PACK_AB R149, R181, R180 ;  /* 0x000000b4b595723e */ /* 0x004fe200000010ff */
[C---:B------:R-:W-:Y:S05]  /*d570*/  HMMA.16816.F32.BF16 R140, R20.reuse, R160, R140 ;  /* 0x000000a0148c723c */ /* 0x040fea000004188c */
[----:B------:R-:W-:Y:S01]  /*d580*/  F2FP.BF16.F32.PACK_AB R151, R183, R182 ;  /* 0x000000b6b797723e */ /* 0x000fe200000010ff */
[C---:B------:R-:W-:Y:S05]  /*d590*/  HMMA.16816.F32.BF16 R144, R20.reuse, R162, R144 ;  /* 0x000000a21490723c */ /* 0x040fea0000041890 */
[----:B------:R-:W-:Y:S01]  /*d5a0*/  FADD.FTZ R176, R176, R191 ;  /* 0x000000bfb0b07221 */ /* 0x000fe20000010000 */
[C---:B-----5:R-:W-:Y:S05]  /*d5b0*/  HMMA.16816.F32.BF16 R12, R20.reuse, R156, R12 ;  /* 0x0000009c140c723c */ /* 0x060fea000004180c */
[----:B------:R-:W-:Y:S01]  /*d5c0*/  FADD.FTZ R177, R177, R176 ;  /* 0x000000b0b1b17221 */ /* 0x000fe20000010000 */
[----:B------:R-:W-:Y:S01]  /*d5d0*/  HMMA.16816.F32.BF16 R16, R20, R158, R16 ;  /* 0x0000009e1410723c */ /* 0x000fe20000041810 */
[----:B------:R-:W2:Y:S04]  /*d5e0*/  LDSM.16.MT88.4 R20, [R226+0x13800] ;  /* 0x01380000e214783b */ /* 0x000ea80000004200 */
[----:B------:R-:W-:Y:S01]  /*d5f0*/  FADD.FTZ R178, R178, R177 ;  /* 0x000000b1b2b27221 */ /* 0x000fe20000010000 */
[C---:B----4-:R-:W-:Y:S03]  /*d600*/  HMMA.16816.F32.BF16 R156, R148.reuse, R24, R4 ;  /* 0x00000018949c723c */ /* 0x050fe60000041804 */
[----:B------:R-:W3:Y:S02]  /*d610*/  LDSM.16.MT88.4 R4, [R224+0x13800] ;  /* 0x01380000e004783b */ /* 0x000ee40000004200 */
[----:B------:R-:W-:Y:S01]  /*d620*/  FADD.FTZ R247, R179, R178 ;  /* 0x000000b2b3f77221 */ /* 0x000fe20000010000 */
        /* <DEDUP_REMOVED lines=17> */
[C---:B------:R-:W-:Y:S06]  /*d740*/  HMMA.16816.F32.BF16 R76, R148.reuse, R172, R76 ;  /* 0x000000ac944c723c */ /* 0x040fec000004184c */
[C---:B------:R-:W-:Y:S06]  /*d750*/  HMMA.16816.F32.BF16 R80, R148.reuse, R174, R80 ;  /* 0x000000ae9450723c */ /* 0x040fec0000041850 */
[C---:B---3--:R-:W-:Y:S06]  /*d760*/  HMMA.16816.F32.BF16 R84, R148.reuse, R4, R84 ;  /* 0x000000049454723c */ /* 0x048fec0000041854 */
[C---:B------:R-:W-:Y:S01]  /*d770*/  HMMA.16816.F32.BF16 R88, R148.reuse, R6, R88 ;  /* 0x000000069458723c */ /* 0x040fe20000041858 */
[----:B------:R-:W2:Y:S05]  /*d780*/  LDSM.16.MT88.4 R4, [R226+0x17800] ;  /* 0x01780000e204783b */ /* 0x000eaa0000004200 */
[C---:B----4-:R-:W-:Y:S06]  /*d790*/  HMMA.16816.F32.BF16 R92, R148.reuse, R8, R92 ;  /* 0x00000008945c723c */ /* 0x050fec000004185c */
[C---:B------:R-:W-:Y:S01]  /*d7a0*/  HMMA.16816.F32.BF16 R96, R148.reuse, R10, R96 ;  /* 0x0000000a9460723c */ /* 0x040fe20000041860 */
[----:B------:R-:W3:Y:S05]  /*d7b0*/  LDSM.16.MT88.4 R8, [R225+0x17800] ;  /* 0x01780000e108783b */ /* 0x000eea0000004200 */
[C---:B-----5:R-:W-:Y:S06]  /*d7c0*/  HMMA.16816.F32.BF16 R100, R148.reuse, R24, R100 ;  /* 0x000000189464723c */ /* 0x060fec0000041864 */
[C---:B------:R-:W-:Y:S06]  /*d7d0*/  HMMA.16816.F32.BF16 R104, R148.reuse, R26, R104 ;  /* 0x0000001a9468723c */ /* 0x040fec0000041868 */
[C---:B------:R-:W-:Y:S06]  /*d7e0*/  HMMA.16816.F32.BF16 R108, R148.reuse, R28, R108 ;  /* 0x0000001c946c723c */ /* 0x040fec000004186c */
[C---:B------:R-:W-:Y:S06]  /*d7f0*/  HMMA.16816.F32.BF16 R112, R148.reuse, R30, R112 ;  /* 0x0000001e9470723c */ /* 0x040fec0000041870 */
[C---:B------:R-:W-:Y:S06]  /*d800*/  HMMA.16816.F32.BF16 R116, R148.reuse, R32, R116 ;  /* 0x000000209474723c */ /* 0x040fec0000041874 */
[C---:B------:R-:W-:Y:S06]  /*d810*/  HMMA.16816.F32.BF16 R120, R148.reuse, R34, R120 ;  /* 0x000000229478723c */ /* 0x040fec0000041878 */
[C---:B-1----:R-:W-:Y:S06]  /*d820*/  HMMA.16816.F32.BF16 R124, R148.reuse, R152, R124 ;  /* 0x00000098947c723c */ /* 0x042fec000004187c */
[C---:B------:R-:W-:Y:S06]  /*d830*/  HMMA.16816.F32.BF16 R128, R148.reuse, R154, R128 ;  /* 0x0000009a9480723c */ /* 0x040fec0000041880 */
[C---:B--2---:R-:W-:Y:S06]  /*d840*/  HMMA.16816.F32.BF16 R132, R148.reuse, R4, R132 ;  /* 0x000000049484723c */ /* 0x044fec0000041884 */
        /* <DEDUP_REMOVED lines=12> */
[----:B------:R-:W-:Y:S01]  /*d910*/  FADD.FTZ R245, R183, R182 ;  /* 0x000000b6b7f57221 */ /* 0x000fe20000010000 */
[----:B------:R-:W-:Y:S06]  /*d920*/  @P0 BRA `(.L_x_5298) ;  /* 0xffffffb400580947 */ /* 0x000fec000383ffff */
.L_x_5294:
        /* <DEDUP_REMOVED lines=12> */
[----:B------:R-:W2:Y:S01]  /*d9f0*/  S2UR UR5, SR_CTAID.X ;  /* 0x00000000000579c3 */ /* 0x000ea20000002500 */
[----:B---3--:R-:W-:-:S02]  /*da00*/  FADD.FTZ R11, R2, R247 ;  /* 0x000000f7020b7221 */ /* 0x008fc40000010000 */
[----:B------:R-:W3:Y:S04]  /*da10*/  SHFL.BFLY PT, R2, R5, 0x1, 0x1f ;  /* 0x0c201f0005027f89 */ /* 0x000ee800000e0000 */
[----:B------:R-:W5:Y:S01]  /*da20*/  SHFL.BFLY PT, R4, R11, 0x1, 0x1f ;  /* 0x0c201f000b047f89 */ /* 0x000f6200000e0000 */
[----:B--2---:R-:W-:Y:S01]  /*da30*/  USHF.L.U32 UR5, UR5, 0x6, URZ ;  /* 0x0000000605057899 */ /* 0x004fe2000800063f */
        /* <DEDUP_REMOVED lines=16> */
[----:B------:R-:W3:Y:S01]  /*db40*/  S2R R10, SR_TID.X ;  /* 0x00000000000a7919 */ /* 0x000ee20000002100 */
        /* <DEDUP_REMOVED lines=12> */
[----:B--2---:R-:W-:Y:S01]  /*dc10*/  FMUL.FTZ R156, R7, R156 ;  /* 0x0000009c079c7220 */ /* 0x004fe20000410000 */
        /* <DEDUP_REMOVED lines=166> */
[----:B------:R-:W-:Y:S01]  /*e680*/  IADD3 R9, R0, -R9, RZ ;  /* 0x8000000900097210 */ /* 0x000fe20007ffe0ff */
[----:B------:R-:W-:Y:S01]  /*e690*/  STS.64 [R18+0x800], R42 ;  /* 0x0008002a12007388 */ /* 0x000fe20000000a00 */
[----:B------:R-:W-:-:S02]  /*e6a0*/  IADD3 R32, R10, -R11, RZ ;  /* 0x8000000b0a207210 */ /* 0x000fc40007ffe0ff */
[----:B------:R-:W1:Y:S01]  /*e6b0*/  @P3 LDC R10, c[0x0][0x2e8] ;  /* 0x0000ba00ff0a3b82 */ /* 0x000e620000000800 */
[----:B------:R-:W-:Y:S01]  /*e6c0*/  STS.64 [R5], R44 ;  /* 0x0000002c05007388 */ /* 0x000fe20000000a00 */
[----:B------:R-:W-:Y:S02]  /*e6d0*/  SHF.R.S32.HI R11, RZ, 0x1f, R32 ;  /* 0x0000001fff0b7819 */ /* 0x000fe40000011420 */
[----:B------:R-:W-:Y:S01]  /*e6e0*/  LOP3.LUT P0, RZ, R9, 0x3, RZ, 0xc0, !PT ;  /* 0x0000000309ff7812 */ /* 0x000fe2000780c0ff */
[----:B------:R-:W-:Y:S01]  /*e6f0*/  STS.64 [R5+0x800], R46 ;  /* 0x0008002e05007388 */ /* 0x000fe20000000a00 */
[----:B------:R-:W-:Y:S02]  /*e700*/  LEA.HI R11, R11, R32, RZ, 0x2 ;  /* 0x000000200b0b7211 */ /* 0x000fe400078f10ff */
[----:B------:R-:W-:Y:S01]  /*e710*/  IADD3 R32, RZ, -UR15, RZ ;  /* 0x8000000fff207c10 */ /* 0x000fe2000fffe0ff */
[----:B------:R-:W-:Y:S01]  /*e720*/  STS.64 [R17], R48 ;  /* 0x0000003011007388 */ /* 0x000fe20000000a00 */
[----:B------:R-:W-:-:S03]  /*e730*/  SHF.R.S32.HI R11, RZ, 0x2, R11 ;  /* 0x00000002ff0b7819 */ /* 0x000fc6000001140b */
        /* <DEDUP_REMOVED lines=62> */
[----:B------:R3:W4:Y:S01]  /*eb20*/  LDS.128 R28, [R6+0x3800] ;  /* 0x00380000061c7984 */ /* 0x0007220000000c00 */
[----:B--2---:R-:W-:Y:S02]  /*eb30*/  IMAD R9, R5, R32, UR4 ;  /* 0x0000000405097e24 */ /* 0x004fe4000f8e0220 */
[----:B------:R-:W-:Y:S01]  /*eb40*/  LEA.HI R34, R7, R12, RZ, 0x2 ;  /* 0x0000000c07227211 */ /* 0x000fe200078f10ff */
[----:B------:R3:W2:Y:S01]  /*eb50*/  LDS.128 R24, [R6+0x7800] ;  /* 0x0078000006187984 */ /* 0x0006a20000000c00 */
[----:B------:R-:W5:Y:S01]  /*eb60*/  @P4 LDC R7, c[0x0][0x2e8] ;  /* 0x0000ba00ff074b82 */ /* 0x000f620000000800 */
[----:B------:R-:W-:Y:S01]  /*eb70*/  IMAD R14, R14, R5, R9 ;  /* 0x000000050e0e7224 */ /* 0x000fe200078e0209 */
[----:B------:R-:W-:Y:S01]  /*eb80*/  LOP3.LUT R35, R34, 0xffffffc, RZ, 0xc0, !PT ;  /* 0x0ffffffc22237812 */ /* 0x000fe200078ec0ff */
[----:B------:R3:W2:Y:S01]  /*eb90*/  LDS.128 R20, [R6+0xb800] ;  /* 0x00b8000006147984 */ /* 0x0006a20000000c00 */
[----:B------:R-:W-:Y:S01]  /*eba0*/  SHF.R.S32.HI R5, RZ, 0x1f, R4 ;  /* 0x0000001fff057819 */ /* 0x000fe20000011404 */
[----:B------:R-:W-:Y:S01]  /*ebb0*/  IMAD R15, R14, R15, UR5 ;  /* 0x000000050e0f7e24 */ /* 0x000fe2000f8e020f */
[----:B------:R-:W-:Y:S01]  /*ebc0*/  IADD3 R0, R12, -R35, RZ ;  /* 0x800000230c007210 */ /* 0x000fe20007ffe0ff */
[----:B------:R3:W2:Y:S01]  /*ebd0*/  LDS.128 R16, [R6+0xf800] ;  /* 0x00f8000006107984 */ /* 0x0006a20000000c00 */
[----:B------:R-:W-:Y:S01]  /*ebe0*/  MOV R12, 0xff800000 ;  /* 0xff800000000c7802 */ /* 0x000fe20000000f00 */
[----:B-1----:R-:W-:Y:S01]  /*ebf0*/  @P3 FFMA.FTZ R12, R3, R10, R2 ;  /* 0x0000000a030c3223 */ /* 0x002fe20000010002 */
[----:B------:R-:W-:-:S02]  /*ec00*/  LEA R0, R0, R11, 0x4 ;  /* 0x0000000b00007211 */ /* 0x000fc400078e20ff */
[----:B------:R-:W-:Y:S01]  /*ec10*/  MOV R11, 0xff800000 ;  /* 0xff800000000b7802 */ /* 0x000fe20000000f00 */
[----:B-----5:R-:W-:Y:S01]  /*ec20*/  @P4 FFMA.FTZ R11, R164, R7, R33 ;  /* 0x00000007a40b4223 */ /* 0x020fe20000010021 */
[----:B--234-:R-:W-:Y:S06]  /*ec30*/  @P0 BRA `(.L_x_5300) ;  /* 0x00000000002c0947 */ /* 0x01cfec0003800000 */
        /* <DEDUP_REMOVED lines=11> */
.L_x_5300:
[----:B------:R-:W-:Y:S05]  /*ecf0*/  BSYNC B0 ;  /* 0x0000000000007941 */ /* 0x000fea0003800000 */
.L_x_5299:
[----:B------:R-:W-:Y:S01]  /*ed00*/  ULDC UR4, c[0x0][0x2dc] ;  /* 0x0000b70000047ab9 */ /* 0x000fe20000000800 */
[C---:B------:R-:W-:Y:S01]  /*ed10*/  VIADD R0, R8.reuse, 0x18 ;  /* 0x0000001808007836 */ /* 0x040fe20000000000 */
[----:B------:R2:W3:Y:S01]  /*ed20*/  LDS.128 R36, [R6] ;  /* 0x0000000006247984 */ /* 0x0004e20000000c00 */
[----:B-1----:R-:W-:Y:S01]  /*ed30*/  IMAD.WIDE R10, R8, 0x100, R4 ;  /* 0x00000100080a7825 */ /* 0x002fe200078e0204 */
[----:B------:R-:W-:Y:S02]  /*ed40*/  BSSY B0, `(.L_x_5301) ;  /* 0x0000025000007945 */ /* 0x000fe40003800000 */
[----:B------:R-:W-:Y:S01]  /*ed50*/  ISETP.GE.AND P2, PT, R0, UR12, PT ;  /* 0x0000000c00007c0c */ /* 0x000fe2000bf46270 */
[----:B------:R-:W-:Y:S01]  /*ed60*/  IMAD R15, R15, UR4, RZ ;  /* 0x000000040f0f7c24 */ /* 0x000fe2000f8e02ff */
[----:B------:R-:W-:Y:S01]  /*ed70*/  ULDC.64 UR4, c[0x0][0x288] ;  /* 0x0000a20000047ab9 */ /* 0x000fe20000000a00 */
[C---:B------:R-:W-:Y:S01]  /*ed80*/  VIADD R3, R8.reuse, 0x8 ;  /* 0x0000000808037836 */ /* 0x040fe20000000000 */
[----:B------:R2:W1:Y:S01]  /*ed90*/  LDS.128 R32, [R6+0x4000] ;  /* 0x0040000006207984 */ /* 0x0004620000000c00 */
        /* <DEDUP_REMOVED lines=25> */
[----:B-1----:R3:W-:Y:S01]  /*ef30*/  @!P4 STG.E.128 desc[UR20][R40.64+0x100], R32 ;  /* 0x000100202800c986 */ /* 0x0027e2000c101d14 */
[----:B------:R-:W-:Y:S01]  /*ef40*/  ISETP.GE.AND P4, PT, R2, UR4, PT ;  /* 0x0000000402007c0c */ /* 0x000fe2000bf86270 */
[----:B------:R-:W-:-:S12]  /*ef50*/  VIADD R2, R3, 0x80 ;  /* 0x0000008003027836 */ /* 0x000fd80000000000 */
[----:B----4-:R3:W-:Y:S01]  /*ef60*/  @!P4 STG.E.128 desc[UR20][R40.64+0x200], R12 ;  /* 0x0002000c2800c986 */ /* 0x0107e2000c101d14 */
[----:B------:R-:W-:-:S13]  /*ef70*/  ISETP.GE.AND P4, PT, R2, UR4, PT ;  /* 0x0000000402007c0c */ /* 0x000fda000bf86270 */
[----:B------:R3:W-:Y:S02]  /*ef80*/  @!P4 STG.E.128 desc[UR20][R40.64+0x300], R8 ;  /* 0x000300082800c986 */ /* 0x0007e4000c101d14 */
.L_x_5302:
[----:B------:R-:W-:Y:S05]  /*ef90*/  BSYNC B0 ;  /* 0x0000000000007941 */ /* 0x000fea0003800000 */
.L_x_5301:
[----:B---3--:R3:W2:Y:S01]  /*efa0*/  LDS.128 R36, [R6+0x800] ;  /* 0x0008000006247984 */ /* 0x0086a20000000c00 */
[----:B------:R-:W-:Y:S01]  /*efb0*/  BSSY B0, `(.L_x_5303) ;  /* 0x0000011000007945 */ /* 0x000fe20003800000 */
[----:B------:R-:W-:Y:S02]  /*efc0*/  ISETP.GE.AND P4, PT, R0, UR12, PT ;  /* 0x0000000c00007c0c */ /* 0x000fe4000bf86270 */
[----:B-1----:R3:W1:Y:S04]  /*efd0*/  LDS.128 R32, [R6+0x4800] ;  /* 0x0048000006207984 */ /* 0x0026680000000c00 */
[----:B----4-:R3:W4:Y:S04]  /*efe0*/  LDS.128 R12, [R6+0x8800] ;  /* 0x00880000060c7984 */ /* 0x0107280000000c00 */
[----:B------:R3:W1:Y:S01]  /*eff0*/  LDS.128 R8, [R6+0xc800] ;  /* 0x00c8000006087984 */ /* 0x0006620000000c00 */
[----:B------:R-:W-:Y:S05]  /*f000*/  @P0 BRA `(.L_x_5304) ;  /* 0x00000000002c0947 */ /* 0x000fea0003800000 */
[----:B------:R-:W-:Y:S01]  /*f010*/  ULDC UR4, c[0x0][0x2d0] ;  /* 0x0000b40000047ab9 */ /* 0x000fe20000000800 */
[----:B------:R-:W-:Y:S01]  /*f020*/  VIADD R0, R3, 0x40 ;  /* 0x0000004003007836 */ /* 0x000fe20000000000 */
[----:B------:R-:W-:-:S13]  /*f030*/  ISETP.GE.AND P0, PT, R4, UR4, PT ;  /* 0x0000000404007c0c */ /* 0x000fda000bf06270 */
[----:B--2---:R2:W-:Y:S01]  /*f040*/  @!P0 STG.E.128 desc[UR20][R40.64+0x2000], R36 ;  /* 0x0020002428008986 */ /* 0x0045e2000c101d14 */
[----:B------:R-:W-:-:S13]  /*f050*/  ISETP.GE.AND P0, PT, R3, UR4, PT ;  /* 0x0000000403007c0c */ /* 0x000fda000bf06270 */
[----:B-1----:R2:W-:Y:S01]  /*f060*/  @!P0 STG.E.128 desc[UR20][R40.64+0x2100], R32 ;  /* 0x0021002028008986 */ /* 0x0025e2000c101d14 */
[----:B------:R-:W-:Y:S01]  /*f070*/  ISETP.GE.AND P0, PT, R0, UR4, PT ;  /* 0x0000000400007c0c */ /* 0x000fe2000bf06270 */
[----:B------:R-:W-:-:S12]  /*f080*/  VIADD R0, R3, 0x80 ;  /* 0x0000008003007836 */ /* 0x000fd80000000000 */
[----:B----4-:R2:W-:Y:S01]  /*f090*/  @!P0 STG.E.128 desc[UR20][R40.64+0x2200], R12 ;  /* 0x0022000c28008986 */ /* 0x0105e2000c101d14 */
[----:B------:R-:W-:-:S13]  /*f0a0*/  ISETP.GE.AND P0, PT, R0, UR4, PT ;  /* 0x0000000400007c0c */ /* 0x000fda000bf06270 */
[----:B------:R2:W-:Y:S02]  /*f0b0*/  @!P0 STG.E.128 desc[UR20][R40.64+0x2300], R8 ;  /* 0x0023000828008986 */ /* 0x0005e4000c101d14 */
.L_x_5304:
[----:B------:R-:W-:Y:S05]  /*f0c0*/  BSYNC B0 ;  /* 0x0000000000007941 */ /* 0x000fea0003800000 */
.L_x_5303:
[----:B--2---:R2:W2:Y:S01]  /*f0d0*/  LDS.128 R36, [R6+0x1000] ;  /* 0x0010000006247984 */ /* 0x0044a20000000c00 */
[----:B------:R-:W-:Y:S03]  /*f0e0*/  BSSY B0, `(.L_x_5305) ;  /* 0x0000010000007945 */ /* 0x000fe60003800000 */
[----:B-1----:R1:W1:Y:S04]  /*f0f0*/  LDS.128 R32, [R6+0x5000] ;  /* 0x0050000006207984 */ /* 0x0022680000000c00 */
[----:B----4-:R4:W1:Y:S04]  /*f100*/  LDS.128 R12, [R6+0x9000] ;  /* 0x00900000060c7984 */ /* 0x0108680000000c00 */
        /* <DEDUP_REMOVED lines=9> */
[----:B-1----:R2:W-:Y:S01]  /*f1a0*/  @!P0 STG.E.128 desc[UR20][R40.64+0x4100], R32 ;  /* 0x0041002028008986 */ /* 0x0025e2000c101d14 */
[----:B------:R-:W-:-:S09]  /*f1b0*/  ISETP.GE.AND P0, PT, R0, UR4, PT ;  /* 0x0000000400007c0c */ /* 0x000fd2000bf06270 */
[----:B------:R2:W-:Y:S04]  /*f1c0*/  @!P1 STG.E.128 desc[UR20][R40.64+0x4200], R12 ;  /* 0x0042000c28009986 */ /* 0x0005e8000c101d14 */
[----:B------:R2:W-:Y:S02]  /*f1d0*/  @!P0 STG.E.128 desc[UR20][R40.64+0x4300], R8 ;  /* 0x0043000828008986 */ /* 0x0005e4000c101d14 */
.L_x_5306:
[----:B------:R-:W-:Y:S05]  /*f1e0*/  BSYNC B0 ;  /* 0x0000000000007941 */ /* 0x000fea0003800000 */
.L_x_5305:
[----:B--2---:R2:W2:Y:S01]  /*f1f0*/  LDS.128 R36, [R6+0x1800] ;  /* 0x0018000006247984 */ /* 0x0044a20000000c00 */
[----:B------:R-:W-:Y:S03]  /*f200*/  BSSY B0, `(.L_x_5307) ;  /* 0x0000010000007945 */ /* 0x000fe60003800000 */
[----:B-1----:R1:W1:Y:S04]  /*f210*/  LDS.128 R32, [R6+0x5800] ;  /* 0x0058000006207984 */ /* 0x0022680000000c00 */
[----:B------:R1:W1:Y:S04]  /*f220*/  LDS.128 R12, [R6+0x9800] ;  /* 0x00980000060c7984 */ /* 0x0002680000000c00 */
        /* <DEDUP_REMOVED lines=10> */
[----:B-1----:R2:W-:Y:S04]  /*f2d0*/  @!P2 STG.E.128 desc[UR20][R40.64+0x6100], R32 ;  /* 0x006100202800a986 */ /* 0x0025e8000c101d14 */
[----:B------:R2:W-:Y:S06]  /*f2e0*/  @!P1 STG.E.128 desc[UR20][R40.64+0x6200], R12 ;  /* 0x0062000c28009986 */ /* 0x0005ec000c101d14 */
[----:B------:R2:W-:Y:S02]  /*f2f0*/  @!P0 STG.E.128 desc[UR20][R40.64+0x6300], R8 ;  /* 0x0063000828008986 */ /* 0x0005e4000c101d14 */
.L_x_5308:
[----:B------:R-:W-:Y:S05]  /*f300*/  BSYNC B0 ;  /* 0x0000000000007941 */ /* 0x000fea0003800000 */
.L_x_5307:
        /* <DEDUP_REMOVED lines=17> */
.L_x_5310:
[----:B------:R-:W-:Y:S05]  /*f420*/  BSYNC B0 ;  /* 0x0000000000007941 */ /* 0x000fea0003800000 */
.L_x_5309:
        /* <DEDUP_REMOVED lines=17> */
.L_x_5312:
[----:B------:R-:W-:Y:S05]  /*f540*/  BSYNC B0 ;  /* 0x0000000000007941 */ /* 0x000fea0003800000 */
.L_x_5311:
[----:B-12---:R1:W2:Y:S01]  /*f550*/  LDS.128 R32, [R6+0x3000] ;  /* 0x0030000006207984 */ /* 0x0062a20000000c00 */
[----:B------:R-:W-:Y:S03]  /*f560*/  BSSY B0, `(.L_x_5313) ;  /* 0x0000010000007945 */ /* 0x000fe60003800000 */
[----:B------:R1:W1:Y:S04]  /*f570*/  LDS.128 R12, [R6+0x7000] ;  /* 0x00700000060c7984 */ /* 0x0002680000000c00 */
        /* <DEDUP_REMOVED lines=14> */
.L_x_5314:
[----:B------:R-:W-:Y:S05]  /*f660*/  BSYNC B0 ;  /* 0x0000000000007941 */ /* 0x000fea0003800000 */
.L_x_5313:
        /* <DEDUP_REMOVED lines=14> */
.L_x_5315:
        /* <DEDUP_REMOVED lines=11> */
.L_x_9064:


//--------------------- .text._ZN5flash24flash_fwd_splitkv_kernelI23Flash_fwd_kernel_traitsILi256ELi64ELi64ELi4ELb0ELb0EN7cutlass10bfloat16_tE19Flash_kernel_traitsILi256ELi64ELi64ELi4ES3_EELb0ELb0ELb1ELb0ELb0ELb1ELb1ELb0EEEvNS_16Flash_fwd_paramsE --------------------------
	.section	.text._ZN5flash24flash_fwd_splitkv_kernelI23Flash_fwd_kernel_traitsILi256ELi64ELi64ELi4ELb0ELb0EN7cutlass10bfloat16_tE19Flash_kernel_traitsILi256ELi64ELi64ELi4ES3_EELb0ELb0ELb1ELb0ELb0ELb1ELb1ELb0EEEvNS_16Flash_fwd_paramsE,"ax",@progbits
	.align	128
        .global         _ZN5flash24flash_fwd_splitkv_kernelI23Flash_fwd_kernel_traitsILi256ELi64ELi64ELi4ELb0ELb0EN7cutlass10bfloat16_tE19Flash_kernel_traitsILi256ELi64ELi64ELi4ES3_EELb0ELb0ELb1ELb0ELb0ELb1ELb1ELb0EEEvNS_16Flash_fwd_paramsE
        .type           _ZN5flash24flash_fwd_splitkv_kernelI23Flash_fwd_kernel_traitsILi256ELi64ELi64ELi4ELb0ELb0EN7cutlass10bfloat16_tE19Flash_kernel_traitsILi256ELi64ELi64ELi4ES3_EELb0ELb0ELb1ELb0ELb0ELb1ELb1ELb0EEEvNS_16Flash_fwd_paramsE,@function
        .size           _ZN5flash24flash_fwd_splitkv_kernelI23Flash_fwd_kernel_traitsILi256ELi64ELi64ELi4ELb0ELb0EN7cutlass10bfloat16_tE19Flash_kernel_traitsILi256ELi64ELi64ELi4ES3_EELb0ELb0ELb1ELb0ELb0ELb1ELb1ELb0EEEvNS_16Flash_fwd_paramsE,(.L_x_9065 - _ZN5flash24flash_fwd_splitkv_kernelI23Flash_fwd_kernel_traitsILi256ELi64ELi64ELi4ELb0ELb0EN7cutlass10bfloat16_tE19Flash_kernel_traitsILi256ELi64ELi64ELi4ES3_EELb0ELb0ELb1ELb0ELb0ELb1ELb1ELb0EEEvNS_16Flash_fwd_paramsE)
        .other          _ZN5flash24flash_fwd_splitkv_kernelI23Flash_fwd_kernel_traitsILi256ELi64ELi64ELi4ELb0ELb0EN7cutlass10bfloat16_tE19Flash_kernel_traitsILi256ELi64ELi64ELi4ES3_EELb0ELb0ELb1ELb0ELb0ELb1ELb1ELb0EEEvNS_16Flash_fwd_paramsE,@"STO_CUDA_ENTRY STV_DEFAULT"
_ZN5flash24flash_fwd_splitkv_kernelI23Flash_fwd_kernel_traitsILi256ELi64ELi64ELi4ELb0ELb0EN7cutlass10bfloat16_tE19Flash_kernel_traitsILi256ELi64ELi64ELi4ES3_EELb0ELb0ELb1ELb0ELb0ELb1ELb1ELb0EEEvNS_16Flash_fwd_paramsE:
.text._ZN5flash24flash_fwd_splitkv_kernelI23Flash_fwd_kernel_traitsILi256ELi64ELi64ELi4ELb0ELb0EN7cutlass10bfloat16_tE19Flash_kernel_traitsILi256ELi64ELi64ELi4ES3_EELb0ELb0ELb1ELb0ELb0ELb1ELb1ELb0EEEvNS_16Flash_fwd_paramsE:
[----:B------:R-:W1:Y:S01]  /*0000*/  LDC R1, c[0x0][0x28] ;  /* 0x00000a00ff017b82 */ /* 0x000e620000000800 */
[----:B------:R-:W-:-:S07]  /*0010*/  ULDC UR6, c[0x0][0x270] ;  /* 0x00009c0000067ab9 */ /* 0x000fce0000000800 */
[----:B------:R-:W2:Y:S01]  /*0020*/  S2UR UR24, SR_CTAID.Z ;  /* 0x00000000001879c3 */ /* 0x000ea20000002700 */
[----:B------:R-:W3:Y:S01]  /*0030*/  I2F.U32.RP R2, UR6 ;  /* 0x0000000600027d06 */ /* 0x000ee20008209000 */
[----:B------:R-:W-:Y:S01]  /*0040*/  UISETP.NE.U32.AND UP2, UPT, UR6, URZ, UPT ;  /* 0x0000003f0600728c */ /* 0x000fe2000bf45070 */
[----:B-1----:R-:W-:Y:S01]  /*0050*/  VIADD R1, R1, 0xfffffff8 ;  /* 0xfffffff801017836 */ /* 0x002fe20000000000 */
[----:B------:R-:W-:Y:S01]  /*0060*/  ULDC.64 UR8, c[0x0][0x2f0] ;  /* 0x0000bc0000087ab9 */ /* 0x000fe20000000a00 */
[----:B------:R-:W-:-:S04]  /*0070*/  ULDC.64 UR20, c[0x0][0x208] ;  /* 0x0000820000147ab9 */ /* 0x000fc80000000a00 */
[----:B---3--:R-:W1:Y:S02]  /*0080*/  MUFU.RCP R0, R2 ;  /* 0x0000000200007308 */ /* 0x008e640000001000 */
[----:B-1----:R-:W-:-:S06]  /*0090*/  VIADD R0, R0, 0xffffffe ;  /* 0x0ffffffe00007836 */ /* 0x002fcc0000000000 */
[----:B------:R-:W1:Y:S02]  /*00a0*/  F2I.FTZ.U32.TRUNC.NTZ R0, R0 ;  /* 0x0000000000007305 */ /* 0x000e64000021f000 */
[----:B-1----:R-:W-:-:S13]  /*00b0*/  R2UR UR5, R0 ;  /* 0x00000000000572ca */ /* 0x002fda00000e0000 */
[----:B------:R-:W-:-:S04]  /*00c0*/  UIADD3 UR4, URZ, -UR5, URZ ;  /* 0x800000053f047290 */ /* 0x000fc8000fffe03f */
[----:B------:R-:W-:-:S03]  /*00d0*/  UIMAD UR7, UR4, UR6, URZ ;  /* 0x00000006040772a4 */ /* 0x000fc6000f8e023f */
[----:B------:R-:W-:Y:S02]  /*00e0*/  UMOV UR4, URZ ;  /* 0x0000003f00047c82 */ /* 0x000fe40008000000 */
[----:B------:R-:W-:-:S04]  /*00f0*/  UIMAD.WIDE.U32 UR4, UR5, UR7, UR4 ;  /* 0x00000007050472a5 */ /* 0x000fc8000f8e0004 */
[----:B--2---:R-:W-:-:S03]  /*0100*/  UIMAD.WIDE.U32 UR14, UR5, UR24, URZ ;  /* 0x00000018050e72a5 */ /* 0x004fc6000f8e003f */
        /* <DEDUP_REMOVED lines=61> */
.L_x_5316:
[----:B------:R-:W-:-:S04]  /*04e0*/  ULDC UR8, c[0x0][0x2c8] ;  /* 0x0000b20000087ab9 */ /* 0x000fc80000000800 */
.L_x_5317:
        /* <DEDUP_REMOVED lines=84> */
[----:B------:R-:W-:Y:S01]  /*0a30*/  VIADD R7, R11, 0x8 ;  /* 0x000000080b077836 */ /* 0x000fe20000000000 */
        /* <DEDUP_REMOVED lines=35> */
.L_x_5320:
[----:B------:R-:W-:Y:S05]  /*0c70*/  BSYNC B0 ;  /* 0x0000000000007941 */ /* 0x000fea0003800000 */
.L_x_5319:
        /* <DEDUP_REMOVED lines=13> */
.L_x_5322:
[----:B------:R-:W-:Y:S05]  /*0d50*/  BSYNC B0 ;  /* 0x0000000000007941 */ /* 0x000fea0003800000 */
.L_x_5321:
        /* <DEDUP_REMOVED lines=12> */
.L_x_5324:
[----:B------:R-:W-:Y:S05]  /*0e20*/  BSYNC B0 ;  /* 0x0000000000007941 */ /* 0x000fea0003800000 */
.L_x_5323:
        /* <DEDUP_REMOVED lines=12> */
.L_x_5326:
[----:B------:R-:W-:Y:S05]  /*0ef0*/  BSYNC B0 ;  /* 0x0000000000007941 */ /* 0x000fea0003800000 */
.L_x_5325:
        /* <DEDUP_REMOVED lines=11> */
.L_x_5328:
[----:B------:R-:W-:Y:S05]  /*0fb0*/  BSYNC B0 ;  /* 0x0000000000007941 */ /* 0x000fea0003800000 */
.L_x_5327:
        /* <DEDUP_REMOVED lines=11> */
.L_x_5330:
[----:B------:R-:W-:Y:S05]  /*1070*/  BSYNC B0 ;  /* 0x0000000000007941 */ /* 0x000fea0003800000 */
.L_x_5329:
        /* <DEDUP_REMOVED lines=11> */
.L_x_5332:
[----:B------:R-:W-:Y:S05]  /*1130*/  BSYNC B0 ;  /* 0x0000000000007941 */ /* 0x000fea0003800000 */
.L_x_5331:
        /* <DEDUP_REMOVED lines=11> */
.L_x_5334:
[----:B------:R-:W-:Y:S05]  /*11f0*/  BSYNC B0 ;  /* 0x0000000000007941 */ /* 0x000fea0003800000 */
.L_x_5333:
        /* <DEDUP_REMOVED lines=31> */
.L_x_5318:
        /* <DEDUP_REMOVED lines=30> */
.L_x_5335:
        /* <DEDUP_REMOVED lines=90> */
.L_x_5336:
        /* <DEDUP_REMOVED lines=46> */
.L_x_5338:
        /* <DEDUP_REMOVED lines=36> */
.L_x_5337:
        /* <DEDUP_REMOVED lines=117> */
.L_x_5340:
[----:B------:R-:W-:Y:S05]  /*27e0*/  BSYNC B0 ;  /* 0x0000000000007941 */ /* 0x000fea0003800000 */
.L_x_5339:
        /* <DEDUP_REMOVED lines=69> */
.L_x_5342:
[----:B------:R-:W-:Y:S05]  /*2c40*/  BSYNC B0 ;  /* 0x0000000000007941 */ /* 0x000fea0003800000 */
.L_x_5341:
        /* <DEDUP_REMOVED lines=49> */
.L_x_5344:
[----:B------:R-:W-:Y:S05]  /*2f60*/  BSYNC B0 ;  /* 0x0000000000007941 */ /* 0x000fea0003800000 */
.L_x_5343:
        /* <DEDUP_REMOVED lines=49> */
.L_x_5346:
[----:B------:R-:W-:Y:S05]  /*3280*/  BSYNC B0 ;  /* 0x0000000000007941 */ /* 0x000fea0003800000 */
.L_x_5345:
        /* <DEDUP_REMOVED lines=40> */
.L_x_5348:
[----:B------:R-:W-:Y:S05]  /*3510*/  BSYNC B0 ;  /* 0x0000000000007941 */ /* 0x000fea0003800000 */
.L_x_5347:
        /* <DEDUP_REMOVED lines=55> */
.L_x_5350:
[----:B------:R-:W-:Y:S05]  /*3890*/  BSYNC B0 ;  /* 0x0000000000007941 */ /* 0x000fea0003800000 */
.L_x_5349:
        /* <DEDUP_REMOVED lines=44> */
.L_x_5352:
[----:B------:R-:W-:Y:S05]  /*3b60*/  BSYNC B0 ;  /* 0x0000000000007941 */ /* 0x000fea0003800000 */
.L_x_5351:
        /* <DEDUP_REMOVED lines=45> */
.L_x_5354:
[----:B------:R-:W-:Y:S05]  /*3e40*/  BSYNC B0 ;  /* 0x0000000000007941 */ /* 0x000fea0003800000 */
.L_x_5353:
[----:B------:R-:W-:Y:S01]  /*3e50*/  USHF.R.S32.HI UR28, URZ, 0x1f, UR15 ;  /* 0x0000001f3f1c7899 */ /* 0x000fe2000801140f */
[----:B------:R-:W0:Y:S01]  /*3e60*/  LDGDEPBAR ;  /* 0x00000000000079af */ /* 0x000e220000000000 */
[----:B------:R-:W-:Y:S01]  /*3e70*/  ULDC.64 UR10, c[0x0][0x3d0] ;  /* 0x0000f400000a7ab9 */ /* 0x000fe20000000a00 */
[----:B------:R-:W-:Y:S01]  /*3e80*/  IMAD.IADD R24, R17, 0x1, -R24 ;  /* 0x0000000111187824 */ /* 0x000fe200078e0a18 */
[----:B------:R-:W-:Y:S01]  /*3e90*/  UIMAD UR28, UR28, UR10, URZ ;  /* 0x0000000a1c1c72a4 */ /* 0x000fe2000f8e023f */
        /* <DEDUP_REMOVED lines=18> */
[----:B------:R-:W-:Y:S01]  /*3fc0*/  LOP3.LUT R23, R23, R22, RZ, 0x3c, !PT ;  /* 0x0000001617177212 */ /* 0x000fe200078e3cff */
[----:B------:R-:W-:-:S04]  /*3fd0*/  DEPBAR.LE SB0, 0x0 ;  /* 0x000080000000791a */ /* 0x000fc80000000000 */
[----:B------:R-:W-:Y:S01]  /*3fe0*/  IMAD.U32 R13, RZ, RZ, UR11 ;  /* 0x0000000bff0d7e24 */ /* 0x000fe2000f8e00ff */
[----:B------:R-:W-:Y:S01]  /*3ff0*/  LOP3.LUT R0, R0, 0xfffffe00, R11, 0xf8, !PT ;  /* 0xfffffe0000007812 */ /* 0x000fe200078ef80b */
[----:B------:R-:W-:Y:S01]  /*4000*/  ULDC.64 UR10, c[0x0][0x220] ;  /* 0x00008800000a7ab9 */ /* 0x000fe20000000a00 */
[----:B------:R-:W-:Y:S01]  /*4010*/  SHF.R.S32.HI R85, RZ, 0x5, R86 ;  /* 0x00000005ff557819 */ /* 0x000fe20000011456 */
[----:B------:R-:W-:Y:S01]  /*4020*/  IMAD R241, R24, 0x200, R23 ;  /* 0x0000020018f17824 */ /* 0x000fe200078e0217 */
[----:B------:R1:W5:Y:S01]  /*4030*/  LDG.E R84, desc[UR20][R12.64] ;  /* 0x000000140c547981 */ /* 0x000362000c1e1900 */
        /* <DEDUP_REMOVED lines=44> */
.L_x_5356:
[----:B------:R-:W-:Y:S05]  /*4300*/  BSYNC B0 ;  /* 0x0000000000007941 */ /* 0x000fea0003800000 */
.L_x_5355:
        /* <DEDUP_REMOVED lines=45> */
.L_x_5358:
[----:B------:R-:W-:Y:S05]  /*45e0*/  BSYNC B0 ;  /* 0x0000000000007941 */ /* 0x000fea0003800000 */
.L_x_5357:
        /* <DEDUP_REMOVED lines=13> */
[----:B-1----:R-:W-:Y:S01]  /*46c0*/  IADD3 R12, P0, R8, UR29, RZ ;  /* 0x0000001d080c7c10 */ /* 0x002fe2000ff1e0ff */
        /* <DEDUP_REMOVED lines=32> */
.L_x_5360:
[----:B------:R-:W-:Y:S05]  /*48d0*/  BSYNC B0 ;  /* 0x0000000000007941 */ /* 0x000fea0003800000 */
.L_x_5359:
        /* <DEDUP_REMOVED lines=17> */
[----:B-1----:R-:W-:Y:S01]  /*49f0*/  @!P4 IMAD.WIDE.U32 R16, R8, 0x60, R194 ;  /* 0x000000600810c825 */ /* 0x002fe200078e00c2 */
[C---:B------:R-:W-:Y:S01]  /*4a00*/  @!P3 LEA R12, P5, R14.reuse, UR10, 0x1 ;  /* 0x0000000a0e0cbc11 */ /* 0x040fe2000f8a08ff */
[----:B------:R1:W-:Y:S01]  /*4a10*/  @P4 STS.128 [R243+0x11800], RZ ;  /* 0x011800fff3004388 */ /* 0x0003e20000000c00 */
[----:B--2---:R-:W-:Y:S01]  /*4a20*/  @!P2 LEA R10, P1, R14, UR10, 0x1 ;  /* 0x0000000a0e0aac11 */ /* 0x004fe2000f8208ff */
        /* <DEDUP_REMOVED lines=27> */
.L_x_5362:
[----:B------:R-:W-:Y:S05]  /*4be0*/  BSYNC B0 ;  /* 0x0000000000007941 */ /* 0x000fea0003800000 */
.L_x_5361:
[----:B------:R-:W-:Y:S01]  /*4bf0*/  LDSM.16.M88.4 R44, [R242] ;  /* 0x00000000f22c783b */ /* 0x000fe20000000200 */
[----:B------:R-:W-:Y:S01]  /*4c00*/  R2P PR, R2, 0x6 ;  /* 0x0000000602007804 */ /* 0x000fe20000000000 */
[----:B------:R-:W-:Y:S01]  /*4c10*/  VIADD R2, R241, 0x8000 ;  /* 0x00008000f1027836 */ /* 0x000fe20000000000 */
[----:B------:R-:W-:Y:S01]  /*4c20*/  LEA R238, R5, R242, 0x1 ;  /* 0x000000f205ee7211 */ /* 0x000fe200078e08ff */
[----:B------:R-:W3:Y:S01]  /*4c30*/  LDSM.16.M88.4 R36, [R241+0x8000] ;  /* 0x00800000f124783b */ /* 0x000ee20000000200 */
[----:B------:R-:W-:Y:S01]  /*4c40*/  VIADD R239, R241, 0x8020 ;  /* 0x00008020f1ef7836 */ /* 0x000fe20000000000 */
[----:B------:R-:W-:Y:S01]  /*4c50*/  LOP3.LUT R86, R86, 0xffffffe0, RZ, 0xc0, !PT ;  /* 0xffffffe056567812 */ /* 0x000fe200078ec0ff */
[----:B------:R-:W-:Y:S01]  /*4c60*/  IMAD R240, R7, 0x2, R242 ;  /* 0x0000000207f07824 */ /* 0x000fe200078e02f2 */
[----:B------:R-:W4:Y:S01]  /*4c70*/  LDSM.16.M88.4 R28, [R241+0x8800] ;  /* 0x00880000f11c783b */ /* 0x000f220000000200 */
[----:B------:R-:W-:Y:S01]  /*4c80*/  ULDC UR9, c[0x0][0x39c] ;  /* 0x0000e70000097ab9 */ /* 0x000fe20000000800 */
[----:B-----5:R-:W-:Y:S01]  /*4c90*/  FMUL.FTZ R84, R84, R87 ;  /* 0x0000005754547220 */ /* 0x020fe20000410000 */
[----:B------:R-:W-:Y:S01]  /*4ca0*/  IMAD R237, R5, 0x2, R240 ;  /* 0x0000000205ed7824 */ /* 0x000fe200078e02f0 */
[----:B-1----:R-:W1:Y:S01]  /*4cb0*/  LDSM.16.M88.4 R20, [R241+0x9000] ;  /* 0x00900000f114783b */ /* 0x002e620000000200 */
[----:B------:R-:W-:Y:S01]  /*4cc0*/  IMAD.IADD R86, R165, 0x1, -R86 ;  /* 0x00000001a5567824 */ /* 0x000fe200078e0a56 */
[----:B------:R-:W-:Y:S01]  /*4cd0*/  UISETP.GT.AND UP0, UPT, UR17, UR13, UPT ;  /* 0x0000000d1100728c */ /* 0x000fe2000bf04270 */
[----:B------:R-:W-:Y:S01]  /*4ce0*/  @P1 VIADD R239, R2, 0xffffffe0 ;  /* 0xffffffe002ef1836 */ /* 0x000fe20000000000 */
[----:B------:R-:W1:Y:S01]  /*4cf0*/  LDSM.16.M88.4 R52, [R241+0x9800] ;  /* 0x00980000f134783b */ /* 0x000e620000000200 */
[----:B------:R-:W-:Y:S01]  /*4d00*/  IMAD.MOV.U32 R2, RZ, RZ, 0x40 ;  /* 0x00000040ff027424 */ /* 0x000fe200078e00ff */
[----:B------:R-:W-:Y:S01]  /*4d10*/  R2UR UR5, R84 ;  /* 0x00000000540572ca */ /* 0x000fe200000e0000 */
[C---:B------:R-:W-:Y:S01]  /*4d20*/  VIADD R231, R239.reuse, 0x800 ;  /* 0x00000800efe77836 */ /* 0x040fe20000000000 */
[----:B------:R-:W-:Y:S01]  /*4d30*/  LDSM.16.M88.4 R16, [R240] ;  /* 0x00000000f010783b */ /* 0x000fe20000000200 */
[C---:B------:R-:W-:Y:S01]  /*4d40*/  IADD3 R230, R239.reuse, 0x1000, RZ ;  /* 0x00001000efe67810 */ /* 0x040fe20007ffe0ff */
[C---:B------:R-:W-:Y:S01]  /*4d50*/  VIADD R229, R239.reuse, 0x1800 ;  /* 0x00001800efe57836 */ /* 0x040fe20000000000 */
[----:B------:R-:W-:Y:S01]  /*4d60*/  SEL R2, R2, 0xffffffc0, !P2 ;  /* 0xffffffc002027807 */ /* 0x000fe20005000000 */
[----:B------:R-:W1:Y:S01]  /*4d70*/  LDSM.16.M88.4 R12, [R239] ;  /* 0x00000000ef0c783b */ /* 0x000e620000000200 */
[C---:B------:R-:W-:Y:S01]  /*4d80*/  VIADD R227, R239.reuse, 0x2000 ;  /* 0x00002000efe37836 */ /* 0x040fe20000000000 */
[C---:B------:R-:W-:Y:S01]  /*4d90*/  IADD3 R224, R239.reuse, 0x3800, RZ ;  /* 0x00003800efe07810 */ /* 0x040fe20007ffe0ff */
[----:B------:R-:W-:Y:S01]  /*4da0*/  VIADD R226, R239, 0x2800 ;  /* 0x00002800efe27836 */ /* 0x000fe20000000000 */
[----:B------:R-:W1:Y:S01]  /*4db0*/  LDSM.16.M88.4 R48, [R239+0x800] ;  /* 0x00080000ef30783b */ /* 0x000e620000000200 */
[----:B------:R-:W-:Y:S01]  /*4dc0*/  IMAD.IADD R235, R241, 0x1, R2 ;  /* 0x00000001f1eb7824 */ /* 0x000fe200078e0202 */
[C---:B------:R-:W-:Y:S01]  /*4dd0*/  IADD3 R219, R239.reuse, 0x6000, RZ ;  /* 0x00006000efdb7810 */ /* 0x040fe20007ffe0ff */
[----:B------:R-:W-:Y:S01]  /*4de0*/  IMAD.IADD R228, R2, 0x1, R239 ;  /* 0x0000000102e47824 */ /* 0x000fe200078e02ef */
[----:B--2---:R-:W2:Y:S01]  /*4df0*/  LDSM.16.M88.4 R8, [R239+0x1000] ;  /* 0x00100000ef08783b */ /* 0x004ea20000000200 */
[----:B------:R-:W-:-:S02]  /*4e00*/  VIADD R225, R239, 0x3000 ;  /* 0x00003000efe17836 */ /* 0x000fc40000000000 */
[C---:B------:R-:W-:Y:S01]  /*4e10*/  VIADD R223, R239.reuse, 0x4000 ;  /* 0x00004000efdf7836 */ /* 0x040fe20000000000 */
[----:B------:R-:W2:Y:S01]  /*4e20*/  LDSM.16.M88.4 R72, [R239+0x1800] ;  /* 0x00180000ef48783b */ /* 0x000ea20000000200 */
[C---:B------:R-:W-:Y:S02]  /*4e30*/  VIADD R222, R239.reuse, 0x4800 ;  /* 0x00004800efde7836 */ /* 0x040fe40000000000 */
[C---:B------:R-:W-:Y:S01]  /*4e40*/  VIADD R221, R239.reuse, 0x5000 ;  /* 0x00005000efdd7836 */ /* 0x040fe20000000000 */
[----:B------:R-:W-:Y:S01]  /*4e50*/  LDSM.16.M88.4 R64, [R238] ;  /* 0x00000000ee40783b */ /* 0x000fe20000000200 */
[C---:B------:R-:W-:Y:S02]  /*4e60*/  VIADD R220, R239.reuse, 0x5800 ;  /* 0x00005800efdc7836 */ /* 0x040fe40000000000 */
[C---:B------:R-:W-:Y:S01]  /*4e70*/  VIADD R218, R239.reuse, 0x6800 ;  /* 0x00006800efda7836 */ /* 0x040fe20000000000 */
[----:B---3--:R-:W-:Y:S01]  /*4e80*/  HMMA.16816.F32.BF16 R40, R44, R36, RZ ;  /* 0x000000242c28723c */ /* 0x008fe200000418ff */
[----:B------:R-:W3:Y:S01]  /*4e90*/  LDSM.16.M88.4 R56, [R235+0x8000] ;  /* 0x00800000eb38783b */ /* 0x000ee20000000200 */
[----:B------:R-:W-:-:S02]  /*4ea0*/  VIADD R217, R239, 0x7000 ;  /* 0x00007000efd97836 */ /* 0x000fc40000000000 */
[----:B------:R-:W-:Y:S01]  /*4eb0*/  VIADD R216, R239, 0x7800 ;  /* 0x00007800efd87836 */ /* 0x000fe20000000000 */
[----:B------:R-:W-:Y:S01]  /*4ec0*/  LDSM.16.M88.4 R76, [R235+0x9800] ;  /* 0x00980000eb4c783b */ /* 0x000fe20000000200 */
[C---:B------:R-:W-:Y:S03]  /*4ed0*/  HMMA.16816.F32.BF16 R36, R44.reuse, R38, RZ ;  /* 0x000000262c24723c */ /* 0x040fe600000418ff */
[----:B------:R-:W-:Y:S03]  /*4ee0*/  LDSM.16.M88.4 R60, [R228] ;  /* 0x00000000e43c783b */ /* 0x000fe60000000200 */
[C---:B----4-:R-:W-:Y:S01]  /*4ef0*/  HMMA.16816.F32.BF16 R32, R44.reuse, R28, RZ ;  /* 0x0000001c2c20723c */ /* 0x050fe200000418ff */
[----:B------:R-:W-:Y:S04]  /*4f00*/  LDSM.16.M88.4 R80, [R239+0x5800] ;  /* 0x00580000ef50783b */ /* 0x000fe80000000200 */
[----:B------:R-:W0:Y:S01]  /*4f10*/  LDGDEPBAR ;  /* 0x00000000000079af */ /* 0x000e220000000000 */
        /* <DEDUP_REMOVED lines=13> */
[C---:B------:R-:W-:Y:S01]  /*4ff0*/  HMMA.16816.F32.BF16 R20, R16.reuse, R10, R20 ;  /* 0x0000000a1014723c */ /* 0x040fe20000041814 */
[----:B------:R-:W2:Y:S05]  /*5000*/  LDSM.16.M88.4 R8, [R237] ;  /* 0x00000000ed08783b */ /* 0x000eaa0000000200 */
        /* <DEDUP_REMOVED lines=9> */
[----:B------:R-:W1:Y:S05]  /*50a0*/  LDSM.16.M88.4 R52, [R241+0xa000] ;  /* 0x00a00000f134783b */ /* 0x000e6a0000000200 */
        /* <DEDUP_REMOVED lines=23> */
[C---:B---3--:R-:W-:Y:S06]  /*5220*/  HMMA.16816.F32.BF16 R32, R56.reuse, R12, R32 ;  /* 0x0000000c3820723c */ /* 0x048fec0000041820 */
        /* <DEDUP_REMOVED lines=98> */
[----:B------:R-:W1:Y:S05]  /*5850*/  LDSM.16.M88.4 R72, [R239+0x7800] ;  /* 0x00780000ef48783b */ /* 0x000e6a0000000200 */
[C---:B--2---:R-:W-:Y:S06]  /*5860*/  HMMA.16816.F32.BF16 R36, R44.reuse, R62, R36 ;  /* 0x0000003e2c24723c */ /* 0x044fec0000041824 */
[C---:B------:R-:W-:Y:S01]  /*5870*/  HMMA.16816.F32.BF16 R40, R44.reuse, R60, R40 ;  /* 0x0000003c2c28723c */ /* 0x040fe20000041828 */
[----:B------:R-:W-:Y:S05]  /*5880*/  LDSM.16.M88.4 R60, [R238+0x6000] ;  /* 0x00600000ee3c783b */ /* 0x000fea0000000200 */
[C---:B------:R-:W-:Y:S06]  /*5890*/  HMMA.16816.F32.BF16 R32, R44.reuse, R56, R32 ;  /* 0x000000382c20723c */ /* 0x040fec0000041820 */
        /* <DEDUP_REMOVED lines=8> */
[----:B------:R-:W-:Y:S01]  /*5920*/  LDSM.16.M88.4 R44, [R235+0xf800] ;  /* 0x00f80000eb2c783b */ /* 0x000fe20000000200 */
        /* <DEDUP_REMOVED lines=13> */
[C---:B------:R-:W-:Y:S06]  /*5a00*/  HMMA.16816.F32.BF16 R40, R60.reuse, R56, R40 ;  /* 0x000000383c28723c */ /* 0x040fec0000041828 */
[C---:B---3--:R-:W-:Y:S06]  /*5a10*/  HMMA.16816.F32.BF16 R32, R60.reuse, R52, R32 ;  /* 0x000000343c20723c */ /* 0x048fec0000041820 */
[----:B------:R-:W-:Y:S01]  /*5a20*/  HMMA.16816.F32.BF16 R28, R60, R54, R28 ;  /* 0x000000363c1c723c */ /* 0x000fe2000004181c */
[----:B------:R-:W2:Y:S01]  /*5a30*/  LDSM.16.M88.4 R52, [R228+0x7800] ;  /* 0x00780000e434783b */ /* 0x000ea20000000200 */
[----:B------:R-:W-:-:S04]  /*5a40*/  DEPBAR.LE SB0, 0x0 ;  /* 0x000080000000791a */ /* 0x000fc80000000000 */
[----:B----4-:R-:W-:Y:S06]  /*5a50*/  HMMA.16816.F32.BF16 R20, R60, R50, R20 ;  /* 0x000000323c14723c */ /* 0x010fec0000041814 */
[----:B-1----:R-:W-:Y:S06]  /*5a60*/  HMMA.16816.F32.BF16 R36, R16, R14, R36 ;  /* 0x0000000e1024723c */ /* 0x002fec0000041824 */
[----:B------:R-:W-:Y:S06]  /*5a70*/  HMMA.16816.F32.BF16 R24, R60, R48, R24 ;  /* 0x000000303c18723c */ /* 0x000fec0000041818 */
[C---:B------:R-:W-:Y:S06]  /*5a80*/  HMMA.16816.F32.BF16 R40, R16.reuse, R12, R40 ;  /* 0x0000000c1028723c */ /* 0x040fec0000041828 */
[----:B------:R-:W-:Y:S01]  /*5a90*/  HMMA.16816.F32.BF16 R32, R16, R8, R32 ;  /* 0x000000081020723c */ /* 0x000fe20000041820 */
[----:B------:R-:W-:-:S05]  /*5aa0*/  IMAD.U32 R13, RZ, RZ, UR22 ;  /* 0x00000016ff0d7e24 */ /* 0x000fca000f8e00ff */
[C---:B------:R-:W-:Y:S01]  /*5ab0*/  HMMA.16816.F32.BF16 R28, R16.reuse, R10, R28 ;  /* 0x0000000a101c723c */ /* 0x040fe2000004181c */
[----:B------:R-:W-:Y:S01]  /*5ac0*/  SHF.R.S32.HI R9, RZ, 0x1f, R86 ;  /* 0x0000001fff097819 */ /* 0x000fe20000011456 */
[----:B------:R-:W-:Y:S01]  /*5ad0*/  FMUL.FTZ R8, R39, UR9 ;  /* 0x0000000927087c20 */ /* 0x000fe20008410000 */
[----:B------:R-:W-:Y:S01]  /*5ae0*/  SHF.L.U32 R39, R165, 0x1, RZ ;  /* 0x00000001a5277819 */ /* 0x000fe200000006ff */
[----:B------:R-:W-:Y:S01]  /*5af0*/  FMUL.FTZ R37, R37, UR9 ;  /* 0x0000000925257c20 */ /* 0x000fe20008410000 */
[----:B------:R-:W-:Y:S01]  /*5b00*/  LEA.HI R86, R9, R86, RZ, 0x2 ;  /* 0x0000005609567211 */ /* 0x000fe200078f10ff */
[----:B------:R-:W-:Y:S01]  /*5b10*/  HMMA.16816.F32.BF16 R20, R16, R66, R20 ;  /* 0x000000421014723c */ /* 0x000fe20000041814 */
[----:B------:R-:W-:Y:S01]  /*5b20*/  LOP3.LUT R39, R39, 0x6, RZ, 0xc0, !PT ;  /* 0x0000000627277812 */ /* 0x000fe200078ec0ff */
[----:B------:R-:W-:Y:S01]  /*5b30*/  FMUL.FTZ R15, R36, UR9 ;  /* 0x00000009240f7c20 */ /* 0x000fe20008410000 */
[----:B------:R-:W-:Y:S01]  /*5b40*/  SHF.R.S32.HI R2, RZ, 0x2, R86 ;  /* 0x00000002ff027819 */ /* 0x000fe20000011456 */
[----:B------:R-:W-:Y:S01]  /*5b50*/  MUFU.TANH R8, R8 ;  /* 0x0000000800087308 */ /* 0x000fe20000002400 */
[----:B------:R-:W-:Y:S01]  /*5b60*/  FMUL.FTZ R38, R38, UR9 ;  /* 0x0000000926267c20 */ /* 0x000fe20008410000 */
[----:B------:R-:W-:Y:S01]  /*5b70*/  HMMA.16816.F32.BF16 R68, R60, R44, R68 ;  /* 0x0000002c3c44723c */ /* 0x000fe20000041844 */
[----:B------:R-:W-:Y:S01]  /*5b80*/  FMUL.FTZ R9, R40, UR9 ;  /* 0x0000000928097c20 */ /* 0x000fe20008410000 */
[----:B------:R-:W-:-:S02]  /*5b90*/  IMAD R2, R85, 0x10, R2 ;  /* 0x0000001055027824 */ /* 0x000fc400078e0202 */
[----:B------:R-:W-:Y:S01]  /*5ba0*/  FMUL.FTZ R11, R41, UR9 ;  /* 0x00000009290b7c20 */ /* 0x000fe20008410000 */
[----:B------:R-:W-:Y:S02]  /*5bb0*/  VIADD R39, R39, UR16 ;  /* 0x0000001027277c36 */ /* 0x000fe40008000000 */
[----:B------:R-:W-:Y:S01]  /*5bc0*/  FMUL.FTZ R43, R43, UR9 ;  /* 0x000000092b2b7c20 */ /* 0x000fe20008410000 */
[----:B------:R-:W-:Y:S01]  /*5bd0*/  HMMA.16816.F32.BF16 R72, R60, R46, R72 ;  /* 0x0000002e3c48723c */ /* 0x000fe20000041848 */
[----:B------:R-:W-:Y:S02]  /*5be0*/  VIADD R2, R2, UR19 ;  /* 0x0000001302027c36 */ /* 0x000fe40008000000 */
[----:B------:R-:W-:Y:S01]  /*5bf0*/  FMUL.FTZ R10, R32, UR9 ;  /* 0x00000009200a7c20 */ /* 0x000fe20008410000 */
[----:B------:R-:W1:Y:S01]  /*5c00*/  MUFU.TANH R9, R9 ;  /* 0x0000000900097308 */ /* 0x000e620000002400 */
[----:B------:R-:W-:Y:S02]  /*5c10*/  VIADD R41, R39, 0x8 ;  /* 0x0000000827297836 */ /* 0x000fe40000000000 */
[----:B------:R-:W-:Y:S01]  /*5c20*/  FMUL.FTZ R33, R33, UR9 ;  /* 0x0000000921217c20 */ /* 0x000fe20008410000 */
[----:B------:R-:W-:Y:S01]  /*5c30*/  HMMA.16816.F32.BF16 R24, R16, R64, R24 ;  /* 0x000000401018723c */ /* 0x000fe20000041818 */
[----:B------:R-:W-:Y:S01]  /*5c40*/  IADD3 R32, R13, -UR23, R2 ;  /* 0x800000170d207c10 */ /* 0x000fe2000fffe002 */
[----:B------:R-:W-:Y:S01]  /*5c50*/  FMUL.FTZ R12, R31, UR9 ;  /* 0x000000091f0c7c20 */ /* 0x000fe20008410000 */
[----:B------:R-:W-:Y:S01]  /*5c60*/  IADD3 R31, R39, 0x9, RZ ;  /* 0x00000009271f7810 */ /* 0x000fe20007ffe0ff */
[----:B------:R-:W-:Y:S01]  /*5c70*/  FMUL.FTZ R29, R29, UR9 ;  /* 0x000000091d1d7c20 */ /* 0x000fe20008410000 */
[----:B------:R-:W-:Y:S01]  /*5c80*/  MUFU.TANH R15, R15 ;  /* 0x0000000f000f7308 */ /* 0x000fe20000002400 */
[----:B------:R-:W-:Y:S01]  /*5c90*/  FMUL.FTZ R191, R21, UR9 ;  /* 0x0000000915bf7c20 */ /* 0x000fe20008410000 */
[----:B------:R-:W-:Y:S01]  /*5ca0*/  FMUL.FTZ R192, R22, UR9 ;  /* 0x0000000916c07c20 */ /* 0x000fe20008410000 */
[----:B------:R-:W-:-:S02]  /*5cb0*/  IMAD.IADD R22, R32, 0x1, -R39 ;  /* 0x0000000120167824 */ /* 0x000fc400078e0a27 */
[----:B------:R-:W-:Y:S01]  /*5cc0*/  FMUL.FTZ R193, R20, UR9 ;  /* 0x0000000914c17c20 */ /* 0x000fe20008410000 */
[----:B------:R-:W-:Y:S02]  /*5cd0*/  VIADD R45, R39, 0x1 ;  /* 0x00000001272d7836 */ /* 0x000fe40000000000 */
[----:B------:R-:W-:Y:S01]  /*5ce0*/  FMUL.FTZ R28, R28, UR9 ;  /* 0x000000091c1c7c20 */ /* 0x000fe20008410000 */
[C---:B--2---:R-:W-:Y:S01]  /*5cf0*/  HMMA.16816.F32.BF16 R68, R16.reuse, R52, R68 ;  /* 0x000000341044723c */ /* 0x044fe20000041844 */
[----:B------:R2:W3:Y:S01]  /*5d00*/  MUFU.TANH R21, R37 ;  /* 0x0000002500157308 */ /* 0x0004e20000002400 */
[----:B------:R-:W-:Y:S01]  /*5d10*/  IABS R22, R22 ;  /* 0x0000001600167213 */ /* 0x000fe20000000000 */
[----:B------:R-:W-:Y:S02]  /*5d20*/  IMAD.IADD R20, R32, 0x1, -R45 ;  /* 0x0000000120147824 */ /* 0x000fe400078e0a2d */
[----:B------:R-:W-:Y:S01]  /*5d30*/  FMUL.FTZ R42, R42, UR9 ;  /* 0x000000092a2a7c20 */ /* 0x000fe20008410000 */
[----:B------:R-:W-:Y:S01]  /*5d40*/  ISETP.GE.AND P1, PT, R45, UR22, PT ;  /* 0x000000162d007c0c */ /* 0x000fe2000bf26270 */
[----:B------:R-:W-:Y:S01]  /*5d50*/  HMMA.16816.F32.BF16 R72, R16, R54, R72 ;  /* 0x000000361048723c */ /* 0x000fe20000041848 */
[----:B------:R-:W-:Y:S01]  /*5d60*/  I2FP.F32.S32 R22, R22 ;  /* 0x0000001600167245 */ /* 0x000fe20000201400 */
[----:B------:R-:W-:Y:S01]  /*5d70*/  FMUL.FTZ R35, R35, UR9 ;  /* 0x0000000923237c20 */ /* 0x000fe20008410000 */
[----:B------:R4:W-:Y:S01]  /*5d80*/  MUFU.TANH R13, R33 ;  /* 0x00000021000d7308 */ /* 0x0009e20000002400 */
[----:B------:R-:W-:Y:S01]  /*5d90*/  IABS R20, R20 ;  /* 0x0000001400147213 */ /* 0x000fe20000000000 */
[----:B------:R-:W-:Y:S01]  /*5da0*/  FMUL.FTZ R206, R23, UR9 ;  /* 0x0000000917ce7c20 */ /* 0x000fe20008410000 */
[----:B------:R-:W-:Y:S01]  /*5db0*/  FMUL.FTZ R14, R26, UR9 ;  /* 0x000000091a0e7c20 */ /* 0x000fe20008410000 */
[----:B------:R-:W-:-:S02]  /*5dc0*/  IMAD.IADD R16, R32, 0x1, -R31 ;  /* 0x0000000120107824 */ /* 0x000fc400078e0a1f */
[----:B-1----:R-:W-:Y:S01]  /*5dd0*/  FFMA.FTZ R22, R22, -UR5, R9 ;  /* 0x8000000516167c23 */ /* 0x002fe20008010009 */
[----:B------:R-:W-:Y:S02]  /*5de0*/  IMAD.IADD R26, R32, 0x1, -R41 ;  /* 0x00000001201a7824 */ /* 0x000fe400078e0a29 */
[----:B------:R-:W-:Y:S01]  /*5df0*/  FMUL.FTZ R18, R27, UR9 ;  /* 0x000000091b127c20 */ /* 0x000fe20008410000 */
[----:B------:R-:W1:Y:S01]  /*5e00*/  MUFU.TANH R11, R11 ;  /* 0x0000000b000b7308 */ /* 0x000e620000002400 */
[----:B------:R-:W-:Y:S01]  /*5e10*/  IABS R16, R16 ;  /* 0x0000001000107213 */ /* 0x000fe20000000000 */
[C---:B--2---:R-:W-:Y:S01]  /*5e20*/  VIADD R37, R39.reuse, 0x10 ;  /* 0x0000001027257836 */ /* 0x044fe20000000000 */
[----:B------:R-:W-:Y:S01]  /*5e30*/  IABS R26, R26 ;  /* 0x0000001a001a7213 */ /* 0x000fe20000000000 */
[C---:B------:R-:W-:Y:S01]  /*5e40*/  VIADD R19, R39.reuse, 0x18 ;  /* 0x0000001827137836 */ /* 0x040fe20000000000 */
[----:B------:R-:W-:Y:S01]  /*5e50*/  I2FP.F32.S32 R16, R16 ;  /* 0x0000001000107245 */ /* 0x000fe20000201400 */
[----:B------:R-:W-:Y:S01]  /*5e60*/  FMUL.FTZ R17, R30, UR9 ;  /* 0x000000091e117c20 */ /* 0x000fe20008410000 */
[----:B------:R-:W-:Y:S01]  /*5e70*/  I2FP.F32.S32 R26, R26 ;  /* 0x0000001a001a7245 */ /* 0x000fe20000201400 */
[----:B------:R-:W2:Y:S01]  /*5e80*/  MUFU.TANH R9, R29 ;  /* 0x0000001d00097308 */ /* 0x000ea20000002400 */
[----:B----4-:R-:W-:-:S02]  /*5e90*/  VIADD R33, R39, 0x19 ;  /* 0x0000001927217836 */ /* 0x010fc40000000000 */
[----:B---3--:R-:W-:Y:S01]  /*5ea0*/  FFMA.FTZ R21, R16, -UR5, R21 ;  /* 0x8000000510157c23 */ /* 0x008fe20008010015 */
[----:B------:R-:W-:Y:S01]  /*5eb0*/  I2FP.F32.S32 R20, R20 ;  /* 0x0000001400147245 */ /* 0x000fe20000201400 */
[----:B------:R-:W-:Y:S01]  /*5ec0*/  FFMA.FTZ R27, R26, -UR5, R15 ;  /* 0x800000051a1b7c23 */ /* 0x000fe2000801000f */
[C---:B------:R-:W-:Y:S01]  /*5ed0*/  IMAD.IADD R16, R32.reuse, 0x1, -R33 ;  /* 0x0000000120107824 */ /* 0x040fe200078e0a21 */
[----:B------:R-:W-:Y:S01]  /*5ee0*/  ISETP.GE.AND P6, PT, R31, UR22, PT ;  /* 0x000000161f007c0c */ /* 0x000fe2000bfc6270 */
[----:B------:R-:W-:Y:S01]  /*5ef0*/  IMAD.IADD R15, R32, 0x1, -R37 ;  /* 0x00000001200f7824 */ /* 0x000fe200078e0a25 */
[----:B------:R-:W3:Y:S01]  /*5f00*/  MUFU.TANH R10, R10 ;  /* 0x0000000a000a7308 */ /* 0x000ee20000002400 */
[----:B-1----:R-:W-:Y:S01]  /*5f10*/  FFMA.FTZ R20, R20, -UR5, R11 ;  /* 0x8000000514147c23 */ /* 0x002fe2000801000b */
[----:B------:R-:W-:Y:S01]  /*5f20*/  IABS R16, R16 ;  /* 0x0000001000107213 */ /* 0x000fe20000000000 */
[----:B------:R-:W-:Y:S01]  /*5f30*/  FMUL.FTZ R189, R25, UR9 ;  /* 0x0000000919bd7c20 */ /* 0x000fe20008410000 */
[----:B------:R-:W-:Y:S01]  /*5f40*/  IABS R15, R15 ;  /* 0x0000000f000f7213 */ /* 0x000fe20000000000 */
[----:B------:R-:W-:Y:S01]  /*5f50*/  VIADD R25, R39, 0x20 ;  /* 0x0000002027197836 */ /* 0x000fe20000000000 */
[----:B------:R-:W-:Y:S01]  /*5f60*/  I2FP.F32.S32 R16, R16 ;  /* 0x0000001000107245 */ /* 0x000fe20000201400 */
[----:B------:R-:W-:Y:S01]  /*5f70*/  FMUL.FTZ R24, R24, UR9 ;  /* 0x0000000918187c20 */ /* 0x000fe20008410000 */
[----:B------:R-:W1:Y:S01]  /*5f80*/  MUFU.TANH R28, R28 ;  /* 0x0000001c001c7308 */ /* 0x000e620000002400 */
[C---:B------:R-:W-:Y:S01]  /*5f90*/  IADD3 R11, R32.reuse, -R19, RZ ;  /* 0x80000013200b7210 */ /* 0x040fe20007ffe0ff */
[----:B------:R-:W-:-:S02]  /*5fa0*/  IMAD.IADD R199, R32, 0x1, -R25 ;  /* 0x0000000120c77824 */ /* 0x000fc400078e0a19 */
[----:B--2---:R-:W-:Y:S01]  /*5fb0*/  FFMA.FTZ R9, R16, -UR5, R9 ;  /* 0x8000000510097c23 */ /* 0x004fe20008010009 */
[----:B------:R-:W-:Y:S01]  /*5fc0*/  I2FP.F32.S32 R15, R15 ;  /* 0x0000000f000f7245 */ /* 0x000fe20000201400 */
[----:B------:R-:W-:Y:S01]  /*5fd0*/  VIADD R16, R32, 0x8 ;  /* 0x0000000820107836 */ /* 0x000fe20000000000 */
[----:B------:R-:W-:Y:S01]  /*5fe0*/  IABS R11, R11 ;  /* 0x0000000b000b7213 */ /* 0x000fe20000000000 */
[----:B------:R-:W-:Y:S01]  /*5ff0*/  FMUL.FTZ R34, R34, UR9 ;  /* 0x0000000922227c20 */ /* 0x000fe20008410000 */
[----:B------:R-:W2:Y:S01]  /*6000*/  MUFU.TANH R43, R43 ;  /* 0x0000002b002b7308 */ /* 0x000ea20000002400 */
[C---:B------:R-:W-:Y:S02]  /*6010*/  IMAD.IADD R45, R16.reuse, 0x1, -R45 ;  /* 0x00000001102d7824 */ /* 0x040fe400078e0a2d */
[----:B---3--:R-:W-:Y:S01]  /*6020*/  FFMA.FTZ R15, R15, -UR5, R10 ;  /* 0x800000050f0f7c23 */ /* 0x008fe2000801000a */
[----:B------:R-:W-:Y:S01]  /*6030*/  IADD3 R10, -R39, R16, RZ ;  /* 0x00000010270a7210 */ /* 0x000fe20007ffe1ff */
[----:B------:R-:W-:Y:S01]  /*6040*/  IMAD.IADD R31, R16, 0x1, -R31 ;  /* 0x00000001101f7824 */ /* 0x000fe200078e0a1f */
[----:B------:R-:W-:Y:S01]  /*6050*/  I2FP.F32.S32 R11, R11 ;  /* 0x0000000b000b7245 */ /* 0x000fe20000201400 */
[----:B------:R-:W-:Y:S01]  /*6060*/  FMUL.FTZ R71, R71, UR9 ;  /* 0x0000000947477c20 */ /* 0x000fe20008410000 */
[----:B------:R-:W-:Y:S01]  /*6070*/  IABS R45, R45 ;  /* 0x0000002d002d7213 */ /* 0x000fe20000000000 */
[----:B------:R-:W3:Y:S01]  /*6080*/  MUFU.TANH R42, R42 ;  /* 0x0000002a002a7308 */ /* 0x000ee20000002400 */
[----:B------:R-:W-:Y:S01]  /*6090*/  IABS R10, R10 ;  /* 0x0000000a000a7213 */ /* 0x000fe20000000000 */
[----:B-1----:R-:W-:Y:S01]  /*60a0*/  FFMA.FTZ R11, R11, -UR5, R28 ;  /* 0x800000050b0b7c23 */ /* 0x002fe2000801001c */
[----:B------:R-:W-:Y:S01]  /*60b0*/  I2FP.F32.S32 R28, R45 ;  /* 0x0000002d001c7245 */ /* 0x000fe20000201400 */
[----:B------:R-:W-:Y:S01]  /*60c0*/  FMUL.FTZ R72, R72, UR9 ;  /* 0x0000000948487c20 */ /* 0x000fe20008410000 */
[----:B------:R-:W-:Y:S01]  /*60d0*/  I2FP.F32.S32 R29, R10 ;  /* 0x0000000a001d7245 */ /* 0x000fe20000201400 */
[----:B------:R-:W-:Y:S01]  /*60e0*/  FMUL.FTZ R73, R73, UR9 ;  /* 0x0000000949497c20 */ /* 0x000fe20008410000 */
[----:B------:R-:W-:Y:S01]  /*60f0*/  IABS R31, R31 ;  /* 0x0000001f001f7213 */ /* 0x000fe20000000000 */
[----:B------:R-:W-:Y:S01]  /*6100*/  MUFU.TANH R24, R24 ;  /* 0x0000001800187308 */ /* 0x000fe20000002400 */
[----:B--2---:R-:W-:Y:S01]  /*6110*/  FFMA.FTZ R28, R28, -UR5, R43 ;  /* 0x800000051c1c7c23 */ /* 0x004fe2000801002b */
[----:B------:R-:W-:Y:S01]  /*6120*/  ISETP.GE.AND P3, PT, R19, UR22, PT ;  /* 0x0000001613007c0c */ /* 0x000fe2000bf66270 */
[C---:B------:R-:W-:Y:S01]  /*6130*/  VIADD R43, R39.reuse, 0x21 ;  /* 0x00000021272b7836 */ /* 0x040fe20000000000 */
[----:B------:R-:W-:Y:S01]  /*6140*/  IADD3 R23, R39, 0x11, RZ ;  /* 0x0000001127177810 */ /* 0x000fe20007ffe0ff */
[----:B------:R-:W-:Y:S01]  /*6150*/  FMUL.FTZ R74, R74, UR9 ;  /* 0x000000094a4a7c20 */ /* 0x000fe20008410000 */
[----:B------:R-:W-:Y:S01]  /*6160*/  I2FP.F32.S32 R31, R31 ;  /* 0x0000001f001f7245 */ /* 0x000fe20000201400 */
[----:B------:R-:W-:Y:S01]  /*6170*/  FMUL.FTZ R75, R75, UR9 ;  /* 0x000000094b4b7c20 */ /* 0x000fe20008410000 */
[----:B------:R-:W-:Y:S01]  /*6180*/  FSEL R28, R28, -INF , !P1 ;  /* 0xff8000001c1c7808 */ /* 0x000fe20004800000 */
[----:B---3--:R-:W-:Y:S01]  /*6190*/  FFMA.FTZ R30, R29, -UR5, R42 ;  /* 0x800000051d1e7c23 */ /* 0x008fe2000801002a */
[----:B------:R-:W-:Y:S01]  /*61a0*/  FSEL R29, R20, -INF , !P1 ;  /* 0xff800000141d7808 */ /* 0x000fe20004800000 */
[----:B------:R-:W-:Y:S01]  /*61b0*/  IMAD.IADD R20, R16, 0x1, -R19 ;  /* 0x0000000110147824 */ /* 0x000fe200078e0a13 */
[----:B------:R-:W-:Y:S01]  /*61c0*/  ISETP.GE.AND P2, PT, R39, UR22, PT ;  /* 0x0000001627007c0c */ /* 0x000fe2000bf46270 */
[----:B------:R-:W1:Y:S01]  /*61d0*/  MUFU.TANH R19, R14 ;  /* 0x0000000e00137308 */ /* 0x000e620000002400 */
[C---:B------:R-:W-:Y:S01]  /*61e0*/  ISETP.GE.AND P1, PT, R25.reuse, UR22, PT ;  /* 0x0000001619007c0c */ /* 0x040fe2000bf26270 */
[--C-:B------:R-:W-:Y:S01]  /*61f0*/  IMAD.IADD R26, R32, 0x1, -R23.reuse ;  /* 0x00000001201a7824 */ /* 0x100fe200078e0a17 */
[----:B------:R-:W-:Y:S01]  /*6200*/  IADD3 R25, -R25, R16, RZ ;  /* 0x0000001019197210 */ /* 0x000fe20007ffe1ff */
[----:B------:R-:W-:Y:S01]  /*6210*/  FFMA.FTZ R10, R31, -UR5, R8 ;  /* 0x800000051f0a7c23 */ /* 0x000fe20008010008 */
[----:B------:R-:W-:Y:S01]  /*6220*/  FSEL R31, R22, -INF , !P2 ;  /* 0xff800000161f7808 */ /* 0x000fe20005000000 */
[----:B------:R-:W-:Y:S01]  /*6230*/  FMUL.FTZ R68, R68, UR9 ;  /* 0x0000000944447c20 */ /* 0x000fe20008410000 */
[----:B------:R-:W-:Y:S01]  /*6240*/  ISETP.GE.AND P4, PT, R23, UR22, PT ;  /* 0x0000001617007c0c */ /* 0x000fe2000bf86270 */
[----:B------:R-:W2:Y:S01]  /*6250*/  MUFU.TANH R35, R35 ;  /* 0x0000002300237308 */ /* 0x000ea20000002400 */
[----:B------:R-:W-:Y:S01]  /*6260*/  IABS R25, R25 ;  /* 0x0000001900197213 */ /* 0x000fe20000000000 */
[----:B------:R-:W-:Y:S01]  /*6270*/  IMAD.IADD R23, R16, 0x1, -R23 ;  /* 0x0000000110177824 */ /* 0x000fe200078e0a17 */
[----:B------:R-:W-:Y:S01]  /*6280*/  FSEL R30, R30, -INF , !P2 ;  /* 0xff8000001e1e7808 */ /* 0x000fe20005000000 */
[----:B------:R-:W-:Y:S01]  /*6290*/  FMUL.FTZ R69, R69, UR9 ;  /* 0x0000000945457c20 */ /* 0x000fe20008410000 */
[----:B------:R-:W-:Y:S01]  /*62a0*/  ISETP.GE.AND P2, PT, R33, UR22, PT ;  /* 0x0000001621007c0c */ /* 0x000fe2000bf46270 */
[----:B------:R-:W-:Y:S01]  /*62b0*/  IMAD.IADD R33, R16, 0x1, -R33 ;  /* 0x0000000110217824 */ /* 0x000fe200078e0a21 */
[----:B------:R-:W-:Y:S01]  /*62c0*/  IABS R26, R26 ;  /* 0x0000001a001a7213 */ /* 0x000fe20000000000 */
[----:B------:R3:W4:Y:S01]  /*62d0*/  MUFU.TANH R22, R12 ;  /* 0x0000000c00167308 */ /* 0x0007220000002400 */
[----:B------:R-:W-:Y:S01]  /*62e0*/  IABS R20, R20 ;  /* 0x0000001400147213 */ /* 0x000fe20000000000 */
[----:B------:R-:W-:Y:S01]  /*62f0*/  FMUL.FTZ R70, R70, UR9 ;  /* 0x0000000946467c20 */ /* 0x000fe20008410000 */
[----:B------:R-:W-:Y:S01]  /*6300*/  I2FP.F32.S32 R190, R25 ;  /* 0x0000001900be7245 */ /* 0x000fe20000201400 */
[----:B------:R-:W-:Y:S01]  /*6310*/  VIADD R25, R39, 0x29 ;  /* 0x0000002927197836 */ /* 0x000fe20000000000 */
[----:B------:R-:W-:-:S02]  /*6320*/  IABS R199, R199 ;  /* 0x000000c700c77213 */ /* 0x000fc40000000000 */
[----:B------:R-:W-:Y:S01]  /*6330*/  IABS R23, R23 ;  /* 0x0000001700177213 */ /* 0x000fe20000000000 */
[----:B------:R-:W4:Y:S01]  /*6340*/  MUFU.TANH R191, R191 ;  /* 0x000000bf00bf7308 */ /* 0x000f220000002400 */
[----:B------:R-:W-:Y:S01]  /*6350*/  I2FP.F32.S32 R26, R26 ;  /* 0x0000001a001a7245 */ /* 0x000fe20000201400 */
[----:B------:R-:W-:Y:S01]  /*6360*/  IMAD.IADD R36, R32, 0x1, -R25 ;  /* 0x0000000120247824 */ /* 0x000fe200078e0a19 */
[----:B------:R-:W-:Y:S01]  /*6370*/  IABS R33, R33 ;  /* 0x0000002100217213 */ /* 0x000fe20000000000 */
[----:B-1----:R-:W-:Y:S01]  /*6380*/  FFMA.FTZ R190, R190, -UR5, R19 ;  /* 0x80000005bebe7c23 */ /* 0x002fe20008010013 */
[----:B------:R-:W-:Y:S01]  /*6390*/  I2FP.F32.S32 R199, R199 ;  /* 0x000000c700c77245 */ /* 0x000fe20000201400 */
[----:B------:R-:W-:Y:S01]  /*63a0*/  VIADD R19, R39, 0x30 ;  /* 0x0000003027137836 */ /* 0x000fe20000000000 */
[----:B------:R-:W-:Y:S01]  /*63b0*/  ISETP.GE.AND P5, PT, R37, UR22, PT ;  /* 0x0000001625007c0c */ /* 0x000fe2000bfa6270 */
[----:B------:R-:W1:Y:S01]  /*63c0*/  MUFU.TANH R34, R34 ;  /* 0x0000002200227308 */ /* 0x000e620000002400 */
[----:B---3--:R-:W-:Y:S01]  /*63d0*/  IMAD.MOV.U32 R12, RZ, RZ, R20 ;  /* 0x000000ffff0c7224 */ /* 0x008fe200078e0014 */
[----:B------:R-:W-:Y:S01]  /*63e0*/  I2FP.F32.S32 R20, R23 ;  /* 0x0000001700147245 */ /* 0x000fe20000201400 */
[----:B------:R-:W-:-:S02]  /*63f0*/  IMAD.IADD R37, R16, 0x1, -R37 ;  /* 0x0000000110257824 */ /* 0x000fc400078e0a25 */
[----:B------:R-:W-:Y:S01]  /*6400*/  FFMA.FTZ R13, R26, -UR5, R13 ;  /* 0x800000051a0d7c23 */ /* 0x000fe2000801000d */
[----:B------:R-:W-:Y:S01]  /*6410*/  I2FP.F32.S32 R23, R33 ;  /* 0x0000002100177245 */ /* 0x000fe20000201400 */
[----:B------:R-:W-:Y:S01]  /*6420*/  FFMA.FTZ R199, R199, -UR5, R24 ;  /* 0x80000005c7c77c23 */ /* 0x000fe20008010018 */
[----:B------:R-:W-:Y:S01]  /*6430*/  IABS R36, R36 ;  /* 0x0000002400247213 */ /* 0x000fe20000000000 */
[----:B------:R3:W1:Y:S01]  /*6440*/  MUFU.TANH R26, R38 ;  /* 0x00000026001a7308 */ /* 0x0006620000002400 */
[----:B------:R-:W-:Y:S01]  /*6450*/  ISETP.GE.AND P0, PT, R41, UR22, PT ;  /* 0x0000001629007c0c */ /* 0x000fe2000bf06270 */
[----:B--2---:R-:W-:Y:S01]  /*6460*/  FFMA.FTZ R14, R20, -UR5, R35 ;  /* 0x80000005140e7c23 */ /* 0x004fe20008010023 */
[----:B------:R-:W-:Y:S01]  /*6470*/  IABS R37, R37 ;  /* 0x0000002500257213 */ /* 0x000fe20000000000 */
[----:B------:R-:W-:Y:S01]  /*6480*/  IMAD.IADD R24, R16, 0x1, -R43 ;  /* 0x0000000110187824 */ /* 0x000fe200078e0a2b */
[----:B------:R-:W-:Y:S01]  /*6490*/  IADD3 R35, R32, -R19, RZ ;  /* 0x8000001320237210 */ /* 0x000fe20007ffe0ff */
[----:B------:R-:W-:-:S02]  /*64a0*/  IMAD.IADD R41, R16, 0x1, -R41 ;  /* 0x0000000110297824 */ /* 0x000fc400078e0a29 */
[----:B----4-:R-:W-:Y:S01]  /*64b0*/  FFMA.FTZ R20, R23, -UR5, R22 ;  /* 0x8000000517147c23 */ /* 0x010fe20008010016 */
[----:B------:R-:W2:Y:S01]  /*64c0*/  MUFU.TANH R17, R17 ;  /* 0x0000001100117308 */ /* 0x000ea20000002400 */
[----:B------:R-:W-:Y:S01]  /*64d0*/  I2FP.F32.S32 R36, R36 ;  /* 0x0000002400247245 */ /* 0x000fe20000201400 */
[----:B------:R-:W-:Y:S01]  /*64e0*/  VIADD R23, R39, 0x28 ;  /* 0x0000002827177836 */ /* 0x000fe20000000000 */
[----:B------:R-:W-:Y:S02]  /*64f0*/  I2FP.F32.S32 R37, R37 ;  /* 0x0000002500257245 */ /* 0x000fe40000201400 */
[----:B------:R-:W-:Y:S01]  /*6500*/  IABS R35, R35 ;  /* 0x0000002300237213 */ /* 0x000fe20000000000 */
[----:B------:R-:W-:Y:S01]  /*6510*/  FFMA.FTZ R191, R36, -UR5, R191 ;  /* 0x8000000524bf7c23 */ /* 0x000fe200080100bf */
[----:B------:R-:W-:Y:S01]  /*6520*/  IABS R24, R24 ;  /* 0x0000001800187213 */ /* 0x000fe20000000000 */
[----:B------:R-:W4:Y:S01]  /*6530*/  MUFU.TANH R189, R189 ;  /* 0x000000bd00bd7308 */ /* 0x000f220000002400 */
[----:B------:R-:W-:Y:S01]  /*6540*/  IABS R41, R41 ;  /* 0x0000002900297213 */ /* 0x000fe20000000000 */
[----:B---3--:R-:W-:-:S02]  /*6550*/  IMAD.IADD R38, R32, 0x1, -R43 ;  /* 0x0000000120267824 */ /* 0x008fc400078e0a2b */
[----:B-1----:R-:W-:Y:S01]  /*6560*/  FFMA.FTZ R8, R37, -UR5, R34 ;  /* 0x8000000525087c23 */ /* 0x002fe20008010022 */
[----:B------:R-:W-:Y:S01]  /*6570*/  I2FP.F32.S32 R36, R35 ;  /* 0x0000002300247245 */ /* 0x000fe20000201400 */
[----:B------:R-:W-:Y:S01]  /*6580*/  IMAD.MOV.U32 R35, RZ, RZ, R24 ;  /* 0x000000ffff237224 */ /* 0x000fe200078e0018 */
[----:B------:R-:W-:Y:S01]  /*6590*/  I2FP.F32.S32 R41, R41 ;  /* 0x0000002900297245 */ /* 0x000fe20000201400 */
[----:B------:R-:W-:Y:S01]  /*65a0*/  IMAD.IADD R37, R32, 0x1, -R23 ;  /* 0x0000000120257824 */ /* 0x000fe200078e0a17 */
[----:B------:R-:W1:Y:S01]  /*65b0*/  MUFU.TANH R22, R18 ;  /* 0x0000001200167308 */ /* 0x000e620000002400 */
[----:B------:R-:W-:Y:S02]  /*65c0*/  I2FP.F32.S32 R12, R12 ;  /* 0x0000000c000c7245 */ /* 0x000fe40000201400 */
[----:B------:R-:W-:Y:S01]  /*65d0*/  IABS R38, R38 ;  /* 0x0000002600267213 */ /* 0x000fe20000000000 */
[----:B------:R-:W-:Y:S01]  /*65e0*/  FFMA.FTZ R26, R41, -UR5, R26 ;  /* 0x80000005291a7c23 */ /* 0x000fe2000801001a */
[----:B------:R-:W-:Y:S01]  /*65f0*/  FSEL R21, R21, -INF , !P6 ;  /* 0xff80000015157808 */ /* 0x000fe20007000000 */
[----:B--2---:R-:W-:Y:S01]  /*6600*/  FFMA.FTZ R12, R12, -UR5, R17 ;  /* 0x800000050c0c7c23 */ /* 0x004fe20008010011 */
[----:B------:R-:W-:Y:S01]  /*6610*/  FSEL R10, R10, -INF , !P6 ;  /* 0xff8000000a0a7808 */ /* 0x000fe20007000000 */
[----:B------:R-:W-:Y:S01]  /*6620*/  VIADD R17, R39, 0x38 ;  /* 0x0000003827117836 */ /* 0x000fe20000000000 */
[----:B------:R-:W-:Y:S01]  /*6630*/  FSEL R15, R15, -INF , !P5 ;  /* 0xff8000000f0f7808 */ /* 0x000fe20006800000 */
[----:B------:R-:W-:Y:S01]  /*6640*/  MUFU.TANH R193, R193 ;  /* 0x000000c100c17308 */ /* 0x000fe20000002400 */
[----:B------:R-:W-:Y:S01]  /*6650*/  FSEL R8, R8, -INF , !P5 ;  /* 0xff80000008087808 */ /* 0x000fe20006800000 */
[----:B------:R-:W-:Y:S01]  /*6660*/  IMAD.IADD R33, R32, 0x1, -R17 ;  /* 0x0000000120217824 */ /* 0x000fe200078e0a11 */
[----:B------:R-:W-:-:S02]  /*6670*/  ISETP.GE.AND P6, PT, R23, UR22, PT ;  /* 0x0000001617007c0c */ /* 0x000fc4000bfc6270 */
[----:B------:R-:W-:Y:S01]  /*6680*/  ISETP.GE.AND P5, PT, R25, UR22, PT ;  /* 0x0000001619007c0c */ /* 0x000fe2000bfa6270 */
[----:B------:R-:W-:Y:S01]  /*6690*/  IMAD.IADD R25, R16, 0x1, -R25 ;  /* 0x0000000110197824 */ /* 0x000fe200078e0a19 */
[----:B------:R-:W-:Y:S01]  /*66a0*/  I2FP.F32.S32 R38, R38 ;  /* 0x0000002600267245 */ /* 0x000fe20000201400 */
[----:B------:R-:W-:Y:S01]  /*66b0*/  MUFU.TANH R192, R192 ;  /* 0x000000c000c07308 */ /* 0x000fe20000002400 */
[----:B------:R-:W-:Y:S02]  /*66c0*/  I2FP.F32.S32 R35, R35 ;  /* 0x0000002300237245 */ /* 0x000fe40000201400 */
[C---:B------:R-:W-:Y:S01]  /*66d0*/  IADD3 R41, R39.reuse, 0x31, RZ ;  /* 0x0000003127297810 */ /* 0x040fe20007ffe0ff */
[----:B------:R-:W-:Y:S01]  /*66e0*/  VIADD R39, R39, 0x39 ;  /* 0x0000003927277836 */ /* 0x000fe20000000000 */
[----:B------:R-:W-:Y:S01]  /*66f0*/  IADD3 R23, -R23, R16, RZ ;  /* 0x0000001017177210 */ /* 0x000fe20007ffe1ff */
[----:B----4-:R-:W-:Y:S01]  /*6700*/  FFMA.FTZ R189, R38, -UR5, R189 ;  /* 0x8000000526bd7c23 */ /* 0x010fe200080100bd */
[----:B------:R-:W-:Y:S01]  /*6710*/  FSEL R27, R27, -INF , !P0 ;  /* 0xff8000001b1b7808 */ /* 0x000fe20004000000 */
[----:B------:R-:W-:Y:S01]  /*6720*/  MUFU.TANH R206, R206 ;  /* 0x000000ce00ce7308 */ /* 0x000fe20000002400 */
[----:B------:R-:W-:Y:S01]  /*6730*/  FSEL R26, R26, -INF , !P0 ;  /* 0xff8000001a1a7808 */ /* 0x000fe20004000000 */
[----:B-1----:R-:W-:Y:S01]  /*6740*/  FFMA.FTZ R22, R35, -UR5, R22 ;  /* 0x8000000523167c23 */ /* 0x002fe20008010016 */
[----:B------:R-:W-:Y:S01]  /*6750*/  FSEL R13, R13, -INF , !P4 ;  /* 0xff8000000d0d7808 */ /* 0x000fe20006000000 */
[----:B------:R-:W-:Y:S01]  /*6760*/  IMAD.IADD R34, R32, 0x1, -R41 ;  /* 0x0000000120227824 */ /* 0x000fe200078e0a29 */
[----:B------:R-:W-:Y:S01]  /*6770*/  FSEL R14, R14, -INF , !P4 ;  /* 0xff8000000e0e7808 */ /* 0x000fe20006000000 */
[----:B------:R-:W-:Y:S01]  /*6780*/  IMAD.IADD R32, R32, 0x1, -R39 ;  /* 0x0000000120207824 */ /* 0x000fe200078e0a27 */
[----:B------:R-:W-:Y:S01]  /*6790*/  FSEL R9, R9, -INF , !P2 ;  /* 0xff80000009097808 */ /* 0x000fe20005000000 */
[----:B------:R-:W1:Y:S01]  /*67a0*/  MUFU.TANH R207, R68 ;  /* 0x0000004400cf7308 */ /* 0x000e620000002400 */
[----:B------:R-:W-:Y:S01]  /*67b0*/  FSEL R20, R20, -INF , !P2 ;  /* 0xff80000014147808 */ /* 0x000fe20005000000 */
[----:B------:R-:W-:Y:S01]  /*67c0*/  IMAD.IADD R18, R16, 0x1, -R41 ;  /* 0x0000000110127824 */ /* 0x000fe200078e0a29 */
[----:B------:R-:W-:-:S02]  /*67d0*/  IABS R23, R23 ;  /* 0x0000001700177213 */ /* 0x000fc40000000000 */
[----:B------:R-:W-:Y:S02]  /*67e0*/  ISETP.GE.AND P0, PT, R43, UR22, PT ;  /* 0x000000162b007c0c */ /* 0x000fe4000bf06270 */
[----:B------:R-:W-:Y:S01]  /*67f0*/  ISETP.GE.AND P4, PT, R19, UR22, PT ;  /* 0x0000001613007c0c */ /* 0x000fe2000bf86270 */
[----:B------:R-:W2:Y:S01]  /*6800*/  MUFU.TANH R205, R69 ;  /* 0x0000004500cd7308 */ /* 0x000ea20000002400 */
[----:B------:R-:W-:Y:S01]  /*6810*/  ISETP.GE.AND P2, PT, R17, UR22, PT ;  /* 0x0000001611007c0c */ /* 0x000fe2000bf46270 */
[C---:B------:R-:W-:Y:S01]  /*6820*/  IMAD.IADD R19, R16.reuse, 0x1, -R19 ;  /* 0x0000000110137824 */ /* 0x040fe200078e0a13 */
[----:B------:R-:W-:Y:S01]  /*6830*/  IABS R25, R25 ;  /* 0x0000001900197213 */ /* 0x000fe20000000000 */
[----:B------:R-:W-:Y:S01]  /*6840*/  IMAD.IADD R17, R16, 0x1, -R17 ;  /* 0x0000000110117824 */ /* 0x000fe200078e0a11 */
[----:B------:R-:W-:Y:S01]  /*6850*/  IADD3 R16, -R39, R16, RZ ;  /* 0x0000001027107210 */ /* 0x000fe20007ffe1ff */
[----:B------:R-:W-:Y:S01]  /*6860*/  IMAD.MOV.U32 R24, RZ, RZ, R23 ;  /* 0x000000ffff187224 */ /* 0x000fe200078e0017 */
[----:B------:R-:W-:Y:S01]  /*6870*/  FSEL R189, R189, -INF , !P0 ;  /* 0xff800000bdbd7808 */ /* 0x000fe20004000000 */
[----:B------:R-:W-:Y:S01]  /*6880*/  MUFU.TANH R202, R70 ;  /* 0x0000004600ca7308 */ /* 0x000fe20000002400 */
[----:B------:R-:W-:Y:S01]  /*6890*/  FSEL R208, R22, -INF , !P0 ;  /* 0xff80000016d07808 */ /* 0x000fe20004000000 */
[----:B------:R-:W-:Y:S01]  /*68a0*/  IMAD.MOV.U32 R23, RZ, RZ, R25 ;  /* 0x000000ffff177224 */ /* 0x000fe200078e0019 */
[----:B------:R-:W-:Y:S01]  /*68b0*/  PLOP3.LUT P0, PT, PT, PT, UP0, 0x80, 0x0 ;  /* 0x000000000000781c */ /* 0x000fe20003f0f008 */
[----:B-1----:R-:W-:Y:S01]  /*68c0*/  FFMA.FTZ R207, R36, -UR5, R207 ;  /* 0x8000000524cf7c23 */ /* 0x002fe200080100cf */
[----:B------:R-:W-:-:S02]  /*68d0*/  IABS R37, R37 ;  /* 0x0000002500257213 */ /* 0x000fc40000000000 */
[----:B------:R-:W-:Y:S01]  /*68e0*/  IABS R34, R34 ;  /* 0x0000002200227213 */ /* 0x000fe20000000000 */
[----:B------:R-:W1:Y:S01]  /*68f0*/  MUFU.TANH R72, R72 ;  /* 0x0000004800487308 */ /* 0x000e620000002400 */
[----:B------:R-:W-:Y:S02]  /*6900*/  IABS R33, R33 ;  /* 0x0000002100217213 */ /* 0x000fe40000000000 */
[----:B------:R-:W-:Y:S02]  /*6910*/  IABS R32, R32 ;  /* 0x0000002000207213 */ /* 0x000fe40000000000 */
[----:B------:R-:W-:Y:S02]  /*6920*/  IABS R19, R19 ;  /* 0x0000001300137213 */ /* 0x000fe40000000000 */
[----:B------:R-:W-:Y:S01]  /*6930*/  IABS R18, R18 ;  /* 0x0000001200127213 */ /* 0x000fe20000000000 */
[----:B------:R-:W3:Y:S01]  /*6940*/  MUFU.TANH R73, R73 ;  /* 0x0000004900497308 */ /* 0x000ee20000002400 */
[----:B------:R-:W-:-:S02]  /*6950*/  IABS R17, R17 ;  /* 0x0000001100117213 */ /* 0x000fc40000000000 */
[----:B------:R-:W-:Y:S02]  /*6960*/  IABS R16, R16 ;  /* 0x0000001000107213 */ /* 0x000fe40000000000 */
[----:B------:R-:W-:Y:S02]  /*6970*/  I2FP.F32.S32 R38, R37 ;  /* 0x0000002500267245 */ /* 0x000fe40000201400 */
[----:B------:R-:W-:Y:S01]  /*6980*/  I2FP.F32.S32 R34, R34 ;  /* 0x0000002200227245 */ /* 0x000fe20000201400 */
[----:B------:R-:W4:Y:S01]  /*6990*/  MUFU.TANH R71, R71 ;  /* 0x0000004700477308 */ /* 0x000f220000002400 */
[----:B------:R-:W-:Y:S01]  /*69a0*/  I2FP.F32.S32 R33, R33 ;  /* 0x0000002100217245 */ /* 0x000fe20000201400 */
[----:B------:R-:W-:Y:S01]  /*69b0*/  FFMA.FTZ R193, R38, -UR5, R193 ;  /* 0x8000000526c17c23 */ /* 0x000fe200080100c1 */
[----:B------:R-:W-:Y:S01]  /*69c0*/  I2FP.F32.S32 R32, R32 ;  /* 0x0000002000207245 */ /* 0x000fe20000201400 */
[----:B--2---:R-:W-:Y:S01]  /*69d0*/  FFMA.FTZ R205, R34, -UR5, R205 ;  /* 0x8000000522cd7c23 */ /* 0x004fe200080100cd */
[----:B------:R-:W-:Y:S01]  /*69e0*/  I2FP.F32.S32 R25, R24 ;  /* 0x0000001800197245 */ /* 0x000fe20000201400 */
[----:B-1----:R-:W-:Y:S01]  /*69f0*/  FFMA.FTZ R203, R33, -UR5, R72 ;  /* 0x8000000521cb7c23 */ /* 0x002fe20008010048 */
[----:B------:R-:W-:Y:S01]  /*6a00*/  I2FP.F32.S32 R23, R23 ;  /* 0x0000001700177245 */ /* 0x000fe20000201400 */
[----:B------:R-:W1:Y:S01]  /*6a10*/  MUFU.TANH R74, R74 ;  /* 0x0000004a004a7308 */ /* 0x000e620000002400 */
[----:B------:R-:W-:Y:S01]  /*6a20*/  I2FP.F32.S32 R19, R19 ;  /* 0x0000001300137245 */ /* 0x000fe20000201400 */
[----:B---3--:R-:W-:Y:S01]  /*6a30*/  FFMA.FTZ R201, R32, -UR5, R73 ;  /* 0x8000000520c97c23 */ /* 0x008fe20008010049 */
[----:B------:R-:W-:Y:S01]  /*6a40*/  I2FP.F32.S32 R18, R18 ;  /* 0x0000001200127245 */ /* 0x000fe20000201400 */
[----:B------:R-:W-:Y:S01]  /*6a50*/  FFMA.FTZ R192, R25, -UR5, R192 ;  /* 0x8000000519c07c23 */ /* 0x000fe200080100c0 */
[----:B------:R-:W-:Y:S01]  /*6a60*/  I2FP.F32.S32 R17, R17 ;  /* 0x0000001100117245 */ /* 0x000fe20000201400 */
[----:B------:R-:W-:Y:S01]  /*6a70*/  FFMA.FTZ R206, R23, -UR5, R206 ;  /* 0x8000000517ce7c23 */ /* 0x000fe200080100ce */
[----:B------:R-:W-:Y:S01]  /*6a80*/  I2FP.F32.S32 R16, R16 ;  /* 0x0000001000107245 */ /* 0x000fe20000201400 */
[----:B------:R-:W2:Y:S01]  /*6a90*/  MUFU.TANH R75, R75 ;  /* 0x0000004b004b7308 */ /* 0x000ea20000002400 */
[----:B------:R-:W-:Y:S01]  /*6aa0*/  FSEL R11, R11, -INF , !P3 ;  /* 0xff8000000b0b7808 */ /* 0x000fe20005800000 */
[----:B------:R-:W-:Y:S01]  /*6ab0*/  FFMA.FTZ R202, R19, -UR5, R202 ;  /* 0x8000000513ca7c23 */ /* 0x000fe200080100ca */
[----:B------:R-:W-:Y:S01]  /*6ac0*/  FSEL R12, R12, -INF , !P3 ;  /* 0xff8000000c0c7808 */ /* 0x000fe20005800000 */
[----:B----4-:R-:W-:Y:S01]  /*6ad0*/  FFMA.FTZ R200, R18, -UR5, R71 ;  /* 0x8000000512c87c23 */ /* 0x010fe20008010047 */
[----:B------:R-:W-:-:S02]  /*6ae0*/  FSEL R199, R199, -INF , !P1 ;  /* 0xff800000c7c77808 */ /* 0x000fc40004800000 */
[----:B------:R-:W-:Y:S01]  /*6af0*/  FSEL R190, R190, -INF , !P1 ;  /* 0xff800000bebe7808 */ /* 0x000fe20004800000 */
[----:B-1----:R-:W-:Y:S01]  /*6b00*/  FFMA.FTZ R198, R17, -UR5, R74 ;  /* 0x8000000511c67c23 */ /* 0x002fe2000801004a */
[----:B------:R-:W-:Y:S02]  /*6b10*/  ISETP.GE.AND P3, PT, R41, UR22, PT ;  /* 0x0000001629007c0c */ /* 0x000fe4000bf66270 */
[----:B------:R-:W-:Y:S02]  /*6b20*/  ISETP.GE.AND P1, PT, R39, UR22, PT ;  /* 0x0000001627007c0c */ /* 0x000fe4000bf26270 */
[----:B------:R-:W-:Y:S02]  /*6b30*/  FSEL R193, R193, -INF , !P6 ;  /* 0xff800000c1c17808 */ /* 0x000fe40007000000 */
[----:B------:R-:W-:Y:S01]  /*6b40*/  FSEL R192, R192, -INF , !P6 ;  /* 0xff800000c0c07808 */ /* 0x000fe20007000000 */
[----:B--2---:R-:W-:Y:S01]  /*6b50*/  FFMA.FTZ R196, R16, -UR5, R75 ;  /* 0x8000000510c47c23 */ /* 0x004fe2000801004b */
        /* <DEDUP_REMOVED lines=74> */
.L_x_5364:
[----:B------:R-:W-:-:S04]  /*7000*/  ULEA UR6, -UR6, URZ, 0x6 ;  /* 0x0000003f06067291 */ /* 0x000fc8000f8e313f */
[----:B------:R-:W-:Y:S02]  /*7010*/  USHF.R.S32.HI UR7, URZ, 0x1f, UR6 ;  /* 0x0000001f3f077899 */ /* 0x000fe40008011406 */
[----:B------:R-:W-:-:S04]  /*7020*/  MOV R32, UR6 ;  /* 0x0000000600207c02 */ /* 0x000fc80008000f00 */
[----:B------:R-:W-:-:S07]  /*7030*/  MOV R33, UR7 ;  /* 0x0000000700217c02 */ /* 0x000fce0008000f00 */
.L_x_5365:
        /* <DEDUP_REMOVED lines=98> */
[C---:B-----5:R-:W-:Y:S01]  /*7660*/  @!P4 IMAD.X R34, R3.reuse, 0x1, R166, P1 ;  /* 0x000000010322c824 */ /* 0x060fe200008e06a6 */
        /* <DEDUP_REMOVED lines=74> */
.L_x_5367:
[----:B------:R-:W-:Y:S05]  /*7b10*/  BSYNC B0 ;  /* 0x0000000000007941 */ /* 0x000fea0003800000 */
.L_x_5366:
[----:B------:R-:W0:Y:S01]  /*7b20*/  LDGDEPBAR ;  /* 0x00000000000079af */ /* 0x000e220000000000 */
[----:B------:R-:W-:-:S04]  /*7b30*/  IADD3 R167, P1, R32, R167, RZ ;  /* 0x000000a720a77210 */ /* 0x000fc80007f3e0ff */
[----:B------:R-:W-:-:S09]  /*7b40*/  IADD3.X R166, R33, R166, RZ, P1, !PT ;  /* 0x000000a621a67210 */ /* 0x000fd20000ffe4ff */
.L_x_5363:
        /* <DEDUP_REMOVED lines=74> */
[----:B------:R-:W1:Y:S01]  /*7ff0*/  LDSM.16.MT88.4 R8, [R236+0x10800] ;  /* 0x01080000ec08783b */ /* 0x000e620000004200 */
[--C-:B------:R-:W-:Y:S01]  /*8000*/  FFMA.FTZ R176, R13, UR6, -R204.reuse ;  /* 0x000000060db07c23 */ /* 0x100fe200080108cc */
        /* <DEDUP_REMOVED lines=12> */
[----:B------:R-:W5:Y:S01]  /*80d0*/  LDSM.16.MT88.4 R120, [R233+0x16000] ;  /* 0x01600000e978783b */ /* 0x000f620000004200 */
[--C-:B------:R-:W-:Y:S01]  /*80e0*/  FFMA.FTZ R193, R208, UR6, -R197.reuse ;  /* 0x00000006d0c17c23 */ /* 0x100fe200080108c5 */
[--C-:B------:R-:W-:Y:S01]  /*80f0*/  FFMA.FTZ R192, R192, UR6, -R197.reuse ;  /* 0x00000006c0c07c23 */ /* 0x100fe200080108c5 */
[--C-:B------:R-:W-:Y:S01]  /*8100*/  FFMA.FTZ R199, R206, UR6, -R197.reuse ;  /* 0x00000006cec77c23 */ /* 0x100fe200080108c5 */
[----:B------:R-:W5:Y:S01]  /*8110*/  LDSM.16.MT88.4 R16, [R232+0x16000] ;  /* 0x01600000e810783b */ /* 0x000f620000004200 */
[--C-:B------:R-:W-:Y:S01]  /*8120*/  FFMA.FTZ R206, R207, UR6, -R204.reuse ;  /* 0x00000006cfce7c23 */ /* 0x100fe200080108cc */
[----:B------:R-:W3:Y:S01]  /*8130*/  MUFU.EX2 R178, R178 ;  /* 0x000000b200b27308 */ /* 0x000ee20000000800 */
[----:B--2---:R-:W-:Y:S01]  /*8140*/  F2FP.BF16.F32.PACK_AB R128, R184, R185 ;  /* 0x000000b9b880723e */ /* 0x004fe200000010ff */
[----:B------:R-:W2:Y:S01]  /*8150*/  LDSM.16.MT88.4 R12, [R234+0x10800] ;  /* 0x01080000ea0c783b */ /* 0x000ea20000004200 */
[--C-:B------:R-:W-:Y:S01]  /*8160*/  FFMA.FTZ R205, R205, UR6, -R204.reuse ;  /* 0x00000006cdcd7c23 */ /* 0x100fe200080108cc */
[--C-:B------:R-:W-:Y:S01]  /*8170*/  FFMA.FTZ R203, R203, UR6, -R204.reuse ;  /* 0x00000006cbcb7c23 */ /* 0x100fe200080108cc */
[----:B------:R-:W-:Y:S01]  /*8180*/  FFMA.FTZ R204, R201, UR6, -R204 ;  /* 0x00000006c9cc7c23 */ /* 0x000fe200080108cc */
[----:B------:R-:W2:Y:S01]  /*8190*/  LDSM.16.MT88.4 R4, [R233+0x10800] ;  /* 0x01080000e904783b */ /* 0x000ea20000004200 */
[--C-:B------:R-:W-:Y:S01]  /*81a0*/  FFMA.FTZ R201, R202, UR6, -R197.reuse ;  /* 0x00000006cac97c23 */ /* 0x100fe200080108c5 */
        /* <DEDUP_REMOVED lines=8> */
[----:B------:R-:W4:Y:S01]  /*8230*/  MUFU.EX2 R187, R187 ;  /* 0x000000bb00bb7308 */ /* 0x000f220000000800 */
        /* <DEDUP_REMOVED lines=60> */
[----:B------:R-:W4:Y:S01]  /*8600*/  MUFU.EX2 R199, R199 ;  /* 0x000000c700c77308 */ /* 0x000f220000000800 */
[C---:B-----5:R-:W-:Y:S06]  /*8610*/  HMMA.16816.F32.BF16 R100, R128.reuse, R104, RZ ;  /* 0x000000688064723c */ /* 0x060fec00000418ff */
        /* <DEDUP_REMOVED lines=18> */
[C---:B------:R-:W-:Y:S06]  /*8740*/  HMMA.16816.F32.BF16 R104, R128.reuse, R106, RZ ;  /* 0x0000006a8068723c */ /* 0x040fec00000418ff */
[C---:B------:R-:W-:Y:S06]  /*8750*/  HMMA.16816.F32.BF16 R112, R128.reuse, R114, RZ ;  /* 0x000000728070723c */ /* 0x040fec00000418ff */
[C---:B------:R-:W-:Y:S06]  /*8760*/  HMMA.16816.F32.BF16 R120, R128.reuse, R122, RZ ;  /* 0x0000007a8078723c */ /* 0x040fec00000418ff */
[C---:B------:R-:W-:Y:S06]  /*8770*/  HMMA.16816.F32.BF16 R124, R128.reuse, R16, RZ ;  /* 0x00000010807c723c */ /* 0x040fec00000418ff */
[----:B------:R-:W-:Y:S01]  /*8780*/  HMMA.16816.F32.BF16 R128, R128, R18, RZ ;  /* 0x000000128080723c */ /* 0x000fe200000418ff */
[----:B------:R-:W3:Y:S05]  /*8790*/  LDSM.16.MT88.4 R16, [R236+0x12800] ;  /* 0x01280000ec10783b */ /* 0x000eea0000004200 */
[C---:B--2---:R-:W-:Y:S06]  /*87a0*/  HMMA.16816.F32.BF16 R148, R24.reuse, R12, R148 ;  /* 0x0000000c1894723c */ /* 0x044fec0000041894 */
[C---:B------:R-:W-:Y:S01]  /*87b0*/  HMMA.16816.F32.BF16 R152, R24.reuse, R14, R152 ;  /* 0x0000000e1898723c */ /* 0x040fe20000041898 */
[----:B------:R-:W2:Y:S05]  /*87c0*/  LDSM.16.MT88.4 R12, [R234+0x14800] ;  /* 0x01480000ea0c783b */ /* 0x000eaa0000004200 */
[C---:B------:R-:W-:Y:S06]  /*87d0*/  HMMA.16816.F32.BF16 R140, R24.reuse, R4, R140 ;  /* 0x00000004188c723c */ /* 0x040fec000004188c */
        /* <DEDUP_REMOVED lines=59> */
[----:B------:R-:W-:Y:S01]  /*8b90*/  HMMA.16816.F32.BF16 R72, R4, R10, R72 ;  /* 0x0000000a0448723c */ /* 0x000fe20000041848 */
[----:B------:R-:W1:Y:S05]  /*8ba0*/  LDSM.16.MT88.4 R8, [R234+0x17000] ;  /* 0x01700000ea08783b */ /* 0x000e6a0000004200 */
[C---:B------:R-:W-:Y:S06]  /*8bb0*/  HMMA.16816.F32.BF16 R44, R24.reuse, R32, R44 ;  /* 0x00000020182c723c */ /* 0x040fec000004182c */
[C---:B------:R-:W-:Y:S01]  /*8bc0*/  HMMA.16816.F32.BF16 R48, R24.reuse, R34, R48 ;  /* 0x000000221830723c */ /* 0x040fe20000041830 */
[----:B------:R-:W1:Y:S05]  /*8bd0*/  LDSM.16.MT88.4 R32, [R233+0x13000] ;  /* 0x01300000e920783b */ /* 0x000e6a0000004200 */
[C---:B----4-:R-:W-:Y:S06]  /*8be0*/  HMMA.16816.F32.BF16 R124, R24.reuse, R28, R124 ;  /* 0x0000001c187c723c */ /* 0x050fec000004187c */
[----:B------:R-:W-:Y:S01]  /*8bf0*/  HMMA.16816.F32.BF16 R128, R24, R30, R128 ;  /* 0x0000001e1880723c */ /* 0x000fe20000041880 */
[----:B------:R-:W4:Y:S04]  /*8c00*/  LDSM.16.MT88.4 R28, [R232+0x13000] ;  /* 0x01300000e81c783b */ /* 0x000f280000004200 */
[----:B------:R-:W4:Y:S01]  /*8c10*/  LDSM.16.MT88.4 R24, [R234+0x15000] ;  /* 0x01500000ea18783b */ /* 0x000f220000004200 */
        /* <DEDUP_REMOVED lines=18> */
[C---:B----4-:R-:W-:Y:S06]  /*8d40*/  HMMA.16816.F32.BF16 R60, R4.reuse, R28, R60 ;  /* 0x0000001c043c723c */ /* 0x050fec000004183c */
[C---:B------:R-:W-:Y:S01]  /*8d50*/  HMMA.16816.F32.BF16 R64, R4.reuse, R30, R64 ;  /* 0x0000001e0440723c */ /* 0x040fe20000041840 */
[----:B------:R-:W4:Y:S05]  /*8d60*/  LDSM.16.MT88.4 R28, [R234+0x11800] ;  /* 0x01180000ea1c783b */ /* 0x000f2a0000004200 */
        /* <DEDUP_REMOVED lines=26> */
[----:B------:R-:W1:Y:S04]  /*8f10*/  LDSM.16.MT88.4 R8, [R233+0x15800] ;  /* 0x01580000e908783b */ /* 0x000e680000004200 */
[----:B------:R-:W-:Y:S01]  /*8f20*/  STL [R1], R0 ;  /* 0x0000000001007387 */ /* 0x000fe20000100800 */
        /* <DEDUP_REMOVED lines=27> */
[C---:B------:R-:W-:Y:S06]  /*90e0*/  HMMA.16816.F32.BF16 R92, R4.reuse, R24, R92 ;  /* 0x00000018045c723c */ /* 0x040fec000004185c */
        /* <DEDUP_REMOVED lines=18> */
[----:B------:R-:W-:Y:S01]  /*9210*/  MOV R248, UR6 ;  /* 0x0000000600f87c02 */ /* 0x000fe20008000f00 */
[----:B------:R-:W-:Y:S01]  /*9220*/  ULDC UR17, c[0x0][0x39c] ;  /* 0x0000e70000117ab9 */ /* 0x000fe20000000800 */
[----:B------:R-:W-:Y:S01]  /*9230*/  ULDC UR4, c[0x0][0x2ec] ;  /* 0x0000bb0000047ab9 */ /* 0x000fe20000000800 */
[----:B------:R-:W-:Y:S01]  /*9240*/  ULDC UR16, c[0x0][0x248] ;  /* 0x0000920000107ab9 */ /* 0x000fe20000000800 */
[----:B------:R-:W-:Y:S01]  /*9250*/  IADD3 R249, R249, -UR23, R2 ;  /* 0x80000017f9f97c10 */ /* 0x000fe2000fffe002 */
[----:B------:R-:W-:Y:S01]  /*9260*/  UIADD3 UR23, UR18, -0x2, URZ ;  /* 0xfffffffe12177890 */ /* 0x000fe2000fffe03f */
[----:B------:R-:W-:Y:S01]  /*9270*/  IMAD.U32 R245, RZ, RZ, UR7 ;  /* 0x00000007fff57e24 */ /* 0x000fe2000f8e00ff */
[----:B------:R-:W-:Y:S01]  /*9280*/  ULDC.64 UR8, c[0x0][0x248] ;  /* 0x0000920000087ab9 */ /* 0x000fe20000000a00 */
[----:B------:R-:W-:Y:S01]  /*9290*/  ULDC UR18, c[0x0][0x2d0] ;  /* 0x0000b40000127ab9 */ /* 0x000fe20000000800 */
[----:B------:R-:W-:Y:S01]  /*92a0*/  ULDC.64 UR10, c[0x0][0x250] ;  /* 0x00009400000a7ab9 */ /* 0x000fe20000000a00 */
[----:B------:R-:W-:-:S07]  /*92b0*/  ULDC.64 UR6, c[0x0][0x250] ;  /* 0x0000940000067ab9 */ /* 0x000fce0000000a00 */
.L_x_5372:
        /* <DEDUP_REMOVED lines=80> */
.L_x_5369:
        /* <DEDUP_REMOVED lines=123> */
[----:B--2---:R-:W2:Y:S04]  /*9f70*/  LDSM.16.M88.4 R200, [R230] ;  /* 0x00000000e6c8783b */ /* 0x004ea80000000200 */
[----:B------:R-:W2:Y:S01]  /*9f80*/  LDSM.16.M88.4 R204, [R229] ;  /* 0x00000000e5cc783b */ /* 0x000ea20000000200 */
        /* <DEDUP_REMOVED lines=23> */
[----:B------:R-:W-:Y:S05]  /*a100*/  LDSM.16.M88.4 R200, [R242+0x2000] ;  /* 0x00200000f2c8783b */ /* 0x000fea0000000200 */
[C---:B------:R-:W-:Y:S06]  /*a110*/  HMMA.16816.F32.BF16 R28, R188.reuse, R204, R28 ;  /* 0x000000ccbc1c723c */ /* 0x040fec000004181c */
        /* <DEDUP_REMOVED lines=174> */
[C---:B------:R-:W-:Y:S02]  /*ac00*/  HMMA.16816.F32.BF16 R24, R192.reuse, R174, R24 ;  /* 0x000000aec018723c */ /* 0x040fe40000041818 */
[----:B------:R2:W3:Y:S02]  /*ac10*/  MUFU.TANH R198, R165 ;  /* 0x000000a500c67308 */ /* 0x0004e40000002400 */
[----:B------:R-:W-:Y:S01]  /*ac20*/  FMUL.FTZ R205, R13, UR17 ;  /* 0x000000110dcd7c20 */ /* 0x000fe20008410000 */
[----:B------:R-:W-:Y:S01]  /*ac30*/  FMUL.FTZ R13, R15, UR17 ;  /* 0x000000110f0d7c20 */ /* 0x000fe20008410000 */
[----:B------:R-:W-:Y:S01]  /*ac40*/  FMUL.FTZ R164, R4, UR17 ;  /* 0x0000001104a47c20 */ /* 0x000fe20008410000 */
[----:B------:R-:W-:Y:S01]  /*ac50*/  FMUL.FTZ R197, R5, UR17 ;  /* 0x0000001105c57c20 */ /* 0x000fe20008410000 */
[----:B------:R-:W-:Y:S04]  /*ac60*/  FMUL.FTZ R201, R8, UR17 ;  /* 0x0000001108c97c20 */ /* 0x000fe80008410000 */
[----:B------:R4:W1:Y:S01]  /*ac70*/  MUFU.TANH R199, R166 ;  /* 0x000000a600c77308 */ /* 0x0008620000002400 */
[----:B------:R-:W-:Y:S01]  /*ac80*/  FMUL.FTZ R203, R17, UR17 ;  /* 0x0000001111cb7c20 */ /* 0x000fe20008410000 */
[----:B------:R-:W-:Y:S01]  /*ac90*/  FMUL.FTZ R17, R18, UR17 ;  /* 0x0000001112117c20 */ /* 0x000fe20008410000 */
[----:B------:R-:W-:Y:S01]  /*aca0*/  FMUL.FTZ R9, R9, UR17 ;  /* 0x0000001109097c20 */ /* 0x000fe20008410000 */
[----:B------:R-:W-:Y:S01]  /*acb0*/  FMUL.FTZ R10, R10, UR17 ;  /* 0x000000110a0a7c20 */ /* 0x000fe20008410000 */
[----:B------:R-:W-:Y:S01]  /*acc0*/  FMUL.FTZ R206, R12, UR17 ;  /* 0x000000110cce7c20 */ /* 0x000fe20008410000 */
[----:B------:R-:W-:Y:S01]  /*acd0*/  FMUL.FTZ R14, R14, UR17 ;  /* 0x000000110e0e7c20 */ /* 0x000fe20008410000 */
[----:B------:R-:W-:Y:S03]  /*ace0*/  FMUL.FTZ R18, R20, UR17 ;  /* 0x0000001114127c20 */ /* 0x000fe60008410000 */
[----:B------:R-:W3:Y:S01]  /*acf0*/  MUFU.TANH R164, R164 ;  /* 0x000000a400a47308 */ /* 0x000ee20000002400 */
[----:B--2---:R-:W-:Y:S01]  /*ad00*/  FMUL.FTZ R165, R11, UR17 ;  /* 0x000000110ba57c20 */ /* 0x004fe20008410000 */
[----:B------:R-:W-:Y:S01]  /*ad10*/  FMUL.FTZ R21, R21, UR17 ;  /* 0x0000001115157c20 */ /* 0x000fe20008410000 */
[----:B------:R-:W-:Y:S01]  /*ad20*/  FMUL.FTZ R22, R22, UR17 ;  /* 0x0000001116167c20 */ /* 0x000fe20008410000 */
[----:B------:R-:W-:Y:S01]  /*ad30*/  FMUL.FTZ R25, R25, UR17 ;  /* 0x0000001119197c20 */ /* 0x000fe20008410000 */
[----:B------:R-:W-:Y:S05]  /*ad40*/  FMUL.FTZ R26, R26, UR17 ;  /* 0x000000111a1a7c20 */ /* 0x000fea0008410000 */
[----:B------:R2:W2:Y:S01]  /*ad50*/  MUFU.TANH R11, R165 ;  /* 0x000000a5000b7308 */ /* 0x0004a20000002400 */
[----:B----4-:R-:W-:Y:S01]  /*ad60*/  FMUL.FTZ R166, R16, UR17 ;  /* 0x0000001110a67c20 */ /* 0x010fe20008410000 */
[C---:B-1----:R-:W-:Y:S08]  /*ad70*/  HMMA.16816.F32.BF16 R28, R192.reuse, R168, R28 ;  /* 0x000000a8c01c723c */ /* 0x042ff0000004181c */
[----:B------:R1:W4:Y:S01]  /*ad80*/  MUFU.TANH R202, R166 ;  /* 0x000000a600ca7308 */ /* 0x0003220000002400 */
[----:B------:R-:W-:Y:S09]  /*ad90*/  HMMA.16816.F32.BF16 R32, R192, R170, R32 ;  /* 0x000000aac020723c */ /* 0x000ff20000041820 */
[----:B------:R5:W3:Y:S02]  /*ada0*/  MUFU.TANH R177, R18 ;  /* 0x0000001200b17308 */ /* 0x000ae40000002400 */
[----:B--2---:R-:W-:Y:S01]  /*adb0*/  FMUL.FTZ R165, R19, UR17 ;  /* 0x0000001113a57c20 */ /* 0x004fe20008410000 */
[----:B------:R-:W-:Y:S01]  /*adc0*/  FMUL.FTZ R19, R24, UR17 ;  /* 0x0000001118137c20 */ /* 0x000fe20008410000 */
[----:B------:R-:W-:Y:S01]  /*add0*/  IMAD.MOV.U32 R194, RZ, RZ, R2 ;  /* 0x000000ffffc27224 */ /* 0x000fe200078e0002 */
[----:B------:R-:W-:Y:S05]  /*ade0*/  MOV R195, R3 ;  /* 0x0000000300c37202 */ /* 0x000fea0000000f00 */
        /* <DEDUP_REMOVED lines=8> */
[----:B------:R-:W3:Y:S01]  /*ae70*/  MUFU.TANH R197, R197 ;  /* 0x000000c500c57308 */ /* 0x000ee20000002400 */
[----:B--2---:R-:W-:Y:S09]  /*ae80*/  FMUL.FTZ R165, R27, UR17 ;  /* 0x000000111ba57c20 */ /* 0x004ff20008410000 */
[----:B------:R2:W2:Y:S01]  /*ae90*/  MUFU.TANH R176, R165 ;  /* 0x000000a500b07308 */ /* 0x0004a20000002400 */
[----:B-1----:R-:W-:Y:S09]  /*aea0*/  FMUL.FTZ R166, R28, UR17 ;  /* 0x000000111ca67c20 */ /* 0x002ff20008410000 */
[----:B------:R1:W1:Y:S10]  /*aeb0*/  MUFU.TANH R188, R166 ;  /* 0x000000a600bc7308 */ /* 0x0002740000002400 */
[----:B------:R-:W3:Y:S01]  /*aec0*/  MUFU.TANH R201, R201 ;  /* 0x000000c900c97308 */ /* 0x000ee20000002400 */
[----:B--2---:R-:W-:Y:S09]  /*aed0*/  FMUL.FTZ R165, R35, UR17 ;  /* 0x0000001123a57c20 */ /* 0x004ff20008410000 */
[----:B------:R-:W2:Y:S01]  /*aee0*/  MUFU.TANH R9, R9 ;  /* 0x0000000900097308 */ /* 0x000ea20000002400 */
[----:B-1----:R-:W-:Y:S09]  /*aef0*/  FMUL.FTZ R166, R34, UR17 ;  /* 0x0000001122a67c20 */ /* 0x002ff20008410000 */
[----:B------:R-:W1:Y:S10]  /*af00*/  MUFU.TANH R10, R10 ;  /* 0x0000000a000a7308 */ /* 0x000e740000002400 */
[----:B------:R-:W1:Y:S10]  /*af10*/  MUFU.TANH R206, R206 ;  /* 0x000000ce00ce7308 */ /* 0x000e740000002400 */
[----:B------:R1:W1:Y:S10]  /*af20*/  MUFU.TANH R200, R205 ;  /* 0x000000cd00c87308 */ /* 0x0002740000002400 */
[----:B------:R-:W1:Y:S10]  /*af30*/  MUFU.TANH R14, R14 ;  /* 0x0000000e000e7308 */ /* 0x000e740000002400 */
[----:B------:R-:W1:Y:S10]  /*af40*/  MUFU.TANH R13, R13 ;  /* 0x0000000d000d7308 */ /* 0x000e740000002400 */
[----:B------:R1:W1:Y:S10]  /*af50*/  MUFU.TANH R204, R203 ;  /* 0x000000cb00cc7308 */ /* 0x0002740000002400 */
        /* <DEDUP_REMOVED lines=12> */
[----:B------:R-:W1:Y:S01]  /*b020*/  MUFU.TANH R165, R165 ;  /* 0x000000a500a57308 */ /* 0x000e620000002400 */
[----:B--234-:R-:W-:Y:S05]  /*b030*/  @!P0 BRA `(.L_x_5370) ;  /* 0x0000000800f08947 */ /* 0x01cfea0003800000 */
        /* <DEDUP_REMOVED lines=16> */
[----:B--2---:R-:W1:Y:S02]  /*b140*/  MUFU.RCP R2, R4 ;  /* 0x0000000400027308 */ /* 0x004e640000001000 */
        /* <DEDUP_REMOVED lines=54> */
.L_x_5371:
[----:B------:R2:W-:Y:S01]  /*b4b0*/  @P6 STS.128 [R243+0x8000], RZ ;  /* 0x008000fff3006388 */ /* 0x0005e20000000c00 */
[CC--:B-1----:R-:W-:Y:S01]  /*b4c0*/  LEA R26, P0, R6.reuse, R250.reuse, 0x1 ;  /* 0x000000fa061a7211 */ /* 0x0c2fe200078008ff */
        /* <DEDUP_REMOVED lines=115> */
.L_x_5370:
[----:B------:R-:W-:Y:S01]  /*bc00*/  MOV R12, UR23 ;  /* 0x00000017000c7c02 */ /* 0x000fe20008000f00 */
[----:B------:R-:W-:Y:S02]  /*bc10*/  UISETP.GT.AND UP0, UPT, UR23, UR13, UPT ;  /* 0x0000000d1700728c */ /* 0x000fe4000bf04270 */
[----:B------:R-:W-:Y:S02]  /*bc20*/  UIADD3 UR23, UR23, -0x1, URZ ;  /* 0xffffffff17177890 */ /* 0x000fe4000fffe03f */
[----:B------:R-:W-:Y:S01]  /*bc30*/  IMAD R12, R12, -0x40, R249 ;  /* 0xffffffc00c0c7824 */ /* 0x000fe200078e02f9 */
[----:B------:R-:W-:Y:S01]  /*bc40*/  UMOV UR10, UR22 ;  /* 0x00000016000a7c82 */ /* 0x000fe20008000000 */
[----:B------:R-:W-:Y:S03]  /*bc50*/  UMOV UR11, UR19 ;  /* 0x00000013000b7c82 */ /* 0x000fe60008000000 */
[C---:B--2---:R-:W-:Y:S02]  /*bc60*/  IADD3 R27, R12.reuse, 0x8, RZ ;  /* 0x000000080c1b7810 */ /* 0x044fe40007ffe0ff */
[C---:B------:R-:W-:Y:S02]  /*bc70*/  IADD3 R8, R12.reuse, 0x7, RZ ;  /* 0x000000070c087810 */ /* 0x040fe40007ffe0ff */
[----:B-1----:R-:W-:Y:S02]  /*bc80*/  IADD3 R26, R12, -0x1, RZ ;  /* 0xffffffff0c1a7810 */ /* 0x002fe40007ffe0ff */
        /* <DEDUP_REMOVED lines=45> */
[C---:B------:R-:W-:Y:S01]  /*bf60*/  FFMA.FTZ R16, R29.reuse, -UR5, R164 ;  /* 0x800000051d107c23 */ /* 0x040fe200080100a4 */
[----:B------:R-:W-:Y:S01]  /*bf70*/  I2FP.F32.S32 R27, R27 ;  /* 0x0000001b001b7245 */ /* 0x000fe20000201400 */
[----:B------:R-:W-:Y:S01]  /*bf80*/  FFMA.FTZ R10, R29, -UR5, R10 ;  /* 0x800000051d0a7c23 */ /* 0x000fe2000801000a */
[----:B------:R-:W-:Y:S01]  /*bf90*/  I2FP.F32.S32 R25, R18 ;  /* 0x0000001200197245 */ /* 0x000fe20000201400 */
[C---:B------:R-:W-:Y:S01]  /*bfa0*/  FFMA.FTZ R18, R174.reuse, -UR5, R201 ;  /* 0x80000005ae127c23 */ /* 0x040fe200080100c9 */
[----:B------:R-:W-:Y:S01]  /*bfb0*/  FFMA.FTZ R174, R174, -UR5, R14 ;  /* 0x80000005aeae7c23 */ /* 0x000fe2000801000e */
[----:B------:R-:W-:Y:S01]  /*bfc0*/  I2FP.F32.S32 R23, R23 ;  /* 0x0000001700177245 */ /* 0x000fe20000201400 */
[----:B------:R-:W-:Y:S01]  /*bfd0*/  FFMA.FTZ R197, R26, -UR5, R197 ;  /* 0x800000051ac57c23 */ /* 0x000fe200080100c5 */
[C---:B------:R-:W-:Y:S01]  /*bfe0*/  @!P5 IADD3 R19, -R12.reuse, 0x21, RZ ;  /* 0x000000210c13d810 */ /* 0x040fe20007ffe1ff */
[----:B------:R-:W-:Y:S01]  /*bff0*/  FFMA.FTZ R170, R25, -UR5, R17 ;  /* 0x8000000519aa7c23 */ /* 0x000fe20008010011 */
[C---:B------:R-:W-:Y:S01]  /*c000*/  @!P4 IADD3 R7, -R12.reuse, 0x28, RZ ;  /* 0x000000280c07c810 */ /* 0x040fe20007ffe1ff */
[----:B------:R-:W-:Y:S01]  /*c010*/  FFMA.FTZ R168, R23, -UR5, R15 ;  /* 0x8000000517a87c23 */ /* 0x000fe2000801000f */
[C---:B------:R-:W-:Y:S01]  /*c020*/  @!P3 IADD3 R6, -R12.reuse, 0x29, RZ ;  /* 0x000000290c06b810 */ /* 0x040fe20007ffe1ff */
[----:B------:R-:W-:Y:S01]  /*c030*/  FFMA.FTZ R206, R25, -UR5, R206 ;  /* 0x8000000519ce7c23 */ /* 0x000fe200080100ce */
[----:B------:R-:W-:Y:S01]  /*c040*/  @!P2 IADD3 R5, -R12, 0x30, RZ ;  /* 0x000000300c05a810 */ /* 0x000fe20007ffe1ff */
[----:B------:R-:W-:Y:S01]  /*c050*/  FFMA.FTZ R11, R26, -UR5, R11 ;  /* 0x800000051a0b7c23 */ /* 0x000fe2000801000b */
[C---:B------:R-:W-:Y:S01]  /*c060*/  @!P1 IADD3 R2, -R12.reuse, 0x31, RZ ;  /* 0x000000310c029810 */ /* 0x040fe20007ffe1ff */
[----:B------:R-:W-:Y:S01]  /*c070*/  FFMA.FTZ R200, R23, -UR5, R200 ;  /* 0x8000000517c87c23 */ /* 0x000fe200080100c8 */
[C---:B------:R-:W-:Y:S01]  /*c080*/  @!P0 IADD3 R4, -R12.reuse, 0x38, RZ ;  /* 0x000000380c048810 */ /* 0x040fe20007ffe1ff */
[----:B------:R-:W-:Y:S01]  /*c090*/  LDSM.16.MT88.4 R28, [R233+0x10000] ;  /* 0x01000000e91c783b */ /* 0x000fe20000004200 */
[----:B------:R-:W-:Y:S01]  /*c0a0*/  @!P6 IADD3 R3, -R12, 0x39, RZ ;  /* 0x000000390c03e810 */ /* 0x000fe20007ffe1ff */
[----:B------:R-:W-:Y:S01]  /*c0b0*/  FFMA.FTZ R12, R27, -UR5, R198 ;  /* 0x800000051b0c7c23 */ /* 0x000fe200080100c6 */
[----:B------:R-:W-:Y:S02]  /*c0c0*/  I2FP.F32.S32 R8, R8 ;  /* 0x0000000800087245 */ /* 0x000fe40000201400 */
[----:B------:R-:W-:Y:S02]  /*c0d0*/  I2FP.F32.S32 R24, R24 ;  /* 0x0000001800187245 */ /* 0x000fe40000201400 */
[----:B------:R-:W-:Y:S01]  /*c0e0*/  FMNMX.FTZ R14, R16, R167, !PT ;  /* 0x000000a7100e7209 */ /* 0x000fe20007810000 */
[----:B------:R-:W-:Y:S01]  /*c0f0*/  FFMA.FTZ R8, R8, -UR5, R199 ;  /* 0x8000000508087c23 */ /* 0x000fe200080100c7 */
[----:B------:R-:W-:Y:S01]  /*c100*/  FMNMX.FTZ R15, R12, R0, !PT ;  /* 0x000000000c0f7209 */ /* 0x000fe20007810000 */
[C---:B------:R-:W-:Y:S01]  /*c110*/  FFMA.FTZ R172, R24.reuse, -UR5, R13 ;  /* 0x8000000518ac7c23 */ /* 0x040fe2000801000d */
[----:B------:R-:W-:Y:S01]  /*c120*/  FMNMX.FTZ R17, R197, R14, !PT ;  /* 0x0000000ec5117209 */ /* 0x000fe20007810000 */
[----:B------:R-:W-:Y:S01]  /*c130*/  FFMA.FTZ R9, R24, -UR5, R9 ;  /* 0x8000000518097c23 */ /* 0x000fe20008010009 */
[----:B------:R-:W-:Y:S02]  /*c140*/  I2FP.F32.S32 R13, R22 ;  /* 0x00000016000d7245 */ /* 0x000fe40000201400 */
[----:B------:R-:W-:Y:S02]  /*c150*/  FMNMX.FTZ R14, R18, R17, !PT ;  /* 0x00000011120e7209 */ /* 0x000fe40007810000 */
[----:B------:R-:W-:Y:S01]  /*c160*/  FMNMX.FTZ R15, R8, R15, !PT ;  /* 0x0000000f080f7209 */ /* 0x000fe20007810000 */
[C---:B------:R-:W-:Y:S01]  /*c170*/  FFMA.FTZ R202, R13.reuse, -UR5, R202 ;  /* 0x800000050dca7c23 */ /* 0x040fe200080100ca */
[----:B------:R-:W-:Y:S01]  /*c180*/  FFMA.FTZ R208, R13, -UR5, R208 ;  /* 0x800000050dd07c23 */ /* 0x000fe200080100d0 */
[----:B------:R-:W-:Y:S02]  /*c190*/  FMNMX.FTZ R13, R9, R14, !PT ;  /* 0x0000000e090d7209 */ /* 0x000fe40007810000 */
[----:B------:R-:W-:Y:S02]  /*c1a0*/  FMNMX.FTZ R14, R10, R15, !PT ;  /* 0x0000000f0a0e7209 */ /* 0x000fe40007810000 */
[----:B------:R-:W-:Y:S02]  /*c1b0*/  FMNMX.FTZ R13, R206, R13, !PT ;  /* 0x0000000dce0d7209 */ /* 0x000fe40007810000 */
[----:B------:R-:W-:Y:S02]  /*c1c0*/  FMNMX.FTZ R15, R11, R14, !PT ;  /* 0x0000000e0b0f7209 */ /* 0x000fe40007810000 */
[----:B------:R-:W-:Y:S02]  /*c1d0*/  I2FP.F32.S32 R21, R21 ;  /* 0x0000001500157245 */ /* 0x000fe40000201400 */
        /* <DEDUP_REMOVED lines=74> */
[----:B------:R-:W2:Y:S01]  /*c680*/  LDSM.16.MT88.4 R12, [R236+0x10000] ;  /* 0x01000000ec0c783b */ /* 0x000ea20000004200 */
[--C-:B------:R-:W-:Y:S01]  /*c690*/  FFMA.FTZ R192, R10, UR4, -R181.reuse ;  /* 0x000000040ac07c23 */ /* 0x100fe200080108b5 */
[----:B------:R-:W-:Y:S01]  /*c6a0*/  FFMA.FTZ R167, R11, UR4, -R181 ;  /* 0x000000040ba77c23 */ /* 0x000fe200080108b5 */
[----:B------:R-:W3:Y:S01]  /*c6b0*/  MUFU.EX2 R2, R5 ;  /* 0x0000000500027308 */ /* 0x000ee20000000800 */
[--C-:B------:R-:W-:Y:S01]  /*c6c0*/  FFMA.FTZ R203, R200, UR4, -R185.reuse ;  /* 0x00000004c8cb7c23 */ /* 0x100fe200080108b9 */
[----:B------:R-:W-:Y:S01]  /*c6d0*/  FFMA.FTZ R205, R204, UR4, -R185 ;  /* 0x00000004cccd7c23 */ /* 0x000fe200080108b9 */
[--C-:B------:R-:W-:Y:S01]  /*c6e0*/  FFMA.FTZ R204, R174, UR4, -R181.reuse ;  /* 0x00000004aecc7c23 */ /* 0x100fe200080108b5 */
[C---:B-1----:R-:W-:Y:S01]  /*c6f0*/  FMUL.FTZ R6, R0.reuse, R158 ;  /* 0x0000009e00067220 */ /* 0x042fe20000410000 */
[C---:B------:R-:W-:Y:S01]  /*c700*/  FMUL.FTZ R7, R0.reuse, R159 ;  /* 0x0000009f00077220 */ /* 0x040fe20000410000 */
        /* <DEDUP_REMOVED lines=25> */
[----:B------:R-:W-:Y:S03]  /*c8a0*/  FMUL.FTZ R39, R0, R39 ;  /* 0x0000002700277220 */ /* 0x000fe60000410000 */
[----:B------:R-:W4:Y:S01]  /*c8b0*/  MUFU.EX2 R196, R196 ;  /* 0x000000c400c47308 */ /* 0x000f220000000800 */
        /* <DEDUP_REMOVED lines=15> */
[----:B------:R-:W1:Y:S01]  /*c9b0*/  MUFU.EX2 R193, R193 ;  /* 0x000000c100c17308 */ /* 0x000e620000000800 */
        /* <DEDUP_REMOVED lines=16> */
[----:B-1----:R-:W-:Y:S01]  /*cac0*/  F2FP.BF16.F32.PACK_AB R157, R193, R199 ;  /* 0x000000c7c19d723e */ /* 0x002fe200000010ff */
        /* <DEDUP_REMOVED lines=16> */
[----:B------:R-:W-:Y:S01]  /*cbd0*/  LDSM.16.MT88.4 R144, [R233+0x10800] ;  /* 0x01080000e990783b */ /* 0x000fe20000004200 */
[--C-:B------:R-:W-:Y:S01]  /*cbe0*/  FFMA.FTZ R207, R172, UR4, -R181.reuse ;  /* 0x00000004accf7c23 */ /* 0x100fe200080108b5 */
[----:B------:R-:W-:Y:S01]  /*cbf0*/  FFMA.FTZ R209, R170, UR4, -R181 ;  /* 0x00000004aad17c23 */ /* 0x000fe200080108b5 */
[----:B------:R-:W-:Y:S01]  /*cc00*/  FFMA.FTZ R211, R177, UR4, -R185 ;  /* 0x00000004b1d37c23 */ /* 0x000fe200080108b9 */
[----:B------:R-:W-:Y:S01]  /*cc10*/  FFMA.FTZ R187, R176, UR4, -R181 ;  /* 0x00000004b0bb7c23 */ /* 0x000fe200080108b5 */
[--C-:B------:R-:W-:Y:S01]  /*cc20*/  FFMA.FTZ R188, R188, UR4, -R185.reuse ;  /* 0x00000004bcbc7c23 */ /* 0x100fe200080108b9 */
[C---:B--2---:R-:W-:Y:S01]  /*cc30*/  HMMA.16816.F32.BF16 R4, R156.reuse, R12, R4 ;  /* 0x0000000c9c04723c */ /* 0x044fe20000041804 */
[----:B------:R1:W-:Y:S01]  /*cc40*/  MUFU.EX2 R200, R206 ;  /* 0x000000ce00c87308 */ /* 0x0003e20000000800 */
[----:B------:R-:W-:Y:S01]  /*cc50*/  LDSM.16.MT88.4 R152, [R236+0x12800] ;  /* 0x01280000ec98783b */ /* 0x000fe20000004200 */
[----:B------:R-:W-:Y:S02]  /*cc60*/  PLOP3.LUT P0, PT, PT, PT, UP0, 0x80, 0x0 ;  /* 0x000000000000781c */ /* 0x000fe40003f0f008 */
[----:B------:R-:W-:Y:S01]  /*cc70*/  FFMA.FTZ R186, R186, UR4, -R185 ;  /* 0x00000004baba7c23 */ /* 0x000fe200080108b9 */
[C---:B------:R-:W-:Y:S05]  /*cc80*/  HMMA.16816.F32.BF16 R8, R156.reuse, R14, R8 ;  /* 0x0000000e9c08723c */ /* 0x040fea0000041808 */
[----:B------:R-:W2:Y:S01]  /*cc90*/  MUFU.EX2 R203, R203 ;  /* 0x000000cb00cb7308 */ /* 0x000ea20000000800 */
[----:B------:R-:W-:Y:S01]  /*cca0*/  LDSM.16.MT88.4 R172, [R236+0x14800] ;  /* 0x01480000ecac783b */ /* 0x000fe20000004200 */
[C---:B------:R-:W-:Y:S01]  /*ccb0*/  FMUL.FTZ R12, R2.reuse, R148 ;  /* 0x00000094020c7220 */ /* 0x040fe20000410000 */
[----:B------:R-:W-:Y:S03]  /*ccc0*/  FMUL.FTZ R13, R2, R149 ;  /* 0x00000095020d7220 */ /* 0x000fe60000410000 */
[C---:B------:R-:W-:Y:S01]  /*ccd0*/  FMUL.FTZ R14, R0.reuse, R150 ;  /* 0x00000096000e7220 */ /* 0x040fe20000410000 */
[----:B------:R-:W-:Y:S03]  /*cce0*/  FMUL.FTZ R15, R0, R151 ;  /* 0x00000097000f7220 */ /* 0x000fe60000410000 */
[----:B------:R-:W-:Y:S01]  /*ccf0*/  MUFU.EX2 R191, R187 ;  /* 0x000000bb00bf7308 */ /* 0x000fe20000000800 */
[----:B------:R-:W4:Y:S01]  /*cd00*/  LDSM.16.MT88.4 R148, [R236+0x12000] ;  /* 0x01200000ec94783b */ /* 0x000f220000004200 */
[----:B-1----:R-:W-:Y:S01]  /*cd10*/  FFMA.FTZ R206, R168, UR4, -R181 ;  /* 0x00000004a8ce7c23 */ /* 0x002fe200080108b5 */
[----:B------:R-:W-:Y:S01]  /*cd20*/  FFMA.FTZ R184, R184, UR4, -R185 ;  /* 0x00000004b8b87c23 */ /* 0x000fe200080108b9 */
[C---:B------:R-:W-:Y:S03]  /*cd30*/  HMMA.16816.F32.BF16 R12, R156.reuse, R20, R12 ;  /* 0x000000149c0c723c */ /* 0x040fe6000004180c */
[--C-:B------:R-:W-:Y:S01]  /*cd40*/  FFMA.FTZ R180, R180, UR4, -R181.reuse ;  /* 0x00000004b4b47c23 */ /* 0x100fe200080108b5 */
[----:B------:R-:W-:Y:S01]  /*cd50*/  FFMA.FTZ R182, R182, UR4, -R181 ;  /* 0x00000004b6b67c23 */ /* 0x000fe200080108b5 */
[----:B------:R-:W-:Y:S01]  /*cd60*/  LDSM.16.MT88.4 R168, [R233+0x12800] ;  /* 0x01280000e9a8783b */ /* 0x000fe20000004200 */
[C---:B------:R-:W-:Y:S01]  /*cd70*/  HMMA.16816.F32.BF16 R16, R156.reuse, R22, R16 ;  /* 0x000000169c10723c */ /* 0x040fe20000041810 */
[----:B------:R-:W-:Y:S04]  /*cd80*/  MUFU.EX2 R205, R205 ;  /* 0x000000cd00cd7308 */ /* 0x000fe80000000800 */
[C---:B------:R-:W-:Y:S01]  /*cd90*/  FMUL.FTZ R20, R2.reuse, R140 ;  /* 0x0000008c02147220 */ /* 0x040fe20000410000 */
[----:B------:R-:W-:Y:S01]  /*cda0*/  FMUL.FTZ R21, R2, R141 ;  /* 0x0000008d02157220 */ /* 0x000fe20000410000 */
[C---:B------:R-:W-:Y:S01]  /*cdb0*/  FMUL.FTZ R22, R0.reuse, R142 ;  /* 0x0000008e00167220 */ /* 0x040fe20000410000 */
[----:B------:R-:W-:Y:S03]  /*cdc0*/  FMUL.FTZ R23, R0, R143 ;  /* 0x0000008f00177220 */ /* 0x000fe60000410000 */
[----:B------:R-:W-:Y:S01]  /*cdd0*/  MUFU.EX2 R189, R182 ;  /* 0x000000b600bd7308 */ /* 0x000fe20000000800 */
[----:B------:R-:W1:Y:S01]  /*cde0*/  LDSM.16.MT88.4 R140, [R234+0x12000] ;  /* 0x01200000ea8c783b */ /* 0x000e620000004200 */
[C---:B------:R-:W-:Y:S01]  /*cdf0*/  FMUL.FTZ R80, R2.reuse, R80 ;  /* 0x0000005002507220 */ /* 0x040fe20000410000 */
[----:B------:R-:W-:Y:S01]  /*ce00*/  FMUL.FTZ R81, R2, R81 ;  /* 0x0000005102517220 */ /* 0x000fe20000410000 */
[C---:B------:R-:W-:Y:S01]  /*ce10*/  FMUL.FTZ R82, R0.reuse, R82 ;  /* 0x0000005200527220 */ /* 0x040fe20000410000 */
[----:B------:R-:W-:Y:S01]  /*ce20*/  FMUL.FTZ R83, R0, R83 ;  /* 0x0000005300537220 */ /* 0x000fe20000410000 */
[C---:B------:R-:W-:Y:S04]  /*ce30*/  HMMA.16816.F32.BF16 R20, R156.reuse, R28, R20 ;  /* 0x0000001c9c14723c */ /* 0x040fe80000041814 */
[----:B------:R-:W-:Y:S01]  /*ce40*/  MUFU.EX2 R204, R204 ;  /* 0x000000cc00cc7308 */ /* 0x000fe20000000800 */
[C---:B------:R-:W-:Y:S01]  /*ce50*/  FMUL.FTZ R84, R2.reuse, R84 ;  /* 0x0000005402547220 */ /* 0x040fe20000410000 */
[----:B------:R-:W-:Y:S01]  /*ce60*/  FMUL.FTZ R85, R2, R85 ;  /* 0x0000005502557220 */ /* 0x000fe20000410000 */
[----:B------:R-:W-:Y:S01]  /*ce70*/  FMUL.FTZ R86, R0, R86 ;  /* 0x0000005600567220 */ /* 0x000fe20000410000 */
[C---:B------:R-:W-:Y:S06]  /*ce80*/  HMMA.16816.F32.BF16 R24, R156.reuse, R30, R24 ;  /* 0x0000001e9c18723c */ /* 0x040fec0000041818 */
[----:B------:R-:W-:Y:S01]  /*ce90*/  MUFU.EX2 R207, R207 ;  /* 0x000000cf00cf7308 */ /* 0x000fe20000000800 */
[C---:B------:R-:W-:Y:S01]  /*cea0*/  FMUL.FTZ R28, R2.reuse, R132 ;  /* 0x00000084021c7220 */ /* 0x040fe20000410000 */
[----:B------:R-:W-:Y:S03]  /*ceb0*/  FMUL.FTZ R29, R2, R133 ;  /* 0x00000085021d7220 */ /* 0x000fe60000410000 */
[C---:B------:R-:W-:Y:S01]  /*cec0*/  FMUL.FTZ R30, R0.reuse, R134 ;  /* 0x00000086001e7220 */ /* 0x040fe20000410000 */
[C---:B------:R-:W-:Y:S02]  /*ced0*/  FMUL.FTZ R31, R0.reuse, R135 ;  /* 0x00000087001f7220 */ /* 0x040fe40000410000 */
[----:B------:R-:W5:Y:S01]  /*cee0*/  LDSM.16.MT88.4 R132, [R233+0x12000] ;  /* 0x01200000e984783b */ /* 0x000f620000004200 */
[----:B------:R-:W-:Y:S01]  /*cef0*/  FMUL.FTZ R87, R0, R87 ;  /* 0x0000005700577220 */ /* 0x000fe20000410000 */
[C---:B------:R-:W-:Y:S01]  /*cf00*/  FMUL.FTZ R88, R2.reuse, R88 ;  /* 0x0000005802587220 */ /* 0x040fe20000410000 */
[----:B------:R-:W-:Y:S01]  /*cf10*/  FMUL.FTZ R89, R2, R89 ;  /* 0x0000005902597220 */ /* 0x000fe20000410000 */
[C---:B------:R-:W-:Y:S01]  /*cf20*/  FMUL.FTZ R90, R0.reuse, R90 ;  /* 0x0000005a005a7220 */ /* 0x040fe20000410000 */
[C---:B---3--:R-:W-:Y:S01]  /*cf30*/  HMMA.16816.F32.BF16 R28, R156.reuse, R160, R28 ;  /* 0x000000a09c1c723c */ /* 0x048fe2000004181c */
        /* <DEDUP_REMOVED lines=24> */
[C---:B------:R-:W-:Y:S05]  /*d0c0*/  HMMA.16816.F32.BF16 R60, R156.reuse, R136, R60 ;  /* 0x000000889c3c723c */ /* 0x040fea000004183c */
        /* <DEDUP_REMOVED lines=34> */
[--C-:B------:R-:W-:Y:S01]  /*d2f0*/  FFMA.FTZ R202, R202, UR4, -R185.reuse ;  /* 0x00000004caca7c23 */ /* 0x100fe200080108b9 */
[C---:B------:R-:W-:Y:S01]  /*d300*/  FMUL.FTZ R124, R2.reuse, R124 ;  /* 0x0000007c027c7220 */ /* 0x040fe20000410000 */
[----:B------:R-:W-:Y:S01]  /*d310*/  FMUL.FTZ R125, R2, R125 ;  /* 0x0000007d027d7220 */ /* 0x000fe20000410000 */
[C---:B------:R-:W-:Y:S01]  /*d320*/  FMUL.FTZ R126, R0.reuse, R126 ;  /* 0x0000007e007e7220 */ /* 0x040fe20000410000 */
[----:B------:R-:W-:Y:S01]  /*d330*/  FMUL.FTZ R127, R0, R127 ;  /* 0x0000007f007f7220 */ /* 0x000fe20000410000 */
[C---:B-1----:R-:W-:Y:S01]  /*d340*/  HMMA.16816.F32.BF16 R92, R156.reuse, R140, R92 ;  /* 0x0000008c9c5c723c */ /* 0x042fe2000004185c */
[----:B------:R-:W1:Y:S02]  /*d350*/  MUFU.EX2 R202, R202 ;  /* 0x000000ca00ca7308 */ /* 0x000e640000000800 */
[C---:B------:R-:W-:Y:S01]  /*d360*/  FMUL.FTZ R128, R2.reuse, R128 ;  /* 0x0000008002807220 */ /* 0x040fe20000410000 */
[----:B------:R-:W-:Y:S01]  /*d370*/  FMUL.FTZ R129, R2, R129 ;  /* 0x0000008102817220 */ /* 0x000fe20000410000 */
[C---:B------:R-:W-:Y:S01]  /*d380*/  FMUL.FTZ R130, R0.reuse, R130 ;  /* 0x0000008200827220 */ /* 0x040fe20000410000 */
[C---:B------:R-:W-:Y:S01]  /*d390*/  HMMA.16816.F32.BF16 R96, R156.reuse, R142, R96 ;  /* 0x0000008e9c60723c */ /* 0x040fe20000041860 */
[----:B------:R-:W5:Y:S04]  /*d3a0*/  LDSM.16.MT88.4 R140, [R233+0x16000] ;  /* 0x01600000e98c783b */ /* 0x000f680000004200 */
[----:B------:R-:W-:Y:S01]  /*d3b0*/  FMUL.FTZ R131, R0, R131 ;  /* 0x0000008300837220 */ /* 0x000fe20000410000 */
[C---:B---3--:R-:W-:Y:S05]  /*d3c0*/  HMMA.16816.F32.BF16 R100, R156.reuse, R132, R100 ;  /* 0x000000849c64723c */ /* 0x048fea0000041864 */
[----:B------:R-:W-:Y:S01]  /*d3d0*/  FFMA.FTZ R213, R210, UR4, -R185 ;  /* 0x00000004d2d57c23 */ /* 0x000fe200080108b9 */
[C---:B------:R-:W-:Y:S01]  /*d3e0*/  HMMA.16816.F32.BF16 R104, R156.reuse, R134, R104 ;  /* 0x000000869c68723c */ /* 0x040fe20000041868 */
[----:B------:R-:W3:Y:S04]  /*d3f0*/  LDSM.16.MT88.4 R132, [R232+0x16000] ;  /* 0x01600000e884783b */ /* 0x000ee80000004200 */
[----:B------:R-:W-:Y:S01]  /*d400*/  FFMA.FTZ R210, R178, UR4, -R181 ;  /* 0x00000004b2d27c23 */ /* 0x000fe200080108b5 */
[C---:B----4-:R-:W-:Y:S01]  /*d410*/  HMMA.16816.F32.BF16 R108, R156.reuse, R136, R108 ;  /* 0x000000889c6c723c */ /* 0x050fe2000004186c */
[----:B------:R-:W-:Y:S02]  /*d420*/  MUFU.EX2 R213, R213 ;  /* 0x000000d500d57308 */ /* 0x000fe40000000800 */
[----:B------:R-:W-:Y:S02]  /*d430*/  LDSM.16.MT88.4 R176, [R234+0x15000] ;  /* 0x01500000eab0783b */ /* 0x000fe40000004200 */
[--C-:B------:R-:W-:Y:S01]  /*d440*/  FFMA.FTZ R214, R214, UR4, -R185.reuse ;  /* 0x00000004d6d67c23 */ /* 0x100fe200080108b9 */
[C---:B------:R-:W-:Y:S05]  /*d450*/  HMMA.16816.F32.BF16 R112, R156.reuse, R138, R112 ;  /* 0x0000008a9c70723c */ /* 0x040fea0000041870 */
[----:B------:R-:W4:Y:S01]  /*d460*/  MUFU.EX2 R210, R210 ;  /* 0x000000d200d27308 */ /* 0x000f220000000800 */
[----:B------:R-:W4:Y:S01]  /*d470*/  LDSM.16.MT88.4 R136, [R236+0x10800] ;  /* 0x01080000ec88783b */ /* 0x000f220000004200 */
[--C-:B------:R-:W-:Y:S01]  /*d480*/  FFMA.FTZ R212, R212, UR4, -R185.reuse ;  /* 0x00000004d4d47c23 */ /* 0x100fe200080108b9 */
[----:B------:R-:W-:Y:S03]  /*d490*/  FFMA.FTZ R185, R183, UR4, -R185 ;  /* 0x00000004b7b97c23 */ /* 0x000fe600080108b9 */
[--C-:B------:R-:W-:Y:S04]  /*d4a0*/  FFMA.FTZ R208, R208, UR4, -R181.reuse ;  /* 0x00000004d0d07c23 */ /* 0x100fe800080108b5 */
[----:B------:R-:W-:Y:S01]  /*d4b0*/  MUFU.EX2 R187, R185 ;  /* 0x000000b900bb7308 */ /* 0x000fe20000000800 */
[--C-:B------:R-:W-:Y:S01]  /*d4c0*/  FFMA.FTZ R215, R190, UR4, -R181.reuse ;  /* 0x00000004bed77c23 */ /* 0x100fe200080108b5 */
[--C-:B------:R-:W-:Y:S01]  /*d4d0*/  FFMA.FTZ R166, R166, UR4, -R181.reuse ;  /* 0x00000004a6a67c23 */ /* 0x100fe200080108b5 */
[----:B------:R-:W-:Y:S01]  /*d4e0*/  FFMA.FTZ R181, R165, UR4, -R181 ;  /* 0x00000004a5b57c23 */ /* 0x000fe200080108b5 */
[----:B------:R-:W-:Y:S01]  /*d4f0*/  FFMA.FTZ R199, R0, R252, R199 ;  /* 0x000000fc00c77223 */ /* 0x000fe200000100c7 */
[C---:B-----5:R-:W-:Y:S05]  /*d500*/  HMMA.16816.F32.BF16 R116, R156.reuse, R140, R116 ;  /* 0x0000008c9c74723c */ /* 0x060fea0000041874 */
[----:B------:R-:W-:Y:S01]  /*d510*/  MUFU.EX2 R190, R188 ;  /* 0x000000bc00be7308 */ /* 0x000fe20000000800 */
[----:B------:R-:W-:Y:S01]  /*d520*/  FADD.FTZ R199, R193, R199 ;  /* 0x000000c7c1c77221 */ /* 0x000fe20000010000 */
[C---:B------:R-:W-:Y:S01]  /*d530*/  HMMA.16816.F32.BF16 R120, R156.reuse, R142, R120 ;  /* 0x0000008e9c78723c */ /* 0x040fe20000041878 */
[----:B------:R-:W5:Y:S07]  /*d540*/  LDSM.16.MT88.4 R140, [R234+0x10800] ;  /* 0x01080000ea8c783b */ /* 0x000f6e0000004200 */
[----:B------:R-:W-:Y:S03]  /*d550*/  MUFU.EX2 R165, R181 ;  /* 0x000000b500a57308 */ /* 0x000fe60000000800 */
[----:B------:R-:W-:Y:S01]  /*d560*/  FADD.FTZ R192, R192, R199 ;  /* 0x000000c7c0c07221 */ /* 0x000fe20000010000 */
[C---:B---3--:R-:W-:Y:S03]  /*d570*/  HMMA.16816.F32.BF16 R124, R156.reuse, R132, R124 ;  /* 0x000000849c7c723c */ /* 0x048fe6000004187c */
[----:B------:R-:W-:Y:S03]  /*d580*/  FADD.FTZ R167, R167, R192 ;  /* 0x000000c0a7a77221 */ /* 0x000fe60000010000 */
[----:B------:R-:W-:Y:S01]  /*d590*/  HMMA.16816.F32.BF16 R128, R156, R134, R128 ;  /* 0x000000869c80723c */ /* 0x000fe20000041880 */
[----:B------:R-:W3:Y:S01]  /*d5a0*/  LDSM.16.MT88.4 R156, [R232+0x12800] ;  /* 0x01280000e89c783b */ /* 0x000ee20000004200 */
[----:B------:R-:W3:Y:S03]  /*d5b0*/  MUFU.EX2 R214, R214 ;  /* 0x000000d600d67308 */ /* 0x000ee60000000800 */
[----:B--2---:R-:W-:Y:S02]  /*d5c0*/  F2FP.BF16.F32.PACK_AB R132, R203, R200 ;  /* 0x000000c8cb84723e */ /* 0x004fe400000010ff */
[----:B-1----:R-:W-:Y:S05]  /*d5d0*/  F2FP.BF16.F32.PACK_AB R134, R205, R202 ;  /* 0x000000cacd86723e */ /* 0x002fea00000010ff */
[----:B------:R-:W1:Y:S01]  /*d5e0*/  MUFU.EX2 R212, R212 ;  /* 0x000000d400d47308 */ /* 0x000e620000000800 */
[C---:B------:R-:W-:Y:S01]  /*d5f0*/  F2FP.BF16.F32.PACK_AB R133, R207.reuse, R204 ;  /* 0x000000cccf85723e */ /* 0x040fe200000010ff */
[----:B------:R-:W-:Y:S01]  /*d600*/  FADD.FTZ R204, R204, R167 ;  /* 0x000000a7cccc7221 */ /* 0x000fe20000010000 */
[C---:B------:R-:W-:Y:S02]  /*d610*/  F2FP.BF16.F32.PACK_AB R135, R206.reuse, R209 ;  /* 0x000000d1ce87723e */ /* 0x040fe400000010ff */
[----:B------:R-:W-:Y:S01]  /*d620*/  MOV R167, R164 ;  /* 0x000000a400a77202 */ /* 0x000fe20000000f00 */
[----:B------:R-:W-:Y:S04]  /*d630*/  FADD.FTZ R204, R207, R204 ;  /* 0x000000cccfcc7221 */ /* 0x000fe80000010000 */
[----:B------:R-:W-:Y:S01]  /*d640*/  MUFU.EX2 R208, R208 ;  /* 0x000000d000d07308 */ /* 0x000fe20000000800 */
[C---:B----4-:R-:W-:Y:S05]  /*d650*/  HMMA.16816.F32.BF16 R4, R132.reuse, R136, R4 ;  /* 0x000000888404723c */ /* 0x050fea0000041804 */
[----:B------:R-:W-:Y:S01]  /*d660*/  FADD.FTZ R209, R209, R204 ;  /* 0x000000ccd1d17221 */ /* 0x000fe20000010000 */
[C---:B------:R-:W-:Y:S01]  /*d670*/  HMMA.16816.F32.BF16 R8, R132.reuse, R138, R8 ;  /* 0x0000008a8408723c */ /* 0x040fe20000041808 */
[----:B------:R-:W2:Y:S02]  /*d680*/  LDSM.16.MT88.4 R136, [R234+0x14800] ;  /* 0x01480000ea88783b */ /* 0x000ea40000004200 */
[----:B------:R-:W4:Y:S02]  /*d690*/  MUFU.EX2 R215, R215 ;  /* 0x000000d700d77308 */ /* 0x000f240000000800 */
[----:B------:R-:W-:Y:S01]  /*d6a0*/  FADD.FTZ R209, R206, R209 ;  /* 0x000000d1ced17221 */ /* 0x000fe20000010000 */
[C---:B-----5:R-:W-:Y:S07]  /*d6b0*/  HMMA.16816.F32.BF16 R12, R132.reuse, R140, R12 ;  /* 0x0000008c840c723c */ /* 0x060fee000004180c */
[----:B------:R-:W5:Y:S01]  /*d6c0*/  MUFU.EX2 R166, R166 ;  /* 0x000000a600a67308 */ /* 0x000f620000000800 */
        /* <DEDUP_REMOVED lines=31> */
[----:B------:R-:W3:Y:S05]  /*d8c0*/  LDSM.16.MT88.4 R144, [R236+0x11000] ;  /* 0x01100000ec90783b */ /* 0x000eea0000004200 */
[C---:B-----5:R-:W-:Y:S06]  /*d8d0*/  HMMA.16816.F32.BF16 R100, R132.reuse, R148, R100 ;  /* 0x000000948464723c */ /* 0x060fec0000041864 */
        /* <DEDUP_REMOVED lines=8> */
[C---:B-1----:R-:W-:Y:S06]  /*d960*/  HMMA.16816.F32.BF16 R124, R132.reuse, R140, R124 ;  /* 0x0000008c847c723c */ /* 0x042fec000004187c */
[----:B------:R-:W-:Y:S01]  /*d970*/  HMMA.16816.F32.BF16 R128, R132, R142, R128 ;  /* 0x0000008e8480723c */ /* 0x000fe20000041880 */
[----:B------:R-:W1:Y:S06]  /*d980*/  LDSM.16.MT88.4 R140, [R236+0x15000] ;  /* 0x01500000ec8c783b */ /* 0x000e6c0000004200 */
[----:B------:R-:W-:Y:S04]  /*d990*/  F2FP.BF16.F32.PACK_AB R135, R191, R210 ;  /* 0x000000d2bf87723e */ /* 0x000fe800000010ff */
[----:B------:R-:W-:Y:S02]  /*d9a0*/  F2FP.BF16.F32.PACK_AB R132, R214, R211 ;  /* 0x000000d3d684723e */ /* 0x000fe400000010ff */
[----:B------:R-:W-:Y:S02]  /*d9b0*/  F2FP.BF16.F32.PACK_AB R134, R213, R212 ;  /* 0x000000d4d586723e */ /* 0x000fe400000010ff */
[C---:B------:R-:W-:Y:S01]  /*d9c0*/  F2FP.BF16.F32.PACK_AB R133, R215.reuse, R208 ;  /* 0x000000d0d785723e */ /* 0x040fe200000010ff */
[----:B------:R-:W-:Y:S04]  /*d9d0*/  FADD.FTZ R208, R208, R209 ;  /* 0x000000d1d0d07221 */ /* 0x000fe80000010000 */
[----:B------:R-:W-:Y:S02]  /*d9e0*/  FADD.FTZ R215, R215, R208 ;  /* 0x000000d0d7d77221 */ /* 0x000fe40000010000 */
[C---:B---3--:R-:W-:Y:S03]  /*d9f0*/  HMMA.16816.F32.BF16 R4, R132.reuse, R144, R4 ;  /* 0x000000908404723c */ /* 0x048fe60000041804 */
[----:B------:R-:W-:Y:S03]  /*da00*/  FADD.FTZ R215, R210, R215 ;  /* 0x000000d7d2d77221 */ /* 0x000fe60000010000 */
[C---:B------:R-:W-:Y:S01]  /*da10*/  HMMA.16816.F32.BF16 R8, R132.reuse, R146, R8 ;  /* 0x000000928408723c */ /* 0x040fe20000041808 */
[----:B------:R-:W3:Y:S05]  /*da20*/  LDSM.16.MT88.4 R144, [R233+0x15000] ;  /* 0x01500000e990783b */ /* 0x000eea0000004200 */
[C---:B----4-:R-:W-:Y:S06]  /*da30*/  HMMA.16816.F32.BF16 R12, R132.reuse, R148, R12 ;  /* 0x00000094840c723c */ /* 0x050fec000004180c */
[C---:B------:R-:W-:Y:S01]  /*da40*/  HMMA.16816.F32.BF16 R16, R132.reuse, R150, R16 ;  /* 0x000000968410723c */ /* 0x040fe20000041810 */
[----:B------:R-:W4:Y:S05]  /*da50*/  LDSM.16.MT88.4 R148, [R232+0x15000] ;  /* 0x01500000e894783b */ /* 0x000f2a0000004200 */
[C---:B-----5:R-:W-:Y:S06]  /*da60*/  HMMA.16816.F32.BF16 R20, R132.reuse, R152, R20 ;  /* 0x000000988414723c */ /* 0x060fec0000041814 */
[C---:B------:R-:W-:Y:S01]  /*da70*/  HMMA.16816.F32.BF16 R24, R132.reuse, R154, R24 ;  /* 0x0000009a8418723c */ /* 0x040fe20000041818 */
[----:B------:R-:W-:Y:S05]  /*da80*/  LDSM.16.MT88.4 R152, [R233+0x17000] ;  /* 0x01700000e998783b */ /* 0x000fea0000004200 */
[C---:B------:R-:W-:Y:S01]  /*da90*/  HMMA.16816.F32.BF16 R28, R132.reuse, R156, R28 ;  /* 0x0000009c841c723c */ /* 0x040fe2000004181c */
[----:B------:R-:W-:Y:S05]  /*daa0*/  MUFU.EX2 R157, R186 ;  /* 0x000000ba009d7308 */ /* 0x000fea0000000800 */
[C---:B------:R-:W-:Y:S05]  /*dab0*/  HMMA.16816.F32.BF16 R32, R132.reuse, R158, R32 ;  /* 0x0000009e8420723c */ /* 0x040fea0000041820 */
[----:B------:R-:W5:Y:S01]  /*dac0*/  MUFU.EX2 R159, R184 ;  /* 0x000000b8009f7308 */ /* 0x000f620000000800 */
[C---:B------:R-:W-:Y:S09]  /*dad0*/  HMMA.16816.F32.BF16 R36, R132.reuse, R160, R36 ;  /* 0x000000a08424723c */ /* 0x040ff20000041824 */
[----:B------:R2:W5:Y:S01]  /*dae0*/  MUFU.EX2 R156, R180 ;  /* 0x000000b4009c7308 */ /* 0x0005620000000800 */
[C---:B------:R-:W-:Y:S01]  /*daf0*/  HMMA.16816.F32.BF16 R40, R132.reuse, R162, R40 ;  /* 0x000000a28428723c */ /* 0x040fe20000041828 */
[----:B------:R-:W-:Y:S05]  /*db00*/  LDSM.16.MT88.4 R160, [R236+0x11800] ;  /* 0x01180000eca0783b */ /* 0x000fea0000004200 */
[C---:B------:R-:W-:Y:S06]  /*db10*/  HMMA.16816.F32.BF16 R44, R132.reuse, R168, R44 ;  /* 0x000000a8842c723c */ /* 0x040fec000004182c */
[C---:B------:R-:W-:Y:S01]  /*db20*/  HMMA.16816.F32.BF16 R48, R132.reuse, R170, R48 ;  /* 0x000000aa8430723c */ /* 0x040fe20000041830 */
[----:B--2---:R-:W-:Y:S05]  /*db30*/  LDSM.16.MT88.4 R180, [R236+0x13800] ;  /* 0x01380000ecb4783b */ /* 0x004fea0000004200 */
[C---:B------:R-:W-:Y:S05]  /*db40*/  HMMA.16816.F32.BF16 R52, R132.reuse, R136, R52 ;  /* 0x000000888434723c */ /* 0x040fea0000041834 */
[----:B------:R-:W-:Y:S01]  /*db50*/  F2FP.BF16.F32.PACK_AB R171, R165, R166 ;  /* 0x000000a6a5ab723e */ /* 0x000fe200000010ff */
        /* <DEDUP_REMOVED lines=14> */
[C---:B----4-:R-:W-:Y:S06]  /*dc40*/  HMMA.16816.F32.BF16 R92, R132.reuse, R148, R92 ;  /* 0x00000094845c723c */ /* 0x050fec000004185c */
[C---:B------:R-:W-:Y:S06]  /*dc50*/  HMMA.16816.F32.BF16 R96, R132.reuse, R150, R96 ;  /* 0x000000968460723c */ /* 0x040fec0000041860 */
[C---:B--2---:R-:W-:Y:S06]  /*dc60*/  HMMA.16816.F32.BF16 R100, R132.reuse, R136, R100 ;  /* 0x000000888464723c */ /* 0x044fec0000041864 */
[C---:B------:R-:W-:Y:S01]  /*dc70*/  HMMA.16816.F32.BF16 R104, R132.reuse, R138, R104 ;  /* 0x0000008a8468723c */ /* 0x040fe20000041868 */
[----:B------:R-:W2:Y:S05]  /*dc80*/  LDSM.16.MT88.4 R136, [R233+0x11800] ;  /* 0x01180000e988783b */ /* 0x000eaa0000004200 */
[C---:B-1----:R-:W-:Y:S06]  /*dc90*/  HMMA.16816.F32.BF16 R108, R132.reuse, R140, R108 ;  /* 0x0000008c846c723c */ /* 0x042fec000004186c */
[C---:B------:R-:W-:Y:S05]  /*dca0*/  HMMA.16816.F32.BF16 R112, R132.reuse, R142, R112 ;  /* 0x0000008e8470723c */ /* 0x040fea0000041870 */
[----:B-----5:R-:W-:Y:S01]  /*dcb0*/  MOV R140, R159 ;  /* 0x0000009f008c7202 */ /* 0x020fe20000000f00 */
[C---:B------:R-:W-:Y:S05]  /*dcc0*/  HMMA.16816.F32.BF16 R116, R132.reuse, R152, R116 ;  /* 0x000000988474723c */ /* 0x040fea0000041874 */
[----:B------:R-:W-:Y:S01]  /*dcd0*/  MOV R143, R187 ;  /* 0x000000bb008f7202 */ /* 0x000fe20000000f00 */
[C---:B------:R-:W-:Y:S01]  /*dce0*/  HMMA.16816.F32.BF16 R120, R132.reuse, R154, R120 ;  /* 0x0000009a8478723c */ /* 0x040fe20000041878 */
[----:B------:R-:W1:Y:S04]  /*dcf0*/  LDSM.16.MT88.4 R184, [R234+0x13800] ;  /* 0x01380000eab8783b */ /* 0x000e680000004200 */
[----:B------:R-:W-:Y:S01]  /*dd00*/  MOV R141, R156 ;  /* 0x0000009c008d7202 */ /* 0x000fe20000000f00 */
[C---:B---3--:R-:W-:Y:S05]  /*dd10*/  HMMA.16816.F32.BF16 R124, R132.reuse, R144, R124 ;  /* 0x00000090847c723c */ /* 0x048fea000004187c */
[----:B------:R-:W-:Y:S01]  /*dd20*/  MOV R142, R157 ;  /* 0x0000009d008e7202 */ /* 0x000fe20000000f00 */
[----:B------:R-:W-:Y:S05]  /*dd30*/  HMMA.16816.F32.BF16 R128, R132, R146, R128 ;  /* 0x000000928480723c */ /* 0x000fea0000041880 */
[----:B------:R-:W-:Y:S02]  /*dd40*/  MOV R144, R190 ;  /* 0x000000be00907202 */ /* 0x000fe40000000f00 */
[----:B------:R-:W-:Y:S04]  /*dd50*/  F2FP.BF16.F32.PACK_AB R169, R141, R189 ;  /* 0x000000bd8da9723e */ /* 0x000fe800000010ff */
[----:B------:R-:W-:Y:S02]  /*dd60*/  F2FP.BF16.F32.PACK_AB R168, R142, R144 ;  /* 0x000000908ea8723e */ /* 0x000fe400000010ff */
[----:B------:R-:W-:Y:S02]  /*dd70*/  F2FP.BF16.F32.PACK_AB R170, R143, R140 ;  /* 0x0000008c8faa723e */ /* 0x000fe400000010ff */
[----:B------:R-:W-:Y:S02]  /*dd80*/  MOV R145, R191 ;  /* 0x000000bf00917202 */ /* 0x000fe40000000f00 */
[----:B------:R-:W-:Y:S02]  /*dd90*/  MOV R135, R189 ;  /* 0x000000bd00877202 */ /* 0x000fe40000000f00 */
[----:B------:R-:W3:Y:S01]  /*dda0*/  LDSM.16.MT88.4 R188, [R233+0x13800] ;  /* 0x01380000e9bc783b */ /* 0x000ee20000004200 */
[C---:B------:R-:W-:Y:S06]  /*ddb0*/  HMMA.16816.F32.BF16 R156, R168.reuse, R160, R4 ;  /* 0x000000a0a89c723c */ /* 0x040fec0000041804 */
[C---:B------:R-:W-:Y:S01]  /*ddc0*/  HMMA.16816.F32.BF16 R160, R168.reuse, R162, R8 ;  /* 0x000000a2a8a0723c */ /* 0x040fe20000041808 */
[----:B------:R-:W4:Y:S05]  /*ddd0*/  LDSM.16.MT88.4 R4, [R232+0x13800] ;  /* 0x01380000e804783b */ /* 0x000f2a0000004200 */
[C---:B------:R-:W-:Y:S03]  /*dde0*/  HMMA.16816.F32.BF16 R148, R168.reuse, R172, R12 ;  /* 0x000000aca894723c */ /* 0x040fe6000004180c */
[----:B------:R-:W5:Y:S03]  /*ddf0*/  LDSM.16.MT88.4 R8, [R236+0x15800] ;  /* 0x01580000ec08783b */ /* 0x000f660000004200 */
[C---:B------:R-:W-:Y:S05]  /*de00*/  HMMA.16816.F32.BF16 R152, R168.reuse, R174, R16 ;  /* 0x000000aea898723c */ /* 0x040fea0000041810 */
[----:B------:R-:W-:Y:S01]  /*de10*/  MOV R173, R143 ;  /* 0x0000008f00ad7202 */ /* 0x000fe20000000f00 */
[----:B------:R-:W5:Y:S01]  /*de20*/  LDSM.16.MT88.4 R12, [R234+0x15800] ;  /* 0x01580000ea0c783b */ /* 0x000f620000004200 */
[----:B------:R-:W-:Y:S04]  /*de30*/  MOV R174, R142 ;  /* 0x0000008e00ae7202 */ /* 0x000fe80000000f00 */
[----:B------:R-:W-:Y:S02]  /*de40*/  MOV R172, R140 ;  /* 0x0000008c00ac7202 */ /* 0x000fe40000000f00 */
[----:B------:R-:W-:Y:S01]  /*de50*/  MOV R175, R141 ;  /* 0x0000008d00af7202 */ /* 0x000fe20000000f00 */
[----:B------:R-:W5:Y:S01]  /*de60*/  LDSM.16.MT88.4 R16, [R233+0x15800] ;  /* 0x01580000e910783b */ /* 0x000f620000004200 */
[C---:B--2---:R-:W-:Y:S07]  /*de70*/  HMMA.16816.F32.BF16 R140, R168.reuse, R136, R20 ;  /* 0x00000088a88c723c */ /* 0x044fee0000041814 */
[----:B------:R-:W-:Y:S01]  /*de80*/  MOV R136, R144 ;  /* 0x0000009000887202 */ /* 0x000fe20000000f00 */
[----:B------:R-:W2:Y:S03]  /*de90*/  LDSM.16.MT88.4 R20, [R232+0x15800] ;  /* 0x01580000e814783b */ /* 0x000ea60000004200 */
[----:B------:R-:W-:Y:S02]  /*dea0*/  MOV R137, R145 ;  /* 0x0000009100897202 */ /* 0x000fe40000000f00 */
[C---:B------:R-:W-:Y:S07]  /*deb0*/  HMMA.16816.F32.BF16 R144, R168.reuse, R138, R24 ;  /* 0x0000008aa890723c */ /* 0x040fee0000041818 */
[----:B------:R-:W-:Y:S02]  /*dec0*/  MOV R27, R135 ;  /* 0x00000087001b7202 */ /* 0x000fe40000000f00 */
[C---:B------:R-:W-:Y:S01]  /*ded0*/  HMMA.16816.F32.BF16 R132, R168.reuse, R176, R28 ;  /* 0x000000b0a884723c */ /* 0x040fe2000004181c */
[----:B------:R-:W2:Y:S06]  /*dee0*/  LDL.LU R28, [R1] ;  /* 0x00000000011c7983 */ /* 0x000eac0000300800 */
[----:B------:R-:W-:Y:S04]  /*def0*/  MOV R29, R137 ;  /* 0x00000089001d7202 */ /* 0x000fe80000000f00 */
[----:B------:R-:W-:Y:S01]  /*df00*/  MOV R30, R136 ;  /* 0x00000088001e7202 */ /* 0x000fe20000000f00 */
[----:B------:R-:W-:Y:S01]  /*df10*/  FADD.FTZ R0, R29, R215 ;  /* 0x000000d71d007221 */ /* 0x000fe20000010000 */
[C---:B------:R-:W-:Y:S03]  /*df20*/  HMMA.16816.F32.BF16 R136, R168.reuse, R178, R32 ;  /* 0x000000b2a888723c */ /* 0x040fe60000041820 */
[----:B------:R-:W-:Y:S02]  /*df30*/  MOV R31, R27 ;  /* 0x0000001b001f7202 */ /* 0x000fe40000000f00 */
[----:B------:R-:W2:Y:S01]  /*df40*/  LDSM.16.MT88.4 R24, [R236+0x17800] ;  /* 0x01780000ec18783b */ /* 0x000ea20000004200 */
[C---:B------:R-:W-:Y:S05]  /*df50*/  HMMA.16816.F32.BF16 R36, R168.reuse, R180, R36 ;  /* 0x000000b4a824723c */ /* 0x040fea0000041824 */
[----:B------:R-:W-:Y:S01]  /*df60*/  FADD.FTZ R0, R31, R0 ;  /* 0x000000001f007221 */ /* 0x000fe20000010000 */
[C---:B------:R-:W-:Y:S06]  /*df70*/  HMMA.16816.F32.BF16 R40, R168.reuse, R182, R40 ;  /* 0x000000b6a828723c */ /* 0x040fec0000041828 */
[C---:B-1----:R-:W-:Y:S06]  /*df80*/  HMMA.16816.F32.BF16 R44, R168.reuse, R184, R44 ;  /* 0x000000b8a82c723c */ /* 0x042fec000004182c */
[C---:B------:R-:W-:Y:S06]  /*df90*/  HMMA.16816.F32.BF16 R48, R168.reuse, R186, R48 ;  /* 0x000000baa830723c */ /* 0x040fec0000041830 */
[C---:B---3--:R-:W-:Y:S06]  /*dfa0*/  HMMA.16816.F32.BF16 R52, R168.reuse, R188, R52 ;  /* 0x000000bca834723c */ /* 0x048fec0000041834 */
[C---:B------:R-:W-:Y:S06]  /*dfb0*/  HMMA.16816.F32.BF16 R56, R168.reuse, R190, R56 ;  /* 0x000000bea838723c */ /* 0x040fec0000041838 */
[C---:B----4-:R-:W-:Y:S06]  /*dfc0*/  HMMA.16816.F32.BF16 R60, R168.reuse, R4, R60 ;  /* 0x00000004a83c723c */ /* 0x050fec000004183c */
[C---:B------:R-:W-:Y:S01]  /*dfd0*/  HMMA.16816.F32.BF16 R64, R168.reuse, R6, R64 ;  /* 0x00000006a840723c */ /* 0x040fe20000041840 */
[----:B------:R-:W1:Y:S05]  /*dfe0*/  LDSM.16.MT88.4 R4, [R234+0x17800] ;  /* 0x01780000ea04783b */ /* 0x000e6a0000004200 */
[C---:B-----5:R-:W-:Y:S06]  /*dff0*/  HMMA.16816.F32.BF16 R68, R168.reuse, R8, R68 ;  /* 0x00000008a844723c */ /* 0x060fec0000041844 */
[C---:B------:R-:W-:Y:S01]  /*e000*/  HMMA.16816.F32.BF16 R72, R168.reuse, R10, R72 ;  /* 0x0000000aa848723c */ /* 0x040fe20000041848 */
[----:B------:R-:W3:Y:S05]  /*e010*/  LDSM.16.MT88.4 R8, [R233+0x17800] ;  /* 0x01780000e908783b */ /* 0x000eea0000004200 */
[C---:B------:R-:W-:Y:S06]  /*e020*/  HMMA.16816.F32.BF16 R76, R168.reuse, R12, R76 ;  /* 0x0000000ca84c723c */ /* 0x040fec000004184c */
[C---:B------:R-:W-:Y:S01]  /*e030*/  HMMA.16816.F32.BF16 R80, R168.reuse, R14, R80 ;  /* 0x0000000ea850723c */ /* 0x040fe20000041850 */
[----:B------:R-:W4:Y:S05]  /*e040*/  LDSM.16.MT88.4 R12, [R232+0x17800] ;  /* 0x01780000e80c783b */ /* 0x000f2a0000004200 */
[C---:B------:R-:W-:Y:S06]  /*e050*/  HMMA.16816.F32.BF16 R84, R168.reuse, R16, R84 ;  /* 0x00000010a854723c */ /* 0x040fec0000041854 */
[C---:B------:R-:W-:Y:S06]  /*e060*/  HMMA.16816.F32.BF16 R88, R168.reuse, R18, R88 ;  /* 0x00000012a858723c */ /* 0x040fec0000041858 */
[C---:B--2---:R-:W-:Y:S06]  /*e070*/  HMMA.16816.F32.BF16 R92, R168.reuse, R20, R92 ;  /* 0x00000014a85c723c */ /* 0x044fec000004185c */
[C---:B------:R-:W-:Y:S06]  /*e080*/  HMMA.16816.F32.BF16 R96, R168.reuse, R22, R96 ;  /* 0x00000016a860723c */ /* 0x040fec0000041860 */
[C---:B------:R-:W-:Y:S06]  /*e090*/  HMMA.16816.F32.BF16 R100, R168.reuse, R24, R100 ;  /* 0x00000018a864723c */ /* 0x040fec0000041864 */
[C---:B------:R-:W-:Y:S06]  /*e0a0*/  HMMA.16816.F32.BF16 R104, R168.reuse, R26, R104 ;  /* 0x0000001aa868723c */ /* 0x040fec0000041868 */
[C---:B-1----:R-:W-:Y:S06]  /*e0b0*/  HMMA.16816.F32.BF16 R108, R168.reuse, R4, R108 ;  /* 0x00000004a86c723c */ /* 0x042fec000004186c */
[C---:B------:R-:W-:Y:S05]  /*e0c0*/  HMMA.16816.F32.BF16 R112, R168.reuse, R6, R112 ;  /* 0x00000006a870723c */ /* 0x040fea0000041870 */
[----:B------:R-:W-:Y:S01]  /*e0d0*/  FADD.FTZ R5, R175, R0 ;  /* 0x00000000af057221 */ /* 0x000fe20000010000 */
[C---:B---3--:R-:W-:Y:S05]  /*e0e0*/  HMMA.16816.F32.BF16 R116, R168.reuse, R8, R116 ;  /* 0x00000008a874723c */ /* 0x048fea0000041874 */
[----:B------:R-:W-:Y:S01]  /*e0f0*/  FADD.FTZ R166, R166, R5 ;  /* 0x00000005a6a67221 */ /* 0x000fe20000010000 */
[C---:B------:R-:W-:Y:S05]  /*e100*/  HMMA.16816.F32.BF16 R120, R168.reuse, R10, R120 ;  /* 0x0000000aa878723c */ /* 0x040fea0000041878 */
[----:B------:R-:W-:Y:S01]  /*e110*/  FADD.FTZ R252, R165, R166 ;  /* 0x000000a6a5fc7221 */ /* 0x000fe20000010000 */
[C---:B----4-:R-:W-:Y:S06]  /*e120*/  HMMA.16816.F32.BF16 R124, R168.reuse, R12, R124 ;  /* 0x0000000ca87c723c */ /* 0x050fec000004187c */
[----:B------:R-:W-:Y:S05]  /*e130*/  HMMA.16816.F32.BF16 R128, R168, R14, R128 ;  /* 0x0000000ea880723c */ /* 0x000fea0000041880 */
[----:B------:R-:W-:Y:S06]  /*e140*/  FFMA.FTZ R201, R2, R28, R201 ;  /* 0x0000001c02c97223 */ /* 0x000fec00000100c9 */
[----:B------:R-:W-:Y:S04]  /*e150*/  FADD.FTZ R198, R198, R201 ;  /* 0x000000c9c6c67221 */ /* 0x000fe80000010000 */
        /* <DEDUP_REMOVED lines=13> */
[----:B------:R-:W-:Y:S05]  /*e230*/  FADD.FTZ R0, R173, R213 ;  /* 0x000000d5ad007221 */ /* 0x000fea0000010000 */
[----:B------:R1:W-:Y:S02]  /*e240*/  STL [R1], R0 ;  /* 0x0000000001007387 */ /* 0x0003e40000100800 */
[----:B-1----:R-:W-:Y:S01]  /*e250*/  MOV R0, R3 ;  /* 0x0000000300007202 */ /* 0x002fe20000000f00 */
[----:B------:R-:W-:Y:S06]  /*e260*/  @P0 BRA `(.L_x_5372) ;  /* 0xffffffb000140947 */ /* 0x000fec000383ffff */
.L_x_5368:
[----:B------:R-:W2:Y:S01]  /*e270*/  LDL.LU R2, [R1] ;  /* 0x0000000001027983 */ /* 0x000ea20000300800 */
[----:B------:R-:W1:Y:S01]  /*e280*/  S2UR UR4, SR_CgaCtaId ;  /* 0x00000000000479c3 */ /* 0x000e620000008800 */
[----:B------:R-:W-:Y:S01]  /*e290*/  MOV R7, 0x3f800000 ;  /* 0x3f80000000077802 */ /* 0x000fe20000000f00 */
[----:B------:R-:W-:Y:S01]  /*e2a0*/  UMOV UR5, 0x400 ;  /* 0x0000040000057882 */ /* 0x000fe20000000000 */
[----:B------:R-:W3:Y:S01]  /*e2b0*/  SHFL.BFLY PT, R5, R252, 0x2, 0x1f ;  /* 0x0c401f00fc057f89 */ /* 0x000ee200000e0000 */
[----:B------:R-:W-:Y:S01]  /*e2c0*/  MOV R6, 0x3f800000 ;  /* 0x3f80000000067802 */ /* 0x000fe20000000f00 */
[----:B------:R-:W-:Y:S01]  /*e2d0*/  BSSY B0, `(.L_x_5373) ;  /* 0x0000137000007945 */ /* 0x000fe20003800000 */
[----:B------:R-:W4:Y:S01]  /*e2e0*/  S2R R0, SR_TID.X ;  /* 0x0000000000007919 */ /* 0x000f220000002100 */
[----:B------:R-:W5:Y:S01]  /*e2f0*/  S2R R33, SR_CTAID.Y ;  /* 0x0000000000217919 */ /* 0x000f620000002600 */
[----:B-1----:R-:W-:Y:S01]  /*e300*/  ULEA UR4, UR4, UR5, 0x18 ;  /* 0x0000000504047291 */ /* 0x002fe2000f8ec03f */
[----:B------:R-:W1:Y:S01]  /*e310*/  S2UR UR5, SR_CTAID.X ;  /* 0x00000000000579c3 */ /* 0x000e620000002500 */
[----:B---3--:R-:W-:Y:S01]  /*e320*/  FADD.FTZ R5, R5, R252 ;  /* 0x000000fc05057221 */ /* 0x008fe20000010000 */
[----:B----4-:R-:W-:-:S04]  /*e330*/  SHF.R.S32.HI R9, RZ, 0x1f, R0 ;  /* 0x0000001fff097819 */ /* 0x010fc80000011400 */
[CC--:B------:R-:W-:Y:S02]  /*e340*/  LEA.HI R8, R9.reuse, R0.reuse, RZ, 0x2 ;  /* 0x0000000009087211 */ /* 0x0c0fe400078f10ff */
[CC--:B------:R-:W-:Y:S02]  /*e350*/  LEA.HI R12, R9.reuse, R0.reuse, RZ, 0x4 ;  /* 0x00000000090c7211 */ /* 0x0c0fe400078f20ff */
[----:B------:R-:W-:Y:S02]  /*e360*/  SHF.R.S32.HI R10, RZ, 0x2, R8 ;  /* 0x00000002ff0a7819 */ /* 0x000fe40000011408 */
[----:B------:R-:W-:Y:S01]  /*e370*/  LEA.HI R9, R9, R0, RZ, 0x5 ;  /* 0x0000000009097211 */ /* 0x000fe200078f28ff */
[----:B-1----:R-:W-:Y:S01]  /*e380*/  USHF.L.U32 UR5, UR5, 0x6, URZ ;  /* 0x0000000605057899 */ /* 0x002fe2000800063f */
[----:B------:R-:W-:Y:S02]  /*e390*/  LOP3.LUT R17, R8, 0x1ffffffc, RZ, 0xc0, !PT ;  /* 0x1ffffffc08117812 */ /* 0x000fe400078ec0ff */
[----:B------:R-:W-:-:S02]  /*e3a0*/  LOP3.LUT R13, R12, 0xfffffff0, RZ, 0xc0, !PT ;  /* 0xfffffff00c0d7812 */ /* 0x000fc400078ec0ff */
[----:B------:R-:W-:Y:S02]  /*e3b0*/  SHF.R.S32.HI R12, RZ, 0x5, R9 ;  /* 0x00000005ff0c7819 */ /* 0x000fe40000011409 */
[-C--:B------:R-:W-:Y:S02]  /*e3c0*/  IADD3 R17, -R17, R0.reuse, RZ ;  /* 0x0000000011117210 */ /* 0x080fe40007ffe1ff */
[----:B------:R-:W-:Y:S02]  /*e3d0*/  IADD3 R13, -R13, R0, RZ ;  /* 0x000000000d0d7210 */ /* 0x000fe40007ffe1ff */
[----:B------:R-:W-:-:S04]  /*e3e0*/  LOP3.LUT R9, R9, 0xffffffe0, RZ, 0xc0, !PT ;  /* 0xffffffe009097812 */ /* 0x000fc800078ec0ff */
[----:B------:R-:W-:Y:S01]  /*e3f0*/  IADD3 R9, R0, -R9, RZ ;  /* 0x8000000900097210 */ /* 0x000fe20007ffe0ff */
[----:B------:R-:W-:Y:S06]  /*e400*/  BAR.SYNC.DEFER_BLOCKING 0x0 ;  /* 0x0000000000007b1d */ /* 0x000fec0000010000 */
[----:B--2---:R-:W1:Y:S02]  /*e410*/  SHFL.BFLY PT, R11, R2, 0x2, 0x1f ;  /* 0x0c401f00020b7f89 */ /* 0x004e6400000e0000 */
[----:B-1----:R-:W-:Y:S02]  /*e420*/  FADD.FTZ R11, R11, R2 ;  /* 0x000000020b0b7221 */ /* 0x002fe40000010000 */
[----:B------:R-:W1:Y:S04]  /*e430*/  SHFL.BFLY PT, R2, R5, 0x1, 0x1f ;  /* 0x0c201f0005027f89 */ /* 0x000e6800000e0000 */
[----:B------:R-:W2:Y:S01]  /*e440*/  SHFL.BFLY PT, R4, R11, 0x1, 0x1f ;  /* 0x0c201f000b047f89 */ /* 0x000ea200000e0000 */
[----:B-1----:R-:W-:Y:S01]  /*e450*/  FADD.FTZ R2, R5, R2 ;  /* 0x0000000205027221 */ /* 0x002fe20000010000 */
[----:B------:R-:W-:Y:S01]  /*e460*/  SHF.R.S32.HI R5, RZ, 0x1f, R8 ;  /* 0x0000001fff057819 */ /* 0x000fe20000011408 */
[----:B--2---:R-:W-:-:S03]  /*e470*/  FADD.FTZ R4, R11, R4 ;  /* 0x000000040b047221 */ /* 0x004fc60000010000 */
[----:B------:R-:W-:Y:S02]  /*e480*/  LEA.HI R5, R5, R10, RZ, 0x3 ;  /* 0x0000000a05057211 */ /* 0x000fe400078f18ff */
[----:B------:R-:W-:Y:S02]  /*e490*/  FSETP.NE.FTZ.AND P3, PT, R2, RZ, PT ;  /* 0x000000ff0200720b */ /* 0x000fe40003f75000 */
[----:B------:R-:W-:Y:S02]  /*e4a0*/  LOP3.LUT R5, R5, 0xfffffff8, RZ, 0xc0, !PT ;  /* 0xfffffff805057812 */ /* 0x000fe400078ec0ff */
[----:B------:R-:W-:Y:S02]  /*e4b0*/  FSETP.NE.FTZ.AND P4, PT, R4, RZ, PT ;  /* 0x000000ff0400720b */ /* 0x000fe40003f95000 */
[----:B------:R-:W-:Y:S02]  /*e4c0*/  IADD3 R5, R10, -R5, RZ ;  /* 0x800000050a057210 */ /* 0x000fe40007ffe0ff */
[----:B------:R-:W1:Y:S02]  /*e4d0*/  S2R R10, SR_TID.X ;  /* 0x00000000000a7919 */ /* 0x000e640000002100 */
[----:B------:R-:W-:-:S02]  /*e4e0*/  SHF.L.U32 R19, R5, 0x6, RZ ;  /* 0x0000000605137819 */ /* 0x000fc400000006ff */
[----:B------:R-:W-:Y:S01]  /*e4f0*/  LOP3.LUT R15, R5, 0x1, RZ, 0xc0, !PT ;  /* 0x00000001050f7812 */ /* 0x000fe200078ec0ff */
[----:B------:R-:W2:Y:S01]  /*e500*/  @P3 MUFU.RCP R6, R2 ;  /* 0x0000000200063308 */ /* 0x000ea20000001000 */
[----:B------:R-:W-:Y:S02]  /*e510*/  LOP3.LUT R19, R19, 0x1c0, RZ, 0xc0, !PT ;  /* 0x000001c013137812 */ /* 0x000fe400078ec0ff */
[----:B------:R-:W-:Y:S02]  /*e520*/  ISETP.NE.U32.AND P0, PT, R15, 0x1, PT ;  /* 0x000000010f00780c */ /* 0x000fe40003f05070 */
[----:B------:R-:W-:Y:S02]  /*e530*/  LEA.HI R19, R19, R19, RZ, 0x1d ;  /* 0x0000001313137211 */ /* 0x000fe400078fe8ff */
[----:B------:R-:W-:Y:S01]  /*e540*/  R2P PR, R5, 0x6 ;  /* 0x0000000605007804 */ /* 0x000fe20000000000 */
[----:B------:R-:W3:Y:S01]  /*e550*/  @P4 MUFU.RCP R7, R4 ;  /* 0x0000000400074308 */ /* 0x000ee20000001000 */
[----:B------:R-:W-:-:S04]  /*e560*/  MOV R5, 0x40 ;  /* 0x0000004000057802 */ /* 0x000fc80000000f00 */
[----:B------:R-:W-:-:S03]  /*e570*/  SEL R5, R5, 0xffffffc0, !P1 ;  /* 0xffffffc005057807 */ /* 0x000fc60004800000 */
[----:B------:R-:W-:Y:S01]  /*e580*/  @P4 MUFU.LG2 R4, R4 ;  /* 0x0000000400044308 */ /* 0x000fe20000000c00 */
        /* <DEDUP_REMOVED lines=146> */
[C---:B------:R-:W-:Y:S01]  /*eeb0*/  IADD3 R6, R14.reuse, -0x20, RZ ;  /* 0xffffffe00e067810 */ /* 0x040fe20007ffe0ff */
[----:B------:R-:W-:Y:S01]  /*eec0*/  STS.64 [R14+0x800], R158 ;  /* 0x0008009e0e007388 */ /* 0x000fe20000000a00 */
[----:B------:R-:W-:-:S02]  /*eed0*/  @P0 IADD3 R6, R14, 0x20, RZ ;  /* 0x000000200e060810 */ /* 0x000fc40007ffe0ff */
[----:B------:R-:W-:Y:S02]  /*eee0*/  SEL R7, R7, 0xffffff80, !P2 ;  /* 0xffffff8007077807 */ /* 0x000fe40005000000 */
[----:B------:R-:W-:Y:S01]  /*eef0*/  LEA R15, R18, R15, 0x2 ;  /* 0x0000000f120f7211 */ /* 0x000fe200078e10ff */
[----:B------:R-:W-:Y:S01]  /*ef00*/  STS.64 [R6], R160 ;  /* 0x000000a006007388 */ /* 0x000fe20000000a00 */
[C---:B------:R-:W-:Y:S02]  /*ef10*/  IADD3 R16, R14.reuse, R5, RZ ;  /* 0x000000050e107210 */ /* 0x040fe40007ffe0ff */
[-C--:B------:R-:W-:Y:S01]  /*ef20*/  IADD3 R18, R5, R6.reuse, RZ ;  /* 0x0000000605127210 */ /* 0x080fe20007ffe0ff */
[----:B------:R-:W-:Y:S01]  /*ef30*/  STS.64 [R6+0x800], R162 ;  /* 0x000800a206007388 */ /* 0x000fe20000000a00 */
[-C--:B------:R-:W-:Y:S02]  /*ef40*/  IADD3 R5, R14, R7.reuse, RZ ;  /* 0x000000070e057210 */ /* 0x080fe40007ffe0ff */
[----:B------:R-:W-:Y:S01]  /*ef50*/  IADD3 R17, R7, R6, RZ ;  /* 0x0000000607117210 */ /* 0x000fe20007ffe0ff */
[----:B------:R-:W-:Y:S01]  /*ef60*/  STS.64 [R16], R148 ;  /* 0x0000009410007388 */ /* 0x000fe20000000a00 */
[-C--:B------:R-:W-:Y:S01]  /*ef70*/  IADD3 R19, R16, R7.reuse, RZ ;  /* 0x0000000710137210 */ /* 0x080fe20007ffe0ff */
[----:B-1----:R-:W-:Y:S01]  /*ef80*/  @P3 FMUL.FTZ R2, R2, 0.69314718246459960938 ;  /* 0x3f31721802023820 */ /* 0x002fe20000410000 */
[----:B------:R-:W-:Y:S01]  /*ef90*/  IADD3 R7, R18, R7, RZ ;  /* 0x0000000712077210 */ /* 0x000fe20007ffe0ff */
[----:B------:R-:W-:Y:S01]  /*efa0*/  STS.64 [R16+0x800], R150 ;  /* 0x0008009610007388 */ /* 0x000fe20000000a00 */
[----:B------:R-:W-:-:S02]  /*efb0*/  LEA.HI R11, R11, R10, RZ, 0x5 ;  /* 0x0000000a0b0b7211 */ /* 0x000fc400078f28ff */
[----:B------:R-:W-:Y:S01]  /*efc0*/  LOP3.LUT P0, RZ, R9, 0x3, RZ, 0xc0, !PT ;  /* 0x0000000309ff7812 */ /* 0x000fe2000780c0ff */
[----:B------:R-:W-:Y:S01]  /*efd0*/  STS.64 [R18], R152 ;  /* 0x0000009812007388 */ /* 0x000fe20000000a00 */
[----:B------:R-:W-:-:S03]  /*efe0*/  LOP3.LUT R11, R11, 0xffffffe0, RZ, 0xc0, !PT ;  /* 0xffffffe00b0b7812 */ /* 0x000fc600078ec0ff */
[----:B------:R-:W-:Y:S01]  /*eff0*/  STS.64 [R18+0x800], R154 ;  /* 0x0008009a12007388 */ /* 0x000fe20000000a00 */
[----:B------:R-:W-:Y:S02]  /*f000*/  IADD3 R32, R10, -R11, RZ ;  /* 0x8000000b0a207210 */ /* 0x000fe40007ffe0ff */
[----:B------:R-:W1:Y:S01]  /*f010*/  @P3 LDC R10, c[0x0][0x2e8] ;  /* 0x0000ba00ff0a3b82 */ /* 0x000e620000000800 */
[----:B------:R-:W-:Y:S01]  /*f020*/  STS.64 [R5], R140 ;  /* 0x0000008c05007388 */ /* 0x000fe20000000a00 */
[----:B------:R-:W-:-:S03]  /*f030*/  SHF.R.S32.HI R11, RZ, 0x1f, R32 ;  /* 0x0000001fff0b7819 */ /* 0x000fc60000011420 */
        /* <DEDUP_REMOVED lines=57> */
[----:B------:R-:W5:Y:S03]  /*f3d0*/  LDC.64 R14, c[0x0][0x2c0] ;  /* 0x0000b000ff0e7b82 */ /* 0x000f660000000a00 */
[----:B------:R-:W-:Y:S04]  /*f3e0*/  STS.64 [R19+0xc800], R126 ;  /* 0x00c8007e13007388 */ /* 0x000fe80000000a00 */
[----:B------:R-:W-:Y:S04]  /*f3f0*/  STS.64 [R7+0xc000], R128 ;  /* 0x00c0008007007388 */ /* 0x000fe80000000a00 */
[----:B------:R4:W-:Y:S01]  /*f400*/  STS.64 [R7+0xc800], R130 ;  /* 0x00c8008207007388 */ /* 0x0009e20000000a00 */
[----:B---3--:R-:W2:Y:S08]  /*f410*/  LDC R5, c[0x0][0x270] ;  /* 0x00009c00ff057b82 */ /* 0x008eb00000000800 */
[----:B------:R-:W-:Y:S01]  /*f420*/  BAR.SYNC.DEFER_BLOCKING 0x0 ;  /* 0x0000000000007b1d */ /* 0x000fe20000010000 */
[----:B-----5:R-:W-:-:S02]  /*f430*/  IMAD R14, R33, R14, UR15 ;  /* 0x0000000f210e7e24 */ /* 0x020fc4000f8e020e */
[----:B------:R-:W-:Y:S01]  /*f440*/  @P4 FMUL.FTZ R33, R4, 0.69314718246459960938 ;  /* 0x3f31721804214820 */ /* 0x000fe20000410000 */
[----:B------:R-:W-:Y:S02]  /*f450*/  SHF.L.U32 R4, R13, 0x2, RZ ;  /* 0x000000020d047819 */ /* 0x000fe400000006ff */
[----:B----4-:R-:W-:Y:S01]  /*f460*/  SHF.R.S32.HI R7, RZ, 0x1f, R12 ;  /* 0x0000001fff077819 */ /* 0x010fe2000001140c */
        /* <DEDUP_REMOVED lines=29> */
.L_x_5374:
[----:B------:R-:W-:Y:S05]  /*f640*/  BSYNC B0 ;  /* 0x0000000000007941 */ /* 0x000fea0003800000 */
.L_x_5373:
        /* <DEDUP_REMOVED lines=41> */
.L_x_5376:
[----:B------:R-:W-:Y:S05]  /*f8e0*/  BSYNC B0 ;  /* 0x0000000000007941 */ /* 0x000fea0003800000 */
.L_x_5375:
        /* <DEDUP_REMOVED lines=18> */
.L_x_5378:
[----:B------:R-:W-:Y:S05]  /*fa10*/  BSYNC B0 ;  /* 0x0000000000007941 */ /* 0x000fea0003800000 */
.L_x_5377:
        /* <DEDUP_REMOVED lines=17> */
.L_x_5380:
[----:B------:R-:W-:Y:S05]  /*fb30*/  BSYNC B0 ;  /* 0x0000000000007941 */ /* 0x000fea0003800000 */
.L_x_5379:
        /* <DEDUP_REMOVED lines=17> */
.L_x_5382:
[----:B------:R-:W-:Y:S05]  /*fc50*/  BSYNC B0 ;  /* 0x0000000000007941 */ /* 0x000fea0003800000 */
.L_x_5381:
        /* <DEDUP_REMOVED lines=17> */
.L_x_5384:
[----:B------:R-:W-:Y:S05]  /*fd70*/  BSYNC B0 ;  /* 0x0000000000007941 */ /* 0x000fea0003800000 */
.L_x_5383:
        /* <DEDUP_REMOVED lines=17> */
.L_x_5386:
[----:B------:R-:W-:Y:S05]  /*fe90*/  BSYNC B0 ;  /* 0x0000000000007941 */ /* 0x000fea0003800000 */
.L_x_5385:
        /* <DEDUP_REMOVED lines=17> */
.L_x_5388:
[----:B------:R-:W-:Y:S05]  /*ffb0*/  BSYNC B0 ;  /* 0x0000000000007941 */ /* 0x000fea0003800000 */
.L_x_5387:
        /* <DEDUP_REMOVED lines=14> */
.L_x_5389:
        /* <DEDUP_REMOVED lines=14> */
.L_x_9065:


//--------------------- .text._ZN5flash24flash_fwd_splitkv_kernelI23Flash_fwd_kernel_traitsILi256ELi64ELi64ELi4ELb0ELb0EN7cutlass10bfloat16_tE19Flash_kernel_traitsILi256ELi64ELi64ELi4ES3_EELb0ELb0ELb0ELb0ELb1ELb0ELb1ELb1EEEvNS_16Flash_fwd_paramsE --------------------------
	.section	.text._ZN5flash24flash_fwd_splitkv_kernelI23Flash_fwd_kernel_traitsILi256ELi64ELi64ELi4ELb0ELb0EN7cutlass10bfloat16_tE19Flash_kernel_traitsILi256ELi64ELi64ELi4ES3_EELb0ELb0ELb0ELb0ELb1ELb0ELb1ELb1EEEvNS_16Flash_fwd_paramsE,"ax",@progbits
	.align	128
        .global         _ZN5flash24flash_fwd_splitkv_kernelI23Flash_fwd_kernel_traitsILi256ELi64ELi64ELi4ELb0ELb0EN7cutlass10bfloat16_tE19Flash_kernel_traitsILi256ELi64ELi64ELi4ES3_EELb0ELb0ELb0ELb0ELb1ELb0ELb1ELb1EEEvNS_16Flash_fwd_paramsE
        .type           _ZN5flash24flash_fwd_splitkv_kernelI23Flash_fwd_kernel_traitsILi256ELi64ELi64ELi4ELb0ELb0EN7cutlass10bfloat16_tE19Flash_kernel_traitsILi256ELi64ELi64ELi4ES3_EELb0ELb0ELb0ELb0ELb1ELb0ELb1ELb1EEEvNS_16Flash_fwd_paramsE,@function
        .size           _ZN5flash24flash_fwd_splitkv_kernelI23Flash_fwd_kernel_traitsILi256ELi64ELi64ELi4ELb0ELb0EN7cutlass10bfloat16_tE19Flash_kernel_traitsILi256ELi64ELi64ELi4ES3_EELb0ELb0ELb0ELb0ELb1ELb0ELb1ELb1EEEvNS_16Flash_fwd_paramsE,(.L_x_9012 - _ZN5flash24flash_fwd_splitkv_kernelI23Flash_fwd_kernel_traitsILi256ELi64ELi64ELi4ELb0ELb0EN7cutlass10bfloat16_tE19Flash_kernel_traitsILi256ELi64ELi64ELi4ES3_EELb0ELb0ELb0ELb0ELb1ELb0ELb1ELb1EEEvNS_16Flash_fwd_paramsE)
        .other          _ZN5flash24flash_fwd_splitkv_kernelI23Flash_fwd_kernel_traitsILi256ELi64ELi64ELi4ELb0ELb0EN7cutlass10bfloat16_tE19Flash_kernel_traitsILi256ELi64ELi64ELi4ES3_EELb0ELb0ELb0ELb0ELb1ELb0ELb1ELb1EEEvNS_16Flash_fwd_paramsE,@"STO_CUDA_ENTRY STV_DEFAULT"
_ZN5flash24flash_fwd_splitkv_kernelI23Flash_fwd_kernel_traitsILi256ELi64ELi64ELi4ELb0ELb0EN7cutlass10bfloat16_tE19Flash_kernel_traitsILi256ELi64ELi64ELi4ES3_EELb0ELb0ELb0ELb0ELb1ELb0ELb1ELb1EEEvNS_16Flash_fwd_paramsE:
.text._ZN5flash24flash_fwd_splitkv_kernelI23Flash_fwd_kernel_traitsILi256ELi64ELi64ELi4ELb0ELb0EN7cutlass10bfloat16_tE19Flash_kernel_traitsILi256ELi64ELi64ELi4ES3_EELb0ELb0ELb0ELb0ELb1ELb0ELb1ELb1EEEvNS_16Flash_fwd_paramsE:
        /* <DEDUP_REMOVED lines=11> */
[----:B-1----:R-:W-:-:S06]  /*00b0*/  VIADD R4, R4, 0xffffffe ;  /* 0x0ffffffe04047836 */ /* 0x002fcc0000000000 */
[----:B------:R-:W1:Y:S02]  /*00c0*/  F2I.FTZ.U32.TRUNC.NTZ R3, R4 ;  /* 0x0000000400037305 */ /* 0x000e64000021f000 */
[----:B-1----:R-:W-:-:S04]  /*00d0*/  IMAD.MOV R2, RZ, RZ, -R3 ;  /* 0x000000ffff027224 */ /* 0x002fc800078e0a03 */
[----:B------:R-:W-:Y:S01]  /*00e0*/  IMAD R5, R2, R0, RZ ;  /* 0x0000000002057224 */ /* 0x000fe200078e02ff */
[----:B------:R-:W-:-:S05]  /*00f0*/  MOV R2, RZ ;  /* 0x000000ff00027202 */ /* 0x000fca0000000f00 */
[----:B------:R-:W-:-:S06]  /*0100*/  IMAD.HI.U32 R5, R3, R5, R2 ;  /* 0x0000000503057227 */ /* 0x000fcc00078e0002 */
[----:B---3--:R-:W-:Y:S02]  /*0110*/  IMAD.HI.U32 R239, R5, UR4, RZ ;  /* 0x0000000405ef7c27 */ /* 0x008fe4000f8e00ff */
        /* <DEDUP_REMOVED lines=11> */
[----:B------:R-:W-:Y:S05]  /*01d0*/  CALL.REL.NOINC `($_ZN5flash24flash_fwd_splitkv_kernelI23Flash_fwd_kernel_traitsILi256ELi64ELi64ELi4ELb0ELb0EN7cutlass10bfloat16_tE19Flash_kernel_traitsILi256ELi64ELi64ELi4ES3_EELb0ELb0ELb0ELb0ELb1ELb0ELb1ELb1EEEvNS_16Flash_fwd_paramsE$_ZN5flash30compute_attn_1rowblock_splitkvI23Flash_fwd_kernel_traitsILi256ELi64ELi64ELi4ELb0ELb0EN7cutlass10bfloat16_tE19Flash_kernel_traitsILi256ELi64ELi64ELi4ES3_EELb0ELb0ELb0ELb0ELb1ELb0ELb1ELb1ENS_16Flash_fwd_paramsEEEvRKT8_iiiii) ;  /* 0x0000000000087944 */ /* 0x000fea0003c00000 */
[----:B------:R-:W-:Y:S05]  /*01e0*/  BSYNC B3 ;  /* 0x0000000000037941 */ /* 0x000fea0003800000 */
.L_x_5390:
[----:B------:R-:W-:Y:S05]  /*01f0*/  EXIT ;  /* 0x000000000000794d */ /* 0x000fea0003800000 */
        .type           $_ZN5flash24flash_fwd_splitkv_kernelI23Flash_fwd_kernel_traitsILi256ELi64ELi64ELi4ELb0ELb0EN7cutlass10bfloat16_tE19Flash_kernel_traitsILi256ELi64ELi64ELi4ES3_EELb0ELb0ELb0ELb0ELb1ELb0ELb1ELb1EEEvNS_16Flash_fwd_paramsE$_ZN5flash30compute_attn_1rowblock_splitkvI23Flash_fwd_kernel_traitsILi256ELi64ELi64ELi4ELb0ELb0EN7cutlass10bfloat16_tE19Flash_kernel_traitsILi256ELi64ELi64ELi4ES3_EELb0ELb0ELb0ELb0ELb1ELb0ELb1ELb1ENS_16Flash_fwd_paramsEEEvRKT8_iiiii,@function
        .size           $_ZN5flash24flash_fwd_splitkv_kernelI23Flash_fwd_kernel_traitsILi256ELi64ELi64ELi4ELb0ELb0EN7cutlass10bfloat16_tE19Flash_kernel_traitsILi256ELi64ELi64ELi4ES3_EELb0ELb0ELb0ELb0ELb1ELb0ELb1ELb1EEEvNS_16Flash_fwd_paramsE$_ZN5flash30compute_attn_1rowblock_splitkvI23Flash_fwd_kernel_traitsILi256ELi64ELi64ELi4ELb0ELb0EN7cutlass10bfloat16_tE19Flash_kernel_traitsILi256ELi64ELi64ELi4ES3_EELb0ELb0ELb0ELb0ELb1ELb0ELb1ELb1ENS_16Flash_fwd_paramsEEEvRKT8_iiiii,(.L_x_9012 - $_ZN5flash24flash_fwd_splitkv_kernelI23Flash_fwd_kernel_traitsILi256ELi64ELi64ELi4ELb0ELb0EN7cutlass10bfloat16_tE19Flash_kernel_traitsILi256ELi64ELi64ELi4ES3_EELb0ELb0ELb0ELb0ELb1ELb0ELb1ELb1EEEvNS_16Flash_fwd_paramsE$_ZN5flash30compute_attn_1rowblock_splitkvI23Flash_fwd_kernel_traitsILi256ELi64ELi64ELi4ELb0ELb0EN7cutlass10bfloat16_tE19Flash_kernel_traitsILi256ELi64ELi64ELi4ES3_EELb0ELb0ELb0ELb0ELb1ELb0ELb1ELb1ENS_16Flash_fwd_paramsEEEvRKT8_iiiii)
$_ZN5flash24flash_fwd_splitkv_kernelI23Flash_fwd_kernel_traitsILi256ELi64ELi64ELi4ELb0ELb0EN7cutlass10bfloat16_tE19Flash_kernel_traitsILi256ELi64ELi64ELi4ES3_EELb0ELb0ELb0ELb0ELb1ELb0ELb1ELb1EEEvNS_16Flash_fwd_paramsE$_ZN5flash30compute_attn_1rowblock_splitkvI23Flash_fwd_kernel_traitsILi256ELi64ELi64ELi4ELb0ELb0EN7cutlass10bfloat16_tE19Flash_kernel_traitsILi256ELi64ELi64ELi4ES3_EELb0ELb0ELb0ELb0ELb1ELb0ELb1ELb1ENS_16Flash_fwd_paramsEEEvRKT8_iiiii:
        /* <DEDUP_REMOVED lines=28> */
.L_x_5392:
[----:B------:R-:W-:Y:S05]  /*03c0*/  BSYNC B0 ;  /* 0x0000000000007941 */ /* 0x000fea0003800000 */
.L_x_5391:
        /* <DEDUP_REMOVED lines=8> */
.L_x_5394:
[----:B------:R3:W5:Y:S02]  /*0450*/  LD.E R3, desc[UR6][R26.64+0xb8] ;  /* 0x0000b8061a037980 */ /* 0x000764000c101900 */
.L_x_5395:
[----:B------:R-:W-:Y:S05]  /*0460*/  BSYNC B0 ;  /* 0x0000000000007941 */ /* 0x000fea0003800000 */
.L_x_5393:
        /* <DEDUP_REMOVED lines=10> */
.L_x_5397:
[----:B------:R-:W2:Y:S01]  /*0510*/  LD.E.64 R2, desc[UR6][R26.64+0x108] ;  /* 0x000108061a027980 */ /* 0x000ea2000c101b00 */
[----:B------:R-:W-:Y:S01]  /*0520*/  BSSY B0, `(.L_x_5399) ;  /* 0x0000006000007945 */ /* 0x000fe20003800000 */
[----:B--2---:R-:W-:-:S04]  /*0530*/  ISETP.NE.U32.AND P0, PT, R2, RZ, PT ;  /* 0x000000ff0200720c */ /* 0x004fc80003f05070 */
[----:B------:R-:W-:Y:S01]  /*0540*/  ISETP.NE.AND.EX P0, PT, R3, RZ, PT, P0 ;  /* 0x000000ff0300720c */ /* 0x000fe20003f05300 */
[----:B------:R-:W-:-:S12]  /*0550*/  IMAD.MOV.U32 R3, RZ, RZ, RZ ;  /* 0x000000ffff037224 */ /* 0x000fd800078e00ff */
[----:B------:R-:W-:Y:S05]  /*0560*/  @!P0 BRA `(.L_x_5400) ;  /* 0x0000000000048947 */ /* 0x000fea0003800000 */
[----:B------:R2:W5:Y:S02]  /*0570*/  LD.E R3, desc[UR6][R26.64+0xbc] ;  /* 0x0000bc061a037980 */ /* 0x000564000c101900 */
.L_x_5400:
[----:B------:R-:W-:Y:S05]  /*0580*/  BSYNC B0 ;  /* 0x0000000000007941 */ /* 0x000fea0003800000 */
.L_x_5399:
[----:B-----5:R-:W-:Y:S02]  /*0590*/  IADD3 R58, R66, R3, RZ ;  /* 0x00000003423a7210 */ /* 0x020fe40007ffe0ff */
.L_x_5398:
[----:B------:R-:W-:Y:S05]  /*05a0*/  BSYNC B1 ;  /* 0x0000000000017941 */ /* 0x000fea0003800000 */
.L_x_5396:
[----:B------:R-:W-:Y:S01]  /*05b0*/  IMAD.SHL.U32 R69, R235, 0x40, RZ ;  /* 0x00000040eb457824 */ /* 0x000fe200078e00ff */
[----:B------:R-:W-:Y:S01]  /*05c0*/  MOV R2, R234 ;  /* 0x000000ea00027202 */ /* 0x000fe20000000f00 */
[----:B------:R-:W-:-:S03]  /*05d0*/  IMAD.MOV.U32 R3, RZ, RZ, 0x0 ;  /* 0x00000000ff037424 */ /* 0x000fc600078e00ff */
[----:B------:R-:W-:-:S13]  /*05e0*/  ISETP.GT.AND P0, PT, R236, R69, PT ;  /* 0x00000045ec00720c */ /* 0x000fda0003f04270 */
[----:B-123--:R-:W-:Y:S05]  /*05f0*/  @!P0 RET.REL.NODEC R2 `(_ZN5flash24flash_fwd_splitkv_kernelI23Flash_fwd_kernel_traitsILi256ELi64ELi64ELi4ELb0ELb0EN7cutlass10bfloat16_tE19Flash_kernel_traitsILi256ELi64ELi64ELi4ES3_EELb0ELb0ELb0ELb0ELb1ELb0ELb1ELb1EEEvNS_16Flash_fwd_paramsE) ;  /* 0xfffffff802808950 */ /* 0x00efea0003c3ffff */
[----:B------:R-:W2:Y:S01]  /*0600*/  LD.E R3, desc[UR6][R26.64+0xb8] ;  /* 0x0000b8061a037980 */ /* 0x000ea2000c101900 */
[-C--:B------:R-:W-:Y:S02]  /*0610*/  IABS R4, R5.reuse ;  /* 0x0000000500047213 */ /* 0x080fe40000000000 */
[----:B------:R-:W-:Y:S02]  /*0620*/  IABS R0, R5 ;  /* 0x0000000500007213 */ /* 0x000fe40000000000 */
[----:B------:R-:W1:Y:S03]  /*0630*/  I2F.RP R2, R4 ;  /* 0x0000000400027306 */ /* 0x000e660000209400 */
[----:B------:R-:W-:-:S05]  /*0640*/  IMAD.MOV R0, RZ, RZ, -R0 ;  /* 0x000000ffff007224 */ /* 0x000fca00078e0a00 */
[----:B-1----:R-:W1:Y:S02]  /*0650*/  MUFU.RCP R10, R2 ;  /* 0x00000002000a7308 */ /* 0x002e640000001000 */
[----:B-1----:R-:W-:-:S06]  /*0660*/  VIADD R10, R10, 0xffffffe ;  /* 0x0ffffffe0a0a7836 */ /* 0x002fcc0000000000 */
[----:B------:R1:W3:Y:S02]  /*0670*/  F2I.FTZ.U32.TRUNC.NTZ R11, R10 ;  /* 0x0000000a000b7305 */ /* 0x0002e4000021f000 */
[----:B-1----:R-:W-:Y:S02]  /*0680*/  IMAD.MOV.U32 R10, RZ, RZ, RZ ;  /* 0x000000ffff0a7224 */ /* 0x002fe400078e00ff */
[----:B--2---:R-:W-:-:S05]  /*0690*/  VIADD R3, R3, 0x3f ;  /* 0x0000003f03037836 */ /* 0x004fca0000000000 */
[----:B------:R-:W-:-:S04]  /*06a0*/  SHF.R.S32.HI R6, RZ, 0x1f, R3 ;  /* 0x0000001fff067819 */ /* 0x000fc80000011403 */
[----:B------:R-:W-:Y:S01]  /*06b0*/  LEA.HI R6, R6, R3, RZ, 0x6 ;  /* 0x0000000306067211 */ /* 0x000fe200078f30ff */
[----:B---3--:R-:W-:-:S03]  /*06c0*/  IMAD.MOV R3, RZ, RZ, -R11 ;  /* 0x000000ffff037224 */ /* 0x008fc600078e0a0b */
[----:B------:R-:W-:Y:S01]  /*06d0*/  LEA.HI.SX32 R6, R6, R5, 0x1a ;  /* 0x0000000506067211 */ /* 0x000fe200078fd2ff */
[----:B------:R-:W-:-:S04]  /*06e0*/  IMAD R3, R3, R4, RZ ;  /* 0x0000000403037224 */ /* 0x000fc800078e02ff */
[----:B------:R-:W-:Y:S02]  /*06f0*/  VIADD R6, R6, 0xffffffff ;  /* 0xffffffff06067836 */ /* 0x000fe40000000000 */
[----:B------:R-:W-:-:S03]  /*0700*/  IMAD.HI.U32 R3, R11, R3, R10 ;  /* 0x000000030b037227 */ /* 0x000fc600078e000a */
        /* <DEDUP_REMOVED lines=24> */
[----:B------:R-:W5:Y:S04]  /*0890*/  LD.E.64 R6, desc[UR6][R26.64+0x78] ;  /* 0x000078061a067980 */ /* 0x000f68000c101b00 */
[----:B------:R-:W5:Y:S01]  /*08a0*/  LD.E.64 R10, desc[UR6][R26.64+0xa8] ;  /* 0x0000a8061a0a7980 */ /* 0x000f62000c101b00 */
[----:B------:R-:W-:Y:S01]  /*08b0*/  SHF.R.S32.HI R5, RZ, 0x1f, R56 ;  /* 0x0000001fff057819 */ /* 0x000fe20000011438 */
[----:B------:R-:W-:Y:S01]  /*08c0*/  IMAD.MOV.U32 R235, RZ, RZ, 0x0 ;  /* 0x00000000ffeb7424 */ /* 0x000fe200078e00ff */
[----:B------:R-:W-:-:S02]  /*08d0*/  LOP3.LUT P6, RZ, R56, 0xf, RZ, 0xc0, !PT ;  /* 0x0000000f38ff7812 */ /* 0x000fc400078cc0ff */
[----:B------:R-:W-:-:S04]  /*08e0*/  LEA.HI R8, R5, R56, RZ, 0x4 ;  /* 0x0000003805087211 */ /* 0x000fc800078f20ff */
[----:B------:R-:W-:Y:S02]  /*08f0*/  LOP3.LUT R5, R8, 0x3ffffff0, RZ, 0xc0, !PT ;  /* 0x3ffffff008057812 */ /* 0x000fe400078ec0ff */
[----:B------:R-:W-:-:S03]  /*0900*/  SHF.R.S32.HI R8, RZ, 0x4, R8 ;  /* 0x00000004ff087819 */ /* 0x000fc60000011408 */
[----:B------:R-:W-:Y:S02]  /*0910*/  IMAD.IADD R5, R56, 0x1, -R5 ;  /* 0x0000000138057824 */ /* 0x000fe400078e0a05 */
[----:B------:R-:W-:Y:S02]  /*0920*/  VIADD R14, R8, 0x18 ;  /* 0x00000018080e7836 */ /* 0x000fe40000000000 */
[----:B--2---:R-:W-:-:S04]  /*0930*/  IMAD R2, R2, UR8, R239 ;  /* 0x0000000802027c24 */ /* 0x004fc8000f8e02ef */
[----:B---3--:R-:W-:Y:S02]  /*0940*/  IMAD R2, R2, R4, R237 ;  /* 0x0000000402027224 */ /* 0x008fe400078e02ed */
[----:B------:R-:W-:Y:S02]  /*0950*/  IMAD.SHL.U32 R4, R5, 0x4, RZ ;  /* 0x0000000405047824 */ /* 0x000fe400078e00ff */
[--C-:B------:R-:W-:Y:S02]  /*0960*/  IMAD R3, R3, R2, R69.reuse ;  /* 0x0000000203037224 */ /* 0x100fe400078e0245 */
[----:B------:R-:W-:Y:S01]  /*0970*/  IMAD.IADD R69, R236, 0x1, -R69 ;  /* 0x00000001ec457824 */ /* 0x000fe200078e0a45 */
[--C-:B------:R-:W-:Y:S01]  /*0980*/  SHF.R.S32.HI R5, RZ, 0x1f, R4.reuse ;  /* 0x0000001fff057819 */ /* 0x100fe20000011404 */
[----:B----4-:R-:W-:Y:S01]  /*0990*/  IMAD R0, R3, R0, RZ ;  /* 0x0000000003007224 */ /* 0x010fe200078e02ff */
[----:B------:R-:W-:Y:S01]  /*09a0*/  SHF.R.S32.HI R9, RZ, 0x1f, R3 ;  /* 0x0000001fff097819 */ /* 0x000fe20000011403 */
[C---:B------:R-:W-:Y:S01]  /*09b0*/  VIADD R2, R8.reuse, 0x8 ;  /* 0x0000000808027836 */ /* 0x040fe20000000000 */
[C---:B------:R-:W-:Y:S01]  /*09c0*/  ISETP.GE.AND P3, PT, R8.reuse, R69, PT ;  /* 0x000000450800720c */ /* 0x040fe20003f66270 */
[----:B------:R-:W-:-:S03]  /*09d0*/  IMAD.WIDE R12, R8, 0x100, R4 ;  /* 0x00000100080c7825 */ /* 0x000fc600078e0204 */
[-C--:B------:R-:W-:Y:S02]  /*09e0*/  ISETP.GE.AND P2, PT, R2, R69.reuse, PT ;  /* 0x000000450200720c */ /* 0x080fe40003f46270 */
[----:B------:R-:W-:Y:S01]  /*09f0*/  IADD3 R5, P0, R0, R12, RZ ;  /* 0x0000000c00057210 */ /* 0x000fe20007f1e0ff */
[----:B------:R-:W-:Y:S01]  /*0a00*/  VIADD R12, R8, 0x20 ;  /* 0x00000020080c7836 */ /* 0x000fe20000000000 */
[----:B------:R-:W-:Y:S01]  /*0a10*/  ISETP.GE.OR P5, PT, R2, R69, P6 ;  /* 0x000000450200720c */ /* 0x000fe200037a6670 */
[----:B------:R-:W-:Y:S01]  /*0a20*/  VIADD R2, R8, 0x10 ;  /* 0x0000001008027836 */ /* 0x000fe20000000000 */
[----:B------:R-:W-:Y:S02]  /*0a30*/  LEA.HI.X.SX32 R0, R0, R13, 0x1, P0 ;  /* 0x0000000d00007211 */ /* 0x000fe400000f0eff */
[----:B------:R-:W-:Y:S02]  /*0a40*/  IADD3 R3, P0, R3, R8, RZ ;  /* 0x0000000803037210 */ /* 0x000fe40007f1e0ff */
[----:B-----5:R-:W-:-:S02]  /*0a50*/  LEA R4, P1, R5, R6, 0x2 ;  /* 0x0000000605047211 */ /* 0x020fc400078210ff */
[C---:B------:R-:W-:Y:S02]  /*0a60*/  LEA.HI.X.SX32 R9, R8.reuse, R9, 0x1, P0 ;  /* 0x0000000908097211 */ /* 0x040fe400000f0eff */
[----:B------:R-:W-:Y:S01]  /*0a70*/  LEA R6, P0, R3, R10, 0x2 ;  /* 0x0000000a03067211 */ /* 0x000fe200078010ff */
[C---:B------:R-:W-:Y:S01]  /*0a80*/  VIADD R10, R8.reuse, 0x28 ;  /* 0x00000028080a7836 */ /* 0x040fe20000000000 */
[----:B------:R-:W-:Y:S01]  /*0a90*/  LEA.HI.X R5, R5, R7, R0, 0x2, P1 ;  /* 0x0000000705057211 */ /* 0x000fe200008f1400 */
[----:B------:R-:W-:Y:S01]  /*0aa0*/  VIADD R0, R8, 0x38 ;  /* 0x0000003808007836 */ /* 0x000fe20000000000 */
[----:B------:R-:W-:Y:S01]  /*0ab0*/  LEA.HI.X R7, R3, R11, R9, 0x2, P0 ;  /* 0x0000000b03077211 */ /* 0x000fe200000f1409 */
[----:B------:R-:W-:Y:S01]  /*0ac0*/  @!P5 IMAD.MOV.U32 R3, RZ, RZ, -0x800000 ;  /* 0xff800000ff03d424 */ /* 0x000fe200078e00ff */
[-C--:B------:R-:W-:Y:S01]  /*0ad0*/  ISETP.GE.AND P1, PT, R2, R69.reuse, PT ;  /* 0x000000450200720c */ /* 0x080fe20003f26270 */
[----:B------:R-:W-:Y:S01]  /*0ae0*/  @!P3 ST.E.128 desc[UR6][R4.64], RZ ;  /* 0x000000ff0400b985 */ /* 0x000fe2000c101d06 */
[----:B------:R-:W-:-:S02]  /*0af0*/  ISETP.GE.AND P0, PT, R14, R69, PT ;  /* 0x000000450e00720c */ /* 0x000fc40003f06270 */
[-C--:B------:R-:W-:Y:S01]  /*0b00*/  ISETP.GE.OR P4, PT, R2, R69.reuse, P6 ;  /* 0x000000450200720c */ /* 0x080fe20003786670 */
[----:B------:R-:W-:Y:S01]  /*0b10*/  VIADD R2, R8, 0x30 ;  /* 0x0000003008027836 */ /* 0x000fe20000000000 */
[----:B------:R-:W-:Y:S04]  /*0b20*/  @!P3 ST.E.128 desc[UR6][R4.64+0x100], RZ ;  /* 0x000100ff0400b985 */ /* 0x000fe8000c101d06 */
[----:B------:R-:W-:Y:S04]  /*0b30*/  @!P3 ST.E.128 desc[UR6][R4.64+0x200], RZ ;  /* 0x000200ff0400b985 */ /* 0x000fe8000c101d06 */
[----:B------:R-:W-:Y:S01]  /*0b40*/  @!P3 ST.E.128 desc[UR6][R4.64+0x300], RZ ;  /* 0x000300ff0400b985 */ /* 0x000fe2000c101d06 */
[----:B------:R-:W-:-:S02]  /*0b50*/  ISETP.GE.AND P3, PT, R12, R69, PT ;  /* 0x000000450c00720c */ /* 0x000fc40003f66270 */
[----:B------:R-:W-:Y:S01]  /*0b60*/  @!P4 IMAD.MOV.U32 R19, RZ, RZ, -0x800000 ;  /* 0xff800000ff13c424 */ /* 0x000fe200078e00ff */
[----:B------:R-:W-:Y:S04]  /*0b70*/  @!P2 ST.E.128 desc[UR6][R4.64+0x2000], RZ ;  /* 0x002000ff0400a985 */ /* 0x000fe8000c101d06 */
[----:B------:R-:W-:Y:S04]  /*0b80*/  @!P2 ST.E.128 desc[UR6][R4.64+0x2100], RZ ;  /* 0x002100ff0400a985 */ /* 0x000fe8000c101d06 */
[----:B------:R-:W-:Y:S04]  /*0b90*/  @!P2 ST.E.128 desc[UR6][R4.64+0x2200], RZ ;  /* 0x002200ff0400a985 */ /* 0x000fe8000c101d06 */
[----:B------:R-:W-:Y:S01]  /*0ba0*/  @!P2 ST.E.128 desc[UR6][R4.64+0x2300], RZ ;  /* 0x002300ff0400a985 */ /* 0x000fe2000c101d06 */
[----:B------:R-:W-:-:S03]  /*0bb0*/  ISETP.GE.AND P2, PT, R10, R69, PT ;  /* 0x000000450a00720c */ /* 0x000fc60003f46270 */
        /* <DEDUP_REMOVED lines=14> */
[----:B------:R-:W-:-:S03]  /*0ca0*/  ISETP.GE.OR P3, PT, R14, R69, P6 ;  /* 0x000000450e00720c */ /* 0x000fc60003766670 */
[----:B------:R-:W-:Y:S04]  /*0cb0*/  @!P2 ST.E.128 desc[UR6][R4.64+0xa000], RZ ;  /* 0x00a000ff0400a985 */ /* 0x000fe8000c101d06 */
[----:B------:R-:W-:Y:S04]  /*0cc0*/  @!P2 ST.E.128 desc[UR6][R4.64+0xa100], RZ ;  /* 0x00a100ff0400a985 */ /* 0x000fe8000c101d06 */
[----:B------:R-:W-:Y:S02]  /*0cd0*/  @!P2 ST.E.128 desc[UR6][R4.64+0xa200], RZ ;  /* 0x00a200ff0400a985 */ /* 0x000fe4000c101d06 */
[----:B------:R-:W-:-:S02]  /*0ce0*/  @!P3 IMAD.MOV.U32 R15, RZ, RZ, -0x800000 ;  /* 0xff800000ff0fb424 */ /* 0x000fc400078e00ff */
        /* <DEDUP_REMOVED lines=14> */
[----:B------:R-:W-:Y:S01]  /*0dd0*/  @!P5 ST.E desc[UR6][R6.64+0x20], R3 ;  /* 0x000020030600d985 */ /* 0x000fe2000c101906 */
[-C--:B------:R-:W-:Y:S02]  /*0de0*/  ISETP.GE.OR P5, PT, R8, R69.reuse, P6 ;  /* 0x000000450800720c */ /* 0x080fe400037a6670 */
[----:B------:R-:W-:Y:S01]  /*0df0*/  ISETP.GE.OR P6, PT, R0, R69, P6 ;  /* 0x000000450000720c */ /* 0x000fe200037c6670 */
[----:B------:R-:W-:Y:S04]  /*0e00*/  @!P4 ST.E desc[UR6][R6.64+0x40], R19 ;  /* 0x000040130600c985 */ /* 0x000fe8000c101906 */
[----:B------:R-:W-:Y:S02]  /*0e10*/  @!P3 ST.E desc[UR6][R6.64+0x60], R15 ;  /* 0x0000600f0600b985 */ /* 0x000fe4000c101906 */
[----:B------:R-:W-:-:S02]  /*0e20*/  @!P0 IMAD.MOV.U32 R9, RZ, RZ, -0x800000 ;  /* 0xff800000ff098424 */ /* 0x000fc400078e00ff */
[----:B------:R-:W-:Y:S02]  /*0e30*/  @!P2 ST.E desc[UR6][R6.64+0x80], R13 ;  /* 0x0000800d0600a985 */ /* 0x000fe4000c101906 */
[----:B------:R-:W-:Y:S02]  /*0e40*/  @!P5 IMAD.MOV.U32 R17, RZ, RZ, -0x800000 ;  /* 0xff800000ff11d424 */ /* 0x000fe400078e00ff */
[----:B------:R-:W-:Y:S04]  /*0e50*/  @!P1 ST.E desc[UR6][R6.64+0xa0], R11 ;  /* 0x0000a00b06009985 */ /* 0x000fe8000c101906 */
[----:B------:R-:W-:Y:S04]  /*0e60*/  @!P0 ST.E desc[UR6][R6.64+0xc0], R9 ;  /* 0x0000c00906008985 */ /* 0x000fe8000c101906 */
[----:B------:R1:W-:Y:S02]  /*0e70*/  @!P5 ST.E desc[UR6][R6.64], R17 ;  /* 0x000000110600d985 */ /* 0x0003e4000c101906 */
[----:B-1----:R-:W-:Y:S05]  /*0e80*/  @P6 RET.REL.NODEC R234 `(_ZN5flash24flash_fwd_splitkv_kernelI23Flash_fwd_kernel_traitsILi256ELi64ELi64ELi4ELb0ELb0EN7cutlass10bfloat16_tE19Flash_kernel_traitsILi256ELi64ELi64ELi4ES3_EELb0ELb0ELb0ELb0ELb1ELb0ELb1ELb1EEEvNS_16Flash_fwd_paramsE) ;  /* 0xfffffff0ea5c6950 */ /* 0x002fea0003c3ffff */
[----:B------:R-:W-:Y:S02]  /*0e90*/  MOV R3, 0xff800000 ;  /* 0xff80000000037802 */ /* 0x000fe40000000f00 */
[----:B------:R-:W-:-:S03]  /*0ea0*/  MOV R235, 0x0 ;  /* 0x0000000000eb7802 */ /* 0x000fc60000000f00 */
[----:B------:R1:W-:Y:S02]  /*0eb0*/  ST.E desc[UR6][R6.64+0xe0], R3 ;  /* 0x0000e00306007985 */ /* 0x0003e4000c101906 */
[----:B-1----:R-:W-:Y:S05]  /*0ec0*/  RET.REL.NODEC R234 `(_ZN5flash24flash_fwd_splitkv_kernelI23Flash_fwd_kernel_traitsILi256ELi64ELi64ELi4ELb0ELb0EN7cutlass10bfloat16_tE19Flash_kernel_traitsILi256ELi64ELi64ELi4ES3_EELb0ELb0ELb0ELb0ELb1ELb0ELb1ELb1EEEvNS_16Flash_fwd_paramsE) ;  /* 0xfffffff0ea4c7950 */ /* 0x002fea0003c3ffff */
.L_x_5401:
        /* <DEDUP_REMOVED lines=23> */
[----:B-----5:R-:W3:Y:S01]  /*1040*/  LD.E R8, desc[UR6][R26.64+0x68] ;  /* 0x000068061a087980 */ /* 0x020ee2000c101900 */
        /* <DEDUP_REMOVED lines=11> */
[----:B------:R-:W1:Y:S02]  /*1100*/  F2I.FTZ.U32.TRUNC.NTZ R11, R10 ;  /* 0x0000000a000b7305 */ /* 0x000e64000021f000 */
[----:B-1----:R-:W-:Y:S01]  /*1110*/  IADD3 R0, RZ, -R11, RZ ;  /* 0x8000000bff007210 */ /* 0x002fe20007ffe0ff */
[----:B------:R-:W-:-:S04]  /*1120*/  IMAD.MOV.U32 R10, RZ, RZ, RZ ;  /* 0x000000ffff0a7224 */ /* 0x000fc800078e00ff */
[----:B------:R-:W-:Y:S01]  /*1130*/  IMAD R7, R0, R3, RZ ;  /* 0x0000000300077224 */ /* 0x000fe200078e02ff */
[----:B------:R-:W-:-:S03]  /*1140*/  IABS R0, R6 ;  /* 0x0000000600007213 */ /* 0x000fc60000000000 */
        /* <DEDUP_REMOVED lines=12> */
[----:B------:R-:W-:-:S06]  /*1210*/  @P2 VIADD R13, R13, 0x1 ;  /* 0x000000010d0d2836 */ /* 0x000fcc0000000000 */
[----:B------:R-:W-:Y:S02]  /*1220*/  @!P0 IADD3 R13, -R13, RZ, RZ ;  /* 0x000000ff0d0d8210 */ /* 0x000fe40007ffe1ff */
[----:B------:R-:W-:-:S05]  /*1230*/  @!P1 LOP3.LUT R13, RZ, R6, RZ, 0x33, !PT ;  /* 0x00000006ff0d9212 */ /* 0x000fca00078e33ff */
[----:B------:R-:W-:-:S06]  /*1240*/  IMAD.WIDE R2, R13, 0x4, R240 ;  /* 0x000000040d027825 */ /* 0x000fcc00078e02f0 */
[----:B------:R1:W2:Y:S01]  /*1250*/  LD.E R2, desc[UR6][R2.64] ;  /* 0x0000000602027980 */ /* 0x0002a2000c101900 */
[----:B---3--:R-:W-:-:S04]  /*1260*/  IABS R7, R8 ;  /* 0x0000000800077213 */ /* 0x008fc80000000000 */
[----:B------:R-:W3:Y:S08]  /*1270*/  I2F.RP R12, R7 ;  /* 0x00000007000c7306 */ /* 0x000ef00000209400 */
[----:B---3--:R-:W3:Y:S02]  /*1280*/  MUFU.RCP R4, R12 ;  /* 0x0000000c00047308 */ /* 0x008ee40000001000 */
[----:B---3--:R-:W-:-:S06]  /*1290*/  VIADD R4, R4, 0xffffffe ;  /* 0x0ffffffe04047836 */ /* 0x008fcc0000000000 */
[----:B------:R-:W3:Y:S01]  /*12a0*/  F2I.FTZ.U32.TRUNC.NTZ R21, R4 ;  /* 0x0000000400157305 */ /* 0x000ee2000021f000 */
[----:B------:R-:W-:Y:S01]  /*12b0*/  IMAD.MOV.U32 R20, RZ, RZ, RZ ;  /* 0x000000ffff147224 */ /* 0x000fe200078e00ff */
[----:B-1----:R-:W-:Y:S02]  /*12c0*/  IABS R3, R8 ;  /* 0x0000000800037213 */ /* 0x002fe40000000000 */
        /* <DEDUP_REMOVED lines=19> */
[----:B------:R-:W-:Y:S02]  /*1400*/  @!P1 LOP3.LUT R4, RZ, R8, RZ, 0x33, !PT ;  /* 0x00000008ff049212 */ /* 0x000fe400078e33ff */
[----:B--2---:R-:W-:Y:S01]  /*1410*/  SHF.R.S32.HI R0, RZ, 0x1f, R2 ;  /* 0x0000001fff007819 */ /* 0x004fe20000011402 */
[-C--:B------:R-:W-:Y:S02]  /*1420*/  IMAD R3, R19, R2.reuse, RZ ;  /* 0x0000000213037224 */ /* 0x080fe400078e02ff */
[----:B------:R-:W-:Y:S01]  /*1430*/  IMAD.WIDE.U32 R12, R18, R2, RZ ;  /* 0x00000002120c7225 */ /* 0x000fe200078e00ff */
[----:B------:R-:W-:-:S03]  /*1440*/  SHF.R.S32.HI R19, RZ, 0x1f, R6 ;  /* 0x0000001fff137819 */ /* 0x000fc60000011406 */
[----:B------:R-:W-:-:S04]  /*1450*/  IMAD R3, R18, R0, R3 ;  /* 0x0000000012037224 */ /* 0x000fc800078e0203 */
[----:B------:R-:W-:Y:S02]  /*1460*/  IMAD.IADD R13, R13, 0x1, R3 ;  /* 0x000000010d0d7824 */ /* 0x000fe400078e0203 */
[----:B------:R-:W-:Y:S02]  /*1470*/  IMAD R7, R166, R19, R7 ;  /* 0x00000013a6077224 */ /* 0x000fe400078e0207 */
[----:B------:R-:W-:-:S04]  /*1480*/  IMAD.WIDE.U32 R12, R6, R166, R12 ;  /* 0x000000a6060c7225 */ /* 0x000fc800078e000c */
[----:B------:R-:W-:Y:S01]  /*1490*/  IMAD R3, R11, R2, RZ ;  /* 0x000000020b037224 */ /* 0x000fe200078e02ff */
[----:B------:R-:W-:Y:S01]  /*14a0*/  SHF.R.S32.HI R11, RZ, 0x1f, R4 ;  /* 0x0000001fff0b7819 */ /* 0x000fe20000011404 */
[----:B------:R-:W-:Y:S02]  /*14b0*/  IMAD.IADD R13, R13, 0x1, R7 ;  /* 0x000000010d0d7824 */ /* 0x000fe400078e0207 */
[----:B------:R-:W-:Y:S02]  /*14c0*/  IMAD R7, R15, R4, RZ ;  /* 0x000000040f077224 */ /* 0x000fe400078e02ff */
[----:B------:R-:W-:-:S04]  /*14d0*/  IMAD.WIDE.U32 R16, R10, R2, RZ ;  /* 0x000000020a107225 */ /* 0x000fc800078e00ff */
[----:B------:R-:W-:Y:S02]  /*14e0*/  IMAD R7, R14, R11, R7 ;  /* 0x0000000b0e077224 */ /* 0x000fe400078e0207 */
[----:B------:R-:W-:-:S04]  /*14f0*/  IMAD.WIDE.U32 R14, R4, R14, R12 ;  /* 0x0000000e040e7225 */ /* 0x000fc800078e000c */
[----:B------:R-:W-:Y:S01]  /*1500*/  IMAD R3, R10, R0, R3 ;  /* 0x000000000a037224 */ /* 0x000fe200078e0203 */
[----:B------:R-:W-:Y:S01]  /*1510*/  MOV R2, R16 ;  /* 0x0000001000027202 */ /* 0x000fe20000000f00 */
[----:B------:R-:W-:Y:S01]  /*1520*/  IMAD.MOV.U32 R0, RZ, RZ, R14 ;  /* 0x000000ffff007224 */ /* 0x000fe200078e000e */
[----:B------:R-:W-:Y:S01]  /*1530*/  IADD3 R7, R15, R7, RZ ;  /* 0x000000070f077210 */ /* 0x000fe20007ffe0ff */
[----:B------:R-:W-:Y:S01]  /*1540*/  IMAD.IADD R13, R17, 0x1, R3 ;  /* 0x00000001110d7824 */ /* 0x000fe200078e0203 */
[----:B------:R-:W-:Y:S05]  /*1550*/  BRA `(.L_x_5404) ;  /* 0x0000000400407947 */ /* 0x000fea0003800000 */
.L_x_5403:
        /* <DEDUP_REMOVED lines=22> */
[----:B------:R-:W-:Y:S01]  /*16c0*/  @!P3 SHF.R.S32.HI R6, RZ, 0x1f, R12 ;  /* 0x0000001fff06b819 */ /* 0x000fe2000001140c */
        /* <DEDUP_REMOVED lines=14> */
[----:B------:R-:W-:-:S03]  /*17b0*/  LOP3.LUT R0, R237, R4, RZ, 0x3c, !PT ;  /* 0x00000004ed007212 */ /* 0x000fc600078e3cff */
[----:B------:R-:W-:Y:S02]  /*17c0*/  @P3 IMAD.IADD R11, R25, 0x1, R11 ;  /* 0x00000001190b3824 */ /* 0x000fe400078e020b */
[----:B------:R-:W-:Y:S01]  /*17d0*/  @!P3 IMAD.IADD R11, R19, 0x1, R5 ;  /* 0x00000001130bb824 */ /* 0x000fe200078e0205 */
[----:B------:R-:W-:Y:S01]  /*17e0*/  LEA R5, R170, 0xffffffc0, 0x6 ;  /* 0xffffffc0aa057811 */ /* 0x000fe200078e30ff */
[----:B------:R-:W-:Y:S01]  /*17f0*/  @!P3 IMAD R6, R169, R12, RZ ;  /* 0x0000000ca906b224 */ /* 0x000fe200078e02ff */
[----:B------:R-:W-:Y:S02]  /*1800*/  @!P3 SHF.R.S32.HI R3, RZ, 0x1f, R12 ;  /* 0x0000001fff03b819 */ /* 0x000fe4000001140c */
[----:B------:R-:W-:Y:S02]  /*1810*/  @P3 MOV R10, R24 ;  /* 0x00000018000a3202 */ /* 0x000fe40000000f00 */
[----:B------:R-:W-:Y:S02]  /*1820*/  ISETP.GE.AND P1, PT, R0, RZ, PT ;  /* 0x000000ff0000720c */ /* 0x000fe40003f26270 */
[----:B------:R-:W-:Y:S01]  /*1830*/  @!P0 IADD3 R2, R2, 0x1, RZ ;  /* 0x0000000102028810 */ /* 0x000fe20007ffe0ff */
[----:B------:R-:W-:Y:S01]  /*1840*/  IMAD R7, R167, R5, RZ ;  /* 0x00000005a7077224 */ /* 0x000fe200078e02ff */
[----:B------:R-:W-:-:S02]  /*1850*/  @!P3 MOV R10, R18 ;  /* 0x00000012000ab202 */ /* 0x000fc40000000f00 */
[----:B------:R-:W-:Y:S02]  /*1860*/  SHF.R.S32.HI R19, RZ, 0x1f, R5 ;  /* 0x0000001fff137819 */ /* 0x000fe40000011405 */
[----:B------:R-:W-:Y:S01]  /*1870*/  ISETP.NE.AND P0, PT, R4, RZ, PT ;  /* 0x000000ff0400720c */ /* 0x000fe20003f05270 */
[----:B------:R-:W-:Y:S02]  /*1880*/  @!P3 IMAD R3, R3, R168, R6 ;  /* 0x000000a80303b224 */ /* 0x000fe400078e0206 */
[----:B------:R-:W-:-:S04]  /*1890*/  @!P3 IMAD.WIDE.U32 R20, R168, R12, RZ ;  /* 0x0000000ca814b225 */ /* 0x000fc800078e00ff */
[----:B------:R-:W-:Y:S02]  /*18a0*/  @P2 VIADD R2, R2, 0x1 ;  /* 0x0000000102022836 */ /* 0x000fe40000000000 */
[----:B------:R-:W-:Y:S02]  /*18b0*/  IMAD R7, R19, R166, R7 ;  /* 0x000000a613077224 */ /* 0x000fe400078e0207 */
[----:B------:R-:W-:Y:S01]  /*18c0*/  IMAD.WIDE.U32 R10, R166, R5, R10 ;  /* 0x00000005a60a7225 */ /* 0x000fe200078e000a */
[----:B------:R-:W-:-:S03]  /*18d0*/  @!P3 IADD3 R21, R21, R3, RZ ;  /* 0x000000031515b210 */ /* 0x000fc60007ffe0ff */
[----:B------:R-:W-:Y:S01]  /*18e0*/  IMAD.MOV.U32 R3, RZ, RZ, R2 ;  /* 0x000000ffff037224 */ /* 0x000fe200078e0002 */
[----:B------:R-:W-:Y:S01]  /*18f0*/  IADD3 R7, R11, R7, RZ ;  /* 0x000000070b077210 */ /* 0x000fe20007ffe0ff */
[----:B------:R-:W-:Y:S01]  /*1900*/  @!P3 IMAD R0, R17, R8, RZ ;  /* 0x000000081100b224 */ /* 0x000fe200078e02ff */
[----:B------:R-:W-:Y:S01]  /*1910*/  @!P3 SHF.R.S32.HI R11, RZ, 0x1f, R8 ;  /* 0x0000001fff0bb819 */ /* 0x000fe20000011408 */
[----:B------:R-:W-:Y:S01]  /*1920*/  @!P1 IMAD.MOV R3, RZ, RZ, -R3 ;  /* 0x000000ffff039224 */ /* 0x000fe200078e0a03 */
[----:B------:R-:W-:Y:S02]  /*1930*/  @!P0 LOP3.LUT R3, RZ, R4, RZ, 0x33, !PT ;  /* 0x00000004ff038212 */ /* 0x000fe400078e33ff */
[----:B------:R-:W-:Y:S01]  /*1940*/  @P3 IADD3 R12, R12, R13, RZ ;  /* 0x0000000d0c0c3210 */ /* 0x000fe20007ffe0ff */
[----:B------:R-:W-:Y:S01]  /*1950*/  @!P3 IMAD R0, R16, R11, R0 ;  /* 0x0000000b1000b224 */ /* 0x000fe200078e0200 */
[----:B------:R-:W-:Y:S01]  /*1960*/  MOV R6, R10 ;  /* 0x0000000a00067202 */ /* 0x000fe20000000f00 */
[----:B------:R-:W-:Y:S01]  /*1970*/  IMAD R4, R15, R3, RZ ;  /* 0x000000030f047224 */ /* 0x000fe200078e02ff */
[----:B------:R-:W-:Y:S01]  /*1980*/  SHF.R.S32.HI R11, RZ, 0x1f, R3 ;  /* 0x0000001fff0b7819 */ /* 0x000fe20000011403 */
[----:B------:R-:W-:-:S02]  /*1990*/  @P3 IMAD R13, R169, R12, RZ ;  /* 0x0000000ca90d3224 */ /* 0x000fc400078e02ff */
[----:B------:R-:W-:-:S04]  /*19a0*/  @P3 IMAD.WIDE.U32 R24, R168, R12, RZ ;  /* 0x0000000ca8183225 */ /* 0x000fc800078e00ff */
[----:B------:R-:W-:Y:S01]  /*19b0*/  @!P3 IMAD.WIDE.U32 R16, R16, R8, R20 ;  /* 0x000000081010b225 */ /* 0x000fe200078e0014 */
[----:B------:R-:W-:-:S03]  /*19c0*/  @P3 IADD3 R13, R25, R13, RZ ;  /* 0x0000000d190d3210 */ /* 0x000fc60007ffe0ff */
[----:B------:R-:W-:-:S04]  /*19d0*/  IMAD.WIDE.U32 R6, R14, R3, R6 ;  /* 0x000000030e067225 */ /* 0x000fc800078e0006 */
[----:B------:R-:W-:Y:S01]  /*19e0*/  IMAD R4, R14, R11, R4 ;  /* 0x0000000b0e047224 */ /* 0x000fe200078e0204 */
[----:B------:R-:W-:Y:S01]  /*19f0*/  @P3 MOV R2, R24 ;  /* 0x0000001800023202 */ /* 0x000fe20000000f00 */
[----:B------:R-:W-:Y:S01]  /*1a00*/  @!P3 IMAD.IADD R13, R17, 0x1, R0 ;  /* 0x00000001110db824 */ /* 0x000fe200078e0200 */
[----:B------:R-:W-:Y:S01]  /*1a10*/  MOV R0, R6 ;  /* 0x0000000600007202 */ /* 0x000fe20000000f00 */
[----:B------:R-:W-:Y:S01]  /*1a20*/  IMAD.IADD R7, R7, 0x1, R4 ;  /* 0x0000000107077824 */ /* 0x000fe200078e0204 */
[----:B------:R-:W-:Y:S02]  /*1a30*/  @!P3 MOV R2, R16 ;  /* 0x000000100002b202 */ /* 0x000fe40000000f00 */
[----:B------:R-:W-:Y:S02]  /*1a40*/  MOV R6, R5 ;  /* 0x0000000500067202 */ /* 0x000fe40000000f00 */
[----:B-1----:R-:W-:Y:S02]  /*1a50*/  MOV R4, R3 ;  /* 0x0000000300047202 */ /* 0x002fe40000000f00 */
.L_x_5404:
[----:B------:R-:W-:Y:S05]  /*1a60*/  BSYNC B0 ;  /* 0x0000000000007941 */ /* 0x000fea0003800000 */
.L_x_5402:
        /* <DEDUP_REMOVED lines=11> */
[----:B------:R-:W-:-:S04]  /*1b20*/  IMAD.IADD R57, R56, 0x1, -R57 ;  /* 0x0000000138397824 */ /* 0x000fc800078e0a39 */
[----:B------:R-:W-:Y:S01]  /*1b30*/  IMAD.SHL.U32 R24, R57, 0x8, RZ ;  /* 0x0000000839187824 */ /* 0x000fe200078e00ff */
[----:B------:R-:W-:-:S04]  /*1b40*/  SHF.R.S32.HI R144, RZ, 0x3, R144 ;  /* 0x00000003ff907819 */ /* 0x000fc80000011490 */
[----:B------:R-:W-:Y:S02]  /*1b50*/  IADD3 R28, P0, R24, R2, RZ ;  /* 0x00000002181c7210 */ /* 0x000fe40007f1e0ff */
[----:B------:R-:W-:Y:S01]  /*1b60*/  SHF.R.S32.HI R25, RZ, 0x1f, R24 ;  /* 0x0000001fff197819 */ /* 0x000fe20000011418 */
[----:B-----5:R-:W-:-:S03]  /*1b70*/  IMAD R2, R19, R168, RZ ;  /* 0x000000a813027224 */ /* 0x020fc600078e02ff */
[----:B------:R-:W-:Y:S01]  /*1b80*/  IADD3.X R29, R25, R13, RZ, P0, !PT ;  /* 0x0000000d191d7210 */ /* 0x000fe200007fe4ff */
[----:B------:R-:W-:Y:S01]  /*1b90*/  IMAD R2, R6, R169, R2 ;  /* 0x000000a906027224 */ /* 0x000fe200078e0202 */
[----:B------:R-:W-:Y:S01]  /*1ba0*/  SHF.R.S32.HI R60, RZ, 0x1f, R239 ;  /* 0x0000001fff3c7819 */ /* 0x000fe200000114ef */
[----:B------:R-:W-:Y:S02]  /*1bb0*/  IMAD.SHL.U32 R19, R144, 0x40, RZ ;  /* 0x0000004090137824 */ /* 0x000fe400078e00ff */
[----:B------:R-:W-:-:S03]  /*1bc0*/  IMAD.WIDE.U32 R28, R6, R168, R28 ;  /* 0x000000a8061c7225 */ /* 0x000fc600078e001c */
[----:B------:R-:W-:Y:S02]  /*1bd0*/  LOP3.LUT R19, R19, 0x1c0, RZ, 0xc0, !PT ;  /* 0x000001c013137812 */ /* 0x000fe400078ec0ff */
[----:B------:R-:W-:Y:S02]  /*1be0*/  IADD3 R29, R29, R2, RZ ;  /* 0x000000021d1d7210 */ /* 0x000fe40007ffe0ff */
[----:B------:R-:W-:Y:S02]  /*1bf0*/  LOP3.LUT R13, R19, 0x38, R24, 0xf8, !PT ;  /* 0x00000038130d7812 */ /* 0x000fe400078ef818 */
[----:B------:R-:W-:Y:S01]  /*1c00*/  SHF.R.U32.HI R10, RZ, 0x3, R19 ;  /* 0x00000003ff0a7819 */ /* 0x000fe20000011613 */
[----:B------:R-:W-:-:S04]  /*1c10*/  IMAD R2, R23, R4, RZ ;  /* 0x0000000417027224 */ /* 0x000fc800078e02ff */
[-C--:B------:R-:W-:Y:S02]  /*1c20*/  IMAD R2, R11, R22.reuse, R2 ;  /* 0x000000160b027224 */ /* 0x080fe400078e0202 */
[----:B------:R-:W-:Y:S01]  /*1c30*/  IMAD.WIDE.U32 R22, R4, R22, R28 ;  /* 0x0000001604167225 */ /* 0x000fe200078e001c */
[----:B------:R-:W-:Y:S02]  /*1c40*/  LOP3.LUT R10, R13, R10, RZ, 0x3c, !PT ;  /* 0x0000000a0d0a7212 */ /* 0x000fe400078e3cff */
[----:B------:R-:W-:Y:S01]  /*1c50*/  SHF.R.S32.HI R145, RZ, 0x1f, R144 ;  /* 0x0000001fff917819 */ /* 0x000fe20000011490 */
[----:B------:R-:W-:-:S04]  /*1c60*/  IMAD R233, R167, R144, RZ ;  /* 0x00000090a7e97224 */ /* 0x000fc800078e02ff */
[----:B------:R-:W-:Y:S01]  /*1c70*/  IMAD R233, R145, R166, R233 ;  /* 0x000000a691e97224 */ /* 0x000fe200078e02e9 */
[C---:B------:R-:W-:Y:S01]  /*1c80*/  SHF.L.U64.HI R64, R166.reuse, 0x4, R167 ;  /* 0x00000004a6407819 */ /* 0x040fe200000102a7 */
[----:B------:R-:W-:Y:S01]  /*1c90*/  IMAD.SHL.U32 R63, R166, 0x10, RZ ;  /* 0x00000010a63f7824 */ /* 0x000fe200078e00ff */
[C---:B------:R-:W-:Y:S01]  /*1ca0*/  SHF.L.U64.HI R62, R168.reuse, 0x4, R169 ;  /* 0x00000004a83e7819 */ /* 0x040fe200000102a9 */
[----:B------:R-:W-:Y:S01]  /*1cb0*/  IMAD.SHL.U32 R65, R57, 0x4, RZ ;  /* 0x0000000439417824 */ /* 0x000fe200078e00ff */
[----:B------:R-:W-:Y:S01]  /*1cc0*/  SHF.L.U32 R61, R168, 0x4, RZ ;  /* 0x00000004a83d7819 */ /* 0x000fe200000006ff */
[----:B--2---:R-:W-:-:S04]  /*1cd0*/  @P1 IMAD.WIDE.U32 R32, R146, R9, RZ ;  /* 0x0000000992201225 */ /* 0x004fc800078e00ff */
[----:B------:R-:W-:Y:S02]  /*1ce0*/  @P1 IMAD R6, R147, R9, RZ ;  /* 0x0000000993061224 */ /* 0x000fe400078e02ff */
[----:B------:R-:W-:Y:S02]  /*1cf0*/  @P1 IMAD.MOV.U32 R8, RZ, RZ, R32 ;  /* 0x000000ffff081224 */ /* 0x000fe400078e0020 */
[-C--:B---3--:R-:W-:Y:S02]  /*1d00*/  @!P1 IMAD R9, R35, R239.reuse, RZ ;  /* 0x000000ef23099224 */ /* 0x088fe400078e02ff */
[----:B-1----:R-:W-:-:S04]  /*1d10*/  @!P1 IMAD.WIDE.U32 R30, R34, R239, RZ ;  /* 0x000000ef221e9225 */ /* 0x002fc800078e00ff */
[----:B------:R-:W-:Y:S02]  /*1d20*/  @!P1 IMAD R9, R34, R60, R9 ;  /* 0x0000003c22099224 */ /* 0x000fe400078e0209 */
[----:B------:R-:W-:Y:S02]  /*1d30*/  @!P1 IMAD.MOV.U32 R8, RZ, RZ, R30 ;  /* 0x000000ffff089224 */ /* 0x000fe400078e001e */
[----:B------:R-:W-:Y:S01]  /*1d40*/  @P1 IMAD.IADD R19, R33, 0x1, R6 ;  /* 0x0000000121131824 */ /* 0x000fe200078e0206 */
[----:B------:R-:W-:Y:S02]  /*1d50*/  @!P1 IADD3 R19, R31, R9, RZ ;  /* 0x000000091f139210 */ /* 0x000fe40007ffe0ff */
[----:B------:R-:W-:Y:S01]  /*1d60*/  IADD3 R18, P0, R24, R8, RZ ;  /* 0x0000000818127210 */ /* 0x000fe20007f1e0ff */
[----:B------:R-:W-:Y:S01]  /*1d70*/  IMAD R6, R21, R237, RZ ;  /* 0x000000ed15067224 */ /* 0x000fe200078e02ff */
[----:B------:R-:W-:Y:S02]  /*1d80*/  SHF.R.S32.HI R9, RZ, 0x1f, R237 ;  /* 0x0000001fff097819 */ /* 0x000fe400000114ed */
[----:B------:R-:W-:Y:S01]  /*1d90*/  LEA.HI R8, R3, R56, RZ, 0x6 ;  /* 0x0000003803087211 */ /* 0x000fe200078f30ff */
[----:B------:R-:W-:-:S02]  /*1da0*/  IMAD.X R19, R25, 0x1, R19, P0 ;  /* 0x0000000119137824 */ /* 0x000fc400000e0613 */
[----:B------:R-:W-:Y:S02]  /*1db0*/  IMAD R6, R20, R9, R6 ;  /* 0x0000000914067224 */ /* 0x000fe400078e0206 */
[----:B------:R-:W-:Y:S02]  /*1dc0*/  IMAD.SHL.U32 R9, R8, 0x8, RZ ;  /* 0x0000000808097824 */ /* 0x000fe400078e00ff */
[----:B------:R-:W-:-:S04]  /*1dd0*/  IMAD.WIDE.U32 R140, R237, R20, R18 ;  /* 0x00000014ed8c7225 */ /* 0x000fc800078e0012 */
[----:B------:R-:W-:Y:S01]  /*1de0*/  IMAD.MOV.U32 R18, RZ, RZ, R22 ;  /* 0x000000ffff127224 */ /* 0x000fe200078e0016 */
[----:B------:R-:W-:Y:S02]  /*1df0*/  IADD3 R22, P0, R24, R0, RZ ;  /* 0x0000000018167210 */ /* 0x000fe40007f1e0ff */
[----:B------:R-:W-:Y:S02]  /*1e00*/  LOP3.LUT R138, R10, 0xfffffe00, R9, 0xf8, !PT ;  /* 0xfffffe000a8a7812 */ /* 0x000fe400078ef809 */
[----:B------:R-:W-:Y:S02]  /*1e10*/  IADD3 R19, R23, R2, RZ ;  /* 0x0000000217137210 */ /* 0x000fe40007ffe0ff */
[----:B------:R-:W-:Y:S02]  /*1e20*/  SHF.R.S32.HI R9, RZ, 0x1f, R66 ;  /* 0x0000001fff097819 */ /* 0x000fe40000011442 */
[----:B------:R-:W-:Y:S01]  /*1e30*/  IADD3.X R23, R25, R7, RZ, P0, !PT ;  /* 0x0000000719177210 */ /* 0x000fe200007fe4ff */
[----:B------:R-:W-:Y:S01]  /*1e40*/  IMAD R7, R169, R144, RZ ;  /* 0x00000090a9077224 */ /* 0x000fe200078e02ff */
[----:B------:R-:W-:Y:S01]  /*1e50*/  LEA.HI R0, R9, R66, RZ, 0x6 ;  /* 0x0000004209007211 */ /* 0x000fe200078f30ff */
[----:B------:R-:W-:-:S04]  /*1e60*/  IMAD.WIDE.U32 R18, R144, R168, R18 ;  /* 0x000000a890127225 */ /* 0x000fc800078e0012 */
[----:B------:R-:W-:Y:S01]  /*1e70*/  IMAD R7, R145, R168, R7 ;  /* 0x000000a891077224 */ /* 0x000fe200078e0207 */
[----:B------:R-:W-:Y:S02]  /*1e80*/  SHF.R.S32.HI R0, RZ, 0x6, R0 ;  /* 0x00000006ff007819 */ /* 0x000fe40000011400 */
[C---:B----4-:R-:W-:Y:S02]  /*1e90*/  LEA R242, P0, R18.reuse, R14, 0x1 ;  /* 0x0000000e12f27211 */ /* 0x050fe400078008ff */
[----:B------:R-:W-:Y:S02]  /*1ea0*/  IADD3 R7, R19, R7, RZ ;  /* 0x0000000713077210 */ /* 0x000fe40007ffe0ff */
[----:B------:R-:W-:Y:S02]  /*1eb0*/  VIMNMX R74, R231, R0, !PT ;  /* 0x00000000e74a7248 */ /* 0x000fe40007fe0100 */
[----:B------:R-:W-:Y:S02]  /*1ec0*/  LEA.HI.X R243, R18, R15, R7, 0x1, P0 ;  /* 0x0000000f12f37211 */ /* 0x000fe400000f0c07 */
[----:B------:R-:W-:Y:S01]  /*1ed0*/  ISETP.GT.AND P0, PT, R170, R74, PT ;  /* 0x0000004aaa00720c */ /* 0x000fe20003f04270 */
[----:B------:R-:W-:Y:S01]  /*1ee0*/  IMAD.WIDE R20, R235, 0x40, R144 ;  /* 0x00000040eb147825 */ /* 0x000fe200078e0290 */
[----:B------:R-:W-:-:S03]  /*1ef0*/  LEA.HI R3, R3, R56, RZ, 0x4 ;  /* 0x0000003803037211 */ /* 0x000fc600078f20ff */
[----:B------:R-:W-:Y:S02]  /*1f00*/  IMAD.IADD R141, R141, 0x1, R6 ;  /* 0x000000018d8d7824 */ /* 0x000fe400078e0206 */
[----:B------:R-:W-:Y:S02]  /*1f10*/  IMAD R143, R21, R146, RZ ;  /* 0x00000092158f7224 */ /* 0x000fe400078e02ff */
[----:B------:R-:W-:Y:S01]  /*1f20*/  IMAD.WIDE.U32 R22, R144, R166, R22 ;  /* 0x000000a690167225 */ /* 0x000fe200078e0016 */
[----:B------:R-:W-:-:S03]  /*1f30*/  LOP3.LUT R67, R3, 0xfffffff0, RZ, 0xc0, !PT ;  /* 0xfffffff003437812 */ /* 0x000fc600078ec0ff */
[----:B------:R-:W-:Y:S01]  /*1f40*/  IMAD R143, R20, R147, R143 ;  /* 0x00000093148f7224 */ /* 0x000fe200078e028f */
[----:B------:R-:W-:Y:S01]  /*1f50*/  LEA R232, P1, R22, R16, 0x1 ;  /* 0x0000001016e87211 */ /* 0x000fe200078208ff */
[----:B------:R-:W-:Y:S02]  /*1f60*/  IMAD.IADD R233, R23, 0x1, R233 ;  /* 0x0000000117e97824 */ /* 0x000fe400078e02e9 */
[----:B------:R-:W-:Y:S01]  /*1f70*/  IMAD.WIDE.U32 R140, R20, R146, R140 ;  /* 0x00000092148c7225 */ /* 0x000fe200078e008c */
[----:B------:R-:W-:Y:S02]  /*1f80*/  SHF.R.S32.HI R59, RZ, 0x4, R3 ;  /* 0x00000004ff3b7819 */ /* 0x000fe40000011403 */
[----:B------:R-:W-:Y:S01]  /*1f90*/  LEA.HI.X R233, R22, R17, R233, 0x1, P1 ;  /* 0x0000001116e97211 */ /* 0x000fe200008f0ce9 */
[----:B------:R-:W-:Y:S01]  /*1fa0*/  @!P4 IMAD.MOV.U32 R12, RZ, RZ, RZ ;  /* 0x000000ffff0cc224 */ /* 0x000fe200078e00ff */
[----:B------:R-:W-:Y:S02]  /*1fb0*/  IADD3 R67, -R67, R56, RZ ;  /* 0x0000003843437210 */ /* 0x000fe40007ffe1ff */
[----:B------:R-:W-:Y:S01]  /*1fc0*/  IADD3 R143, R141, R143, RZ ;  /* 0x0000008f8d8f7210 */ /* 0x000fe20007ffe0ff */
[----:B------:R-:W-:Y:S06]  /*1fd0*/  @!P0 BRA `(.L_x_5405) ;  /* 0x000000a000d88947 */ /* 0x000fec0003800000 */
[----:B------:R-:W2:Y:S04]  /*1fe0*/  LD.E.64 R28, desc[UR6][R26.64+0x120] ;  /* 0x000120061a1c7980 */ /* 0x000ea8000c101b00 */
[----:B------:R-:W3:Y:S04]  /*1ff0*/  LD.E.64 R30, desc[UR6][R26.64+0x118] ;  /* 0x000118061a1e7980 */ /* 0x000ee8000c101b00 */
[----:B------:R-:W4:Y:S04]  /*2000*/  LD.E.64 R156, desc[UR6][R26.64+0x128] ;  /* 0x000128061a9c7980 */ /* 0x000f28000c101b00 */
[----:B------:R-:W5:Y:S04]  /*2010*/  LD.E.64 R152, desc[UR6][R26.64+0x130] ;  /* 0x000130061a987980 */ /* 0x000f68000c101b00 */
[----:B------:R-:W4:Y:S04]  /*2020*/  LD.E.64 R20, desc[UR6][R26.64+0x140] ;  /* 0x000140061a147980 */ /* 0x000f28000c101b00 */
[----:B------:R-:W4:Y:S04]  /*2030*/  LD.E.64 R18, desc[UR6][R26.64+0x138] ;  /* 0x000138061a127980 */ /* 0x000f28000c101b00 */
[----:B------:R-:W4:Y:S04]  /*2040*/  LD.E R10, desc[UR6][R26.64+0xd0] ;  /* 0x0000d0061a0a7980 */ /* 0x000f28000c101900 */
[----:B------:R-:W4:Y:S04]  /*2050*/  LD.E.64 R16, desc[UR6][R26.64+0x110] ;  /* 0x000110061a107980 */ /* 0x000f28000c101b00 */
[----:B------:R-:W4:Y:S04]  /*2060*/  LD.E.64 R14, desc[UR6][R26.64+0x108] ;  /* 0x000108061a0e7980 */ /* 0x000f28000c101b00 */
[----:B------:R-:W4:Y:S04]  /*2070*/  LD.E.64 R8, desc[UR6][R26.64+0x150] ;  /* 0x000150061a087980 */ /* 0x000f28000c101b00 */
[----:B------:R-:W4:Y:S01]  /*2080*/  LD.E.64 R6, desc[UR6][R26.64+0x148] ;  /* 0x000148061a067980 */ /* 0x000f22000c101b00 */
[----:B------:R-:W-:-:S02]  /*2090*/  SHF.R.S32.HI R13, RZ, 0x1f, R66 ;  /* 0x0000001fff0d7819 */ /* 0x000fc40000011442 */
[----:B------:R-:W-:Y:S01]  /*20a0*/  IADD3 R12, R12, R5, RZ ;  /* 0x000000050c0c7210 */ /* 0x000fe20007ffe0ff */
[C---:B------:R-:W-:Y:S01]  /*20b0*/  IMAD.SHL.U32 R70, R168.reuse, 0x20, RZ ;  /* 0x00000020a8467824 */ /* 0x040fe200078e00ff */
[C---:B------:R-:W-:Y:S01]  /*20c0*/  SHF.L.U64.HI R71, R168.reuse, 0x5, R169 ;  /* 0x00000005a8477819 */ /* 0x040fe200000102a9 */
[----:B------:R-:W-:Y:S01]  /*20d0*/  IMAD.WIDE.U32 R150, R168, 0x60, RZ ;  /* 0x00000060a8967825 */ /* 0x000fe200078e00ff */
[----:B------:R-:W-:Y:S02]  /*20e0*/  IADD3 R136, R144, 0x20, RZ ;  /* 0x0000002090887810 */ /* 0x000fe40007ffe0ff */
[----:B------:R-:W-:Y:S01]  /*20f0*/  SHF.L.U64.HI R71, R70, 0x1, R71 ;  /* 0x0000000146477819 */ /* 0x000fe20000010247 */
        /* <DEDUP_REMOVED lines=8> */
[----:B------:R-:W-:Y:S02]  /*2180*/  IMAD.MOV.U32 R155, RZ, RZ, R233 ;  /* 0x000000ffff9b7224 */ /* 0x000fe400078e00e9 */
[----:B--2---:R-:W-:-:S04]  /*2190*/  IMAD R3, R29, R239, RZ ;  /* 0x000000ef1d037224 */ /* 0x004fc800078e02ff */
[----:B------:R-:W-:Y:S02]  /*21a0*/  IMAD R0, R28, R60, R3 ;  /* 0x0000003c1c007224 */ /* 0x000fe400078e0203 */
[----:B------:R-:W-:-:S04]  /*21b0*/  IMAD.WIDE.U32 R28, R239, R28, R24 ;  /* 0x0000001cef1c7225 */ /* 0x000fc800078e0018 */
[----:B---3--:R-:W-:Y:S02]  /*21c0*/  IMAD R3, R31, R239, RZ ;  /* 0x000000ef1f037224 */ /* 0x008fe400078e02ff */
[----:B------:R-:W-:Y:S02]  /*21d0*/  IMAD.IADD R29, R29, 0x1, R0 ;  /* 0x000000011d1d7824 */ /* 0x000fe400078e0200 */
[----:B------:R-:W-:-:S04]  /*21e0*/  IMAD.WIDE.U32 R22, R239, R30, R24 ;  /* 0x0000001eef167225 */ /* 0x000fc800078e0018 */
[----:B------:R-:W-:Y:S01]  /*21f0*/  IMAD R0, R30, R60, R3 ;  /* 0x0000003c1e007224 */ /* 0x000fe200078e0203 */
[----:B------:R-:W-:Y:S01]  /*2200*/  SHF.R.S32.HI R3, RZ, 0x1f, R5 ;  /* 0x0000001fff037819 */ /* 0x000fe20000011405 */
[-C--:B-----5:R-:W-:Y:S02]  /*2210*/  IMAD R2, R153, R5.reuse, RZ ;  /* 0x0000000599027224 */ /* 0x0a0fe400078e02ff */
[----:B------:R-:W-:Y:S02]  /*2220*/  IMAD.IADD R23, R23, 0x1, R0 ;  /* 0x0000000117177824 */ /* 0x000fe400078e0200 */
[-C--:B----4-:R-:W-:Y:S02]  /*2230*/  IMAD R0, R157, R5.reuse, RZ ;  /* 0x000000059d007224 */ /* 0x090fe400078e02ff */
[----:B------:R-:W-:-:S04]  /*2240*/  IMAD.WIDE.U32 R22, R156, R5, R22 ;  /* 0x000000059c167225 */ /* 0x000fc800078e0016 */
[-C--:B------:R-:W-:Y:S02]  /*2250*/  IMAD R0, R156, R3.reuse, R0 ;  /* 0x000000039c007224 */ /* 0x080fe400078e0200 */
[C---:B------:R-:W-:Y:S02]  /*2260*/  IMAD R2, R152.reuse, R3, R2 ;  /* 0x0000000398027224 */ /* 0x040fe400078e0202 */
[----:B------:R-:W-:Y:S01]  /*2270*/  IMAD.WIDE.U32 R28, R152, R5, R28 ;  /* 0x00000005981c7225 */ /* 0x000fe200078e001c */
[----:B------:R-:W-:Y:S02]  /*2280*/  IADD3 R23, R23, R0, RZ ;  /* 0x0000000017177210 */ /* 0x000fe40007ffe0ff */
[----:B------:R-:W-:Y:S01]  /*2290*/  IADD3 R3, P0, -R66, R144, RZ ;  /* 0x0000009042037210 */ /* 0x000fe20007f1e1ff */
[----:B------:R-:W-:Y:S01]  /*22a0*/  IMAD.IADD R29, R29, 0x1, R2 ;  /* 0x000000011d1d7824 */ /* 0x000fe200078e0202 */
[----:B------:R-:W-:Y:S01]  /*22b0*/  LEA.HI R133, R10, R10, RZ, 0x1 ;  /* 0x0000000a0a857211 */ /* 0x000fe200078f08ff */
[----:B------:R-:W-:-:S02]  /*22c0*/  IMAD R2, R21, R4, RZ ;  /* 0x0000000415027224 */ /* 0x000fc400078e02ff */
[-C--:B------:R-:W-:Y:S01]  /*22d0*/  IMAD R0, R19, R4.reuse, RZ ;  /* 0x0000000413007224 */ /* 0x080fe200078e02ff */
[----:B------:R-:W-:Y:S01]  /*22e0*/  SHF.R.S32.HI R133, RZ, 0x1, R133 ;  /* 0x00000001ff857819 */ /* 0x000fe20000011485 */
[-C--:B------:R-:W-:Y:S02]  /*22f0*/  IMAD R2, R20, R11.reuse, R2 ;  /* 0x0000000b14027224 */ /* 0x080fe400078e0202 */
        /* <DEDUP_REMOVED lines=79> */
[----:B------:R-:W-:Y:S02]  /*27f0*/  IMAD.IADD R124, R139, 0x1, R126 ;  /* 0x000000018b7c7824 */ /* 0x000fe400078e027e */
[----:B------:R-:W-:Y:S01]  /*2800*/  IMAD R3, R169, 0x60, RZ ;  /* 0x00000060a9037824 */ /* 0x000fe200078e02ff */
[----:B------:R-:W-:Y:S01]  /*2810*/  SHF.L.U64.HI R91, R92, 0x1, R91 ;  /* 0x000000015c5b7819 */ /* 0x000fe2000001025b */
[----:B------:R-:W-:Y:S01]  /*2820*/  VIADD R20, R24, 0x40 ;  /* 0x0000004018147836 */ /* 0x000fe20000000000 */
[----:B------:R-:W-:Y:S01]  /*2830*/  SHF.L.U64.HI R93, R94, 0x1, R93 ;  /* 0x000000015e5d7819 */ /* 0x000fe2000001025d */
[----:B------:R-:W-:Y:S01]  /*2840*/  VIADD R18, R24, 0xc0 ;  /* 0x000000c018127836 */ /* 0x000fe20000000000 */
[----:B------:R-:W-:Y:S01]  /*2850*/  SHF.L.U64.HI R96, R97, 0x1, R96 ;  /* 0x0000000161607819 */ /* 0x000fe20000010260 */
[----:B------:R-:W-:Y:S01]  /*2860*/  IMAD.MOV.U32 R17, RZ, RZ, R170 ;  /* 0x000000ffff117224 */ /* 0x000fe200078e00aa */
[----:B------:R-:W-:Y:S01]  /*2870*/  SHF.L.U64.HI R98, R99, 0x1, R98 ;  /* 0x0000000163627819 */ /* 0x000fe20000010262 */
[----:B------:R-:W-:Y:S01]  /*2880*/  IMAD.IADD R68, R151, 0x1, R3 ;  /* 0x0000000197447824 */ /* 0x000fe200078e0203 */
[----:B------:R-:W-:Y:S01]  /*2890*/  SHF.L.U64.HI R100, R101, 0x1, R100 ;  /* 0x0000000165647819 */ /* 0x000fe20000010264 */
[----:B------:R-:W-:Y:S01]  /*28a0*/  IMAD.SHL.U32 R92, R92, 0x2, RZ ;  /* 0x000000025c5c7824 */ /* 0x000fe200078e00ff */
[----:B------:R-:W-:Y:S01]  /*28b0*/  IADD3 R19, R24, 0x80, RZ ;  /* 0x0000008018137810 */ /* 0x000fe20007ffe0ff */
[----:B------:R-:W-:Y:S01]  /*28c0*/  IMAD.SHL.U32 R94, R94, 0x2, RZ ;  /* 0x000000025e5e7824 */ /* 0x000fe200078e00ff */
[----:B------:R-:W-:Y:S01]  /*28d0*/  IADD3 R95, R153, R95, RZ ;  /* 0x0000005f995f7210 */ /* 0x000fe20007ffe0ff */
[----:B------:R-:W-:Y:S01]  /*28e0*/  IMAD.SHL.U32 R99, R99, 0x2, RZ ;  /* 0x0000000263637824 */ /* 0x000fe200078e00ff */
[----:B------:R-:W-:Y:S01]  /*28f0*/  SHF.R.S32.HI R123, RZ, 0x1f, R139 ;  /* 0x0000001fff7b7819 */ /* 0x000fe2000001148b */
[----:B------:R-:W-:Y:S01]  /*2900*/  IMAD.SHL.U32 R101, R101, 0x2, RZ ;  /* 0x0000000265657824 */ /* 0x000fe200078e00ff */
[----:B------:R-:W-:-:S02]  /*2910*/  SHF.R.S32.HI R122, RZ, 0x1f, R135 ;  /* 0x0000001fff7a7819 */ /* 0x000fc40000011487 */
[----:B------:R-:W-:Y:S02]  /*2920*/  SHF.R.S32.HI R120, RZ, 0x1f, R133 ;  /* 0x0000001fff787819 */ /* 0x000fe40000011485 */
[----:B------:R-:W-:Y:S02]  /*2930*/  SHF.R.S32.HI R121, RZ, 0x1f, R132 ;  /* 0x0000001fff797819 */ /* 0x000fe40000011484 */
[----:B------:R-:W-:Y:S02]  /*2940*/  SHF.R.S32.HI R119, RZ, 0x1f, R131 ;  /* 0x0000001fff777819 */ /* 0x000fe40000011483 */
[----:B------:R-:W-:Y:S02]  /*2950*/  SHF.R.S32.HI R117, RZ, 0x1f, R129 ;  /* 0x0000001fff757819 */ /* 0x000fe40000011481 */
[----:B------:R-:W-:Y:S02]  /*2960*/  SHF.L.U32 R97, R97, 0x1, RZ ;  /* 0x0000000161617819 */ /* 0x000fe400000006ff */
[----:B------:R-:W-:-:S02]  /*2970*/  SHF.R.S32.HI R118, RZ, 0x1f, R130 ;  /* 0x0000001fff767819 */ /* 0x000fc40000011482 */
[----:B------:R-:W-:Y:S02]  /*2980*/  SHF.R.S32.HI R116, RZ, 0x1f, R128 ;  /* 0x0000001fff747819 */ /* 0x000fe40000011480 */
[----:B------:R-:W-:Y:S02]  /*2990*/  SHF.R.S32.HI R114, RZ, 0x1f, R126 ;  /* 0x0000001fff727819 */ /* 0x000fe4000001147e */
[----:B------:R-:W-:Y:S02]  /*29a0*/  SHF.R.S32.HI R115, RZ, 0x1f, R127 ;  /* 0x0000001fff737819 */ /* 0x000fe4000001147f */
[----:B------:R-:W-:Y:S02]  /*29b0*/  SHF.R.S32.HI R113, RZ, 0x1f, R125 ;  /* 0x0000001fff717819 */ /* 0x000fe4000001147d */
[----:B------:R-:W-:-:S07]  /*29c0*/  SHF.R.S32.HI R112, RZ, 0x1f, R124 ;  /* 0x0000001fff707819 */ /* 0x000fce000001147c */
.L_x_5461:
[----:B------:R-:W-:Y:S01]  /*29d0*/  IMAD.SHL.U32 R22, R17, 0x40, RZ ;  /* 0x0000004011167824 */ /* 0x000fe200078e00ff */
[----:B------:R-:W-:Y:S03]  /*29e0*/  BSSY B2, `(.L_x_5406) ;  /* 0x0000930000027945 */ /* 0x000fe60003800000 */
[----:B------:R-:W-:Y:S04]  /*29f0*/  VIADD R21, R22, 0xffffffc0 ;  /* 0xffffffc016157836 */ /* 0x000fe80000000000 */
[--C-:B---3--:R-:W-:Y:S02]  /*2a00*/  IMAD.IADD R159, R58, 0x1, -R21.reuse ;  /* 0x000000013a9f7824 */ /* 0x108fe400078e0a15 */
[----:B------:R-:W-:Y:S03]  /*2a10*/  IMAD.IADD R55, R66, 0x1, -R21 ;  /* 0x0000000142377824 */ /* 0x000fe600078e0a15 */
[CC--:B------:R-:W-:Y:S02]  /*2a20*/  ISETP.GE.AND P0, PT, R144.reuse, R159.reuse, PT ;  /* 0x0000009f9000720c */ /* 0x0c0fe40003f06270 */
[C---:B------:R-:W-:Y:S02]  /*2a30*/  ISETP.GE.AND P4, PT, R137.reuse, R159, PT ;  /* 0x0000009f8900720c */ /* 0x040fe40003f86270 */
[-C--:B------:R-:W-:Y:S02]  /*2a40*/  ISETP.GE.AND P0, PT, R144, R55.reuse, !P0 ;  /* 0x000000379000720c */ /* 0x080fe40004706270 */
[----:B------:R-:W-:Y:S02]  /*2a50*/  ISETP.GE.AND P4, PT, R137, R55, !P4 ;  /* 0x000000378900720c */ /* 0x000fe40006786270 */
[C---:B------:R-:W-:Y:S04]  /*2a60*/  ISETP.GE.AND P2, PT, R136.reuse, R159, PT ;  /* 0x0000009f8800720c */ /* 0x040fe80003f46270 */
[----:B------:R-:W-:Y:S05]  /*2a70*/  ISETP.GE.AND P2, PT, R136, R55, !P2 ;  /* 0x000000378800720c */ /* 0x000fea0005746270 */
[----:B------:R-:W2:Y:S02]  /*2a80*/  @P0 LD.E.128 R12, desc[UR6][R102.64] ;  /* 0x00000006660c0980 */ /* 0x000ea4000c101d00 */
[C---:B------:R-:W-:Y:S05]  /*2a90*/  @P4 IADD3 R2, P1, R102.reuse, R92, RZ ;  /* 0x0000005c66024210 */ /* 0x040fea0007f3e0ff */
[----:B------:R-:W-:Y:S01]  /*2aa0*/  @P4 IMAD.X R3, R103, 0x1, R91, P1 ;  /* 0x0000000167034824 */ /* 0x000fe200008e065b */
[C---:B------:R-:W-:Y:S04]  /*2ab0*/  @P4 LEA R30, P1, R61.reuse, R110, 0x1 ;  /* 0x0000006e3d1e4211 */ /* 0x040fe800078208ff */
[----:B------:R-:W-:Y:S02]  /*2ac0*/  @P4 LEA.HI.X R31, R61, R111, R62, 0x1, P1 ;  /* 0x0000006f3d1f4211 */ /* 0x000fe400008f0c3e */
[----:B------:R-:W-:Y:S05]  /*2ad0*/  @P2 IADD3 R40, P1, R102, R94, RZ ;  /* 0x0000005e66282210 */ /* 0x000fea0007f3e0ff */
[----:B------:R-:W-:Y:S01]  /*2ae0*/  @P2 IMAD.X R41, R103, 0x1, R93, P1 ;  /* 0x0000000167292824 */ /* 0x000fe200008e065d */
[----:B------:R-:W-:Y:S05]  /*2af0*/  @P2 IADD3 R42, P1, R110, R70, RZ ;  /* 0x000000466e2a2210 */ /* 0x000fea0007f3e0ff */
[----:B------:R-:W-:Y:S01]  /*2b00*/  @P2 IMAD.X R43, R111, 0x1, R71, P1 ;  /* 0x000000016f2b2824 */ /* 0x000fe200008e0647 */
[C---:B------:R-:W-:Y:S04]  /*2b10*/  ISETP.GE.AND P1, PT, R134.reuse, R159, PT ;  /* 0x0000009f8600720c */ /* 0x040fe80003f26270 */
[----:B------:R-:W-:Y:S01]  /*2b20*/  ISETP.GE.AND P1, PT, R134, R55, !P1 ;  /* 0x000000378600720c */ /* 0x000fe20004f26270 */
[----:B--2---:R1:W-:Y:S04]  /*2b30*/  @P0 ST.E.128 desc[UR6][R110.64], R12 ;  /* 0x0000000c6e000985 */ /* 0x0043e8000c101d06 */
[----:B------:R-:W2:Y:S04]  /*2b40*/  @P0 LD.E.128 R8, desc[UR6][R102.64+0x80] ;  /* 0x0000800666080980 */ /* 0x000ea8000c101d00 */
[----:B--2---:R2:W-:Y:S04]  /*2b50*/  @P0 ST.E.128 desc[UR6][R110.64+0x80], R8 ;  /* 0x000080086e000985 */ /* 0x0045e8000c101d06 */
[----:B------:R-:W3:Y:S04]  /*2b60*/  @P0 LD.E.128 R4, desc[UR6][R102.64+0x100] ;  /* 0x0001000666040980 */ /* 0x000ee8000c101d00 */
[----:B---3--:R3:W-:Y:S04]  /*2b70*/  @P0 ST.E.128 desc[UR6][R110.64+0x100], R4 ;  /* 0x000100046e000985 */ /* 0x0087e8000c101d06 */
[----:B------:R-:W4:Y:S04]  /*2b80*/  @P0 LD.E.128 R36, desc[UR6][R102.64+0x180] ;  /* 0x0001800666240980 */ /* 0x000f28000c101d00 */
[----:B----4-:R-:W-:Y:S04]  /*2b90*/  @P0 ST.E.128 desc[UR6][R110.64+0x180], R36 ;  /* 0x000180246e000985 */ /* 0x010fe8000c101d06 */
[----:B-1----:R-:W4:Y:S04]  /*2ba0*/  @P4 LD.E.128 R12, desc[UR6][R2.64] ;  /* 0x00000006020c4980 */ /* 0x002f28000c101d00 */
[----:B----4-:R1:W-:Y:S04]  /*2bb0*/  @P4 ST.E.128 desc[UR6][R30.64], R12 ;  /* 0x0000000c1e004985 */ /* 0x0103e8000c101d06 */
[----:B--2---:R-:W2:Y:S04]  /*2bc0*/  @P4 LD.E.128 R8, desc[UR6][R2.64+0x80] ;  /* 0x0000800602084980 */ /* 0x004ea8000c101d00 */
[----:B--2---:R-:W-:Y:S04]  /*2bd0*/  @P4 ST.E.128 desc[UR6][R30.64+0x80], R8 ;  /* 0x000080081e004985 */ /* 0x004fe8000c101d06 */
[----:B---3--:R-:W2:Y:S04]  /*2be0*/  @P4 LD.E.128 R4, desc[UR6][R2.64+0x100] ;  /* 0x0001000602044980 */ /* 0x008ea8000c101d00 */
[----:B--2---:R-:W-:Y:S04]  /*2bf0*/  @P4 ST.E.128 desc[UR6][R30.64+0x100], R4 ;  /* 0x000100041e004985 */ /* 0x004fe8000c101d06 */
[----:B------:R-:W2:Y:S04]  /*2c00*/  @P4 LD.E.128 R32, desc[UR6][R2.64+0x180] ;  /* 0x0001800602204980 */ /* 0x000ea8000c101d00 */
[----:B--2---:R2:W-:Y:S04]  /*2c10*/  @P4 ST.E.128 desc[UR6][R30.64+0x180], R32 ;  /* 0x000180201e004985 */ /* 0x0045e8000c101d06 */
[----:B-1----:R-:W3:Y:S01]  /*2c20*/  @P2 LD.E.128 R12, desc[UR6][R40.64] ;  /* 0x00000006280c2980 */ /* 0x002ee2000c101d00 */
[----:B--2---:R-:W-:Y:S05]  /*2c30*/  @P1 IADD3 R30, P3, R102, R152, RZ ;  /* 0x00000098661e1210 */ /* 0x004fea0007f7e0ff */
[----:B------:R-:W-:Y:S01]  /*2c40*/  @P1 IMAD.X R31, R103, 0x1, R95, P3 ;  /* 0x00000001671f1824 */ /* 0x000fe200018e065f */
[----:B---3--:R1:W-:Y:S04]  /*2c50*/  @P2 ST.E.128 desc[UR6][R42.64], R12 ;  /* 0x0000000c2a002985 */ /* 0x0083e8000c101d06 */
[----:B------:R-:W2:Y:S04]  /*2c60*/  @P2 LD.E.128 R8, desc[UR6][R40.64+0x80] ;  /* 0x0000800628082980 */ /* 0x000ea8000c101d00 */
[----:B--2---:R2:W-:Y:S04]  /*2c70*/  @P2 ST.E.128 desc[UR6][R42.64+0x80], R8 ;  /* 0x000080082a002985 */ /* 0x0045e8000c101d06 */
[----:B------:R-:W3:Y:S04]  /*2c80*/  @P2 LD.E.128 R4, desc[UR6][R40.64+0x100] ;  /* 0x0001000628042980 */ /* 0x000ee8000c101d00 */
[----:B---3--:R3:W-:Y:S04]  /*2c90*/  @P2 ST.E.128 desc[UR6][R42.64+0x100], R4 ;  /* 0x000100042a002985 */ /* 0x0087e8000c101d06 */
[----:B------:R-:W4:Y:S04]  /*2ca0*/  @P2 LD.E.128 R36, desc[UR6][R40.64+0x180] ;  /* 0x0001800628242980 */ /* 0x000f28000c101d00 */
[----:B----4-:R4:W-:Y:S01]  /*2cb0*/  @P2 ST.E.128 desc[UR6][R42.64+0x180], R36 ;  /* 0x000180242a002985 */ /* 0x0109e2000c101d06 */
[----:B------:R-:W-:Y:S03]  /*2cc0*/  @P1 IADD3 R44, P2, R110, R150, RZ ;  /* 0x000000966e2c1210 */ /* 0x000fe60007f5e0ff */
[----:B------:R-:W5:Y:S02]  /*2cd0*/  @P1 LD.E.128 R32, desc[UR6][R30.64] ;  /* 0x000000061e201980 */ /* 0x000f64000c101d00 */
[----:B------:R-:W-:Y:S05]  /*2ce0*/  @P1 IMAD.X R45, R111, 0x1, R68, P2 ;  /* 0x000000016f2d1824 */ /* 0x000fea00010e0644 */
[----:B-----5:R4:W-:Y:S04]  /*2cf0*/  @P1 ST.E.128 desc[UR6][R44.64], R32 ;  /* 0x000000202c001985 */ /* 0x0209e8000c101d06 */
        /* <DEDUP_REMOVED lines=17> */
[-C--:B------:R-:W-:Y:S01]  /*2e10*/  ISETP.GE.AND P3, PT, R136, R159.reuse, PT ;  /* 0x0000009f8800720c */ /* 0x080fe20003f66270 */
[----:B------:R-:W-:Y:S01]  /*2e20*/  BSSY B0, `(.L_x_5409) ;  /* 0x00000ba000007945 */ /* 0x000fe20003800000 */
[----:B------:R-:W-:Y:S02]  /*2e30*/  ISETP.GE.AND P2, PT, R134, R159, PT ;  /* 0x0000009f8600720c */ /* 0x000fe40003f46270 */
        /* <DEDUP_REMOVED lines=184> */
.L_x_5410:
[----:B------:R-:W-:Y:S05]  /*39c0*/  BSYNC B0 ;  /* 0x0000000000007941 */ /* 0x000fea0003800000 */
.L_x_5409:
        /* <DEDUP_REMOVED lines=192> */
.L_x_5412:
[----:B------:R-:W-:Y:S05]  /*45d0*/  BSYNC B0 ;  /* 0x0000000000007941 */ /* 0x000fea0003800000 */
.L_x_5411:
        /* <DEDUP_REMOVED lines=192> */
.L_x_5414:
[----:B------:R-:W-:Y:S05]  /*51e0*/  BSYNC B0 ;  /* 0x0000000000007941 */ /* 0x000fea0003800000 */
.L_x_5413:
        /* <DEDUP_REMOVED lines=194> */
.L_x_5416:
[----:B------:R-:W-:Y:S05]  /*5e10*/  BSYNC B0 ;  /* 0x0000000000007941 */ /* 0x000fea0003800000 */
.L_x_5415:
[----:B------:R-:W5:Y:S02]  /*5e20*/  LD.E R3, desc[UR6][R26.64+0xd0] ;  /* 0x0000d0061a037980 */ /* 0x000f64000c101900 */
[----:B-----5:R-:W-:Y:S05]  /*5e30*/  IMAD.U32 R3, R3, -0x20, RZ ;  /* 0xffffffe003037824 */ /* 0x020fea00078e00ff */
[C---:B------:R-:W-:Y:S02]  /*5e40*/  LEA R28, P1, R3.reuse, R28, 0x1 ;  /* 0x0000001c031c7211 */ /* 0x040fe400078208ff */
[C---:B------:R-:W-:Y:S02]  /*5e50*/  LEA R52, P0, R3.reuse, R52, 0x1 ;  /* 0x0000003403347211 */ /* 0x040fe400078008ff */
[C---:B------:R-:W-:Y:S02]  /*5e60*/  LEA.HI.X.SX32 R29, R3.reuse, R29, 0x1, P1 ;  /* 0x0000001d031d7211 */ /* 0x040fe400008f0eff */
[----:B------:R-:W-:Y:S01]  /*5e70*/  LEA.HI.X.SX32 R53, R3, R53, 0x1, P0 ;  /* 0x0000003503357211 */ /* 0x000fe200000f0eff */
[----:B------:R-:W-:Y:S05]  /*5e80*/  BRA `(.L_x_5417) ;  /* 0x0000005c00947947 */ /* 0x000fea0003800000 */
.L_x_5408:
        /* <DEDUP_REMOVED lines=86> */
.L_x_5421:
[----:B------:R-:W-:Y:S05]  /*63f0*/  BSYNC B0 ;  /* 0x0000000000007941 */ /* 0x000fea0003800000 */
.L_x_5420:
        /* <DEDUP_REMOVED lines=83> */
.L_x_5423:
[----:B------:R-:W-:Y:S05]  /*6930*/  BSYNC B0 ;  /* 0x0000000000007941 */ /* 0x000fea0003800000 */
.L_x_5422:
        /* <DEDUP_REMOVED lines=82> */
.L_x_5425:
[----:B------:R-:W-:Y:S05]  /*6e60*/  BSYNC B0 ;  /* 0x0000000000007941 */ /* 0x000fea0003800000 */
.L_x_5424:
        /* <DEDUP_REMOVED lines=84> */
.L_x_5427:
[----:B------:R-:W-:Y:S05]  /*73b0*/  BSYNC B0 ;  /* 0x0000000000007941 */ /* 0x000fea0003800000 */
.L_x_5426:
[----:B-----5:R3:W-:Y:S02]  /*73c0*/  ST.E.128 desc[UR6][R154.64+0x180], R8 ;  /* 0x000180089a007985 */ /* 0x0207e4000c101d06 */
.L_x_5419:
[----:B------:R-:W-:Y:S05]  /*73d0*/  BSYNC B1 ;  /* 0x0000000000017941 */ /* 0x000fea0003800000 */
.L_x_5418:
        /* <DEDUP_REMOVED lines=94> */
.L_x_5431:
[----:B------:R-:W-:Y:S05]  /*79c0*/  BSYNC B0 ;  /* 0x0000000000007941 */ /* 0x000fea0003800000 */
.L_x_5430:
        /* <DEDUP_REMOVED lines=89> */
.L_x_5433:
[----:B------:R-:W-:Y:S05]  /*7f60*/  BSYNC B0 ;  /* 0x0000000000007941 */ /* 0x000fea0003800000 */
.L_x_5432:
        /* <DEDUP_REMOVED lines=88> */
.L_x_5435:
[----:B------:R-:W-:Y:S05]  /*84f0*/  BSYNC B0 ;  /* 0x0000000000007941 */ /* 0x000fea0003800000 */
.L_x_5434:
        /* <DEDUP_REMOVED lines=90> */
.L_x_5437:
[----:B------:R-:W-:Y:S05]  /*8aa0*/  BSYNC B0 ;  /* 0x0000000000007941 */ /* 0x000fea0003800000 */
.L_x_5436:
[----:B-----5:R3:W-:Y:S02]  /*8ab0*/  ST.E.128 desc[UR6][R42.64+0x180], R8 ;  /* 0x000180082a007985 */ /* 0x0207e4000c101d06 */
.L_x_5429:
[----:B------:R-:W-:Y:S05]  /*8ac0*/  BSYNC B1 ;  /* 0x0000000000017941 */ /* 0x000fea0003800000 */
.L_x_5428:
        /* <DEDUP_REMOVED lines=97> */
.L_x_5441:
[----:B------:R-:W-:Y:S05]  /*90e0*/  BSYNC B0 ;  /* 0x0000000000007941 */ /* 0x000fea0003800000 */
.L_x_5440:
        /* <DEDUP_REMOVED lines=89> */
.L_x_5443:
[----:B------:R-:W-:Y:S05]  /*9680*/  BSYNC B0 ;  /* 0x0000000000007941 */ /* 0x000fea0003800000 */
.L_x_5442:
        /* <DEDUP_REMOVED lines=88> */
.L_x_5445:
[----:B------:R-:W-:Y:S05]  /*9c10*/  BSYNC B0 ;  /* 0x0000000000007941 */ /* 0x000fea0003800000 */
.L_x_5444:
        /* <DEDUP_REMOVED lines=90> */
.L_x_5447:
[----:B------:R-:W-:Y:S05]  /*a1c0*/  BSYNC B0 ;  /* 0x0000000000007941 */ /* 0x000fea0003800000 */
.L_x_5446:
[----:B-----5:R4:W-:Y:S02]  /*a1d0*/  ST.E.128 desc[UR6][R42.64+0x180], R8 ;  /* 0x000180082a007985 */ /* 0x0209e4000c101d06 */
.L_x_5439:
[----:B------:R-:W-:Y:S05]  /*a1e0*/  BSYNC B1 ;  /* 0x0000000000017941 */ /* 0x000fea0003800000 */
.L_x_5438:
        /* <DEDUP_REMOVED lines=99> */
.L_x_5451:
[----:B------:R-:W-:Y:S05]  /*a820*/  BSYNC B0 ;  /* 0x0000000000007941 */ /* 0x000fea0003800000 */
.L_x_5450:
        /* <DEDUP_REMOVED lines=89> */
.L_x_5453:
[----:B------:R-:W-:Y:S05]  /*adc0*/  BSYNC B0 ;  /* 0x0000000000007941 */ /* 0x000fea0003800000 */
.L_x_5452:
        /* <DEDUP_REMOVED lines=88> */
.L_x_5455:
[----:B------:R-:W-:Y:S05]  /*b350*/  BSYNC B0 ;  /* 0x0000000000007941 */ /* 0x000fea0003800000 */
.L_x_5454:
        /* <DEDUP_REMOVED lines=90> */
.L_x_5457:
[----:B------:R-:W-:Y:S05]  /*b900*/  BSYNC B0 ;  /* 0x0000000000007941 */ /* 0x000fea0003800000 */
.L_x_5456:
[----:B-----5:R4:W-:Y:S02]  /*b910*/  ST.E.128 desc[UR6][R48.64+0x180], R8 ;  /* 0x0001800830007985 */ /* 0x0209e4000c101d06 */
.L_x_5449:
[----:B------:R-:W-:Y:S05]  /*b920*/  BSYNC B1 ;  /* 0x0000000000017941 */ /* 0x000fea0003800000 */
.L_x_5448:
[----:B------:R-:W5:Y:S02]  /*b930*/  LD.E R3, desc[UR6][R26.64+0xd0] ;  /* 0x0000d0061a037980 */ /* 0x000f64000c101900 */
[----:B-----5:R-:W-:Y:S05]  /*b940*/  IMAD.U32 R3, R3, -0x20, RZ ;  /* 0xffffffe003037824 */ /* 0x020fea00078e00ff */
[C---:B------:R-:W-:Y:S02]  /*b950*/  LEA R108, P1, R3.reuse, R108, 0x1 ;  /* 0x0000006c036c7211 */ /* 0x040fe400078208ff */
[C---:B------:R-:W-:Y:S02]  /*b960*/  LEA R106, P0, R3.reuse, R106, 0x1 ;  /* 0x0000006a036a7211 */ /* 0x040fe400078008ff */
[C---:B------:R-:W-:Y:S02]  /*b970*/  LEA.HI.X.SX32 R109, R3.reuse, R109, 0x1, P1 ;  /* 0x0000006d036d7211 */ /* 0x040fe400008f0eff */
[----:B------:R-:W-:Y:S01]  /*b980*/  LEA.HI.X.SX32 R107, R3, R107, 0x1, P0 ;  /* 0x0000006b036b7211 */ /* 0x000fe200000f0eff */
[----:B------:R-:W-:Y:S05]  /*b990*/  BRA `(.L_x_5417) ;  /* 0x0000000000d07947 */ /* 0x000fea0003800000 */
.L_x_5407:
        /* <DEDUP_REMOVED lines=52> */
.L_x_5417:
[----:B------:R-:W-:Y:S05]  /*bce0*/  BSYNC B2 ;  /* 0x0000000000027941 */ /* 0x000fea0003800000 */
.L_x_5406:
        /* <DEDUP_REMOVED lines=88> */
.L_x_5459:
[----:B------:R-:W2:Y:S04]  /*c270*/  LD.E R5, desc[UR6][R26.64+0x40] ;  /* 0x000040061a057980 */ /* 0x000ea8000c101900 */
[----:B------:R-:W4:Y:S02]  /*c280*/  LD.E R3, desc[UR6][R26.64+0x38] ;  /* 0x000038061a037980 */ /* 0x000f24000c101900 */
[----:B----4-:R-:W-:Y:S02]  /*c290*/  IMAD.U32 R3, R3, -0x40, RZ ;  /* 0xffffffc003037824 */ /* 0x010fe400078e00ff */
[----:B--2---:R-:W-:Y:S03]  /*c2a0*/  IMAD.U32 R5, R5, -0x40, RZ ;  /* 0xffffffc005057824 */ /* 0x004fe600078e00ff */
[----:B---3--:R-:W-:Y:S02]  /*c2b0*/  LEA R154, P0, R3, R154, 0x1 ;  /* 0x0000009a039a7211 */ /* 0x008fe400078008ff */
[----:B------:R-:W-:Y:S02]  /*c2c0*/  LEA R110, P1, R5, R110, 0x1 ;  /* 0x0000006e056e7211 */ /* 0x000fe400078208ff */
[----:B------:R-:W-:Y:S02]  /*c2d0*/  LEA.HI.X.SX32 R155, R3, R155, 0x1, P0 ;  /* 0x0000009b039b7211 */ /* 0x000fe400000f0eff */
[----:B------:R-:W-:Y:S09]  /*c2e0*/  LEA.HI.X.SX32 R111, R5, R111, 0x1, P1 ;  /* 0x0000006f056f7211 */ /* 0x000ff200008f0eff */
.L_x_5460:
[----:B------:R-:W-:Y:S05]  /*c2f0*/  BSYNC B0 ;  /* 0x0000000000007941 */ /* 0x000fea0003800000 */
.L_x_5458:
[----:B------:R-:W-:Y:S04]  /*c300*/  IADD3 R17, R17, -0x1, RZ ;  /* 0xffffffff11117810 */ /* 0x000fe80007ffe0ff */
[----:B------:R-:W-:Y:S11]  /*c310*/  ISETP.GT.AND P0, PT, R17, R74, PT ;  /* 0x0000004a1100720c */ /* 0x000ff60003f04270 */
[----:B------:R-:W-:Y:S02]  /*c320*/  @!UPT UIADD3 URZ, URZ, URZ, URZ ;  /* 0x0000003f3f3ff290 */ /* 0x000fe4000fffe03f */
[----:B------:R-:W-:Y:S05]  /*c330*/  @P0 BRA `(.L_x_5461) ;  /* 0xffffff6400a40947 */ /* 0x000fea000383ffff */
.L_x_5405:
        /* <DEDUP_REMOVED lines=107> */
.L_x_5468:
[----:B------:R-:W-:Y:S05]  /*c9f0*/  BSYNC B0 ;  /* 0x0000000000007941 */ /* 0x000fea0003800000 */
.L_x_5467:
        /* <DEDUP_REMOVED lines=43> */
.L_x_5470:
[----:B------:R-:W-:Y:S05]  /*ccb0*/  BSYNC B0 ;  /* 0x0000000000007941 */ /* 0x000fea0003800000 */
.L_x_5469:
        /* <DEDUP_REMOVED lines=42> */
.L_x_5472:
[----:B------:R-:W-:Y:S05]  /*cf60*/  BSYNC B0 ;  /* 0x0000000000007941 */ /* 0x000fea0003800000 */
.L_x_5471:
        /* <DEDUP_REMOVED lines=45> */
.L_x_5474:
[----:B------:R-:W-:Y:S05]  /*d240*/  BSYNC B0 ;  /* 0x0000000000007941 */ /* 0x000fea0003800000 */
.L_x_5473:
[----:B-----5:R3:W-:Y:S02]  /*d250*/  STS.128 [R245+0x6000], R16 ;  /* 0x00600010f5007388 */ /* 0x0207e40000000c00 */
.L_x_5466:
[----:B------:R-:W-:Y:S05]  /*d260*/  BSYNC B1 ;  /* 0x0000000000017941 */ /* 0x000fea0003800000 */
.L_x_5465:
        /* <DEDUP_REMOVED lines=51> */
.L_x_5478:
[----:B------:R-:W-:Y:S05]  /*d5a0*/  BSYNC B0 ;  /* 0x0000000000007941 */ /* 0x000fea0003800000 */
.L_x_5477:
        /* <DEDUP_REMOVED lines=43> */
.L_x_5480:
[----:B------:R-:W-:Y:S05]  /*d860*/  BSYNC B0 ;  /* 0x0000000000007941 */ /* 0x000fea0003800000 */
.L_x_5479:
        /* <DEDUP_REMOVED lines=42> */
.L_x_5482:
[----:B------:R-:W-:Y:S05]  /*db10*/  BSYNC B0 ;  /* 0x0000000000007941 */ /* 0x000fea0003800000 */
.L_x_5481:
        /* <DEDUP_REMOVED lines=44> */
.L_x_5484:
[----:B------:R-:W-:Y:S05]  /*dde0*/  BSYNC B0 ;  /* 0x0000000000007941 */ /* 0x000fea0003800000 */
.L_x_5483:
[----:B-----5:R1:W-:Y:S02]  /*ddf0*/  STS.128 [R245+0x6800], R44 ;  /* 0x0068002cf5007388 */ /* 0x0203e40000000c00 */
.L_x_5476:
[----:B------:R-:W-:Y:S05]  /*de00*/  BSYNC B1 ;  /* 0x0000000000017941 */ /* 0x000fea0003800000 */
.L_x_5475:
        /* <DEDUP_REMOVED lines=51> */
.L_x_5488:
[----:B------:R-:W-:Y:S05]  /*e140*/  BSYNC B0 ;  /* 0x0000000000007941 */ /* 0x000fea0003800000 */
.L_x_5487:
        /* <DEDUP_REMOVED lines=44> */
.L_x_5490:
[----:B------:R-:W-:Y:S05]  /*e410*/  BSYNC B0 ;  /* 0x0000000000007941 */ /* 0x000fea0003800000 */
.L_x_5489:
        /* <DEDUP_REMOVED lines=42> */
.L_x_5492:
[----:B------:R-:W-:Y:S05]  /*e6c0*/  BSYNC B0 ;  /* 0x0000000000007941 */ /* 0x000fea0003800000 */
.L_x_5491:
        /* <DEDUP_REMOVED lines=46> */
.L_x_5494:
[----:B------:R-:W-:Y:S05]  /*e9b0*/  BSYNC B0 ;  /* 0x0000000000007941 */ /* 0x000fea0003800000 */
.L_x_5493:
[----:B-----5:R3:W-:Y:S02]  /*e9c0*/  STS.128 [R245+0x7000], R16 ;  /* 0x00700010f5007388 */ /* 0x0207e40000000c00 */
.L_x_5486:
[----:B------:R-:W-:Y:S05]  /*e9d0*/  BSYNC B1 ;  /* 0x0000000000017941 */ /* 0x000fea0003800000 */
.L_x_5485:
        /* <DEDUP_REMOVED lines=50> */
.L_x_5497:
[----:B------:R-:W-:Y:S05]  /*ed00*/  BSYNC B0 ;  /* 0x0000000000007941 */ /* 0x000fea0003800000 */
.L_x_5496:
        /* <DEDUP_REMOVED lines=42> */
.L_x_5499:
[----:B------:R-:W-:Y:S05]  /*efb0*/  BSYNC B0 ;  /* 0x0000000000007941 */ /* 0x000fea0003800000 */
.L_x_5498:
        /* <DEDUP_REMOVED lines=42> */
.L_x_5501:
[----:B------:R-:W-:Y:S05]  /*f260*/  BSYNC B0 ;  /* 0x0000000000007941 */ /* 0x000fea0003800000 */
.L_x_5500:
        /* <DEDUP_REMOVED lines=44> */
.L_x_5503:
[----:B------:R-:W-:Y:S05]  /*f530*/  BSYNC B0 ;  /* 0x0000000000007941 */ /* 0x000fea0003800000 */
.L_x_5502:
[----:B-----5:R2:W-:Y:S01]  /*f540*/  STS.128 [R245+0x7800], R40 ;  /* 0x00780028f5007388 */ /* 0x0205e20000000c00 */
[----:B------:R-:W-:Y:S05]  /*f550*/  BRA `(.L_x_5495) ;  /* 0x0000005800747947 */ /* 0x000fea0003800000 */
.L_x_5464:
        /* <DEDUP_REMOVED lines=89> */
.L_x_5507:
[----:B------:R-:W-:Y:S05]  /*faf0*/  BSYNC B0 ;  /* 0x0000000000007941 */ /* 0x000fea0003800000 */
.L_x_5506:
        /* <DEDUP_REMOVED lines=83> */
.L_x_5509:
[----:B------:R-:W-:Y:S05]  /*10030*/  BSYNC B0 ;  /* 0x0000000000007941 */ /* 0x000fea0003800000 */
.L_x_5508:
        /* <DEDUP_REMOVED lines=83> */
.L_x_5511:
[----:B------:R-:W-:Y:S05]  /*10570*/  BSYNC B0 ;  /* 0x0000000000007941 */ /* 0x000fea0003800000 */
.L_x_5510:
        /* <DEDUP_REMOVED lines=85> */
.L_x_5513:
[----:B------:R-:W-:Y:S05]  /*10ad0*/  BSYNC B0 ;  /* 0x0000000000007941 */ /* 0x000fea0003800000 */
.L_x_5512:
[----:B-----5:R3:W-:Y:S02]  /*10ae0*/  STS.128 [R245+0x6000], R16 ;  /* 0x00600010f5007388 */ /* 0x0207e40000000c00 */
.L_x_5505:
[----:B------:R-:W-:Y:S05]  /*10af0*/  BSYNC B1 ;  /* 0x0000000000017941 */ /* 0x000fea0003800000 */
.L_x_5504:
        /* <DEDUP_REMOVED lines=92> */
.L_x_5517:
[----:B------:R-:W-:Y:S05]  /*110c0*/  BSYNC B0 ;  /* 0x0000000000007941 */ /* 0x000fea0003800000 */
.L_x_5516:
        /* <DEDUP_REMOVED lines=83> */
.L_x_5519:
[----:B------:R-:W-:Y:S05]  /*11600*/  BSYNC B0 ;  /* 0x0000000000007941 */ /* 0x000fea0003800000 */
.L_x_5518:
        /* <DEDUP_REMOVED lines=83> */
.L_x_5521:
[----:B------:R-:W-:Y:S05]  /*11b40*/  BSYNC B0 ;  /* 0x0000000000007941 */ /* 0x000fea0003800000 */
.L_x_5520:
        /* <DEDUP_REMOVED lines=85> */
.L_x_5523:
[----:B------:R-:W-:Y:S05]  /*120a0*/  BSYNC B0 ;  /* 0x0000000000007941 */ /* 0x000fea0003800000 */
.L_x_5522:
[----:B-----5:R3:W-:Y:S02]  /*120b0*/  STS.128 [R245+0x6800], R16 ;  /* 0x00680010f5007388 */ /* 0x0207e40000000c00 */
.L_x_5515:
[----:B------:R-:W-:Y:S05]  /*120c0*/  BSYNC B1 ;  /* 0x0000000000017941 */ /* 0x000fea0003800000 */
.L_x_5514:
        /* <DEDUP_REMOVED lines=92> */
.L_x_5527:
[----:B------:R-:W-:Y:S05]  /*12690*/  BSYNC B0 ;  /* 0x0000000000007941 */ /* 0x000fea0003800000 */
.L_x_5526:
        /* <DEDUP_REMOVED lines=83> */
.L_x_5529:
[----:B------:R-:W-:Y:S05]  /*12bd0*/  BSYNC B0 ;  /* 0x0000000000007941 */ /* 0x000fea0003800000 */
.L_x_5528:
        /* <DEDUP_REMOVED lines=83> */
.L_x_5531:
[----:B------:R-:W-:Y:S05]  /*13110*/  BSYNC B0 ;  /* 0x0000000000007941 */ /* 0x000fea0003800000 */
.L_x_5530:
        /* <DEDUP_REMOVED lines=85> */
.L_x_5533:
[----:B------:R-:W-:Y:S05]  /*13670*/  BSYNC B0 ;  /* 0x0000000000007941 */ /* 0x000fea0003800000 */
.L_x_5532:
[----:B-----5:R3:W-:Y:S02]  /*13680*/  STS.128 [R245+0x7000], R16 ;  /* 0x00700010f5007388 */ /* 0x0207e40000000c00 */
.L_x_5525:
[----:B------:R-:W-:Y:S05]  /*13690*/  BSYNC B1 ;  /* 0x0000000000017941 */ /* 0x000fea0003800000 */
.L_x_5524:
        /* <DEDUP_REMOVED lines=91> */
.L_x_5535:
[----:B------:R-:W-:Y:S05]  /*13c50*/  BSYNC B0 ;  /* 0x0000000000007941 */ /* 0x000fea0003800000 */
.L_x_5534:
        /* <DEDUP_REMOVED lines=83> */
.L_x_5537:
[----:B------:R-:W-:Y:S05]  /*14190*/  BSYNC B0 ;  /* 0x0000000000007941 */ /* 0x000fea0003800000 */
.L_x_5536:
        /* <DEDUP_REMOVED lines=83> */
.L_x_5539:
[----:B------:R-:W-:Y:S05]  /*146d0*/  BSYNC B0 ;  /* 0x0000000000007941 */ /* 0x000fea0003800000 */
.L_x_5538:
        /* <DEDUP_REMOVED lines=86> */
.L_x_5541:
[----:B------:R-:W-:Y:S05]  /*14c40*/  BSYNC B0 ;  /* 0x0000000000007941 */ /* 0x000fea0003800000 */
.L_x_5540:
[----:B-----5:R4:W-:Y:S01]  /*14c50*/  STS.128 [R245+0x7800], R4 ;  /* 0x00780004f5007388 */ /* 0x0209e20000000c00 */
[----:B------:R-:W-:Y:S05]  /*14c60*/  BRA `(.L_x_5495) ;  /* 0x0000000000b07947 */ /* 0x000fea0003800000 */
.L_x_5463:
        /* <DEDUP_REMOVED lines=44> */
.L_x_5495:
[----:B------:R-:W-:Y:S05]  /*14f30*/  BSYNC B2 ;  /* 0x0000000000027941 */ /* 0x000fea0003800000 */
.L_x_5462:
[----:B-1--4-:R-:W-:Y:S01]  /*14f40*/  VIADD R4, R170, 0xffffffff ;  /* 0xffffffffaa047836 */ /* 0x012fe20000000000 */
[----:B------:R-:W-:Y:S01]  /*14f50*/  LEA.HI R6, R59, R59, RZ, 0x1 ;  /* 0x0000003b3b067211 */ /* 0x000fe200078f08ff */
[----:B------:R-:W-:Y:S01]  /*14f60*/  IMAD.SHL.U32 R9, R57, 0x40, RZ ;  /* 0x0000004039097824 */ /* 0x000fe200078e00ff */
[----:B------:R-:W-:Y:S01]  /*14f70*/  BSSY B1, `(.L_x_5542) ;  /* 0x000020f000017945 */ /* 0x000fe20003800000 */
[----:B------:R-:W-:Y:S01]  /*14f80*/  IMAD.SHL.U32 R3, R4, 0x40, RZ ;  /* 0x0000004004037824 */ /* 0x000fe200078e00ff */
[----:B------:R-:W-:Y:S01]  /*14f90*/  LOP3.LUT R6, R6, 0xfffffffe, RZ, 0xc0, !PT ;  /* 0xfffffffe06067812 */ /* 0x000fe200078ec0ff */
[----:B------:R-:W-:Y:S01]  /*14fa0*/  IMAD.SHL.U32 R8, R144, 0x8, RZ ;  /* 0x0000000890087824 */ /* 0x000fe200078e00ff */
[----:B------:R-:W-:Y:S01]  /*14fb0*/  LOP3.LUT R9, R9, 0x1c0, RZ, 0xc0, !PT ;  /* 0x000001c009097812 */ /* 0x000fe200078ec0ff */
[----:B------:R-:W-:Y:S02]  /*14fc0*/  IMAD.IADD R5, R58, 0x1, -R3 ;  /* 0x000000013a057824 */ /* 0x000fe400078e0a03 */
[----:B------:R-:W-:Y:S01]  /*14fd0*/  IMAD.IADD R59, R59, 0x1, -R6 ;  /* 0x000000013b3b7824 */ /* 0x000fe200078e0a06 */
[----:B------:R-:W-:-:S02]  /*14fe0*/  LOP3.LUT R8, R9, 0x8, R8, 0xf8, !PT ;  /* 0x0000000809087812 */ /* 0x000fc400078ef808 */
[-C--:B------:R-:W-:Y:S02]  /*14ff0*/  ISETP.GE.AND P1, PT, R28, R5.reuse, PT ;  /* 0x000000051c00720c */ /* 0x080fe40003f26270 */
[-C--:B------:R-:W-:Y:S02]  /*15000*/  ISETP.GE.AND P4, PT, R144, R5.reuse, PT ;  /* 0x000000059000720c */ /* 0x080fe40003f86270 */
[CC--:B------:R-:W-:Y:S02]  /*15010*/  ISETP.GE.AND P0, PT, R2.reuse, R5.reuse, PT ;  /* 0x000000050200720c */ /* 0x0c0fe40003f06270 */
[----:B------:R-:W-:Y:S02]  /*15020*/  ISETP.GE.AND P2, PT, R2, R5, PT ;  /* 0x000000050200720c */ /* 0x000fe40003f46270 */
[----:B------:R-:W-:Y:S02]  /*15030*/  SHF.R.S32.HI R2, RZ, 0x1f, R67 ;  /* 0x0000001fff027819 */ /* 0x000fe40000011443 */
[----:B------:R-:W-:-:S02]  /*15040*/  SHF.R.U32.HI R9, RZ, 0x3, R9 ;  /* 0x00000003ff097819 */ /* 0x000fc40000011609 */
[----:B------:R-:W-:Y:S02]  /*15050*/  LEA.HI R2, R2, R67, RZ, 0x3 ;  /* 0x0000004302027211 */ /* 0x000fe400078f18ff */
[C---:B--2---:R-:W-:Y:S01]  /*15060*/  @!P1 LEA R12, P5, R63.reuse, R232, 0x1 ;  /* 0x000000e83f0c9211 */ /* 0x044fe200078a08ff */
[----:B------:R-:W-:Y:S01]  /*15070*/  @!PT LDS RZ, [RZ] ;  /* 0x00000000fffff984 */ /* 0x000fe20000000800 */
[----:B------:R-:W-:Y:S01]  /*15080*/  @!PT LDS RZ, [RZ] ;  /* 0x00000000fffff984 */ /* 0x000fe20000000800 */
[----:B------:R-:W-:Y:S01]  /*15090*/  @!PT LDS RZ, [RZ] ;  /* 0x00000000fffff984 */ /* 0x000fe20000000800 */
[----:B------:R-:W-:Y:S01]  /*150a0*/  @!P4 LDGSTS.E.BYPASS.LTC128B.128 [R245+0x8000], desc[UR6][R232.64] ;  /* 0x08000000e8f5cfae */ /* 0x000fe2000b901d46 */
[C---:B------:R-:W-:Y:S01]  /*150b0*/  LOP3.LUT R6, R2.reuse, 0xfffffff8, RZ, 0xc0, !PT ;  /* 0xfffffff802067812 */ /* 0x040fe200078ec0ff */
[----:B------:R-:W-:Y:S01]  /*150c0*/  IMAD.SHL.U32 R25, R2, 0x40, RZ ;  /* 0x0000004002197824 */ /* 0x000fe200078e00ff */
[----:B------:R-:W-:Y:S01]  /*150d0*/  @!P1 LEA.HI.X R13, R63, R233, R64, 0x1, P5 ;  /* 0x000000e93f0d9211 */ /* 0x000fe200028f0c40 */
[----:B------:R-:W-:Y:S01]  /*150e0*/  @!P4 LDGSTS.E.BYPASS.LTC128B.128 [R245+0xa000], desc[UR6][R232.64+0x80] ;  /* 0x0a000080e8f5cfae */ /* 0x000fe2000b901d46 */
[-C--:B------:R-:W-:Y:S01]  /*150f0*/  ISETP.GE.AND P5, PT, R0, R5.reuse, PT ;  /* 0x000000050000720c */ /* 0x080fe20003fa6270 */
[----:B------:R-:W-:Y:S01]  /*15100*/  IMAD.IADD R67, R67, 0x1, -R6 ;  /* 0x0000000143437824 */ /* 0x000fe200078e0a06 */
[----:B------:R-:W-:Y:S01]  /*15110*/  ISETP.GE.AND P3, PT, R28, R5, PT ;  /* 0x000000051c00720c */ /* 0x000fe20003f66270 */
[----:B------:R-:W-:Y:S01]  /*15120*/  @!P4 LDGSTS.E.BYPASS.LTC128B.128 [R245+0xc000], desc[UR6][R232.64+0x100] ;  /* 0x0c000100e8f5cfae */ /* 0x000fe2000b901d46 */
[----:B------:R-:W-:-:S02]  /*15130*/  LOP3.LUT R8, R8, R9, RZ, 0x3c, !PT ;  /* 0x0000000908087212 */ /* 0x000fc400078e3cff */
[----:B------:R-:W-:Y:S01]  /*15140*/  LOP3.LUT R25, R25, 0xfffffe00, RZ, 0xc0, !PT ;  /* 0xfffffe0019197812 */ /* 0x000fe200078ec0ff */
[----:B------:R-:W-:Y:S01]  /*15150*/  @!P4 LDGSTS.E.BYPASS.LTC128B.128 [R245+0xe000], desc[UR6][R232.64+0x180] ;  /* 0x0e000180e8f5cfae */ /* 0x000fe2000b901d46 */
[----:B------:R-:W-:Y:S01]  /*15160*/  ISETP.GE.AND P4, PT, R144, R5, PT ;  /* 0x000000059000720c */ /* 0x000fe20003f86270 */
[----:B------:R-:W-:Y:S02]  /*15170*/  IMAD R225, R59, 0x200, R8 ;  /* 0x000002003be17824 */ /* 0x000fe400078e0208 */
[----:B------:R-:W-:Y:S01]  /*15180*/  @!P1 LDGSTS.E.BYPASS.LTC128B.128 [R245+0x8800], desc[UR6][R12.64] ;  /* 0x088000000cf59fae */ /* 0x000fe2000b901d46 */
[----:B------:R-:W-:Y:S02]  /*15190*/  IMAD.SHL.U32 R8, R67, 0x40, RZ ;  /* 0x0000004043087824 */ /* 0x000fe400078e00ff */
[----:B------:R-:W-:Y:S01]  /*151a0*/  @!P5 IMAD R7, R167, 0x60, RZ ;  /* 0x00000060a707d824 */ /* 0x000fe200078e02ff */
[----:B------:R-:W-:Y:S01]  /*151b0*/  @!P1 LDGSTS.E.BYPASS.LTC128B.128 [R245+0xa800], desc[UR6][R12.64+0x80] ;  /* 0x0a8000800cf59fae */ /* 0x000fe2000b901d46 */
[----:B------:R-:W-:Y:S01]  /*151c0*/  @!P5 IMAD.WIDE.U32 R10, R166, 0x60, R232 ;  /* 0x00000060a60ad825 */ /* 0x000fe200078e00e8 */
[----:B------:R-:W-:-:S02]  /*151d0*/  LOP3.LUT R8, R8, 0x1c0, RZ, 0xc0, !PT ;  /* 0x000001c008087812 */ /* 0x000fc400078ec0ff */
[----:B------:R-:W-:Y:S01]  /*151e0*/  @!P1 LDGSTS.E.BYPASS.LTC128B.128 [R245+0xc800], desc[UR6][R12.64+0x100] ;  /* 0x0c8001000cf59fae */ /* 0x000fe2000b901d46 */
[----:B------:R-:W-:Y:S01]  /*151f0*/  @!P5 IMAD.IADD R15, R7, 0x1, R11 ;  /* 0x00000001070fd824 */ /* 0x000fe200078e020b */
[----:B------:R-:W-:Y:S01]  /*15200*/  LEA R225, R225, UR4, 0x1 ;  /* 0x00000004e1e17c11 */ /* 0x000fe2000f8e08ff */
[----:B------:R-:W-:Y:S01]  /*15210*/  @!P5 IMAD.MOV.U32 R14, RZ, RZ, R10 ;  /* 0x000000ffff0ed224 */ /* 0x000fe200078e000a */
[----:B------:R1:W-:Y:S01]  /*15220*/  @!P1 LDGSTS.E.BYPASS.LTC128B.128 [R245+0xe800], desc[UR6][R12.64+0x180] ;  /* 0x0e8001800cf59fae */ /* 0x0003e2000b901d46 */
[----:B------:R-:W-:Y:S02]  /*15230*/  IMAD.SHL.U32 R59, R59, 0x8, RZ ;  /* 0x000000083b3b7824 */ /* 0x000fe400078e00ff */
[----:B------:R-:W-:-:S03]  /*15240*/  VIADD R223, R225, 0x8020 ;  /* 0x00008020e1df7836 */ /* 0x000fc60000000000 */
[----:B------:R-:W-:Y:S02]  /*15250*/  LOP3.LUT R2, R8, 0x8, R59, 0xf8, !PT ;  /* 0x0000000808027812 */ /* 0x000fe400078ef83b */
[----:B-1----:R-:W-:-:S04]  /*15260*/  @!P0 LEA R12, P1, R166, R232, 0x6 ;  /* 0x000000e8a60c8211 */ /* 0x002fc800078230ff */
[----:B------:R-:W-:Y:S02]  /*15270*/  @!P0 LEA.HI.X R13, R166, R233, R167, 0x6, P1 ;  /* 0x000000e9a60d8211 */ /* 0x000fe400008f34a7 */
[----:B------:R-:W-:Y:S02]  /*15280*/  ISETP.GE.AND P1, PT, R0, R5, PT ;  /* 0x000000050000720c */ /* 0x000fe40003f26270 */
[----:B------:R-:W-:Y:S01]  /*15290*/  SHF.R.S32.HI R5, RZ, 0x1f, R56 ;  /* 0x0000001fff057819 */ /* 0x000fe20000011438 */
[----:B------:R-:W-:Y:S03]  /*152a0*/  @!P0 LDGSTS.E.BYPASS.LTC128B.128 [R245+0x9000], desc[UR6][R12.64] ;  /* 0x090000000cf58fae */ /* 0x000fe6000b901d46 */
[----:B------:R-:W-:Y:S01]  /*152b0*/  LEA.HI R0, R5, R56, RZ, 0x5 ;  /* 0x0000003805007211 */ /* 0x000fe200078f28ff */
[----:B------:R-:W-:Y:S01]  /*152c0*/  @!P0 LDGSTS.E.BYPASS.LTC128B.128 [R245+0xb000], desc[UR6][R12.64+0x80] ;  /* 0x0b0000800cf58fae */ /* 0x000fe2000b901d46 */
[----:B------:R-:W-:-:S02]  /*152d0*/  IMAD.SHL.U32 R56, R56, 0x2, RZ ;  /* 0x0000000238387824 */ /* 0x000fc400078e00ff */
[----:B------:R-:W-:Y:S01]  /*152e0*/  SHF.R.S32.HI R0, RZ, 0x5, R0 ;  /* 0x00000005ff007819 */ /* 0x000fe20000011400 */
[----:B------:R-:W-:Y:S02]  /*152f0*/  @!P0 LDGSTS.E.BYPASS.LTC128B.128 [R245+0xd000], desc[UR6][R12.64+0x100] ;  /* 0x0d0001000cf58fae */ /* 0x000fe4000b901d46 */
[----:B------:R-:W-:Y:S01]  /*15300*/  @!P1 IMAD R5, R169, 0x60, RZ ;  /* 0x00000060a9059824 */ /* 0x000fe200078e02ff */
[----:B------:R-:W-:Y:S01]  /*15310*/  LOP3.LUT R56, R56, 0x6, RZ, 0xc0, !PT ;  /* 0x0000000638387812 */ /* 0x000fe200078ec0ff */
[----:B------:R-:W-:Y:S01]  /*15320*/  @!P0 LDGSTS.E.BYPASS.LTC128B.128 [R245+0xf000], desc[UR6][R12.64+0x180] ;  /* 0x0f0001800cf58fae */ /* 0x000fe2000b901d46 */
[----:B------:R-:W-:Y:S01]  /*15330*/  @!P1 IMAD.WIDE.U32 R10, R168, 0x60, R242 ;  /* 0x00000060a80a9825 */ /* 0x000fe200078e00f2 */
[----:B------:R-:W-:Y:S02]  /*15340*/  @!P3 LEA R6, P0, R61, R242, 0x1 ;  /* 0x000000f23d06b211 */ /* 0x000fe400078008ff */
[----:B------:R-:W-:Y:S01]  /*15350*/  @!P5 LDGSTS.E.BYPASS.LTC128B.128 [R245+0x9800], desc[UR6][R14.64] ;  /* 0x098000000ef5dfae */ /* 0x000fe2000b901d46 */
[----:B------:R-:W-:Y:S01]  /*15360*/  @!P1 IMAD.IADD R11, R5, 0x1, R11 ;  /* 0x00000001050b9824 */ /* 0x000fe200078e020b */
[----:B------:R-:W-:-:S02]  /*15370*/  @!P3 LEA.HI.X R7, R61, R243, R62, 0x1, P0 ;  /* 0x000000f33d07b211 */ /* 0x000fc400000f0c3e */
[----:B------:R-:W-:Y:S01]  /*15380*/  @!P5 LDGSTS.E.BYPASS.LTC128B.128 [R245+0xb800], desc[UR6][R14.64+0x80] ;  /* 0x0b8000800ef5dfae */ /* 0x000fe2000b901d46 */
[----:B------:R-:W-:Y:S02]  /*15390*/  SHF.R.U32.HI R5, RZ, 0x3, R8 ;  /* 0x00000003ff057819 */ /* 0x000fe40000011608 */
[----:B------:R-:W-:Y:S01]  /*153a0*/  @!P2 LEA R8, P0, R168, R242, 0x6 ;  /* 0x000000f2a808a211 */ /* 0x000fe200078030ff */
[----:B------:R-:W-:Y:S01]  /*153b0*/  @!P5 LDGSTS.E.BYPASS.LTC128B.128 [R245+0xd800], desc[UR6][R14.64+0x100] ;  /* 0x0d8001000ef5dfae */ /* 0x000fe2000b901d46 */
[----:B------:R-:W-:Y:S01]  /*153c0*/  LOP3.LUT R2, R2, R5, RZ, 0x3c, !PT ;  /* 0x0000000502027212 */ /* 0x000fe200078e3cff */
[----:B------:R-:W-:Y:S01]  /*153d0*/  IMAD R5, R0, 0x400, R25 ;  /* 0x0000040000057824 */ /* 0x000fe200078e0219 */
[----:B------:R-:W-:Y:S01]  /*153e0*/  @!P2 LEA.HI.X R9, R168, R243, R169, 0x6, P0 ;  /* 0x000000f3a809a211 */ /* 0x000fe200000f34a9 */
[----:B------:R-:W-:Y:S01]  /*153f0*/  @!P5 LDGSTS.E.BYPASS.LTC128B.128 [R245+0xf800], desc[UR6][R14.64+0x180] ;  /* 0x0f8001800ef5dfae */ /* 0x000fe2000b901d46 */
[----:B------:R-:W-:Y:S02]  /*15400*/  VIADD R0, R225, 0x8000 ;  /* 0x00008000e1007836 */ /* 0x000fe40000000000 */
[----:B------:R-:W-:Y:S01]  /*15410*/  IMAD.IADD R226, R2, 0x1, R5 ;  /* 0x0000000102e27824 */ /* 0x000fe200078e0205 */
[----:B------:R-:W0:Y:S01]  /*15420*/  LDGDEPBAR ;  /* 0x00000000000079af */ /* 0x000e220000000000 */
[----:B------:R-:W-:-:S03]  /*15430*/  IMAD.MOV.U32 R5, RZ, RZ, 0x20 ;  /* 0x00000020ff057424 */ /* 0x000fc600078e00ff */
[----:B------:R-:W-:Y:S01]  /*15440*/  LEA R226, R226, UR4, 0x1 ;  /* 0x00000004e2e27c11 */ /* 0x000fe2000f8e08ff */
[----:B------:R-:W-:-:S04]  /*15450*/  DEPBAR.LE SB0, 0x0 ;  /* 0x000080000000791a */ /* 0x000fc80000000000 */
[----:B------:R-:W-:Y:S06]  /*15460*/  BAR.SYNC.DEFER_BLOCKING 0x0 ;  /* 0x0000000000007b1d */ /* 0x000fec0000010000 */
        /* <DEDUP_REMOVED lines=31> */
[----:B-1----:R-:W-:-:S03]  /*15660*/  IMAD.MOV.U32 R7, RZ, RZ, 0x10 ;  /* 0x00000010ff077424 */ /* 0x002fc600078e00ff */
        /* <DEDUP_REMOVED lines=14> */
[----:B------:R-:W-:Y:S02]  /*15750*/  LDSM.16.M88.4 R12, [R226] ;  /* 0x00000000e20c783b */ /* 0x000fe40000000200 */
[----:B------:R-:W-:Y:S02]  /*15760*/  SEL R7, R7, 0xfffffff0, !P1 ;  /* 0xfffffff007077807 */ /* 0x000fe40004800000 */
[----:B------:R-:W2:Y:S01]  /*15770*/  LDSM.16.M88.4 R28, [R225+0x8000] ;  /* 0x00800000e11c783b */ /* 0x000ea20000000200 */
[----:B------:R-:W-:Y:S02]  /*15780*/  SEL R5, R5, 0xffffffe0, !P2 ;  /* 0xffffffe005057807 */ /* 0x000fe40005000000 */
[----:B------:R-:W-:Y:S01]  /*15790*/  R2P PR, R57, 0x6 ;  /* 0x0000000639007804 */ /* 0x000fe20000000000 */
[----:B---3--:R-:W3:Y:S01]  /*157a0*/  LDSM.16.M88.4 R16, [R225+0x8800] ;  /* 0x00880000e110783b */ /* 0x008ee20000000200 */
[--C-:B------:R-:W-:Y:S01]  /*157b0*/  IMAD R224, R7, 0x2, R226.reuse ;  /* 0x0000000207e07824 */ /* 0x100fe200078e02e2 */
[----:B------:R-:W-:Y:S01]  /*157c0*/  ISETP.GT.AND P0, PT, R4, R231, PT ;  /* 0x000000e70400720c */ /* 0x000fe20003f04270 */
[C---:B------:R-:W-:Y:S01]  /*157d0*/  IMAD R222, R5.reuse, 0x2, R226 ;  /* 0x0000000205de7824 */ /* 0x040fe200078e02e2 */
[----:B------:R-:W4:Y:S01]  /*157e0*/  LDSM.16.M88.4 R68, [R225+0x9000] ;  /* 0x00900000e144783b */ /* 0x000f220000000200 */
[----:B------:R-:W-:-:S03]  /*157f0*/  IMAD R221, R5, 0x2, R224 ;  /* 0x0000000205dd7824 */ /* 0x000fc600078e02e0 */
[----:B------:R-:W4:Y:S04]  /*15800*/  LDSM.16.M88.4 R48, [R225+0x9800] ;  /* 0x00980000e130783b */ /* 0x000f280000000200 */
[----:B------:R-:W-:Y:S01]  /*15810*/  @P1 VIADD R223, R0, 0xffffffe0 ;  /* 0xffffffe000df1836 */ /* 0x000fe20000000000 */
[----:B-----5:R-:W-:Y:S01]  /*15820*/  LDSM.16.M88.4 R36, [R224] ;  /* 0x00000000e024783b */ /* 0x020fe20000000200 */
        /* <DEDUP_REMOVED lines=9> */
[----:B-1----:R-:W1:Y:S01]  /*158c0*/  LDSM.16.M88.4 R8, [R223+0x1000] ;  /* 0x00100000df08783b */ /* 0x002e620000000200 */
[----:B------:R-:W-:Y:S02]  /*158d0*/  IMAD.IADD R216, R0, 0x1, R223 ;  /* 0x0000000100d87824 */ /* 0x000fe400078e02df */
[C---:B------:R-:W-:Y:S01]  /*158e0*/  VIADD R214, R223.reuse, 0x2800 ;  /* 0x00002800dfd67836 */ /* 0x040fe20000000000 */
[----:B------:R-:W1:Y:S01]  /*158f0*/  LDSM.16.M88.4 R76, [R223+0x1800] ;  /* 0x00180000df4c783b */ /* 0x000e620000000200 */
[C---:B------:R-:W-:Y:S02]  /*15900*/  VIADD R213, R223.reuse, 0x3000 ;  /* 0x00003000dfd57836 */ /* 0x040fe40000000000 */
[C---:B------:R-:W-:Y:S01]  /*15910*/  VIADD R212, R223.reuse, 0x3800 ;  /* 0x00003800dfd47836 */ /* 0x040fe20000000000 */
[----:B------:R-:W-:Y:S01]  /*15920*/  LDSM.16.M88.4 R60, [R222] ;  /* 0x00000000de3c783b */ /* 0x000fe20000000200 */
[C---:B------:R-:W-:Y:S01]  /*15930*/  VIADD R211, R223.reuse, 0x4000 ;  /* 0x00004000dfd37836 */ /* 0x040fe20000000000 */
[----:B--2---:R-:W-:Y:S02]  /*15940*/  HMMA.16816.F32.BF16 R32, R12, R28, RZ ;  /* 0x0000001c0c20723c */ /* 0x004fe400000418ff */
        /* <DEDUP_REMOVED lines=10> */
[----:B------:R-:W-:-:S02]  /*159f0*/  VIADD R206, R223, 0x6800 ;  /* 0x00006800dfce7836 */ /* 0x000fc40000000000 */
[C---:B------:R-:W-:Y:S02]  /*15a00*/  VIADD R205, R223.reuse, 0x7000 ;  /* 0x00007000dfcd7836 */ /* 0x040fe40000000000 */
[----:B----4-:R-:W-:Y:S01]  /*15a10*/  HMMA.16816.F32.BF16 R72, R12, R68, RZ ;  /* 0x000000440c48723c */ /* 0x010fe200000418ff */
[----:B------:R-:W-:-:S05]  /*15a20*/  VIADD R204, R223, 0x7800 ;  /* 0x00007800dfcc7836 */ /* 0x000fca0000000000 */
[C---:B------:R-:W-:Y:S06]  /*15a30*/  HMMA.16816.F32.BF16 R16, R12.reuse, R18, RZ ;  /* 0x000000120c10723c */ /* 0x040fec00000418ff */
[C---:B------:R-:W-:Y:S06]  /*15a40*/  HMMA.16816.F32.BF16 R68, R12.reuse, R70, RZ ;  /* 0x000000460c44723c */ /* 0x040fec00000418ff */
[C---:B------:R-:W-:Y:S06]  /*15a50*/  HMMA.16816.F32.BF16 R64, R12.reuse, R48, RZ ;  /* 0x000000300c40723c */ /* 0x040fec00000418ff */
[----:B------:R-:W-:Y:S01]  /*15a60*/  HMMA.16816.F32.BF16 R12, R12, R50, RZ ;  /* 0x000000320c0c723c */ /* 0x000fe200000418ff */
[----:B------:R-:W3:Y:S05]  /*15a70*/  LDSM.16.M88.4 R48, [R220+0x8800] ;  /* 0x00880000dc30783b */ /* 0x000eea0000000200 */
[C---:B------:R-:W-:Y:S06]  /*15a80*/  HMMA.16816.F32.BF16 R32, R36.reuse, R44, R32 ;  /* 0x0000002c2420723c */ /* 0x040fec0000041820 */
[C---:B------:R-:W-:Y:S01]  /*15a90*/  HMMA.16816.F32.BF16 R28, R36.reuse, R46, R28 ;  /* 0x0000002e241c723c */ /* 0x040fe2000004181c */
[----:B------:R-:W4:Y:S05]  /*15aa0*/  LDSM.16.M88.4 R44, [R220+0x9000] ;  /* 0x00900000dc2c783b */ /* 0x000f2a0000000200 */
[C---:B------:R-:W-:Y:S06]  /*15ab0*/  HMMA.16816.F32.BF16 R20, R36.reuse, R40, R20 ;  /* 0x000000282414723c */ /* 0x040fec0000041814 */
[C---:B------:R-:W-:Y:S01]  /*15ac0*/  HMMA.16816.F32.BF16 R16, R36.reuse, R42, R16 ;  /* 0x0000002a2410723c */ /* 0x040fe20000041810 */
[----:B------:R-:W-:Y:S05]  /*15ad0*/  LDSM.16.M88.4 R40, [R221] ;  /* 0x00000000dd28783b */ /* 0x000fea0000000200 */
[C---:B-1----:R-:W-:Y:S06]  /*15ae0*/  HMMA.16816.F32.BF16 R72, R36.reuse, R8, R72 ;  /* 0x000000082448723c */ /* 0x042fec0000041848 */
[C---:B------:R-:W-:Y:S01]  /*15af0*/  HMMA.16816.F32.BF16 R68, R36.reuse, R10, R68 ;  /* 0x0000000a2444723c */ /* 0x040fe20000041844 */
[----:B------:R-:W1:Y:S05]  /*15b00*/  LDSM.16.M88.4 R8, [R216] ;  /* 0x00000000d808783b */ /* 0x000e6a0000000200 */
        /* <DEDUP_REMOVED lines=179> */
[----:B------:R-:W-:Y:S01]  /*16640*/  HMMA.16816.F32.BF16 R16, R12, R82, R16 ;  /* 0x000000520c10723c */ /* 0x000fe20000041810 */
[-C--:B------:R-:W-:Y:S01]  /*16650*/  ISETP.GE.AND P3, PT, R41, R58.reuse, PT ;  /* 0x0000003a2900720c */ /* 0x080fe20003f66270 */
[----:B------:R-:W-:Y:S01]  /*16660*/  VIADD R41, R9, 0x9 ;  /* 0x0000000909297836 */ /* 0x000fe20000000000 */
[----:B------:R-:W-:-:S02]  /*16670*/  ISETP.GE.AND P2, PT, R43, R58, PT ;  /* 0x0000003a2b00720c */ /* 0x000fc40003f46270 */
[-C--:B------:R-:W-:Y:S01]  /*16680*/  ISETP.GE.AND P5, PT, R11, R58.reuse, PT ;  /* 0x0000003a0b00720c */ /* 0x080fe20003fa6270 */
[----:B------:R-:W-:Y:S01]  /*16690*/  VIADD R11, R9, 0x20 ;  /* 0x00000020090b7836 */ /* 0x000fe20000000000 */
[----:B------:R-:W-:Y:S01]  /*166a0*/  FSEL R30, R30, -INF , !P2 ;  /* 0xff8000001e1e7808 */ /* 0x000fe20005000000 */
[C---:B-1----:R-:W-:Y:S01]  /*166b0*/  HMMA.16816.F32.BF16 R72, R12.reuse, R44, R72 ;  /* 0x0000002c0c48723c */ /* 0x042fe20000041848 */
[----:B------:R-:W-:Y:S02]  /*166c0*/  FSEL R28, R28, -INF , !P2 ;  /* 0xff8000001c1c7808 */ /* 0x000fe40005000000 */
[-C--:B------:R-:W-:Y:S01]  /*166d0*/  ISETP.GE.AND P2, PT, R11, R58.reuse, PT ;  /* 0x0000003a0b00720c */ /* 0x080fe20003f46270 */
[----:B------:R-:W-:Y:S01]  /*166e0*/  VIADD R11, R9, 0x28 ;  /* 0x00000028090b7836 */ /* 0x000fe20000000000 */
[----:B------:R-:W-:Y:S01]  /*166f0*/  ISETP.GE.AND P1, PT, R41, R58, PT ;  /* 0x0000003a2900720c */ /* 0x000fe20003f26270 */
[----:B------:R-:W-:Y:S01]  /*16700*/  VIADD R41, R9, 0x18 ;  /* 0x0000001809297836 */ /* 0x000fe20000000000 */
[----:B------:R-:W-:Y:S01]  /*16710*/  HMMA.16816.F32.BF16 R68, R12, R46, R68 ;  /* 0x0000002e0c44723c */ /* 0x000fe20000041844 */
[----:B------:R-:W-:-:S02]  /*16720*/  FSEL R40, R34, -INF , !P4 ;  /* 0xff80000022287808 */ /* 0x000fc40006000000 */
[----:B------:R-:W-:Y:S02]  /*16730*/  FSEL R8, R22, -INF , !P6 ;  /* 0xff80000016087808 */ /* 0x000fe40007000000 */
[----:B------:R-:W-:Y:S01]  /*16740*/  FSEL R20, R20, -INF , !P6 ;  /* 0xff80000014147808 */ /* 0x000fe20007000000 */
[C---:B--2---:R-:W-:Y:S01]  /*16750*/  HMMA.16816.F32.BF16 R64, R12.reuse, R36, R64 ;  /* 0x000000240c40723c */ /* 0x044fe20000041840 */
[----:B------:R-:W-:Y:S02]  /*16760*/  FSEL R48, R32, -INF , !P4 ;  /* 0xff80000020307808 */ /* 0x000fe40006000000 */
[-C--:B------:R-:W-:Y:S01]  /*16770*/  ISETP.GE.AND P6, PT, R11, R58.reuse, PT ;  /* 0x0000003a0b00720c */ /* 0x080fe20003fc6270 */
[----:B------:R-:W-:Y:S01]  /*16780*/  VIADD R11, R9, 0x30 ;  /* 0x00000030090b7836 */ /* 0x000fe20000000000 */
[----:B------:R-:W-:Y:S01]  /*16790*/  ISETP.GE.AND P4, PT, R41, R58, PT ;  /* 0x0000003a2900720c */ /* 0x000fe20003f86270 */
[----:B------:R-:W-:Y:S01]  /*167a0*/  HMMA.16816.F32.BF16 R60, R12, R38, R60 ;  /* 0x000000260c3c723c */ /* 0x000fe2000004183c */
[----:B------:R-:W-:Y:S01]  /*167b0*/  VIADD R41, R9, 0x19 ;  /* 0x0000001909297836 */ /* 0x000fe20000000000 */
[----:B------:R-:W-:-:S02]  /*167c0*/  FSEL R42, R35, -INF , !P3 ;  /* 0xff800000232a7808 */ /* 0x000fc40005800000 */
[----:B------:R-:W-:Y:S02]  /*167d0*/  FSEL R0, R18, -INF , !P4 ;  /* 0xff80000012007808 */ /* 0x000fe40006000000 */
[----:B------:R-:W-:Y:S02]  /*167e0*/  FSEL R16, R16, -INF , !P4 ;  /* 0xff80000010107808 */ /* 0x000fe40006000000 */
[----:B------:R-:W-:Y:S01]  /*167f0*/  FSEL R44, R33, -INF , !P3 ;  /* 0xff800000212c7808 */ /* 0x000fe20005800000 */
[----:B------:R-:W-:Y:S01]  /*16800*/  VIADD R33, R9, 0x21 ;  /* 0x0000002109217836 */ /* 0x000fe20000000000 */
[-C--:B------:R-:W-:Y:S01]  /*16810*/  ISETP.GE.AND P4, PT, R11, R58.reuse, PT ;  /* 0x0000003a0b00720c */ /* 0x080fe20003f86270 */
[----:B------:R-:W-:Y:S01]  /*16820*/  VIADD R11, R9, 0x31 ;  /* 0x00000031090b7836 */ /* 0x000fe20000000000 */
[----:B------:R-:W-:Y:S02]  /*16830*/  ISETP.GE.AND P3, PT, R41, R58, PT ;  /* 0x0000003a2900720c */ /* 0x000fe40003f66270 */
        /* <DEDUP_REMOVED lines=8> */
[----:B------:R-:W-:Y:S02]  /*168c0*/  ISETP.GE.AND P1, PT, R33, R58, PT ;  /* 0x0000003a2100720c */ /* 0x000fe40003f26270 */
[----:B------:R-:W-:Y:S02]  /*168d0*/  FSEL R6, R23, -INF , !P5 ;  /* 0xff80000017067808 */ /* 0x000fe40006800000 */
        /* <DEDUP_REMOVED lines=49> */
[----:B------:R-:W-:Y:S01]  /*16bf0*/  IMAD R34, R17, R12, R11 ;  /* 0x0000000c11227224 */ /* 0x000fe200078e020b */
[----:B------:R-:W-:Y:S01]  /*16c00*/  LOP3.LUT R11, RZ, R18, RZ, 0x33, !PT ;  /* 0x00000012ff0b7212 */ /* 0x000fe200078e33ff */
        /* <DEDUP_REMOVED lines=17> */
[----:B------:R-:W-:Y:S02]  /*16d20*/  IMAD.WIDE R50, R11, 0x4, R240 ;  /* 0x000000040b327825 */ /* 0x000fe400078e02f0 */
        /* <DEDUP_REMOVED lines=11> */
[----:B---3--:R-:W-:Y:S02]  /*16de0*/  IMAD R9, R39, R3, RZ ;  /* 0x0000000327097224 */ /* 0x008fe400078e02ff */
[----:B------:R-:W-:-:S04]  /*16df0*/  IMAD.WIDE.U32 R18, R3, R38, R18 ;  /* 0x0000002603127225 */ /* 0x000fc800078e0012 */
[----:B------:R-:W-:-:S05]  /*16e00*/  IMAD R9, R38, R11, R9 ;  /* 0x0000000b26097224 */ /* 0x000fca00078e0209 */
[----:B------:R-:W-:Y:S01]  /*16e10*/  IADD3 R14, R19, R9, RZ ;  /* 0x00000009130e7210 */ /* 0x000fe20007ffe0ff */
[----:B------:R-:W-:Y:S01]  /*16e20*/  IMAD.MOV.U32 R9, RZ, RZ, R18 ;  /* 0x000000ffff097224 */ /* 0x000fe200078e0012 */
[----:B------:R-:W-:Y:S05]  /*16e30*/  BRA `(.L_x_5546) ;  /* 0x00000000000c7947 */ /* 0x000fea0003800000 */
.L_x_5545:
[----:B------:R-:W2:Y:S02]  /*16e40*/  LD.E R9, desc[UR6][R26.64+0x38] ;  /* 0x000038061a097980 */ /* 0x000ea4000c101900 */
[----:B--2---:R-:W-:-:S04]  /*16e50*/  LEA R9, -R9, RZ, 0x6 ;  /* 0x000000ff09097211 */ /* 0x004fc800078e31ff */
[----:B------:R-:W-:Y:S02]  /*16e60*/  SHF.R.S32.HI R14, RZ, 0x1f, R9 ;  /* 0x0000001fff0e7819 */ /* 0x000fe40000011409 */
.L_x_5546:
[----:B------:R-:W-:Y:S05]  /*16e70*/  BSYNC B0 ;  /* 0x0000000000007941 */ /* 0x000fea0003800000 */
.L_x_5544:
        /* <DEDUP_REMOVED lines=30> */
.L_x_5543:
[----:B------:R-:W-:Y:S05]  /*17060*/  BSYNC B1 ;  /* 0x0000000000017941 */ /* 0x000fea0003800000 */
.L_x_5542:
        /* <DEDUP_REMOVED lines=73> */
[----:B------:R-:W1:Y:S01]  /*17500*/  LDSM.16.MT88.4 R40, [R229+0x10000] ;  /* 0x01000000e528783b */ /* 0x000e620000004200 */
[----:B------:R-:W-:Y:S01]  /*17510*/  MUFU.EX2 R182, R182 ;  /* 0x000000b600b67308 */ /* 0x000fe20000000800 */
[-C--:B------:R-:W-:Y:S01]  /*17520*/  FFMA.FTZ R2, R10, R34.reuse, -R193 ;  /* 0x000000220a027223 */ /* 0x080fe200000108c1 */
[-CC-:B------:R-:W-:Y:S01]  /*17530*/  FFMA.FTZ R174, R8, R34.reuse, -R33.reuse ;  /* 0x0000002208ae7223 */ /* 0x180fe20000010821 */
[-C--:B------:R-:W-:Y:S01]  /*17540*/  FFMA.FTZ R165, R0, R34.reuse, -R33 ;  /* 0x0000002200a57223 */ /* 0x080fe20000010821 */
[----:B------:R-:W2:Y:S01]  /*17550*/  LDSM.16.MT88.4 R8, [R230+0x10800] ;  /* 0x01080000e608783b */ /* 0x000ea20000004200 */
[-CC-:B------:R-:W-:Y:S01]  /*17560*/  FFMA.FTZ R175, R20, R34.reuse, -R193.reuse ;  /* 0x0000002214af7223 */ /* 0x180fe200000108c1 */
[-CC-:B------:R-:W-:Y:S01]  /*17570*/  FFMA.FTZ R172, R22, R34.reuse, -R193.reuse ;  /* 0x0000002216ac7223 */ /* 0x180fe200000108c1 */
[-C--:B------:R-:W-:Y:S01]  /*17580*/  FFMA.FTZ R173, R16, R34.reuse, -R193 ;  /* 0x0000002210ad7223 */ /* 0x080fe200000108c1 */
[----:B------:R-:W3:Y:S01]  /*17590*/  MUFU.EX2 R181, R181 ;  /* 0x000000b500b57308 */ /* 0x000ee20000000800 */
[-CC-:B------:R-:W-:Y:S01]  /*175a0*/  FFMA.FTZ R171, R6, R34.reuse, -R33.reuse ;  /* 0x0000002206ab7223 */ /* 0x180fe20000010821 */
[-C--:B------:R-:W-:Y:S01]  /*175b0*/  FFMA.FTZ R0, R4, R34.reuse, -R33 ;  /* 0x0000002204007223 */ /* 0x080fe20000010821 */
[----:B------:R-:W4:Y:S01]  /*175c0*/  LDSM.16.MT88.4 R16, [R227+0x10800] ;  /* 0x01080000e310783b */ /* 0x000f220000004200 */
[-CC-:B------:R-:W-:Y:S01]  /*175d0*/  FFMA.FTZ R184, R184, R34.reuse, -R193.reuse ;  /* 0x00000022b8b87223 */ /* 0x180fe200000108c1 */
[-CC-:B------:R-:W-:Y:S01]  /*175e0*/  FFMA.FTZ R185, R248, R34.reuse, -R193.reuse ;  /* 0x00000022f8b97223 */ /* 0x180fe200000108c1 */
[-CC-:B------:R-:W-:Y:S01]  /*175f0*/  FFMA.FTZ R186, R186, R34.reuse, -R193.reuse ;  /* 0x00000022baba7223 */ /* 0x180fe200000108c1 */
[----:B------:R-:W5:Y:S01]  /*17600*/  LDSM.16.MT88.4 R20, [R230+0x12800] ;  /* 0x01280000e614783b */ /* 0x000f620000004200 */
[----:B------:R-:W-:Y:S01]  /*17610*/  MUFU.EX2 R179, R179 ;  /* 0x000000b300b37308 */ /* 0x000fe20000000800 */
[-C--:B------:R-:W-:Y:S01]  /*17620*/  FFMA.FTZ R187, R246, R34.reuse, -R193 ;  /* 0x00000022f6bb7223 */ /* 0x080fe200000108c1 */
[-CC-:B------:R-:W-:Y:S01]  /*17630*/  FFMA.FTZ R188, R188, R34.reuse, -R33.reuse ;  /* 0x00000022bcbc7223 */ /* 0x180fe20000010821 */
[----:B------:R-:W-:Y:S01]  /*17640*/  LDSM.16.MT88.4 R28, [R229+0x10800] ;  /* 0x01080000e51c783b */ /* 0x000fe20000004200 */
[-CC-:B------:R-:W-:Y:S01]  /*17650*/  FFMA.FTZ R189, R244, R34.reuse, -R33.reuse ;  /* 0x00000022f4bd7223 */ /* 0x180fe20000010821 */
[-CC-:B------:R-:W-:Y:S01]  /*17660*/  FFMA.FTZ R190, R190, R34.reuse, -R33.reuse ;  /* 0x00000022bebe7223 */ /* 0x180fe20000010821 */
[----:B------:R-:W-:Y:S01]  /*17670*/  FFMA.FTZ R191, R238, R34, -R33 ;  /* 0x00000022eebf7223 */ /* 0x000fe20000010821 */
[----:B------:R-:W-:Y:S01]  /*17680*/  LDSM.16.MT88.4 R24, [R228+0x10800] ;  /* 0x01080000e418783b */ /* 0x000fe20000004200 */
[----:B------:R-:W1:Y:S01]  /*17690*/  MUFU.EX2 R176, R176 ;  /* 0x000000b000b07308 */ /* 0x000e620000000800 */
[----:B---3--:R-:W-:Y:S01]  /*176a0*/  F2FP.BF16.F32.PACK_AB R144, R181, R182 ;  /* 0x000000b6b590723e */ /* 0x008fe200000010ff */
[-CC-:B------:R-:W-:Y:S01]  /*176b0*/  FFMA.FTZ R195, R202, R34.reuse, -R193.reuse ;  /* 0x00000022cac37223 */ /* 0x180fe200000108c1 */
[-CC-:B------:R-:W-:Y:S01]  /*176c0*/  FFMA.FTZ R200, R200, R34.reuse, -R193.reuse ;  /* 0x00000022c8c87223 */ /* 0x180fe200000108c1 */
[-CC-:B------:R-:W-:Y:S01]  /*176d0*/  FFMA.FTZ R197, R198, R34.reuse, -R193.reuse ;  /* 0x00000022c6c57223 */ /* 0x180fe200000108c1 */
[-C--:B------:R-:W-:Y:S01]  /*176e0*/  FFMA.FTZ R248, R35, R34.reuse, -R193 ;  /* 0x0000002223f87223 */ /* 0x080fe200000108c1 */
[-CC-:B------:R-:W-:Y:S01]  /*176f0*/  FFMA.FTZ R193, R196, R34.reuse, -R33.reuse ;  /* 0x00000022c4c17223 */ /* 0x180fe20000010821 */
[-CC-:B------:R-:W-:Y:S01]  /*17700*/  FFMA.FTZ R194, R194, R34.reuse, -R33.reuse ;  /* 0x00000022c2c27223 */ /* 0x180fe20000010821 */
[----:B------:R-:W-:Y:S01]  /*17710*/  MUFU.EX2 R180, R180 ;  /* 0x000000b400b47308 */ /* 0x000fe20000000800 */
[-CC-:B------:R-:W-:Y:S01]  /*17720*/  FFMA.FTZ R192, R192, R34.reuse, -R33.reuse ;  /* 0x00000022c0c07223 */ /* 0x180fe20000010821 */
[----:B------:R-:W-:Y:S01]  /*17730*/  FFMA.FTZ R251, R32, R34, -R33 ;  /* 0x0000002220fb7223 */ /* 0x000fe20000010821 */
[----:B------:R-:W-:Y:S01]  /*17740*/  FADD.FTZ R182, R182, R181 ;  /* 0x000000b5b6b67221 */ /* 0x000fe20000010000 */
[----:B------:R-:W-:Y:S04]  /*17750*/  LDSM.16.MT88.4 R32, [R230+0x15800] ;  /* 0x01580000e620783b */ /* 0x000fe80000004200 */
        /* <DEDUP_REMOVED lines=16> */
[----:B------:R-:W1:Y:S01]  /*17860*/  MUFU.EX2 R2, R2 ;  /* 0x0000000200027308 */ /* 0x000e620000000800 */
        /* <DEDUP_REMOVED lines=16> */
[----:B---3--:R-:W-:Y:S01]  /*17970*/  F2FP.BF16.F32.PACK_AB R5, R171, R174 ;  /* 0x000000aeab05723e */ /* 0x008fe200000010ff */
[----:B------:R-:W-:-:S04]  /*17980*/  FADD.FTZ R174, R174, R177 ;  /* 0x000000b1aeae7221 */ /* 0x000fc80000010000 */
[----:B------:R-:W-:Y:S01]  /*17990*/  HMMA.16816.F32.BF16 R84, R144, R88, RZ ;  /* 0x000000589054723c */ /* 0x000fe200000418ff */
[----:B------:R-:W-:Y:S01]  /*179a0*/  MUFU.EX2 R184, R184 ;  /* 0x000000b800b87308 */ /* 0x000fe20000000800 */
[----:B------:R-:W-:-:S04]  /*179b0*/  FADD.FTZ R174, R171, R174 ;  /* 0x000000aeabae7221 */ /* 0x000fc80000010000 */
[C---:B------:R-:W-:Y:S03]  /*179c0*/  HMMA.16816.F32.BF16 R92, R144.reuse, R96, RZ ;  /* 0x00000060905c723c */ /* 0x040fe600000418ff */
[----:B------:R-:W3:Y:S01]  /*179d0*/  MUFU.EX2 R185, R185 ;  /* 0x000000b900b97308 */ /* 0x000ee20000000800 */
        /* <DEDUP_REMOVED lines=37> */
[C---:B------:R-:W-:Y:S06]  /*17c30*/  HMMA.16816.F32.BF16 R140, R144.reuse, R12, RZ ;  /* 0x0000000c908c723c */ /* 0x040fec00000418ff */
[----:B------:R-:W-:Y:S01]  /*17c40*/  HMMA.16816.F32.BF16 R144, R144, R14, RZ ;  /* 0x0000000e9090723c */ /* 0x000fe200000418ff */
[----:B------:R-:W3:Y:S05]  /*17c50*/  LDSM.16.MT88.4 R12, [R229+0x12800] ;  /* 0x01280000e50c783b */ /* 0x000eea0000004200 */
        /* <DEDUP_REMOVED lines=31> */
[C---:B------:R-:W-:Y:S01]  /*17e50*/  HMMA.16816.F32.BF16 R128, R4.reuse, R10, R128 ;  /* 0x0000000a0480723c */ /* 0x040fe20000041880 */
[----:B------:R-:W2:Y:S05]  /*17e60*/  LDSM.16.MT88.4 R8, [R230+0x11000] ;  /* 0x01100000e608783b */ /* 0x000eaa0000004200 */
[C---:B-----5:R-:W-:Y:S06]  /*17e70*/  HMMA.16816.F32.BF16 R84, R4.reuse, R28, R84 ;  /* 0x0000001c0454723c */ /* 0x060fec0000041854 */
[C---:B------:R-:W-:Y:S01]  /*17e80*/  HMMA.16816.F32.BF16 R88, R4.reuse, R30, R88 ;  /* 0x0000001e0458723c */ /* 0x040fe20000041858 */
[----:B------:R-:W-:Y:S05]  /*17e90*/  LDSM.16.MT88.4 R28, [R228+0x11800] ;  /* 0x01180000e41c783b */ /* 0x000fea0000004200 */
[C---:B-1----:R-:W-:Y:S06]  /*17ea0*/  HMMA.16816.F32.BF16 R100, R4.reuse, R24, R100 ;  /* 0x000000180464723c */ /* 0x042fec0000041864 */
[C---:B------:R-:W-:Y:S01]  /*17eb0*/  HMMA.16816.F32.BF16 R104, R4.reuse, R26, R104 ;  /* 0x0000001a0468723c */ /* 0x040fe20000041868 */
[----:B------:R-:W-:Y:S05]  /*17ec0*/  LDSM.16.MT88.4 R24, [R227+0x11000] ;  /* 0x01100000e318783b */ /* 0x000fea0000004200 */
[C---:B----4-:R-:W-:Y:S06]  /*17ed0*/  HMMA.16816.F32.BF16 R132, R4.reuse, R16, R132 ;  /* 0x000000100484723c */ /* 0x050fec0000041884 */
[C---:B------:R-:W-:Y:S01]  /*17ee0*/  HMMA.16816.F32.BF16 R152, R4.reuse, R18, R152 ;  /* 0x000000120498723c */ /* 0x040fe20000041898 */
[----:B------:R-:W1:Y:S05]  /*17ef0*/  LDSM.16.MT88.4 R16, [R229+0x11000] ;  /* 0x01100000e510783b */ /* 0x000e6a0000004200 */
[C---:B---3--:R-:W-:Y:S06]  /*17f00*/  HMMA.16816.F32.BF16 R136, R4.reuse, R12, R136 ;  /* 0x0000000c0488723c */ /* 0x048fec0000041888 */
[C---:B------:R-:W-:Y:S01]  /*17f10*/  HMMA.16816.F32.BF16 R148, R4.reuse, R14, R148 ;  /* 0x0000000e0494723c */ /* 0x040fe20000041894 */
[----:B------:R-:W3:Y:S05]  /*17f20*/  LDSM.16.MT88.4 R12, [R228+0x11000] ;  /* 0x01100000e40c783b */ /* 0x000eea0000004200 */
        /* <DEDUP_REMOVED lines=112> */
[C---:B---3--:R-:W-:Y:S06]  /*18630*/  HMMA.16816.F32.BF16 R136, R4.reuse, R12, R136 ;  /* 0x0000000c0488723c */ /* 0x048fec0000041888 */
[C---:B------:R-:W-:Y:S06]  /*18640*/  HMMA.16816.F32.BF16 R148, R4.reuse, R14, R148 ;  /* 0x0000000e0494723c */ /* 0x040fec0000041894 */
[C---:B--2---:R-:W-:Y:S06]  /*18650*/  HMMA.16816.F32.BF16 R140, R4.reuse, R8, R140 ;  /* 0x00000008048c723c */ /* 0x044fec000004188c */
        /* <DEDUP_REMOVED lines=10> */
.L_x_5556:
        /* <DEDUP_REMOVED lines=80> */
.L_x_5549:
[----:B--2---:R-:W-:Y:S02]  /*18c00*/  R2UR UR4, R164 ;  /* 0x00000000a40472ca */ /* 0x004fe400000e0000 */
[----:B------:R-:W-:Y:S11]  /*18c10*/  R2UR UR5, R165 ;  /* 0x00000000a50572ca */ /* 0x000ff600000e0000 */
[----:B------:R-:W-:Y:S02]  /*18c20*/  @!UPT UIADD3 URZ, URZ, URZ, URZ ;  /* 0x0000003f3f3ff290 */ /* 0x000fe4000fffe03f */
[----:B-1----:R-:W2:Y:S02]  /*18c30*/  LD.E R8, desc[UR4][R2.64+0x40] ;  /* 0x0000400402087980 */ /* 0x002ea4000c101900 */
[----:B--2---:R-:W-:Y:S05]  /*18c40*/  IMAD.U32 R8, R8, -0x40, RZ ;  /* 0xffffffc008087824 */ /* 0x004fea00078e00ff */
[----:B------:R-:W-:Y:S02]  /*18c50*/  SHF.R.S32.HI R7, RZ, 0x1f, R8 ;  /* 0x0000001fff077819 */ /* 0x000fe40000011408 */
.L_x_5550:
[----:B------:R-:W-:Y:S05]  /*18c60*/  BSYNC B0 ;  /* 0x0000000000007941 */ /* 0x000fea0003800000 */
.L_x_5548:
        /* <DEDUP_REMOVED lines=57> */
[----:B------:R-:W-:Y:S03]  /*19000*/  ISETP.GT.AND P0, PT, R246, R231, PT ;  /* 0x000000e7f600720c */ /* 0x000fe60003f04270 */
        /* <DEDUP_REMOVED lines=292> */
.L_x_5554:
[----:B------:R-:W-:Y:S02]  /*1a250*/  R2UR UR4, R164 ;  /* 0x00000000a40472ca */ /* 0x000fe400000e0000 */
[----:B------:R-:W-:Y:S11]  /*1a260*/  R2UR UR5, R165 ;  /* 0x00000000a50572ca */ /* 0x000ff600000e0000 */
[----:B------:R-:W-:Y:S02]  /*1a270*/  @!UPT UIADD3 URZ, URZ, URZ, URZ ;  /* 0x0000003f3f3ff290 */ /* 0x000fe4000fffe03f */
[----:B------:R-:W2:Y:S02]  /*1a280*/  LD.E R172, desc[UR4][R2.64+0x38] ;  /* 0x0000380402ac7980 */ /* 0x000ea4000c101900 */
[----:B--2---:R-:W-:Y:S05]  /*1a290*/  IMAD.U32 R172, R172, -0x40, RZ ;  /* 0xffffffc0acac7824 */ /* 0x004fea00078e00ff */
[----:B------:R-:W-:Y:S02]  /*1a2a0*/  SHF.R.S32.HI R171, RZ, 0x1f, R172 ;  /* 0x0000001fffab7819 */ /* 0x000fe400000114ac */
.L_x_5555:
[----:B------:R-:W-:Y:S05]  /*1a2b0*/  BSYNC B0 ;  /* 0x0000000000007941 */ /* 0x000fea0003800000 */
.L_x_5553:
        /* <DEDUP_REMOVED lines=52> */
.L_x_5552:
[----:B------:R-:W-:Y:S05]  /*1a600*/  BSYNC B1 ;  /* 0x0000000000017941 */ /* 0x000fea0003800000 */
.L_x_5551:
        /* <DEDUP_REMOVED lines=148> */
[----:B------:R-:W-:Y:S01]  /*1af50*/  FMUL.FTZ R92, R2, R92 ;  /* 0x0000005c025c7220 */ /* 0x000fe20000410000 */
        /* <DEDUP_REMOVED lines=139> */
[C---:B-1----:R-:W-:Y:S01]  /*1b810*/  F2FP.BF16.F32.PACK_AB R149, R203.reuse, R202 ;  /* 0x000000cacb95723e */ /* 0x042fe200000010ff */
[----:B------:R-:W-:Y:S01]  /*1b820*/  FADD.FTZ R200, R200, R195 ;  /* 0x000000c3c8c87221 */ /* 0x000fe20000010000 */
[----:B------:R-:W-:Y:S01]  /*1b830*/  F2FP.BF16.F32.PACK_AB R151, R162, R163 ;  /* 0x000000a3a297723e */ /* 0x000fe200000010ff */
[----:B------:R-:W-:Y:S01]  /*1b840*/  FADD.FTZ R202, R202, R199 ;  /* 0x000000c7caca7221 */ /* 0x000fe20000010000 */
[----:B------:R-:W-:Y:S02]  /*1b850*/  MOV R246, R0 ;  /* 0x0000000000f67202 */ /* 0x000fe40000000f00 */
[----:B-----5:R-:W-:Y:S01]  /*1b860*/  F2FP.BF16.F32.PACK_AB R150, R252, R250 ;  /* 0x000000fafc96723e */ /* 0x020fe200000010ff */
[----:B------:R-:W-:Y:S01]  /*1b870*/  FADD.FTZ R202, R203, R202 ;  /* 0x000000cacbca7221 */ /* 0x000fe20000010000 */
[----:B------:R-:W-:Y:S02]  /*1b880*/  MOV R0, R3 ;  /* 0x0000000300007202 */ /* 0x000fe40000000f00 */
[----:B------:R-:W-:Y:S03]  /*1b890*/  MOV R167, R164 ;  /* 0x000000a400a77202 */ /* 0x000fe60000000f00 */
        /* <DEDUP_REMOVED lines=71> */
[----:B------:R-:W-:Y:S02]  /*1bd10*/  F2FP.BF16.F32.PACK_AB R24, R185, R184 ;  /* 0x000000b8b918723e */ /* 0x000fe400000010ff */
[----:B------:R-:W-:Y:S02]  /*1bd20*/  F2FP.BF16.F32.PACK_AB R25, R187, R186 ;  /* 0x000000babb19723e */ /* 0x000fe400000010ff */
[----:B------:R-:W4:Y:S05]  /*1bd30*/  LDSM.16.MT88.4 R148, [R229+0x13000] ;  /* 0x01300000e594783b */ /* 0x000f2a0000004200 */
[C---:B---3--:R-:W-:Y:S06]  /*1bd40*/  HMMA.16816.F32.BF16 R4, R24.reuse, R160, R4 ;  /* 0x000000a01804723c */ /* 0x048fec0000041804 */
[C---:B------:R-:W-:Y:S01]  /*1bd50*/  HMMA.16816.F32.BF16 R8, R24.reuse, R162, R8 ;  /* 0x000000a21808723c */ /* 0x040fe20000041808 */
[----:B------:R-:W3:Y:S05]  /*1bd60*/  LDSM.16.MT88.4 R160, [R227+0x13000] ;  /* 0x01300000e3a0783b */ /* 0x000eea0000004200 */
        /* <DEDUP_REMOVED lines=54> */
[----:B---3--:R-:W-:Y:S01]  /*1c0d0*/  MOV R198, R182 ;  /* 0x000000b600c67202 */ /* 0x008fe20000000f00 */
[-CC-:B------:R-:W-:Y:S01]  /*1c0e0*/  FFMA.FTZ R182, R34, R165.reuse, -R196.reuse ;  /* 0x000000a522b67223 */ /* 0x180fe200000108c4 */
[----:B------:R-:W-:Y:S01]  /*1c0f0*/  FFMA.FTZ R196, R35, R165, -R196 ;  /* 0x000000a523c47223 */ /* 0x000fe200000108c4 */
[----:B------:R-:W-:Y:S01]  /*1c100*/  MOV R165, R183 ;  /* 0x000000b700a57202 */ /* 0x000fe20000000f00 */
[----:B------:R-:W3:Y:S01]  /*1c110*/  LDSM.16.MT88.4 R32, [R228+0x11800] ;  /* 0x01180000e420783b */ /* 0x000ee20000004200 */
[----:B----4-:R-:W-:Y:S01]  /*1c120*/  F2FP.BF16.F32.PACK_AB R22, R181, R180 ;  /* 0x000000b4b516723e */ /* 0x010fe200000010ff */
[----:B------:R-:W-:Y:S01]  /*1c130*/  MUFU.EX2 R183, R196 ;  /* 0x000000c400b77308 */ /* 0x000fe20000000800 */
[C---:B--2---:R-:W-:Y:S03]  /*1c140*/  HMMA.16816.F32.BF16 R140, R24.reuse, R28, R140 ;  /* 0x0000001c188c723c */ /* 0x044fe6000004188c */
[----:B-1----:R-:W-:Y:S03]  /*1c150*/  F2FP.BF16.F32.PACK_AB R21, R179, R178 ;  /* 0x000000b2b315723e */ /* 0x002fe600000010ff */
[----:B------:R-:W-:Y:S03]  /*1c160*/  HMMA.16816.F32.BF16 R144, R24, R30, R144 ;  /* 0x0000001e1890723c */ /* 0x000fe60000041890 */
[----:B------:R-:W1:Y:S01]  /*1c170*/  MUFU.EX2 R182, R182 ;  /* 0x000000b600b67308 */ /* 0x000e620000000800 */
[----:B------:R-:W2:Y:S08]  /*1c180*/  LDSM.16.MT88.4 R24, [R229+0x13800] ;  /* 0x01380000e518783b */ /* 0x000eb00000004200 */
[----:B------:R-:W-:Y:S01]  /*1c190*/  LDSM.16.MT88.4 R28, [R230+0x15800] ;  /* 0x01580000e61c783b */ /* 0x000fe20000004200 */
        /* <DEDUP_REMOVED lines=50> */
[----:B------:R-:W-:Y:S03]  /*1c4c0*/  FADD.FTZ R187, R187, R186 ;  /* 0x000000babbbb7221 */ /* 0x000fe60000010000 */
        /* <DEDUP_REMOVED lines=12> */
[----:B------:R-:W-:Y:S06]  /*1c590*/  @P0 BRA `(.L_x_5556) ;  /* 0xffffffc000580947 */ /* 0x000fec000383ffff */
.L_x_5547:
[----:B------:R-:W1:Y:S01]  /*1c5a0*/  S2R R5, SR_TID.X ;  /* 0x0000000000057919 */ /* 0x000e620000002100 */
[----:B------:R-:W2:Y:S08]  /*1c5b0*/  LDC.64 R6, c[0x0][0x208] ;  /* 0x00008200ff067b82 */ /* 0x000eb00000000a00 */
[----:B------:R-:W3:Y:S01]  /*1c5c0*/  LDC.64 R8, c[0x0][0x198] ;  /* 0x00006600ff087b82 */ /* 0x000ee20000000a00 */
[----:B--2---:R-:W-:-:S02]  /*1c5d0*/  R2UR UR4, R6 ;  /* 0x00000000060472ca */ /* 0x004fc400000e0000 */
[----:B------:R-:W-:Y:S02]  /*1c5e0*/  R2UR UR5, R7 ;  /* 0x00000000070572ca */ /* 0x000fe400000e0000 */
[----:B-1----:R-:W-:-:S04]  /*1c5f0*/  SHF.R.S32.HI R2, RZ, 0x1f, R5 ;  /* 0x0000001fff027819 */ /* 0x002fc80000011405 */
[----:B------:R-:W-:-:S07]  /*1c600*/  LEA.HI R2, R2, R5, RZ, 0x4 ;  /* 0x0000000502027211 */ /* 0x000fce00078f20ff */
[----:B---3--:R1:W5:Y:S01]  /*1c610*/  LD.E R4, desc[UR4][R8.64+0xd8] ;  /* 0x0000d80408047980 */ /* 0x008362000c101900 */
[----:B------:R-:W-:Y:S01]  /*1c620*/  LOP3.LUT R0, R2, 0xfffffff0, RZ, 0xc0, !PT ;  /* 0xfffffff002007812 */ /* 0x000fe200078ec0ff */
[----:B------:R-:W-:Y:S01]  /*1c630*/  UMOV UR4, 0xffffffff ;  /* 0xffffffff00047882 */ /* 0x000fe20000000000 */
[----:B------:R-:W-:-:S03]  /*1c640*/  SHF.R.S32.HI R2, RZ, 0x4, R2 ;  /* 0x00000004ff027819 */ /* 0x000fc60000011402 */
[----:B------:R-:W-:Y:S01]  /*1c650*/  IMAD.IADD R0, R5, 0x1, -R0 ;  /* 0x0000000105007824 */ /* 0x000fe200078e0a00 */
        /* <DEDUP_REMOVED lines=8> */
.L_x_5564:
        /* <DEDUP_REMOVED lines=21> */
[----:B------:R-:W-:Y:S01]  /*1c830*/  FMUL.FTZ R157, R12, R157 ;  /* 0x0000009d0c9d7220 */ /* 0x000fe20000410000 */
[----:B------:R-:W-:Y:S01]  /*1c840*/  LEA.HI R14, R14, R13, RZ, 0x5 ;  /* 0x0000000d0e0e7211 */ /* 0x000fe200078f28ff */
[C---:B------:R-:W-:Y:S01]  /*1c850*/  FMUL.FTZ R36, R12.reuse, R36 ;  /* 0x000000240c247220 */ /* 0x040fe20000410000 */
[--C-:B------:R-:W-:Y:S01]  /*1c860*/  SHF.R.S32.HI R16, RZ, 0x2, R15.reuse ;  /* 0x00000002ff107819 */ /* 0x100fe2000001140f */
[C---:B------:R-:W-:Y:S01]  /*1c870*/  FMUL.FTZ R37, R12.reuse, R37 ;  /* 0x000000250c257220 */ /* 0x040fe20000410000 */
[----:B------:R-:W-:Y:S01]  /*1c880*/  SHF.R.S32.HI R17, RZ, 0x1f, R15 ;  /* 0x0000001fff117819 */ /* 0x000fe2000001140f */
[C---:B------:R-:W-:Y:S01]  /*1c890*/  FMUL.FTZ R40, R12.reuse, R40 ;  /* 0x000000280c287220 */ /* 0x040fe20000410000 */
[----:B------:R-:W-:Y:S01]  /*1c8a0*/  LOP3.LUT R20, R15, 0x1ffffffc, RZ, 0xc0, !PT ;  /* 0x1ffffffc0f147812 */ /* 0x000fe200078ec0ff */
[C---:B------:R-:W-:Y:S01]  /*1c8b0*/  FMUL.FTZ R41, R12.reuse, R41 ;  /* 0x000000290c297220 */ /* 0x040fe20000410000 */
[----:B------:R-:W-:Y:S01]  /*1c8c0*/  LEA.HI R17, R17, R16, RZ, 0x3 ;  /* 0x0000001011117211 */ /* 0x000fe200078f18ff */
[C---:B------:R-:W-:Y:S01]  /*1c8d0*/  FMUL.FTZ R44, R12.reuse, R44 ;  /* 0x0000002c0c2c7220 */ /* 0x040fe20000410000 */
[----:B------:R-:W-:Y:S01]  /*1c8e0*/  SHF.R.S32.HI R15, RZ, 0x5, R14 ;  /* 0x00000005ff0f7819 */ /* 0x000fe2000001140e */
[C---:B------:R-:W-:Y:S01]  /*1c8f0*/  FMUL.FTZ R45, R12.reuse, R45 ;  /* 0x0000002d0c2d7220 */ /* 0x040fe20000410000 */
[----:B------:R-:W-:Y:S01]  /*1c900*/  LOP3.LUT R17, R17, 0xfffffff8, RZ, 0xc0, !PT ;  /* 0xfffffff811117812 */ /* 0x000fe200078ec0ff */
[----:B------:R-:W-:Y:S01]  /*1c910*/  FMUL.FTZ R48, R12, R48 ;  /* 0x000000300c307220 */ /* 0x000fe20000410000 */
[----:B------:R-:W-:Y:S01]  /*1c920*/  IADD3 R20, -R20, R13, RZ ;  /* 0x0000000d14147210 */ /* 0x000fe20007ffe1ff */
[----:B------:R-:W-:Y:S01]  /*1c930*/  FMUL.FTZ R49, R12, R49 ;  /* 0x000000310c317220 */ /* 0x000fe20000410000 */
[----:B------:R-:W-:Y:S01]  /*1c940*/  IADD3 R16, R16, -R17, RZ ;  /* 0x8000001110107210 */ /* 0x000fe20007ffe0ff */
[C---:B------:R-:W-:Y:S01]  /*1c950*/  FMUL.FTZ R52, R12.reuse, R52 ;  /* 0x000000340c347220 */ /* 0x040fe20000410000 */
[----:B------:R-:W-:Y:S01]  /*1c960*/  LEA R17, R15, R20, 0x9 ;  /* 0x000000140f117211 */ /* 0x000fe200078e48ff */
[----:B------:R-:W-:Y:S01]  /*1c970*/  FMUL.FTZ R53, R12, R53 ;  /* 0x000000350c357220 */ /* 0x000fe20000410000 */
[----:B------:R-:W-:Y:S01]  /*1c980*/  SHF.L.U32 R18, R16, 0x6, RZ ;  /* 0x0000000610127819 */ /* 0x000fe200000006ff */
[----:B------:R-:W-:Y:S01]  /*1c990*/  FMUL.FTZ R56, R12, R56 ;  /* 0x000000380c387220 */ /* 0x000fe20000410000 */
[----:B------:R-:W-:Y:S01]  /*1c9a0*/  LOP3.LUT R19, R16, 0x1, RZ, 0xc0, !PT ;  /* 0x0000000110137812 */ /* 0x000fe200078ec0ff */
[----:B------:R-:W-:Y:S01]  /*1c9b0*/  FMUL.FTZ R57, R12, R57 ;  /* 0x000000390c397220 */ /* 0x000fe20000410000 */
[----:B------:R-:W-:Y:S01]  /*1c9c0*/  LOP3.LUT R18, R18, 0x1c0, RZ, 0xc0, !PT ;  /* 0x000001c012127812 */ /* 0x000fe200078ec0ff */
[C---:B------:R-:W-:Y:S01]  /*1c9d0*/  FMUL.FTZ R60, R12.reuse, R60 ;  /* 0x0000003c0c3c7220 */ /* 0x040fe20000410000 */
[----:B------:R-:W-:Y:S01]  /*1c9e0*/  ISETP.NE.U32.AND P0, PT, R19, 0x1, PT ;  /* 0x000000011300780c */ /* 0x000fe20003f05070 */
[----:B------:R-:W-:Y:S01]  /*1c9f0*/  FMUL.FTZ R61, R12, R61 ;  /* 0x0000003d0c3d7220 */ /* 0x000fe20000410000 */
[----:B------:R-:W-:Y:S01]  /*1ca00*/  LEA.HI R18, R18, R18, RZ, 0x1d ;  /* 0x0000001212127211 */ /* 0x000fe200078fe8ff */
[C---:B------:R-:W-:Y:S01]  /*1ca10*/  FMUL.FTZ R64, R12.reuse, R64 ;  /* 0x000000400c407220 */ /* 0x040fe20000410000 */
[C---:B------:R-:W-:Y:S01]  /*1ca20*/  FMUL.FTZ R65, R12.reuse, R65 ;  /* 0x000000410c417220 */ /* 0x040fe20000410000 */
[C---:B------:R-:W-:Y:S01]  /*1ca30*/  FMUL.FTZ R68, R12.reuse, R68 ;  /* 0x000000440c447220 */ /* 0x040fe20000410000 */
        /* <DEDUP_REMOVED lines=116> */
[----:B------:R-:W-:Y:S02]  /*1d180*/  @P0 IADD3 R16, R17, 0x20, RZ ;  /* 0x0000002011100810 */ /* 0x000fe40007ffe0ff */
[----:B------:R-:W-:Y:S02]  /*1d190*/  SEL R11, R11, 0xffffff80, !P2 ;  /* 0xffffff800b0b7807 */ /* 0x000fe40005000000 */
[C---:B------:R-:W-:Y:S01]  /*1d1a0*/  IADD3 R18, R17.reuse, R12, RZ ;  /* 0x0000000c11127210 */ /* 0x040fe20007ffe0ff */
        /* <DEDUP_REMOVED lines=68> */
[----:B--2---:R-:W2:Y:S04]  /*1d5f0*/  LD.E R18, desc[UR10][R8.64+0x60] ;  /* 0x0000600a08127980 */ /* 0x004ea8000c101900 */
[----:B---3--:R-:W3:Y:S04]  /*1d600*/  LD.E R19, desc[UR12][R8.64+0xcc] ;  /* 0x0000cc0c08137980 */ /* 0x008ee8000c101900 */
[----:B------:R-:W3:Y:S01]  /*1d610*/  LD.E.64 R22, desc[UR10][R8.64+0x78] ;  /* 0x0000780a08167980 */ /* 0x000ee2000c101b00 */
[----:B----4-:R-:W1:Y:S03]  /*1d620*/  @P4 MUFU.LG2 R21, R10 ;  /* 0x0000000a00154308 */ /* 0x010e660000000c00 */
[----:B------:R4:W5:Y:S01]  /*1d630*/  LD.E.64 R148, desc[UR10][R8.64+0xa8] ;  /* 0x0000a80a08947980 */ /* 0x000962000c101b00 */
[----:B------:R-:W-:Y:S01]  /*1d640*/  LOP3.LUT R14, R14, 0xffffffe0, RZ, 0xc0, !PT ;  /* 0xffffffe00e0e7812 */ /* 0x000fe200078ec0ff */
[----:B------:R-:W-:Y:S01]  /*1d650*/  BSSY B0, `(.L_x_5558) ;  /* 0x000005f000007945 */ /* 0x000fe20003800000 */
[----:B------:R-:W-:-:S02]  /*1d660*/  MOV R12, 0xff800000 ;  /* 0xff800000000c7802 */ /* 0x000fc40000000f00 */
[----:B------:R-:W-:Y:S02]  /*1d670*/  IADD3 R13, -R14, R13, RZ ;  /* 0x0000000d0e0d7210 */ /* 0x000fe40007ffe1ff */
[C---:B------:R-:W-:Y:S01]  /*1d680*/  SHF.L.U32 R14, R235.reuse, 0x6, RZ ;  /* 0x00000006eb0e7819 */ /* 0x040fe200000006ff */
[----:B------:R-:W-:Y:S01]  /*1d690*/  IMAD R11, R235, -0x40, R236 ;  /* 0xffffffc0eb0b7824 */ /* 0x000fe200078e02ec */
[----:B------:R-:W-:Y:S02]  /*1d6a0*/  SHF.L.U32 R26, R0, 0x2, RZ ;  /* 0x00000002001a7819 */ /* 0x000fe400000006ff */
[C---:B------:R-:W-:Y:S02]  /*1d6b0*/  IADD3 R24, R2.reuse, 0x8, RZ ;  /* 0x0000000802187810 */ /* 0x040fe40007ffe0ff */
[--C-:B------:R-:W-:Y:S02]  /*1d6c0*/  SHF.R.S32.HI R27, RZ, 0x1f, R26.reuse ;  /* 0x0000001fff1b7819 */ /* 0x100fe4000001141a */
[C---:B------:R-:W-:Y:S01]  /*1d6d0*/  IADD3 R20, R2.reuse, 0x10, RZ ;  /* 0x0000001002147810 */ /* 0x040fe20007ffe0ff */
[----:B-1----:R-:W-:Y:S01]  /*1d6e0*/  @P4 FMUL.FTZ R21, R21, 0.69314718246459960938 ;  /* 0x3f31721815154820 */ /* 0x002fe20000410000 */
[C---:B------:R-:W-:Y:S01]  /*1d6f0*/  SHF.L.U32 R10, R2.reuse, 0x6, RZ ;  /* 0x00000006020a7819 */ /* 0x040fe200000006ff */
[----:B------:R-:W-:Y:S01]  /*1d700*/  IMAD.WIDE R26, R2, 0x100, R26 ;  /* 0x00000100021a7825 */ /* 0x000fe200078e021a */
[----:B------:R-:W-:-:S03]  /*1d710*/  ISETP.GE.AND P0, PT, R24, R11, PT ;  /* 0x0000000b1800720c */ /* 0x000fc60003f06270 */
[----:B-----5:R-:W-:Y:S01]  /*1d720*/  @P4 FFMA.FTZ R12, R4, R164, R21 ;  /* 0x000000a4040c4223 */ /* 0x020fe20000010015 */
[----:B------:R-:W-:Y:S01]  /*1d730*/  LOP3.LUT R10, R10, 0x1c0, RZ, 0xc0, !PT ;  /* 0x000001c00a0a7812 */ /* 0x000fe200078ec0ff */
[----:B------:R-:W-:Y:S01]  /*1d740*/  BAR.SYNC.DEFER_BLOCKING 0x0 ;  /* 0x0000000000007b1d */ /* 0x000fe20000010000 */
[----:B------:R-:W-:Y:S02]  /*1d750*/  ISETP.GE.AND P5, PT, R20, R11, PT ;  /* 0x0000000b1400720c */ /* 0x000fe40003fa6270 */
[----:B----4-:R-:W-:Y:S02]  /*1d760*/  LEA.HI R8, R0, R0, RZ, 0x1 ;  /* 0x0000000000087211 */ /* 0x010fe400078f08ff */
[----:B------:R-:W-:Y:S01]  /*1d770*/  LOP3.LUT P2, RZ, R13, 0x3, RZ, 0xc0, !PT ;  /* 0x000000030dff7812 */ /* 0x000fe2000784c0ff */
[----:B------:R-:W1:Y:S01]  /*1d780*/  @P3 MUFU.LG2 R9, R5 ;  /* 0x0000000500093308 */ /* 0x000e620000000c00 */
[C---:B------:R-:W-:Y:S02]  /*1d790*/  LOP3.LUT R21, R8.reuse, 0xffffffe, RZ, 0xc0, !PT ;  /* 0x0ffffffe08157812 */ /* 0x040fe400078ec0ff */
[----:B------:R-:W-:-:S02]  /*1d7a0*/  SHF.L.U32 R25, R8, 0x2, RZ ;  /* 0x0000000208197819 */ /* 0x000fc400000006ff */
[----:B------:R-:W-:Y:S02]  /*1d7b0*/  IADD3 R21, R0, -R21, RZ ;  /* 0x8000001500157210 */ /* 0x000fe40007ffe0ff */
[----:B------:R-:W-:Y:S02]  /*1d7c0*/  LOP3.LUT R25, R10, 0x38, R25, 0xf8, !PT ;  /* 0x000000380a197812 */ /* 0x000fe400078ef819 */
[----:B------:R-:W-:Y:S02]  /*1d7d0*/  SHF.R.U32.HI R10, RZ, 0x3, R10 ;  /* 0x00000003ff0a7819 */ /* 0x000fe4000001160a */
[----:B------:R-:W-:-:S04]  /*1d7e0*/  SHF.R.S32.HI R8, RZ, 0x1f, R15 ;  /* 0x0000001fff087819 */ /* 0x000fc8000001140f */
[----:B------:R-:W-:Y:S01]  /*1d7f0*/  LEA.HI R8, R8, R15, RZ, 0x2 ;  /* 0x0000000f08087211 */ /* 0x000fe200078f10ff */
[----:B-1----:R-:W-:Y:S01]  /*1d800*/  @P3 FMUL.FTZ R9, R9, 0.69314718246459960938 ;  /* 0x3f31721809093820 */ /* 0x002fe20000410000 */
[----:B------:R-:W-:Y:S02]  /*1d810*/  MOV R5, 0xff800000 ;  /* 0xff80000000057802 */ /* 0x000fe40000000f00 */
[----:B------:R-:W-:Y:S01]  /*1d820*/  LOP3.LUT R8, R8, 0xffffffc, RZ, 0xc0, !PT ;  /* 0x0ffffffc08087812 */ /* 0x000fe200078ec0ff */
[----:B------:R-:W-:-:S03]  /*1d830*/  @P3 FFMA.FTZ R5, R4, R3, R9 ;  /* 0x0000000304053223 */ /* 0x000fc60000010009 */
[----:B------:R-:W-:Y:S01]  /*1d840*/  IADD3 R3, -R8, R15, RZ ;  /* 0x0000000f08037210 */ /* 0x000fe20007ffe1ff */
[----:B------:R-:W-:-:S04]  /*1d850*/  IMAD R16, R16, UR8, R239 ;  /* 0x0000000810107c24 */ /* 0x000fc8000f8e02ef */
[----:B--2---:R-:W-:-:S04]  /*1d860*/  IMAD R16, R16, R18, R237 ;  /* 0x0000001210107224 */ /* 0x004fc800078e02ed */
[----:B------:R-:W-:Y:S01]  /*1d870*/  IMAD R0, R17, R16, R14 ;  /* 0x0000001011007224 */ /* 0x000fe200078e020e */
[----:B------:R-:W-:Y:S02]  /*1d880*/  LOP3.LUT R14, R25, R10, RZ, 0x3c, !PT ;  /* 0x0000000a190e7212 */ /* 0x000fe400078e3cff */
[----:B------:R-:W-:Y:S01]  /*1d890*/  SHF.R.S32.HI R10, RZ, 0x1f, R13 ;  /* 0x0000001fff0a7819 */ /* 0x000fe2000001140d */
[----:B---3--:R-:W-:Y:S01]  /*1d8a0*/  IMAD R19, R0, R19, RZ ;  /* 0x0000001300137224 */ /* 0x008fe200078e02ff */
[----:B------:R-:W-:Y:S02]  /*1d8b0*/  LEA R4, R21, R14, 0x2 ;  /* 0x0000000e15047211 */ /* 0x000fe400078e10ff */
[----:B------:R-:W-:Y:S02]  /*1d8c0*/  LEA.HI R10, R10, R13, RZ, 0x2 ;  /* 0x0000000d0a0a7211 */ /* 0x000fe400078f10ff */
[----:B------:R-:W-:Y:S02]  /*1d8d0*/  IADD3 R9, P1, R26, R19, RZ ;  /* 0x000000131a097210 */ /* 0x000fe40007f3e0ff */
[----:B------:R-:W-:-:S02]  /*1d8e0*/  LEA R4, R4, UR4, 0x2 ;  /* 0x0000000404047c11 */ /* 0x000fc4000f8e10ff */
[----:B------:R-:W-:Y:S02]  /*1d8f0*/  LEA.HI.X.SX32 R19, R19, R27, 0x1, P1 ;  /* 0x0000001b13137211 */ /* 0x000fe400008f0eff */
[C---:B------:R-:W-:Y:S01]  /*1d900*/  LEA R14, P1, R9.reuse, R22, 0x2 ;  /* 0x00000016090e7211 */ /* 0x040fe200078210ff */
[----:B------:R1:W2:Y:S01]  /*1d910*/  LDS.128 R140, [R4] ;  /* 0x00000000048c7984 */ /* 0x0002a20000000c00 */
[----:B------:R-:W-:Y:S02]  /*1d920*/  SHF.R.S32.HI R10, RZ, 0x2, R10 ;  /* 0x00000002ff0a7819 */ /* 0x000fe4000001140a */
[----:B------:R-:W-:Y:S01]  /*1d930*/  LEA.HI.X R15, R9, R23, R19, 0x2, P1 ;  /* 0x00000017090f7211 */ /* 0x000fe200008f1413 */
[----:B------:R1:W3:Y:S01]  /*1d940*/  LDS.128 R136, [R4+0x800] ;  /* 0x0008000004887984 */ /* 0x0002e20000000c00 */
[----:B------:R-:W-:-:S03]  /*1d950*/  LEA R3, R3, R10, 0x4 ;  /* 0x0000000a03037211 */ /* 0x000fc600078e20ff */
        /* <DEDUP_REMOVED lines=31> */
[----:B------:R-:W-:Y:S01]  /*1db50*/  IMAD R236, R235, -0x40, R236 ;  /* 0xffffffc0ebec7824 */ /* 0x000fe200078e02ec */
[----:B-1----:R-:W-:Y:S01]  /*1db60*/  SHF.R.S32.HI R4, RZ, 0x1f, R0 ;  /* 0x0000001fff047819 */ /* 0x002fe20000011400 */
[C---:B------:R-:W-:Y:S01]  /*1db70*/  VIADD R9, R3.reuse, 0x8 ;  /* 0x0000000803097836 */ /* 0x040fe20000000000 */
[----:B------:R-:W-:Y:S02]  /*1db80*/  IADD3 R0, P1, R0, R3, RZ ;  /* 0x0000000300007210 */ /* 0x000fe40007f3e0ff */
[-C--:B------:R-:W-:Y:S02]  /*1db90*/  ISETP.GE.AND P3, PT, R3, R236.reuse, PT ;  /* 0x000000ec0300720c */ /* 0x080fe40003f66270 */
[----:B------:R-:W-:Y:S02]  /*1dba0*/  ISETP.GE.AND P2, PT, R9, R236, PT ;  /* 0x000000ec0900720c */ /* 0x000fe40003f46270 */
[----:B------:R-:W-:Y:S02]  /*1dbb0*/  LEA.HI.X.SX32 R3, R3, R4, 0x1, P1 ;  /* 0x0000000403037211 */ /* 0x000fe400008f0eff */
[----:B------:R-:W-:-:S04]  /*1dbc0*/  LEA R8, P1, R0, R148, 0x2 ;  /* 0x0000009400087211 */ /* 0x000fc800078210ff */
[----:B------:R-:W-:-:S03]  /*1dbd0*/  LEA.HI.X R9, R0, R149, R3, 0x2, P1 ;  /* 0x0000009500097211 */ /* 0x000fc600008f1403 */
[C---:B------:R-:W-:Y:S02]  /*1dbe0*/  @!P3 R2UR UR10, R6.reuse ;  /* 0x00000000060ab2ca */ /* 0x040fe400000e0000 */
[C---:B------:R-:W-:Y:S02]  /*1dbf0*/  @!P3 R2UR UR11, R7.reuse ;  /* 0x00000000070bb2ca */ /* 0x040fe400000e0000 */
[----:B------:R-:W-:Y:S02]  /*1dc00*/  @!P2 R2UR UR4, R6 ;  /* 0x000000000604a2ca */ /* 0x000fe400000e0000 */
[----:B------:R-:W-:-:S09]  /*1dc10*/  @!P2 R2UR UR5, R7 ;  /* 0x000000000705a2ca */ /* 0x000fd200000e0000 */
[----:B------:R2:W-:Y:S04]  /*1dc20*/  @!P3 ST.E desc[UR10][R8.64], R12 ;  /* 0x0000000c0800b985 */ /* 0x0005e8000c10190a */
[----:B------:R2:W-:Y:S02]  /*1dc30*/  @!P2 ST.E desc[UR4][R8.64+0x20], R5 ;  /* 0x000020050800a985 */ /* 0x0005e4000c101904 */
.L_x_5559:
[----:B------:R-:W-:Y:S05]  /*1dc40*/  BSYNC B0 ;  /* 0x0000000000007941 */ /* 0x000fea0003800000 */
.L_x_5558:
[----:B------:R-:W-:Y:S01]  /*1dc50*/  VIADD R10, R2, 0x18 ;  /* 0x00000018020a7836 */ /* 0x000fe20000000000 */
[----:B------:R-:W-:Y:S01]  /*1dc60*/  @!P0 R2UR UR14, R6 ;  /* 0x00000000060e82ca */ /* 0x000fe200000e0000 */
[C---:B--2---:R-:W-:Y:S01]  /*1dc70*/  VIADD R8, R2.reuse, 0x20 ;  /* 0x0000002002087836 */ /* 0x044fe20000000000 */
[C---:B------:R-:W-:Y:S01]  /*1dc80*/  @!P0 R2UR UR15, R7.reuse ;  /* 0x00000000070f82ca */ /* 0x040fe200000e0000 */
[----:B-1----:R-:W-:Y:S01]  /*1dc90*/  VIADD R4, R2, 0x28 ;  /* 0x0000002802047836 */ /* 0x002fe20000000000 */
[----:B------:R-:W-:Y:S01]  /*1dca0*/  @!P0 R2UR UR12, R6 ;  /* 0x00000000060c82ca */ /* 0x000fe200000e0000 */
[----:B------:R-:W-:Y:S01]  /*1dcb0*/  VIADD R0, R2, 0x30 ;  /* 0x0000003002007836 */ /* 0x000fe20000000000 */
[C---:B------:R-:W-:Y:S01]  /*1dcc0*/  @!P0 R2UR UR13, R7.reuse ;  /* 0x00000000070d82ca */ /* 0x040fe200000e0000 */
[----:B------:R-:W-:Y:S01]  /*1dcd0*/  IMAD.MOV.U32 R235, RZ, RZ, 0x0 ;  /* 0x00000000ffeb7424 */ /* 0x000fe200078e00ff */
[----:B------:R-:W-:Y:S02]  /*1dce0*/  @!P0 R2UR UR10, R6 ;  /* 0x00000000060a82ca */ /* 0x000fe400000e0000 */
[----:B------:R-:W-:-:S02]  /*1dcf0*/  @!P0 R2UR UR11, R7 ;  /* 0x00000000070b82ca */ /* 0x000fc400000e0000 */
[----:B------:R-:W-:Y:S02]  /*1dd00*/  @!P0 R2UR UR4, R6 ;  /* 0x00000000060482ca */ /* 0x000fe400000e0000 */
[C---:B------:R-:W-:Y:S01]  /*1dd10*/  @!P0 R2UR UR5, R7.reuse ;  /* 0x00000000070582ca */ /* 0x040fe200000e0000 */
[----:B------:R-:W-:Y:S01]  /*1dd20*/  @!P0 ST.E.128 desc[UR14][R14.64+0x2000], R136 ;  /* 0x002000880e008985 */ /* 0x000fe2000c101d0e */
[CC--:B------:R-:W-:Y:S01]  /*1dd30*/  ISETP.GE.AND P6, PT, R2.reuse, R11.reuse, PT ;  /* 0x0000000b0200720c */ /* 0x0c0fe20003fc6270 */
[----:B------:R-:W-:Y:S01]  /*1dd40*/  VIADD R2, R2, 0x38 ;  /* 0x0000003802027836 */ /* 0x000fe20000000000 */
[-C--:B------:R-:W-:Y:S01]  /*1dd50*/  ISETP.GE.AND P4, PT, R10, R11.reuse, PT ;  /* 0x0000000b0a00720c */ /* 0x080fe20003f86270 */
[----:B------:R-:W-:Y:S01]  /*1dd60*/  @!P0 ST.E.128 desc[UR12][R14.64+0x2100], R104 ;  /* 0x002100680e008985 */ /* 0x000fe2000c101d0c */
[----:B------:R-:W-:Y:S02]  /*1dd70*/  ISETP.GE.AND P3, PT, R8, R11, PT ;  /* 0x0000000b0800720c */ /* 0x000fe40003f66270 */
[----:B------:R-:W-:Y:S01]  /*1dd80*/  @!P5 R2UR UR24, R6 ;  /* 0x000000000618d2ca */ /* 0x000fe200000e0000 */
[----:B------:R-:W-:Y:S01]  /*1dd90*/  @!P0 ST.E.128 desc[UR10][R14.64+0x2200], R72 ;  /* 0x002200480e008985 */ /* 0x000fe2000c101d0a */
[----:B------:R-:W-:-:S02]  /*1dda0*/  @!P5 R2UR UR25, R7 ;  /* 0x000000000719d2ca */ /* 0x000fc400000e0000 */
[C---:B------:R-:W-:Y:S01]  /*1ddb0*/  @!P5 R2UR UR22, R6.reuse ;  /* 0x000000000616d2ca */ /* 0x040fe200000e0000 */
[----:B------:R-:W-:Y:S01]  /*1ddc0*/  @!P0 ST.E.128 desc[UR4][R14.64+0x2300], R40 ;  /* 0x002300280e008985 */ /* 0x000fe2000c101d04 */
[C---:B------:R-:W-:Y:S02]  /*1ddd0*/  @!P5 R2UR UR23, R7.reuse ;  /* 0x000000000717d2ca */ /* 0x040fe400000e0000 */
[C---:B------:R-:W-:Y:S02]  /*1dde0*/  @!P6 R2UR UR28, R6.reuse ;  /* 0x00000000061ce2ca */ /* 0x040fe400000e0000 */
[C---:B------:R-:W-:Y:S02]  /*1ddf0*/  @!P6 R2UR UR29, R7.reuse ;  /* 0x00000000071de2ca */ /* 0x040fe400000e0000 */
[C---:B------:R-:W-:Y:S02]  /*1de00*/  @!P6 R2UR UR26, R6.reuse ;  /* 0x00000000061ae2ca */ /* 0x040fe400000e0000 */
[----:B------:R-:W-:Y:S01]  /*1de10*/  @!P6 R2UR UR27, R7 ;  /* 0x00000000071be2ca */ /* 0x000fe200000e0000 */
[----:B------:R-:W-:Y:S01]  /*1de20*/  @!P5 ST.E.128 desc[UR24][R14.64+0x4000], R132 ;  /* 0x004000840e00d985 */ /* 0x000fe2000c101d18 */
[----:B------:R-:W-:-:S02]  /*1de30*/  @!P5 R2UR UR20, R6 ;  /* 0x000000000614d2ca */ /* 0x000fc400000e0000 */
[C---:B------:R-:W-:Y:S01]  /*1de40*/  @!P5 R2UR UR21, R7.reuse ;  /* 0x000000000715d2ca */ /* 0x040fe200000e0000 */
[----:B------:R-:W-:Y:S01]  /*1de50*/  @!P5 ST.E.128 desc[UR22][R14.64+0x4100], R100 ;  /* 0x004100640e00d985 */ /* 0x000fe2000c101d16 */
[C---:B------:R-:W-:Y:S02]  /*1de60*/  @!P5 R2UR UR18, R6.reuse ;  /* 0x000000000612d2ca */ /* 0x040fe400000e0000 */
[C---:B------:R-:W-:Y:S01]  /*1de70*/  @!P5 R2UR UR19, R7.reuse ;  /* 0x000000000713d2ca */ /* 0x040fe200000e0000 */
[----:B------:R-:W-:Y:S01]  /*1de80*/  @!P6 ST.E.128 desc[UR28][R14.64+0x200], R76 ;  /* 0x0002004c0e00e985 */ /* 0x000fe2000c101d1c */
        /* <DEDUP_REMOVED lines=15> */
[-C--:B------:R-:W-:Y:S02]  /*1df80*/  ISETP.GE.AND P2, PT, R4, R11.reuse, PT ;  /* 0x0000000b0400720c */ /* 0x080fe40003f46270 */
[----:B------:R-:W-:Y:S01]  /*1df90*/  ISETP.GE.AND P1, PT, R0, R11, PT ;  /* 0x0000000b0000720c */ /* 0x000fe20003f26270 */
        /* <DEDUP_REMOVED lines=36> */
[----:B------:R-:W-:Y:S02]  /*1e1e0*/  @!P6 R2UR UR32, R6 ;  /* 0x000000000620e2ca */ /* 0x000fe400000e0000 */
[----:B------:R-:W-:Y:S01]  /*1e1f0*/  @!P6 R2UR UR33, R7 ;  /* 0x000000000721e2ca */ /* 0x000fe200000e0000 */
[----:B------:R-:W-:Y:S01]  /*1e200*/  @!P1 ST.E.128 desc[UR12][R14.64+0xc100], R84 ;  /* 0x00c100540e009985 */ /* 0x000fe2000c101d0c */
[----:B------:R-:W-:-:S03]  /*1e210*/  ISETP.GE.AND P0, PT, R2, R11, PT ;  /* 0x0000000b0200720c */ /* 0x000fc60003f06270 */
[----:B------:R-:W-:Y:S04]  /*1e220*/  @!P1 ST.E.128 desc[UR10][R14.64+0xc200], R52 ;  /* 0x00c200340e009985 */ /* 0x000fe8000c101d0a */
[----:B------:R-:W-:Y:S04]  /*1e230*/  @!P1 ST.E.128 desc[UR4][R14.64+0xc300], R20 ;  /* 0x00c300140e009985 */ /* 0x000fe8000c101d04 */
[----:B------:R-:W-:Y:S04]  /*1e240*/  @!P6 ST.E.64 desc[UR32][R14.64], R140 ;  /* 0x0000008c0e00e985 */ /* 0x000fe8000c101b20 */
[----:B------:R1:W-:Y:S02]  /*1e250*/  @!P6 ST.E.64 desc[UR30][R14.64+0x8], R142 ;  /* 0x0000088e0e00e985 */ /* 0x0003e4000c101b1e */
[----:B-1----:R-:W-:Y:S05]  /*1e260*/  @P0 RET.REL.NODEC R234 `(_ZN5flash24flash_fwd_splitkv_kernelI23Flash_fwd_kernel_traitsILi256ELi64ELi64ELi4ELb0ELb0EN7cutlass10bfloat16_tE19Flash_kernel_traitsILi256ELi64ELi64ELi4ES3_EELb0ELb0ELb0ELb0ELb1ELb0ELb1ELb1EEEvNS_16Flash_fwd_paramsE) ;  /* 0xfffffe1cea640950 */ /* 0x002fea0003c3ffff */
[C---:B------:R-:W-:Y:S01]  /*1e270*/  R2UR UR14, R6.reuse ;  /* 0x00000000060e72ca */ /* 0x040fe200000e0000 */
[----:B------:R-:W-:Y:S01]  /*1e280*/  IMAD.MOV.U32 R235, RZ, RZ, 0x0 ;  /* 0x00000000ffeb7424 */ /* 0x000fe200078e00ff */
[C---:B------:R-:W-:Y:S02]  /*1e290*/  R2UR UR15, R7.reuse ;  /* 0x00000000070f72ca */ /* 0x040fe400000e0000 */
[C---:B------:R-:W-:Y:S02]  /*1e2a0*/  R2UR UR12, R6.reuse ;  /* 0x00000000060c72ca */ /* 0x040fe400000e0000 */
[C---:B------:R-:W-:Y:S02]  /*1e2b0*/  R2UR UR13, R7.reuse ;  /* 0x00000000070d72ca */ /* 0x040fe400000e0000 */
[----:B------:R-:W-:Y:S02]  /*1e2c0*/  R2UR UR10, R6 ;  /* 0x00000000060a72ca */ /* 0x000fe400000e0000 */
[----:B------:R-:W-:-:S02]  /*1e2d0*/  R2UR UR11, R7 ;  /* 0x00000000070b72ca */ /* 0x000fc400000e0000 */
[----:B------:R-:W-:Y:S02]  /*1e2e0*/  R2UR UR4, R6 ;  /* 0x00000000060472ca */ /* 0x000fe400000e0000 */
[----:B------:R-:W-:Y:S01]  /*1e2f0*/  R2UR UR5, R7 ;  /* 0x00000000070572ca */ /* 0x000fe200000e0000 */
[----:B------:R-:W-:Y:S04]  /*1e300*/  ST.E.128 desc[UR14][R14.64+0xe000], R112 ;  /* 0x00e000700e007985 */ /* 0x000fe8000c101d0e */
[----:B------:R-:W-:Y:S04]  /*1e310*/  ST.E.128 desc[UR12][R14.64+0xe100], R80 ;  /* 0x00e100500e007985 */ /* 0x000fe8000c101d0c */
[----:B------:R-:W-:Y:S04]  /*1e320*/  ST.E.128 desc[UR10][R14.64+0xe200], R48 ;  /* 0x00e200300e007985 */ /* 0x000fe8000c101d0a */
[----:B------:R1:W-:Y:S02]  /*1e330*/  ST.E.128 desc[UR4][R14.64+0xe300], R16 ;  /* 0x00e300100e007985 */ /* 0x0003e4000c101d04 */
[----:B-1----:R-:W-:Y:S05]  /*1e340*/  RET.REL.NODEC R234 `(_ZN5flash24flash_fwd_splitkv_kernelI23Flash_fwd_kernel_traitsILi256ELi64ELi64ELi4ELb0ELb0EN7cutlass10bfloat16_tE19Flash_kernel_traitsILi256ELi64ELi64ELi4ES3_EELb0ELb0ELb0ELb0ELb1ELb0ELb1ELb1EEEvNS_16Flash_fwd_paramsE) ;  /* 0xfffffe1cea2c7950 */ /* 0x002fea0003c3ffff */
.L_x_5557:
[----:B------:R-:W-:Y:S01]  /*1e350*/  MOV R12, 0x2 ;  /* 0x00000002000c7802 */ /* 0x000fe20000000f00 */
[----:B------:R-:W-:Y:S01]  /*1e360*/  IMAD.MOV.U32 R5, RZ, RZ, 0x1f ;  /* 0x0000001fff057424 */ /* 0x000fe200078e00ff */
[----:B------:R-:W-:-:S07]  /*1e370*/  MOV R11, 0xffffffff ;  /* 0xffffffff000b7802 */ /* 0x000fce0000000f00 */
[----:B-1---5:R-:W-:Y:S05]  /*1e380*/  WARPSYNC.COLLECTIVE R11, `(.L_x_5560) ;  /* 0x000000000b087348 */ /* 0x022fea0003c00000 */
[----:B------:R2:W3:Y:S02]  /*1e390*/  SHFL.BFLY P0, R15, R248, R12, R5 ;  /* 0x0c00000cf80f7389 */ /* 0x0004e40000000005 */
[----:B-123-5:R-:W-:Y:S01]  /*1e3a0*/  ENDCOLLECTIVE ;  /* 0x000000000000791b */ /* 0x02efe20003800000 */
.L_x_5560:
[----:B------:R-:W-:Y:S02]  /*1e3b0*/  IMAD.MOV.U32 R13, RZ, RZ, R15 ;  /* 0x000000ffff0d7224 */ /* 0x000fe400078e000f */
[----:B------:R-:W-:Y:S02]  /*1e3c0*/  IMAD.MOV.U32 R12, RZ, RZ, 0x1 ;  /* 0x00000001ff0c7424 */ /* 0x000fe400078e00ff */
[----:B------:R-:W-:-:S05]  /*1e3d0*/  FADD.FTZ R13, R13, R248 ;  /* 0x000000f80d0d7221 */ /* 0x000fca0000010000 */
[----:B------:R-:W-:-:S07]  /*1e3e0*/  MOV R248, R13 ;  /* 0x0000000d00f87202 */ /* 0x000fce0000000f00 */
[----:B------:R-:W-:Y:S05]  /*1e3f0*/  WARPSYNC.COLLECTIVE R11, `(.L_x_5561) ;  /* 0x000000000b087348 */ /* 0x000fea0003c00000 */
[----:B------:R1:W2:Y:S02]  /*1e400*/  SHFL.BFLY P0, R15, R248, R12, R5 ;  /* 0x0c00000cf80f7389 */ /* 0x0002a40000000005 */
[----:B-12---:R-:W-:Y:S01]  /*1e410*/  ENDCOLLECTIVE ;  /* 0x000000000000791b */ /* 0x006fe20003800000 */
.L_x_5561:
[----:B------:R-:W-:Y:S01]  /*1e420*/  MOV R248, R251 ;  /* 0x000000fb00f87202 */ /* 0x000fe20000000f00 */
[----:B------:R-:W-:Y:S01]  /*1e430*/  IMAD.MOV.U32 R12, RZ, RZ, 0x2 ;  /* 0x00000002ff0c7424 */ /* 0x000fe200078e00ff */
[----:B------:R-:W-:-:S07]  /*1e440*/  MOV R10, R15 ;  /* 0x0000000f000a7202 */ /* 0x000fce0000000f00 */
[----:B------:R-:W-:Y:S05]  /*1e450*/  WARPSYNC.COLLECTIVE R11, `(.L_x_5562) ;  /* 0x000000000b087348 */ /* 0x000fea0003c00000 */
[----:B------:R1:W2:Y:S02]  /*1e460*/  SHFL.BFLY P0, R15, R248, R12, R5 ;  /* 0x0c00000cf80f7389 */ /* 0x0002a40000000005 */
[----:B-12---:R-:W-:Y:S01]  /*1e470*/  ENDCOLLECTIVE ;  /* 0x000000000000791b */ /* 0x006fe20003800000 */
.L_x_5562:
[----:B------:R-:W-:Y:S01]  /*1e480*/  FADD.FTZ R10, R13, R10 ;  /* 0x0000000a0d0a7221 */ /* 0x000fe20000010000 */
[----:B------:R-:W-:Y:S01]  /*1e490*/  FADD.FTZ R14, R15, R251 ;  /* 0x000000fb0f0e7221 */ /* 0x000fe20000010000 */
[----:B------:R-:W-:-:S04]  /*1e4a0*/  MOV R12, 0x1 ;  /* 0x00000001000c7802 */ /* 0x000fc80000000f00 */
[----:B------:R-:W-:-:S07]  /*1e4b0*/  MOV R248, R14 ;  /* 0x0000000e00f87202 */ /* 0x000fce0000000f00 */
[----:B------:R-:W-:Y:S05]  /*1e4c0*/  WARPSYNC.COLLECTIVE R11, `(.L_x_5563) ;  /* 0x000000000b087348 */ /* 0x000fea0003c00000 */
[----:B------:R1:W2:Y:S02]  /*1e4d0*/  SHFL.BFLY P0, R15, R248, R12, R5 ;  /* 0x0c00000cf80f7389 */ /* 0x0002a40000000005 */
[----:B-12---:R-:W-:Y:S01]  /*1e4e0*/  ENDCOLLECTIVE ;  /* 0x000000000000791b */ /* 0x006fe20003800000 */
.L_x_5563:
[----:B------:R-:W-:Y:S05]  /*1e4f0*/  BRA `(.L_x_5564) ;  /* 0xffffffe000787947 */ /* 0x000fea000383ffff */
.L_x_5565:
        /* <DEDUP_REMOVED lines=16> */
.L_x_9012:


//--------------------- .text._ZN5flash24flash_fwd_splitkv_kernelI23Flash_fwd_kernel_traitsILi256ELi64ELi64ELi4ELb0ELb0EN7cutlass10bfloat16_tE19Flash_kernel_traitsILi256ELi64ELi64ELi4ES3_EELb0ELb0ELb0ELb0ELb1ELb1ELb1ELb1EEEvNS_16Flash_fwd_paramsE --------------------------
	.section	.text._ZN5flash24flash_fwd_splitkv_kernelI23Flash_fwd_kernel_traitsILi256ELi64ELi64ELi4ELb0ELb0EN7cutlass10bfloat16_tE19Flash_kernel_traitsILi256ELi64ELi64ELi4ES3_EELb0ELb0ELb0ELb0ELb1ELb1ELb1ELb1EEEvNS_16Flash_fwd_paramsE,"ax",@progbits
	.align	128
        .global         _ZN5flash24flash_fwd_splitkv_kernelI23Flash_fwd_kernel_traitsILi256ELi64ELi64ELi4ELb0ELb0EN7cutlass10bfloat16_tE19Flash_kernel_traitsILi256ELi64ELi64ELi4ES3_EELb0ELb0ELb0ELb0ELb1ELb1ELb1ELb1EEEvNS_16Flash_fwd_paramsE
        .type           _ZN5flash24flash_fwd_splitkv_kernelI23Flash_fwd_kernel_traitsILi256ELi64ELi64ELi4ELb0ELb0EN7cutlass10bfloat16_tE19Flash_kernel_traitsILi256ELi64ELi64ELi4ES3_EELb0ELb0ELb0ELb0ELb1ELb1ELb1ELb1EEEvNS_16Flash_fwd_paramsE,@function
        .size           _ZN5flash24flash_fwd_splitkv_kernelI23Flash_fwd_kernel_traitsILi256ELi64ELi64ELi4ELb0ELb0EN7cutlass10bfloat16_tE19Flash_kernel_traitsILi256ELi64ELi64ELi4ES3_EELb0ELb0ELb0ELb0ELb1ELb1ELb1ELb1EEEvNS_16Flash_fwd_paramsE,(.L_x_9013 - _ZN5flash24flash_fwd_splitkv_kernelI23Flash_fwd_kernel_traitsILi256ELi64ELi64ELi4ELb0ELb0EN7cutlass10bfloat16_tE19Flash_kernel_traitsILi256ELi64ELi64ELi4ES3_EELb0ELb0ELb0ELb0ELb1ELb1ELb1ELb1EEEvNS_16Flash_fwd_paramsE)
        .other          _ZN5flash24flash_fwd_splitkv_kernelI23Flash_fwd_kernel_traitsILi256ELi64ELi64ELi4ELb0ELb0EN7cutlass10bfloat16_tE19Flash_kernel_traitsILi256ELi64ELi64ELi4ES3_EELb0ELb0ELb0ELb0ELb1ELb1ELb1ELb1EEEvNS_16Flash_fwd_paramsE,@"STO_CUDA_ENTRY STV_DEFAULT"
_ZN5flash24flash_fwd_splitkv_kernelI23Flash_fwd_kernel_traitsILi256ELi64ELi64ELi4ELb0ELb0EN7cutlass10bfloat16_tE19Flash_kernel_traitsILi256ELi64ELi64ELi4ES3_EELb0ELb0ELb0ELb0ELb1ELb1ELb1ELb1EEEvNS_16Flash_fwd_paramsE:
.text._ZN5flash24flash_fwd_splitkv_kernelI23Flash_fwd_kernel_traitsILi256ELi64ELi64ELi4ELb0ELb0EN7cutlass10bfloat16_tE19Flash_kernel_traitsILi256ELi64ELi64ELi4ES3_EELb0ELb0ELb0ELb0ELb1ELb1ELb1ELb1EEEvNS_16Flash_fwd_paramsE:
        /* <DEDUP_REMOVED lines=9> */
[----:B------:R-:W2:Y:S08]  /*0090*/  LDC R5, c[0x0][0x10] ;  /* 0x00000400ff057b82 */ /* 0x000eb00000000800 */
        /* <DEDUP_REMOVED lines=18> */
[----:B--2-4-:R-:W-:Y:S02]  /*01c0*/  IMAD R237, R0, R237, UR4 ;  /* 0x0000000400ed7e24 */ /* 0x014fe4000f8e02ed */
[----:B------:R-:W-:Y:S05]  /*01d0*/  CALL.REL.NOINC `($_ZN5flash24flash_fwd_splitkv_kernelI23Flash_fwd_kernel_traitsILi256ELi64ELi64ELi4ELb0ELb0EN7cutlass10bfloat16_tE19Flash_kernel_traitsILi256ELi64ELi64ELi4ES3_EELb0ELb0ELb0ELb0ELb1ELb1ELb1ELb1EEEvNS_16Flash_fwd_paramsE$_ZN5flash30compute_attn_1rowblock_splitkvI23Flash_fwd_kernel_traitsILi256ELi64ELi64ELi4ELb0ELb0EN7cutlass10bfloat16_tE19Flash_kernel_traitsILi256ELi64ELi64ELi4ES3_EELb0ELb0ELb0ELb0ELb1ELb1ELb1ELb1ENS_16Flash_fwd_paramsEEEvRKT8_iiiii) ;  /* 0x0000000000087944 */ /* 0x000fea0003c00000 */
[----:B------:R-:W-:Y:S05]  /*01e0*/  BSYNC B3 ;  /* 0x0000000000037941 */ /* 0x000fea0003800000 */
.L_x_5566:
[----:B------:R-:W-:Y:S05]  /*01f0*/  EXIT ;  /* 0x000000000000794d */ /* 0x000fea0003800000 */
        .type           $_ZN5flash24flash_fwd_splitkv_kernelI23Flash_fwd_kernel_traitsILi256ELi64ELi64ELi4ELb0ELb0EN7cutlass10bfloat16_tE19Flash_kernel_traitsILi256ELi64ELi64ELi4ES3_EELb0ELb0ELb0ELb0ELb1ELb1ELb1ELb1EEEvNS_16Flash_fwd_paramsE$_ZN5flash30compute_attn_1rowblock_splitkvI23Flash_fwd_kernel_traitsILi256ELi64ELi64ELi4ELb0ELb0EN7cutlass10bfloat16_tE19Flash_kernel_traitsILi256ELi64ELi64ELi4ES3_EELb0ELb0ELb0ELb0ELb1ELb1ELb1ELb1ENS_16Flash_fwd_paramsEEEvRKT8_iiiii,@function
        .size           $_ZN5flash24flash_fwd_splitkv_kernelI23Flash_fwd_kernel_traitsILi256ELi64ELi64ELi4ELb0ELb0EN7cutlass10bfloat16_tE19Flash_kernel_traitsILi256ELi64ELi64ELi4ES3_EELb0ELb0ELb0ELb0ELb1ELb1ELb1ELb1EEEvNS_16Flash_fwd_paramsE$_ZN5flash30compute_attn_1rowblock_splitkvI23Flash_fwd_kernel_traitsILi256ELi64ELi64ELi4ELb0ELb0EN7cutlass10bfloat16_tE19Flash_kernel_traitsILi256ELi64ELi64ELi4ES3_EELb0ELb0ELb0ELb0ELb1ELb1ELb1ELb1ENS_16Flash_fwd_paramsEEEvRKT8_iiiii,(.L_x_9013 - $_ZN5flash24flash_fwd_splitkv_kernelI23Flash_fwd_kernel_traitsILi256ELi64ELi64ELi4ELb0ELb0EN7cutlass10bfloat16_tE19Flash_kernel_traitsILi256ELi64ELi64ELi4ES3_EELb0ELb0ELb0ELb0ELb1ELb1ELb1ELb1EEEvNS_16Flash_fwd_paramsE$_ZN5flash30compute_attn_1rowblock_splitkvI23Flash_fwd_kernel_traitsILi256ELi64ELi64ELi4ELb0ELb0EN7cutlass10bfloat16_tE19Flash_kernel_traitsILi256ELi64ELi64ELi4ES3_EELb0ELb0ELb0ELb0ELb1ELb1ELb1ELb1ENS_16Flash_fwd_paramsEEEvRKT8_iiiii)
$_ZN5flash24flash_fwd_splitkv_kernelI23Flash_fwd_kernel_traitsILi256ELi64ELi64ELi4ELb0ELb0EN7cutlass10bfloat16_tE19Flash_kernel_traitsILi256ELi64ELi64ELi4ES3_EELb0ELb0ELb0ELb0ELb1ELb1ELb1ELb1EEEvNS_16Flash_fwd_paramsE$_ZN5flash30compute_attn_1rowblock_splitkvI23Flash_fwd_kernel_traitsILi256ELi64ELi64ELi4ELb0ELb0EN7cutlass10bfloat16_tE19Flash_kernel_traitsILi256ELi64ELi64ELi4ES3_EELb0ELb0ELb0ELb0ELb1ELb1ELb1ELb1ENS_16Flash_fwd_paramsEEEvRKT8_iiiii:
        /* <DEDUP_REMOVED lines=18> */
[----:B--2---:R-:W-:-:S06]  /*0320*/  @P0 IADD3 R236, R236, -R8, RZ ;  /* 0x80000008ecec0210 */ /* 0x004fcc0007ffe0ff */
        /* <DEDUP_REMOVED lines=9> */
.L_x_5568:
[----:B------:R-:W-:Y:S05]  /*03c0*/  BSYNC B0 ;  /* 0x0000000000007941 */ /* 0x000fea0003800000 */
.L_x_5567:
        /* <DEDUP_REMOVED lines=8> */
.L_x_5570:
[----:B------:R2:W5:Y:S02]  /*0450*/  LD.E R55, desc[UR6][R18.64+0xb8] ;  /* 0x0000b80612377980 */ /* 0x000564000c101900 */
.L_x_5571:
[----:B------:R-:W-:Y:S05]  /*0460*/  BSYNC B0 ;  /* 0x0000000000007941 */ /* 0x000fea0003800000 */
.L_x_5569:
        /* <DEDUP_REMOVED lines=10> */
.L_x_5573:
[----:B------:R-:W3:Y:S01]  /*0510*/  LD.E.64 R2, desc[UR6][R18.64+0x108] ;  /* 0x0001080612027980 */ /* 0x000ee2000c101b00 */
[----:B------:R-:W-:Y:S01]  /*0520*/  BSSY B0, `(.L_x_5575) ;  /* 0x0000006000007945 */ /* 0x000fe20003800000 */
[----:B------:R-:W-:Y:S01]  /*0530*/  IMAD.MOV.U32 R43, RZ, RZ, RZ ;  /* 0x000000ffff2b7224 */ /* 0x000fe200078e00ff */
[----:B---3--:R-:W-:-:S04]  /*0540*/  ISETP.NE.U32.AND P0, PT, R2, RZ, PT ;  /* 0x000000ff0200720c */ /* 0x008fc80003f05070 */
[----:B------:R-:W-:-:S13]  /*0550*/  ISETP.NE.AND.EX P0, PT, R3, RZ, PT, P0 ;  /* 0x000000ff0300720c */ /* 0x000fda0003f05300 */
[----:B------:R-:W-:Y:S05]  /*0560*/  @!P0 BRA `(.L_x_5576) ;  /* 0x0000000000048947 */ /* 0x000fea0003800000 */
[----:B------:R1:W5:Y:S02]  /*0570*/  LD.E R43, desc[UR6][R18.64+0xbc] ;  /* 0x0000bc06122b7980 */ /* 0x000364000c101900 */
.L_x_5576:
[----:B------:R-:W-:Y:S05]  /*0580*/  BSYNC B0 ;  /* 0x0000000000007941 */ /* 0x000fea0003800000 */
.L_x_5575:
[----:B-----5:R-:W-:Y:S02]  /*0590*/  IADD3 R43, R55, R43, RZ ;  /* 0x0000002b372b7210 */ /* 0x020fe40007ffe0ff */
.L_x_5574:
[----:B------:R-:W-:Y:S05]  /*05a0*/  BSYNC B1 ;  /* 0x0000000000017941 */ /* 0x000fea0003800000 */
.L_x_5572:
[----:B------:R-:W-:Y:S01]  /*05b0*/  IMAD.SHL.U32 R58, R235, 0x40, RZ ;  /* 0x00000040eb3a7824 */ /* 0x000fe200078e00ff */
[----:B------:R-:W-:Y:S01]  /*05c0*/  MOV R2, R234 ;  /* 0x000000ea00027202 */ /* 0x000fe20000000f00 */
[----:B------:R-:W-:-:S03]  /*05d0*/  IMAD.MOV.U32 R3, RZ, RZ, 0x0 ;  /* 0x00000000ff037424 */ /* 0x000fc600078e00ff */
[----:B------:R-:W-:-:S13]  /*05e0*/  ISETP.GT.AND P0, PT, R236, R58, PT ;  /* 0x0000003aec00720c */ /* 0x000fda0003f04270 */
[----:B-12---:R-:W-:Y:S05]  /*05f0*/  @!P0 RET.REL.NODEC R2 `(_ZN5flash24flash_fwd_splitkv_kernelI23Flash_fwd_kernel_traitsILi256ELi64ELi64ELi4ELb0ELb0EN7cutlass10bfloat16_tE19Flash_kernel_traitsILi256ELi64ELi64ELi4ES3_EELb0ELb0ELb0ELb0ELb1ELb1ELb1ELb1EEEvNS_16Flash_fwd_paramsE) ;  /* 0xfffffff802808950 */ /* 0x006fea0003c3ffff */
        /* <DEDUP_REMOVED lines=21> */
[----:B------:R-:W-:Y:S02]  /*0750*/  IMAD R0, R3, R0, R2 ;  /* 0x0000000003007224 */ /* 0x000fe400078e0202 */
[----:B------:R-:W-:-:S03]  /*0760*/  VIADD R2, R43, 0x3f ;  /* 0x0000003f2b027836 */ /* 0x000fc60000000000 */
[----:B------:R-:W-:-:S13]  /*0770*/  ISETP.GT.U32.AND P1, PT, R4, R0, PT ;  /* 0x000000000400720c */ /* 0x000fda0003f24070 */
[----:B------:R-:W-:Y:S02]  /*0780*/  @!P1 IMAD.IADD R0, R0, 0x1, -R4 ;  /* 0x0000000100009824 */ /* 0x000fe400078e0a04 */
[----:B------:R-:W-:Y:S01]  /*0790*/  @!P1 VIADD R3, R3, 0x1 ;  /* 0x0000000103039836 */ /* 0x000fe20000000000 */
[----:B------:R-:W-:Y:S02]  /*07a0*/  ISETP.NE.AND P1, PT, R5, RZ, PT ;  /* 0x000000ff0500720c */ /* 0x000fe40003f25270 */
[----:B------:R-:W-:Y:S02]  /*07b0*/  ISETP.GE.U32.AND P2, PT, R0, R4, PT ;  /* 0x000000040000720c */ /* 0x000fe40003f46070 */
[----:B------:R-:W-:-:S04]  /*07c0*/  SHF.R.S32.HI R0, RZ, 0x1f, R2 ;  /* 0x0000001fff007819 */ /* 0x000fc80000011402 */
[----:B------:R-:W-:-:S04]  /*07d0*/  LEA.HI R0, R0, R2, RZ, 0x6 ;  /* 0x0000000200007211 */ /* 0x000fc800078f30ff */
[----:B------:R-:W-:-:S03]  /*07e0*/  SHF.R.S32.HI R165, RZ, 0x6, R0 ;  /* 0x00000006ffa57819 */ /* 0x000fc60000011400 */
[----:B------:R-:W-:-:S04]  /*07f0*/  @P2 VIADD R3, R3, 0x1 ;  /* 0x0000000103032836 */ /* 0x000fc80000000000 */
        /* <DEDUP_REMOVED lines=11> */
[----:B------:R-:W-:-:S02]  /*08b0*/  SHF.R.S32.HI R8, RZ, 0x1f, R42 ;  /* 0x0000001fff087819 */ /* 0x000fc4000001142a */
[----:B------:R-:W-:Y:S02]  /*08c0*/  LOP3.LUT P6, RZ, R42, 0xf, RZ, 0xc0, !PT ;  /* 0x0000000f2aff7812 */ /* 0x000fe400078cc0ff */
[----:B------:R-:W-:-:S04]  /*08d0*/  LEA.HI R8, R8, R42, RZ, 0x4 ;  /* 0x0000002a08087211 */ /* 0x000fc800078f20ff */
[----:B------:R-:W-:Y:S02]  /*08e0*/  LOP3.LUT R5, R8, 0x3ffffff0, RZ, 0xc0, !PT ;  /* 0x3ffffff008057812 */ /* 0x000fe400078ec0ff */
[----:B------:R-:W-:-:S03]  /*08f0*/  SHF.R.S32.HI R8, RZ, 0x4, R8 ;  /* 0x00000004ff087819 */ /* 0x000fc60000011408 */
[----:B------:R-:W-:Y:S02]  /*0900*/  IMAD.IADD R5, R42, 0x1, -R5 ;  /* 0x000000012a057824 */ /* 0x000fe400078e0a05 */
[----:B--2---:R-:W-:-:S04]  /*0910*/  IMAD R2, R2, UR8, R238 ;  /* 0x0000000802027c24 */ /* 0x004fc8000f8e02ee */
[----:B---3--:R-:W-:Y:S02]  /*0920*/  IMAD R2, R2, R4, R237 ;  /* 0x0000000402027224 */ /* 0x008fe400078e02ed */
[----:B------:R-:W-:Y:S02]  /*0930*/  IMAD.SHL.U32 R4, R5, 0x4, RZ ;  /* 0x0000000405047824 */ /* 0x000fe400078e00ff */
[--C-:B------:R-:W-:Y:S02]  /*0940*/  IMAD R2, R3, R2, R58.reuse ;  /* 0x0000000203027224 */ /* 0x100fe400078e023a */
[----:B------:R-:W-:Y:S01]  /*0950*/  IMAD.IADD R58, R236, 0x1, -R58 ;  /* 0x00000001ec3a7824 */ /* 0x000fe200078e0a3a */
[--C-:B------:R-:W-:Y:S01]  /*0960*/  SHF.R.S32.HI R5, RZ, 0x1f, R4.reuse ;  /* 0x0000001fff057819 */ /* 0x100fe20000011404 */
[----:B----4-:R-:W-:Y:S02]  /*0970*/  IMAD R0, R2, R0, RZ ;  /* 0x0000000002007224 */ /* 0x010fe400078e02ff */
[C---:B------:R-:W-:Y:S01]  /*0980*/  VIADD R3, R8.reuse, 0x8 ;  /* 0x0000000808037836 */ /* 0x040fe20000000000 */
[C---:B------:R-:W-:Y:S01]  /*0990*/  ISETP.GE.AND P3, PT, R8.reuse, R58, PT ;  /* 0x0000003a0800720c */ /* 0x040fe20003f66270 */
[----:B------:R-:W-:-:S03]  /*09a0*/  IMAD.WIDE R4, R8, 0x100, R4 ;  /* 0x0000010008047825 */ /* 0x000fc600078e0204 */
[C---:B------:R-:W-:Y:S02]  /*09b0*/  ISETP.GE.AND P2, PT, R3.reuse, R58, PT ;  /* 0x0000003a0300720c */ /* 0x040fe40003f46270 */
[C---:B------:R-:W-:Y:S02]  /*09c0*/  IADD3 R4, P0, R0.reuse, R4, RZ ;  /* 0x0000000400047210 */ /* 0x040fe40007f1e0ff */
[----:B------:R-:W-:Y:S02]  /*09d0*/  ISETP.GE.OR P5, PT, R3, R58, P6 ;  /* 0x0000003a0300720c */ /* 0x000fe400037a6670 */
[----:B------:R-:W-:Y:S01]  /*09e0*/  LEA.HI.X.SX32 R0, R0, R5, 0x1, P0 ;  /* 0x0000000500007211 */ /* 0x000fe200000f0eff */
[----:B------:R-:W-:Y:S01]  /*09f0*/  VIADD R5, R8, 0x10 ;  /* 0x0000001008057836 */ /* 0x000fe20000000000 */
[----:B------:R-:W-:Y:S02]  /*0a00*/  SHF.R.S32.HI R3, RZ, 0x1f, R2 ;  /* 0x0000001fff037819 */ /* 0x000fe40000011402 */
[----:B-----5:R-:W-:-:S02]  /*0a10*/  LEA R6, P1, R4, R6, 0x2 ;  /* 0x0000000604067211 */ /* 0x020fc400078210ff */
[----:B------:R-:W-:Y:S02]  /*0a20*/  IADD3 R2, P0, R2, R8, RZ ;  /* 0x0000000802027210 */ /* 0x000fe40007f1e0ff */
[----:B------:R-:W-:Y:S01]  /*0a30*/  LEA.HI.X R7, R4, R7, R0, 0x2, P1 ;  /* 0x0000000704077211 */ /* 0x000fe200008f1400 */
[C---:B------:R-:W-:Y:S01]  /*0a40*/  VIADD R0, R8.reuse, 0x38 ;  /* 0x0000003808007836 */ /* 0x040fe20000000000 */
[C---:B------:R-:W-:Y:S01]  /*0a50*/  LEA.HI.X.SX32 R3, R8.reuse, R3, 0x1, P0 ;  /* 0x0000000308037211 */ /* 0x040fe200000f0eff */
[C---:B------:R-:W-:Y:S01]  /*0a60*/  VIADD R4, R8.reuse, 0x20 ;  /* 0x0000002008047836 */ /* 0x040fe20000000000 */
[CC--:B------:R-:W-:Y:S01]  /*0a70*/  ISETP.GE.AND P1, PT, R5.reuse, R58.reuse, PT ;  /* 0x0000003a0500720c */ /* 0x0c0fe20003f26270 */
[----:B------:R-:W-:Y:S01]  /*0a80*/  @!P3 ST.E.128 desc[UR6][R6.64], RZ ;  /* 0x000000ff0600b985 */ /* 0x000fe2000c101d06 */
[----:B------:R-:W-:Y:S01]  /*0a90*/  ISETP.GE.OR P4, PT, R5, R58, P6 ;  /* 0x0000003a0500720c */ /* 0x000fe20003786670 */
[----:B------:R-:W-:Y:S01]  /*0aa0*/  VIADD R5, R8, 0x18 ;  /* 0x0000001808057836 */ /* 0x000fe20000000000 */
[C---:B------:R-:W-:Y:S01]  /*0ab0*/  LEA R10, P0, R2.reuse, R18, 0x2 ;  /* 0x00000012020a7211 */ /* 0x040fe200078010ff */
[----:B------:R-:W-:Y:S03]  /*0ac0*/  @!P3 ST.E.128 desc[UR6][R6.64+0x100], RZ ;  /* 0x000100ff0600b985 */ /* 0x000fe6000c101d06 */
[----:B------:R-:W-:Y:S01]  /*0ad0*/  LEA.HI.X R11, R2, R19, R3, 0x2, P0 ;  /* 0x00000013020b7211 */ /* 0x000fe200000f1403 */
[C---:B------:R-:W-:Y:S01]  /*0ae0*/  VIADD R2, R8.reuse, 0x30 ;  /* 0x0000003008027836 */ /* 0x040fe20000000000 */
[-C--:B------:R-:W-:Y:S01]  /*0af0*/  ISETP.GE.AND P0, PT, R5, R58.reuse, PT ;  /* 0x0000003a0500720c */ /* 0x080fe20003f06270 */
[----:B------:R-:W-:Y:S01]  /*0b00*/  VIADD R3, R8, 0x28 ;  /* 0x0000002808037836 */ /* 0x000fe20000000000 */
[----:B------:R-:W-:Y:S04]  /*0b10*/  @!P3 ST.E.128 desc[UR6][R6.64+0x200], RZ ;  /* 0x000200ff0600b985 */ /* 0x000fe8000c101d06 */
        /* <DEDUP_REMOVED lines=21> */
[----:B------:R-:W-:Y:S01]  /*0c70*/  ISETP.GE.OR P1, PT, R3, R58, P6 ;  /* 0x0000003a0300720c */ /* 0x000fe20003726670 */
[----:B------:R-:W-:-:S02]  /*0c80*/  @!P5 IMAD.MOV.U32 R3, RZ, RZ, -0x800000 ;  /* 0xff800000ff03d424 */ /* 0x000fc400078e00ff */
        /* <DEDUP_REMOVED lines=15> */
[----:B------:R1:W-:Y:S01]  /*0d80*/  @!P2 ST.E.128 desc[UR6][R6.64+0xa300], RZ ;  /* 0x00a300ff0600a985 */ /* 0x0003e2000c101d06 */
[----:B------:R-:W-:-:S03]  /*0d90*/  ISETP.GE.OR P2, PT, R4, R58, P6 ;  /* 0x0000003a0400720c */ /* 0x000fc60003746670 */
[----:B------:R2:W-:Y:S01]  /*0da0*/  @!P5 ST.E desc[UR6][R10.64+0x20], R3 ;  /* 0x000020030a00d985 */ /* 0x0005e2000c101906 */
[-C--:B------:R-:W-:Y:S02]  /*0db0*/  ISETP.GE.OR P5, PT, R8, R58.reuse, P6 ;  /* 0x0000003a0800720c */ /* 0x080fe400037a6670 */
[----:B------:R-:W-:Y:S01]  /*0dc0*/  ISETP.GE.OR P6, PT, R0, R58, P6 ;  /* 0x0000003a0000720c */ /* 0x000fe200037c6670 */
[----:B------:R3:W-:Y:S04]  /*0dd0*/  @!P4 ST.E desc[UR6][R10.64+0x40], R2 ;  /* 0x000040020a00c985 */ /* 0x0007e8000c101906 */
[----:B------:R-:W-:Y:S02]  /*0de0*/  @!P3 ST.E desc[UR6][R10.64+0x60], R5 ;  /* 0x000060050a00b985 */ /* 0x000fe4000c101906 */
[----:B------:R-:W-:-:S05]  /*0df0*/  @!P2 IMAD.MOV.U32 R4, RZ, RZ, -0x800000 ;  /* 0xff800000ff04a424 */ /* 0x000fca00078e00ff */
[----:B------:R-:W-:Y:S01]  /*0e00*/  @!P2 ST.E desc[UR6][R10.64+0x80], R4 ;  /* 0x000080040a00a985 */ /* 0x000fe2000c101906 */
[----:B-1----:R-:W-:-:S05]  /*0e10*/  @!P5 IMAD.MOV.U32 R6, RZ, RZ, -0x800000 ;  /* 0xff800000ff06d424 */ /* 0x002fca00078e00ff */
[----:B------:R-:W-:Y:S01]  /*0e20*/  @!P5 ST.E desc[UR6][R10.64], R6 ;  /* 0x000000060a00d985 */ /* 0x000fe2000c101906 */
[----:B--2---:R-:W-:Y:S02]  /*0e30*/  @!P1 IMAD.MOV.U32 R3, RZ, RZ, -0x800000 ;  /* 0xff800000ff039424 */ /* 0x004fe400078e00ff */
[----:B---3--:R-:W-:-:S03]  /*0e40*/  @!P0 IMAD.MOV.U32 R2, RZ, RZ, -0x800000 ;  /* 0xff800000ff028424 */ /* 0x008fc600078e00ff */
[----:B------:R1:W-:Y:S04]  /*0e50*/  @!P1 ST.E desc[UR6][R10.64+0xa0], R3 ;  /* 0x0000a0030a009985 */ /* 0x0003e8000c101906 */
[----:B------:R2:W-:Y:S01]  /*0e60*/  @!P0 ST.E desc[UR6][R10.64+0xc0], R2 ;  /* 0x0000c0020a008985 */ /* 0x0005e2000c101906 */
[----:B-1----:R-:W-:Y:S02]  /*0e70*/  IMAD.MOV.U32 R3, RZ, RZ, 0x0 ;  /* 0x00000000ff037424 */ /* 0x002fe400078e00ff */
[----:B--2---:R-:W-:-:S04]  /*0e80*/  IMAD.MOV.U32 R2, RZ, RZ, R234 ;  /* 0x000000ffff027224 */ /* 0x004fc800078e00ea */
[----:B------:R-:W-:Y:S05]  /*0e90*/  @P6 RET.REL.NODEC R2 `(_ZN5flash24flash_fwd_splitkv_kernelI23Flash_fwd_kernel_traitsILi256ELi64ELi64ELi4ELb0ELb0EN7cutlass10bfloat16_tE19Flash_kernel_traitsILi256ELi64ELi64ELi4ES3_EELb0ELb0ELb0ELb0ELb1ELb1ELb1ELb1EEEvNS_16Flash_fwd_paramsE) ;  /* 0xfffffff002586950 */ /* 0x000fea0003c3ffff */
[----:B------:R-:W-:Y:S02]  /*0ea0*/  MOV R0, 0xff800000 ;  /* 0xff80000000007802 */ /* 0x000fe40000000f00 */
[----:B------:R-:W-:-:S03]  /*0eb0*/  MOV R235, 0x0 ;  /* 0x0000000000eb7802 */ /* 0x000fc60000000f00 */
[----:B------:R1:W-:Y:S02]  /*0ec0*/  ST.E desc[UR6][R10.64+0xe0], R0 ;  /* 0x0000e0000a007985 */ /* 0x0003e4000c101906 */
[----:B-1----:R-:W-:Y:S05]  /*0ed0*/  RET.REL.NODEC R234 `(_ZN5flash24flash_fwd_splitkv_kernelI23Flash_fwd_kernel_traitsILi256ELi64ELi64ELi4ELb0ELb0EN7cutlass10bfloat16_tE19Flash_kernel_traitsILi256ELi64ELi64ELi4ES3_EELb0ELb0ELb0ELb0ELb1ELb1ELb1ELb1EEEvNS_16Flash_fwd_paramsE) ;  /* 0xfffffff0ea487950 */ /* 0x002fea0003c3ffff */
.L_x_5577:
        /* <DEDUP_REMOVED lines=32> */
[----:B-----5:R-:W4:Y:S04]  /*10e0*/  LD.E.64 R14, desc[UR6][R18.64+0x28] ;  /* 0x00002806120e7980 */ /* 0x020f28000c101b00 */
        /* <DEDUP_REMOVED lines=36> */
[----:B-1----:R-:W-:Y:S01]  /*1330*/  IMAD R10, R0, R6, RZ ;  /* 0x00000006000a7224 */ /* 0x002fe200078e02ff */
        /* <DEDUP_REMOVED lines=13> */
[----:B------:R-:W-:-:S05]  /*1410*/  IMAD R7, R7, R9, R2 ;  /* 0x0000000907077224 */ /* 0x000fca00078e0202 */
[----:B------:R-:W-:Y:S02]  /*1420*/  SHF.R.S32.HI R6, RZ, 0x1f, R7 ;  /* 0x0000001fff067819 */ /* 0x000fe40000011407 */
[----:B------:R-:W-:-:S05]  /*1430*/  @P2 IADD3 R10, R10, 0x1, RZ ;  /* 0x000000010a0a2810 */ /* 0x000fca0007ffe0ff */
[----:B------:R-:W-:Y:S02]  /*1440*/  @!P0 IADD3 R10, -R10, RZ, RZ ;  /* 0x000000ff0a0a8210 */ /* 0x000fe40007ffe1ff */
[----:B------:R-:W-:-:S05]  /*1450*/  @!P1 LOP3.LUT R10, RZ, R4, RZ, 0x33, !PT ;  /* 0x00000004ff0a9212 */ /* 0x000fca00078e33ff */
[----:B----4-:R-:W-:Y:S01]  /*1460*/  IMAD R9, R17, R10, RZ ;  /* 0x0000000a11097224 */ /* 0x010fe200078e02ff */
[----:B--2---:R-:W-:Y:S01]  /*1470*/  SHF.R.S32.HI R0, RZ, 0x1f, R3 ;  /* 0x0000001fff007819 */ /* 0x004fe20000011403 */
[----:B------:R-:W-:-:S04]  /*1480*/  IMAD R5, R21, R3, RZ ;  /* 0x0000000315057224 */ /* 0x000fc800078e02ff */
[C---:B------:R-:W-:Y:S02]  /*1490*/  IMAD R5, R20.reuse, R0, R5 ;  /* 0x0000000014057224 */ /* 0x040fe400078e0205 */
[----:B------:R-:W-:-:S04]  /*14a0*/  IMAD.WIDE.U32 R20, R20, R3, RZ ;  /* 0x0000000314147225 */ /* 0x000fc800078e00ff */
[----:B------:R-:W-:Y:S02]  /*14b0*/  IMAD.IADD R21, R21, 0x1, R5 ;  /* 0x0000000115157824 */ /* 0x000fe400078e0205 */
[----:B------:R-:W-:Y:S02]  /*14c0*/  IMAD R5, R167, R7, RZ ;  /* 0x00000007a7057224 */ /* 0x000fe400078e02ff */
[----:B------:R-:W-:-:S04]  /*14d0*/  IMAD.WIDE.U32 R20, R7, R166, R20 ;  /* 0x000000a607147225 */ /* 0x000fc800078e0014 */
[----:B------:R-:W-:-:S04]  /*14e0*/  IMAD R5, R166, R6, R5 ;  /* 0x00000006a6057224 */ /* 0x000fc800078e0205 */
[----:B------:R-:W-:Y:S01]  /*14f0*/  IMAD.IADD R21, R21, 0x1, R5 ;  /* 0x0000000115157824 */ /* 0x000fe200078e0205 */
[----:B------:R-:W-:Y:S01]  /*1500*/  SHF.R.S32.HI R5, RZ, 0x1f, R10 ;  /* 0x0000001fff057819 */ /* 0x000fe2000001140a */
[-C--:B------:R-:W-:Y:S02]  /*1510*/  IMAD R4, R15, R3.reuse, RZ ;  /* 0x000000030f047224 */ /* 0x080fe400078e02ff */
[----:B------:R-:W-:-:S04]  /*1520*/  IMAD.WIDE.U32 R22, R14, R3, RZ ;  /* 0x000000030e167225 */ /* 0x000fc800078e00ff */
[----:B------:R-:W-:Y:S02]  /*1530*/  IMAD R3, R16, R5, R9 ;  /* 0x0000000510037224 */ /* 0x000fe400078e0209 */
[----:B------:R-:W-:Y:S02]  /*1540*/  IMAD R4, R14, R0, R4 ;  /* 0x000000000e047224 */ /* 0x000fe400078e0204 */
[----:B------:R-:W-:Y:S01]  /*1550*/  IMAD.WIDE.U32 R16, R10, R16, R20 ;  /* 0x000000100a107225 */ /* 0x000fe200078e0014 */
[----:B------:R-:W-:-:S03]  /*1560*/  MOV R11, R22 ;  /* 0x00000016000b7202 */ /* 0x000fc60000000f00 */
[----:B------:R-:W-:Y:S01]  /*1570*/  IMAD.IADD R9, R23, 0x1, R4 ;  /* 0x0000000117097824 */ /* 0x000fe200078e0204 */
[----:B------:R-:W-:Y:S02]  /*1580*/  IADD3 R3, R17, R3, RZ ;  /* 0x0000000311037210 */ /* 0x000fe40007ffe0ff */
[----:B------:R-:W-:Y:S01]  /*1590*/  MOV R4, R16 ;  /* 0x0000001000047202 */ /* 0x000fe20000000f00 */
[----:B------:R-:W-:Y:S05]  /*15a0*/  BRA `(.L_x_5580) ;  /* 0x0000000400487947 */ /* 0x000fea0003800000 */
.L_x_5579:
        /* <DEDUP_REMOVED lines=22> */
[----:B------:R-:W-:Y:S02]  /*1710*/  IMAD R0, R4, R0, R7 ;  /* 0x0000000004007224 */ /* 0x000fe400078e0207 */
[-C--:B---3--:R-:W-:Y:S02]  /*1720*/  @!P3 IMAD R2, R167, R15.reuse, RZ ;  /* 0x0000000fa702b224 */ /* 0x088fe400078e02ff */
[----:B------:R-:W-:Y:S01]  /*1730*/  @!P3 IMAD.WIDE.U32 R28, R166, R15, RZ ;  /* 0x0000000fa61cb225 */ /* 0x000fe200078e00ff */
[----:B------:R-:W-:-:S03]  /*1740*/  ISETP.GT.U32.AND P0, PT, R3, R0, PT ;  /* 0x000000000300720c */ /* 0x000fc60003f04070 */
[----:B------:R-:W-:Y:S01]  /*1750*/  @!P3 IMAD R2, R6, R166, R2 ;  /* 0x000000a60602b224 */ /* 0x000fe200078e0202 */
[----:B------:R-:W-:Y:S02]  /*1760*/  @P3 IADD3 R7, R15, R16, RZ ;  /* 0x000000100f073210 */ /* 0x000fe40007ffe0ff */
[----:B-----5:R-:W-:Y:S01]  /*1770*/  @!P3 SHF.R.S32.HI R6, RZ, 0x1f, R14 ;  /* 0x0000001fff06b819 */ /* 0x020fe2000001140e */
[----:B------:R-:W-:Y:S02]  /*1780*/  @!P3 IMAD.IADD R29, R29, 0x1, R2 ;  /* 0x000000011d1db824 */ /* 0x000fe400078e0202 */
[----:B----4-:R-:W-:Y:S02]  /*1790*/  @!P3 IMAD R2, R25, R14, RZ ;  /* 0x0000000e1902b224 */ /* 0x010fe400078e02ff */
[-C--:B------:R-:W-:Y:S02]  /*17a0*/  @P3 IMAD R10, R167, R7.reuse, RZ ;  /* 0x00000007a70a3224 */ /* 0x080fe400078e02ff */
[----:B------:R-:W-:Y:S01]  /*17b0*/  @P3 IMAD.WIDE.U32 R30, R166, R7, RZ ;  /* 0x00000007a61e3225 */ /* 0x000fe200078e00ff */
[----:B------:R-:W-:-:S03]  /*17c0*/  @!P0 IADD3 R0, R0, -R3, RZ ;  /* 0x8000000300008210 */ /* 0x000fc60007ffe0ff */
[C---:B------:R-:W-:Y:S02]  /*17d0*/  @!P3 IMAD R2, R24.reuse, R6, R2 ;  /* 0x000000061802b224 */ /* 0x040fe400078e0202 */
[----:B------:R-:W-:Y:S01]  /*17e0*/  @!P3 IMAD.WIDE.U32 R24, R24, R14, R28 ;  /* 0x0000000e1818b225 */ /* 0x000fe200078e001c */
[----:B------:R-:W-:-:S03]  /*17f0*/  @P3 IADD3 R10, R31, R10, RZ ;  /* 0x0000000a1f0a3210 */ /* 0x000fc60007ffe0ff */
[----:B------:R-:W-:Y:S01]  /*1800*/  @P3 IMAD.MOV.U32 R11, RZ, RZ, R30 ;  /* 0x000000ffff0b3224 */ /* 0x000fe200078e001e */
[----:B------:R-:W-:Y:S01]  /*1810*/  @!P3 MOV R11, R24 ;  /* 0x00000018000bb202 */ /* 0x000fe20000000f00 */
[----:B------:R-:W-:Y:S01]  /*1820*/  @!P3 IMAD.IADD R10, R25, 0x1, R2 ;  /* 0x00000001190ab824 */ /* 0x000fe200078e0202 */
[----:B------:R-:W-:Y:S02]  /*1830*/  ISETP.GE.U32.AND P2, PT, R0, R3, PT ;  /* 0x000000030000720c */ /* 0x000fe40003f46070 */
[----:B------:R-:W-:Y:S02]  /*1840*/  LOP3.LUT R3, R237, R5, RZ, 0x3c, !PT ;  /* 0x00000005ed037212 */ /* 0x000fe400078e3cff */
[-C--:B------:R-:W-:Y:S01]  /*1850*/  LOP3.LUT R11, R11, R10.reuse, RZ, 0x3c, !PT ;  /* 0x0000000a0b0b7212 */ /* 0x080fe200078e3cff */
[----:B------:R-:W-:Y:S01]  /*1860*/  @!P0 VIADD R4, R4, 0x1 ;  /* 0x0000000104048836 */ /* 0x000fe20000000000 */
[----:B------:R-:W-:Y:S02]  /*1870*/  ISETP.GE.AND P1, PT, R3, RZ, PT ;  /* 0x000000ff0300720c */ /* 0x000fe40003f26270 */
[----:B------:R-:W-:-:S02]  /*1880*/  LOP3.LUT R10, R11, R10, RZ, 0x3c, !PT ;  /* 0x0000000a0b0a7212 */ /* 0x000fc400078e3cff */
[----:B------:R-:W-:Y:S01]  /*1890*/  ISETP.NE.AND P0, PT, R5, RZ, PT ;  /* 0x000000ff0500720c */ /* 0x000fe20003f05270 */
[----:B------:R-:W-:Y:S01]  /*18a0*/  @!P3 IMAD R7, R169, R15, RZ ;  /* 0x0000000fa907b224 */ /* 0x000fe200078e02ff */
[----:B------:R-:W-:Y:S02]  /*18b0*/  LEA R2, R165, 0xffffffc0, 0x6 ;  /* 0xffffffc0a5027811 */ /* 0x000fe400078e30ff */
[----:B------:R-:W-:Y:S02]  /*18c0*/  @!P3 SHF.R.S32.HI R0, RZ, 0x1f, R15 ;  /* 0x0000001fff00b819 */ /* 0x000fe4000001140f */
[----:B------:R-:W-:Y:S02]  /*18d0*/  LOP3.LUT R11, R11, R10, RZ, 0x3c, !PT ;  /* 0x0000000a0b0b7212 */ /* 0x000fe400078e3cff */
[----:B------:R-:W-:Y:S01]  /*18e0*/  @P2 IADD3 R4, R4, 0x1, RZ ;  /* 0x0000000104042810 */ /* 0x000fe20007ffe0ff */
[----:B------:R-:W-:Y:S01]  /*18f0*/  @!P3 IMAD R0, R0, R168, R7 ;  /* 0x000000a80000b224 */ /* 0x000fe200078e0207 */
[----:B------:R-:W-:Y:S01]  /*1900*/  SHF.R.S32.HI R6, RZ, 0x1f, R2 ;  /* 0x0000001fff067819 */ /* 0x000fe20000011402 */
[----:B------:R-:W-:Y:S01]  /*1910*/  IMAD.WIDE.U32 R28, R166, R2, R10 ;  /* 0x00000002a61c7225 */ /* 0x000fe200078e000a */
[----:B------:R-:W-:-:S03]  /*1920*/  MOV R10, R4 ;  /* 0x00000004000a7202 */ /* 0x000fc60000000f00 */
[----:B------:R-:W-:-:S04]  /*1930*/  @!P3 IMAD.WIDE.U32 R24, R168, R15, RZ ;  /* 0x0000000fa818b225 */ /* 0x000fc800078e00ff */
[----:B------:R-:W-:Y:S01]  /*1940*/  IMAD R9, R167, R2, RZ ;  /* 0x00000002a7097224 */ /* 0x000fe200078e02ff */
[----:B------:R-:W-:Y:S01]  /*1950*/  @!P1 IADD3 R10, -R10, RZ, RZ ;  /* 0x000000ff0a0a9210 */ /* 0x000fe20007ffe1ff */
[----:B------:R-:W-:Y:S01]  /*1960*/  @!P3 IMAD.IADD R25, R25, 0x1, R0 ;  /* 0x000000011919b824 */ /* 0x000fe200078e0200 */
[----:B------:R-:W-:Y:S01]  /*1970*/  @!P3 SHF.R.S32.HI R0, RZ, 0x1f, R14 ;  /* 0x0000001fff00b819 */ /* 0x000fe2000001140e */
[----:B------:R-:W-:Y:S01]  /*1980*/  IMAD R9, R6, R166, R9 ;  /* 0x000000a606097224 */ /* 0x000fe200078e0209 */
[----:B------:R-:W-:Y:S01]  /*1990*/  @!P0 LOP3.LUT R10, RZ, R5, RZ, 0x33, !PT ;  /* 0x00000005ff0a8212 */ /* 0x000fe200078e33ff */
[----:B------:R-:W-:Y:S01]  /*19a0*/  @!P3 IMAD R3, R23, R14, RZ ;  /* 0x0000000e1703b224 */ /* 0x000fe200078e02ff */
[----:B------:R-:W-:Y:S01]  /*19b0*/  @P3 IADD3 R15, R15, R16, RZ ;  /* 0x000000100f0f3210 */ /* 0x000fe20007ffe0ff */
[----:B------:R-:W-:Y:S01]  /*19c0*/  IMAD.MOV.U32 R16, RZ, RZ, R28 ;  /* 0x000000ffff107224 */ /* 0x000fe200078e001c */
[----:B------:R-:W-:Y:S01]  /*19d0*/  IADD3 R17, R29, R9, RZ ;  /* 0x000000091d117210 */ /* 0x000fe20007ffe0ff */
[----:B------:R-:W-:Y:S01]  /*19e0*/  @!P3 IMAD R0, R22, R0, R3 ;  /* 0x000000001600b224 */ /* 0x000fe200078e0203 */
[----:B------:R-:W-:Y:S01]  /*19f0*/  SHF.R.S32.HI R5, RZ, 0x1f, R10 ;  /* 0x0000001fff057819 */ /* 0x000fe2000001140a */
[----:B------:R-:W-:-:S02]  /*1a00*/  IMAD R3, R21, R10, RZ ;  /* 0x0000000a15037224 */ /* 0x000fc400078e02ff */
[-C--:B------:R-:W-:Y:S02]  /*1a10*/  @P3 IMAD R9, R169, R15.reuse, RZ ;  /* 0x0000000fa9093224 */ /* 0x080fe400078e02ff */
        /* <DEDUP_REMOVED lines=8> */
[----:B------:R-:W-:Y:S02]  /*1aa0*/  @!P3 MOV R11, R22 ;  /* 0x00000016000bb202 */ /* 0x000fe40000000f00 */
[----:B------:R-:W-:Y:S02]  /*1ab0*/  IADD3 R3, R17, R3, RZ ;  /* 0x0000000311037210 */ /* 0x000fe40007ffe0ff */
[----:B-1----:R-:W-:Y:S02]  /*1ac0*/  MOV R7, R2 ;  /* 0x0000000200077202 */ /* 0x002fe40000000f00 */
.L_x_5580:
[----:B------:R-:W-:Y:S05]  /*1ad0*/  BSYNC B0 ;  /* 0x0000000000007941 */ /* 0x000fea0003800000 */
.L_x_5578:
        /* <DEDUP_REMOVED lines=12> */
[----:B------:R-:W-:-:S05]  /*1ba0*/  IMAD.SHL.U32 R16, R48, 0x8, RZ ;  /* 0x0000000830107824 */ /* 0x000fca00078e00ff */
[----:B------:R-:W-:Y:S02]  /*1bb0*/  IADD3 R28, P0, R16, R11, RZ ;  /* 0x0000000b101c7210 */ /* 0x000fe40007f1e0ff */
[----:B------:R-:W-:Y:S01]  /*1bc0*/  SHF.R.S32.HI R17, RZ, 0x1f, R16 ;  /* 0x0000001fff117819 */ /* 0x000fe20000011410 */
[----:B-----5:R-:W-:-:S03]  /*1bd0*/  IMAD R6, R6, R168, RZ ;  /* 0x000000a806067224 */ /* 0x020fc600078e02ff */
[----:B------:R-:W-:Y:S01]  /*1be0*/  IADD3.X R29, R17, R9, RZ, P0, !PT ;  /* 0x00000009111d7210 */ /* 0x000fe200007fe4ff */
[C---:B------:R-:W-:Y:S01]  /*1bf0*/  IMAD R6, R7.reuse, R169, R6 ;  /* 0x000000a907067224 */ /* 0x040fe200078e0206 */
[----:B------:R-:W-:Y:S01]  /*1c00*/  SHF.R.S32.HI R50, RZ, 0x1f, R238 ;  /* 0x0000001fff327819 */ /* 0x000fe200000114ee */
[----:B------:R-:W-:Y:S01]  /*1c10*/  IMAD.WIDE.U32 R28, R7, R168, R28 ;  /* 0x000000a8071c7225 */ /* 0x000fe200078e001c */
[----:B------:R-:W-:-:S04]  /*1c20*/  SHF.R.S32.HI R134, RZ, 0x3, R134 ;  /* 0x00000003ff867819 */ /* 0x000fc80000011486 */
[----:B------:R-:W-:Y:S01]  /*1c30*/  IADD3 R29, R29, R6, RZ ;  /* 0x000000061d1d7210 */ /* 0x000fe20007ffe0ff */
[----:B------:R-:W-:-:S04]  /*1c40*/  IMAD R6, R27, R10, RZ ;  /* 0x0000000a1b067224 */ /* 0x000fc800078e02ff */
[-C--:B------:R-:W-:Y:S02]  /*1c50*/  IMAD R6, R5, R26.reuse, R6 ;  /* 0x0000001a05067224 */ /* 0x080fe400078e0206 */
[----:B------:R-:W-:Y:S01]  /*1c60*/  IMAD.WIDE.U32 R26, R10, R26, R28 ;  /* 0x0000001a0a1a7225 */ /* 0x000fe200078e001c */
[----:B------:R-:W-:-:S03]  /*1c70*/  SHF.R.S32.HI R135, RZ, 0x1f, R134 ;  /* 0x0000001fff877819 */ /* 0x000fc60000011486 */
[----:B------:R-:W-:-:S05]  /*1c80*/  IMAD.SHL.U32 R11, R134, 0x40, RZ ;  /* 0x00000040860b7824 */ /* 0x000fca00078e00ff */
[----:B------:R-:W-:-:S04]  /*1c90*/  LOP3.LUT R11, R11, 0x1c0, RZ, 0xc0, !PT ;  /* 0x000001c00b0b7812 */ /* 0x000fc800078ec0ff */
[----:B-1----:R-:W-:Y:S02]  /*1ca0*/  LOP3.LUT R12, R11, 0x38, R16, 0xf8, !PT ;  /* 0x000000380b0c7812 */ /* 0x002fe400078ef810 */
[----:B------:R-:W-:-:S04]  /*1cb0*/  SHF.R.U32.HI R11, RZ, 0x3, R11 ;  /* 0x00000003ff0b7819 */ /* 0x000fc8000001160b */
[----:B------:R-:W-:Y:S01]  /*1cc0*/  LOP3.LUT R11, R12, R11, RZ, 0x3c, !PT ;  /* 0x0000000b0c0b7212 */ /* 0x000fe200078e3cff */
[----:B------:R-:W-:-:S04]  /*1cd0*/  IMAD R232, R167, R134, RZ ;  /* 0x00000086a7e87224 */ /* 0x000fc800078e02ff */
[----:B------:R-:W-:Y:S01]  /*1ce0*/  IMAD R232, R135, R166, R232 ;  /* 0x000000a687e87224 */ /* 0x000fe200078e02e8 */
[C---:B------:R-:W-:Y:S01]  /*1cf0*/  SHF.L.U64.HI R54, R166.reuse, 0x4, R167 ;  /* 0x00000004a6367819 */ /* 0x040fe200000102a7 */
[----:B------:R-:W-:Y:S01]  /*1d00*/  IMAD.SHL.U32 R53, R166, 0x10, RZ ;  /* 0x00000010a6357824 */ /* 0x000fe200078e00ff */
[----:B------:R-:W-:Y:S01]  /*1d10*/  SHF.L.U64.HI R52, R168, 0x4, R169 ;  /* 0x00000004a8347819 */ /* 0x000fe200000102a9 */
[----:B------:R-:W-:Y:S01]  /*1d20*/  IMAD.SHL.U32 R56, R48, 0x4, RZ ;  /* 0x0000000430387824 */ /* 0x000fe200078e00ff */
[----:B------:R-:W-:Y:S01]  /*1d30*/  SHF.L.U32 R51, R168, 0x4, RZ ;  /* 0x00000004a8337819 */ /* 0x000fe200000006ff */
        /* <DEDUP_REMOVED lines=9> */
[----:B------:R-:W-:Y:S01]  /*1dd0*/  IADD3 R30, P0, R16, R9, RZ ;  /* 0x00000009101e7210 */ /* 0x000fe20007f1e0ff */
[----:B------:R-:W-:Y:S01]  /*1de0*/  @P1 IMAD.MOV.U32 R136, RZ, RZ, R22 ;  /* 0x000000ffff881224 */ /* 0x000fe200078e0016 */
[----:B------:R-:W-:Y:S01]  /*1df0*/  SHF.R.S32.HI R9, RZ, 0x1f, R237 ;  /* 0x0000001fff097819 */ /* 0x000fe200000114ed */
[----:B------:R-:W-:-:S02]  /*1e00*/  IMAD R7, R25, R237, RZ ;  /* 0x000000ed19077224 */ /* 0x000fc400078e02ff */
[----:B------:R-:W-:Y:S02]  /*1e10*/  IMAD.X R31, R17, 0x1, R8, P0 ;  /* 0x00000001111f7824 */ /* 0x000fe400000e0608 */
[----:B------:R-:W-:Y:S01]  /*1e20*/  @!P1 IMAD.MOV.U32 R136, RZ, RZ, R22 ;  /* 0x000000ffff889224 */ /* 0x000fe200078e0016 */
[----:B------:R-:W-:Y:S01]  /*1e30*/  IADD3 R22, P0, R16, R4, RZ ;  /* 0x0000000410167210 */ /* 0x000fe20007f1e0ff */
[----:B------:R-:W-:Y:S01]  /*1e40*/  @P1 IMAD.MOV.U32 R137, RZ, RZ, R23 ;  /* 0x000000ffff891224 */ /* 0x000fe200078e0017 */
[----:B------:R-:W-:Y:S01]  /*1e50*/  @!P1 MOV R137, R23 ;  /* 0x0000001700899202 */ /* 0x000fe20000000f00 */
[----:B------:R-:W-:Y:S01]  /*1e60*/  IMAD R7, R24, R9, R7 ;  /* 0x0000000918077224 */ /* 0x000fe200078e0207 */
[----:B------:R-:W-:Y:S01]  /*1e70*/  SHF.R.S32.HI R4, RZ, 0x1f, R55 ;  /* 0x0000001fff047819 */ /* 0x000fe20000011437 */
[----:B------:R-:W-:Y:S01]  /*1e80*/  IMAD.WIDE.U32 R30, R237, R24, R30 ;  /* 0x00000018ed1e7225 */ /* 0x000fe200078e001e */
[----:B------:R-:W-:Y:S02]  /*1e90*/  IADD3 R25, R27, R6, RZ ;  /* 0x000000061b197210 */ /* 0x000fe40007ffe0ff */
[----:B------:R-:W-:Y:S01]  /*1ea0*/  IADD3.X R23, R17, R3, RZ, P0, !PT ;  /* 0x0000000311177210 */ /* 0x000fe200007fe4ff */
[----:B------:R-:W-:-:S02]  /*1eb0*/  IMAD.MOV.U32 R24, RZ, RZ, R26 ;  /* 0x000000ffff187224 */ /* 0x000fc400078e001a */
[----:B------:R-:W-:Y:S01]  /*1ec0*/  IMAD R3, R169, R134, RZ ;  /* 0x00000086a9037224 */ /* 0x000fe200078e02ff */
[----:B------:R-:W-:Y:S02]  /*1ed0*/  LEA.HI R4, R4, R55, RZ, 0x6 ;  /* 0x0000003704047211 */ /* 0x000fe400078f30ff */
[----:B------:R-:W-:Y:S01]  /*1ee0*/  IADD3 R131, R31, R7, RZ ;  /* 0x000000071f837210 */ /* 0x000fe20007ffe0ff */
[----:B------:R-:W-:Y:S01]  /*1ef0*/  IMAD R3, R135, R168, R3 ;  /* 0x000000a887037224 */ /* 0x000fe200078e0203 */
[----:B------:R-:W-:Y:S01]  /*1f00*/  LEA.HI R8, R0, R42, RZ, 0x6 ;  /* 0x0000002a00087211 */ /* 0x000fe200078f30ff */
[----:B------:R-:W-:Y:S01]  /*1f10*/  IMAD.WIDE.U32 R6, R134, R168, R24 ;  /* 0x000000a886067225 */ /* 0x000fe200078e0018 */
[----:B------:R-:W-:-:S03]  /*1f20*/  SHF.R.S32.HI R4, RZ, 0x6, R4 ;  /* 0x00000006ff047819 */ /* 0x000fc60000011404 */
[----:B------:R-:W-:Y:S01]  /*1f30*/  IMAD.SHL.U32 R8, R8, 0x8, RZ ;  /* 0x0000000808087824 */ /* 0x000fe200078e00ff */
[----:B------:R-:W-:Y:S02]  /*1f40*/  IADD3 R3, R7, R3, RZ ;  /* 0x0000000307037210 */ /* 0x000fe40007ffe0ff */
[C---:B----4-:R-:W-:Y:S02]  /*1f50*/  LEA R242, P0, R6.reuse, R14, 0x1 ;  /* 0x0000000e06f27211 */ /* 0x050fe400078008ff */
[----:B------:R-:W-:Y:S02]  /*1f60*/  VIMNMX R64, R231, R4, !PT ;  /* 0x00000004e7407248 */ /* 0x000fe40007fe0100 */
[----:B------:R-:W-:Y:S02]  /*1f70*/  LEA.HI.X R243, R6, R15, R3, 0x1, P0 ;  /* 0x0000000f06f37211 */ /* 0x000fe400000f0c03 */
[----:B------:R-:W-:Y:S02]  /*1f80*/  ISETP.GT.AND P0, PT, R165, R64, PT ;  /* 0x00000040a500720c */ /* 0x000fe40003f04270 */
[----:B------:R-:W-:Y:S01]  /*1f90*/  LOP3.LUT R129, R11, 0xfffffe00, R8, 0xf8, !PT ;  /* 0xfffffe000b817812 */ /* 0x000fe200078ef808 */
[----:B------:R-:W-:Y:S01]  /*1fa0*/  IMAD.WIDE R8, R235, 0x40, R134 ;  /* 0x00000040eb087825 */ /* 0x000fe200078e0286 */
[----:B------:R-:W-:-:S03]  /*1fb0*/  LEA.HI R0, R0, R42, RZ, 0x4 ;  /* 0x0000002a00007211 */ /* 0x000fc600078f20ff */
[----:B------:R-:W-:Y:S02]  /*1fc0*/  IMAD.MOV.U32 R130, RZ, RZ, R30 ;  /* 0x000000ffff827224 */ /* 0x000fe400078e001e */
        /* <DEDUP_REMOVED lines=24> */
[----:B------:R-:W-:-:S02]  /*2150*/  SHF.R.S32.HI R11, RZ, 0x1f, R55 ;  /* 0x0000001fff0b7819 */ /* 0x000fc40000011437 */
        /* <DEDUP_REMOVED lines=10> */
[----:B------:R-:W-:Y:S01]  /*2200*/  SHF.L.U32 R62, R166, 0x5, RZ ;  /* 0x00000005a63e7819 */ /* 0x000fe200000006ff */
[----:B------:R-:W-:Y:S01]  /*2210*/  IMAD.MOV.U32 R101, RZ, RZ, R242 ;  /* 0x000000ffff657224 */ /* 0x000fe200078e00f2 */
[----:B------:R-:W-:Y:S01]  /*2220*/  MOV R100, R243 ;  /* 0x000000f300647202 */ /* 0x000fe20000000f00 */
[----:B------:R-:W-:Y:S01]  /*2230*/  IMAD.SHL.U32 R60, R60, 0x2, RZ ;  /* 0x000000023c3c7824 */ /* 0x000fe200078e00ff */
[----:B------:R-:W-:Y:S01]  /*2240*/  MOV R144, R233 ;  /* 0x000000e900907202 */ /* 0x000fe20000000f00 */
[----:B------:R-:W-:-:S02]  /*2250*/  IMAD.IADD R59, R141, 0x1, R59 ;  /* 0x000000018d3b7824 */ /* 0x000fc400078e023b */
[----:B------:R-:W-:Y:S02]  /*2260*/  IMAD.MOV.U32 R145, RZ, RZ, R232 ;  /* 0x000000ffff917224 */ /* 0x000fe400078e00e8 */
        /* <DEDUP_REMOVED lines=13> */
[C---:B------:R-:W-:Y:S02]  /*2340*/  IMAD R4, R142.reuse, R0, R4 ;  /* 0x000000008e047224 */ /* 0x040fe400078e0204 */
[----:B------:R-:W-:Y:S01]  /*2350*/  IMAD.WIDE.U32 R28, R142, R2, R28 ;  /* 0x000000028e1c7225 */ /* 0x000fe200078e001c */
[----:B------:R-:W-:-:S03]  /*2360*/  IADD3 R27, R27, R3, RZ ;  /* 0x000000031b1b7210 */ /* 0x000fc60007ffe0ff */
[----:B------:R-:W-:Y:S01]  /*2370*/  IMAD.IADD R29, R29, 0x1, R4 ;  /* 0x000000011d1d7824 */ /* 0x000fe200078e0204 */
[----:B------:R-:W-:Y:S01]  /*2380*/  IADD3 R0, P0, -R55, R134, RZ ;  /* 0x0000008637007210 */ /* 0x000fe20007f1e1ff */
[----:B------:R-:W-:Y:S01]  /*2390*/  IMAD R4, R25, R10, RZ ;  /* 0x0000000a19047224 */ /* 0x000fe200078e02ff */
[----:B------:R-:W-:Y:S01]  /*23a0*/  LEA.HI R122, R12, R12, RZ, 0x1 ;  /* 0x0000000c0c7a7211 */ /* 0x000fe200078f08ff */
[-C--:B------:R-:W-:Y:S02]  /*23b0*/  IMAD R3, R23, R10.reuse, RZ ;  /* 0x0000000a17037224 */ /* 0x080fe400078e02ff */
        /* <DEDUP_REMOVED lines=8> */
[----:B------:R-:W-:Y:S02]  /*2440*/  IMAD.MOV.U32 R2, RZ, RZ, R22 ;  /* 0x000000ffff027224 */ /* 0x000fe400078e0016 */
[C---:B------:R-:W-:Y:S02]  /*2450*/  IMAD R92, R11.reuse, R142, RZ ;  /* 0x0000008e0b5c7224 */ /* 0x040fe400078e02ff */
[----:B------:R-:W-:-:S02]  /*2460*/  IMAD R94, R11, R146, RZ ;  /* 0x000000920b5e7224 */ /* 0x000fc400078e02ff */
[----:B------:R-:W-:Y:S02]  /*2470*/  IMAD R98, R122, R13, RZ ;  /* 0x0000000d7a627224 */ /* 0x000fe400078e02ff */
[----:B------:R-:W-:Y:S02]  /*2480*/  IMAD R4, R134, R122, R56 ;  /* 0x0000007a86047224 */ /* 0x000fe400078e0238 */
[----:B------:R-:W-:-:S04]  /*2490*/  IMAD.WIDE.U32 R12, R146, R0, R2 ;  /* 0x00000000920c7225 */ /* 0x000fc800078e0002 */
[-C--:B------:R-:W-:Y:S02]  /*24a0*/  IMAD R92, R143, R0.reuse, R92 ;  /* 0x000000008f5c7224 */ /* 0x080fe400078e025c */
[----:B------:R-:W-:-:S04]  /*24b0*/  IMAD.WIDE.U32 R10, R142, R0, R24 ;  /* 0x000000008e0a7225 */ /* 0x000fc800078e0018 */
[----:B------:R-:W-:Y:S01]  /*24c0*/  IMAD R94, R147, R0, R94 ;  /* 0x00000000935e7224 */ /* 0x000fe200078e025e */
[----:B------:R-:W-:Y:S01]  /*24d0*/  IADD3 R0, P3, R98, R4, RZ ;  /* 0x0000000462007210 */ /* 0x000fe20007f7e0ff */
[----:B------:R-:W-:Y:S01]  /*24e0*/  IMAD.IADD R3, R56, 0x1, R4 ;  /* 0x0000000138037824 */ /* 0x000fe200078e0204 */
[----:B------:R-:W-:Y:S01]  /*24f0*/  SHF.R.S32.HI R2, RZ, 0x1f, R98 ;  /* 0x0000001fff027819 */ /* 0x000fe20000011462 */
[----:B------:R-:W-:Y:S01]  /*2500*/  IMAD.IADD R92, R11, 0x1, R92 ;  /* 0x000000010b5c7824 */ /* 0x000fe200078e025c */
[----:B------:R-:W-:Y:S01]  /*2510*/  LEA R93, P1, R10, R20, 0x1 ;  /* 0x000000140a5d7211 */ /* 0x000fe200078208ff */
[----:B------:R-:W-:Y:S01]  /*2520*/  IMAD.SHL.U32 R20, R0, 0x2, RZ ;  /* 0x0000000200147824 */ /* 0x000fe200078e00ff */
[----:B------:R-:W-:Y:S02]  /*2530*/  IADD3 R98, P2, R98, R3, RZ ;  /* 0x0000000362627210 */ /* 0x000fe40007f5e0ff */
[----:B------:R-:W-:Y:S02]  /*2540*/  IADD3 R94, R13, R94, RZ ;  /* 0x0000005e0d5e7210 */ /* 0x000fe40007ffe0ff */
[----:B------:R-:W-:-:S02]  /*2550*/  LEA R95, P0, R12, R14, 0x1 ;  /* 0x0000000e0c5f7211 */ /* 0x000fc400078008ff */
[----:B------:R-:W-:Y:S01]  /*2560*/  LEA.HI.X.SX32 R4, R4, R2, 0x1, P3 ;  /* 0x0000000204047211 */ /* 0x000fe200018f0eff */
[----:B------:R-:W-:Y:S01]  /*2570*/  IMAD.SHL.U32 R99, R98, 0x2, RZ ;  /* 0x0000000262637824 */ /* 0x000fe200078e00ff */
[----:B------:R-:W-:Y:S02]  /*2580*/  LEA.HI.X R92, R10, R21, R92, 0x1, P1 ;  /* 0x000000150a5c7211 */ /* 0x000fe400008f0c5c */
[----:B------:R-:W-:Y:S02]  /*2590*/  LEA.HI.X R94, R12, R15, R94, 0x1, P0 ;  /* 0x0000000f0c5e7211 */ /* 0x000fe400000f0c5e */
[----:B------:R-:W-:Y:S01]  /*25a0*/  IADD3 R40, P1, R8, R20, RZ ;  /* 0x0000001408287210 */ /* 0x000fe20007f3e0ff */
[----:B------:R-:W-:Y:S01]  /*25b0*/  IMAD.SHL.U32 R66, R146, 0x10, RZ ;  /* 0x0000001092427824 */ /* 0x000fe200078e00ff */
[----:B------:R-:W-:Y:S02]  /*25c0*/  LEA.HI.X.SX32 R2, R3, R2, 0x1, P2 ;  /* 0x0000000203027211 */ /* 0x000fe400010f0eff */
[----:B------:R-:W-:-:S02]  /*25d0*/  SHF.L.U64.HI R0, R0, 0x1, R4 ;  /* 0x0000000100007819 */ /* 0x000fc40000010204 */
[----:B------:R-:W-:Y:S02]  /*25e0*/  IADD3 R20, P0, R6, R20, RZ ;  /* 0x0000001406147210 */ /* 0x000fe40007f1e0ff */
[-C--:B------:R-:W-:Y:S01]  /*25f0*/  IADD3 R97, P3, R8, R99.reuse, RZ ;  /* 0x0000006308617210 */ /* 0x080fe20007f7e0ff */
[----:B------:R-:W-:Y:S01]  /*2600*/  IMAD.X R41, R9, 0x1, R0, P1 ;  /* 0x0000000109297824 */ /* 0x000fe200008e0600 */
[----:B------:R-:W-:Y:S01]  /*2610*/  SHF.L.U64.HI R98, R98, 0x1, R2 ;  /* 0x0000000162627819 */ /* 0x000fe20000010202 */
[----:B------:R-:W-:Y:S01]  /*2620*/  IMAD.X R21, R7, 0x1, R0, P0 ;  /* 0x0000000107157824 */ /* 0x000fe200000e0600 */
[----:B------:R-:W-:Y:S02]  /*2630*/  IADD3 R99, P2, R6, R99, RZ ;  /* 0x0000006306637210 */ /* 0x000fe40007f5e0ff */
[C---:B------:R-:W-:Y:S02]  /*2640*/  SHF.L.U64.HI R65, R146.reuse, 0x4, R147 ;  /* 0x0000000492417819 */ /* 0x040fe40000010293 */
[----:B------:R-:W-:-:S02]  /*2650*/  SHF.L.U32 R68, R146, 0x5, RZ ;  /* 0x0000000592447819 */ /* 0x000fc400000006ff */
[----:B------:R-:W-:Y:S02]  /*2660*/  IADD3 R76, P1, P0, R66, R66, R66 ;  /* 0x00000042424c7210 */ /* 0x000fe4000783e042 */
[----:B------:R-:W-:Y:S01]  /*2670*/  IADD3.X R96, R9, R98, RZ, P3, !PT ;  /* 0x0000006209607210 */ /* 0x000fe20001ffe4ff */
[----:B------:R-:W-:Y:S01]  /*2680*/  IMAD.X R98, R7, 0x1, R98, P2 ;  /* 0x0000000107627824 */ /* 0x000fe200010e0662 */
[----:B------:R-:W-:Y:S02]  /*2690*/  SHF.L.U64.HI R67, R146, 0x5, R147 ;  /* 0x0000000592437819 */ /* 0x000fe40000010293 */
        /* <DEDUP_REMOVED lines=26> */
[----:B------:R-:W-:Y:S01]  /*2840*/  SHF.L.U32 R82, R142, 0x4, RZ ;  /* 0x000000048e527819 */ /* 0x000fe200000006ff */
        /* <DEDUP_REMOVED lines=37> */
.L_x_5637:
[----:B------:R-:W-:Y:S01]  /*2aa0*/  IMAD.SHL.U32 R14, R9, 0x40, RZ ;  /* 0x00000040090e7824 */ /* 0x000fe200078e00ff */
[----:B------:R-:W-:Y:S01]  /*2ab0*/  BSSY B2, `(.L_x_5582) ;  /* 0x000094c000027945 */ /* 0x000fe20003800000 */
[----:B------:R-:W-:Y:S02]  /*2ac0*/  IMAD.MOV.U32 R2, RZ, RZ, R93 ;  /* 0x000000ffff027224 */ /* 0x000fe400078e005d */
[----:B------:R-:W-:Y:S02]  /*2ad0*/  VIADD R13, R14, 0xffffffc0 ;  /* 0xffffffc00e0d7836 */ /* 0x000fe40000000000 */
[----:B------:R-:W-:Y:S02]  /*2ae0*/  IMAD.MOV.U32 R3, RZ, RZ, R92 ;  /* 0x000000ffff037224 */ /* 0x000fe400078e005c */
[--C-:B------:R-:W-:Y:S02]  /*2af0*/  IMAD.IADD R149, R43, 0x1, -R13.reuse ;  /* 0x000000012b957824 */ /* 0x100fe400078e0a0d */
[----:B------:R-:W-:Y:S03]  /*2b00*/  IMAD.IADD R148, R55, 0x1, -R13 ;  /* 0x0000000137947824 */ /* 0x000fe600078e0a0d */
[CC--:B------:R-:W-:Y:S02]  /*2b10*/  ISETP.GE.AND P0, PT, R134.reuse, R149.reuse, PT ;  /* 0x000000958600720c */ /* 0x0c0fe40003f06270 */
[CC--:B------:R-:W-:Y:S02]  /*2b20*/  ISETP.GE.AND P4, PT, R127.reuse, R149.reuse, PT ;  /* 0x000000957f00720c */ /* 0x0c0fe40003f86270 */
[-C--:B------:R-:W-:Y:S02]  /*2b30*/  ISETP.GE.AND P0, PT, R134, R148.reuse, !P0 ;  /* 0x000000948600720c */ /* 0x080fe40004706270 */
[-C--:B------:R-:W-:Y:S02]  /*2b40*/  ISETP.GE.AND P4, PT, R127, R148.reuse, !P4 ;  /* 0x000000947f00720c */ /* 0x080fe40006786270 */
[C---:B------:R-:W-:Y:S04]  /*2b50*/  ISETP.GE.AND P2, PT, R126.reuse, R149, PT ;  /* 0x000000957e00720c */ /* 0x040fe80003f46270 */
[----:B------:R-:W-:Y:S05]  /*2b60*/  ISETP.GE.AND P2, PT, R126, R148, !P2 ;  /* 0x000000947e00720c */ /* 0x000fea0005746270 */
[----:B--234-:R-:W2:Y:S01]  /*2b70*/  @P0 LD.E.128 R24, desc[UR6][R2.64] ;  /* 0x0000000602180980 */ /* 0x01cea2000c101d00 */
[----:B------:R-:W-:Y:S01]  /*2b80*/  @P0 IMAD.MOV.U32 R22, RZ, RZ, R101 ;  /* 0x000000ffff160224 */ /* 0x000fe200078e0065 */
[C---:B------:R-:W-:Y:S01]  /*2b90*/  @P4 IADD3 R28, P1, R2.reuse, R82, RZ ;  /* 0x00000052021c4210 */ /* 0x040fe20007f3e0ff */
[----:B------:R-:W-:Y:S04]  /*2ba0*/  @P0 IMAD.MOV.U32 R23, RZ, RZ, R100 ;  /* 0x000000ffff170224 */ /* 0x000fe800078e0064 */
[----:B------:R-:W-:Y:S01]  /*2bb0*/  @P4 IMAD.X R29, R3, 0x1, R81, P1 ;  /* 0x00000001031d4824 */ /* 0x000fe200008e0651 */
[----:B--2---:R-:W-:Y:S04]  /*2bc0*/  @P0 ST.E.128 desc[UR6][R22.64], R24 ;  /* 0x0000001816000985 */ /* 0x004fe8000c101d06 */
[----:B------:R-:W2:Y:S04]  /*2bd0*/  @P0 LD.E.128 R4, desc[UR6][R2.64+0x80] ;  /* 0x0000800602040980 */ /* 0x000ea8000c101d00 */
[----:B--2---:R1:W-:Y:S04]  /*2be0*/  @P0 ST.E.128 desc[UR6][R22.64+0x80], R4 ;  /* 0x0000800416000985 */ /* 0x0043e8000c101d06 */
[----:B-1----:R-:W2:Y:S04]  /*2bf0*/  @P0 LD.E.128 R4, desc[UR6][R2.64+0x100] ;  /* 0x0001000602040980 */ /* 0x002ea8000c101d00 */
[----:B--2---:R1:W-:Y:S04]  /*2c00*/  @P0 ST.E.128 desc[UR6][R22.64+0x100], R4 ;  /* 0x0001000416000985 */ /* 0x0043e8000c101d06 */
[----:B-1----:R-:W2:Y:S04]  /*2c10*/  @P0 LD.E.128 R4, desc[UR6][R2.64+0x180] ;  /* 0x0001800602040980 */ /* 0x002ea8000c101d00 */
[----:B--2---:R1:W-:Y:S04]  /*2c20*/  @P0 ST.E.128 desc[UR6][R22.64+0x180], R4 ;  /* 0x0001800416000985 */ /* 0x0043e8000c101d06 */
[----:B------:R-:W2:Y:S01]  /*2c30*/  @P4 LD.E.128 R24, desc[UR6][R28.64] ;  /* 0x000000061c184980 */ /* 0x000ea2000c101d00 */
[C---:B-1----:R-:W-:Y:S04]  /*2c40*/  @P4 LEA R22, P1, R51.reuse, R101, 0x1 ;  /* 0x0000006533164211 */ /* 0x042fe800078208ff */
[----:B------:R-:W-:Y:S05]  /*2c50*/  @P4 LEA.HI.X R23, R51, R100, R52, 0x1, P1 ;  /* 0x0000006433174211 */ /* 0x000fea00008f0c34 */
[----:B--2---:R-:W-:Y:S04]  /*2c60*/  @P4 ST.E.128 desc[UR6][R22.64], R24 ;  /* 0x0000001816004985 */ /* 0x004fe8000c101d06 */
[----:B------:R-:W2:Y:S04]  /*2c70*/  @P4 LD.E.128 R4, desc[UR6][R28.64+0x80] ;  /* 0x000080061c044980 */ /* 0x000ea8000c101d00 */
[----:B--2---:R1:W-:Y:S04]  /*2c80*/  @P4 ST.E.128 desc[UR6][R22.64+0x80], R4 ;  /* 0x0000800416004985 */ /* 0x0043e8000c101d06 */
[----:B-1----:R-:W2:Y:S04]  /*2c90*/  @P4 LD.E.128 R4, desc[UR6][R28.64+0x100] ;  /* 0x000100061c044980 */ /* 0x002ea8000c101d00 */
[----:B--2---:R1:W-:Y:S04]  /*2ca0*/  @P4 ST.E.128 desc[UR6][R22.64+0x100], R4 ;  /* 0x0001000416004985 */ /* 0x0043e8000c101d06 */
[----:B-1----:R1:W2:Y:S02]  /*2cb0*/  @P4 LD.E.128 R4, desc[UR6][R28.64+0x180] ;  /* 0x000180061c044980 */ /* 0x0022a4000c101d00 */
[----:B-1----:R-:W-:Y:S05]  /*2cc0*/  @P2 IADD3 R28, P1, R2, R84, RZ ;  /* 0x00000054021c2210 */ /* 0x002fea0007f3e0ff */
[----:B------:R-:W-:Y:S01]  /*2cd0*/  @P2 IMAD.X R29, R3, 0x1, R83, P1 ;  /* 0x00000001031d2824 */ /* 0x000fe200008e0653 */
[----:B--2---:R1:W-:Y:S04]  /*2ce0*/  @P4 ST.E.128 desc[UR6][R22.64+0x180], R4 ;  /* 0x0001800416004985 */ /* 0x0043e8000c101d06 */
[----:B------:R-:W2:Y:S01]  /*2cf0*/  @P2 LD.E.128 R24, desc[UR6][R28.64] ;  /* 0x000000061c182980 */ /* 0x000ea2000c101d00 */
[----:B-1----:R-:W-:Y:S05]  /*2d00*/  @P2 IADD3 R22, P1, R101, R60, RZ ;  /* 0x0000003c65162210 */ /* 0x002fea0007f3e0ff */
[----:B------:R-:W-:Y:S01]  /*2d10*/  @P2 IMAD.X R23, R100, 0x1, R61, P1 ;  /* 0x0000000164172824 */ /* 0x000fe200008e063d */
[C---:B------:R-:W-:Y:S04]  /*2d20*/  ISETP.GE.AND P1, PT, R125.reuse, R149, PT ;  /* 0x000000957d00720c */ /* 0x040fe80003f26270 */
[----:B------:R-:W-:Y:S11]  /*2d30*/  ISETP.GE.AND P1, PT, R125, R148, !P1 ;  /* 0x000000947d00720c */ /* 0x000ff60004f26270 */
[----:B------:R-:W-:Y:S02]  /*2d40*/  @!UPT UIADD3 URZ, URZ, URZ, URZ ;  /* 0x0000003f3f3ff290 */ /* 0x000fe4000fffe03f */
[----:B------:R-:W-:Y:S05]  /*2d50*/  @P1 IADD3 R30, P3, R2, R142, RZ ;  /* 0x0000008e021e1210 */ /* 0x000fea0007f7e0ff */
[----:B------:R-:W-:Y:S01]  /*2d60*/  @P1 IMAD.X R31, R3, 0x1, R85, P3 ;  /* 0x00000001031f1824 */ /* 0x000fe200018e0655 */
[----:B--2---:R-:W-:Y:S04]  /*2d70*/  @P2 ST.E.128 desc[UR6][R22.64], R24 ;  /* 0x0000001816002985 */ /* 0x004fe8000c101d06 */
[----:B------:R-:W2:Y:S04]  /*2d80*/  @P2 LD.E.128 R4, desc[UR6][R28.64+0x80] ;  /* 0x000080061c042980 */ /* 0x000ea8000c101d00 */
[----:B--2---:R1:W-:Y:S04]  /*2d90*/  @P2 ST.E.128 desc[UR6][R22.64+0x80], R4 ;  /* 0x0000800416002985 */ /* 0x0043e8000c101d06 */
[----:B-1----:R-:W2:Y:S04]  /*2da0*/  @P2 LD.E.128 R4, desc[UR6][R28.64+0x100] ;  /* 0x000100061c042980 */ /* 0x002ea8000c101d00 */
[----:B--2---:R1:W-:Y:S04]  /*2db0*/  @P2 ST.E.128 desc[UR6][R22.64+0x100], R4 ;  /* 0x0001000416002985 */ /* 0x0043e8000c101d06 */
[----:B-1----:R-:W2:Y:S04]  /*2dc0*/  @P2 LD.E.128 R4, desc[UR6][R28.64+0x180] ;  /* 0x000180061c042980 */ /* 0x002ea8000c101d00 */
[----:B--2---:R1:W-:Y:S01]  /*2dd0*/  @P2 ST.E.128 desc[UR6][R22.64+0x180], R4 ;  /* 0x0001800416002985 */ /* 0x0043e2000c101d06 */
[----:B------:R-:W-:Y:S03]  /*2de0*/  @P1 IADD3 R32, P2, R101, R140, RZ ;  /* 0x0000008c65201210 */ /* 0x000fe60007f5e0ff */
[----:B------:R-:W2:Y:S02]  /*2df0*/  @P1 LD.E.128 R24, desc[UR6][R30.64] ;  /* 0x000000061e181980 */ /* 0x000ea4000c101d00 */
[----:B------:R-:W-:Y:S05]  /*2e00*/  @P1 IMAD.X R33, R100, 0x1, R59, P2 ;  /* 0x0000000164211824 */ /* 0x000fea00010e063b */
[----:B--2---:R-:W-:Y:S04]  /*2e10*/  @P1 ST.E.128 desc[UR6][R32.64], R24 ;  /* 0x0000001820001985 */ /* 0x004fe8000c101d06 */
[----:B-1----:R-:W2:Y:S04]  /*2e20*/  @P1 LD.E.128 R4, desc[UR6][R30.64+0x80] ;  /* 0x000080061e041980 */ /* 0x002ea8000c101d00 */
[----:B--2---:R1:W-:Y:S04]  /*2e30*/  @P1 ST.E.128 desc[UR6][R32.64+0x80], R4 ;  /* 0x0000800420001985 */ /* 0x0043e8000c101d06 */
[----:B-1----:R-:W2:Y:S04]  /*2e40*/  @P1 LD.E.128 R4, desc[UR6][R30.64+0x100] ;  /* 0x000100061e041980 */ /* 0x002ea8000c101d00 */
[----:B--2---:R1:W-:Y:S04]  /*2e50*/  @P1 ST.E.128 desc[UR6][R32.64+0x100], R4 ;  /* 0x0001000420001985 */ /* 0x0043e8000c101d06 */
[----:B-1----:R-:W2:Y:S04]  /*2e60*/  @P1 LD.E.128 R4, desc[UR6][R30.64+0x180] ;  /* 0x000180061e041980 */ /* 0x002ea8000c101d00 */
[----:B--2---:R1:W-:Y:S04]  /*2e70*/  @P1 ST.E.128 desc[UR6][R32.64+0x180], R4 ;  /* 0x0001800420001985 */ /* 0x0043e8000c101d06 */
[----:B------:R-:W2:Y:S04]  /*2e80*/  LD.E R15, desc[UR6][R18.64+0xd0] ;  /* 0x0000d006120f7980 */ /* 0x000ea8000c101900 */
[----:B------:R-:W3:Y:S01]  /*2e90*/  LD.E R92, desc[UR6][R18.64+0x130] ;  /* 0x00013006125c7980 */ /* 0x000ee2000c101900 */
[----:B--2---:R-:W-:Y:S01]  /*2ea0*/  ISETP.NE.AND P2, PT, R15, RZ, PT ;  /* 0x000000ff0f00720c */ /* 0x004fe20003f45270 */
[----:B---3--:R-:W-:Y:S05]  /*2eb0*/  IMAD.U32 R92, R92, -0x40, RZ ;  /* 0xffffffc05c5c7824 */ /* 0x008fea00078e00ff */
[C---:B------:R-:W-:Y:S04]  /*2ec0*/  LEA R93, P1, R92.reuse, R2, 0x1 ;  /* 0x000000025c5d7211 */ /* 0x040fe800078208ff */
[----:B------:R-:W-:Y:S03]  /*2ed0*/  LEA.HI.X.SX32 R92, R92, R3, 0x1, P1 ;  /* 0x000000035c5c7211 */ /* 0x000fe600008f0eff */
[----:B-1----:R-:W-:Y:S06]  /*2ee0*/  @!P2 BRA `(.L_x_5583) ;  /* 0x0000008c0044a947 */ /* 0x002fec0003800000 */
        /* <DEDUP_REMOVED lines=11> */
[----:B------:R-:W-:Y:S01]  /*2fa0*/  ISETP.GE.AND P0, PT, R16, R15, PT ;  /* 0x0000000f1000720c */ /* 0x000fe20003f06270 */
[----:B------:R-:W-:Y:S01]  /*2fb0*/  IMAD.MOV.U32 R31, RZ, RZ, R94 ;  /* 0x000000ffff1f7224 */ /* 0x000fe200078e005e */
[----:B------:R-:W-:Y:S02]  /*2fc0*/  MOV R30, R95 ;  /* 0x0000005f001e7202 */ /* 0x000fe40000000f00 */
[----:B------:R-:W-:Y:S03]  /*2fd0*/  ISETP.GE.AND P1, PT, R12, R15, PT ;  /* 0x0000000f0c00720c */ /* 0x000fe60003f26270 */
        /* <DEDUP_REMOVED lines=9> */
[----:B----4-:R-:W-:Y:S01]  /*3070*/  @!P0 SHF.L.U32 R7, R2, 0x10, RZ ;  /* 0x0000001002078819 */ /* 0x010fe200000006ff */
[C---:B------:R-:W-:Y:S01]  /*3080*/  @!P0 IMAD.U32 R4, R3.reuse, 0x10000, RZ ;  /* 0x0001000003048824 */ /* 0x040fe200078e00ff */
[----:B------:R-:W-:Y:S01]  /*3090*/  @!P0 LOP3.LUT R5, R3, 0xffff0000, RZ, 0xc0, !PT ;  /* 0xffff000003058812 */ /* 0x000fe200078ec0ff */
[----:B------:R-:W-:Y:S01]  /*30a0*/  @!P0 FMUL.FTZ R32, R0, R8 ;  /* 0x0000000800208220 */ /* 0x000fe20000410000 */
[----:B------:R-:W-:Y:S01]  /*30b0*/  @!P0 LOP3.LUT R6, R2, 0xffff0000, RZ, 0xc0, !PT ;  /* 0xffff000002068812 */ /* 0x000fe200078ec0ff */
[----:B------:R-:W-:Y:S01]  /*30c0*/  @!P0 FMUL.FTZ R0, R0, R7 ;  /* 0x0000000700008220 */ /* 0x000fe20000410000 */
[----:B------:R-:W-:Y:S02]  /*30d0*/  @!P0 SHF.L.U32 R3, R24, 0x10, RZ ;  /* 0x0000001018038819 */ /* 0x000fe400000006ff */
[----:B------:R-:W-:Y:S03]  /*30e0*/  @!P0 LOP3.LUT R2, R25, 0xffff0000, RZ, 0xc0, !PT ;  /* 0xffff000019028812 */ /* 0x000fe600078ec0ff */
[----:B------:R-:W-:Y:S01]  /*30f0*/  @!P0 FFMA.FTZ R0, R8, R3, R0 ;  /* 0x0000000308008223 */ /* 0x000fe20000010000 */
[----:B------:R-:W-:Y:S01]  /*3100*/  @!P0 FFMA.FTZ R32, R3, R7, -R32 ;  /* 0x0000000703208223 */ /* 0x000fe20000010820 */
[----:B------:R-:W-:Y:S01]  /*3110*/  @!P0 LOP3.LUT R3, R26, 0xffff0000, RZ, 0xc0, !PT ;  /* 0xffff00001a038812 */ /* 0x000fe200078ec0ff */
[----:B------:R-:W-:Y:S01]  /*3120*/  @!P0 IMAD.U32 R8, R25, 0x10000, RZ ;  /* 0x0001000019088824 */ /* 0x000fe200078e00ff */
[----:B------:R-:W-:Y:S01]  /*3130*/  @!P0 LOP3.LUT R7, R27, 0xffff0000, RZ, 0xc0, !PT ;  /* 0xffff00001b078812 */ /* 0x000fe200078ec0ff */
[----:B------:R-:W-:Y:S01]  /*3140*/  @!P0 FMUL.FTZ R33, R2, R22 ;  /* 0x0000001602218220 */ /* 0x000fe20000410000 */
[----:B------:R-:W-:Y:S01]  /*3150*/  @!P0 F2FP.BF16.F32.PACK_AB R0, R0, R32 ;  /* 0x000000200000823e */ /* 0x000fe200000010ff */
[-C--:B------:R-:W-:Y:S01]  /*3160*/  @!P0 FMUL.FTZ R2, R2, R6.reuse ;  /* 0x0000000602028220 */ /* 0x080fe20000410000 */
[C---:B------:R-:W-:Y:S01]  /*3170*/  @!P0 FMUL.FTZ R34, R3.reuse, R23 ;  /* 0x0000001703228220 */ /* 0x040fe20000410000 */
[----:B------:R-:W-:Y:S01]  /*3180*/  @!P0 FFMA.FTZ R33, R8, R6, -R33 ;  /* 0x0000000608218223 */ /* 0x000fe20000010821 */
[----:B------:R-:W-:Y:S01]  /*3190*/  @!P0 SHF.L.U32 R6, R26, 0x10, RZ ;  /* 0x000000101a068819 */ /* 0x000fe200000006ff */
[----:B------:R-:W-:Y:S01]  /*31a0*/  @!P0 FMUL.FTZ R3, R3, R4 ;  /* 0x0000000403038220 */ /* 0x000fe20000410000 */
[----:B------:R-:W-:Y:S01]  /*31b0*/  @!P0 MOV R24, R0 ;  /* 0x0000000000188202 */ /* 0x000fe20000000f00 */
[C---:B------:R-:W-:Y:S01]  /*31c0*/  @!P0 FMUL.FTZ R35, R7.reuse, R28 ;  /* 0x0000001c07238220 */ /* 0x040fe20000410000 */
[----:B------:R-:W-:Y:S01]  /*31d0*/  @!P0 FFMA.FTZ R2, R22, R8, R2 ;  /* 0x0000000816028223 */ /* 0x000fe20000010002 */
[----:B------:R-:W-:Y:S01]  /*31e0*/  @!P0 FFMA.FTZ R34, R6, R4, -R34 ;  /* 0x0000000406228223 */ /* 0x000fe20000010822 */
[-C--:B------:R-:W-:Y:S01]  /*31f0*/  @!P0 FMUL.FTZ R4, R7, R5.reuse ;  /* 0x0000000507048220 */ /* 0x080fe20000410000 */
[----:B------:R-:W-:Y:S01]  /*3200*/  @!P0 FFMA.FTZ R3, R23, R6, R3 ;  /* 0x0000000617038223 */ /* 0x000fe20000010003 */
[----:B------:R-:W-:Y:S01]  /*3210*/  @!P0 FFMA.FTZ R35, R29, R5, -R35 ;  /* 0x000000051d238223 */ /* 0x000fe20000010823 */
[----:B------:R-:W-:Y:S01]  /*3220*/  @!P0 F2FP.BF16.F32.PACK_AB R2, R2, R33 ;  /* 0x000000210202823e */ /* 0x000fe200000010ff */
[----:B------:R-:W-:Y:S02]  /*3230*/  @!P0 FFMA.FTZ R4, R28, R29, R4 ;  /* 0x0000001d1c048223 */ /* 0x000fe40000010004 */
[----:B------:R-:W-:Y:S02]  /*3240*/  @!P0 F2FP.BF16.F32.PACK_AB R3, R3, R34 ;  /* 0x000000220303823e */ /* 0x000fe400000010ff */
[----:B------:R-:W-:Y:S01]  /*3250*/  @!P0 IMAD.MOV.U32 R25, RZ, RZ, R2 ;  /* 0x000000ffff198224 */ /* 0x000fe200078e0002 */
[----:B------:R-:W-:Y:S02]  /*3260*/  @!P0 F2FP.BF16.F32.PACK_AB R4, R4, R35 ;  /* 0x000000230404823e */ /* 0x000fe400000010ff */
[----:B------:R-:W-:Y:S03]  /*3270*/  @!P0 MOV R26, R3 ;  /* 0x00000003001a8202 */ /* 0x000fe60000000f00 */
[----:B------:R-:W-:Y:S01]  /*3280*/  @!P0 IMAD.MOV.U32 R27, RZ, RZ, R4 ;  /* 0x000000ffff1b8224 */ /* 0x000fe200078e0004 */
[----:B------:R-:W-:Y:S04]  /*3290*/  ISETP.GE.AND P0, PT, R11, R15, PT ;  /* 0x0000000f0b00720c */ /* 0x000fe80003f06270 */
[----:B------:R1:W-:Y:S08]  /*32a0*/  ST.E.128 desc[UR6][R144.64], R24 ;  /* 0x0000001890007985 */ /* 0x0003f0000c101d06 */
[----:B------:R-:W2:Y:S06]  /*32b0*/  @!P1 LD.E.64 R28, desc[UR6][R40.64+0x40] ;  /* 0x00004006281c9980 */ /* 0x000eac000c101b00 */
[----:B------:R-:W3:Y:S06]  /*32c0*/  @!P1 LD.E.64 R2, desc[UR6][R20.64+0x40] ;  /* 0x0000400614029980 */ /* 0x000eec000c101b00 */
[----:B-1----:R-:W4:Y:S01]  /*32d0*/  LD.E.128 R24, desc[UR6][R30.64+0x80] ;  /* 0x000080061e187980 */ /* 0x002f22000c101d00 */
[C---:B--2---:R-:W-:Y:S01]  /*32e0*/  @!P1 SHF.L.U32 R8, R28.reuse, 0x10, RZ ;  /* 0x000000101c089819 */ /* 0x044fe200000006ff */
[C---:B------:R-:W-:Y:S01]  /*32f0*/  @!P1 IMAD.U32 R23, R29.reuse, 0x10000, RZ ;  /* 0x000100001d179824 */ /* 0x040fe200078e00ff */
[----:B------:R-:W-:Y:S02]  /*3300*/  @!P1 LOP3.LUT R22, R28, 0xffff0000, RZ, 0xc0, !PT ;  /* 0xffff00001c169812 */ /* 0x000fe400078ec0ff */
[----:B------:R-:W-:Y:S02]  /*3310*/  @!P1 LOP3.LUT R28, R29, 0xffff0000, RZ, 0xc0, !PT ;  /* 0xffff00001d1c9812 */ /* 0x000fe400078ec0ff */
[C---:B---3--:R-:W-:Y:S01]  /*3320*/  @!P1 SHF.L.U32 R7, R2.reuse, 0x10, RZ ;  /* 0x0000001002079819 */ /* 0x048fe200000006ff */
[C---:B------:R-:W-:Y:S01]  /*3330*/  @!P1 IMAD.U32 R4, R3.reuse, 0x10000, RZ ;  /* 0x0001000003049824 */ /* 0x040fe200078e00ff */
[----:B------:R-:W-:Y:S02]  /*3340*/  @!P1 LOP3.LUT R5, R3, 0xffff0000, RZ, 0xc0, !PT ;  /* 0xffff000003059812 */ /* 0x000fe400078ec0ff */
[----:B------:R-:W-:Y:S02]  /*3350*/  @!P1 LOP3.LUT R6, R2, 0xffff0000, RZ, 0xc0, !PT ;  /* 0xffff000002069812 */ /* 0x000fe400078ec0ff */
[C---:B----4-:R-:W-:Y:S02]  /*3360*/  @!P1 LOP3.LUT R0, R24.reuse, 0xffff0000, RZ, 0xc0, !PT ;  /* 0xffff000018009812 */ /* 0x050fe400078ec0ff */
[----:B------:R-:W-:Y:S02]  /*3370*/  @!P1 SHF.L.U32 R3, R24, 0x10, RZ ;  /* 0x0000001018039819 */ /* 0x000fe400000006ff */
[----:B------:R-:W-:Y:S01]  /*3380*/  @!P1 LOP3.LUT R2, R25, 0xffff0000, RZ, 0xc0, !PT ;  /* 0xffff000019029812 */ /* 0x000fe200078ec0ff */
[C---:B------:R-:W-:Y:S01]  /*3390*/  @!P1 FMUL.FTZ R32, R0.reuse, R8 ;  /* 0x0000000800209220 */ /* 0x040fe20000410000 */
[----:B------:R-:W-:Y:S01]  /*33a0*/  @!P1 SHF.L.U32 R29, R27, 0x10, RZ ;  /* 0x000000101b1d9819 */ /* 0x000fe200000006ff */
[-C--:B------:R-:W-:Y:S02]  /*33b0*/  @!P1 FMUL.FTZ R0, R0, R7.reuse ;  /* 0x0000000700009220 */ /* 0x080fe40000410000 */
[----:B------:R-:W-:Y:S01]  /*33c0*/  @!P1 FFMA.FTZ R32, R3, R7, -R32 ;  /* 0x0000000703209223 */ /* 0x000fe20000010820 */
[----:B------:R-:W-:Y:S01]  /*33d0*/  @!P1 LOP3.LUT R7, R27, 0xffff0000, RZ, 0xc0, !PT ;  /* 0xffff00001b079812 */ /* 0x000fe200078ec0ff */
[----:B------:R-:W-:Y:S01]  /*33e0*/  @!P1 FFMA.FTZ R0, R8, R3, R0 ;  /* 0x0000000308009223 */ /* 0x000fe20000010000 */
[----:B------:R-:W-:Y:S01]  /*33f0*/  @!P1 SHF.L.U32 R8, R25, 0x10, RZ ;  /* 0x0000001019089819 */ /* 0x000fe200000006ff */
[----:B------:R-:W-:Y:S01]  /*3400*/  @!P1 FMUL.FTZ R33, R2, R22 ;  /* 0x0000001602219220 */ /* 0x000fe20000410000 */
[----:B------:R-:W-:Y:S01]  /*3410*/  @!P1 LOP3.LUT R3, R26, 0xffff0000, RZ, 0xc0, !PT ;  /* 0xffff00001a039812 */ /* 0x000fe200078ec0ff */
[----:B------:R-:W-:Y:S01]  /*3420*/  @!P1 FMUL.FTZ R2, R2, R6 ;  /* 0x0000000602029220 */ /* 0x000fe20000410000 */
[----:B------:R-:W-:Y:S01]  /*3430*/  @!P1 F2FP.BF16.F32.PACK_AB R0, R0, R32 ;  /* 0x000000200000923e */ /* 0x000fe200000010ff */
[----:B------:R-:W-:Y:S01]  /*3440*/  @!P1 FFMA.FTZ R33, R8, R6, -R33 ;  /* 0x0000000608219223 */ /* 0x000fe20000010821 */
[----:B------:R-:W-:Y:S02]  /*3450*/  @!P1 IMAD.U32 R6, R26, 0x10000, RZ ;  /* 0x000100001a069824 */ /* 0x000fe400078e00ff */
        /* <DEDUP_REMOVED lines=106> */
.L_x_5586:
[----:B------:R-:W-:Y:S05]  /*3b00*/  BSYNC B0 ;  /* 0x0000000000007941 */ /* 0x000fea0003800000 */
.L_x_5585:
[----:B------:R-:W-:Y:S04]  /*3b10*/  BSSY B0, `(.L_x_5587) ;  /* 0x00000c0000007945 */ /* 0x000fe80003800000 */
[----:B------:R-:W-:Y:S05]  /*3b20*/  @!P4 BRA `(.L_x_5588) ;  /* 0x0000000800f8c947 */ /* 0x000fea0003800000 */
[----:B------:R-:W-:Y:S02]  /*3b30*/  SHF.L.U32 R32, R128, 0x1, RZ ;  /* 0x0000000180207819 */ /* 0x000fe400000006ff */
[----:B------:R-:W-:Y:S02]  /*3b40*/  LEA R36, P1, R66, R95, 0x1 ;  /* 0x0000005f42247211 */ /* 0x000fe400078208ff */
[-C--:B------:R-:W-:Y:S02]  /*3b50*/  ISETP.GE.AND P0, PT, R16, R15.reuse, PT ;  /* 0x0000000f1000720c */ /* 0x080fe40003f06270 */
[----:B------:R-:W-:Y:S02]  /*3b60*/  IADD3 R6, P4, R20, R32, RZ ;  /* 0x0000002014067210 */ /* 0x000fe40007f9e0ff */
[----:B------:R-:W-:Y:S02]  /*3b70*/  LEA.HI.X R37, R66, R94, R65, 0x1, P1 ;  /* 0x0000005e42257211 */ /* 0x000fe400008f0c41 */
[----:B------:R-:W-:Y:S02]  /*3b80*/  SHF.L.U64.HI R0, R128, 0x1, R113 ;  /* 0x0000000180007819 */ /* 0x000fe40000010271 */
[----:B------:R-:W-:Y:S01]  /*3b90*/  IADD3 R32, P1, R40, R32, RZ ;  /* 0x0000002028207210 */ /* 0x000fe20007f3e0ff */
[----:B-1----:R-:W2:Y:S02]  /*3ba0*/  LD.E.128 R24, desc[UR6][R36.64] ;  /* 0x0000000624187980 */ /* 0x002ea4000c101d00 */
[----:B------:R-:W-:Y:S01]  /*3bb0*/  IMAD.X R7, R21, 0x1, R0, P4 ;  /* 0x0000000115077824 */ /* 0x000fe200020e0600 */
[----:B------:R-:W-:Y:S02]  /*3bc0*/  IADD3.X R33, R41, R0, RZ, P1, !PT ;  /* 0x0000000029217210 */ /* 0x000fe40000ffe4ff */
[----:B------:R-:W-:Y:S03]  /*3bd0*/  ISETP.GE.AND P1, PT, R12, R15, PT ;  /* 0x0000000f0c00720c */ /* 0x000fe60003f26270 */
[----:B------:R-:W3:Y:S06]  /*3be0*/  @!P0 LD.E.64 R30, desc[UR6][R32.64] ;  /* 0x00000006201e8980 */ /* 0x000eec000c101b00 */
[----:B------:R-:W4:Y:S01]  /*3bf0*/  @!P0 LD.E.64 R2, desc[UR6][R6.64] ;  /* 0x0000000606028980 */ /* 0x000f22000c101b00 */
[----:B--2---:R-:W-:Y:S02]  /*3c00*/  @!P0 LOP3.LUT R0, R24, 0xffff0000, RZ, 0xc0, !PT ;  /* 0xffff000018008812 */ /* 0x004fe400078ec0ff */
[C---:B---3--:R-:W-:Y:S01]  /*3c10*/  @!P0 LOP3.LUT R28, R30.reuse, 0xffff0000, RZ, 0xc0, !PT ;  /* 0xffff00001e1c8812 */ /* 0x048fe200078ec0ff */
[----:B------:R-:W-:Y:S01]  /*3c20*/  @!P0 IMAD.U32 R23, R30, 0x10000, RZ ;  /* 0x000100001e178824 */ /* 0x000fe200078e00ff */
[C---:B------:R-:W-:Y:S01]  /*3c30*/  @!P0 LOP3.LUT R30, R31.reuse, 0xffff0000, RZ, 0xc0, !PT ;  /* 0xffff00001f1e8812 */ /* 0x040fe200078ec0ff */
[----:B------:R-:W-:Y:S01]  /*3c40*/  @!P0 IMAD.U32 R29, R31, 0x10000, RZ ;  /* 0x000100001f1d8824 */ /* 0x000fe200078e00ff */
[----:B------:R-:W-:Y:S01]  /*3c50*/  @!P0 SHF.L.U32 R31, R27, 0x10, RZ ;  /* 0x000000101b1f8819 */ /* 0x000fe200000006ff */
        /* <DEDUP_REMOVED lines=17> */
[----:B------:R-:W-:Y:S01]  /*3d70*/  LEA R34, P4, R53, R144, 0x1 ;  /* 0x0000009035227211 */ /* 0x000fe200078808ff */
        /* <DEDUP_REMOVED lines=11> */
[----:B------:R-:W-:Y:S01]  /*3e30*/  LEA.HI.X R35, R53, R145, R54, 0x1, P4 ;  /* 0x0000009135237211 */ /* 0x000fe200020f0c36 */
[----:B------:R-:W-:Y:S01]  /*3e40*/  @!P0 IMAD.MOV.U32 R24, RZ, RZ, R0 ;  /* 0x000000ffff188224 */ /* 0x000fe200078e0000 */
[----:B------:R-:W-:Y:S02]  /*3e50*/  @!P0 F2FP.BF16.F32.PACK_AB R3, R3, R38 ;  /* 0x000000260303823e */ /* 0x000fe400000010ff */
[----:B------:R-:W-:Y:S02]  /*3e60*/  @!P0 F2FP.BF16.F32.PACK_AB R4, R4, R5 ;  /* 0x000000050404823e */ /* 0x000fe400000010ff */
[----:B------:R-:W-:Y:S01]  /*3e70*/  @!P0 MOV R25, R2 ;  /* 0x0000000200198202 */ /* 0x000fe20000000f00 */
[----:B------:R-:W-:Y:S01]  /*3e80*/  @!P0 IMAD.MOV.U32 R26, RZ, RZ, R3 ;  /* 0x000000ffff1a8224 */ /* 0x000fe200078e0003 */
[----:B------:R-:W-:Y:S02]  /*3e90*/  @!P0 MOV R27, R4 ;  /* 0x00000004001b8202 */ /* 0x000fe40000000f00 */
[----:B------:R-:W-:Y:S03]  /*3ea0*/  ISETP.GE.AND P0, PT, R11, R15, PT ;  /* 0x0000000f0b00720c */ /* 0x000fe60003f06270 */
[----:B------:R1:W-:Y:S08]  /*3eb0*/  ST.E.128 desc[UR6][R34.64], R24 ;  /* 0x0000001822007985 */ /* 0x0003f0000c101d06 */
[----:B------:R-:W2:Y:S06]  /*3ec0*/  @!P1 LD.E.64 R30, desc[UR6][R32.64+0x40] ;  /* 0x00004006201e9980 */ /* 0x000eac000c101b00 */
[----:B------:R-:W3:Y:S06]  /*3ed0*/  @!P1 LD.E.64 R2, desc[UR6][R6.64+0x40] ;  /* 0x0000400606029980 */ /* 0x000eec000c101b00 */
[----:B-1----:R-:W4:Y:S01]  /*3ee0*/  LD.E.128 R24, desc[UR6][R36.64+0x80] ;  /* 0x0000800624187980 */ /* 0x002f22000c101d00 */
[C---:B--2---:R-:W-:Y:S01]  /*3ef0*/  @!P1 LOP3.LUT R28, R30.reuse, 0xffff0000, RZ, 0xc0, !PT ;  /* 0xffff00001e1c9812 */ /* 0x044fe200078ec0ff */
[----:B------:R-:W-:Y:S01]  /*3f00*/  @!P1 IMAD.U32 R23, R30, 0x10000, RZ ;  /* 0x000100001e179824 */ /* 0x000fe200078e00ff */
[C---:B------:R-:W-:Y:S02]  /*3f10*/  @!P1 SHF.L.U32 R29, R31.reuse, 0x10, RZ ;  /* 0x000000101f1d9819 */ /* 0x040fe400000006ff */
[----:B------:R-:W-:Y:S02]  /*3f20*/  @!P1 LOP3.LUT R30, R31, 0xffff0000, RZ, 0xc0, !PT ;  /* 0xffff00001f1e9812 */ /* 0x000fe400078ec0ff */
[C---:B---3--:R-:W-:Y:S01]  /*3f30*/  @!P1 SHF.L.U32 R4, R3.reuse, 0x10, RZ ;  /* 0x0000001003049819 */ /* 0x048fe200000006ff */
[C---:B------:R-:W-:Y:S01]  /*3f40*/  @!P1 IMAD.U32 R22, R2.reuse, 0x10000, RZ ;  /* 0x0001000002169824 */ /* 0x040fe200078e00ff */
[----:B------:R-:W-:Y:S02]  /*3f50*/  @!P1 LOP3.LUT R5, R3, 0xffff0000, RZ, 0xc0, !PT ;  /* 0xffff000003059812 */ /* 0x000fe400078ec0ff */
[----:B------:R-:W-:Y:S02]  /*3f60*/  @!P1 LOP3.LUT R8, R2, 0xffff0000, RZ, 0xc0, !PT ;  /* 0xffff000002089812 */ /* 0x000fe400078ec0ff */
[C---:B----4-:R-:W-:Y:S01]  /*3f70*/  @!P1 LOP3.LUT R0, R24.reuse, 0xffff0000, RZ, 0xc0, !PT ;  /* 0xffff000018009812 */ /* 0x050fe200078ec0ff */
[----:B------:R-:W-:Y:S01]  /*3f80*/  @!P1 IMAD.U32 R3, R24, 0x10000, RZ ;  /* 0x0001000018039824 */ /* 0x000fe200078e00ff */
[----:B------:R-:W-:Y:S02]  /*3f90*/  @!P1 LOP3.LUT R2, R25, 0xffff0000, RZ, 0xc0, !PT ;  /* 0xffff000019029812 */ /* 0x000fe400078ec0ff */
[----:B------:R-:W-:Y:S01]  /*3fa0*/  @!P1 SHF.L.U32 R31, R27, 0x10, RZ ;  /* 0x000000101b1f9819 */ /* 0x000fe200000006ff */
[C---:B------:R-:W-:Y:S01]  /*3fb0*/  @!P1 FMUL.FTZ R38, R0.reuse, R23 ;  /* 0x0000001700269220 */ /* 0x040fe20000410000 */
[----:B------:R-:W-:Y:S01]  /*3fc0*/  @!P1 FMUL.FTZ R0, R0, R22 ;  /* 0x0000001600009220 */ /* 0x000fe20000410000 */
[C---:B------:R-:W-:Y:S01]  /*3fd0*/  @!P1 FMUL.FTZ R39, R2.reuse, R28 ;  /* 0x0000001c02279220 */ /* 0x040fe20000410000 */
[----:B------:R-:W-:Y:S01]  /*3fe0*/  @!P1 FMUL.FTZ R2, R2, R8 ;  /* 0x0000000802029220 */ /* 0x000fe20000410000 */
[----:B------:R-:W-:Y:S01]  /*3ff0*/  @!P1 FFMA.FTZ R38, R3, R22, -R38 ;  /* 0x0000001603269223 */ /* 0x000fe20000010826 */
[----:B------:R-:W-:Y:S01]  /*4000*/  @!P1 LOP3.LUT R22, R27, 0xffff0000, RZ, 0xc0, !PT ;  /* 0xffff00001b169812 */ /* 0x000fe200078ec0ff */
[----:B------:R-:W-:Y:S01]  /*4010*/  @!P1 FFMA.FTZ R0, R23, R3, R0 ;  /* 0x0000000317009223 */ /* 0x000fe20000010000 */
[----:B------:R-:W-:Y:S02]  /*4020*/  @!P1 SHF.L.U32 R23, R25, 0x10, RZ ;  /* 0x0000001019179819 */ /* 0x000fe400000006ff */
[----:B------:R-:W-:Y:S01]  /*4030*/  @!P1 LOP3.LUT R3, R26, 0xffff0000, RZ, 0xc0, !PT ;  /* 0xffff00001a039812 */ /* 0x000fe200078ec0ff */
[----:B------:R-:W-:Y:S01]  /*4040*/  @!P1 FMUL.FTZ R45, R22, R30 ;  /* 0x0000001e162d9220 */ /* 0x000fe20000410000 */
[----:B------:R-:W-:Y:S01]  /*4050*/  @!P1 F2FP.BF16.F32.PACK_AB R0, R0, R38 ;  /* 0x000000260000923e */ /* 0x000fe200000010ff */
[----:B------:R-:W-:Y:S01]  /*4060*/  @!P1 FFMA.FTZ R39, R23, R8, -R39 ;  /* 0x0000000817279223 */ /* 0x000fe20000010827 */
[----:B------:R-:W-:Y:S02]  /*4070*/  @!P1 IMAD.U32 R8, R26, 0x10000, RZ ;  /* 0x000100001a089824 */ /* 0x000fe400078e00ff */
[C---:B------:R-:W-:Y:S01]  /*4080*/  @!P1 FMUL.FTZ R44, R3.reuse, R29 ;  /* 0x0000001d032c9220 */ /* 0x040fe20000410000 */
[-C--:B------:R-:W-:Y:S01]  /*4090*/  @!P1 FMUL.FTZ R3, R3, R4.reuse ;  /* 0x0000000403039220 */ /* 0x080fe20000410000 */
[----:B------:R-:W-:Y:S01]  /*40a0*/  @!P1 FFMA.FTZ R2, R28, R23, R2 ;  /* 0x000000171c029223 */ /* 0x000fe20000010002 */
[-C--:B------:R-:W-:Y:S01]  /*40b0*/  @!P1 FFMA.FTZ R45, R31, R5.reuse, -R45 ;  /* 0x000000051f2d9223 */ /* 0x080fe2000001082d */
[----:B------:R-:W-:Y:S01]  /*40c0*/  @!P1 FFMA.FTZ R44, R8, R4, -R44 ;  /* 0x00000004082c9223 */ /* 0x000fe2000001082c */
[----:B------:R-:W-:Y:S01]  /*40d0*/  @!P1 FMUL.FTZ R4, R22, R5 ;  /* 0x0000000516049220 */ /* 0x000fe20000410000 */
[----:B------:R-:W-:Y:S01]  /*40e0*/  @!P1 FFMA.FTZ R3, R29, R8, R3 ;  /* 0x000000081d039223 */ /* 0x000fe20000010003 */
[----:B------:R-:W-:Y:S01]  /*40f0*/  @!P1 F2FP.BF16.F32.PACK_AB R2, R2, R39 ;  /* 0x000000270202923e */ /* 0x000fe200000010ff */
[----:B------:R-:W-:Y:S02]  /*4100*/  @!P1 IMAD.MOV.U32 R24, RZ, RZ, R0 ;  /* 0x000000ffff189224 */ /* 0x000fe400078e0000 */
[----:B------:R-:W-:Y:S01]  /*4110*/  @!P1 FFMA.FTZ R4, R30, R31, R4 ;  /* 0x0000001f1e049223 */ /* 0x000fe20000010004 */
[----:B------:R-:W-:Y:S02]  /*4120*/  @!P1 F2FP.BF16.F32.PACK_AB R3, R3, R44 ;  /* 0x0000002c0303923e */ /* 0x000fe400000010ff */
[----:B------:R-:W-:Y:S02]  /*4130*/  @!P1 MOV R25, R2 ;  /* 0x0000000200199202 */ /* 0x000fe40000000f00 */
[----:B------:R-:W-:Y:S01]  /*4140*/  @!P1 F2FP.BF16.F32.PACK_AB R4, R4, R45 ;  /* 0x0000002d0404923e */ /* 0x000fe200000010ff */
[----:B------:R-:W-:Y:S03]  /*4150*/  @!P1 IMAD.MOV.U32 R26, RZ, RZ, R3 ;  /* 0x000000ffff1a9224 */ /* 0x000fe600078e0003 */
        /* <DEDUP_REMOVED lines=91> */
.L_x_5588:
[----:B------:R-:W-:Y:S05]  /*4710*/  BSYNC B0 ;  /* 0x0000000000007941 */ /* 0x000fea0003800000 */
.L_x_5587:
        /* <DEDUP_REMOVED lines=9> */
[----:B-12---:R-:W2:Y:S02]  /*47b0*/  LD.E.128 R24, desc[UR6][R36.64] ;  /* 0x0000000624187980 */ /* 0x006ea4000c101d00 */
        /* <DEDUP_REMOVED lines=182> */
.L_x_5590:
[----:B------:R-:W-:Y:S05]  /*5320*/  BSYNC B0 ;  /* 0x0000000000007941 */ /* 0x000fea0003800000 */
.L_x_5589:
[----:B------:R-:W-:Y:S04]  /*5330*/  BSSY B0, `(.L_x_5591) ;  /* 0x00000c4000007945 */ /* 0x000fe80003800000 */
[----:B------:R-:W-:Y:S05]  /*5340*/  @!P2 BRA `(.L_x_5592) ;  /* 0x0000000c0008a947 */ /* 0x000fea0003800000 */
[----:B------:R-:W-:Y:S01]  /*5350*/  SHF.L.U32 R32, R122, 0x1, RZ ;  /* 0x000000017a207819 */ /* 0x000fe200000006ff */
[----:B------:R-:W-:Y:S01]  /*5360*/  IMAD R2, R147, 0x60, RZ ;  /* 0x0000006093027824 */ /* 0x000fe200078e02ff */
[----:B------:R-:W-:Y:S01]  /*5370*/  MOV R37, R94 ;  /* 0x0000005e00257202 */ /* 0x000fe20000000f00 */
[----:B------:R-:W-:Y:S01]  /*5380*/  IMAD.MOV.U32 R36, RZ, RZ, R95 ;  /* 0x000000ffff247224 */ /* 0x000fe200078e005f */
[-C--:B------:R-:W-:Y:S02]  /*5390*/  ISETP.GE.AND P0, PT, R16, R15.reuse, PT ;  /* 0x0000000f1000720c */ /* 0x080fe40003f06270 */
[-C--:B------:R-:W-:Y:S01]  /*53a0*/  IADD3 R6, P2, R20, R32.reuse, RZ ;  /* 0x0000002014067210 */ /* 0x080fe20007f5e0ff */
[----:B------:R-:W-:Y:S01]  /*53b0*/  IMAD.WIDE.U32 R36, R146, 0x60, R36 ;  /* 0x0000006092247825 */ /* 0x000fe200078e0024 */
[----:B------:R-:W-:Y:S02]  /*53c0*/  SHF.L.U64.HI R0, R122, 0x1, R110 ;  /* 0x000000017a007819 */ /* 0x000fe4000001026e */
[----:B------:R-:W-:Y:S02]  /*53d0*/  IADD3 R32, P1, R40, R32, RZ ;  /* 0x0000002028207210 */ /* 0x000fe40007f3e0ff */
[----:B------:R-:W-:Y:S01]  /*53e0*/  IADD3 R37, R37, R2, RZ ;  /* 0x0000000225257210 */ /* 0x000fe20007ffe0ff */
[--C-:B------:R-:W-:Y:S02]  /*53f0*/  IMAD.X R7, R21, 0x1, R0.reuse, P2 ;  /* 0x0000000115077824 */ /* 0x100fe400010e0600 */
[----:B------:R-:W-:Y:S01]  /*5400*/  IMAD.X R33, R41, 0x1, R0, P1 ;  /* 0x0000000129217824 */ /* 0x000fe200008e0600 */
[----:B------:R-:W-:Y:S01]  /*5410*/  ISETP.GE.AND P1, PT, R12, R15, PT ;  /* 0x0000000f0c00720c */ /* 0x000fe20003f26270 */
[----:B-123--:R-:W2:Y:S08]  /*5420*/  LD.E.128 R24, desc[UR6][R36.64] ;  /* 0x0000000624187980 */ /* 0x00eeb0000c101d00 */
        /* <DEDUP_REMOVED lines=13> */
[-C--:B------:R-:W-:Y:S01]  /*5500*/  @!P0 FMUL.FTZ R0, R0, R22.reuse ;  /* 0x0000001600008220 */ /* 0x080fe20000410000 */
        /* <DEDUP_REMOVED lines=10> */
[----:B------:R-:W-:Y:S01]  /*55b0*/  @!P0 FMUL.FTZ R39, R3, R29 ;  /* 0x0000001d03278220 */ /* 0x000fe20000410000 */
[----:B------:R-:W-:Y:S01]  /*55c0*/  @!P0 FFMA.FTZ R44, R23, R8, -R44 ;  /* 0x00000008172c8223 */ /* 0x000fe2000001082c */
[----:B------:R-:W-:Y:S01]  /*55d0*/  @!P0 SHF.L.U32 R8, R26, 0x10, RZ ;  /* 0x000000101a088819 */ /* 0x000fe200000006ff */
[----:B------:R-:W-:Y:S01]  /*55e0*/  @!P0 FMUL.FTZ R3, R3, R4 ;  /* 0x0000000403038220 */ /* 0x000fe20000410000 */
[----:B------:R-:W-:Y:S01]  /*55f0*/  @!P0 FMUL.FTZ R34, R22, R30 ;  /* 0x0000001e16228220 */ /* 0x000fe20000410000 */
[----:B------:R-:W-:Y:S01]  /*5600*/  @!P0 FFMA.FTZ R2, R28, R23, R2 ;  /* 0x000000171c028223 */ /* 0x000fe20000010002 */
[----:B------:R-:W-:Y:S02]  /*5610*/  @!P0 IMAD.MOV.U32 R24, RZ, RZ, R0 ;  /* 0x000000ffff188224 */ /* 0x000fe400078e0000 */
[----:B------:R-:W-:Y:S01]  /*5620*/  @!P0 FFMA.FTZ R39, R8, R4, -R39 ;  /* 0x0000000408278223 */ /* 0x000fe20000010827 */
[-C--:B------:R-:W-:Y:S01]  /*5630*/  @!P0 FMUL.FTZ R4, R22, R5.reuse ;  /* 0x0000000516048220 */ /* 0x080fe20000410000 */
[----:B------:R-:W-:Y:S01]  /*5640*/  @!P0 FFMA.FTZ R3, R29, R8, R3 ;  /* 0x000000081d038223 */ /* 0x000fe20000010003 */
[----:B------:R-:W-:Y:S01]  /*5650*/  @!P0 F2FP.BF16.F32.PACK_AB R2, R2, R44 ;  /* 0x0000002c0202823e */ /* 0x000fe200000010ff */
[----:B------:R-:W-:Y:S01]  /*5660*/  @!P0 FFMA.FTZ R5, R31, R5, -R34 ;  /* 0x000000051f058223 */ /* 0x000fe20000010822 */
[----:B------:R-:W-:Y:S01]  /*5670*/  @!P0 FFMA.FTZ R4, R30, R31, R4 ;  /* 0x0000001f1e048223 */ /* 0x000fe20000010004 */
[----:B------:R-:W-:Y:S01]  /*5680*/  IMAD.WIDE.U32 R34, R166, 0x60, R144 ;  /* 0x00000060a6227825 */ /* 0x000fe200078e0090 */
[----:B------:R-:W-:Y:S02]  /*5690*/  @!P0 F2FP.BF16.F32.PACK_AB R3, R3, R39 ;  /* 0x000000270303823e */ /* 0x000fe400000010ff */
[----:B------:R-:W-:Y:S01]  /*56a0*/  @!P0 MOV R25, R2 ;  /* 0x0000000200198202 */ /* 0x000fe20000000f00 */
[----:B------:R-:W-:Y:S01]  /*56b0*/  IMAD R8, R167, 0x60, RZ ;  /* 0x00000060a7087824 */ /* 0x000fe200078e02ff */
[----:B------:R-:W-:Y:S01]  /*56c0*/  @!P0 F2FP.BF16.F32.PACK_AB R4, R4, R5 ;  /* 0x000000050404823e */ /* 0x000fe200000010ff */
[----:B------:R-:W-:Y:S03]  /*56d0*/  @!P0 IMAD.MOV.U32 R26, RZ, RZ, R3 ;  /* 0x000000ffff1a8224 */ /* 0x000fe600078e0003 */
[----:B------:R-:W-:Y:S02]  /*56e0*/  IADD3 R35, R35, R8, RZ ;  /* 0x0000000823237210 */ /* 0x000fe40007ffe0ff */
        /* <DEDUP_REMOVED lines=33> */
[----:B------:R-:W-:Y:S01]  /*5900*/  @!P1 FMUL.FTZ R45, R22, R30 ;  /* 0x0000001e162d9220 */ /* 0x000fe20000410000 */
[----:B------:R-:W-:Y:S01]  /*5910*/  @!P1 FFMA.FTZ R44, R8, R4, -R44 ;  /* 0x00000004082c9223 */ /* 0x000fe2000001082c */
[----:B------:R-:W-:Y:S01]  /*5920*/  @!P1 FMUL.FTZ R4, R22, R5 ;  /* 0x0000000516049220 */ /* 0x000fe20000410000 */
        /* <DEDUP_REMOVED lines=15> */
[C---:B--2---:R-:W-:Y:S02]  /*5a20*/  @!P0 SHF.L.U32 R22, R28.reuse, 0x10, RZ ;  /* 0x000000101c168819 */ /* 0x044fe400000006ff */
[----:B------:R-:W-:Y:S01]  /*5a30*/  @!P0 LOP3.LUT R23, R28, 0xffff0000, RZ, 0xc0, !PT ;  /* 0xffff00001c178812 */ /* 0x000fe200078ec0ff */
[C---:B------:R-:W-:Y:S01]  /*5a40*/  @!P0 IMAD.U32 R28, R29.reuse, 0x10000, RZ ;  /* 0x000100001d1c8824 */ /* 0x040fe200078e00ff */
        /* <DEDUP_REMOVED lines=17> */
[-C--:B------:R-:W-:Y:S01]  /*5b60*/  @!P0 FMUL.FTZ R2, R2, R8.reuse ;  /* 0x0000000802028220 */ /* 0x080fe20000410000 */
[----:B------:R-:W-:Y:S01]  /*5b70*/  @!P0 F2FP.BF16.F32.PACK_AB R0, R0, R31 ;  /* 0x0000001f0000823e */ /* 0x000fe200000010ff */
[----:B------:R-:W-:Y:S01]  /*5b80*/  @!P0 FFMA.FTZ R38, R22, R8, -R38 ;  /* 0x0000000816268223 */ /* 0x000fe20000010826 */
[----:B------:R-:W-:Y:S02]  /*5b90*/  @!P0 IMAD.U32 R8, R26, 0x10000, RZ ;  /* 0x000100001a088824 */ /* 0x000fe400078e00ff */
        /* <DEDUP_REMOVED lines=61> */
.L_x_5592:
[----:B------:R-:W-:Y:S05]  /*5f70*/  BSYNC B0 ;  /* 0x0000000000007941 */ /* 0x000fea0003800000 */
.L_x_5591:
[----:B------:R-:W5:Y:S02]  /*5f80*/  LD.E R0, desc[UR6][R18.64+0xd0] ;  /* 0x0000d00612007980 */ /* 0x000f64000c101900 */
[----:B-----5:R-:W-:Y:S05]  /*5f90*/  IMAD.U32 R0, R0, -0x20, RZ ;  /* 0xffffffe000007824 */ /* 0x020fea00078e00ff */
[C---:B------:R-:W-:Y:S02]  /*5fa0*/  LEA R20, P1, R0.reuse, R20, 0x1 ;  /* 0x0000001400147211 */ /* 0x040fe400078208ff */
[C---:B------:R-:W-:Y:S02]  /*5fb0*/  LEA R40, P0, R0.reuse, R40, 0x1 ;  /* 0x0000002800287211 */ /* 0x040fe400078008ff */
[C---:B------:R-:W-:Y:S02]  /*5fc0*/  LEA.HI.X.SX32 R21, R0.reuse, R21, 0x1, P1 ;  /* 0x0000001500157211 */ /* 0x040fe400008f0eff */
[----:B------:R-:W-:Y:S01]  /*5fd0*/  LEA.HI.X.SX32 R41, R0, R41, 0x1, P0 ;  /* 0x0000002900297211 */ /* 0x000fe200000f0eff */
[----:B------:R-:W-:Y:S05]  /*5fe0*/  BRA `(.L_x_5593) ;  /* 0x0000005c00e07947 */ /* 0x000fea0003800000 */
.L_x_5584:
[----:B------:R-:W-:Y:S04]  /*5ff0*/  BSSY B1, `(.L_x_5594) ;  /* 0x0000164000017945 */ /* 0x000fe80003800000 */
[----:B------:R-:W-:Y:S05]  /*6000*/  @!P0 BRA `(.L_x_5595) ;  /* 0x0000001400888947 */ /* 0x000fea0003800000 */
[-C--:B------:R-:W-:Y:S01]  /*6010*/  ISETP.GE.AND P0, PT, R16, R15.reuse, PT ;  /* 0x0000000f1000720c */ /* 0x080fe20003f06270 */
[----:B------:R-:W-:Y:S01]  /*6020*/  IMAD.MOV.U32 R150, RZ, RZ, R95 ;  /* 0x000000ffff967224 */ /* 0x000fe200078e005f */
[----:B------:R-:W-:Y:S01]  /*6030*/  BSSY B0, `(.L_x_5596) ;  /* 0x0000058000007945 */ /* 0x000fe20003800000 */
[----:B------:R-:W-:Y:S01]  /*6040*/  IMAD.MOV.U32 R151, RZ, RZ, R94 ;  /* 0x000000ffff977224 */ /* 0x000fe200078e005e */
[-C--:B------:R-:W-:Y:S02]  /*6050*/  ISETP.GE.AND P2, PT, R12, R15.reuse, PT ;  /* 0x0000000f0c00720c */ /* 0x080fe40003f46270 */
[----:B------:R-:W-:Y:S02]  /*6060*/  ISETP.GE.AND P1, PT, R11, R15, PT ;  /* 0x0000000f0b00720c */ /* 0x000fe40003f26270 */
[----:B------:R1:W5:Y:S05]  /*6070*/  LD.E.128 R24, desc[UR6][R150.64] ;  /* 0x0000000696187980 */ /* 0x00036a000c101d00 */
[----:B------:R-:W-:Y:S06]  /*6080*/  @P0 BRA `(.L_x_5597) ;  /* 0x0000000400480947 */ /* 0x000fec0003800000 */
[----:B------:R-:W-:Y:S01]  /*6090*/  LEA.HI R8, R15, R15, RZ, 0x1 ;  /* 0x0000000f0f087211 */ /* 0x000fe200078f08ff */
[----:B------:R-:W-:Y:S01]  /*60a0*/  IMAD.MOV.U32 R22, RZ, RZ, R97 ;  /* 0x000000ffff167224 */ /* 0x000fe200078e0061 */
[----:B------:R-:W-:Y:S01]  /*60b0*/  MOV R0, RZ ;  /* 0x000000ff00007202 */ /* 0x000fe20000000f00 */
[----:B-----5:R-:W-:Y:S01]  /*60c0*/  IMAD.U32 R30, R24, 0x10000, RZ ;  /* 0x00010000181e7824 */ /* 0x020fe200078e00ff */
[----:B------:R-:W-:Y:S01]  /*60d0*/  SHF.R.S32.HI R8, RZ, 0x1, R8 ;  /* 0x00000001ff087819 */ /* 0x000fe20000011408 */
[----:B------:R-:W-:Y:S01]  /*60e0*/  IMAD.U32 R34, R26, 0x10000, RZ ;  /* 0x000100001a227824 */ /* 0x000fe200078e00ff */
[----:B------:R-:W-:Y:S02]  /*60f0*/  MOV R23, R96 ;  /* 0x0000006000177202 */ /* 0x000fe40000000f00 */
[----:B------:R-:W-:Y:S01]  /*6100*/  ISETP.GE.AND P3, PT, R16, R8, PT ;  /* 0x000000081000720c */ /* 0x000fe20003f66270 */
[--C-:B------:R-:W-:Y:S01]  /*6110*/  IMAD.MOV.U32 R3, RZ, RZ, R8.reuse ;  /* 0x000000ffff037224 */ /* 0x100fe200078e0008 */
[----:B------:R-:W-:Y:S02]  /*6120*/  LOP3.LUT R31, R24, 0xffff0000, RZ, 0xc0, !PT ;  /* 0xffff0000181f7812 */ /* 0x000fe400078ec0ff */
[C---:B------:R-:W-:Y:S02]  /*6130*/  SHF.L.U32 R32, R25.reuse, 0x10, RZ ;  /* 0x0000001019207819 */ /* 0x040fe400000006ff */
[----:B------:R-:W-:Y:S02]  /*6140*/  LOP3.LUT R33, R25, 0xffff0000, RZ, 0xc0, !PT ;  /* 0xffff000019217812 */ /* 0x000fe400078ec0ff */
[C---:B------:R-:W-:Y:S02]  /*6150*/  SHF.L.U32 R36, R27.reuse, 0x10, RZ ;  /* 0x000000101b247819 */ /* 0x040fe400000006ff */
[----:B------:R-:W-:Y:S02]  /*6160*/  LOP3.LUT R37, R27, 0xffff0000, RZ, 0xc0, !PT ;  /* 0xffff00001b257812 */ /* 0x000fe400078ec0ff */
[----:B------:R-:W-:Y:S01]  /*6170*/  LOP3.LUT R35, R26, 0xffff0000, RZ, 0xc0, !PT ;  /* 0xffff00001a237812 */ /* 0x000fe200078ec0ff */
[--C-:B------:R-:W-:Y:S02]  /*6180*/  @P3 IMAD.MOV R3, RZ, RZ, -R8.reuse ;  /* 0x000000ffff033224 */ /* 0x100fe400078e0a08 */
[----:B------:R-:W-:Y:S03]  /*6190*/  @P3 IMAD.MOV R0, RZ, RZ, -R8 ;  /* 0x000000ffff003224 */ /* 0x000fe600078e0a08 */
[C---:B------:R-:W-:Y:S04]  /*61a0*/  LEA R2, P0, R3.reuse, R150, 0x1 ;  /* 0x0000009603027211 */ /* 0x040fe800078008ff */
[----:B------:R-:W-:Y:S02]  /*61b0*/  LEA.HI.X.SX32 R3, R3, R151, 0x1, P0 ;  /* 0x0000009703037211 */ /* 0x000fe400000f0eff */
[C---:B------:R-:W-:Y:S03]  /*61c0*/  LEA R152, P0, R0.reuse, R22, 0x1 ;  /* 0x0000001600987211 */ /* 0x040fe600078008ff */
[----:B------:R2:W3:Y:S01]  /*61d0*/  LD.E.128 R4, desc[UR6][R2.64] ;  /* 0x0000000602047980 */ /* 0x0004e2000c101d00 */
[----:B------:R-:W-:Y:S01]  /*61e0*/  LEA.HI.X.SX32 R153, R0, R23, 0x1, P0 ;  /* 0x0000001700997211 */ /* 0x000fe200000f0eff */
[----:B------:R-:W-:Y:S01]  /*61f0*/  IMAD.MOV.U32 R0, RZ, RZ, RZ ;  /* 0x000000ffff007224 */ /* 0x000fe200078e00ff */
[----:B------:R-:W-:Y:S05]  /*6200*/  @P3 IADD3 R0, -R8, RZ, RZ ;  /* 0x000000ff08003210 */ /* 0x000fea0007ffe1ff */
[----:B------:R-:W4:Y:S01]  /*6210*/  LD.E.128 R152, desc[UR6][R152.64] ;  /* 0x0000000698987980 */ /* 0x000f22000c101d00 */
[----:B--2---:R-:W-:Y:S01]  /*6220*/  MOV R3, R98 ;  /* 0x0000006200037202 */ /* 0x004fe20000000f00 */
[----:B------:R-:W-:Y:S05]  /*6230*/  IMAD.MOV.U32 R2, RZ, RZ, R99 ;  /* 0x000000ffff027224 */ /* 0x000fea00078e0063 */
[C---:B------:R-:W-:Y:S04]  /*6240*/  LEA R2, P0, R0.reuse, R2, 0x1 ;  /* 0x0000000200027211 */ /* 0x040fe800078008ff */
[----:B------:R-:W-:Y:S05]  /*6250*/  LEA.HI.X.SX32 R3, R0, R3, 0x1, P0 ;  /* 0x0000000300037211 */ /* 0x000fea00000f0eff */
[----:B------:R2:W4:Y:S01]  /*6260*/  LD.E.128 R44, desc[UR6][R2.64] ;  /* 0x00000006022c7980 */ /* 0x000522000c101d00 */
[C---:B---3--:R-:W-:Y:S01]  /*6270*/  SHF.L.U32 R8, R7.reuse, 0x10, RZ ;  /* 0x0000001007087819 */ /* 0x048fe200000006ff */
[C---:B------:R-:W-:Y:S01]  /*6280*/  IMAD.U32 R0, R4.reuse, 0x10000, RZ ;  /* 0x0001000004007824 */ /* 0x040fe200078e00ff */
[----:B------:R-:W-:Y:S02]  /*6290*/  LOP3.LUT R23, R7, 0xffff0000, RZ, 0xc0, !PT ;  /* 0xffff000007177812 */ /* 0x000fe400078ec0ff */
[----:B--2---:R-:W-:Y:S02]  /*62a0*/  LOP3.LUT R2, R4, 0xffff0000, RZ, 0xc0, !PT ;  /* 0xffff000004027812 */ /* 0x004fe400078ec0ff */
[----:B------:R-:W-:Y:S02]  /*62b0*/  SHF.L.U32 R3, R5, 0x10, RZ ;  /* 0x0000001005037819 */ /* 0x000fe400000006ff */
[C---:B----4-:R-:W-:Y:S01]  /*62c0*/  SHF.L.U32 R7, R155.reuse, 0x10, RZ ;  /* 0x000000109b077819 */ /* 0x050fe200000006ff */
        /* <DEDUP_REMOVED lines=26> */
[C---:B------:R-:W-:Y:S01]  /*6470*/  LOP3.LUT R23, R44.reuse, 0xffff0000, RZ, 0xc0, !PT ;  /* 0xffff00002c177812 */ /* 0x040fe200078ec0ff */
        /* <DEDUP_REMOVED lines=19> */
.L_x_5597:
[----:B------:R-:W-:Y:S05]  /*65b0*/  BSYNC B0 ;  /* 0x0000000000007941 */ /* 0x000fea0003800000 */
.L_x_5596:
[----:B-----5:R2:W-:Y:S01]  /*65c0*/  ST.E.128 desc[UR6][R144.64], R24 ;  /* 0x0000001890007985 */ /* 0x0205e2000c101d06 */
[----:B------:R-:W-:Y:S03]  /*65d0*/  BSSY B0, `(.L_x_5598) ;  /* 0x0000055000007945 */ /* 0x000fe60003800000 */
[----:B--2---:R2:W5:Y:S01]  /*65e0*/  LD.E.128 R24, desc[UR6][R150.64+0x80] ;  /* 0x0000800696187980 */ /* 0x004562000c101d00 */
[----:B------:R-:W-:Y:S05]  /*65f0*/  @P2 BRA `(.L_x_5599) ;  /* 0x0000000400482947 */ /* 0x000fea0003800000 */
        /* <DEDUP_REMOVED lines=19> */
[C---:B------:R-:W-:Y:S01]  /*6730*/  LEA R152, P0, R8.reuse, R22, 0x1 ;  /* 0x0000001608987211 */ /* 0x040fe200078008ff */
[----:B------:R-:W-:Y:S02]  /*6740*/  IMAD.MOV.U32 R22, RZ, RZ, R99 ;  /* 0x000000ffff167224 */ /* 0x000fe400078e0063 */
[----:B------:R3:W4:Y:S01]  /*6750*/  LD.E.128 R4, desc[UR6][R2.64+0x80] ;  /* 0x0000800602047980 */ /* 0x000722000c101d00 */
[----:B------:R-:W-:Y:S02]  /*6760*/  LEA.HI.X.SX32 R153, R8, R23, 0x1, P0 ;  /* 0x0000001708997211 */ /* 0x000fe400000f0eff */
[----:B------:R-:W-:Y:S05]  /*6770*/  MOV R23, R98 ;  /* 0x0000006200177202 */ /* 0x000fea0000000f00 */
[----:B------:R-:W2:Y:S01]  /*6780*/  LD.E.128 R152, desc[UR6][R152.64+0x80] ;  /* 0x0000800698987980 */ /* 0x000ea2000c101d00 */
[----:B---3--:R-:W-:Y:S01]  /*6790*/  IMAD.MOV.U32 R3, RZ, RZ, RZ ;  /* 0x000000ffff037224 */ /* 0x008fe200078e00ff */
[----:B------:R-:W-:Y:S04]  /*67a0*/  @P2 IADD3 R3, -R0, RZ, RZ ;  /* 0x000000ff00032210 */ /* 0x000fe80007ffe1ff */
[C---:B------:R-:W-:Y:S04]  /*67b0*/  LEA R2, P0, R3.reuse, R22, 0x1 ;  /* 0x0000001603027211 */ /* 0x040fe800078008ff */
[----:B------:R-:W-:Y:S05]  /*67c0*/  LEA.HI.X.SX32 R3, R3, R23, 0x1, P0 ;  /* 0x0000001703037211 */ /* 0x000fea00000f0eff */
[----:B------:R3:W2:Y:S01]  /*67d0*/  LD.E.128 R44, desc[UR6][R2.64+0x80] ;  /* 0x00008006022c7980 */ /* 0x0006a2000c101d00 */
[C---:B----4-:R-:W-:Y:S01]  /*67e0*/  SHF.L.U32 R8, R7.reuse, 0x10, RZ ;  /* 0x0000001007087819 */ /* 0x050fe200000006ff */
[C---:B------:R-:W-:Y:S01]  /*67f0*/  IMAD.U32 R0, R4.reuse, 0x10000, RZ ;  /* 0x0001000004007824 */ /* 0x040fe200078e00ff */
[----:B------:R-:W-:Y:S02]  /*6800*/  LOP3.LUT R23, R7, 0xffff0000, RZ, 0xc0, !PT ;  /* 0xffff000007177812 */ /* 0x000fe400078ec0ff */
[----:B---3--:R-:W-:Y:S02]  /*6810*/  LOP3.LUT R2, R4, 0xffff0000, RZ, 0xc0, !PT ;  /* 0xffff000004027812 */ /* 0x008fe400078ec0ff */
[----:B------:R-:W-:Y:S02]  /*6820*/  SHF.L.U32 R3, R5, 0x10, RZ ;  /* 0x0000001005037819 */ /* 0x000fe400000006ff */
[C---:B--2---:R-:W-:Y:S01]  /*6830*/  SHF.L.U32 R7, R155.reuse, 0x10, RZ ;  /* 0x000000109b077819 */ /* 0x044fe200000006ff */
        /* <DEDUP_REMOVED lines=46> */
.L_x_5599:
[----:B------:R-:W-:Y:S05]  /*6b20*/  BSYNC B0 ;  /* 0x0000000000007941 */ /* 0x000fea0003800000 */
.L_x_5598:
[----:B-----5:R3:W-:Y:S01]  /*6b30*/  ST.E.128 desc[UR6][R144.64+0x80], R24 ;  /* 0x0000801890007985 */ /* 0x0207e2000c101d06 */
[----:B------:R-:W-:Y:S03]  /*6b40*/  BSSY B0, `(.L_x_5600) ;  /* 0x0000055000007945 */ /* 0x000fe60003800000 */
[----:B---3--:R3:W5:Y:S01]  /*6b50*/  LD.E.128 R24, desc[UR6][R150.64+0x100] ;  /* 0x0001000696187980 */ /* 0x008762000c101d00 */
        /* <DEDUP_REMOVED lines=22> */
[----:B------:R4:W2:Y:S01]  /*6cc0*/  LD.E.128 R4, desc[UR6][R2.64+0x100] ;  /* 0x0001000602047980 */ /* 0x0008a2000c101d00 */
[----:B------:R-:W-:Y:S02]  /*6cd0*/  LEA.HI.X.SX32 R153, R8, R23, 0x1, P0 ;  /* 0x0000001708997211 */ /* 0x000fe400000f0eff */
[----:B------:R-:W-:Y:S05]  /*6ce0*/  MOV R23, R98 ;  /* 0x0000006200177202 */ /* 0x000fea0000000f00 */
[----:B------:R-:W3:Y:S01]  /*6cf0*/  LD.E.128 R152, desc[UR6][R152.64+0x100] ;  /* 0x0001000698987980 */ /* 0x000ee2000c101d00 */
[----:B----4-:R-:W-:Y:S01]  /*6d00*/  IMAD.MOV.U32 R3, RZ, RZ, RZ ;  /* 0x000000ffff037224 */ /* 0x010fe200078e00ff */
[----:B------:R-:W-:Y:S04]  /*6d10*/  @P1 IADD3 R3, -R0, RZ, RZ ;  /* 0x000000ff00031210 */ /* 0x000fe80007ffe1ff */
[C---:B------:R-:W-:Y:S04]  /*6d20*/  LEA R2, P0, R3.reuse, R22, 0x1 ;  /* 0x0000001603027211 */ /* 0x040fe800078008ff */
[----:B------:R-:W-:Y:S05]  /*6d30*/  LEA.HI.X.SX32 R3, R3, R23, 0x1, P0 ;  /* 0x0000001703037211 */ /* 0x000fea00000f0eff */
[----:B------:R4:W3:Y:S01]  /*6d40*/  LD.E.128 R44, desc[UR6][R2.64+0x100] ;  /* 0x00010006022c7980 */ /* 0x0008e2000c101d00 */
[C---:B--2---:R-:W-:Y:S01]  /*6d50*/  SHF.L.U32 R8, R7.reuse, 0x10, RZ ;  /* 0x0000001007087819 */ /* 0x044fe200000006ff */
[C---:B------:R-:W-:Y:S01]  /*6d60*/  IMAD.U32 R0, R4.reuse, 0x10000, RZ ;  /* 0x0001000004007824 */ /* 0x040fe200078e00ff */
[----:B------:R-:W-:Y:S02]  /*6d70*/  LOP3.LUT R23, R7, 0xffff0000, RZ, 0xc0, !PT ;  /* 0xffff000007177812 */ /* 0x000fe400078ec0ff */
[----:B----4-:R-:W-:Y:S02]  /*6d80*/  LOP3.LUT R2, R4, 0xffff0000, RZ, 0xc0, !PT ;  /* 0xffff000004027812 */ /* 0x010fe400078ec0ff */
        /* <DEDUP_REMOVED lines=48> */
.L_x_5601:
[----:B------:R-:W-:Y:S05]  /*7090*/  BSYNC B0 ;  /* 0x0000000000007941 */ /* 0x000fea0003800000 */
.L_x_5600:
[----:B-----5:R4:W-:Y:S01]  /*70a0*/  ST.E.128 desc[UR6][R144.64+0x100], R24 ;  /* 0x0001001890007985 */ /* 0x0209e2000c101d06 */
[----:B------:R-:W-:Y:S01]  /*70b0*/  ISETP.GE.AND P0, PT, R10, R15, PT ;  /* 0x0000000f0a00720c */ /* 0x000fe20003f06270 */
[----:B------:R-:W-:Y:S02]  /*70c0*/  BSSY B0, `(.L_x_5602) ;  /* 0x0000055000007945 */ /* 0x000fe40003800000 */
[----:B------:R4:W5:Y:S10]  /*70d0*/  LD.E.128 R36, desc[UR6][R150.64+0x180] ;  /* 0x0001800696247980 */ /* 0x000974000c101d00 */
        /* <DEDUP_REMOVED lines=25> */
[----:B------:R1:W3:Y:S02]  /*7270*/  LD.E.128 R4, desc[UR6][R2.64+0x180] ;  /* 0x0001800602047980 */ /* 0x0002e4000c101d00 */
[----:B-1----:R-:W-:Y:S01]  /*7280*/  IMAD.MOV.U32 R3, RZ, RZ, RZ ;  /* 0x000000ffff037224 */ /* 0x002fe200078e00ff */
[----:B------:R-:W-:Y:S04]  /*7290*/  @P1 IADD3 R3, -R0, RZ, RZ ;  /* 0x000000ff00031210 */ /* 0x000fe80007ffe1ff */
[C---:B------:R-:W-:Y:S04]  /*72a0*/  LEA R2, P0, R3.reuse, R22, 0x1 ;  /* 0x0000001603027211 */ /* 0x040fe800078008ff */
[----:B------:R-:W-:Y:S05]  /*72b0*/  LEA.HI.X.SX32 R3, R3, R23, 0x1, P0 ;  /* 0x0000001703037211 */ /* 0x000fea00000f0eff */
[----:B------:R1:W3:Y:S01]  /*72c0*/  LD.E.128 R44, desc[UR6][R2.64+0x180] ;  /* 0x00018006022c7980 */ /* 0x0002e2000c101d00 */
[----:B--2---:R-:W-:Y:S01]  /*72d0*/  LOP3.LUT R23, R154, 0xffff0000, RZ, 0xc0, !PT ;  /* 0xffff00009a177812 */ /* 0x004fe200078ec0ff */
[----:B------:R-:W-:Y:S01]  /*72e0*/  IMAD.U32 R0, R152, 0x10000, RZ ;  /* 0x0001000098007824 */ /* 0x000fe200078e00ff */
[----:B------:R-:W-:Y:S01]  /*72f0*/  SHF.L.U32 R22, R155, 0x10, RZ ;  /* 0x000000109b167819 */ /* 0x000fe200000006ff */
[----:B----4-:R-:W-:Y:S01]  /*7300*/  IMAD.U32 R24, R154, 0x10000, RZ ;  /* 0x000100009a187824 */ /* 0x010fe200078e00ff */
        /* <DEDUP_REMOVED lines=48> */
.L_x_5603:
[----:B------:R-:W-:Y:S05]  /*7610*/  BSYNC B0 ;  /* 0x0000000000007941 */ /* 0x000fea0003800000 */
.L_x_5602:
[----:B-----5:R1:W-:Y:S02]  /*7620*/  ST.E.128 desc[UR6][R144.64+0x180], R36 ;  /* 0x0001802490007985 */ /* 0x0203e4000c101d06 */
.L_x_5595:
[----:B------:R-:W-:Y:S05]  /*7630*/  BSYNC B1 ;  /* 0x0000000000017941 */ /* 0x000fea0003800000 */
.L_x_5594:
[----:B------:R-:W-:Y:S04]  /*7640*/  BSSY B1, `(.L_x_5604) ;  /* 0x000016c000017945 */ /* 0x000fe80003800000 */
[----:B------:R-:W-:Y:S05]  /*7650*/  @!P4 BRA `(.L_x_5605) ;  /* 0x0000001400a8c947 */ /* 0x000fea0003800000 */
[----:B-1234-:R-:W-:Y:S01]  /*7660*/  LEA R150, P4, R66, R95, 0x1 ;  /* 0x0000005f42967211 */ /* 0x01efe200078808ff */
[----:B------:R-:W-:Y:S01]  /*7670*/  BSSY B0, `(.L_x_5606) ;  /* 0x000005b000007945 */ /* 0x000fe20003800000 */
[-C--:B------:R-:W-:Y:S02]  /*7680*/  ISETP.GE.AND P3, PT, R16, R15.reuse, PT ;  /* 0x0000000f1000720c */ /* 0x080fe40003f66270 */
[----:B------:R-:W-:Y:S02]  /*7690*/  LEA.HI.X R151, R66, R94, R65, 0x1, P4 ;  /* 0x0000005e42977211 */ /* 0x000fe400020f0c41 */
[----:B------:R-:W-:Y:S02]  /*76a0*/  LEA R38, P2, R53, R144, 0x1 ;  /* 0x0000009035267211 */ /* 0x000fe400078408ff */
        /* <DEDUP_REMOVED lines=25> */
[----:B------:R2:W3:Y:S03]  /*7840*/  LD.E.128 R4, desc[UR6][R2.64] ;  /* 0x0000000602047980 */ /* 0x0004e6000c101d00 */
[----:B------:R-:W-:Y:S06]  /*7850*/  LEA.HI.X R153, R22, R96, R8, 0x1, P2 ;  /* 0x0000006016997211 */ /* 0x000fec00010f0c08 */
[----:B------:R-:W4:Y:S01]  /*7860*/  LD.E.128 R152, desc[UR6][R152.64] ;  /* 0x0000000698987980 */ /* 0x000f22000c101d00 */
[----:B--2---:R-:W-:Y:S01]  /*7870*/  IMAD.MOV.U32 R2, RZ, RZ, RZ ;  /* 0x000000ffff027224 */ /* 0x004fe200078e00ff */
[----:B------:R-:W-:Y:S04]  /*7880*/  @P3 IADD3 R2, -R0, RZ, RZ ;  /* 0x000000ff00023210 */ /* 0x000fe80007ffe1ff */
[----:B------:R-:W-:Y:S04]  /*7890*/  IADD3 R3, P2, R128, R2, RZ ;  /* 0x0000000280037210 */ /* 0x000fe80007f5e0ff */
[----:B------:R-:W-:Y:S02]  /*78a0*/  LEA.HI.X.SX32 R0, R2, R113, 0x1, P2 ;  /* 0x0000007102007211 */ /* 0x000fe400010f0eff */
[C---:B------:R-:W-:Y:S04]  /*78b0*/  LEA R2, P2, R3.reuse, R99, 0x1 ;  /* 0x0000006303027211 */ /* 0x040fe800078408ff */
[----:B------:R-:W-:Y:S05]  /*78c0*/  LEA.HI.X R3, R3, R98, R0, 0x1, P2 ;  /* 0x0000006203037211 */ /* 0x000fea00010f0c00 */
[----:B------:R2:W4:Y:S01]  /*78d0*/  LD.E.128 R44, desc[UR6][R2.64] ;  /* 0x00000006022c7980 */ /* 0x000522000c101d00 */
[C---:B---3--:R-:W-:Y:S01]  /*78e0*/  LOP3.LUT R23, R7.reuse, 0xffff0000, RZ, 0xc0, !PT ;  /* 0xffff000007177812 */ /* 0x048fe200078ec0ff */
[----:B------:R-:W-:Y:S01]  /*78f0*/  IMAD.U32 R8, R7, 0x10000, RZ ;  /* 0x0001000007087824 */ /* 0x000fe200078e00ff */
[C---:B--2---:R-:W-:Y:S01]  /*7900*/  LOP3.LUT R2, R4.reuse, 0xffff0000, RZ, 0xc0, !PT ;  /* 0xffff000004027812 */ /* 0x044fe200078ec0ff */
[----:B------:R-:W-:Y:S01]  /*7910*/  IMAD.U32 R0, R4, 0x10000, RZ ;  /* 0x0001000004007824 */ /* 0x000fe200078e00ff */
[C---:B------:R-:W-:Y:S02]  /*7920*/  SHF.L.U32 R3, R5.reuse, 0x10, RZ ;  /* 0x0000001005037819 */ /* 0x040fe400000006ff */
[----:B------:R-:W-:Y:S01]  /*7930*/  LOP3.LUT R4, R5, 0xffff0000, RZ, 0xc0, !PT ;  /* 0xffff000005047812 */ /* 0x000fe200078ec0ff */
[C---:B------:R-:W-:Y:S01]  /*7940*/  IMAD.U32 R5, R6.reuse, 0x10000, RZ ;  /* 0x0001000006057824 */ /* 0x040fe200078e00ff */
[----:B------:R-:W-:Y:S01]  /*7950*/  LOP3.LUT R6, R6, 0xffff0000, RZ, 0xc0, !PT ;  /* 0xffff000006067812 */ /* 0x000fe200078ec0ff */
[----:B----4-:R-:W-:Y:S01]  /*7960*/  IMAD.U32 R25, R154, 0x10000, RZ ;  /* 0x000100009a197824 */ /* 0x010fe200078e00ff */
        /* <DEDUP_REMOVED lines=43> */
.L_x_5607:
[----:B------:R-:W-:Y:S05]  /*7c20*/  BSYNC B0 ;  /* 0x0000000000007941 */ /* 0x000fea0003800000 */
.L_x_5606:
[----:B-----5:R2:W-:Y:S01]  /*7c30*/  ST.E.128 desc[UR6][R38.64], R24 ;  /* 0x0000001826007985 */ /* 0x0205e2000c101d06 */
[----:B------:R-:W-:Y:S03]  /*7c40*/  BSSY B0, `(.L_x_5608) ;  /* 0x0000057000007945 */ /* 0x000fe60003800000 */
[----:B--2---:R2:W5:Y:S01]  /*7c50*/  LD.E.128 R24, desc[UR6][R150.64+0x80] ;  /* 0x0000800696187980 */ /* 0x004562000c101d00 */
[----:B------:R-:W-:Y:S05]  /*7c60*/  @P1 BRA `(.L_x_5609) ;  /* 0x0000000400501947 */ /* 0x000fea0003800000 */
[----:B------:R-:W-:Y:S01]  /*7c70*/  LEA.HI R0, R15, R15, RZ, 0x1 ;  /* 0x0000000f0f007211 */ /* 0x000fe200078f08ff */
[----:B------:R-:W-:Y:S01]  /*7c80*/  IMAD.MOV.U32 R8, RZ, RZ, RZ ;  /* 0x000000ffff087224 */ /* 0x000fe200078e00ff */
[----:B------:R-:W-:Y:S01]  /*7c90*/  LEA R4, P1, R70, R95, 0x1 ;  /* 0x0000005f46047211 */ /* 0x000fe200078208ff */
[C---:B-----5:R-:W-:Y:S01]  /*7ca0*/  IMAD.U32 R32, R25.reuse, 0x10000, RZ ;  /* 0x0001000019207824 */ /* 0x060fe200078e00ff */
        /* <DEDUP_REMOVED lines=8> */
[C---:B------:R-:W-:Y:S02]  /*7d30*/  SHF.L.U32 R36, R27.reuse, 0x10, RZ ;  /* 0x000000101b247819 */ /* 0x040fe400000006ff */
[----:B------:R-:W-:Y:S02]  /*7d40*/  LOP3.LUT R37, R27, 0xffff0000, RZ, 0xc0, !PT ;  /* 0xffff00001b257812 */ /* 0x000fe400078ec0ff */
[----:B------:R-:W-:Y:S01]  /*7d50*/  LOP3.LUT R35, R26, 0xffff0000, RZ, 0xc0, !PT ;  /* 0xffff00001a237812 */ /* 0x000fe200078ec0ff */
[----:B------:R-:W-:Y:S01]  /*7d60*/  @P2 IMAD.MOV R3, RZ, RZ, -R0 ;  /* 0x000000ffff032224 */ /* 0x000fe200078e0a00 */
[----:B------:R-:W-:Y:S04]  /*7d70*/  @P2 IADD3 R8, -R0, RZ, RZ ;  /* 0x000000ff00082210 */ /* 0x000fe80007ffe1ff */
[----:B------:R-:W-:Y:S02]  /*7d80*/  LEA R2, P1, R3, R4, 0x1 ;  /* 0x0000000403027211 */ /* 0x000fe400078208ff */
[----:B------:R-:W-:Y:S02]  /*7d90*/  IADD3 R22, P3, R123, R8, RZ ;  /* 0x000000087b167210 */ /* 0x000fe40007f7e0ff */
[----:B------:R-:W-:Y:S02]  /*7da0*/  LEA.HI.X.SX32 R3, R3, R5, 0x1, P1 ;  /* 0x0000000503037211 */ /* 0x000fe400008f0eff */
[----:B------:R-:W-:Y:S02]  /*7db0*/  LEA.HI.X.SX32 R8, R8, R111, 0x1, P3 ;  /* 0x0000006f08087211 */ /* 0x000fe400018f0eff */
[C---:B------:R-:W-:Y:S01]  /*7dc0*/  LEA R152, P1, R22.reuse, R97, 0x1 ;  /* 0x0000006116987211 */ /* 0x040fe200078208ff */
[----:B------:R3:W4:Y:S03]  /*7dd0*/  LD.E.128 R4, desc[UR6][R2.64] ;  /* 0x0000000602047980 */ /* 0x000726000c101d00 */
[----:B------:R-:W-:Y:S06]  /*7de0*/  LEA.HI.X R153, R22, R96, R8, 0x1, P1 ;  /* 0x0000006016997211 */ /* 0x000fec00008f0c08 */
[----:B------:R-:W2:Y:S01]  /*7df0*/  LD.E.128 R152, desc[UR6][R152.64] ;  /* 0x0000000698987980 */ /* 0x000ea2000c101d00 */
[----:B---3--:R-:W-:Y:S02]  /*7e00*/  IMAD.MOV.U32 R2, RZ, RZ, RZ ;  /* 0x000000ffff027224 */ /* 0x008fe400078e00ff */
[----:B------:R-:W-:Y:S05]  /*7e10*/  @P2 IMAD.MOV R2, RZ, RZ, -R0 ;  /* 0x000000ffff022224 */ /* 0x000fea00078e0a00 */
[----:B------:R-:W-:Y:S04]  /*7e20*/  IADD3 R3, P1, R123, R2, RZ ;  /* 0x000000027b037210 */ /* 0x000fe80007f3e0ff */
[----:B------:R-:W-:Y:S02]  /*7e30*/  LEA.HI.X.SX32 R0, R2, R111, 0x1, P1 ;  /* 0x0000006f02007211 */ /* 0x000fe400008f0eff */
[C---:B------:R-:W-:Y:S04]  /*7e40*/  LEA R2, P1, R3.reuse, R99, 0x1 ;  /* 0x0000006303027211 */ /* 0x040fe800078208ff */
[----:B------:R-:W-:Y:S05]  /*7e50*/  LEA.HI.X R3, R3, R98, R0, 0x1, P1 ;  /* 0x0000006203037211 */ /* 0x000fea00008f0c00 */
[----:B------:R3:W2:Y:S01]  /*7e60*/  LD.E.128 R44, desc[UR6][R2.64] ;  /* 0x00000006022c7980 */ /* 0x0006a2000c101d00 */
[C---:B----4-:R-:W-:Y:S01]  /*7e70*/  LOP3.LUT R23, R7.reuse, 0xffff0000, RZ, 0xc0, !PT ;  /* 0xffff000007177812 */ /* 0x050fe200078ec0ff */
[----:B------:R-:W-:Y:S01]  /*7e80*/  IMAD.U32 R8, R7, 0x10000, RZ ;  /* 0x0001000007087824 */ /* 0x000fe200078e00ff */
[C---:B---3--:R-:W-:Y:S01]  /*7e90*/  LOP3.LUT R2, R4.reuse, 0xffff0000, RZ, 0xc0, !PT ;  /* 0xffff000004027812 */ /* 0x048fe200078ec0ff */
[----:B------:R-:W-:Y:S01]  /*7ea0*/  IMAD.U32 R0, R4, 0x10000, RZ ;  /* 0x0001000004007824 */ /* 0x000fe200078e00ff */
[C---:B------:R-:W-:Y:S01]  /*7eb0*/  LOP3.LUT R4, R5.reuse, 0xffff0000, RZ, 0xc0, !PT ;  /* 0xffff000005047812 */ /* 0x040fe200078ec0ff */
[----:B------:R-:W-:Y:S01]  /*7ec0*/  IMAD.U32 R3, R5, 0x10000, RZ ;  /* 0x0001000005037824 */ /* 0x000fe200078e00ff */
[C---:B------:R-:W-:Y:S02]  /*7ed0*/  SHF.L.U32 R5, R6.reuse, 0x10, RZ ;  /* 0x0000001006057819 */ /* 0x040fe400000006ff */
[----:B------:R-:W-:Y:S01]  /*7ee0*/  LOP3.LUT R6, R6, 0xffff0000, RZ, 0xc0, !PT ;  /* 0xffff000006067812 */ /* 0x000fe200078ec0ff */
[C---:B--2---:R-:W-:Y:S01]  /*7ef0*/  IMAD.U32 R7, R155.reuse, 0x10000, RZ ;  /* 0x000100009b077824 */ /* 0x044fe200078e00ff */
[----:B------:R-:W-:Y:S01]  /*7f00*/  LOP3.LUT R22, R155, 0xffff0000, RZ, 0xc0, !PT ;  /* 0xffff00009b167812 */ /* 0x000fe200078ec0ff */
[C---:B------:R-:W-:Y:S01]  /*7f10*/  IMAD.U32 R29, R152.reuse, 0x10000, RZ ;  /* 0x00010000981d7824 */ /* 0x040fe200078e00ff */
[----:B------:R-:W-:Y:S01]  /*7f20*/  LOP3.LUT R28, R152, 0xffff0000, RZ, 0xc0, !PT ;  /* 0xffff0000981c7812 */ /* 0x000fe200078ec0ff */
[C---:B------:R-:W-:Y:S01]  /*7f30*/  IMAD.U32 R25, R154.reuse, 0x10000, RZ ;  /* 0x000100009a197824 */ /* 0x040fe200078e00ff */
        /* <DEDUP_REMOVED lines=19> */
[C---:B------:R-:W-:Y:S01]  /*8070*/  SHF.L.U32 R22, R44.reuse, 0x10, RZ ;  /* 0x000000102c167819 */ /* 0x040fe200000006ff */
[C---:B------:R-:W-:Y:S01]  /*8080*/  IMAD.U32 R24, R45.reuse, 0x10000, RZ ;  /* 0x000100002d187824 */ /* 0x040fe200078e00ff */
[----:B------:R-:W-:Y:S01]  /*8090*/  LOP3.LUT R23, R44, 0xffff0000, RZ, 0xc0, !PT ;  /* 0xffff00002c177812 */ /* 0x000fe200078ec0ff */
        /* <DEDUP_REMOVED lines=17> */
.L_x_5609:
[----:B------:R-:W-:Y:S05]  /*81b0*/  BSYNC B0 ;  /* 0x0000000000007941 */ /* 0x000fea0003800000 */
.L_x_5608:
[----:B-----5:R3:W-:Y:S01]  /*81c0*/  ST.E.128 desc[UR6][R38.64+0x80], R24 ;  /* 0x0000801826007985 */ /* 0x0207e2000c101d06 */
[----:B------:R-:W-:Y:S03]  /*81d0*/  BSSY B0, `(.L_x_5610) ;  /* 0x0000057000007945 */ /* 0x000fe60003800000 */
[----:B---3--:R3:W5:Y:S01]  /*81e0*/  LD.E.128 R24, desc[UR6][R150.64+0x100] ;  /* 0x0001000696187980 */ /* 0x008762000c101d00 */
[----:B------:R-:W-:Y:S05]  /*81f0*/  @P0 BRA `(.L_x_5611) ;  /* 0x0000000400500947 */ /* 0x000fea0003800000 */
[----:B------:R-:W-:Y:S01]  /*8200*/  LEA.HI R0, R15, R15, RZ, 0x1 ;  /* 0x0000000f0f007211 */ /* 0x000fe200078f08ff */
        /* <DEDUP_REMOVED lines=21> */
[----:B------:R4:W2:Y:S03]  /*8360*/  LD.E.128 R4, desc[UR6][R2.64] ;  /* 0x0000000602047980 */ /* 0x0008a6000c101d00 */
[----:B------:R-:W-:Y:S06]  /*8370*/  LEA.HI.X R153, R22, R96, R8, 0x1, P0 ;  /* 0x0000006016997211 */ /* 0x000fec00000f0c08 */
[----:B------:R-:W3:Y:S01]  /*8380*/  LD.E.128 R152, desc[UR6][R152.64] ;  /* 0x0000000698987980 */ /* 0x000ee2000c101d00 */
[----:B----4-:R-:W-:Y:S02]  /*8390*/  IMAD.MOV.U32 R2, RZ, RZ, RZ ;  /* 0x000000ffff027224 */ /* 0x010fe400078e00ff */
[----:B------:R-:W-:Y:S05]  /*83a0*/  @P1 IMAD.MOV R2, RZ, RZ, -R0 ;  /* 0x000000ffff021224 */ /* 0x000fea00078e0a00 */
[----:B------:R-:W-:Y:S04]  /*83b0*/  IADD3 R3, P0, R121, R2, RZ ;  /* 0x0000000279037210 */ /* 0x000fe80007f1e0ff */
[----:B------:R-:W-:Y:S02]  /*83c0*/  LEA.HI.X.SX32 R0, R2, R109, 0x1, P0 ;  /* 0x0000006d02007211 */ /* 0x000fe400000f0eff */
[C---:B------:R-:W-:Y:S04]  /*83d0*/  LEA R2, P0, R3.reuse, R99, 0x1 ;  /* 0x0000006303027211 */ /* 0x040fe800078008ff */
[----:B------:R-:W-:Y:S05]  /*83e0*/  LEA.HI.X R3, R3, R98, R0, 0x1, P0 ;  /* 0x0000006203037211 */ /* 0x000fea00000f0c00 */
[----:B------:R4:W3:Y:S01]  /*83f0*/  LD.E.128 R44, desc[UR6][R2.64] ;  /* 0x00000006022c7980 */ /* 0x0008e2000c101d00 */
[C---:B--2---:R-:W-:Y:S01]  /*8400*/  LOP3.LUT R23, R7.reuse, 0xffff0000, RZ, 0xc0, !PT ;  /* 0xffff000007177812 */ /* 0x044fe200078ec0ff */
[----:B------:R-:W-:Y:S01]  /*8410*/  IMAD.U32 R8, R7, 0x10000, RZ ;  /* 0x0001000007087824 */ /* 0x000fe200078e00ff */
[C---:B----4-:R-:W-:Y:S01]  /*8420*/  LOP3.LUT R2, R4.reuse, 0xffff0000, RZ, 0xc0, !PT ;  /* 0xffff000004027812 */ /* 0x050fe200078ec0ff */
[----:B------:R-:W-:Y:S01]  /*8430*/  IMAD.U32 R0, R4, 0x10000, RZ ;  /* 0x0001000004007824 */ /* 0x000fe200078e00ff */
[C---:B------:R-:W-:Y:S01]  /*8440*/  LOP3.LUT R4, R5.reuse, 0xffff0000, RZ, 0xc0, !PT ;  /* 0xffff000005047812 */ /* 0x040fe200078ec0ff */
[----:B------:R-:W-:Y:S01]  /*8450*/  IMAD.U32 R3, R5, 0x10000, RZ ;  /* 0x0001000005037824 */ /* 0x000fe200078e00ff */
[C---:B------:R-:W-:Y:S02]  /*8460*/  SHF.L.U32 R5, R6.reuse, 0x10, RZ ;  /* 0x0000001006057819 */ /* 0x040fe400000006ff */
[----:B------:R-:W-:Y:S01]  /*8470*/  LOP3.LUT R6, R6, 0xffff0000, RZ, 0xc0, !PT ;  /* 0xffff000006067812 */ /* 0x000fe200078ec0ff */
[C---:B---3--:R-:W-:Y:S01]  /*8480*/  IMAD.U32 R7, R155.reuse, 0x10000, RZ ;  /* 0x000100009b077824 */ /* 0x048fe200078e00ff */
        /* <DEDUP_REMOVED lines=43> */
.L_x_5611:
[----:B------:R-:W-:Y:S05]  /*8740*/  BSYNC B0 ;  /* 0x0000000000007941 */ /* 0x000fea0003800000 */
.L_x_5610:
[----:B-----5:R4:W-:Y:S01]  /*8750*/  ST.E.128 desc[UR6][R38.64+0x100], R24 ;  /* 0x0001001826007985 */ /* 0x0209e2000c101d06 */
[----:B------:R-:W-:Y:S01]  /*8760*/  ISETP.GE.AND P0, PT, R10, R15, PT ;  /* 0x0000000f0a00720c */ /* 0x000fe20003f06270 */
[----:B------:R-:W-:Y:S02]  /*8770*/  BSSY B0, `(.L_x_5612) ;  /* 0x0000057000007945 */ /* 0x000fe40003800000 */
[----:B----4-:R4:W5:Y:S10]  /*8780*/  LD.E.128 R24, desc[UR6][R150.64+0x180] ;  /* 0x0001800696187980 */ /* 0x010974000c101d00 */
        /* <DEDUP_REMOVED lines=26> */
[----:B-1----:R-:W-:Y:S02]  /*8930*/  IMAD.MOV.U32 R2, RZ, RZ, RZ ;  /* 0x000000ffff027224 */ /* 0x002fe400078e00ff */
[----:B------:R-:W-:Y:S05]  /*8940*/  @P1 IMAD.MOV R2, RZ, RZ, -R0 ;  /* 0x000000ffff021224 */ /* 0x000fea00078e0a00 */
        /* <DEDUP_REMOVED lines=37> */
[C---:B----4-:R-:W-:Y:S01]  /*8ba0*/  SHF.L.U32 R22, R44.reuse, 0x10, RZ ;  /* 0x000000102c167819 */ /* 0x050fe200000006ff */
        /* <DEDUP_REMOVED lines=19> */
.L_x_5613:
[----:B------:R-:W-:Y:S05]  /*8ce0*/  BSYNC B0 ;  /* 0x0000000000007941 */ /* 0x000fea0003800000 */
.L_x_5612:
[----:B-----5:R1:W-:Y:S02]  /*8cf0*/  ST.E.128 desc[UR6][R38.64+0x180], R24 ;  /* 0x0001801826007985 */ /* 0x0203e4000c101d06 */
.L_x_5605:
[----:B------:R-:W-:Y:S05]  /*8d00*/  BSYNC B1 ;  /* 0x0000000000017941 */ /* 0x000fea0003800000 */
.L_x_5604:
[C---:B------:R-:W-:Y:S01]  /*8d10*/  ISETP.GE.AND P0, PT, R126.reuse, R149, PT ;  /* 0x000000957e00720c */ /* 0x040fe20003f06270 */
[----:B------:R-:W-:Y:S03]  /*8d20*/  BSSY B1, `(.L_x_5614) ;  /* 0x000016e000017945 */ /* 0x000fe60003800000 */
[----:B------:R-:W-:Y:S11]  /*8d30*/  ISETP.GE.AND P0, PT, R126, R148, !P0 ;  /* 0x000000947e00720c */ /* 0x000ff60004706270 */
[----:B------:R-:W-:Y:S02]  /*8d40*/  @!UPT UIADD3 URZ, URZ, URZ, URZ ;  /* 0x0000003f3f3ff290 */ /* 0x000fe4000fffe03f */
        /* <DEDUP_REMOVED lines=93> */
.L_x_5617:
[----:B------:R-:W-:Y:S05]  /*9320*/  BSYNC B0 ;  /* 0x0000000000007941 */ /* 0x000fea0003800000 */
.L_x_5616:
        /* <DEDUP_REMOVED lines=21> */
[C---:B------:R-:W-:Y:S02]  /*9480*/  LEA R2, P1, R3.reuse, R4, 0x1 ;  /* 0x0000000403027211 */ /* 0x040fe400078208ff */
        /* <DEDUP_REMOVED lines=66> */
.L_x_5619:
[----:B------:R-:W-:Y:S05]  /*98b0*/  BSYNC B0 ;  /* 0x0000000000007941 */ /* 0x000fea0003800000 */
.L_x_5618:
        /* <DEDUP_REMOVED lines=88> */
.L_x_5621:
[----:B------:R-:W-:Y:S05]  /*9e40*/  BSYNC B0 ;  /* 0x0000000000007941 */ /* 0x000fea0003800000 */
.L_x_5620:
        /* <DEDUP_REMOVED lines=89> */
.L_x_5623:
[----:B------:R-:W-:Y:S05]  /*a3e0*/  BSYNC B0 ;  /* 0x0000000000007941 */ /* 0x000fea0003800000 */
.L_x_5622:
[----:B-----5:R1:W-:Y:S02]  /*a3f0*/  ST.E.128 desc[UR6][R38.64+0x180], R24 ;  /* 0x0001801826007985 */ /* 0x0203e4000c101d06 */
.L_x_5615:
[----:B------:R-:W-:Y:S05]  /*a400*/  BSYNC B1 ;  /* 0x0000000000017941 */ /* 0x000fea0003800000 */
.L_x_5614:
[C---:B------:R-:W-:Y:S01]  /*a410*/  ISETP.GE.AND P0, PT, R125.reuse, R149, PT ;  /* 0x000000957d00720c */ /* 0x040fe20003f06270 */
[----:B------:R-:W-:Y:S03]  /*a420*/  BSSY B1, `(.L_x_5624) ;  /* 0x0000172000017945 */ /* 0x000fe60003800000 */
[----:B------:R-:W-:Y:S11]  /*a430*/  ISETP.GE.AND P0, PT, R125, R148, !P0 ;  /* 0x000000947d00720c */ /* 0x000ff60004706270 */
[----:B------:R-:W-:Y:S02]  /*a440*/  @!UPT UIADD3 URZ, URZ, URZ, URZ ;  /* 0x0000003f3f3ff290 */ /* 0x000fe4000fffe03f */
[----:B------:R-:W-:Y:S05]  /*a450*/  @!P0 BRA `(.L_x_5625) ;  /* 0x0000001400b88947 */ /* 0x000fea0003800000 */
[----:B------:R-:W-:Y:S01]  /*a460*/  MOV R152, R95 ;  /* 0x0000005f00987202 */ /* 0x000fe20000000f00 */
[----:B------:R-:W-:Y:S01]  /*a470*/  IMAD R0, R147, 0x60, RZ ;  /* 0x0000006093007824 */ /* 0x000fe200078e02ff */
[----:B------:R-:W-:Y:S01]  /*a480*/  MOV R153, R94 ;  /* 0x0000005e00997202 */ /* 0x000fe20000000f00 */
[----:B------:R-:W-:Y:S01]  /*a490*/  IMAD R2, R167, 0x60, RZ ;  /* 0x00000060a7027824 */ /* 0x000fe200078e02ff */
[-C--:B------:R-:W-:Y:S01]  /*a4a0*/  ISETP.GE.AND P0, PT, R16, R15.reuse, PT ;  /* 0x0000000f1000720c */ /* 0x080fe20003f06270 */
[----:B-1----:R-:W-:Y:S01]  /*a4b0*/  IMAD.WIDE.U32 R38, R166, 0x60, R144 ;  /* 0x00000060a6267825 */ /* 0x002fe200078e0090 */
[----:B------:R-:W-:Y:S01]  /*a4c0*/  BSSY B0, `(.L_x_5626) ;  /* 0x000005a000007945 */ /* 0x000fe20003800000 */
[-C--:B------:R-:W-:Y:S02]  /*a4d0*/  ISETP.GE.AND P2, PT, R12, R15.reuse, PT ;  /* 0x0000000f0c00720c */ /* 0x080fe40003f46270 */
[----:B------:R-:W-:Y:S01]  /*a4e0*/  IMAD.WIDE.U32 R152, R146, 0x60, R152 ;  /* 0x0000006092987825 */ /* 0x000fe200078e0098 */
[----:B------:R-:W-:Y:S02]  /*a4f0*/  ISETP.GE.AND P1, PT, R11, R15, PT ;  /* 0x0000000f0b00720c */ /* 0x000fe40003f26270 */
[----:B------:R-:W-:Y:S02]  /*a500*/  IADD3 R39, R39, R2, RZ ;  /* 0x0000000227277210 */ /* 0x000fe40007ffe0ff */
[----:B------:R-:W-:Y:S05]  /*a510*/  IADD3 R153, R153, R0, RZ ;  /* 0x0000000099997210 */ /* 0x000fea0007ffe0ff */
[----:B----4-:R1:W5:Y:S01]  /*a520*/  LD.E.128 R24, desc[UR6][R152.64] ;  /* 0x0000000698187980 */ /* 0x010362000c101d00 */
        /* <DEDUP_REMOVED lines=21> */
[----:B------:R4:W4:Y:S03]  /*a680*/  LD.E.128 R4, desc[UR6][R2.64] ;  /* 0x0000000602047980 */ /* 0x000926000c101d00 */
[----:B------:R-:W-:Y:S06]  /*a690*/  LEA.HI.X R149, R22, R96, R8, 0x1, P0 ;  /* 0x0000006016957211 */ /* 0x000fec00000f0c08 */
[----:B--23--:R-:W2:Y:S01]  /*a6a0*/  LD.E.128 R148, desc[UR6][R148.64] ;  /* 0x0000000694947980 */ /* 0x00cea2000c101d00 */
[----:B----4-:R-:W-:Y:S01]  /*a6b0*/  IMAD.MOV.U32 R2, RZ, RZ, RZ ;  /* 0x000000ffff027224 */ /* 0x010fe200078e00ff */
[----:B------:R-:W-:Y:S04]  /*a6c0*/  @P3 IADD3 R2, -R0, RZ, RZ ;  /* 0x000000ff00023210 */ /* 0x000fe80007ffe1ff */
[----:B------:R-:W-:Y:S04]  /*a6d0*/  IADD3 R3, P0, R122, R2, RZ ;  /* 0x000000027a037210 */ /* 0x000fe80007f1e0ff */
[----:B------:R-:W-:Y:S02]  /*a6e0*/  LEA.HI.X.SX32 R0, R2, R110, 0x1, P0 ;  /* 0x0000006e02007211 */ /* 0x000fe400000f0eff */
[C---:B------:R-:W-:Y:S04]  /*a6f0*/  LEA R2, P0, R3.reuse, R99, 0x1 ;  /* 0x0000006303027211 */ /* 0x040fe800078008ff */
[----:B------:R-:W-:Y:S05]  /*a700*/  LEA.HI.X R3, R3, R98, R0, 0x1, P0 ;  /* 0x0000006203037211 */ /* 0x000fea00000f0c00 */
[----:B------:R3:W4:Y:S01]  /*a710*/  LD.E.128 R44, desc[UR6][R2.64] ;  /* 0x00000006022c7980 */ /* 0x000722000c101d00 */
[C---:B------:R-:W-:Y:S01]  /*a720*/  LOP3.LUT R23, R7.reuse, 0xffff0000, RZ, 0xc0, !PT ;  /* 0xffff000007177812 */ /* 0x040fe200078ec0ff */
[----:B------:R-:W-:Y:S01]  /*a730*/  IMAD.U32 R8, R7, 0x10000, RZ ;  /* 0x0001000007087824 */ /* 0x000fe200078e00ff */
[C---:B---3--:R-:W-:Y:S01]  /*a740*/  LOP3.LUT R2, R4.reuse, 0xffff0000, RZ, 0xc0, !PT ;  /* 0xffff000004027812 */ /* 0x048fe200078ec0ff */
[----:B------:R-:W-:Y:S01]  /*a750*/  IMAD.U32 R0, R4, 0x10000, RZ ;  /* 0x0001000004007824 */ /* 0x000fe200078e00ff */
[C---:B------:R-:W-:Y:S02]  /*a760*/  SHF.L.U32 R3, R5.reuse, 0x10, RZ ;  /* 0x0000001005037819 */ /* 0x040fe400000006ff */
[----:B------:R-:W-:Y:S01]  /*a770*/  LOP3.LUT R4, R5, 0xffff0000, RZ, 0xc0, !PT ;  /* 0xffff000005047812 */ /* 0x000fe200078ec0ff */
[C---:B------:R-:W-:Y:S01]  /*a780*/  IMAD.U32 R5, R6.reuse, 0x10000, RZ ;  /* 0x0001000006057824 */ /* 0x040fe200078e00ff */
[----:B------:R-:W-:Y:S01]  /*a790*/  LOP3.LUT R6, R6, 0xffff0000, RZ, 0xc0, !PT ;  /* 0xffff000006067812 */ /* 0x000fe200078ec0ff */
[----:B--2---:R-:W-:Y:S01]  /*a7a0*/  IMAD.U32 R25, R150, 0x10000, RZ ;  /* 0x0001000096197824 */ /* 0x004fe200078e00ff */
        /* <DEDUP_REMOVED lines=43> */
.L_x_5627:
[----:B------:R-:W-:Y:S05]  /*aa60*/  BSYNC B0 ;  /* 0x0000000000007941 */ /* 0x000fea0003800000 */
.L_x_5626:
[----:B-----5:R4:W-:Y:S01]  /*aa70*/  ST.E.128 desc[UR6][R38.64], R24 ;  /* 0x0000001826007985 */ /* 0x0209e2000c101d06 */
[----:B------:R-:W-:Y:S03]  /*aa80*/  BSSY B0, `(.L_x_5628) ;  /* 0x0000057000007945 */ /* 0x000fe60003800000 */
[----:B----4-:R4:W5:Y:S01]  /*aa90*/  LD.E.128 R24, desc[UR6][R152.64+0x80] ;  /* 0x0000800698187980 */ /* 0x010962000c101d00 */
[----:B------:R-:W-:Y:S05]  /*aaa0*/  @P2 BRA `(.L_x_5629) ;  /* 0x0000000400502947 */ /* 0x000fea0003800000 */
[----:B------:R-:W-:Y:S01]  /*aab0*/  LEA.HI R0, R15, R15, RZ, 0x1 ;  /* 0x0000000f0f007211 */ /* 0x000fe200078f08ff */
[----:B-----5:R-:W-:Y:S01]  /*aac0*/  IMAD.U32 R30, R24, 0x10000, RZ ;  /* 0x00010000181e7824 */ /* 0x020fe200078e00ff */
[----:B------:R-:W-:Y:S01]  /*aad0*/  IADD3 R4, P0, R95, R87, RZ ;  /* 0x000000575f047210 */ /* 0x000fe20007f1e0ff */
[----:B------:R-:W-:Y:S01]  /*aae0*/  IMAD.U32 R34, R26, 0x10000, RZ ;  /* 0x000100001a227824 */ /* 0x000fe200078e00ff */
[----:B------:R-:W-:Y:S01]  /*aaf0*/  SHF.R.S32.HI R0, RZ, 0x1, R0 ;  /* 0x00000001ff007819 */ /* 0x000fe20000011400 */
[----:B------:R-:W-:Y:S01]  /*ab00*/  IMAD.U32 R36, R27, 0x10000, RZ ;  /* 0x000100001b247824 */ /* 0x000fe200078e00ff */
[----:B------:R-:W-:Y:S01]  /*ab10*/  MOV R8, RZ ;  /* 0x000000ff00087202 */ /* 0x000fe20000000f00 */
[----:B------:R-:W-:Y:S01]  /*ab20*/  IMAD.X R5, R94, 0x1, R86, P0 ;  /* 0x000000015e057824 */ /* 0x000fe200000e0656 */
[----:B------:R-:W-:Y:S01]  /*ab30*/  ISETP.GE.AND P2, PT, R12, R0, PT ;  /* 0x000000000c00720c */ /* 0x000fe20003f46270 */
[--C-:B------:R-:W-:Y:S01]  /*ab40*/  IMAD.MOV.U32 R3, RZ, RZ, R0.reuse ;  /* 0x000000ffff037224 */ /* 0x100fe200078e0000 */
[----:B------:R-:W-:Y:S02]  /*ab50*/  LOP3.LUT R31, R24, 0xffff0000, RZ, 0xc0, !PT ;  /* 0xffff0000181f7812 */ /* 0x000fe400078ec0ff */
[C---:B------:R-:W-:Y:S02]  /*ab60*/  SHF.L.U32 R32, R25.reuse, 0x10, RZ ;  /* 0x0000001019207819 */ /* 0x040fe400000006ff */
[----:B------:R-:W-:Y:S02]  /*ab70*/  LOP3.LUT R33, R25, 0xffff0000, RZ, 0xc0, !PT ;  /* 0xffff000019217812 */ /* 0x000fe400078ec0ff */
[----:B------:R-:W-:Y:S02]  /*ab80*/  LOP3.LUT R35, R26, 0xffff0000, RZ, 0xc0, !PT ;  /* 0xffff00001a237812 */ /* 0x000fe400078ec0ff */
[----:B------:R-:W-:Y:S03]  /*ab90*/  LOP3.LUT R37, R27, 0xffff0000, RZ, 0xc0, !PT ;  /* 0xffff00001b257812 */ /* 0x000fe600078ec0ff */
[--C-:B------:R-:W-:Y:S02]  /*aba0*/  @P2 IMAD.MOV R3, RZ, RZ, -R0.reuse ;  /* 0x000000ffff032224 */ /* 0x100fe400078e0a00 */
[----:B------:R-:W-:Y:S03]  /*abb0*/  @P2 IMAD.MOV R8, RZ, RZ, -R0 ;  /* 0x000000ffff082224 */ /* 0x000fe600078e0a00 */
[----:B------:R-:W-:Y:S02]  /*abc0*/  LEA R2, P0, R3, R4, 0x1 ;  /* 0x0000000403027211 */ /* 0x000fe400078008ff */
[----:B------:R-:W-:Y:S02]  /*abd0*/  IADD3 R22, P3, R117, R8, RZ ;  /* 0x0000000875167210 */ /* 0x000fe40007f7e0ff */
[----:B------:R-:W-:Y:S02]  /*abe0*/  LEA.HI.X.SX32 R3, R3, R5, 0x1, P0 ;  /* 0x0000000503037211 */ /* 0x000fe400000f0eff */
[----:B------:R-:W-:Y:S02]  /*abf0*/  LEA.HI.X.SX32 R8, R8, R105, 0x1, P3 ;  /* 0x0000006908087211 */ /* 0x000fe400018f0eff */
[C---:B------:R-:W-:Y:S01]  /*ac00*/  LEA R148, P0, R22.reuse, R97, 0x1 ;  /* 0x0000006116947211 */ /* 0x040fe200078008ff */
[----:B------:R1:W4:Y:S03]  /*ac10*/  LD.E.128 R4, desc[UR6][R2.64] ;  /* 0x0000000602047980 */ /* 0x000326000c101d00 */
[----:B------:R-:W-:Y:S06]  /*ac20*/  LEA.HI.X R149, R22, R96, R8, 0x1, P0 ;  /* 0x0000006016957211 */ /* 0x000fec00000f0c08 */
[----:B--23--:R-:W2:Y:S01]  /*ac30*/  LD.E.128 R148, desc[UR6][R148.64] ;  /* 0x0000000694947980 */ /* 0x00cea2000c101d00 */
[----:B-1----:R-:W-:Y:S01]  /*ac40*/  MOV R2, RZ ;  /* 0x000000ff00027202 */ /* 0x002fe20000000f00 */
[----:B------:R-:W-:Y:S05]  /*ac50*/  @P2 IMAD.MOV R2, RZ, RZ, -R0 ;  /* 0x000000ffff022224 */ /* 0x000fea00078e0a00 */
[----:B------:R-:W-:Y:S04]  /*ac60*/  IADD3 R3, P0, R117, R2, RZ ;  /* 0x0000000275037210 */ /* 0x000fe80007f1e0ff */
[----:B------:R-:W-:Y:S02]  /*ac70*/  LEA.HI.X.SX32 R0, R2, R105, 0x1, P0 ;  /* 0x0000006902007211 */ /* 0x000fe400000f0eff */
[C---:B------:R-:W-:Y:S04]  /*ac80*/  LEA R2, P0, R3.reuse, R99, 0x1 ;  /* 0x0000006303027211 */ /* 0x040fe800078008ff */
[----:B------:R-:W-:Y:S05]  /*ac90*/  LEA.HI.X R3, R3, R98, R0, 0x1, P0 ;  /* 0x0000006203037211 */ /* 0x000fea00000f0c00 */
[----:B------:R1:W3:Y:S01]  /*aca0*/  LD.E.128 R44, desc[UR6][R2.64] ;  /* 0x00000006022c7980 */ /* 0x0002e2000c101d00 */
[----:B----4-:R-:W-:Y:S01]  /*acb0*/  SHF.L.U32 R8, R7, 0x10, RZ ;  /* 0x0000001007087819 */ /* 0x010fe200000006ff */
[----:B-1----:R-:W-:Y:S01]  /*acc0*/  IMAD.U32 R3, R5, 0x10000, RZ ;  /* 0x0001000005037824 */ /* 0x002fe200078e00ff */
[----:B------:R-:W-:Y:S02]  /*acd0*/  LOP3.LUT R23, R7, 0xffff0000, RZ, 0xc0, !PT ;  /* 0xffff000007177812 */ /* 0x000fe400078ec0ff */
[C---:B------:R-:W-:Y:S02]  /*ace0*/  SHF.L.U32 R0, R4.reuse, 0x10, RZ ;  /* 0x0000001004007819 */ /* 0x040fe400000006ff */
[----:B------:R-:W-:Y:S02]  /*acf0*/  LOP3.LUT R2, R4, 0xffff0000, RZ, 0xc0, !PT ;  /* 0xffff000004027812 */ /* 0x000fe400078ec0ff */
[----:B------:R-:W-:Y:S01]  /*ad00*/  LOP3.LUT R4, R5, 0xffff0000, RZ, 0xc0, !PT ;  /* 0xffff000005047812 */ /* 0x000fe200078ec0ff */
[C---:B--2---:R-:W-:Y:S01]  /*ad10*/  IMAD.U32 R7, R151.reuse, 0x10000, RZ ;  /* 0x0001000097077824 */ /* 0x044fe200078e00ff */
[----:B------:R-:W-:Y:S01]  /*ad20*/  LOP3.LUT R22, R151, 0xffff0000, RZ, 0xc0, !PT ;  /* 0xffff000097167812 */ /* 0x000fe200078ec0ff */
[----:B------:R-:W-:Y:S01]  /*ad30*/  IMAD.U32 R29, R148, 0x10000, RZ ;  /* 0x00010000941d7824 */ /* 0x000fe200078e00ff */
[----:B------:R-:W-:Y:S01]  /*ad40*/  LOP3.LUT R24, R150, 0xffff0000, RZ, 0xc0, !PT ;  /* 0xffff000096187812 */ /* 0x000fe200078ec0ff */
        /* <DEDUP_REMOVED lines=22> */
[C---:B---3--:R-:W-:Y:S01]  /*aeb0*/  LOP3.LUT R23, R44.reuse, 0xffff0000, RZ, 0xc0, !PT ;  /* 0xffff00002c177812 */ /* 0x048fe200078ec0ff */
        /* <DEDUP_REMOVED lines=19> */
.L_x_5629:
[----:B------:R-:W-:Y:S05]  /*aff0*/  BSYNC B0 ;  /* 0x0000000000007941 */ /* 0x000fea0003800000 */
.L_x_5628:
[----:B-----5:R1:W-:Y:S01]  /*b000*/  ST.E.128 desc[UR6][R38.64+0x80], R24 ;  /* 0x0000801826007985 */ /* 0x0203e2000c101d06 */
[----:B------:R-:W-:Y:S03]  /*b010*/  BSSY B0, `(.L_x_5630) ;  /* 0x0000057000007945 */ /* 0x000fe60003800000 */
[----:B-1----:R1:W5:Y:S01]  /*b020*/  LD.E.128 R24, desc[UR6][R152.64+0x100] ;  /* 0x0001000698187980 */ /* 0x002362000c101d00 */
        /* <DEDUP_REMOVED lines=26> */
[----:B----4-:R-:W-:Y:S01]  /*b1d0*/  MOV R2, RZ ;  /* 0x000000ff00027202 */ /* 0x010fe20000000f00 */
[----:B------:R-:W-:Y:S05]  /*b1e0*/  @P1 IMAD.MOV R2, RZ, RZ, -R0 ;  /* 0x000000ffff021224 */ /* 0x000fea00078e0a00 */
[----:B------:R-:W-:Y:S04]  /*b1f0*/  IADD3 R3, P0, R115, R2, RZ ;  /* 0x0000000273037210 */ /* 0x000fe80007f1e0ff */
[----:B------:R-:W-:Y:S02]  /*b200*/  LEA.HI.X.SX32 R0, R2, R103, 0x1, P0 ;  /* 0x0000006702007211 */ /* 0x000fe400000f0eff */
[C---:B------:R-:W-:Y:S04]  /*b210*/  LEA R2, P0, R3.reuse, R99, 0x1 ;  /* 0x0000006303027211 */ /* 0x040fe800078008ff */
[----:B------:R-:W-:Y:S05]  /*b220*/  LEA.HI.X R3, R3, R98, R0, 0x1, P0 ;  /* 0x0000006203037211 */ /* 0x000fea00000f0c00 */
[----:B------:R3:W4:Y:S01]  /*b230*/  LD.E.128 R44, desc[UR6][R2.64] ;  /* 0x00000006022c7980 */ /* 0x000722000c101d00 */
[----:B------:R-:W-:Y:S01]  /*b240*/  SHF.L.U32 R8, R7, 0x10, RZ ;  /* 0x0000001007087819 */ /* 0x000fe200000006ff */
[----:B---3--:R-:W-:Y:S01]  /*b250*/  IMAD.U32 R3, R5, 0x10000, RZ ;  /* 0x0001000005037824 */ /* 0x008fe200078e00ff */
        /* <DEDUP_REMOVED lines=50> */
.L_x_5631:
[----:B------:R-:W-:Y:S05]  /*b580*/  BSYNC B0 ;  /* 0x0000000000007941 */ /* 0x000fea0003800000 */
.L_x_5630:
[----:B-----5:R2:W-:Y:S01]  /*b590*/  ST.E.128 desc[UR6][R38.64+0x100], R24 ;  /* 0x0001001826007985 */ /* 0x0205e2000c101d06 */
[----:B------:R-:W-:Y:S01]  /*b5a0*/  ISETP.GE.AND P0, PT, R10, R15, PT ;  /* 0x0000000f0a00720c */ /* 0x000fe20003f06270 */
[----:B------:R-:W-:Y:S02]  /*b5b0*/  BSSY B0, `(.L_x_5632) ;  /* 0x0000057000007945 */ /* 0x000fe40003800000 */
[----:B--2---:R2:W5:Y:S10]  /*b5c0*/  LD.E.128 R24, desc[UR6][R152.64+0x180] ;  /* 0x0001800698187980 */ /* 0x004574000c101d00 */
[----:B------:R-:W-:Y:S05]  /*b5d0*/  @P0 BRA `(.L_x_5633) ;  /* 0x0000000400500947 */ /* 0x000fea0003800000 */
[----:B------:R-:W-:Y:S01]  /*b5e0*/  LEA.HI R0, R15, R15, RZ, 0x1 ;  /* 0x0000000f0f007211 */ /* 0x000fe200078f08ff */
[----:B-----5:R-:W-:Y:S01]  /*b5f0*/  IMAD.U32 R29, R24, 0x10000, RZ ;  /* 0x00010000181d7824 */ /* 0x020fe200078e00ff */
[----:B------:R-:W-:Y:S01]  /*b600*/  IADD3 R4, P0, R95, R91, RZ ;  /* 0x0000005b5f047210 */ /* 0x000fe20007f1e0ff */
[C---:B------:R-:W-:Y:S01]  /*b610*/  IMAD.U32 R35, R27.reuse, 0x10000, RZ ;  /* 0x000100001b237824 */ /* 0x040fe200078e00ff */
[----:B------:R-:W-:Y:S01]  /*b620*/  SHF.R.S32.HI R0, RZ, 0x1, R0 ;  /* 0x00000001ff007819 */ /* 0x000fe20000011400 */
[----:B------:R-:W-:Y:S01]  /*b630*/  IMAD.U32 R33, R26, 0x10000, RZ ;  /* 0x000100001a217824 */ /* 0x000fe200078e00ff */
[----:B------:R-:W-:Y:S01]  /*b640*/  MOV R8, RZ ;  /* 0x000000ff00087202 */ /* 0x000fe20000000f00 */
[----:B------:R-:W-:Y:S01]  /*b650*/  IMAD.X R5, R94, 0x1, R90, P0 ;  /* 0x000000015e057824 */ /* 0x000fe200000e065a */
[----:B------:R-:W-:Y:S01]  /*b660*/  ISETP.GE.AND P1, PT, R10, R0, PT ;  /* 0x000000000a00720c */ /* 0x000fe20003f26270 */
[--C-:B------:R-:W-:Y:S01]  /*b670*/  IMAD.MOV.U32 R3, RZ, RZ, R0.reuse ;  /* 0x000000ffff037224 */ /* 0x100fe200078e0000 */
[----:B------:R-:W-:Y:S02]  /*b680*/  LOP3.LUT R30, R24, 0xffff0000, RZ, 0xc0, !PT ;  /* 0xffff0000181e7812 */ /* 0x000fe400078ec0ff */
[----:B------:R-:W-:Y:S02]  /*b690*/  LOP3.LUT R36, R27, 0xffff0000, RZ, 0xc0, !PT ;  /* 0xffff00001b247812 */ /* 0x000fe400078ec0ff */
[C---:B------:R-:W-:Y:S02]  /*b6a0*/  SHF.L.U32 R31, R25.reuse, 0x10, RZ ;  /* 0x00000010191f7819 */ /* 0x040fe400000006ff */
[----:B------:R-:W-:Y:S02]  /*b6b0*/  LOP3.LUT R32, R25, 0xffff0000, RZ, 0xc0, !PT ;  /* 0xffff000019207812 */ /* 0x000fe400078ec0ff */
[----:B------:R-:W-:Y:S03]  /*b6c0*/  LOP3.LUT R34, R26, 0xffff0000, RZ, 0xc0, !PT ;  /* 0xffff00001a227812 */ /* 0x000fe600078ec0ff */
[--C-:B------:R-:W-:Y:S02]  /*b6d0*/  @P1 IMAD.MOV R3, RZ, RZ, -R0.reuse ;  /* 0x000000ffff031224 */ /* 0x100fe400078e0a00 */
        /* <DEDUP_REMOVED lines=8> */
[----:B---3--:R-:W3:Y:S01]  /*b760*/  LD.E.128 R148, desc[UR6][R148.64] ;  /* 0x0000000694947980 */ /* 0x008ee2000c101d00 */
[----:B-1----:R-:W-:Y:S01]  /*b770*/  MOV R2, RZ ;  /* 0x000000ff00027202 */ /* 0x002fe20000000f00 */
[----:B------:R-:W-:Y:S05]  /*b780*/  @P1 IMAD.MOV R2, RZ, RZ, -R0 ;  /* 0x000000ffff021224 */ /* 0x000fea00078e0a00 */
[----:B------:R-:W-:Y:S04]  /*b790*/  IADD3 R3, P0, R114, R2, RZ ;  /* 0x0000000272037210 */ /* 0x000fe80007f1e0ff */
[----:B------:R-:W-:Y:S02]  /*b7a0*/  LEA.HI.X.SX32 R0, R2, R102, 0x1, P0 ;  /* 0x0000006602007211 */ /* 0x000fe400000f0eff */
[C---:B------:R-:W-:Y:S04]  /*b7b0*/  LEA R2, P0, R3.reuse, R99, 0x1 ;  /* 0x0000006303027211 */ /* 0x040fe800078008ff */
[----:B------:R-:W-:Y:S05]  /*b7c0*/  LEA.HI.X R3, R3, R98, R0, 0x1, P0 ;  /* 0x0000006203037211 */ /* 0x000fea00000f0c00 */
[----:B------:R1:W2:Y:S01]  /*b7d0*/  LD.E.128 R44, desc[UR6][R2.64] ;  /* 0x00000006022c7980 */ /* 0x0002a2000c101d00 */
[----:B----4-:R-:W-:Y:S01]  /*b7e0*/  SHF.L.U32 R8, R7, 0x10, RZ ;  /* 0x0000001007087819 */ /* 0x010fe200000006ff */
[----:B-1----:R-:W-:Y:S01]  /*b7f0*/  IMAD.U32 R3, R5, 0x10000, RZ ;  /* 0x0001000005037824 */ /* 0x002fe200078e00ff */
[----:B------:R-:W-:Y:S02]  /*b800*/  LOP3.LUT R22, R7, 0xffff0000, RZ, 0xc0, !PT ;  /* 0xffff000007167812 */ /* 0x000fe400078ec0ff */
[C---:B------:R-:W-:Y:S02]  /*b810*/  SHF.L.U32 R0, R4.reuse, 0x10, RZ ;  /* 0x0000001004007819 */ /* 0x040fe400000006ff */
[----:B------:R-:W-:Y:S02]  /*b820*/  LOP3.LUT R2, R4, 0xffff0000, RZ, 0xc0, !PT ;  /* 0xffff000004027812 */ /* 0x000fe400078ec0ff */
[----:B------:R-:W-:Y:S01]  /*b830*/  LOP3.LUT R4, R5, 0xffff0000, RZ, 0xc0, !PT ;  /* 0xffff000005047812 */ /* 0x000fe200078ec0ff */
[C---:B---3--:R-:W-:Y:S01]  /*b840*/  IMAD.U32 R7, R151.reuse, 0x10000, RZ ;  /* 0x0001000097077824 */ /* 0x048fe200078e00ff */
        /* <DEDUP_REMOVED lines=45> */
.L_x_5633:
[----:B------:R-:W-:Y:S05]  /*bb20*/  BSYNC B0 ;  /* 0x0000000000007941 */ /* 0x000fea0003800000 */
.L_x_5632:
[----:B-----5:R1:W-:Y:S02]  /*bb30*/  ST.E.128 desc[UR6][R38.64+0x180], R24 ;  /* 0x0001801826007985 */ /* 0x0203e4000c101d06 */
.L_x_5625:
[----:B------:R-:W-:Y:S05]  /*bb40*/  BSYNC B1 ;  /* 0x0000000000017941 */ /* 0x000fea0003800000 */
.L_x_5624:
[----:B------:R-:W-:Y:S01]  /*bb50*/  MOV R5, R98 ;  /* 0x0000006200057202 */ /* 0x000fe20000000f00 */
[----:B------:R-:W5:Y:S01]  /*bb60*/  LD.E R0, desc[UR6][R18.64+0xd0] ;  /* 0x0000d00612007980 */ /* 0x000f62000c101900 */
[----:B------:R-:W-:Y:S01]  /*bb70*/  MOV R3, R96 ;  /* 0x0000006000037202 */ /* 0x000fe20000000f00 */
[----:B------:R-:W-:Y:S02]  /*bb80*/  IMAD.MOV.U32 R4, RZ, RZ, R99 ;  /* 0x000000ffff047224 */ /* 0x000fe400078e0063 */
[----:B------:R-:W-:Y:S02]  /*bb90*/  IMAD.MOV.U32 R2, RZ, RZ, R97 ;  /* 0x000000ffff027224 */ /* 0x000fe400078e0061 */
[----:B-----5:R-:W-:Y:S05]  /*bba0*/  IMAD.U32 R0, R0, -0x20, RZ ;  /* 0xffffffe000007824 */ /* 0x020fea00078e00ff */
[C---:B------:R-:W-:Y:S02]  /*bbb0*/  LEA R99, P1, R0.reuse, R4, 0x1 ;  /* 0x0000000400637211 */ /* 0x040fe400078208ff */
[C---:B------:R-:W-:Y:S02]  /*bbc0*/  LEA R97, P0, R0.reuse, R2, 0x1 ;  /* 0x0000000200617211 */ /* 0x040fe400078008ff */
[C---:B------:R-:W-:Y:S02]  /*bbd0*/  LEA.HI.X.SX32 R98, R0.reuse, R5, 0x1, P1 ;  /* 0x0000000500627211 */ /* 0x040fe400008f0eff */
[----:B------:R-:W-:Y:S01]  /*bbe0*/  LEA.HI.X.SX32 R96, R0, R3, 0x1, P0 ;  /* 0x0000000300607211 */ /* 0x000fe200000f0eff */
[----:B------:R-:W-:Y:S05]  /*bbf0*/  BRA `(.L_x_5593) ;  /* 0x0000000000dc7947 */ /* 0x000fea0003800000 */
.L_x_5583:
[----:B------:R-:W-:Y:S01]  /*bc00*/  @P0 IMAD.MOV.U32 R2, RZ, RZ, R95 ;  /* 0x000000ffff020224 */ /* 0x000fe200078e005f */
[C---:B------:R-:W-:Y:S01]  /*bc10*/  @P4 LEA R22, P1, R66.reuse, R95, 0x1 ;  /* 0x0000005f42164211 */ /* 0x040fe200078208ff */
[----:B------:R-:W-:Y:S03]  /*bc20*/  @P0 IMAD.MOV.U32 R3, RZ, RZ, R94 ;  /* 0x000000ffff030224 */ /* 0x000fe600078e005e */
[----:B------:R-:W-:Y:S02]  /*bc30*/  @P4 LEA.HI.X R23, R66, R94, R65, 0x1, P1 ;  /* 0x0000005e42174211 */ /* 0x000fe400008f0c41 */
[----:B------:R-:W2:Y:S04]  /*bc40*/  @P0 LD.E.128 R32, desc[UR6][R2.64] ;  /* 0x0000000602200980 */ /* 0x000ea8000c101d00 */
[----:B--2---:R-:W-:Y:S04]  /*bc50*/  @P0 ST.E.128 desc[UR6][R144.64], R32 ;  /* 0x0000002090000985 */ /* 0x004fe8000c101d06 */
[----:B------:R-:W2:Y:S04]  /*bc60*/  @P0 LD.E.128 R4, desc[UR6][R2.64+0x80] ;  /* 0x0000800602040980 */ /* 0x000ea8000c101d00 */
[----:B--2---:R1:W-:Y:S04]  /*bc70*/  @P0 ST.E.128 desc[UR6][R144.64+0x80], R4 ;  /* 0x0000800490000985 */ /* 0x0043e8000c101d06 */
[----:B-1----:R-:W2:Y:S04]  /*bc80*/  @P0 LD.E.128 R4, desc[UR6][R2.64+0x100] ;  /* 0x0001000602040980 */ /* 0x002ea8000c101d00 */
[----:B--2---:R1:W-:Y:S04]  /*bc90*/  @P0 ST.E.128 desc[UR6][R144.64+0x100], R4 ;  /* 0x0001000490000985 */ /* 0x0043e8000c101d06 */
[----:B------:R-:W2:Y:S04]  /*bca0*/  @P0 LD.E.128 R28, desc[UR6][R2.64+0x180] ;  /* 0x00018006021c0980 */ /* 0x000ea8000c101d00 */
[----:B--2---:R-:W-:Y:S01]  /*bcb0*/  @P0 ST.E.128 desc[UR6][R144.64+0x180], R28 ;  /* 0x0001801c90000985 */ /* 0x004fe2000c101d06 */
[C---:B------:R-:W-:Y:S03]  /*bcc0*/  @P4 LEA R2, P0, R53.reuse, R144, 0x1 ;  /* 0x0000009035024211 */ /* 0x040fe600078008ff */
[----:B------:R-:W2:Y:S01]  /*bcd0*/  @P4 LD.E.128 R24, desc[UR6][R22.64] ;  /* 0x0000000616184980 */ /* 0x000ea2000c101d00 */
[----:B------:R-:W-:Y:S02]  /*bce0*/  @P4 LEA.HI.X R3, R53, R145, R54, 0x1, P0 ;  /* 0x0000009135034211 */ /* 0x000fe400000f0c36 */
[C---:B------:R-:W-:Y:S04]  /*bcf0*/  ISETP.GE.AND P0, PT, R126.reuse, R149, PT ;  /* 0x000000957e00720c */ /* 0x040fe80003f06270 */
[----:B------:R-:W-:Y:S01]  /*bd00*/  ISETP.GE.AND P0, PT, R126, R148, !P0 ;  /* 0x000000947e00720c */ /* 0x000fe20004706270 */
[----:B--2---:R-:W-:Y:S04]  /*bd10*/  @P4 ST.E.128 desc[UR6][R2.64], R24 ;  /* 0x0000001802004985 */ /* 0x004fe8000c101d06 */
[----:B-1----:R-:W2:Y:S04]  /*bd20*/  @P4 LD.E.128 R4, desc[UR6][R22.64+0x80] ;  /* 0x0000800616044980 */ /* 0x002ea8000c101d00 */
[----:B--2---:R1:W-:Y:S04]  /*bd30*/  @P4 ST.E.128 desc[UR6][R2.64+0x80], R4 ;  /* 0x0000800402004985 */ /* 0x0043e8000c101d06 */
[----:B-1----:R-:W2:Y:S04]  /*bd40*/  @P4 LD.E.128 R4, desc[UR6][R22.64+0x100] ;  /* 0x0001000616044980 */ /* 0x002ea8000c101d00 */
[----:B--2---:R1:W-:Y:S04]  /*bd50*/  @P4 ST.E.128 desc[UR6][R2.64+0x100], R4 ;  /* 0x0001000402004985 */ /* 0x0043e8000c101d06 */
[----:B-1----:R1:W2:Y:S02]  /*bd60*/  @P4 LD.E.128 R4, desc[UR6][R22.64+0x180] ;  /* 0x0001800616044980 */ /* 0x0022a4000c101d00 */
[C---:B-1----:R-:W-:Y:S04]  /*bd70*/  @P0 LEA R22, P1, R68.reuse, R95, 0x1 ;  /* 0x0000005f44160211 */ /* 0x042fe800078208ff */
[----:B------:R-:W-:Y:S01]  /*bd80*/  @P0 LEA.HI.X R23, R68, R94, R67, 0x1, P1 ;  /* 0x0000005e44170211 */ /* 0x000fe200008f0c43 */
[----:B--2---:R1:W-:Y:S04]  /*bd90*/  @P4 ST.E.128 desc[UR6][R2.64+0x180], R4 ;  /* 0x0001800402004985 */ /* 0x0043e8000c101d06 */
[----:B------:R-:W2:Y:S01]  /*bda0*/  @P0 LD.E.128 R24, desc[UR6][R22.64] ;  /* 0x0000000616180980 */ /* 0x000ea2000c101d00 */
[C---:B-1----:R-:W-:Y:S04]  /*bdb0*/  @P0 LEA R2, P1, R62.reuse, R144, 0x1 ;  /* 0x000000903e020211 */ /* 0x042fe800078208ff */
[----:B------:R-:W-:Y:S02]  /*bdc0*/  @P0 LEA.HI.X R3, R62, R145, R63, 0x1, P1 ;  /* 0x000000913e030211 */ /* 0x000fe400008f0c3f */
[C---:B------:R-:W-:Y:S04]  /*bdd0*/  ISETP.GE.AND P1, PT, R125.reuse, R149, PT ;  /* 0x000000957d00720c */ /* 0x040fe80003f26270 */
[----:B------:R-:W-:Y:S11]  /*bde0*/  ISETP.GE.AND P1, PT, R125, R148, !P1 ;  /* 0x000000947d00720c */ /* 0x000ff60004f26270 */
[----:B------:R-:W-:Y:S02]  /*bdf0*/  @!UPT UIADD3 URZ, URZ, URZ, URZ ;  /* 0x0000003f3f3ff290 */ /* 0x000fe4000fffe03f */
[----:B------:R-:W-:Y:S01]  /*be00*/  @P1 IMAD R0, R147, 0x60, RZ ;  /* 0x0000006093001824 */ /* 0x000fe200078e02ff */
[----:B--2---:R-:W-:Y:S04]  /*be10*/  @P0 ST.E.128 desc[UR6][R2.64], R24 ;  /* 0x0000001802000985 */ /* 0x004fe8000c101d06 */
[----:B------:R-:W2:Y:S04]  /*be20*/  @P0 LD.E.128 R4, desc[UR6][R22.64+0x80] ;  /* 0x0000800616040980 */ /* 0x000ea8000c101d00 */
[----:B--2---:R1:W-:Y:S04]  /*be30*/  @P0 ST.E.128 desc[UR6][R2.64+0x80], R4 ;  /* 0x0000800402000985 */ /* 0x0043e8000c101d06 */
[----:B-1----:R-:W2:Y:S04]  /*be40*/  @P0 LD.E.128 R4, desc[UR6][R22.64+0x100] ;  /* 0x0001000616040980 */ /* 0x002ea8000c101d00 */
[----:B--2---:R1:W-:Y:S04]  /*be50*/  @P0 ST.E.128 desc[UR6][R2.64+0x100], R4 ;  /* 0x0001000402000985 */ /* 0x0043e8000c101d06 */
[----:B-1----:R1:W2:Y:S02]  /*be60*/  @P0 LD.E.128 R4, desc[UR6][R22.64+0x180] ;  /* 0x0001800616040980 */ /* 0x0022a4000c101d00 */
[----:B-1----:R-:W-:Y:S02]  /*be70*/  @P1 IMAD.MOV.U32 R22, RZ, RZ, R95 ;  /* 0x000000ffff161224 */ /* 0x002fe400078e005f */
[----:B------:R-:W-:Y:S02]  /*be80*/  @P1 IMAD.MOV.U32 R23, RZ, RZ, R94 ;  /* 0x000000ffff171224 */ /* 0x000fe400078e005e */
[----:B------:R-:W-:Y:S04]  /*be90*/  @P1 IMAD.WIDE.U32 R22, R146, 0x60, R22 ;  /* 0x0000006092161825 */ /* 0x000fe800078e0016 */
[----:B------:R-:W-:Y:S02]  /*bea0*/  @P1 IMAD.IADD R23, R23, 0x1, R0 ;  /* 0x0000000117171824 */ /* 0x000fe400078e0200 */
[----:B------:R-:W-:Y:S01]  /*beb0*/  @P1 IMAD R0, R167, 0x60, RZ ;  /* 0x00000060a7001824 */ /* 0x000fe200078e02ff */
[----:B--2---:R1:W-:Y:S04]  /*bec0*/  @P0 ST.E.128 desc[UR6][R2.64+0x180], R4 ;  /* 0x0001800402000985 */ /* 0x0043e8000c101d06 */
[----:B------:R-:W2:Y:S01]  /*bed0*/  @P1 LD.E.128 R28, desc[UR6][R22.64] ;  /* 0x00000006161c1980 */ /* 0x000ea2000c101d00 */
[----:B-1----:R-:W-:Y:S04]  /*bee0*/  @P1 IMAD.WIDE.U32 R2, R166, 0x60, R144 ;  /* 0x00000060a6021825 */ /* 0x002fe800078e0090 */
[----:B------:R-:W-:Y:S05]  /*bef0*/  @P1 IMAD.IADD R3, R3, 0x1, R0 ;  /* 0x0000000103031824 */ /* 0x000fea00078e0200 */
[----:B--2---:R-:W-:Y:S04]  /*bf00*/  @P1 ST.E.128 desc[UR6][R2.64], R28 ;  /* 0x0000001c02001985 */ /* 0x004fe8000c101d06 */
[----:B------:R-:W2:Y:S04]  /*bf10*/  @P1 LD.E.128 R24, desc[UR6][R22.64+0x80] ;  /* 0x0000800616181980 */ /* 0x000ea8000c101d00 */
[----:B--2---:R-:W-:Y:S04]  /*bf20*/  @P1 ST.E.128 desc[UR6][R2.64+0x80], R24 ;  /* 0x0000801802001985 */ /* 0x004fe8000c101d06 */
[----:B------:R-:W2:Y:S04]  /*bf30*/  @P1 LD.E.128 R4, desc[UR6][R22.64+0x100] ;  /* 0x0001000616041980 */ /* 0x000ea8000c101d00 */
[----:B--2---:R1:W-:Y:S04]  /*bf40*/  @P1 ST.E.128 desc[UR6][R2.64+0x100], R4 ;  /* 0x0001000402001985 */ /* 0x0043e8000c101d06 */
[----:B-1----:R-:W2:Y:S04]  /*bf50*/  @P1 LD.E.128 R4, desc[UR6][R22.64+0x180] ;  /* 0x0001800616041980 */ /* 0x002ea8000c101d00 */
[----:B--2---:R1:W-:Y:S02]  /*bf60*/  @P1 ST.E.128 desc[UR6][R2.64+0x180], R4 ;  /* 0x0001800402001985 */ /* 0x0043e4000c101d06 */
.L_x_5593:
[----:B------:R-:W-:Y:S05]  /*bf70*/  BSYNC B2 ;  /* 0x0000000000027941 */ /* 0x000fea0003800000 */
.L_x_5582:
[----:B------:R-:W-:Y:S01]  /*bf80*/  ISETP.NE.U32.AND P1, PT, R240, RZ, PT ;  /* 0x000000fff000720c */ /* 0x000fe20003f25070 */
[----:B------:R-:W5:Y:S01]  /*bf90*/  LD.E R0, desc[UR6][R18.64+0x128] ;  /* 0x0001280612007980 */ /* 0x000f62000c101900 */
[----:B-1----:R-:W-:Y:S01]  /*bfa0*/  IMAD.MOV.U32 R2, RZ, RZ, R95 ;  /* 0x000000ffff027224 */ /* 0x002fe200078e005f */
[----:B------:R-:W-:Y:S01]  /*bfb0*/  BSSY B0, `(.L_x_5634) ;  /* 0x0000061000007945 */ /* 0x000fe20003800000 */
[----:B------:R-:W-:Y:S01]  /*bfc0*/  ISETP.NE.AND.EX P1, PT, R241, RZ, PT, P1 ;  /* 0x000000fff100720c */ /* 0x000fe20003f25310 */
[----:B------:R-:W-:Y:S02]  /*bfd0*/  IMAD.MOV.U32 R3, RZ, RZ, R94 ;  /* 0x000000ffff037224 */ /* 0x000fe400078e005e */
[----:B-----5:R-:W-:Y:S05]  /*bfe0*/  IMAD.U32 R0, R0, -0x40, RZ ;  /* 0xffffffc000007824 */ /* 0x020fea00078e00ff */
[C---:B------:R-:W-:Y:S04]  /*bff0*/  LEA R95, P0, R0.reuse, R2, 0x1 ;  /* 0x00000002005f7211 */ /* 0x040fe800078008ff */
[----:B------:R-:W-:Y:S01]  /*c000*/  LEA.HI.X.SX32 R94, R0, R3, 0x1, P0 ;  /* 0x00000003005e7211 */ /* 0x000fe200000f0eff */
[----:B------:R-:W-:Y:S08]  /*c010*/  @!P1 BRA `(.L_x_5635) ;  /* 0x0000000400409947 */ /* 0x000ff00003800000 */
[----:B------:R-:W-:Y:S04]  /*c020*/  IADD3 R0, R9, -0x1, RZ ;  /* 0xffffffff09007810 */ /* 0x000fe80007ffe0ff */
[----:B------:R-:W-:Y:S11]  /*c030*/  ISETP.GT.AND P0, PT, R0, R64, PT ;  /* 0x000000400000720c */ /* 0x000ff60003f04270 */
[----:B------:R-:W-:Y:S02]  /*c040*/  @!UPT UIADD3 URZ, URZ, URZ, URZ ;  /* 0x0000003f3f3ff290 */ /* 0x000fe4000fffe03f */
[----:B------:R-:W-:Y:S05]  /*c050*/  @!P0 BRA `(.L_x_5636) ;  /* 0x0000000400588947 */ /* 0x000fea0003800000 */
[----:B------:R-:W5:Y:S01]  /*c060*/  LD.E R3, desc[UR6][R18.64+0x170] ;  /* 0x0001700612037980 */ /* 0x000f62000c101900 */
[----:B------:R-:W-:Y:S02]  /*c070*/  IADD3 R0, R14, -0x80, RZ ;  /* 0xffffff800e007810 */ /* 0x000fe40007ffe0ff */
[----:B------:R-:W-:Y:S01]  /*c080*/  IABS R8, R13 ;  /* 0x0000000d00087213 */ /* 0x000fe20000000000 */
[----:B--234-:R-:W2:Y:S01]  /*c090*/  LD.E.64 R26, desc[UR6][R18.64+0x20] ;  /* 0x00002006121a7980 */ /* 0x01cea2000c101b00 */
[----:B------:R-:W-:Y:S05]  /*c0a0*/  IABS R6, R0 ;  /* 0x0000000000067213 */ /* 0x000fea0000000000 */
[----:B------:R-:W3:Y:S06]  /*c0b0*/  LD.E.64 R24, desc[UR6][R18.64+0x40] ;  /* 0x0000400612187980 */ /* 0x000eec000c101b00 */
[----:B------:R-:W4:Y:S01]  /*c0c0*/  LD.E.64 R22, desc[UR6][R18.64+0x38] ;  /* 0x0000380612167980 */ /* 0x000f22000c101b00 */
[-C--:B-----5:R-:W-:Y:S02]  /*c0d0*/  IABS R2, R3.reuse ;  /* 0x0000000300027213 */ /* 0x0a0fe40000000000 */
        /* <DEDUP_REMOVED lines=24> */
[CC--:B------:R-:W-:Y:S02]  /*c260*/  LOP3.LUT R6, R13.reuse, R3.reuse, RZ, 0x3c, !PT ;  /* 0x000000030d067212 */ /* 0x0c0fe400078e3cff */
[----:B------:R-:W-:Y:S02]  /*c270*/  ISETP.GE.AND P1, PT, R2, RZ, PT ;  /* 0x000000ff0200720c */ /* 0x000fe40003f26270 */
[----:B------:R-:W-:Y:S02]  /*c280*/  ISETP.GE.AND P2, PT, R6, RZ, PT ;  /* 0x000000ff0600720c */ /* 0x000fe40003f46270 */
[----:B------:R-:W-:Y:S01]  /*c290*/  LOP3.LUT R2, RZ, R3, RZ, 0x33, !PT ;  /* 0x00000003ff027212 */ /* 0x000fe200078e33ff */
[----:B------:R-:W-:Y:S01]  /*c2a0*/  @P4 VIADD R4, R4, 0x1 ;  /* 0x0000000104044836 */ /* 0x000fe20000000000 */
[----:B------:R-:W-:Y:S01]  /*c2b0*/  IADD3 R0, -R13, R0, RZ ;  /* 0x000000000d007210 */ /* 0x000fe20007ffe1ff */
        /* <DEDUP_REMOVED lines=8> */
[C---:B------:R-:W-:Y:S01]  /*c340*/  LEA.HI.X.SX32 R7, R2.reuse, R241, 0x2, P0 ;  /* 0x000000f102077211 */ /* 0x040fe200000f16ff */
[----:B------:R-:W-:Y:S02]  /*c350*/  IMAD.IADD R2, R2, 0x1, -R4 ;  /* 0x0000000102027824 */ /* 0x000fe400078e0a04 */
[----:B------:R-:W5:Y:S02]  /*c360*/  LD.E R5, desc[UR6][R14.64] ;  /* 0x000000060e057980 */ /* 0x000f64000c101900 */
[----:B------:R-:W-:Y:S02]  /*c370*/  IMAD R0, R2, R3, R0 ;  /* 0x0000000302007224 */ /* 0x000fe400078e0200 */
[----:B------:R-:W5:Y:S02]  /*c380*/  LD.E R6, desc[UR6][R6.64] ;  /* 0x0000000606067980 */ /* 0x000f64000c101900 */
[----:B---3--:R-:W-:Y:S01]  /*c390*/  IMAD R3, R25, R0, RZ ;  /* 0x0000000019037224 */ /* 0x008fe200078e02ff */
[----:B------:R-:W-:Y:S05]  /*c3a0*/  SHF.R.S32.HI R4, RZ, 0x1f, R0 ;  /* 0x0000001fff047819 */ /* 0x000fea0000011400 */
[C---:B------:R-:W-:Y:S02]  /*c3b0*/  IMAD R3, R24.reuse, R4, R3 ;  /* 0x0000000418037224 */ /* 0x040fe400078e0203 */
[----:B------:R-:W-:Y:S05]  /*c3c0*/  IMAD.WIDE.U32 R24, R24, R0, RZ ;  /* 0x0000000018187225 */ /* 0x000fea00078e00ff */
[----:B------:R-:W-:Y:S01]  /*c3d0*/  IADD3 R25, R25, R3, RZ ;  /* 0x0000000319197210 */ /* 0x000fe20007ffe0ff */
[----:B------:R-:W3:Y:S01]  /*c3e0*/  LD.E.64 R14, desc[UR6][R18.64+0x28] ;  /* 0x00002806120e7980 */ /* 0x000ee2000c101b00 */
[----:B-----5:R-:W-:Y:S04]  /*c3f0*/  IADD3 R5, -R6, R5, RZ ;  /* 0x0000000506057210 */ /* 0x020fe80007ffe1ff */
[----:B------:R-:W-:Y:S01]  /*c400*/  SHF.R.S32.HI R6, RZ, 0x1f, R5 ;  /* 0x0000001fff067819 */ /* 0x000fe20000011405 */
[-C--:B--2---:R-:W-:Y:S04]  /*c410*/  IMAD R2, R27, R5.reuse, RZ ;  /* 0x000000051b027224 */ /* 0x084fe800078e02ff */
[C---:B------:R-:W-:Y:S02]  /*c420*/  IMAD R2, R26.reuse, R6, R2 ;  /* 0x000000061a027224 */ /* 0x040fe400078e0202 */
[-C--:B------:R-:W-:Y:S04]  /*c430*/  IMAD.WIDE.U32 R26, R26, R5.reuse, RZ ;  /* 0x000000051a1a7225 */ /* 0x080fe800078e00ff */
[----:B------:R-:W-:Y:S02]  /*c440*/  IMAD.IADD R27, R27, 0x1, R2 ;  /* 0x000000011b1b7824 */ /* 0x000fe400078e0202 */
[----:B----4-:R-:W-:Y:S02]  /*c450*/  IMAD R2, R23, R0, RZ ;  /* 0x0000000017027224 */ /* 0x010fe400078e02ff */
[----:B------:R-:W-:Y:S04]  /*c460*/  IMAD.WIDE.U32 R26, R0, R22, R26 ;  /* 0x00000016001a7225 */ /* 0x000fe800078e001a */
[----:B---3--:R-:W-:Y:S01]  /*c470*/  IMAD R0, R15, R5, RZ ;  /* 0x000000050f007224 */ /* 0x008fe200078e02ff */
        /* <DEDUP_REMOVED lines=10> */
.L_x_5635:
[----:B------:R-:W5:Y:S01]  /*c520*/  LD.E R2, desc[UR6][R18.64+0x40] ;  /* 0x0000400612027980 */ /* 0x000f62000c101900 */
[----:B------:R-:W-:Y:S02]  /*c530*/  IMAD.MOV.U32 R4, RZ, RZ, R101 ;  /* 0x000000ffff047224 */ /* 0x000fe400078e0065 */
[----:B------:R-:W-:Y:S01]  /*c540*/  IMAD.MOV.U32 R5, RZ, RZ, R100 ;  /* 0x000000ffff057224 */ /* 0x000fe200078e0064 */
[----:B------:R-:W2:Y:S02]  /*c550*/  LD.E R0, desc[UR6][R18.64+0x38] ;  /* 0x0000380612007980 */ /* 0x000ea4000c101900 */
[----:B--2---:R-:W-:Y:S02]  /*c560*/  IMAD.U32 R0, R0, -0x40, RZ ;  /* 0xffffffc000007824 */ /* 0x004fe400078e00ff */
[----:B-----5:R-:W-:Y:S03]  /*c570*/  IMAD.U32 R2, R2, -0x40, RZ ;  /* 0xffffffc002027824 */ /* 0x020fe600078e00ff */
[----:B----4-:R-:W-:Y:S02]  /*c580*/  LEA R144, P0, R0, R144, 0x1 ;  /* 0x0000009000907211 */ /* 0x010fe400078008ff */
[----:B------:R-:W-:Y:S02]  /*c590*/  LEA R101, P1, R2, R4, 0x1 ;  /* 0x0000000402657211 */ /* 0x000fe400078208ff */
[----:B------:R-:W-:Y:S02]  /*c5a0*/  LEA.HI.X.SX32 R145, R0, R145, 0x1, P0 ;  /* 0x0000009100917211 */ /* 0x000fe400000f0eff */
[----:B------:R-:W-:Y:S09]  /*c5b0*/  LEA.HI.X.SX32 R100, R2, R5, 0x1, P1 ;  /* 0x0000000502647211 */ /* 0x000ff200008f0eff */
.L_x_5636:
[----:B------:R-:W-:Y:S05]  /*c5c0*/  BSYNC B0 ;  /* 0x0000000000007941 */ /* 0x000fea0003800000 */
.L_x_5634:
[----:B------:R-:W-:Y:S04]  /*c5d0*/  IADD3 R9, R9, -0x1, RZ ;  /* 0xffffffff09097810 */ /* 0x000fe80007ffe0ff */
[----:B------:R-:W-:Y:S11]  /*c5e0*/  ISETP.GT.AND P0, PT, R9, R64, PT ;  /* 0x000000400900720c */ /* 0x000ff60003f04270 */
[----:B------:R-:W-:Y:S02]  /*c5f0*/  @!UPT UIADD3 URZ, URZ, URZ, URZ ;  /* 0x0000003f3f3ff290 */ /* 0x000fe4000fffe03f */
[----:B------:R-:W-:Y:S05]  /*c600*/  @P0 BRA `(.L_x_5637) ;  /* 0xffffff6400240947 */ /* 0x000fea000383ffff */
.L_x_5581:
[----:B------:R-:W-:Y:S05]  /*c610*/  WARPSYNC.ALL ;  /* 0x0000000000007948 */ /* 0x000fea0003800000 */
[----:B------:R-:W-:Y:S06]  /*c620*/  BAR.SYNC.DEFER_BLOCKING 0x0 ;  /* 0x0000000000007b1d */ /* 0x000fec0000010000 */
[----:B------:R-:W5:Y:S02]  /*c630*/  LD.E R0, desc[UR6][R18.64+0xd0] ;  /* 0x0000d00612007980 */ /* 0x000f64000c101900 */
[----:B------:R-:W1:Y:S01]  /*c640*/  S2UR UR4, SR_CgaCtaId ;  /* 0x00000000000479c3 */ /* 0x000e620000008800 */
[----:B------:R-:W-:Y:S01]  /*c650*/  UMOV UR5, 0x400 ;  /* 0x0000040000057882 */ /* 0x000fe20000000000 */
[----:B------:R-:W-:Y:S01]  /*c660*/  BSSY B2, `(.L_x_5638) ;  /* 0x000092e000027945 */ /* 0x000fe20003800000 */
[C---:B------:R-:W-:Y:S01]  /*c670*/  SHF.L.U64.HI R6, R136.reuse, 0x4, R137 ;  /* 0x0000000488067819 */ /* 0x040fe20000010289 */
[----:B------:R-:W-:Y:S01]  /*c680*/  IMAD.SHL.U32 R5, R136, 0x10, RZ ;  /* 0x0000001088057824 */ /* 0x000fe200078e00ff */
[----:B-1----:R-:W-:-:S06]  /*c690*/  ULEA UR4, UR4, UR5, 0x18 ;  /* 0x0000000504047291 */ /* 0x002fcc000f8ec03f */
[----:B------:R-:W-:Y:S02]  /*c6a0*/  LEA R239, R129, UR4, 0x1 ;  /* 0x0000000481ef7c11 */ /* 0x000fe4000f8e08ff */
[----:B-----5:R-:W-:-:S13]  /*c6b0*/  ISETP.NE.AND P0, PT, R0, RZ, PT ;  /* 0x000000ff0000720c */ /* 0x020fda0003f05270 */
[----:B------:R-:W-:Y:S05]  /*c6c0*/  @!P0 BRA `(.L_x_5639) ;  /* 0x0000008c00ec8947 */ /* 0x000fea0003800000 */
[----:B------:R-:W2:Y:S04]  /*c6d0*/  LD.E.64 R2, desc[UR6][R18.64+0xf0] ;  /* 0x0000f00612027980 */ /* 0x000ea8000c101b00 */
[----:B------:R-:W3:Y:S04]  /*c6e0*/  LD.E.U8 R4, desc[UR6][R18.64+0x1b3] ;  /* 0x0001b30612047980 */ /* 0x000ee8000c101100 */
[----:B------:R-:W5:Y:S04]  /*c6f0*/  LD.E.64 R32, desc[UR6][R18.64+0x148] ;  /* 0x0001480612207980 */ /* 0x000f68000c101b00 */
[----:B------:R-:W5:Y:S01]  /*c700*/  LD.E.64 R30, desc[UR6][R18.64+0x150] ;  /* 0x00015006121e7980 */ /* 0x000f62000c101b00 */
[----:B--2---:R-:W-:-:S04]  /*c710*/  ISETP.NE.U32.AND P1, PT, R2, RZ, PT ;  /* 0x000000ff0200720c */ /* 0x004fc80003f25070 */
[----:B------:R-:W-:-:S13]  /*c720*/  ISETP.NE.AND.EX P1, PT, R3, RZ, PT, P1 ;  /* 0x000000ff0300720c */ /* 0x000fda0003f25310 */
[----:B------:R-:W-:Y:S01]  /*c730*/  @P1 LEA R8, P0, R238, R2, 0x2 ;  /* 0x00000002ee081211 */ /* 0x000fe200078010ff */
[----:B------:R-:W-:-:S03]  /*c740*/  IMAD.MOV.U32 R2, RZ, RZ, RZ ;  /* 0x000000ffff027224 */ /* 0x000fc600078e00ff */
[----:B------:R-:W-:-:S05]  /*c750*/  @P1 LEA.HI.X R9, R238, R3, R50, 0x2, P0 ;  /* 0x00000003ee091211 */ /* 0x000fca00000f1432 */
[----:B------:R1:W2:Y:S01]  /*c760*/  @P1 LD.E R2, desc[UR6][R8.64] ;  /* 0x0000000608021980 */ /* 0x0002a2000c101900 */
[----:B---34-:R-:W-:Y:S02]  /*c770*/  LEA.HI R25, R0, R0, RZ, 0x1 ;  /* 0x0000000000197211 */ /* 0x018fe400078f08ff */
[----:B------:R-:W-:Y:S02]  /*c780*/  IADD3 R3, P1, R5, R130, RZ ;  /* 0x0000008205037210 */ /* 0x000fe40007f3e0ff */
[----:B------:R-:W-:Y:S02]  /*c790*/  SHF.R.S32.HI R25, RZ, 0x1, R25 ;  /* 0x00000001ff197819 */ /* 0x000fe40000011419 */
[----:B------:R-:W-:Y:S01]  /*c7a0*/  ISETP.NE.AND P4, PT, R4, RZ, PT ;  /* 0x000000ff0400720c */ /* 0x000fe20003f85270 */
[----:B------:R-:W-:Y:S01]  /*c7b0*/  IMAD.MOV.U32 R132, RZ, RZ, R130 ;  /* 0x000000ffff847224 */ /* 0x000fe200078e0082 */
[----:B------:R-:W-:Y:S02]  /*c7c0*/  LEA R38, P2, R130, R138, 0x1 ;  /* 0x0000008a82267211 */ /* 0x000fe400078408ff */
[----:B------:R-:W-:Y:S01]  /*c7d0*/  LEA R5, P0, R136, R130, 0x5 ;  /* 0x0000008288057211 */ /* 0x000fe200078028ff */
[----:B------:R-:W-:Y:S01]  /*c7e0*/  IMAD R7, R137, 0x30, RZ ;  /* 0x0000003089077824 */ /* 0x000fe200078e02ff */
[----:B------:R-:W-:Y:S01]  /*c7f0*/  LEA.HI.X R39, R130, R139, R133, 0x1, P2 ;  /* 0x0000008b82277211 */ /* 0x000fe200010f0c85 */
[----:B------:R-:W-:-:S02]  /*c800*/  IMAD.IADD R29, R236, 0x1, -R58 ;  /* 0x00000001ec1d7824 */ /* 0x000fc400078e0a3a */
[----:B-1----:R-:W-:Y:S01]  /*c810*/  IMAD.X R8, R6, 0x1, R133, P1 ;  /* 0x0000000106087824 */ /* 0x002fe200008e0685 */
[C---:B------:R-:W-:Y:S01]  /*c820*/  LEA.HI.X R6, R136.reuse, R133, R137, 0x5, P0 ;  /* 0x0000008588067211 */ /* 0x040fe200000f2c89 */
[----:B------:R-:W-:Y:S01]  /*c830*/  IMAD.WIDE.U32 R132, R136, 0x30, R132 ;  /* 0x0000003088847825 */ /* 0x000fe200078e0084 */
[----:B------:R-:W-:-:S03]  /*c840*/  LEA R36, P0, R5, R138, 0x1 ;  /* 0x0000008a05247211 */ /* 0x000fc600078008ff */
[----:B------:R-:W-:Y:S01]  /*c850*/  IMAD.IADD R7, R133, 0x1, R7 ;  /* 0x0000000185077824 */ /* 0x000fe200078e0207 */
[----:B------:R-:W-:Y:S02]  /*c860*/  LEA.HI.X R37, R5, R139, R6, 0x1, P0 ;  /* 0x0000008b05257211 */ /* 0x000fe400000f0c06 */
[----:B------:R-:W-:Y:S01]  /*c870*/  ISETP.GE.AND P0, PT, R134, R29, PT ;  /* 0x0000001d8600720c */ /* 0x000fe20003f06270 */
[----:B------:R-:W-:-:S03]  /*c880*/  IMAD.MOV.U32 R28, RZ, RZ, R25 ;  /* 0x000000ffff1c7224 */ /* 0x000fc600078e0019 */
[----:B------:R-:W-:Y:S01]  /*c890*/  ISETP.GT.AND P0, PT, R42, -0x8, !P0 ;  /* 0xfffffff82a00780c */ /* 0x000fe20004704270 */
[----:B--2---:R-:W-:Y:S01]  /*c8a0*/  IMAD.IADD R55, R55, 0x1, R2 ;  /* 0x0000000137377824 */ /* 0x004fe200078e0202 */
[----:B------:R-:W-:-:S03]  /*c8b0*/  LEA R2, P1, R3, R138, 0x1 ;  /* 0x0000008a03027211 */ /* 0x000fc600078208ff */
[----:B------:R-:W-:Y:S01]  /*c8c0*/  IMAD R55, R25, R55, RZ ;  /* 0x0000003719377224 */ /* 0x000fe200078e02ff */
[----:B------:R-:W-:Y:S02]  /*c8d0*/  LEA.HI.X R3, R3, R139, R8, 0x1, P1 ;  /* 0x0000008b03037211 */ /* 0x000fe400008f0c08 */
[----:B------:R-:W-:Y:S02]  /*c8e0*/  LEA R34, P1, R132, R138, 0x1 ;  /* 0x0000008a84227211 */ /* 0x000fe400078208ff */
[----:B------:R-:W-:Y:S02]  /*c8f0*/  SHF.R.S32.HI R27, RZ, 0x1f, R55 ;  /* 0x0000001fff1b7819 */ /* 0x000fe40000011437 */
[-C--:B------:R-:W-:Y:S02]  /*c900*/  IADD3 R4, P3, R56, R55.reuse, RZ ;  /* 0x0000003738047210 */ /* 0x080fe40007f7e0ff */
[----:B------:R-:W-:Y:S02]  /*c910*/  IADD3 R26, P2, R16, R55, RZ ;  /* 0x00000037101a7210 */ /* 0x000fe40007f5e0ff */
[----:B------:R-:W-:-:S02]  /*c920*/  LEA.HI.X.SX32 R56, R56, R27, 0x1, P3 ;  /* 0x0000001b38387211 */ /* 0x000fc400018f0eff */
[----:B------:R-:W-:Y:S01]  /*c930*/  LEA.HI.X R35, R132, R139, R7, 0x1, P1 ;  /* 0x0000008b84237211 */ /* 0x000fe200008f0c07 */
[----:B------:R-:W-:Y:S01]  /*c940*/  IMAD.X R27, R17, 0x1, R27, P2 ;  /* 0x00000001111b7824 */ /* 0x000fe200010e061b */
[----:B------:R-:W-:Y:S07]  /*c950*/  @!P4 BRA `(.L_x_5640) ;  /* 0x00000030008cc947 */ /* 0x000fee0003800000 */
        /* <DEDUP_REMOVED lines=30> */
[----:B---3--:R-:W-:Y:S01]  /*cb40*/  LOP3.LUT R23, R7, 0xffff0000, RZ, 0xc0, !PT ;  /* 0xffff000007177812 */ /* 0x008fe200078ec0ff */
        /* <DEDUP_REMOVED lines=27> */
.L_x_5644:
[----:B------:R-:W-:Y:S05]  /*cd00*/  BSYNC B0 ;  /* 0x0000000000007941 */ /* 0x000fea0003800000 */
.L_x_5643:
[----:B-----5:R2:W-:Y:S04]  /*cd10*/  STS.128 [R239], R12 ;  /* 0x0000000cef007388 */ /* 0x0205e80000000c00 */
[----:B--2---:R2:W5:Y:S01]  /*cd20*/  LD.E.128 R12, desc[UR6][R38.64+0x80] ;  /* 0x00008006260c7980 */ /* 0x004562000c101d00 */
[----:B------:R-:W-:Y:S04]  /*cd30*/  BSSY B0, `(.L_x_5645) ;  /* 0x000002c000007945 */ /* 0x000fe80003800000 */
[----:B------:R-:W-:Y:S05]  /*cd40*/  @P1 BRA `(.L_x_5646) ;  /* 0x0000000000a81947 */ /* 0x000fea0003800000 */
[----:B------:R-:W3:Y:S04]  /*cd50*/  LD.E.64 R4, desc[UR6][R10.64+0x40] ;  /* 0x000040060a047980 */ /* 0x000ee8000c101b00 */
        /* <DEDUP_REMOVED lines=41> */
.L_x_5646:
[----:B------:R-:W-:Y:S05]  /*cff0*/  BSYNC B0 ;  /* 0x0000000000007941 */ /* 0x000fea0003800000 */
.L_x_5645:
[----:B-----5:R3:W-:Y:S04]  /*d000*/  STS.128 [R239+0x2000], R12 ;  /* 0x0020000cef007388 */ /* 0x0207e80000000c00 */
[----:B---3--:R3:W5:Y:S01]  /*d010*/  LD.E.128 R12, desc[UR6][R38.64+0x100] ;  /* 0x00010006260c7980 */ /* 0x008762000c101d00 */
[----:B------:R-:W-:Y:S04]  /*d020*/  BSSY B0, `(.L_x_5647) ;  /* 0x000002c000007945 */ /* 0x000fe80003800000 */
[----:B------:R-:W-:Y:S05]  /*d030*/  @P0 BRA `(.L_x_5648) ;  /* 0x0000000000a80947 */ /* 0x000fea0003800000 */
[----:B------:R-:W4:Y:S04]  /*d040*/  LD.E.64 R4, desc[UR6][R10.64+0x80] ;  /* 0x000080060a047980 */ /* 0x000f28000c101b00 */
        /* <DEDUP_REMOVED lines=9> */
[C---:B----4-:R-:W-:Y:S01]  /*d0e0*/  LOP3.LUT R15, R5.reuse, 0xffff0000, RZ, 0xc0, !PT ;  /* 0xffff0000050f7812 */ /* 0x050fe200078ec0ff */
        /* <DEDUP_REMOVED lines=31> */
.L_x_5648:
[----:B------:R-:W-:Y:S05]  /*d2e0*/  BSYNC B0 ;  /* 0x0000000000007941 */ /* 0x000fea0003800000 */
.L_x_5647:
[----:B-----5:R4:W-:Y:S04]  /*d2f0*/  STS.128 [R239+0x4000], R12 ;  /* 0x0040000cef007388 */ /* 0x0209e80000000c00 */
[----:B----4-:R4:W5:Y:S01]  /*d300*/  LD.E.128 R12, desc[UR6][R38.64+0x180] ;  /* 0x00018006260c7980 */ /* 0x010962000c101d00 */
[----:B------:R-:W-:Y:S01]  /*d310*/  IADD3 R4, R16, 0xc0, RZ ;  /* 0x000000c010047810 */ /* 0x000fe20007ffe0ff */
[----:B------:R-:W-:Y:S03]  /*d320*/  BSSY B0, `(.L_x_5649) ;  /* 0x000002d000007945 */ /* 0x000fe60003800000 */
[----:B------:R-:W-:-:S13]  /*d330*/  ISETP.GE.AND P0, PT, R4, R0, PT ;  /* 0x000000000400720c */ /* 0x000fda0003f06270 */
[----:B------:R-:W-:Y:S05]  /*d340*/  @P0 BRA `(.L_x_5650) ;  /* 0x0000000000a80947 */ /* 0x000fea0003800000 */
        /* <DEDUP_REMOVED lines=42> */
.L_x_5650:
[----:B------:R-:W-:Y:S05]  /*d5f0*/  BSYNC B0 ;  /* 0x0000000000007941 */ /* 0x000fea0003800000 */
.L_x_5649:
[----:B-----5:R1:W-:Y:S02]  /*d600*/  STS.128 [R239+0x6000], R12 ;  /* 0x0060000cef007388 */ /* 0x0203e40000000c00 */
.L_x_5642:
[----:B------:R-:W-:Y:S05]  /*d610*/  BSYNC B1 ;  /* 0x0000000000017941 */ /* 0x000fea0003800000 */
.L_x_5641:
[----:B------:R-:W-:Y:S01]  /*d620*/  VIADD R24, R134, 0x10 ;  /* 0x0000001086187836 */ /* 0x000fe20000000000 */
[----:B------:R-:W-:Y:S04]  /*d630*/  BSSY B1, `(.L_x_5651) ;  /* 0x00000c8000017945 */ /* 0x000fe80003800000 */
[----:B------:R-:W-:-:S04]  /*d640*/  ISETP.GE.AND P0, PT, R24, R29, PT ;  /* 0x0000001d1800720c */ /* 0x000fc80003f06270 */
[----:B------:R-:W-:-:S13]  /*d650*/  ISETP.LT.OR P0, PT, R42, -0x87, P0 ;  /* 0xffffff792a00780c */ /* 0x000fda0000701670 */
[----:B------:R-:W-:Y:S05]  /*d660*/  @P0 BRA `(.L_x_5652) ;  /* 0x0000000c00100947 */ /* 0x000fea0003800000 */
[----:B-1----:R1:W5:Y:S01]  /*d670*/  LD.E.128 R12, desc[UR6][R2.64] ;  /* 0x00000006020c7980 */ /* 0x002362000c101d00 */
        /* <DEDUP_REMOVED lines=49> */
.L_x_5654:
[----:B------:R-:W-:Y:S05]  /*d990*/  BSYNC B0 ;  /* 0x0000000000007941 */ /* 0x000fea0003800000 */
.L_x_5653:
[----:B-----5:R1:W-:Y:S04]  /*d9a0*/  STS.128 [R239+0x800], R12 ;  /* 0x0008000cef007388 */ /* 0x0203e80000000c00 */
[----:B-1----:R1:W5:Y:S01]  /*d9b0*/  LD.E.128 R12, desc[UR6][R2.64+0x80] ;  /* 0x00008006020c7980 */ /* 0x002362000c101d00 */
[----:B------:R-:W-:Y:S04]  /*d9c0*/  BSSY B0, `(.L_x_5655) ;  /* 0x000002c000007945 */ /* 0x000fe80003800000 */
        /* <DEDUP_REMOVED lines=43> */
.L_x_5656:
[----:B------:R-:W-:Y:S05]  /*dc80*/  BSYNC B0 ;  /* 0x0000000000007941 */ /* 0x000fea0003800000 */
.L_x_5655:
[----:B-----5:R2:W-:Y:S04]  /*dc90*/  STS.128 [R239+0x2800], R12 ;  /* 0x0028000cef007388 */ /* 0x0205e80000000c00 */
        /* <DEDUP_REMOVED lines=45> */
.L_x_5658:
[----:B------:R-:W-:Y:S05]  /*df70*/  BSYNC B0 ;  /* 0x0000000000007941 */ /* 0x000fea0003800000 */
.L_x_5657:
[----:B-----5:R1:W-:Y:S01]  /*df80*/  STS.128 [R239+0x4800], R12 ;  /* 0x0048000cef007388 */ /* 0x0203e20000000c00 */
[----:B------:R-:W-:Y:S03]  /*df90*/  BSSY B0, `(.L_x_5659) ;  /* 0x0000030000007945 */ /* 0x000fe60003800000 */
[----:B-1----:R2:W5:Y:S02]  /*dfa0*/  LD.E.128 R12, desc[UR6][R2.64+0x180] ;  /* 0x00018006020c7980 */ /* 0x002564000c101d00 */
[----:B--2---:R-:W-:-:S04]  /*dfb0*/  IADD3 R2, R16, 0xc0, RZ ;  /* 0x000000c010027810 */ /* 0x004fc80007ffe0ff */
[----:B------:R-:W-:-:S13]  /*dfc0*/  ISETP.GE.AND P0, PT, R2, R0, PT ;  /* 0x000000000200720c */ /* 0x000fda0003f06270 */
[----:B------:R-:W-:Y:S05]  /*dfd0*/  @P0 BRA `(.L_x_5660) ;  /* 0x0000000000ac0947 */ /* 0x000fea0003800000 */
[----:B------:R-:W2:Y:S04]  /*dfe0*/  LD.E.64 R2, desc[UR6][R10.64+0xc0] ;  /* 0x0000c0060a027980 */ /* 0x000ea8000c101b00 */
[----:B------:R-:W3:Y:S01]  /*dff0*/  LD.E.64 R4, desc[UR6][R8.64+0xc0] ;  /* 0x0000c00608047980 */ /* 0x000ee2000c101b00 */
[C---:B-----5:R-:W-:Y:S01]  /*e000*/  SHF.L.U32 R25, R15.reuse, 0x10, RZ ;  /* 0x000000100f197819 */ /* 0x060fe200000006ff */
[C---:B------:R-:W-:Y:S01]  /*e010*/  IMAD.U32 R26, R14.reuse, 0x10000, RZ ;  /* 0x000100000e1a7824 */ /* 0x040fe200078e00ff */
[----:B------:R-:W-:Y:S02]  /*e020*/  LOP3.LUT R23, R15, 0xffff0000, RZ, 0xc0, !PT ;  /* 0xffff00000f177812 */ /* 0x000fe400078ec0ff */
[----:B------:R-:W-:Y:S02]  /*e030*/  LOP3.LUT R28, R14, 0xffff0000, RZ, 0xc0, !PT ;  /* 0xffff00000e1c7812 */ /* 0x000fe400078ec0ff */
[----:B------:R-:W-:-:S02]  /*e040*/  LOP3.LUT R6, R13, 0xffff0000, RZ, 0xc0, !PT ;  /* 0xffff00000d067812 */ /* 0x000fc400078ec0ff */
[----:B------:R-:W-:Y:S01]  /*e050*/  SHF.L.U32 R7, R13, 0x10, RZ ;  /* 0x000000100d077819 */ /* 0x000fe200000006ff */
[C---:B------:R-:W-:Y:S01]  /*e060*/  IMAD.U32 R13, R12.reuse, 0x10000, RZ ;  /* 0x000100000c0d7824 */ /* 0x040fe200078e00ff */
[----:B------:R-:W-:Y:S02]  /*e070*/  LOP3.LUT R27, R12, 0xffff0000, RZ, 0xc0, !PT ;  /* 0xffff00000c1b7812 */ /* 0x000fe400078ec0ff */
[C---:B--2---:R-:W-:Y:S02]  /*e080*/  LOP3.LUT R15, R3.reuse, 0xffff0000, RZ, 0xc0, !PT ;  /* 0xffff0000030f7812 */ /* 0x044fe400078ec0ff */
[----:B------:R-:W-:Y:S02]  /*e090*/  SHF.L.U32 R3, R3, 0x10, RZ ;  /* 0x0000001003037819 */ /* 0x000fe400000006ff */
[----:B---3--:R-:W-:Y:S01]  /*e0a0*/  LOP3.LUT R21, R5, 0xffff0000, RZ, 0xc0, !PT ;  /* 0xffff000005157812 */ /* 0x008fe200078ec0ff */
        /* <DEDUP_REMOVED lines=30> */
.L_x_5660:
[----:B------:R-:W-:Y:S05]  /*e290*/  BSYNC B0 ;  /* 0x0000000000007941 */ /* 0x000fea0003800000 */
.L_x_5659:
[----:B-----5:R1:W-:Y:S02]  /*e2a0*/  STS.128 [R239+0x6800], R12 ;  /* 0x0068000cef007388 */ /* 0x0203e40000000c00 */
.L_x_5652:
[----:B------:R-:W-:Y:S05]  /*e2b0*/  BSYNC B1 ;  /* 0x0000000000017941 */ /* 0x000fea0003800000 */
.L_x_5651:
        /* <DEDUP_REMOVED lines=27> */
[----:B---3--:R-:W-:Y:S01]  /*e470*/  LOP3.LUT R22, R7, 0xffff0000, RZ, 0xc0, !PT ;  /* 0xffff000007167812 */ /* 0x008fe200078ec0ff */
[C---:B------:R-:W-:Y:S01]  /*e480*/  FMUL.FTZ R14, R25.reuse, R15 ;  /* 0x0000000f190e7220 */ /* 0x040fe20000410000 */
[----:B------:R-:W-:Y:S01]  /*e490*/  LOP3.LUT R23, R6, 0xffff0000, RZ, 0xc0, !PT ;  /* 0xffff000006177812 */ /* 0x000fe200078ec0ff */
        /* <DEDUP_REMOVED lines=25> */
.L_x_5664:
[----:B------:R-:W-:Y:S05]  /*e630*/  BSYNC B0 ;  /* 0x0000000000007941 */ /* 0x000fea0003800000 */
.L_x_5663:
        /* <DEDUP_REMOVED lines=46> */
.L_x_5666:
[----:B------:R-:W-:Y:S05]  /*e920*/  BSYNC B0 ;  /* 0x0000000000007941 */ /* 0x000fea0003800000 */
.L_x_5665:
        /* <DEDUP_REMOVED lines=46> */
.L_x_5668:
[----:B------:R-:W-:Y:S05]  /*ec10*/  BSYNC B0 ;  /* 0x0000000000007941 */ /* 0x000fea0003800000 */
.L_x_5667:
[----:B-----5:R1:W-:Y:S04]  /*ec20*/  STS.128 [R239+0x5000], R12 ;  /* 0x0050000cef007388 */ /* 0x0203e80000000c00 */
[----:B-1234-:R-:W5:Y:S01]  /*ec30*/  LD.E.128 R36, desc[UR6][R36.64+0x180] ;  /* 0x0001800624247980 */ /* 0x01ef62000c101d00 */
[----:B------:R-:W-:Y:S01]  /*ec40*/  IADD3 R2, R16, 0xc0, RZ ;  /* 0x000000c010027810 */ /* 0x000fe20007ffe0ff */
[----:B------:R-:W-:Y:S03]  /*ec50*/  BSSY B0, `(.L_x_5669) ;  /* 0x000002b000007945 */ /* 0x000fe60003800000 */
[----:B------:R-:W-:-:S13]  /*ec60*/  ISETP.GE.AND P0, PT, R2, R0, PT ;  /* 0x000000000200720c */ /* 0x000fda0003f06270 */
[----:B------:R-:W-:Y:S05]  /*ec70*/  @P0 BRA `(.L_x_5670) ;  /* 0x0000000000a00947 */ /* 0x000fea0003800000 */
[----:B------:R-:W2:Y:S04]  /*ec80*/  LD.E.64 R4, desc[UR6][R10.64+0xc0] ;  /* 0x0000c0060a047980 */ /* 0x000ea8000c101b00 */
[----:B------:R-:W3:Y:S01]  /*ec90*/  LD.E.64 R6, desc[UR6][R8.64+0xc0] ;  /* 0x0000c00608067980 */ /* 0x000ee2000c101b00 */
[----:B-----5:R-:W-:Y:S01]  /*eca0*/  LOP3.LUT R2, R37, 0xffff0000, RZ, 0xc0, !PT ;  /* 0xffff000025027812 */ /* 0x020fe200078ec0ff */
[C---:B------:R-:W-:Y:S01]  /*ecb0*/  IMAD.U32 R25, R39.reuse, 0x10000, RZ ;  /* 0x0001000027197824 */ /* 0x040fe200078e00ff */
[----:B------:R-:W-:Y:S02]  /*ecc0*/  LOP3.LUT R23, R39, 0xffff0000, RZ, 0xc0, !PT ;  /* 0xffff000027177812 */ /* 0x000fe400078ec0ff */
[----:B------:R-:W-:Y:S02]  /*ecd0*/  SHF.L.U32 R12, R37, 0x10, RZ ;  /* 0x00000010250c7819 */ /* 0x000fe400000006ff */
[----:B------:R-:W-:-:S02]  /*ece0*/  SHF.L.U32 R13, R36, 0x10, RZ ;  /* 0x00000010240d7819 */ /* 0x000fc400000006ff */
[----:B------:R-:W-:Y:S02]  /*ecf0*/  SHF.L.U32 R26, R38, 0x10, RZ ;  /* 0x00000010261a7819 */ /* 0x000fe400000006ff */
[----:B------:R-:W-:Y:S02]  /*ed00*/  LOP3.LUT R36, R36, 0xffff0000, RZ, 0xc0, !PT ;  /* 0xffff000024247812 */ /* 0x000fe400078ec0ff */
[----:B------:R-:W-:Y:S02]  /*ed10*/  LOP3.LUT R38, R38, 0xffff0000, RZ, 0xc0, !PT ;  /* 0xffff000026267812 */ /* 0x000fe400078ec0ff */
[C---:B--2---:R-:W-:Y:S01]  /*ed20*/  LOP3.LUT R20, R4.reuse, 0xffff0000, RZ, 0xc0, !PT ;  /* 0xffff000004147812 */ /* 0x044fe200078ec0ff */
[----:B------:R-:W-:Y:S01]  /*ed30*/  IMAD.U32 R4, R4, 0x10000, RZ ;  /* 0x0001000004047824 */ /* 0x000fe200078e00ff */
[----:B------:R-:W-:Y:S02]  /*ed40*/  LOP3.LUT R15, R5, 0xffff0000, RZ, 0xc0, !PT ;  /* 0xffff0000050f7812 */ /* 0x000fe400078ec0ff */
[----:B---3--:R-:W-:Y:S01]  /*ed50*/  LOP3.LUT R22, R6, 0xffff0000, RZ, 0xc0, !PT ;  /* 0xffff000006167812 */ /* 0x008fe200078ec0ff */
[C---:B------:R-:W-:Y:S01]  /*ed60*/  FMUL.FTZ R14, R2.reuse, R20 ;  /* 0x00000014020e7220 */ /* 0x040fe20000410000 */
        /* <DEDUP_REMOVED lines=25> */
.L_x_5670:
[----:B------:R-:W-:Y:S05]  /*ef00*/  BSYNC B0 ;  /* 0x0000000000007941 */ /* 0x000fea0003800000 */
.L_x_5669:
[----:B-----5:R1:W-:Y:S02]  /*ef10*/  STS.128 [R239+0x7000], R36 ;  /* 0x00700024ef007388 */ /* 0x0203e40000000c00 */
.L_x_5662:
[----:B------:R-:W-:Y:S05]  /*ef20*/  BSYNC B1 ;  /* 0x0000000000017941 */ /* 0x000fea0003800000 */
.L_x_5661:
[----:B------:R-:W-:-:S05]  /*ef30*/  VIADD R2, R134, 0x30 ;  /* 0x0000003086027836 */ /* 0x000fca0000000000 */
        /* <DEDUP_REMOVED lines=53> */
.L_x_5673:
[----:B------:R-:W-:Y:S05]  /*f290*/  BSYNC B0 ;  /* 0x0000000000007941 */ /* 0x000fea0003800000 */
.L_x_5672:
        /* <DEDUP_REMOVED lines=46> */
.L_x_5675:
[----:B------:R-:W-:Y:S05]  /*f580*/  BSYNC B0 ;  /* 0x0000000000007941 */ /* 0x000fea0003800000 */
.L_x_5674:
        /* <DEDUP_REMOVED lines=46> */
.L_x_5677:
[----:B------:R-:W-:Y:S05]  /*f870*/  BSYNC B0 ;  /* 0x0000000000007941 */ /* 0x000fea0003800000 */
.L_x_5676:
[----:B-----5:R3:W-:Y:S04]  /*f880*/  STS.128 [R239+0x5800], R12 ;  /* 0x0058000cef007388 */ /* 0x0207e80000000c00 */
[----:B-12---:R-:W5:Y:S01]  /*f890*/  LD.E.128 R32, desc[UR6][R34.64+0x180] ;  /* 0x0001800622207980 */ /* 0x006f62000c101d00 */
[----:B------:R-:W-:Y:S01]  /*f8a0*/  IADD3 R16, R16, 0xc0, RZ ;  /* 0x000000c010107810 */ /* 0x000fe20007ffe0ff */
[----:B------:R-:W-:Y:S03]  /*f8b0*/  BSSY B0, `(.L_x_5678) ;  /* 0x000002b000007945 */ /* 0x000fe60003800000 */
[----:B------:R-:W-:-:S13]  /*f8c0*/  ISETP.GE.AND P0, PT, R16, R0, PT ;  /* 0x000000001000720c */ /* 0x000fda0003f06270 */
[----:B------:R-:W-:Y:S05]  /*f8d0*/  @P0 BRA `(.L_x_5679) ;  /* 0x0000000000a00947 */ /* 0x000fea0003800000 */
[----:B------:R-:W2:Y:S04]  /*f8e0*/  LD.E.64 R4, desc[UR6][R10.64+0xc0] ;  /* 0x0000c0060a047980 */ /* 0x000ea8000c101b00 */
[----:B------:R1:W4:Y:S01]  /*f8f0*/  LD.E.64 R6, desc[UR6][R8.64+0xc0] ;  /* 0x0000c00608067980 */ /* 0x000322000c101b00 */
[----:B-----5:R-:W-:Y:S01]  /*f900*/  LOP3.LUT R0, R33, 0xffff0000, RZ, 0xc0, !PT ;  /* 0xffff000021007812 */ /* 0x020fe200078ec0ff */
[C---:B------:R-:W-:Y:S01]  /*f910*/  IMAD.U32 R16, R35.reuse, 0x10000, RZ ;  /* 0x0001000023107824 */ /* 0x040fe200078e00ff */
[----:B---3--:R-:W-:Y:S02]  /*f920*/  LOP3.LUT R15, R35, 0xffff0000, RZ, 0xc0, !PT ;  /* 0xffff0000230f7812 */ /* 0x008fe400078ec0ff */
[C---:B------:R-:W-:Y:S02]  /*f930*/  SHF.L.U32 R17, R34.reuse, 0x10, RZ ;  /* 0x0000001022117819 */ /* 0x040fe400000006ff */
[----:B------:R-:W-:-:S02]  /*f940*/  LOP3.LUT R34, R34, 0xffff0000, RZ, 0xc0, !PT ;  /* 0xffff000022227812 */ /* 0x000fc400078ec0ff */
[----:B-1----:R-:W-:Y:S02]  /*f950*/  SHF.L.U32 R8, R33, 0x10, RZ ;  /* 0x0000001021087819 */ /* 0x002fe400000006ff */
[C---:B------:R-:W-:Y:S02]  /*f960*/  SHF.L.U32 R9, R32.reuse, 0x10, RZ ;  /* 0x0000001020097819 */ /* 0x040fe400000006ff */
[----:B------:R-:W-:Y:S02]  /*f970*/  LOP3.LUT R32, R32, 0xffff0000, RZ, 0xc0, !PT ;  /* 0xffff000020207812 */ /* 0x000fe400078ec0ff */
[C---:B--2---:R-:W-:Y:S01]  /*f980*/  LOP3.LUT R12, R4.reuse, 0xffff0000, RZ, 0xc0, !PT ;  /* 0xffff0000040c7812 */ /* 0x044fe200078ec0ff */
[----:B------:R-:W-:Y:S01]  /*f990*/  IMAD.U32 R4, R4, 0x10000, RZ ;  /* 0x0001000004047824 */ /* 0x000fe200078e00ff */
[----:B------:R-:W-:Y:S02]  /*f9a0*/  LOP3.LUT R11, R5, 0xffff0000, RZ, 0xc0, !PT ;  /* 0xffff0000050b7812 */ /* 0x000fe400078ec0ff */
[----:B----4-:R-:W-:Y:S01]  /*f9b0*/  LOP3.LUT R14, R6, 0xffff0000, RZ, 0xc0, !PT ;  /* 0xffff0000060e7812 */ /* 0x010fe200078ec0ff */
        /* <DEDUP_REMOVED lines=10> */
[----:B------:R-:W-:Y:S01]  /*fa60*/  FFMA.FTZ R15, R16, R11, R15 ;  /* 0x0000000b100f7223 */ /* 0x000fe2000001000f */
        /* <DEDUP_REMOVED lines=15> */
.L_x_5679:
[----:B------:R-:W-:Y:S05]  /*fb60*/  BSYNC B0 ;  /* 0x0000000000007941 */ /* 0x000fea0003800000 */
.L_x_5678:
[----:B-----5:R1:W-:Y:S01]  /*fb70*/  STS.128 [R239+0x7800], R32 ;  /* 0x00780020ef007388 */ /* 0x0203e20000000c00 */
[----:B------:R-:W-:Y:S05]  /*fb80*/  BRA `(.L_x_5671) ;  /* 0x0000005c006c7947 */ /* 0x000fea0003800000 */
.L_x_5640:
        /* <DEDUP_REMOVED lines=30> */
[----:B------:R-:W-:Y:S01]  /*fd70*/  LOP3.LUT R41, R20, 0xffff0000, RZ, 0xc0, !PT ;  /* 0xffff000014297812 */ /* 0x000fe200078ec0ff */
[----:B------:R-:W-:Y:S01]  /*fd80*/  IMAD.U32 R45, R22, 0x10000, RZ ;  /* 0x00010000162d7824 */ /* 0x000fe200078e00ff */
[C---:B------:R-:W-:Y:S02]  /*fd90*/  LOP3.LUT R20, R21.reuse, 0xffff0000, RZ, 0xc0, !PT ;  /* 0xffff000015147812 */ /* 0x040fe400078ec0ff */
[----:B------:R-:W-:Y:S02]  /*fda0*/  SHF.L.U32 R46, R21, 0x10, RZ ;  /* 0x00000010152e7819 */ /* 0x000fe400000006ff */
[C---:B------:R-:W-:Y:S02]  /*fdb0*/  LOP3.LUT R21, R23.reuse, 0xffff0000, RZ, 0xc0, !PT ;  /* 0xffff000017157812 */ /* 0x040fe400078ec0ff */
[----:B------:R-:W-:-:S02]  /*fdc0*/  SHF.L.U32 R50, R23, 0x10, RZ ;  /* 0x0000001017327819 */ /* 0x000fc400000006ff */
[----:B------:R-:W-:Y:S01]  /*fdd0*/  LOP3.LUT R22, R22, 0xffff0000, RZ, 0xc0, !PT ;  /* 0xffff000016167812 */ /* 0x000fe200078ec0ff */
        /* <DEDUP_REMOVED lines=56> */
.L_x_5683:
[----:B------:R-:W-:Y:S05]  /*10160*/  BSYNC B0 ;  /* 0x0000000000007941 */ /* 0x000fea0003800000 */
.L_x_5682:
[----:B-----5:R2:W-:Y:S04]  /*10170*/  STS.128 [R239], R20 ;  /* 0x00000014ef007388 */ /* 0x0205e80000000c00 */
        /* <DEDUP_REMOVED lines=86> */
.L_x_5685:
[----:B------:R-:W-:Y:S05]  /*106e0*/  BSYNC B0 ;  /* 0x0000000000007941 */ /* 0x000fea0003800000 */
.L_x_5684:
        /* <DEDUP_REMOVED lines=22> */
[----:B------:R-:W3:Y:S01]  /*10850*/  LD.E.128 R12, desc[UR6][R14.64+0x100] ;  /* 0x000100060e0c7980 */ /* 0x000ee2000c101d00 */
        /* <DEDUP_REMOVED lines=64> */
.L_x_5687:
[----:B------:R-:W-:Y:S05]  /*10c60*/  BSYNC B0 ;  /* 0x0000000000007941 */ /* 0x000fea0003800000 */
.L_x_5686:
[----:B-----5:R4:W-:Y:S04]  /*10c70*/  STS.128 [R239+0x4000], R20 ;  /* 0x00400014ef007388 */ /* 0x0209e80000000c00 */
[----:B----4-:R4:W5:Y:S01]  /*10c80*/  LD.E.128 R20, desc[UR6][R38.64+0x180] ;  /* 0x0001800626147980 */ /* 0x010962000c101d00 */
        /* <DEDUP_REMOVED lines=18> */
[----:B------:R-:W2:Y:S01]  /*10db0*/  LD.E.128 R8, desc[UR6][R10.64+0x180] ;  /* 0x000180060a087980 */ /* 0x000ea2000c101d00 */
[----:B------:R-:W-:Y:S02]  /*10dc0*/  LEA.HI.X.SX32 R12, R12, R27, 0x1, P1 ;  /* 0x0000001b0c0c7211 */ /* 0x000fe400008f0eff */
[----:B------:R-:W-:-:S04]  /*10dd0*/  LEA R14, P1, R13, R32, 0x1 ;  /* 0x000000200d0e7211 */ /* 0x000fc800078208ff */
[----:B------:R-:W-:-:S06]  /*10de0*/  LEA.HI.X R15, R13, R33, R12, 0x1, P1 ;  /* 0x000000210d0f7211 */ /* 0x000fcc00008f0c0c */
[----:B------:R-:W2:Y:S02]  /*10df0*/  LD.E.128 R12, desc[UR6][R14.64+0x180] ;  /* 0x000180060e0c7980 */ /* 0x000ea4000c101d00 */
[C---:B-12345:R-:W-:Y:S01]  /*10e00*/  IMAD.U32 R38, R20.reuse, 0x10000, RZ ;  /* 0x0001000014267824 */ /* 0x07efe200078e00ff */
[----:B------:R-:W-:Y:S01]  /*10e10*/  LOP3.LUT R24, R20, 0xffff0000, RZ, 0xc0, !PT ;  /* 0xffff000014187812 */ /* 0x000fe200078ec0ff */
[----:B------:R-:W-:Y:S01]  /*10e20*/  IMAD.U32 R39, R22, 0x10000, RZ ;  /* 0x0001000016277824 */ /* 0x000fe200078e00ff */
[C---:B------:R-:W-:Y:S02]  /*10e30*/  LOP3.LUT R20, R21.reuse, 0xffff0000, RZ, 0xc0, !PT ;  /* 0xffff000015147812 */ /* 0x040fe400078ec0ff */
[----:B------:R-:W-:Y:S02]  /*10e40*/  SHF.L.U32 R40, R21, 0x10, RZ ;  /* 0x0000001015287819 */ /* 0x000fe400000006ff */
[C---:B------:R-:W-:Y:S02]  /*10e50*/  LOP3.LUT R21, R23.reuse, 0xffff0000, RZ, 0xc0, !PT ;  /* 0xffff000017157812 */ /* 0x040fe400078ec0ff */
[----:B------:R-:W-:-:S02]  /*10e60*/  SHF.L.U32 R44, R23, 0x10, RZ ;  /* 0x00000010172c7819 */ /* 0x000fc400000006ff */
[----:B------:R-:W-:Y:S01]  /*10e70*/  LOP3.LUT R22, R22, 0xffff0000, RZ, 0xc0, !PT ;  /* 0xffff000016167812 */ /* 0x000fe200078ec0ff */
[C---:B------:R-:W-:Y:S01]  /*10e80*/  IMAD.U32 R41, R4.reuse, 0x10000, RZ ;  /* 0x0001000004297824 */ /* 0x040fe200078e00ff */
[----:B------:R-:W-:Y:S01]  /*10e90*/  LOP3.LUT R23, R4, 0xffff0000, RZ, 0xc0, !PT ;  /* 0xffff000004177812 */ /* 0x000fe200078ec0ff */
[----:B------:R-:W-:Y:S01]  /*10ea0*/  IMAD.U32 R45, R6, 0x10000, RZ ;  /* 0x00010000062d7824 */ /* 0x000fe200078e00ff */
[C---:B------:R-:W-:Y:S02]  /*10eb0*/  SHF.L.U32 R4, R5.reuse, 0x10, RZ ;  /* 0x0000001005047819 */ /* 0x040fe400000006ff */
[----:B------:R-:W-:Y:S02]  /*10ec0*/  LOP3.LUT R46, R5, 0xffff0000, RZ, 0xc0, !PT ;  /* 0xffff0000052e7812 */ /* 0x000fe400078ec0ff */
[C---:B------:R-:W-:Y:S02]  /*10ed0*/  SHF.L.U32 R5, R7.reuse, 0x10, RZ ;  /* 0x0000001007057819 */ /* 0x040fe400000006ff */
[----:B------:R-:W-:Y:S01]  /*10ee0*/  LOP3.LUT R50, R7, 0xffff0000, RZ, 0xc0, !PT ;  /* 0xffff000007327812 */ /* 0x000fe200078ec0ff */
[----:B------:R-:W-:Y:S01]  /*10ef0*/  IMAD.U32 R47, R8, 0x10000, RZ ;  /* 0x00010000082f7824 */ /* 0x000fe200078e00ff */
        /* <DEDUP_REMOVED lines=48> */
.L_x_5689:
[----:B------:R-:W-:Y:S05]  /*11200*/  BSYNC B0 ;  /* 0x0000000000007941 */ /* 0x000fea0003800000 */
.L_x_5688:
[----:B-----5:R1:W-:Y:S02]  /*11210*/  STS.128 [R239+0x6000], R20 ;  /* 0x00600014ef007388 */ /* 0x0203e40000000c00 */
.L_x_5681:
[----:B------:R-:W-:Y:S05]  /*11220*/  BSYNC B1 ;  /* 0x0000000000017941 */ /* 0x000fea0003800000 */
.L_x_5680:
[----:B------:R-:W-:Y:S01]  /*11230*/  VIADD R24, R134, 0x10 ;  /* 0x0000001086187836 */ /* 0x000fe20000000000 */
[----:B------:R-:W-:Y:S04]  /*11240*/  BSSY B1, `(.L_x_5690) ;  /* 0x000016b000017945 */ /* 0x000fe80003800000 */
[----:B------:R-:W-:-:S04]  /*11250*/  ISETP.GE.AND P0, PT, R24, R29, PT ;  /* 0x0000001d1800720c */ /* 0x000fc80003f06270 */
[----:B------:R-:W-:-:S13]  /*11260*/  ISETP.LT.OR P0, PT, R42, -0x87, P0 ;  /* 0xffffff792a00780c */ /* 0x000fda0000701670 */
[----:B------:R-:W-:Y:S05]  /*11270*/  @P0 BRA `(.L_x_5691) ;  /* 0x00000014009c0947 */ /* 0x000fea0003800000 */
[----:B-1----:R1:W5:Y:S01]  /*11280*/  LD.E.128 R20, desc[UR6][R2.64] ;  /* 0x0000000602147980 */ /* 0x002362000c101d00 */
[CC--:B------:R-:W-:Y:S01]  /*11290*/  ISETP.GE.AND P2, PT, R16.reuse, R0.reuse, PT ;  /* 0x000000001000720c */ /* 0x0c0fe20003f46270 */
[C---:B--234-:R-:W-:Y:S02]  /*112a0*/  VIADD R39, R16.reuse, 0x40 ;  /* 0x0000004010277836 */ /* 0x05cfe40000000000 */
        /* <DEDUP_REMOVED lines=88> */
.L_x_5693:
[----:B------:R-:W-:Y:S05]  /*11830*/  BSYNC B0 ;  /* 0x0000000000007941 */ /* 0x000fea0003800000 */
.L_x_5692:
        /* <DEDUP_REMOVED lines=87> */
.L_x_5695:
[----:B------:R-:W-:Y:S05]  /*11db0*/  BSYNC B0 ;  /* 0x0000000000007941 */ /* 0x000fea0003800000 */
.L_x_5694:
        /* <DEDUP_REMOVED lines=87> */
.L_x_5697:
[----:B------:R-:W-:Y:S05]  /*12330*/  BSYNC B0 ;  /* 0x0000000000007941 */ /* 0x000fea0003800000 */
.L_x_5696:
        /* <DEDUP_REMOVED lines=13> */
[----:B-1234-:R-:W-:Y:S02]  /*12410*/  LEA.HI.X.SX32 R2, R4, R27, 0x1, P1 ;  /* 0x0000001b04027211 */ /* 0x01efe400008f0eff */
        /* <DEDUP_REMOVED lines=75> */
.L_x_5699:
[----:B------:R-:W-:Y:S05]  /*128d0*/  BSYNC B0 ;  /* 0x0000000000007941 */ /* 0x000fea0003800000 */
.L_x_5698:
[----:B-----5:R1:W-:Y:S02]  /*128e0*/  STS.128 [R239+0x6800], R20 ;  /* 0x00680014ef007388 */ /* 0x0203e40000000c00 */
.L_x_5691:
[----:B------:R-:W-:Y:S05]  /*128f0*/  BSYNC B1 ;  /* 0x0000000000017941 */ /* 0x000fea0003800000 */
.L_x_5690:
[----:B-1234-:R-:W-:Y:S01]  /*12900*/  VIADD R3, R134, 0x20 ;  /* 0x0000002086037836 */ /* 0x01efe20000000000 */
[----:B------:R-:W-:Y:S04]  /*12910*/  BSSY B1, `(.L_x_5700) ;  /* 0x000016b000017945 */ /* 0x000fe80003800000 */
[----:B------:R-:W-:-:S04]  /*12920*/  ISETP.GE.AND P0, PT, R3, R29, PT ;  /* 0x0000001d0300720c */ /* 0x000fc80003f06270 */
[----:B------:R-:W-:-:S13]  /*12930*/  ISETP.LT.OR P0, PT, R42, -0x107, P0 ;  /* 0xfffffef92a00780c */ /* 0x000fda0000701670 */
[----:B------:R-:W-:Y:S05]  /*12940*/  @P0 BRA `(.L_x_5701) ;  /* 0x00000014009c0947 */ /* 0x000fea0003800000 */
        /* <DEDUP_REMOVED lines=91> */
.L_x_5703:
[----:B------:R-:W-:Y:S05]  /*12f00*/  BSYNC B0 ;  /* 0x0000000000007941 */ /* 0x000fea0003800000 */
.L_x_5702:
        /* <DEDUP_REMOVED lines=87> */
.L_x_5705:
[----:B------:R-:W-:Y:S05]  /*13480*/  BSYNC B0 ;  /* 0x0000000000007941 */ /* 0x000fea0003800000 */
.L_x_5704:
        /* <DEDUP_REMOVED lines=31> */
[C---:B----4-:R-:W-:Y:S01]  /*13680*/  IMAD.U32 R41, R4.reuse, 0x10000, RZ ;  /* 0x0001000004297824 */ /* 0x050fe200078e00ff */
        /* <DEDUP_REMOVED lines=55> */
.L_x_5707:
[----:B------:R-:W-:Y:S05]  /*13a00*/  BSYNC B0 ;  /* 0x0000000000007941 */ /* 0x000fea0003800000 */
.L_x_5706:
        /* <DEDUP_REMOVED lines=24> */
[----:B------:R-:W2:Y:S01]  /*13b90*/  LD.E.128 R12, desc[UR6][R14.64+0x180] ;  /* 0x000180060e0c7980 */ /* 0x000ea2000c101d00 */
[C---:B-----5:R-:W-:Y:S01]  /*13ba0*/  LOP3.LUT R2, R21.reuse, 0xffff0000, RZ, 0xc0, !PT ;  /* 0xffff000015027812 */ /* 0x060fe200078ec0ff */
[----:B-1234-:R-:W-:Y:S01]  /*13bb0*/  IMAD.U32 R36, R20, 0x10000, RZ ;  /* 0x0001000014247824 */ /* 0x01efe200078e00ff */
[----:B------:R-:W-:Y:S01]  /*13bc0*/  SHF.L.U32 R38, R21, 0x10, RZ ;  /* 0x0000001015267819 */ /* 0x000fe200000006ff */
[----:B------:R-:W-:Y:S01]  /*13bd0*/  IMAD.U32 R37, R22, 0x10000, RZ ;  /* 0x0001000016257824 */ /* 0x000fe200078e00ff */
[C---:B------:R-:W-:Y:S02]  /*13be0*/  LOP3.LUT R21, R23.reuse, 0xffff0000, RZ, 0xc0, !PT ;  /* 0xffff000017157812 */ /* 0x040fe400078ec0ff */
[----:B------:R-:W-:Y:S02]  /*13bf0*/  SHF.L.U32 R40, R23, 0x10, RZ ;  /* 0x0000001017287819 */ /* 0x000fe400000006ff */
[----:B------:R-:W-:Y:S02]  /*13c00*/  LOP3.LUT R20, R20, 0xffff0000, RZ, 0xc0, !PT ;  /* 0xffff000014147812 */ /* 0x000fe400078ec0ff */
[----:B------:R-:W-:Y:S01]  /*13c10*/  LOP3.LUT R22, R22, 0xffff0000, RZ, 0xc0, !PT ;  /* 0xffff000016167812 */ /* 0x000fe200078ec0ff */
[C---:B------:R-:W-:Y:S01]  /*13c20*/  IMAD.U32 R39, R4.reuse, 0x10000, RZ ;  /* 0x0001000004277824 */ /* 0x040fe200078e00ff */
[----:B------:R-:W-:Y:S01]  /*13c30*/  LOP3.LUT R23, R4, 0xffff0000, RZ, 0xc0, !PT ;  /* 0xffff000004177812 */ /* 0x000fe200078ec0ff */
[----:B------:R-:W-:Y:S01]  /*13c40*/  IMAD.U32 R41, R6, 0x10000, RZ ;  /* 0x0001000006297824 */ /* 0x000fe200078e00ff */
[----:B------:R-:W-:-:S02]  /*13c50*/  SHF.L.U32 R4, R5, 0x10, RZ ;  /* 0x0000001005047819 */ /* 0x000fc400000006ff */
        /* <DEDUP_REMOVED lines=52> */
.L_x_5709:
[----:B------:R-:W-:Y:S05]  /*13fa0*/  BSYNC B0 ;  /* 0x0000000000007941 */ /* 0x000fea0003800000 */
.L_x_5708:
[----:B-----5:R1:W-:Y:S02]  /*13fb0*/  STS.128 [R239+0x7000], R20 ;  /* 0x00700014ef007388 */ /* 0x0203e40000000c00 */
.L_x_5701:
[----:B------:R-:W-:Y:S05]  /*13fc0*/  BSYNC B1 ;  /* 0x0000000000017941 */ /* 0x000fea0003800000 */
.L_x_5700:
[----:B------:R-:W-:-:S05]  /*13fd0*/  VIADD R2, R134, 0x30 ;  /* 0x0000003086027836 */ /* 0x000fca0000000000 */
        /* <DEDUP_REMOVED lines=94> */
.L_x_5711:
[----:B------:R-:W-:Y:S05]  /*145c0*/  BSYNC B0 ;  /* 0x0000000000007941 */ /* 0x000fea0003800000 */
.L_x_5710:
        /* <DEDUP_REMOVED lines=87> */
.L_x_5713:
[----:B------:R-:W-:Y:S05]  /*14b40*/  BSYNC B0 ;  /* 0x0000000000007941 */ /* 0x000fea0003800000 */
.L_x_5712:
        /* <DEDUP_REMOVED lines=87> */
.L_x_5715:
[----:B------:R-:W-:Y:S05]  /*150c0*/  BSYNC B0 ;  /* 0x0000000000007941 */ /* 0x000fea0003800000 */
.L_x_5714:
        /* <DEDUP_REMOVED lines=23> */
[----:B----4-:R-:W-:-:S04]  /*15240*/  LEA R20, P1, R26, R32, 0x1 ;  /* 0x000000201a147211 */ /* 0x010fc800078208ff */
        /* <DEDUP_REMOVED lines=9> */
[----:B------:R-:W-:-:S02]  /*152e0*/  LOP3.LUT R6, R6, 0xffff0000, RZ, 0xc0, !PT ;  /* 0xffff000006067812 */ /* 0x000fc400078ec0ff */
[C---:B--2---:R-:W-:Y:S01]  /*152f0*/  SHF.L.U32 R7, R9.reuse, 0x10, RZ ;  /* 0x0000001009077819 */ /* 0x044fe200000006ff */
[----:B------:R-:W-:Y:S01]  /*15300*/  IMAD.U32 R26, R8, 0x10000, RZ ;  /* 0x00010000081a7824 */ /* 0x000fe200078e00ff */
[----:B------:R-:W-:Y:S01]  /*15310*/  LOP3.LUT R29, R9, 0xffff0000, RZ, 0xc0, !PT ;  /* 0xffff0000091d7812 */ /* 0x000fe200078ec0ff */
[----:B------:R-:W-:Y:S01]  /*15320*/  IMAD.U32 R28, R10, 0x10000, RZ ;  /* 0x000100000a1c7824 */ /* 0x000fe200078e00ff */
[C---:B------:R-:W-:Y:S02]  /*15330*/  SHF.L.U32 R9, R11.reuse, 0x10, RZ ;  /* 0x000000100b097819 */ /* 0x040fe400000006ff */
[----:B------:R-:W-:Y:S02]  /*15340*/  LOP3.LUT R31, R11, 0xffff0000, RZ, 0xc0, !PT ;  /* 0xffff00000b1f7812 */ /* 0x000fe400078ec0ff */
        /* <DEDUP_REMOVED lines=28> */
[----:B------:R-:W-:Y:S01]  /*15510*/  LOP3.LUT R15, R22, 0xffff0000, RZ, 0xc0, !PT ;  /* 0xffff0000160f7812 */ /* 0x000fe200078ec0ff */
[----:B------:R-:W-:Y:S01]  /*15520*/  @!P0 FADD.FTZ R32, -R32, -RZ ;  /* 0x800000ff20208221 */ /* 0x000fe20000010100 */
[----:B------:R-:W-:Y:S01]  /*15530*/  SHF.L.U32 R14, R23, 0x10, RZ ;  /* 0x00000010170e7819 */ /* 0x000fe200000006ff */
[----:B------:R-:W-:Y:S01]  /*15540*/  FFMA.FTZ R7, R25, R11, R7 ;  /* 0x0000000b19077223 */ /* 0x000fe20000010007 */
[----:B------:R-:W-:Y:S01]  /*15550*/  LOP3.LUT R22, R23, 0xffff0000, RZ, 0xc0, !PT ;  /* 0xffff000017167812 */ /* 0x000fe200078ec0ff */
[----:B------:R-:W-:Y:S01]  /*15560*/  FFMA.FTZ R0, R0, R21, R29 ;  /* 0x0000001500007223 */ /* 0x000fe2000001001d */
[----:B------:R-:W-:Y:S01]  /*15570*/  FMUL.FTZ R26, R26, R30 ;  /* 0x0000001e1a1a7220 */ /* 0x000fe20000410000 */
        /* <DEDUP_REMOVED lines=13> */
.L_x_5717:
[----:B------:R-:W-:Y:S05]  /*15650*/  BSYNC B0 ;  /* 0x0000000000007941 */ /* 0x000fea0003800000 */
.L_x_5716:
[----:B-----5:R1:W-:Y:S01]  /*15660*/  STS.128 [R239+0x7800], R4 ;  /* 0x00780004ef007388 */ /* 0x0203e20000000c00 */
[----:B------:R-:W-:Y:S05]  /*15670*/  BRA `(.L_x_5671) ;  /* 0x0000000000b07947 */ /* 0x000fea0003800000 */
.L_x_5639:
[----:B------:R-:W-:Y:S02]  /*15680*/  IMAD.IADD R58, R236, 0x1, -R58 ;  /* 0x00000001ec3a7824 */ /* 0x000fe400078e0a3a */
[C---:B--234-:R-:W-:Y:S02]  /*15690*/  VIADD R24, R134.reuse, 0x10 ;  /* 0x0000001086187836 */ /* 0x05cfe40000000000 */
[C---:B------:R-:W-:Y:S01]  /*156a0*/  VIADD R2, R134.reuse, 0x30 ;  /* 0x0000003086027836 */ /* 0x040fe20000000000 */
[CC--:B------:R-:W-:Y:S01]  /*156b0*/  ISETP.GE.AND P6, PT, R134.reuse, R58.reuse, PT ;  /* 0x0000003a8600720c */ /* 0x0c0fe20003fc6270 */
[----:B------:R-:W-:Y:S01]  /*156c0*/  VIADD R3, R134, 0x20 ;  /* 0x0000002086037836 */ /* 0x000fe20000000000 */
[-C--:B------:R-:W-:Y:S02]  /*156d0*/  ISETP.GE.AND P5, PT, R24, R58.reuse, PT ;  /* 0x0000003a1800720c */ /* 0x080fe40003fa6270 */
[-C--:B------:R-:W-:Y:S02]  /*156e0*/  ISETP.GE.AND P3, PT, R2, R58.reuse, PT ;  /* 0x0000003a0200720c */ /* 0x080fe40003f66270 */
[----:B------:R-:W-:-:S07]  /*156f0*/  ISETP.GE.AND P4, PT, R3, R58, PT ;  /* 0x0000003a0300720c */ /* 0x000fce0003f86270 */
[C---:B------:R-:W-:Y:S02]  /*15700*/  @!P6 LEA R8, P2, R130.reuse, R138, 0x1 ;  /* 0x0000008a8208e211 */ /* 0x040fe400078408ff */
[-C--:B------:R-:W-:Y:S02]  /*15710*/  @!P5 IADD3 R5, P1, R5, R130.reuse, RZ ;  /* 0x000000820505d210 */ /* 0x080fe40007f3e0ff */
[----:B------:R-:W-:Y:S01]  /*15720*/  @!P3 IMAD.MOV.U32 R10, RZ, RZ, R130 ;  /* 0x000000ffff0ab224 */ /* 0x000fe200078e0082 */
[--C-:B------:R-:W-:Y:S01]  /*15730*/  @!P6 LEA.HI.X R9, R130, R139, R133.reuse, 0x1, P2 ;  /* 0x0000008b8209e211 */ /* 0x100fe200010f0c85 */
[--C-:B------:R-:W-:Y:S01]  /*15740*/  @!P3 IMAD.MOV.U32 R11, RZ, RZ, R133.reuse ;  /* 0x000000ffff0bb224 */ /* 0x100fe200078e0085 */
[----:B------:R-:W-:Y:S01]  /*15750*/  @!P4 LEA R0, P0, R136, R130, 0x5 ;  /* 0x000000828800c211 */ /* 0x000fe200078028ff */
        /* <DEDUP_REMOVED lines=30> */
.L_x_5671:
[----:B------:R-:W-:Y:S05]  /*15940*/  BSYNC B2 ;  /* 0x0000000000027941 */ /* 0x000fea0003800000 */
.L_x_5638:
[----:B------:R-:W-:Y:S01]  /*15950*/  VIADD R41, R165, 0xffffffff ;  /* 0xffffffffa5297836 */ /* 0x000fe20000000000 */
[----:B-1----:R-:W-:Y:S01]  /*15960*/  LEA.HI R4, R49, R49, RZ, 0x1 ;  /* 0x0000003131047211 */ /* 0x002fe200078f08ff */
[----:B------:R-:W-:Y:S02]  /*15970*/  IMAD.SHL.U32 R7, R48, 0x40, RZ ;  /* 0x0000004030077824 */ /* 0x000fe400078e00ff */
        /* <DEDUP_REMOVED lines=10> */
[-C--:B------:R-:W-:Y:S02]  /*15a20*/  ISETP.GE.AND P4, PT, R3, R0.reuse, PT ;  /* 0x000000000300720c */ /* 0x080fe40003f86270 */
[----:B------:R-:W-:Y:S02]  /*15a30*/  SHF.R.S32.HI R3, RZ, 0x1f, R57 ;  /* 0x0000001fff037819 */ /* 0x000fe40000011439 */
[----:B------:R-:W-:-:S02]  /*15a40*/  ISETP.GE.AND P5, PT, R24, R0, PT ;  /* 0x000000001800720c */ /* 0x000fc40003fa6270 */
[----:B------:R-:W-:Y:S02]  /*15a50*/  LEA.HI R3, R3, R57, RZ, 0x3 ;  /* 0x0000003903037211 */ /* 0x000fe400078f18ff */
[C---:B------:R-:W-:Y:S01]  /*15a60*/  @!P0 LEA R4, P1, R53.reuse, R233, 0x1 ;  /* 0x000000e935048211 */ /* 0x040fe200078208ff */
[----:B------:R-:W-:Y:S01]  /*15a70*/  @!P3 IMAD.MOV.U32 R8, RZ, RZ, R233 ;  /* 0x000000ffff08b224 */ /* 0x000fe200078e00e9 */
[----:B------:R-:W-:Y:S01]  /*15a80*/  ISETP.GE.AND P6, PT, R134, R0, PT ;  /* 0x000000008600720c */ /* 0x000fe20003fc6270 */
[----:B------:R-:W-:Y:S01]  /*15a90*/  @!P3 IMAD.MOV.U32 R9, RZ, RZ, R232 ;  /* 0x000000ffff09b224 */ /* 0x000fe200078e00e8 */
[----:B------:R-:W-:Y:S01]  /*15aa0*/  @!P0 LEA.HI.X R5, R53, R232, R54, 0x1, P1 ;  /* 0x000000e835058211 */ /* 0x000fe200008f0c36 */
[----:B------:R-:W-:Y:S01]  /*15ab0*/  IMAD.SHL.U32 R17, R3, 0x40, RZ ;  /* 0x0000004003117824 */ /* 0x000fe200078e00ff */
[----:B------:R-:W-:Y:S02]  /*15ac0*/  ISETP.GE.AND P1, PT, R2, R0, PT ;  /* 0x000000000200720c */ /* 0x000fe40003f26270 */
[----:B------:R-:W-:Y:S01]  /*15ad0*/  @!PT LDS RZ, [RZ] ;  /* 0x00000000fffff984 */ /* 0x000fe20000000800 */
[----:B------:R-:W-:Y:S01]  /*15ae0*/  @!PT LDS RZ, [RZ] ;  /* 0x00000000fffff984 */ /* 0x000fe20000000800 */
[----:B------:R-:W-:Y:S01]  /*15af0*/  @!PT LDS RZ, [RZ] ;  /* 0x00000000fffff984 */ /* 0x000fe20000000800 */
[----:B------:R-:W-:Y:S01]  /*15b00*/  @!P3 LDGSTS.E.BYPASS.LTC128B.128 [R239+0x8000], desc[UR6][R8.64] ;  /* 0x0800000008efbfae */ /* 0x000fe2000b901d46 */
[----:B------:R-:W-:-:S02]  /*15b10*/  SHF.R.U32.HI R7, RZ, 0x3, R7 ;  /* 0x00000003ff077819 */ /* 0x000fc40000011607 */
[----:B------:R-:W-:Y:S01]  /*15b20*/  LOP3.LUT R17, R17, 0xfffffe00, RZ, 0xc0, !PT ;  /* 0xfffffe0011117812 */ /* 0x000fe200078ec0ff */
[----:B------:R-:W-:Y:S01]  /*15b30*/  @!P3 LDGSTS.E.BYPASS.LTC128B.128 [R239+0xa000], desc[UR6][R8.64+0x80] ;  /* 0x0a00008008efbfae */ /* 0x000fe2000b901d46 */
[----:B------:R-:W-:-:S03]  /*15b40*/  LOP3.LUT R6, R6, R7, RZ, 0x3c, !PT ;  /* 0x0000000706067212 */ /* 0x000fc600078e3cff */
[----:B------:R-:W-:Y:S01]  /*15b50*/  @!P3 LDGSTS.E.BYPASS.LTC128B.128 [R239+0xc000], desc[UR6][R8.64+0x100] ;  /* 0x0c00010008efbfae */ /* 0x000fe2000b901d46 */
[C---:B------:R-:W-:Y:S01]  /*15b60*/  LEA R225, R49.reuse, R6, 0x9 ;  /* 0x0000000631e17211 */ /* 0x040fe200078e48ff */
[----:B------:R-:W-:Y:S02]  /*15b70*/  IMAD.SHL.U32 R49, R49, 0x8, RZ ;  /* 0x0000000831317824 */ /* 0x000fe400078e00ff */
[----:B------:R1:W-:Y:S01]  /*15b80*/  @!P3 LDGSTS.E.BYPASS.LTC128B.128 [R239+0xe000], desc[UR6][R8.64+0x180] ;  /* 0x0e00018008efbfae */ /* 0x0003e2000b901d46 */
[C---:B---3--:R-:W-:Y:S02]  /*15b90*/  @!P2 LEA R12, P3, R166.reuse, R233, 0x6 ;  /* 0x000000e9a60ca211 */ /* 0x048fe400078630ff */
[----:B------:R-:W-:Y:S01]  /*15ba0*/  LEA R225, R225, UR4, 0x1 ;  /* 0x00000004e1e17c11 */ /* 0x000fe2000f8e08ff */
[----:B------:R-:W-:Y:S01]  /*15bb0*/  @!P0 LDGSTS.E.BYPASS.LTC128B.128 [R239+0x8800], desc[UR6][R4.64] ;  /* 0x0880000004ef8fae */ /* 0x000fe2000b901d46 */
[----:B------:R-:W-:Y:S02]  /*15bc0*/  @!P2 LEA.HI.X R13, R166, R232, R167, 0x6, P3 ;  /* 0x000000e8a60da211 */ /* 0x000fe400018f34a7 */
[----:B------:R-:W-:Y:S01]  /*15bd0*/  ISETP.GE.AND P3, PT, R2, R0, PT ;  /* 0x000000000200720c */ /* 0x000fe20003f66270 */
[----:B------:R-:W-:Y:S01]  /*15be0*/  @!P0 LDGSTS.E.BYPASS.LTC128B.128 [R239+0xa800], desc[UR6][R4.64+0x80] ;  /* 0x0a80008004ef8fae */ /* 0x000fe2000b901d46 */
[----:B------:R-:W-:Y:S01]  /*15bf0*/  SHF.R.S32.HI R0, RZ, 0x1f, R42 ;  /* 0x0000001fff007819 */ /* 0x000fe2000001142a */
[----:B------:R-:W-:-:S02]  /*15c00*/  VIADD R223, R225, 0x8020 ;  /* 0x00008020e1df7836 */ /* 0x000fc40000000000 */
[----:B------:R-:W-:Y:S01]  /*15c10*/  @!P0 LDGSTS.E.BYPASS.LTC128B.128 [R239+0xc800], desc[UR6][R4.64+0x100] ;  /* 0x0c80010004ef8fae */ /* 0x000fe2000b901d46 */
[----:B------:R-:W-:-:S03]  /*15c20*/  LEA.HI R0, R0, R42, RZ, 0x5 ;  /* 0x0000002a00007211 */ /* 0x000fc600078f28ff */
[----:B------:R3:W-:Y:S01]  /*15c30*/  @!P0 LDGSTS.E.BYPASS.LTC128B.128 [R239+0xe800], desc[UR6][R4.64+0x180] ;  /* 0x0e80018004ef8fae */ /* 0x0007e2000b901d46 */
[----:B------:R-:W-:-:S03]  /*15c40*/  SHF.R.S32.HI R0, RZ, 0x5, R0 ;  /* 0x00000005ff007819 */ /* 0x000fc60000011400 */
[----:B------:R-:W-:Y:S01]  /*15c50*/  @!P2 LDGSTS.E.BYPASS.LTC128B.128 [R239+0x9000], desc[UR6][R12.64] ;  /* 0x090000000cefafae */ /* 0x000fe2000b901d46 */
[----:B------:R-:W-:Y:S02]  /*15c60*/  @!P3 IMAD R2, R169, 0x60, RZ ;  /* 0x00000060a902b824 */ /* 0x000fe400078e02ff */
[----:B------:R-:W-:Y:S01]  /*15c70*/  @!P3 IMAD.WIDE.U32 R6, R168, 0x60, R242 ;  /* 0x00000060a806b825 */ /* 0x000fe200078e00f2 */
[----:B------:R-:W-:Y:S03]  /*15c80*/  @!P2 LDGSTS.E.BYPASS.LTC128B.128 [R239+0xb000], desc[UR6][R12.64+0x80] ;  /* 0x0b0000800cefafae */ /* 0x000fe6000b901d46 */
[----:B-1----:R-:W-:Y:S01]  /*15c90*/  @!P1 IMAD.MOV.U32 R8, RZ, RZ, R233 ;  /* 0x000000ffff089224 */ /* 0x002fe200078e00e9 */
[----:B------:R-:W-:Y:S01]  /*15ca0*/  @!P2 LDGSTS.E.BYPASS.LTC128B.128 [R239+0xd000], desc[UR6][R12.64+0x100] ;  /* 0x0d0001000cefafae */ /* 0x000fe2000b901d46 */
[----:B------:R-:W-:Y:S02]  /*15cb0*/  @!P1 IMAD.MOV.U32 R9, RZ, RZ, R232 ;  /* 0x000000ffff099224 */ /* 0x000fe400078e00e8 */
[----:B------:R-:W-:Y:S01]  /*15cc0*/  @!P3 IMAD.IADD R7, R2, 0x1, R7 ;  /* 0x000000010207b824 */ /* 0x000fe200078e0207 */
[----:B------:R-:W-:Y:S01]  /*15cd0*/  @!P2 LDGSTS.E.BYPASS.LTC128B.128 [R239+0xf000], desc[UR6][R12.64+0x180] ;  /* 0x0f0001800cefafae */ /* 0x000fe2000b901d46 */
[----:B------:R-:W-:Y:S01]  /*15ce0*/  @!P1 IMAD.WIDE.U32 R10, R166, 0x60, R8 ;  /* 0x00000060a60a9825 */ /* 0x000fe200078e0008 */
[----:B------:R-:W-:-:S03]  /*15cf0*/  @!P5 LEA R8, P0, R51, R242, 0x1 ;  /* 0x000000f23308d211 */ /* 0x000fc600078008ff */
[----:B------:R-:W-:Y:S01]  /*15d00*/  IMAD R0, R0, 0x400, R17 ;  /* 0x0000040000007824 */ /* 0x000fe200078e0211 */
[----:B------:R-:W-:Y:S01]  /*15d10*/  @!P5 LEA.HI.X R9, R51, R243, R52, 0x1, P0 ;  /* 0x000000f33309d211 */ /* 0x000fe200000f0c34 */
[----:B---3--:R-:W-:Y:S01]  /*15d20*/  @!P1 IMAD R5, R167, 0x60, RZ ;  /* 0x00000060a7059824 */ /* 0x008fe200078e02ff */
[----:B------:R-:W-:-:S03]  /*15d30*/  LOP3.LUT R4, R3, 0xfffffff8, RZ, 0xc0, !PT ;  /* 0xfffffff803047812 */ /* 0x000fc600078ec0ff */
[----:B------:R-:W-:Y:S02]  /*15d40*/  @!P1 IMAD.IADD R11, R5, 0x1, R11 ;  /* 0x00000001050b9824 */ /* 0x000fe400078e020b */
[----:B------:R-:W-:-:S03]  /*15d50*/  IMAD.IADD R4, R57, 0x1, -R4 ;  /* 0x0000000139047824 */ /* 0x000fc600078e0a04 */
[----:B------:R-:W-:Y:S04]  /*15d60*/  @!P1 LDGSTS.E.BYPASS.LTC128B.128 [R239+0x9800], desc[UR6][R10.64] ;  /* 0x098000000aef9fae */ /* 0x000fe8000b901d46 */
[----:B------:R-:W-:Y:S04]  /*15d70*/  @!P1 LDGSTS.E.BYPASS.LTC128B.128 [R239+0xb800], desc[UR6][R10.64+0x80] ;  /* 0x0b8000800aef9fae */ /* 0x000fe8000b901d46 */
[----:B------:R-:W-:Y:S04]  /*15d80*/  @!P1 LDGSTS.E.BYPASS.LTC128B.128 [R239+0xd800], desc[UR6][R10.64+0x100] ;  /* 0x0d8001000aef9fae */ /* 0x000fe8000b901d46 */
[----:B------:R-:W-:Y:S01]  /*15d90*/  @!P1 LDGSTS.E.BYPASS.LTC128B.128 [R239+0xf800], desc[UR6][R10.64+0x180] ;  /* 0x0f8001800aef9fae */ /* 0x000fe2000b901d46 */
[C---:B------:R-:W-:Y:S01]  /*15da0*/  R2P PR, R4.reuse, 0x6 ;  /* 0x0000000604007804 */ /* 0x040fe20000000000 */
[----:B------:R-:W-:Y:S01]  /*15db0*/  IMAD.SHL.U32 R4, R4, 0x40, RZ ;  /* 0x0000004004047824 */ /* 0x000fe200078e00ff */
[----:B------:R-:W-:Y:S01]  /*15dc0*/  @!P4 LEA R2, P0, R168, R242, 0x6 ;  /* 0x000000f2a802c211 */ /* 0x000fe200078030ff */
[----:B------:R-:W0:Y:S03]  /*15dd0*/  LDGDEPBAR ;  /* 0x00000000000079af */ /* 0x000e260000000000 */
[----:B------:R-:W-:-:S02]  /*15de0*/  LOP3.LUT R4, R4, 0x1c0, RZ, 0xc0, !PT ;  /* 0x000001c004047812 */ /* 0x000fc400078ec0ff */
[----:B------:R-:W-:Y:S02]  /*15df0*/  @!P4 LEA.HI.X R3, R168, R243, R169, 0x6, P0 ;  /* 0x000000f3a803c211 */ /* 0x000fe400000f34a9 */
[----:B------:R-:W-:Y:S02]  /*15e00*/  LOP3.LUT R16, R4, 0x8, R49, 0xf8, !PT ;  /* 0x0000000804107812 */ /* 0x000fe400078ef831 */
[----:B------:R-:W-:-:S04]  /*15e10*/  SHF.R.U32.HI R4, RZ, 0x3, R4 ;  /* 0x00000003ff047819 */ /* 0x000fc80000011604 */
[----:B------:R-:W-:-:S05]  /*15e20*/  LOP3.LUT R16, R16, R4, RZ, 0x3c, !PT ;  /* 0x0000000410107212 */ /* 0x000fca00078e3cff */
[----:B------:R-:W-:Y:S02]  /*15e30*/  IMAD.IADD R226, R16, 0x1, R0 ;  /* 0x0000000110e27824 */ /* 0x000fe400078e0200 */
[----:B------:R-:W-:-:S03]  /*15e40*/  IMAD.MOV.U32 R0, RZ, RZ, 0x20 ;  /* 0x00000020ff007424 */ /* 0x000fc600078e00ff */
[----:B------:R-:W-:Y:S01]  /*15e50*/  LEA R226, R226, UR4, 0x1 ;  /* 0x00000004e2e27c11 */ /* 0x000fe2000f8e08ff */
[----:B------:R-:W-:-:S04]  /*15e60*/  DEPBAR.LE SB0, 0x0 ;  /* 0x000080000000791a */ /* 0x000fc80000000000 */
[----:B------:R-:W-:Y:S01]  /*15e70*/  BAR.SYNC.DEFER_BLOCKING 0x0 ;  /* 0x0000000000007b1d */ /* 0x000fe20000010000 */
[----:B------:R-:W-:-:S05]  /*15e80*/  SEL R0, R0, 0xffffffe0, !P2 ;  /* 0xffffffe000007807 */ /* 0x000fca0005000000 */
        /* <DEDUP_REMOVED lines=44> */
[----:B------:R-:W-:Y:S01]  /*16150*/  @!P3 LDGSTS.E.BYPASS.LTC128B.128 [R239+0x15800], desc[UR6][R6.64+0x100] ;  /* 0x1580010006efbfae */ /* 0x000fe2000b901d46 */
[----:B------:R-:W-:-:S03]  /*16160*/  VIADD R3, R225, 0x8000 ;  /* 0x00008000e1037836 */ /* 0x000fc60000000000 */
[----:B------:R1:W-:Y:S01]  /*16170*/  @!P3 LDGSTS.E.BYPASS.LTC128B.128 [R239+0x17800], desc[UR6][R6.64+0x180] ;  /* 0x1780018006efbfae */ /* 0x0003e2000b901d46 */
[----:B------:R-:W-:Y:S02]  /*16180*/  SEL R2, R2, 0xfffffff0, !P1 ;  /* 0xfffffff002027807 */ /* 0x000fe40004800000 */
[----:B------:R-:W-:Y:S01]  /*16190*/  R2P PR, R48, 0x6 ;  /* 0x0000000630007804 */ /* 0x000fe20000000000 */
[----:B--2-4-:R-:W-:Y:S01]  /*161a0*/  LDSM.16.M88.4 R36, [R226] ;  /* 0x00000000e224783b */ /* 0x014fe20000000200 */
[----:B------:R-:W-:-:S03]  /*161b0*/  LEA R224, R2, R226, 0x1 ;  /* 0x000000e202e07211 */ /* 0x000fc600078e08ff */
[----:B------:R-:W1:Y:S02]  /*161c0*/  LDSM.16.M88.4 R20, [R225+0x8000] ;  /* 0x00800000e114783b */ /* 0x000e640000000200 */
[----:B------:R-:W-:Y:S02]  /*161d0*/  IMAD R221, R0, 0x2, R224 ;  /* 0x0000000200dd7824 */ /* 0x000fe400078e02e0 */
[----:B------:R-:W-:Y:S04]  /*161e0*/  LDSM.16.M88.4 R12, [R224] ;  /* 0x00000000e00c783b */ /* 0x000fe80000000200 */
[----:B------:R-:W-:Y:S01]  /*161f0*/  @P1 VIADD R223, R3, 0xffffffe0 ;  /* 0xffffffe003df1836 */ /* 0x000fe20000000000 */
[----:B------:R-:W2:Y:S01]  /*16200*/  LDSM.16.M88.4 R48, [R225+0x8800] ;  /* 0x00880000e130783b */ /* 0x000ea20000000200 */
[----:B------:R-:W-:-:S03]  /*16210*/  IMAD.MOV.U32 R3, RZ, RZ, 0x40 ;  /* 0x00000040ff037424 */ /* 0x000fc600078e00ff */
[----:B-----5:R-:W3:Y:S02]  /*16220*/  LDSM.16.M88.4 R28, [R223] ;  /* 0x00000000df1c783b */ /* 0x020ee40000000200 */
[----:B------:R-:W-:Y:S02]  /*16230*/  SEL R3, R3, 0xffffffc0, !P2 ;  /* 0xffffffc003037807 */ /* 0x000fe40005000000 */
[----:B------:R-:W-:Y:S03]  /*16240*/  LDSM.16.M88.4 R88, [R222] ;  /* 0x00000000de58783b */ /* 0x000fe60000000200 */
[----:B------:R-:W-:Y:S01]  /*16250*/  IMAD.IADD R220, R225, 0x1, R3 ;  /* 0x00000001e1dc7824 */ /* 0x000fe200078e0203 */
[----:B------:R-:W4:Y:S01]  /*16260*/  LDSM.16.M88.4 R76, [R225+0x9000] ;  /* 0x00900000e14c783b */ /* 0x000f220000000200 */
[----:B------:R-:W-:-:S03]  /*16270*/  IMAD.IADD R216, R3, 0x1, R223 ;  /* 0x0000000103d87824 */ /* 0x000fc600078e02df */
[----:B------:R-:W4:Y:S04]  /*16280*/  LDSM.16.M88.4 R64, [R220+0x8000] ;  /* 0x00800000dc40783b */ /* 0x000f280000000200 */
[----:B------:R-:W4:Y:S04]  /*16290*/  LDSM.16.M88.4 R24, [R225+0x9800] ;  /* 0x00980000e118783b */ /* 0x000f280000000200 */
[----:B------:R-:W4:Y:S04]  /*162a0*/  LDSM.16.M88.4 R68, [R223+0x800] ;  /* 0x00080000df44783b */ /* 0x000f280000000200 */
[----:B------:R-:W-:Y:S01]  /*162b0*/  LDSM.16.M88.4 R8, [R221] ;  /* 0x00000000dd08783b */ /* 0x000fe20000000200 */
[C---:B-1----:R-:W-:Y:S03]  /*162c0*/  HMMA.16816.F32.BF16 R4, R36.reuse, R20, RZ ;  /* 0x000000142404723c */ /* 0x042fe600000418ff */
[----:B------:R-:W1:Y:S04]  /*162d0*/  LDSM.16.M88.4 R96, [R216] ;  /* 0x00000000d860783b */ /* 0x000e680000000200 */
[----:B------:R-:W1:Y:S01]  /*162e0*/  LDSM.16.M88.4 R56, [R223+0x1000] ;  /* 0x00100000df38783b */ /* 0x000e620000000200 */
[C---:B------:R-:W-:Y:S03]  /*162f0*/  HMMA.16816.F32.BF16 R20, R36.reuse, R22, RZ ;  /* 0x000000162414723c */ /* 0x040fe600000418ff */
[----:B------:R-:W1:Y:S03]  /*16300*/  LDSM.16.M88.4 R52, [R223+0x1800] ;  /* 0x00180000df34783b */ /* 0x000e660000000200 */
[C---:B--2---:R-:W-:Y:S01]  /*16310*/  HMMA.16816.F32.BF16 R32, R36.reuse, R48, RZ ;  /* 0x000000302420723c */ /* 0x044fe200000418ff */
[----:B------:R-:W2:Y:S04]  /*16320*/  LDSM.16.M88.4 R92, [R220+0x8800] ;  /* 0x00880000dc5c783b */ /* 0x000ea80000000200 */
[----:B------:R-:W-:Y:S01]  /*16330*/  LDSM.16.M88.4 R80, [R225+0xa000] ;  /* 0x00a00000e150783b */ /* 0x000fe20000000200 */
[----:B------:R-:W-:Y:S03]  /*16340*/  HMMA.16816.F32.BF16 R48, R36, R50, RZ ;  /* 0x000000322430723c */ /* 0x000fe600000418ff */
[----:B------:R-:W-:Y:S03]  /*16350*/  LDSM.16.M88.4 R44, [R220+0x9000] ;  /* 0x00900000dc2c783b */ /* 0x000fe60000000200 */
[C---:B---3--:R-:W-:Y:S01]  /*16360*/  HMMA.16816.F32.BF16 R4, R12.reuse, R28, R4 ;  /* 0x0000001c0c04723c */ /* 0x048fe20000041804 */
[----:B------:R-:W-:Y:S04]  /*16370*/  LDSM.16.M88.4 R84, [R216+0x800] ;  /* 0x00080000d854783b */ /* 0x000fe80000000200 */
[----:B------:R-:W3:Y:S01]  /*16380*/  LD.E R3, desc[UR6][R18.64+0x18c] ;  /* 0x00018c0612037980 */ /* 0x000ee2000c101900 */
[----:B------:R-:W-:Y:S03]  /*16390*/  HMMA.16816.F32.BF16 R20, R12, R30, R20 ;  /* 0x0000001e0c14723c */ /* 0x000fe60000041814 */
[----:B------:R-:W-:Y:S03]  /*163a0*/  LDSM.16.M88.4 R28, [R220+0x9800] ;  /* 0x00980000dc1c783b */ /* 0x000fe60000000200 */
[C---:B----4-:R-:W-:Y:S01]  /*163b0*/  HMMA.16816.F32.BF16 R60, R36.reuse, R76, RZ ;  /* 0x0000004c243c723c */ /* 0x050fe200000418ff */
[----:B------:R-:W-:Y:S04]  /*163c0*/  LDSM.16.M88.4 R104, [R220+0xd000] ;  /* 0x00d00000dc68783b */ /* 0x000fe80000000200 */
[----:B------:R-:W-:Y:S01]  /*163d0*/  LDSM.16.M88.4 R100, [R225+0xe800] ;  /* 0x00e80000e164783b */ /* 0x000fe20000000200 */
[----:B------:R-:W-:Y:S03]  /*163e0*/  HMMA.16816.F32.BF16 R76, R36, R78, RZ ;  /* 0x0000004e244c723c */ /* 0x000fe600000418ff */
[----:B------:R-:W-:Y:S03]  /*163f0*/  LDSM.16.M88.4 R108, [R223+0x5800] ;  /* 0x00580000df6c783b */ /* 0x000fe60000000200 */
[----:B------:R-:W-:Y:S01]  /*16400*/  HMMA.16816.F32.BF16 R4, R88, R64, R4 ;  /* 0x000000405804723c */ /* 0x000fe20000041804 */
[----:B------:R-:W0:Y:S05]  /*16410*/  LDGDEPBAR ;  /* 0x00000000000079af */ /* 0x000e2a0000000000 */
[C---:B------:R-:W-:Y:S06]  /*16420*/  HMMA.16816.F32.BF16 R72, R36.reuse, R24, RZ ;  /* 0x000000182448723c */ /* 0x040fec00000418ff */
[----:B------:R-:W-:Y:S01]  /*16430*/  HMMA.16816.F32.BF16 R36, R36, R26, RZ ;  /* 0x0000001a2424723c */ /* 0x000fe200000418ff */
[----:B------:R-:W4:Y:S05]  /*16440*/  LDSM.16.M88.4 R24, [R226+0x2000] ;  /* 0x00200000e218783b */ /* 0x000f2a0000000200 */
[----:B------:R-:W-:Y:S01]  /*16450*/  HMMA.16816.F32.BF16 R20, R88, R66, R20 ;  /* 0x000000425814723c */ /* 0x000fe20000041814 */
[----:B------:R-:W-:Y:S05]  /*16460*/  LDSM.16.M88.4 R64, [R216+0x1000] ;  /* 0x00100000d840783b */ /* 0x000fea0000000200 */
[----:B------:R-:W-:Y:S06]  /*16470*/  HMMA.16816.F32.BF16 R32, R12, R68, R32 ;  /* 0x000000440c20723c */ /* 0x000fec0000041820 */
        /* <DEDUP_REMOVED lines=10> */
[----:B------:R-:W-:Y:S03]  /*16520*/  HMMA.16816.F32.BF16 R20, R8, R98, R20 ;  /* 0x000000620814723c */ /* 0x000fe60000041814 */
[----:B------:R-:W-:Y:S03]  /*16530*/  LDSM.16.M88.4 R96, [R223+0x2800] ;  /* 0x00280000df60783b */ /* 0x000fe60000000200 */
[----:B--2---:R-:W-:Y:S06]  /*16540*/  HMMA.16816.F32.BF16 R32, R88, R92, R32 ;  /* 0x0000005c5820723c */ /* 0x004fec0000041820 */
        /* <DEDUP_REMOVED lines=10> */
[----:B------:R-:W-:Y:S03]  /*165f0*/  HMMA.16816.F32.BF16 R20, R24, R82, R20 ;  /* 0x000000521814723c */ /* 0x000fe60000041814 */
[----:B------:R-:W-:Y:S03]  /*16600*/  LDSM.16.M88.4 R80, [R220+0xa800] ;  /* 0x00a80000dc50783b */ /* 0x000fe60000000200 */
        /* <DEDUP_REMOVED lines=13> */
[----:B------:R-:W-:Y:S06]  /*166e0*/  HMMA.16816.F32.BF16 R32, R24, R68, R32 ;  /* 0x000000441820723c */ /* 0x000fec0000041820 */
[----:B--2---:R-:W-:Y:S06]  /*166f0*/  HMMA.16816.F32.BF16 R4, R12, R92, R4 ;  /* 0x0000005c0c04723c */ /* 0x004fec0000041804 */
[C---:B------:R-:W-:Y:S01]  /*16700*/  HMMA.16816.F32.BF16 R48, R24.reuse, R70, R48 ;  /* 0x000000461830723c */ /* 0x040fe20000041830 */
        /* <DEDUP_REMOVED lines=21> */
[----:B------:R-:W-:Y:S03]  /*16860*/  HMMA.16816.F32.BF16 R20, R8, R58, R20 ;  /* 0x0000003a0814723c */ /* 0x000fe60000041814 */
[----:B------:R-:W3:Y:S03]  /*16870*/  LDSM.16.M88.4 R56, [R225+0xc800] ;  /* 0x00c80000e138783b */ /* 0x000ee60000000200 */
[----:B------:R-:W-:Y:S06]  /*16880*/  HMMA.16816.F32.BF16 R32, R12, R80, R32 ;  /* 0x000000500c20723c */ /* 0x000fec0000041820 */
        /* <DEDUP_REMOVED lines=9> */
[----:B------:R-:W-:Y:S01]  /*16920*/  LDSM.16.M88.4 R44, [R225+0xd000] ;  /* 0x00d00000e12c783b */ /* 0x000fe20000000200 */
[----:B------:R-:W-:Y:S03]  /*16930*/  HMMA.16816.F32.BF16 R20, R28, R26, R20 ;  /* 0x0000001a1c14723c */ /* 0x000fe60000041814 */
[----:B------:R-:W2:Y:S03]  /*16940*/  LDSM.16.M88.4 R24, [R223+0x4800] ;  /* 0x00480000df18783b */ /* 0x000ea60000000200 */
[----:B------:R-:W-:Y:S06]  /*16950*/  HMMA.16816.F32.BF16 R32, R8, R68, R32 ;  /* 0x000000440820723c */ /* 0x000fec0000041820 */
[----:B-1----:R-:W-:Y:S06]  /*16960*/  HMMA.16816.F32.BF16 R4, R92, R36, R4 ;  /* 0x000000245c04723c */ /* 0x002fec0000041804 */
[C---:B------:R-:W-:Y:S01]  /*16970*/  HMMA.16816.F32.BF16 R48, R8.reuse, R70, R48 ;  /* 0x000000460830723c */ /* 0x040fe20000041830 */
[----:B------:R-:W-:Y:S05]  /*16980*/  LDSM.16.M88.4 R68, [R221+0x4000] ;  /* 0x00400000dd44783b */ /* 0x000fea0000000200 */
[C---:B----4-:R-:W-:Y:S06]  /*16990*/  HMMA.16816.F32.BF16 R60, R8.reuse, R64, R60 ;  /* 0x00000040083c723c */ /* 0x050fec000004183c */
[----:B------:R-:W-:Y:S01]  /*169a0*/  HMMA.16816.F32.BF16 R76, R8, R66, R76 ;  /* 0x00000042084c723c */ /* 0x000fe2000004184c */
[----:B------:R-:W1:Y:S05]  /*169b0*/  LDSM.16.M88.4 R64, [R216+0x4000] ;  /* 0x00400000d840783b */ /* 0x000e6a0000000200 */
[----:B------:R-:W-:Y:S01]  /*169c0*/  HMMA.16816.F32.BF16 R20, R92, R38, R20 ;  /* 0x000000265c14723c */ /* 0x000fe20000041814 */
[----:B------:R-:W4:Y:S05]  /*169d0*/  LDSM.16.M88.4 R36, [R220+0xc800] ;  /* 0x00c80000dc24783b */ /* 0x000f2a0000000200 */
[----:B---3--:R-:W-:Y:S06]  /*169e0*/  HMMA.16816.F32.BF16 R32, R28, R56, R32 ;  /* 0x000000381c20723c */ /* 0x008fec0000041820 */
[----:B--2---:R-:W-:Y:S06]  /*169f0*/  HMMA.16816.F32.BF16 R4, R84, R12, R4 ;  /* 0x0000000c5404723c */ /* 0x004fec0000041804 */
[----:B------:R-:W-:Y:S01]  /*16a00*/  HMMA.16816.F32.BF16 R48, R28, R58, R48 ;  /* 0x0000003a1c30723c */ /* 0x000fe20000041830 */
[----:B------:R-:W-:Y:S05]  /*16a10*/  LDSM.16.M88.4 R56, [R226+0x6000] ;  /* 0x00600000e238783b */ /* 0x000fea0000000200 */
[C---:B------:R-:W-:Y:S06]  /*16a20*/  HMMA.16816.F32.BF16 R72, R8.reuse, R52, R72 ;  /* 0x000000340848723c */ /* 0x040fec0000041848 */
[----:B------:R-:W-:Y:S01]  /*16a30*/  HMMA.16816.F32.BF16 R88, R8, R54, R88 ;  /* 0x000000360858723c */ /* 0x000fe20000041858 */
[----:B------:R-:W2:Y:S04]  /*16a40*/  LDSM.16.M88.4 R8, [R225+0xe000] ;  /* 0x00e00000e108783b */ /* 0x000ea80000000200 */
[----:B------:R-:W-:Y:S01]  /*16a50*/  LDSM.16.M88.4 R52, [R216+0x4800] ;  /* 0x00480000d834783b */ /* 0x000fe20000000200 */
[----:B------:R-:W-:Y:S03]  /*16a60*/  HMMA.16816.F32.BF16 R20, R84, R14, R20 ;  /* 0x0000000e5414723c */ /* 0x000fe60000041814 */
[----:B------:R-:W3:Y:S03]  /*16a70*/  LDSM.16.M88.4 R12, [R223+0x5000] ;  /* 0x00500000df0c783b */ /* 0x000ee60000000200 */
[----:B------:R-:W-:Y:S06]  /*16a80*/  HMMA.16816.F32.BF16 R32, R92, R24, R32 ;  /* 0x000000185c20723c */ /* 0x000fec0000041820 */
[----:B-1----:R-:W-:Y:S06]  /*16a90*/  HMMA.16816.F32.BF16 R4, R68, R64, R4 ;  /* 0x000000404404723c */ /* 0x002fec0000041804 */
[----:B------:R-:W-:Y:S06]  /*16aa0*/  HMMA.16816.F32.BF16 R60, R28, R44, R60 ;  /* 0x0000002c1c3c723c */ /* 0x000fec000004183c */
[----:B------:R-:W-:Y:S01]  /*16ab0*/  HMMA.16816.F32.BF16 R48, R92, R26, R48 ;  /* 0x0000001a5c30723c */ /* 0x000fe20000041830 */
[----:B------:R-:W-:Y:S05]  /*16ac0*/  LDSM.16.M88.4 R24, [R223+0x6000] ;  /* 0x00600000df18783b */ /* 0x000fea0000000200 */
[----:B------:R-:W-:Y:S01]  /*16ad0*/  HMMA.16816.F32.BF16 R76, R28, R46, R76 ;  /* 0x0000002e1c4c723c */ /* 0x000fe2000004184c */
[----:B------:R-:W1:Y:S05]  /*16ae0*/  LDSM.16.M88.4 R44, [R224+0x6000] ;  /* 0x00600000e02c783b */ /* 0x000e6a0000000200 */
[----:B------:R-:W-:Y:S01]  /*16af0*/  HMMA.16816.F32.BF16 R20, R68, R66, R20 ;  /* 0x000000424414723c */ /* 0x000fe20000041814 */
[----:B------:R-:W-:Y:S05]  /*16b00*/  LDSM.16.M88.4 R64, [R216+0x5000] ;  /* 0x00500000d840783b */ /* 0x000fea0000000200 */
[----:B----4-:R-:W-:Y:S06]  /*16b10*/  HMMA.16816.F32.BF16 R32, R84, R36, R32 ;  /* 0x000000245420723c */ /* 0x010fec0000041820 */
[----:B--2---:R-:W-:Y:S06]  /*16b20*/  HMMA.16816.F32.BF16 R4, R56, R8, R4 ;  /* 0x000000083804723c */ /* 0x004fec0000041804 */
[----:B---3--:R-:W-:Y:S06]  /*16b30*/  HMMA.16816.F32.BF16 R60, R92, R12, R60 ;  /* 0x0000000c5c3c723c */ /* 0x008fec000004183c */
[----:B------:R-:W-:Y:S01]  /*16b40*/  HMMA.16816.F32.BF16 R48, R84, R38, R48 ;  /* 0x000000265430723c */ /* 0x000fe20000041830 */
[----:B------:R-:W-:Y:S05]  /*16b50*/  LDSM.16.M88.4 R36, [R223+0x6800] ;  /* 0x00680000df24783b */ /* 0x000fea0000000200 */
[C---:B------:R-:W-:Y:S06]  /*16b60*/  HMMA.16816.F32.BF16 R72, R28.reuse, R80, R72 ;  /* 0x000000501c48723c */ /* 0x040fec0000041848 */
[----:B------:R-:W-:Y:S01]  /*16b70*/  HMMA.16816.F32.BF16 R88, R28, R82, R88 ;  /* 0x000000521c58723c */ /* 0x000fe20000041858 */
[----:B------:R-:W2:Y:S04]  /*16b80*/  LDSM.16.M88.4 R28, [R222+0x6000] ;  /* 0x00600000de1c783b */ /* 0x000ea80000000200 */
[----:B------:R-:W-:Y:S01]  /*16b90*/  LDSM.16.M88.4 R80, [R220+0xd800] ;  /* 0x00d80000dc50783b */ /* 0x000fe20000000200 */
[----:B------:R-:W-:Y:S03]  /*16ba0*/  HMMA.16816.F32.BF16 R20, R56, R10, R20 ;  /* 0x0000000a3814723c */ /* 0x000fe60000041814 */
[----:B------:R-:W-:Y:S03]  /*16bb0*/  LDSM.16.M88.4 R8, [R216+0x6000] ;  /* 0x00600000d808783b */ /* 0x000fe60000000200 */
        /* <DEDUP_REMOVED lines=8> */
[----:B------:R-:W3:Y:S05]  /*16c40*/  LDSM.16.M88.4 R24, [R220+0xe800] ;  /* 0x00e80000dc18783b */ /* 0x000eea0000000200 */
[----:B------:R-:W-:Y:S06]  /*16c50*/  HMMA.16816.F32.BF16 R32, R56, R100, R32 ;  /* 0x000000643820723c */ /* 0x000fec0000041820 */
[----:B--2---:R-:W-:Y:S06]  /*16c60*/  HMMA.16816.F32.BF16 R4, R28, R96, R4 ;  /* 0x000000601c04723c */ /* 0x004fec0000041804 */
[----:B------:R-:W-:Y:S06]  /*16c70*/  HMMA.16816.F32.BF16 R60, R68, R64, R60 ;  /* 0x00000040443c723c */ /* 0x000fec000004183c */
        /* <DEDUP_REMOVED lines=8> */
[----:B------:R-:W-:Y:S06]  /*16d00*/  HMMA.16816.F32.BF16 R60, R56, R52, R60 ;  /* 0x00000034383c723c */ /* 0x000fec000004183c */
[----:B------:R-:W-:Y:S01]  /*16d10*/  HMMA.16816.F32.BF16 R48, R44, R38, R48 ;  /* 0x000000262c30723c */ /* 0x000fe20000041830 */
[----:B------:R-:W1:Y:S05]  /*16d20*/  LDSM.16.M88.4 R36, [R216+0x5800] ;  /* 0x00580000d824783b */ /* 0x000e6a0000000200 */
[C---:B------:R-:W-:Y:S06]  /*16d30*/  HMMA.16816.F32.BF16 R72, R84.reuse, R80, R72 ;  /* 0x000000505448723c */ /* 0x040fec0000041848 */
[----:B------:R-:W-:Y:S01]  /*16d40*/  HMMA.16816.F32.BF16 R88, R84, R82, R88 ;  /* 0x000000525458723c */ /* 0x000fe20000041858 */
[----:B------:R-:W4:Y:S05]  /*16d50*/  LDSM.16.M88.4 R80, [R216+0x6800] ;  /* 0x00680000d850783b */ /* 0x000f2a0000000200 */
[----:B------:R-:W-:Y:S01]  /*16d60*/  HMMA.16816.F32.BF16 R20, R12, R10, R20 ;  /* 0x0000000a0c14723c */ /* 0x000fe20000041814 */
[----:B------:R-:W4:Y:S01]  /*16d70*/  LDSM.16.M88.4 R8, [R220+0xf000] ;  /* 0x00f00000dc08783b */ /* 0x000f220000000200 */
[-C--:B------:R-:W-:Y:S01]  /*16d80*/  FMUL.FTZ R4, R4, R3.reuse ;  /* 0x0000000304047220 */ /* 0x080fe20000410000 */
[-C--:B------:R-:W-:Y:S01]  /*16d90*/  FMUL.FTZ R5, R5, R3.reuse ;  /* 0x0000000305057220 */ /* 0x080fe20000410000 */
[----:B------:R-:W-:-:S02]  /*16da0*/  FMUL.FTZ R6, R6, R3 ;  /* 0x0000000306067220 */ /* 0x000fc40000410000 */
[----:B---3--:R-:W-:Y:S01]  /*16db0*/  HMMA.16816.F32.BF16 R32, R28, R24, R32 ;  /* 0x000000181c20723c */ /* 0x008fe20000041820 */
[----:B------:R-:W-:Y:S01]  /*16dc0*/  MUFU.TANH R52, R4 ;  /* 0x0000000400347308 */ /* 0x000fe20000002400 */
[----:B------:R-:W-:-:S04]  /*16dd0*/  FMUL.FTZ R65, R7, R3 ;  /* 0x0000000307417220 */ /* 0x000fc80000410000 */
[----:B------:R-:W-:Y:S03]  /*16de0*/  HMMA.16816.F32.BF16 R76, R68, R66, R76 ;  /* 0x00000042444c723c */ /* 0x000fe6000004184c */
[----:B------:R-:W-:Y:S03]  /*16df0*/  MUFU.TANH R53, R5 ;  /* 0x0000000500357308 */ /* 0x000fe60000002400 */
[----:B--2---:R-:W-:Y:S05]  /*16e00*/  HMMA.16816.F32.BF16 R60, R44, R92, R60 ;  /* 0x0000005c2c3c723c */ /* 0x004fea000004183c */
[----:B------:R2:W3:Y:S01]  /*16e10*/  MUFU.TANH R64, R6 ;  /* 0x0000000600407308 */ /* 0x0004e20000002400 */
[----:B-1----:R-:W-:Y:S01]  /*16e20*/  HMMA.16816.F32.BF16 R72, R68, R36, R72 ;  /* 0x000000244448723c */ /* 0x002fe20000041848 */
[----:B--2---:R-:W1:Y:S05]  /*16e30*/  LDSM.16.M88.4 R4, [R225+0xf800] ;  /* 0x00f80000e104783b */ /* 0x004e6a0000000200 */
[----:B----4-:R-:W-:Y:S01]  /*16e40*/  HMMA.16816.F32.BF16 R32, R12, R80, R32 ;  /* 0x000000500c20723c */ /* 0x010fe20000041820 */
[-C--:B------:R-:W-:Y:S01]  /*16e50*/  FMUL.FTZ R20, R20, R3.reuse ;  /* 0x0000000314147220 */ /* 0x080fe20000410000 */
[-C--:B------:R-:W-:Y:S01]  /*16e60*/  FMUL.FTZ R21, R21, R3.reuse ;  /* 0x0000000315157220 */ /* 0x080fe20000410000 */
[----:B------:R-:W-:-:S02]  /*16e70*/  FMUL.FTZ R22, R22, R3 ;  /* 0x0000000316167220 */ /* 0x000fc40000410000 */
[----:B------:R-:W-:Y:S01]  /*16e80*/  MUFU.TANH R66, R20 ;  /* 0x0000001400427308 */ /* 0x000fe20000002400 */
[----:B------:R-:W-:Y:S06]  /*16e90*/  HMMA.16816.F32.BF16 R76, R56, R54, R76 ;  /* 0x00000036384c723c */ /* 0x000fec000004184c */
[----:B------:R-:W-:Y:S01]  /*16ea0*/  HMMA.16816.F32.BF16 R60, R28, R8, R60 ;  /* 0x000000081c3c723c */ /* 0x000fe2000004183c */
[----:B------:R-:W-:Y:S06]  /*16eb0*/  MUFU.TANH R54, R21 ;  /* 0x0000001500367308 */ /* 0x000fec0000002400 */
[----:B------:R-:W-:-:S02]  /*16ec0*/  FMUL.FTZ R8, R23, R3 ;  /* 0x0000000317087220 */ /* 0x000fc40000410000 */
[----:B------:R2:W-:Y:S01]  /*16ed0*/  MUFU.TANH R36, R22 ;  /* 0x0000001600247308 */ /* 0x0005e20000002400 */
[----:B------:R-:W-:Y:S01]  /*16ee0*/  HMMA.16816.F32.BF16 R88, R68, R38, R88 ;  /* 0x000000264458723c */ /* 0x000fe20000041858 */
[----:B--2---:R-:W2:Y:S05]  /*16ef0*/  LDSM.16.M88.4 R20, [R223+0x7800] ;  /* 0x00780000df14783b */ /* 0x004eaa0000000200 */
[C---:B-1----:R-:W-:Y:S01]  /*16f00*/  HMMA.16816.F32.BF16 R72, R56.reuse, R4, R72 ;  /* 0x000000043848723c */ /* 0x042fe20000041848 */
[-C--:B------:R-:W-:Y:S01]  /*16f10*/  FMUL.FTZ R33, R33, R3.reuse ;  /* 0x0000000321217220 */ /* 0x080fe20000410000 */
[-C--:B------:R-:W-:Y:S01]  /*16f20*/  FMUL.FTZ R34, R34, R3.reuse ;  /* 0x0000000322227220 */ /* 0x080fe20000410000 */
[-C--:B------:R-:W-:Y:S01]  /*16f30*/  FMUL.FTZ R9, R32, R3.reuse ;  /* 0x0000000320097220 */ /* 0x080fe20000410000 */
[----:B------:R-:W-:Y:S01]  /*16f40*/  FMUL.FTZ R38, R35, R3 ;  /* 0x0000000323267220 */ /* 0x000fe20000410000 */
[----:B------:R-:W-:Y:S08]  /*16f50*/  MUFU.TANH R37, R33 ;  /* 0x0000002100257308 */ /* 0x000ff00000002400 */
[----:B------:R1:W-:Y:S05]  /*16f60*/  MUFU.TANH R55, R34 ;  /* 0x0000002200377308 */ /* 0x0003ea0000002400 */
[----:B------:R-:W-:Y:S01]  /*16f70*/  HMMA.16816.F32.BF16 R88, R56, R6, R88 ;  /* 0x000000063858723c */ /* 0x000fe20000041858 */
[----:B------:R-:W-:Y:S04]  /*16f80*/  LDSM.16.M88.4 R4, [R216+0x7800] ;  /* 0x00780000d804783b */ /* 0x000fe80000000200 */
[----:B-1----:R-:W1:Y:S01]  /*16f90*/  LDSM.16.M88.4 R32, [R220+0xf800] ;  /* 0x00f80000dc20783b */ /* 0x002e620000000200 */
[C---:B--2---:R-:W-:Y:S06]  /*16fa0*/  HMMA.16816.F32.BF16 R72, R44.reuse, R20, R72 ;  /* 0x000000142c48723c */ /* 0x044fec0000041848 */
[----:B------:R-:W-:-:S12]  /*16fb0*/  HMMA.16816.F32.BF16 R76, R44, R94, R76 ;  /* 0x0000005e2c4c723c */ /* 0x000fd8000004184c */
[----:B------:R-:W-:Y:S06]  /*16fc0*/  HMMA.16816.F32.BF16 R88, R44, R22, R88 ;  /* 0x000000162c58723c */ /* 0x000fec0000041858 */
[----:B------:R-:W-:Y:S01]  /*16fd0*/  HMMA.16816.F32.BF16 R48, R28, R26, R48 ;  /* 0x0000001a1c30723c */ /* 0x000fe20000041830 */
[----:B------:R-:W2:Y:S01]  /*16fe0*/  LDSM.16.M88.4 R24, [R216+0x7000] ;  /* 0x00700000d818783b */ /* 0x000ea20000000200 */
[----:B------:R-:W-:Y:S01]  /*16ff0*/  IMAD.SHL.U32 R23, R42, 0x2, RZ ;  /* 0x000000022a177824 */ /* 0x000fe200078e00ff */
[----:B------:R-:W4:Y:S01]  /*17000*/  MUFU.TANH R65, R65 ;  /* 0x0000004100417308 */ /* 0x000f220000002400 */
[----:B------:R-:W-:Y:S01]  /*17010*/  ISETP.GT.AND P0, PT, R41, R231, PT ;  /* 0x000000e72900720c */ /* 0x000fe20003f04270 */
[----:B------:R-:W-:-:S04]  /*17020*/  DEPBAR.LE SB0, 0x0 ;  /* 0x000080000000791a */ /* 0x000fc80000000000 */
[----:B-1----:R-:W-:Y:S01]  /*17030*/  HMMA.16816.F32.BF16 R72, R28, R32, R72 ;  /* 0x000000201c48723c */ /* 0x002fe20000041848 */
[----:B------:R-:W-:-:S05]  /*17040*/  LOP3.LUT R23, R23, 0x6, RZ, 0xc0, !PT ;  /* 0x0000000617177812 */ /* 0x000fca00078ec0ff */
[----:B------:R-:W-:Y:S01]  /*17050*/  HMMA.16816.F32.BF16 R76, R28, R10, R76 ;  /* 0x0000000a1c4c723c */ /* 0x000fe2000004184c */
[----:B------:R-:W-:-:S05]  /*17060*/  IMAD.IADD R23, R40, 0x1, R23 ;  /* 0x0000000128177824 */ /* 0x000fca00078e0217 */
[----:B------:R-:W-:Y:S06]  /*17070*/  HMMA.16816.F32.BF16 R88, R28, R34, R88 ;  /* 0x000000221c58723c */ /* 0x000fec0000041858 */
[C---:B------:R-:W-:Y:S06]  /*17080*/  HMMA.16816.F32.BF16 R48, R12.reuse, R82, R48 ;  /* 0x000000520c30723c */ /* 0x040fec0000041830 */
[----:B------:R-:W-:Y:S07]  /*17090*/  HMMA.16816.F32.BF16 R72, R12, R4, R72 ;  /* 0x000000040c48723c */ /* 0x000fee0000041848 */
[----:B------:R-:W-:-:S05]  /*170a0*/  VIADD R4, R23, 0x9 ;  /* 0x0000000917047836 */ /* 0x000fca0000000000 */
[-C--:B------:R-:W-:Y:S01]  /*170b0*/  ISETP.GE.AND P1, PT, R4, R43.reuse, PT ;  /* 0x0000002b0400720c */ /* 0x080fe20003f26270 */
[C---:B------:R-:W-:Y:S01]  /*170c0*/  VIADD R4, R23.reuse, 0x11 ;  /* 0x0000001117047836 */ /* 0x040fe20000000000 */
[C---:B------:R-:W-:Y:S01]  /*170d0*/  ISETP.GE.AND P4, PT, R23.reuse, R43, PT ;  /* 0x0000002b1700720c */ /* 0x040fe20003f86270 */
[----:B------:R-:W-:-:S03]  /*170e0*/  VIADD R11, R23, 0x1 ;  /* 0x00000001170b7836 */ /* 0x000fc60000000000 */
[-C--:B------:R-:W-:Y:S01]  /*170f0*/  ISETP.GE.AND P5, PT, R4, R43.reuse, PT ;  /* 0x0000002b0400720c */ /* 0x080fe20003fa6270 */
[C---:B------:R-:W-:Y:S01]  /*17100*/  VIADD R4, R23.reuse, 0x18 ;  /* 0x0000001817047836 */ /* 0x040fe20000000000 */
[C---:B--2---:R-:W-:Y:S01]  /*17110*/  HMMA.16816.F32.BF16 R60, R12.reuse, R24, R60 ;  /* 0x000000180c3c723c */ /* 0x044fe2000004183c */
[----:B---3--:R-:W-:Y:S01]  /*17120*/  FSEL R64, R64, -INF , !P4 ;  /* 0xff80000040407808 */ /* 0x008fe20006000000 */
[----:B------:R-:W1:Y:S01]  /*17130*/  MUFU.TANH R8, R8 ;  /* 0x0000000800087308 */ /* 0x000e620000002400 */
[----:B------:R-:W-:Y:S02]  /*17140*/  FSEL R52, R52, -INF , !P4 ;  /* 0xff80000034347808 */ /* 0x000fe40006000000 */
[-C--:B------:R-:W-:Y:S01]  /*17150*/  ISETP.GE.AND P4, PT, R4, R43.reuse, PT ;  /* 0x0000002b0400720c */ /* 0x080fe20003f86270 */
[----:B------:R-:W-:Y:S01]  /*17160*/  VIADD R4, R23, 0x19 ;  /* 0x0000001917047836 */ /* 0x000fe20000000000 */
[----:B------:R-:W-:Y:S01]  /*17170*/  ISETP.GE.AND P3, PT, R11, R43, PT ;  /* 0x0000002b0b00720c */ /* 0x000fe20003f66270 */
[----:B------:R-:W-:Y:S01]  /*17180*/  HMMA.16816.F32.BF16 R76, R12, R26, R76 ;  /* 0x0000001a0c4c723c */ /* 0x000fe2000004184c */
[----:B------:R-:W-:Y:S01]  /*17190*/  IADD3 R10, R23, 0x8, RZ ;  /* 0x00000008170a7810 */ /* 0x000fe20007ffe0ff */
[----:B------:R-:W2:Y:S01]  /*171a0*/  MUFU.TANH R9, R9 ;  /* 0x0000000900097308 */ /* 0x000ea20000002400 */
[----:B----4-:R-:W-:-:S03]  /*171b0*/  FSEL R65, R65, -INF , !P3 ;  /* 0xff80000041417808 */ /* 0x010fc60005800000 */
[----:B------:R-:W-:Y:S01]  /*171c0*/  HMMA.16816.F32.BF16 R12, R12, R6, R88 ;  /* 0x000000060c0c723c */ /* 0x000fe20000041858 */
[----:B------:R-:W-:Y:S02]  /*171d0*/  FSEL R53, R53, -INF , !P3 ;  /* 0xff80000035357808 */ /* 0x000fe40005800000 */
[-C--:B------:R-:W-:Y:S01]  /*171e0*/  ISETP.GE.AND P3, PT, R4, R43.reuse, PT ;  /* 0x0000002b0400720c */ /* 0x080fe20003f66270 */
[----:B------:R-:W-:Y:S01]  /*171f0*/  VIADD R4, R23, 0x20 ;  /* 0x0000002017047836 */ /* 0x000fe20000000000 */
[----:B------:R-:W-:Y:S01]  /*17200*/  ISETP.GE.AND P2, PT, R10, R43, PT ;  /* 0x0000002b0a00720c */ /* 0x000fe20003f46270 */
[-C--:B------:R-:W-:Y:S01]  /*17210*/  FMUL.FTZ R20, R50, R3.reuse ;  /* 0x0000000332147220 */ /* 0x080fe20000410000 */
[-C--:B------:R-:W-:Y:S01]  /*17220*/  FMUL.FTZ R24, R48, R3.reuse ;  /* 0x0000000330187220 */ /* 0x080fe20000410000 */
[----:B------:R-:W3:Y:S01]  /*17230*/  MUFU.TANH R38, R38 ;  /* 0x0000002600267308 */ /* 0x000ee20000002400 */
[----:B------:R-:W-:Y:S02]  /*17240*/  FSEL R36, R36, -INF , !P2 ;  /* 0xff80000024247808 */ /* 0x000fe40005000000 */
[----:B------:R-:W-:Y:S01]  /*17250*/  FSEL R66, R66, -INF , !P2 ;  /* 0xff80000042427808 */ /* 0x000fe20005000000 */
[----:B------:R-:W-:Y:S01]  /*17260*/  FMUL.FTZ R25, R49, R3 ;  /* 0x0000000331197220 */ /* 0x000fe20000410000 */
[----:B------:R-:W-:Y:S01]  /*17270*/  ISETP.GE.AND P2, PT, R4, R43, PT ;  /* 0x0000002b0400720c */ /* 0x000fe20003f46270 */
[----:B------:R-:W-:Y:S01]  /*17280*/  FMUL.FTZ R21, R51, R3 ;  /* 0x0000000333157220 */ /* 0x000fe20000410000 */
[C---:B------:R-:W-:Y:S01]  /*17290*/  VIADD R4, R23.reuse, 0x21 ;  /* 0x0000002117047836 */ /* 0x040fe20000000000 */
[----:B------:R-:W4:Y:S01]  /*172a0*/  MUFU.TANH R20, R20 ;  /* 0x0000001400147308 */ /* 0x000f220000002400 */
[----:B------:R-:W-:Y:S01]  /*172b0*/  VIADD R5, R23, 0x10 ;  /* 0x0000001017057836 */ /* 0x000fe20000000000 */
[----:B-1----:R-:W-:-:S02]  /*172c0*/  FSEL R22, R8, -INF , !P1 ;  /* 0xff80000008167808 */ /* 0x002fc40004800000 */
[----:B------:R-:W-:Y:S02]  /*172d0*/  FSEL R54, R54, -INF , !P1 ;  /* 0xff80000036367808 */ /* 0x000fe40004800000 */
[-C--:B------:R-:W-:Y:S02]  /*172e0*/  ISETP.GE.AND P1, PT, R4, R43.reuse, PT ;  /* 0x0000002b0400720c */ /* 0x080fe40003f26270 */
[----:B------:R-:W1:Y:S01]  /*172f0*/  MUFU.TANH R24, R24 ;  /* 0x0000001800187308 */ /* 0x000e620000002400 */
[----:B------:R-:W-:Y:S01]  /*17300*/  ISETP.GE.AND P6, PT, R5, R43, PT ;  /* 0x0000002b0500720c */ /* 0x000fe20003fc6270 */
[----:B------:R-:W-:Y:S02]  /*17310*/  VIADD R4, R23, 0x28 ;  /* 0x0000002817047836 */ /* 0x000fe40000000000 */
[-C--:B------:R-:W-:Y:S01]  /*17320*/  FMUL.FTZ R60, R60, R3.reuse ;  /* 0x000000033c3c7220 */ /* 0x080fe20000410000 */
[-C--:B------:R-:W-:Y:S01]  /*17330*/  FMUL.FTZ R61, R61, R3.reuse ;  /* 0x000000033d3d7220 */ /* 0x080fe20000410000 */
[----:B------:R-:W-:-:S02]  /*17340*/  FMUL.FTZ R62, R62, R3 ;  /* 0x000000033e3e7220 */ /* 0x000fc40000410000 */
[----:B------:R-:W-:Y:S01]  /*17350*/  MUFU.TANH R25, R25 ;  /* 0x0000001900197308 */ /* 0x000fe20000002400 */
[----:B------:R-:W-:Y:S01]  /*17360*/  FMUL.FTZ R63, R63, R3 ;  /* 0x000000033f3f7220 */ /* 0x000fe20000410000 */
[----:B------:R-:W-:Y:S02]  /*17370*/  FSEL R7, R55, -INF , !P6 ;  /* 0xff80000037077808 */ /* 0x000fe40007000000 */
[----:B--2---:R-:W-:-:S04]  /*17380*/  FSEL R11, R9, -INF , !P6 ;  /* 0xff800000090b7808 */ /* 0x004fc80007000000 */
[----:B------:R-:W2:Y:S01]  /*17390*/  MUFU.TANH R21, R21 ;  /* 0x0000001500157308 */ /* 0x000ea20000002400 */
[----:B------:R-:W-:Y:S01]  /*173a0*/  ISETP.GE.AND P6, PT, R4, R43, PT ;  /* 0x0000002b0400720c */ /* 0x000fe20003fc6270 */
[----:B------:R-:W-:Y:S02]  /*173b0*/  VIADD R4, R23, 0x29 ;  /* 0x0000002917047836 */ /* 0x000fe40000000000 */
[-C--:B------:R-:W-:Y:S01]  /*173c0*/  FMUL.FTZ R76, R76, R3.reuse ;  /* 0x000000034c4c7220 */ /* 0x080fe20000410000 */
[-C--:B------:R-:W-:Y:S01]  /*173d0*/  FMUL.FTZ R77, R77, R3.reuse ;  /* 0x000000034d4d7220 */ /* 0x080fe20000410000 */
[-C--:B------:R-:W-:Y:S01]  /*173e0*/  FMUL.FTZ R78, R78, R3.reuse ;  /* 0x000000034e4e7220 */ /* 0x080fe20000410000 */
[-C--:B------:R-:W-:Y:S01]  /*173f0*/  FMUL.FTZ R79, R79, R3.reuse ;  /* 0x000000034f4f7220 */ /* 0x080fe20000410000 */
[-C--:B------:R-:W-:Y:S01]  /*17400*/  FMUL.FTZ R72, R72, R3.reuse ;  /* 0x0000000348487220 */ /* 0x080fe20000410000 */
[----:B------:R-:W-:Y:S01]  /*17410*/  MUFU.TANH R184, R60 ;  /* 0x0000003c00b87308 */ /* 0x000fe20000002400 */
[-C--:B------:R-:W-:Y:S01]  /*17420*/  FMUL.FTZ R73, R73, R3.reuse ;  /* 0x0000000349497220 */ /* 0x080fe20000410000 */
[-C--:B------:R-:W-:Y:S01]  /*17430*/  FMUL.FTZ R74, R74, R3.reuse ;  /* 0x000000034a4a7220 */ /* 0x080fe20000410000 */
[-C--:B------:R-:W-:Y:S01]  /*17440*/  FMUL.FTZ R75, R75, R3.reuse ;  /* 0x000000034b4b7220 */ /* 0x080fe20000410000 */
[-C--:B------:R-:W-:Y:S01]  /*17450*/  FMUL.FTZ R12, R12, R3.reuse ;  /* 0x000000030c0c7220 */ /* 0x080fe20000410000 */
[-C--:B------:R-:W-:Y:S01]  /*17460*/  FMUL.FTZ R14, R14, R3.reuse ;  /* 0x000000030e0e7220 */ /* 0x080fe20000410000 */
[-C--:B------:R-:W-:Y:S01]  /*17470*/  FMUL.FTZ R13, R13, R3.reuse ;  /* 0x000000030d0d7220 */ /* 0x080fe20000410000 */
[----:B------:R-:W-:Y:S01]  /*17480*/  FMUL.FTZ R15, R15, R3 ;  /* 0x000000030f0f7220 */ /* 0x000fe20000410000 */
[----:B------:R-:W-:Y:S01]  /*17490*/  MUFU.TANH R185, R61 ;  /* 0x0000003d00b97308 */ /* 0x000fe20000002400 */
[----:B---3--:R-:W-:-:S02]  /*174a0*/  FSEL R6, R38, -INF , !P5 ;  /* 0xff80000026067808 */ /* 0x008fc40006800000 */
[----:B------:R-:W-:-:S05]  /*174b0*/  FSEL R10, R37, -INF , !P5 ;  /* 0xff800000250a7808 */ /* 0x000fca0006800000 */
[----:B------:R-:W3:Y:S01]  /*174c0*/  MUFU.TANH R188, R62 ;  /* 0x0000003e00bc7308 */ /* 0x000ee20000002400 */
[----:B------:R-:W-:Y:S02]  /*174d0*/  ISETP.GE.AND P5, PT, R4, R43, PT ;  /* 0x0000002b0400720c */ /* 0x000fe40003fa6270 */
[----:B------:R-:W-:-:S05]  /*174e0*/  IADD3 R4, R23, 0x30, RZ ;  /* 0x0000003017047810 */ /* 0x000fca0007ffe0ff */
[----:B------:R-:W3:Y:S01]  /*174f0*/  MUFU.TANH R189, R63 ;  /* 0x0000003f00bd7308 */ /* 0x000ee20000002400 */
[----:B----4-:R-:W-:Y:S01]  /*17500*/  FSEL R5, R20, -INF , !P4 ;  /* 0xff80000014057808 */ /* 0x010fe20006000000 */
[----:B------:R-:W-:Y:S01]  /*17510*/  VIADD R20, R23, 0x31 ;  /* 0x0000003117147836 */ /* 0x000fe20000000000 */
[----:B-1----:R-:W-:-:S05]  /*17520*/  FSEL R9, R24, -INF , !P4 ;  /* 0xff80000018097808 */ /* 0x002fca0006000000 */
[----:B------:R-:W-:Y:S01]  /*17530*/  MUFU.TANH R186, R76 ;  /* 0x0000004c00ba7308 */ /* 0x000fe20000002400 */
[----:B------:R-:W-:Y:S02]  /*17540*/  ISETP.GE.AND P4, PT, R4, R43, PT ;  /* 0x0000002b0400720c */ /* 0x000fe40003f86270 */
[----:B--2---:R-:W-:-:S05]  /*17550*/  FSEL R4, R21, -INF , !P3 ;  /* 0xff80000015047808 */ /* 0x004fca0005800000 */
[----:B------:R-:W-:Y:S01]  /*17560*/  MUFU.TANH R187, R77 ;  /* 0x0000004d00bb7308 */ /* 0x000fe20000002400 */
[----:B------:R-:W-:-:S07]  /*17570*/  FSEL R8, R25, -INF , !P3 ;  /* 0xff80000019087808 */ /* 0x000fce0005800000 */
[----:B------:R-:W1:Y:S01]  /*17580*/  MUFU.TANH R190, R78 ;  /* 0x0000004e00be7308 */ /* 0x000e620000002400 */
[----:B------:R-:W-:-:S07]  /*17590*/  ISETP.GE.AND P3, PT, R20, R43, PT ;  /* 0x0000002b1400720c */ /* 0x000fce0003f66270 */
[----:B------:R-:W2:Y:S01]  /*175a0*/  MUFU.TANH R191, R79 ;  /* 0x0000004f00bf7308 */ /* 0x000ea20000002400 */
[----:B------:R-:W-:-:S07]  /*175b0*/  VIADD R20, R23, 0x38 ;  /* 0x0000003817147836 */ /* 0x000fce0000000000 */
        /* <DEDUP_REMOVED lines=18> */
[C---:B------:R-:W-:Y:S01]  /*176e0*/  VIADD R218, R223.reuse, 0x1000 ;  /* 0x00001000dfda7836 */ /* 0x040fe20000000000 */
[----:B-1----:R-:W-:Y:S01]  /*176f0*/  FSEL R190, R190, -INF , !P6 ;  /* 0xff800000bebe7808 */ /* 0x002fe20007000000 */
[C---:B------:R-:W-:Y:S01]  /*17700*/  VIADD R217, R223.reuse, 0x1800 ;  /* 0x00001800dfd97836 */ /* 0x040fe20000000000 */
[----:B------:R-:W-:Y:S01]  /*17710*/  FSEL R186, R186, -INF , !P6 ;  /* 0xff800000baba7808 */ /* 0x000fe20007000000 */
[----:B------:R-:W-:Y:S01]  /*17720*/  VIADD R215, R223, 0x2000 ;  /* 0x00002000dfd77836 */ /* 0x000fe20000000000 */
[----:B--2---:R-:W-:Y:S01]  /*17730*/  FSEL R191, R191, -INF , !P5 ;  /* 0xff800000bfbf7808 */ /* 0x004fe20006800000 */
[----:B------:R-:W-:Y:S01]  /*17740*/  VIADD R214, R223, 0x2800 ;  /* 0x00002800dfd67836 */ /* 0x000fe20000000000 */
[----:B------:R-:W-:Y:S01]  /*17750*/  FSEL R187, R187, -INF , !P5 ;  /* 0xff800000bbbb7808 */ /* 0x000fe20006800000 */
[----:B------:R-:W-:Y:S01]  /*17760*/  VIADD R213, R223, 0x3000 ;  /* 0x00003000dfd57836 */ /* 0x000fe20000000000 */
[----:B----4-:R-:W-:Y:S01]  /*17770*/  FSEL R193, R193, -INF , !P4 ;  /* 0xff800000c1c17808 */ /* 0x010fe20006000000 */
[C---:B------:R-:W-:Y:S01]  /*17780*/  VIADD R211, R223.reuse, 0x4000 ;  /* 0x00004000dfd37836 */ /* 0x040fe20000000000 */
[----:B------:R-:W-:Y:S01]  /*17790*/  FSEL R198, R198, -INF , !P4 ;  /* 0xff800000c6c67808 */ /* 0x000fe20006000000 */
[C---:B------:R-:W-:Y:S01]  /*177a0*/  VIADD R210, R223.reuse, 0x4800 ;  /* 0x00004800dfd27836 */ /* 0x040fe20000000000 */
[----:B------:R-:W-:Y:S01]  /*177b0*/  FSEL R192, R192, -INF , !P3 ;  /* 0xff800000c0c07808 */ /* 0x000fe20005800000 */
[----:B------:R-:W-:Y:S01]  /*177c0*/  VIADD R209, R223, 0x5000 ;  /* 0x00005000dfd17836 */ /* 0x000fe20000000000 */
[----:B------:R-:W-:Y:S01]  /*177d0*/  FSEL R197, R197, -INF , !P3 ;  /* 0xff800000c5c57808 */ /* 0x000fe20005800000 */
[----:B------:R-:W-:Y:S01]  /*177e0*/  VIADD R208, R223, 0x5800 ;  /* 0x00005800dfd07836 */ /* 0x000fe20000000000 */
[----:B------:R-:W-:Y:S01]  /*177f0*/  FSEL R35, R35, -INF , !P2 ;  /* 0xff80000023237808 */ /* 0x000fe20005000000 */
[C---:B------:R-:W-:Y:S01]  /*17800*/  VIADD R207, R223.reuse, 0x6000 ;  /* 0x00006000dfcf7836 */ /* 0x040fe20000000000 */
[----:B------:R-:W-:Y:S01]  /*17810*/  FSEL R196, R196, -INF , !P2 ;  /* 0xff800000c4c47808 */ /* 0x000fe20005000000 */
[C---:B------:R-:W-:Y:S01]  /*17820*/  VIADD R206, R223.reuse, 0x6800 ;  /* 0x00006800dfce7836 */ /* 0x040fe20000000000 */
        /* <DEDUP_REMOVED lines=45> */
[----:B------:R-:W-:Y:S02]  /*17b00*/  IMAD.MOV.U32 R13, RZ, RZ, R21 ;  /* 0x000000ffff0d7224 */ /* 0x000fe400078e0015 */
[----:B------:R-:W-:Y:S01]  /*17b10*/  MOV R14, R15 ;  /* 0x0000000f000e7202 */ /* 0x000fe20000000f00 */
[----:B------:R-:W2:Y:S01]  /*17b20*/  LD.E.64 R20, desc[UR6][R18.64+0x38] ;  /* 0x0000380612147980 */ /* 0x000ea2000c101b00 */
[----:B------:R-:W-:Y:S02]  /*17b30*/  @!P3 IMAD.MOV R13, RZ, RZ, -R13 ;  /* 0x000000ffff0db224 */ /* 0x000fe400078e0a0d */
[----:B------:R-:W-:-:S03]  /*17b40*/  @!P1 IADD3 R14, -R14, RZ, RZ ;  /* 0x000000ff0e0e9210 */ /* 0x000fc60007ffe1ff */
[C---:B------:R-:W-:Y:S02]  /*17b50*/  SEL R13, R3.reuse, R13, !P2 ;  /* 0x0000000d030d7207 */ /* 0x040fe40005000000 */
[----:B------:R-:W-:-:S03]  /*17b60*/  SEL R14, R3, R14, !P2 ;  /* 0x0000000e030e7207 */ /* 0x000fc60005000000 */
[----:B------:R-:W-:-:S04]  /*17b70*/  IMAD.WIDE R26, R13, 0x4, R240 ;  /* 0x000000040d1a7825 */ /* 0x000fc800078e02f0 */
[----:B------:R-:W-:Y:S01]  /*17b80*/  IMAD.WIDE R24, R14, 0x4, R240 ;  /* 0x000000040e187825 */ /* 0x000fe200078e02f0 */
[----:B------:R1:W3:Y:S04]  /*17b90*/  LD.E R12, desc[UR6][R26.64] ;  /* 0x000000061a0c7980 */ /* 0x0002e8000c101900 */
[----:B------:R-:W3:Y:S04]  /*17ba0*/  LD.E R3, desc[UR6][R24.64] ;  /* 0x0000000618037980 */ /* 0x000ee8000c101900 */
[----:B------:R-:W4:Y:S01]  /*17bb0*/  LD.E.64 R24, desc[UR6][R18.64+0x20] ;  /* 0x0000200612187980 */ /* 0x000f22000c101b00 */
[----:B------:R-:W-:-:S04]  /*17bc0*/  IMAD.IADD R13, R13, 0x1, -R14 ;  /* 0x000000010d0d7824 */ /* 0x000fc800078e0a0e */
[----:B------:R-:W-:-:S05]  /*17bd0*/  IMAD R23, R23, R13, -0x40 ;  /* 0xffffffc017177424 */ /* 0x000fca00078e020d */
[----:B------:R-:W-:Y:S01]  /*17be0*/  SHF.R.S32.HI R14, RZ, 0x1f, R23 ;  /* 0x0000001fff0e7819 */ /* 0x000fe20000011417 */
[-C--:B--2---:R-:W-:Y:S02]  /*17bf0*/  IMAD R13, R21, R23.reuse, RZ ;  /* 0x00000017150d7224 */ /* 0x084fe400078e02ff */
[----:B-1----:R-:W-:-:S04]  /*17c00*/  IMAD.WIDE.U32 R26, R20, R23, RZ ;  /* 0x00000017141a7225 */ /* 0x002fc800078e00ff */
[----:B------:R-:W-:-:S04]  /*17c10*/  IMAD R13, R20, R14, R13 ;  /* 0x0000000e140d7224 */ /* 0x000fc800078e020d */
[----:B------:R-:W-:Y:S01]  /*17c20*/  IMAD.IADD R27, R27, 0x1, R13 ;  /* 0x000000011b1b7824 */ /* 0x000fe200078e020d */
[----:B---3--:R-:W-:-:S04]  /*17c30*/  IADD3 R3, -R12, R3, RZ ;  /* 0x000000030c037210 */ /* 0x008fc80007ffe1ff */
[----:B------:R-:W-:Y:S01]  /*17c40*/  SHF.R.S32.HI R14, RZ, 0x1f, R3 ;  /* 0x0000001fff0e7819 */ /* 0x000fe20000011403 */
[----:B----4-:R-:W-:-:S04]  /*17c50*/  IMAD R12, R25, R3, RZ ;  /* 0x00000003190c7224 */ /* 0x010fc800078e02ff */
[----:B------:R-:W-:Y:S02]  /*17c60*/  IMAD R12, R24, R14, R12 ;  /* 0x0000000e180c7224 */ /* 0x000fe400078e020c */
[----:B------:R-:W-:-:S05]  /*17c70*/  IMAD.WIDE.U32 R14, R3, R24, R26 ;  /* 0x00000018030e7225 */ /* 0x000fca00078e001a */
[----:B------:R-:W-:Y:S01]  /*17c80*/  IADD3 R13, R15, R12, RZ ;  /* 0x0000000c0f0d7210 */ /* 0x000fe20007ffe0ff */
[----:B------:R-:W-:Y:S05]  /*17c90*/  BRA `(.L_x_5722) ;  /* 0x00000000000c7947 */ /* 0x000fea0003800000 */
.L_x_5721:
[----:B------:R-:W2:Y:S02]  /*17ca0*/  LD.E R14, desc[UR6][R18.64+0x38] ;  /* 0x00003806120e7980 */ /* 0x000ea4000c101900 */
[----:B--2---:R-:W-:-:S04]  /*17cb0*/  LEA R14, -R14, RZ, 0x6 ;  /* 0x000000ff0e0e7211 */ /* 0x004fc800078e31ff */
[----:B------:R-:W-:Y:S02]  /*17cc0*/  SHF.R.S32.HI R13, RZ, 0x1f, R14 ;  /* 0x0000001fff0d7819 */ /* 0x000fe4000001140e */
.L_x_5722:
[----:B------:R-:W-:Y:S05]  /*17cd0*/  BSYNC B0 ;  /* 0x0000000000007941 */ /* 0x000fea0003800000 */
.L_x_5720:
[----:B------:R-:W-:Y:S01]  /*17ce0*/  LEA R233, P2, R14, R233, 0x1 ;  /* 0x000000e90ee97211 */ /* 0x000fe200078408ff */
[C---:B------:R-:W-:Y:S01]  /*17cf0*/  IMAD.SHL.U32 R3, R166.reuse, 0x20, RZ ;  /* 0x00000020a6037824 */ /* 0x040fe200078e00ff */
[----:B------:R-:W-:Y:S02]  /*17d00*/  SHF.L.U64.HI R12, R166, 0x5, R167 ;  /* 0x00000005a60c7819 */ /* 0x000fe400000102a7 */
[----:B------:R-:W-:Y:S01]  /*17d10*/  LEA.HI.X R232, R14, R232, R13, 0x1, P2 ;  /* 0x000000e80ee87211 */ /* 0x000fe200010f0c0d */
[----:B------:R-:W-:Y:S01]  /*17d20*/  IMAD.MOV.U32 R26, RZ, RZ, R233 ;  /* 0x000000ffff1a7224 */ /* 0x000fe200078e00e9 */
[----:B------:R-:W-:-:S03]  /*17d30*/  IADD3 R20, P1, R233, R3, RZ ;  /* 0x00000003e9147210 */ /* 0x000fc60007f3e0ff */
[----:B------:R-:W-:Y:S01]  /*17d40*/  IMAD.MOV.U32 R27, RZ, RZ, R232 ;  /* 0x000000ffff1b7224 */ /* 0x000fe200078e00e8 */
[----:B------:R-:W-:Y:S01]  /*17d50*/  IADD3 R14, P2, R20, R3, RZ ;  /* 0x00000003140e7210 */ /* 0x000fe20007f5e0ff */
[----:B------:R-:W-:-:S03]  /*17d60*/  IMAD.X R21, R232, 0x1, R12, P1 ;  /* 0x00000001e8157824 */ /* 0x000fc600008e060c */
[----:B------:R-:W-:Y:S01]  /*17d70*/  @!PT LDS RZ, [RZ] ;  /* 0x00000000fffff984 */ /* 0x000fe20000000800 */
[----:B------:R-:W-:Y:S01]  /*17d80*/  @!PT LDS RZ, [RZ] ;  /* 0x00000000fffff984 */ /* 0x000fe20000000800 */
[----:B------:R-:W-:Y:S01]  /*17d90*/  @!PT LDS RZ, [RZ] ;  /* 0x00000000fffff984 */ /* 0x000fe20000000800 */
[----:B------:R1:W-:Y:S01]  /*17da0*/  LDGSTS.E.BYPASS.LTC128B.128 [R239+0x8000], desc[UR6][R26.64] ;  /* 0x080000001aef7fae */ /* 0x0003e2000b901d46 */
[----:B------:R-:W-:Y:S01]  /*17db0*/  IADD3 R24, P1, R14, R3, RZ ;  /* 0x000000030e187210 */ /* 0x000fe20007f3e0ff */
[--C-:B------:R-:W-:Y:S02]  /*17dc0*/  IMAD.X R15, R21, 0x1, R12.reuse, P2 ;  /* 0x00000001150f7824 */ /* 0x100fe400010e060c */
        /* <DEDUP_REMOVED lines=17> */
.L_x_5719:
[----:B------:R-:W-:Y:S05]  /*17ee0*/  BSYNC B1 ;  /* 0x0000000000017941 */ /* 0x000fea0003800000 */
.L_x_5718:
        /* <DEDUP_REMOVED lines=31> */
[----:B------:R-:W-:Y:S01]  /*180e0*/  IADD3 R230, R17, R16, RZ ;  /* 0x0000001011e67210 */ /* 0x000fe20007ffe0ff */
[----:B------:R-:W1:Y:S03]  /*180f0*/  SHFL.BFLY PT, R13, R14, 0x2, 0x1f ;  /* 0x0c401f000e0d7f89 */ /* 0x000e6600000e0000 */
[----:B------:R-:W-:Y:S01]  /*18100*/  LEA R230, R230, UR4, 0x1 ;  /* 0x00000004e6e67c11 */ /* 0x000fe2000f8e08ff */
[----:B------:R-:W4:Y:S03]  /*18110*/  SHFL.BFLY PT, R12, R3, 0x2, 0x1f ;  /* 0x0c401f00030c7f89 */ /* 0x000f2600000e0000 */
        /* <DEDUP_REMOVED lines=15> */
[----:B------:R-:W-:Y:S01]  /*18210*/  LDSM.16.MT88.4 R80, [R229+0x14000] ;  /* 0x01400000e550783b */ /* 0x000fe20000004200 */
[----:B-1----:R-:W-:-:S03]  /*18220*/  FMNMX.FTZ R164, R13, R164, !PT ;  /* 0x000000a40da47209 */ /* 0x002fc60007810000 */
[----:B------:R-:W-:Y:S01]  /*18230*/  LDSM.16.MT88.4 R88, [R228+0x14000] ;  /* 0x01400000e458783b */ /* 0x000fe20000004200 */
[----:B----4-:R-:W-:-:S03]  /*18240*/  FMNMX.FTZ R3, R12, R3, !PT ;  /* 0x000000030c037209 */ /* 0x010fc60007810000 */
[----:B------:R-:W-:Y:S01]  /*18250*/  LDSM.16.MT88.4 R96, [R227+0x14000] ;  /* 0x01400000e360783b */ /* 0x000fe20000004200 */
[----:B------:R-:W-:-:S03]  /*18260*/  FSETP.NEU.FTZ.AND P1, PT, R164, -INF , PT ;  /* 0xff800000a400780b */ /* 0x000fc60003f3d000 */
[----:B------:R-:W-:Y:S04]  /*18270*/  LDSM.16.MT88.4 R104, [R230+0x16000] ;  /* 0x01600000e668783b */ /* 0x000fe80000004200 */
[----:B------:R-:W-:Y:S04]  /*18280*/  LDSM.16.MT88.4 R112, [R229+0x16000] ;  /* 0x01600000e570783b */ /* 0x000fe80000004200 */
[----:B------:R-:W-:Y:S04]  /*18290*/  LDSM.16.MT88.4 R120, [R228+0x16000] ;  /* 0x01600000e478783b */ /* 0x000fe80000004200 */
[----:B------:R-:W-:Y:S04]  /*182a0*/  LDSM.16.MT88.4 R12, [R227+0x16000] ;  /* 0x01600000e30c783b */ /* 0x000fe80000004200 */
[----:B--2---:R-:W-:Y:S04]  /*182b0*/  LDSM.16.MT88.4 R16, [R227+0x10800] ;  /* 0x01080000e310783b */ /* 0x004fe80000004200 */
        /* <DEDUP_REMOVED lines=17> */
[----:B------:R-:W-:Y:S01]  /*183d0*/  MUFU.EX2 R182, R182 ;  /* 0x000000b600b67308 */ /* 0x000fe20000000800 */
[-CC-:B------:R-:W-:Y:S01]  /*183e0*/  FFMA.FTZ R173, R10, R34.reuse, -R195.reuse ;  /* 0x000000220aad7223 */ /* 0x180fe200000108c3 */
[-CC-:B------:R-:W-:Y:S01]  /*183f0*/  FFMA.FTZ R172, R9, R34.reuse, -R195.reuse ;  /* 0x0000002209ac7223 */ /* 0x180fe200000108c3 */
[-C--:B------:R-:W-:Y:S01]  /*18400*/  FFMA.FTZ R2, R8, R34.reuse, -R195 ;  /* 0x0000002208027223 */ /* 0x080fe200000108c3 */
[-CC-:B------:R-:W-:Y:S01]  /*18410*/  FFMA.FTZ R174, R7, R34.reuse, -R33.reuse ;  /* 0x0000002207ae7223 */ /* 0x180fe20000010821 */
[----:B------:R-:W2:Y:S01]  /*18420*/  LDSM.16.MT88.4 R8, [R230+0x10800] ;  /* 0x01080000e608783b */ /* 0x000ea20000004200 */
[-CC-:B------:R-:W-:Y:S01]  /*18430*/  FFMA.FTZ R171, R6, R34.reuse, -R33.reuse ;  /* 0x0000002206ab7223 */ /* 0x180fe20000010821 */
[-CC-:B------:R-:W-:Y:S01]  /*18440*/  FFMA.FTZ R170, R5, R34.reuse, -R33.reuse ;  /* 0x0000002205aa7223 */ /* 0x180fe20000010821 */
[----:B------:R-:W3:Y:S01]  /*18450*/  MUFU.EX2 R181, R181 ;  /* 0x000000b500b57308 */ /* 0x000ee20000000800 */
[-C--:B------:R-:W-:Y:S01]  /*18460*/  FFMA.FTZ R0, R4, R34.reuse, -R33 ;  /* 0x0000002204007223 */ /* 0x080fe20000010821 */
[----:B------:R-:W4:Y:S01]  /*18470*/  LDSM.16.MT88.4 R20, [R230+0x12800] ;  /* 0x01280000e614783b */ /* 0x000f220000004200 */
[-CC-:B------:R-:W-:Y:S01]  /*18480*/  FFMA.FTZ R184, R184, R34.reuse, -R195.reuse ;  /* 0x00000022b8b87223 */ /* 0x180fe200000108c3 */
[-CC-:B------:R-:W-:Y:S01]  /*18490*/  FFMA.FTZ R185, R185, R34.reuse, -R195.reuse ;  /* 0x00000022b9b97223 */ /* 0x180fe200000108c3 */
[-CC-:B------:R-:W-:Y:S01]  /*184a0*/  FFMA.FTZ R186, R186, R34.reuse, -R195.reuse ;  /* 0x00000022baba7223 */ /* 0x180fe200000108c3 */
[-C--:B------:R-:W-:Y:S01]  /*184b0*/  FFMA.FTZ R187, R187, R34.reuse, -R195 ;  /* 0x00000022bbbb7223 */ /* 0x080fe200000108c3 */
[-CC-:B------:R-:W-:Y:S01]  /*184c0*/  FFMA.FTZ R188, R188, R34.reuse, -R33.reuse ;  /* 0x00000022bcbc7223 */ /* 0x180fe20000010821 */
[----:B------:R-:W5:Y:S01]  /*184d0*/  MUFU.EX2 R178, R178 ;  /* 0x000000b200b27308 */ /* 0x000f620000000800 */
[-CC-:B------:R-:W-:Y:S01]  /*184e0*/  FFMA.FTZ R189, R189, R34.reuse, -R33.reuse ;  /* 0x00000022bdbd7223 */ /* 0x180fe20000010821 */
[-CC-:B------:R-:W-:Y:S01]  /*184f0*/  FFMA.FTZ R190, R190, R34.reuse, -R33.reuse ;  /* 0x00000022bebe7223 */ /* 0x180fe20000010821 */
[-C--:B------:R-:W-:Y:S01]  /*18500*/  FFMA.FTZ R191, R191, R34.reuse, -R33 ;  /* 0x00000022bfbf7223 */ /* 0x080fe20000010821 */
[-CC-:B------:R-:W-:Y:S01]  /*18510*/  FFMA.FTZ R250, R194, R34.reuse, -R195.reuse ;  /* 0x00000022c2fa7223 */ /* 0x180fe200000108c3 */
[-CC-:B------:R-:W-:Y:S01]  /*18520*/  FFMA.FTZ R198, R198, R34.reuse, -R195.reuse ;  /* 0x00000022c6c67223 */ /* 0x180fe200000108c3 */
[-CC-:B------:R-:W-:Y:S01]  /*18530*/  FFMA.FTZ R197, R197, R34.reuse, -R195.reuse ;  /* 0x00000022c5c57223 */ /* 0x180fe200000108c3 */
[----:B------:R-:W-:Y:S01]  /*18540*/  FFMA.FTZ R196, R196, R34, -R195 ;  /* 0x00000022c4c47223 */ /* 0x000fe200000108c3 */
[----:B------:R-:W1:Y:S01]  /*18550*/  MUFU.EX2 R176, R176 ;  /* 0x000000b000b07308 */ /* 0x000e620000000800 */
[----:B---3--:R-:W-:Y:S01]  /*18560*/  F2FP.BF16.F32.PACK_AB R128, R181, R182 ;  /* 0x000000b6b580723e */ /* 0x008fe200000010ff */
[-CC-:B------:R-:W-:Y:S01]  /*18570*/  FFMA.FTZ R193, R193, R34.reuse, -R33.reuse ;  /* 0x00000022c1c17223 */ /* 0x180fe20000010821 */
[-CC-:B------:R-:W-:Y:S01]  /*18580*/  FFMA.FTZ R192, R192, R34.reuse, -R33.reuse ;  /* 0x00000022c0c07223 */ /* 0x180fe20000010821 */
[-CC-:B------:R-:W-:Y:S01]  /*18590*/  FFMA.FTZ R194, R35, R34.reuse, -R33.reuse ;  /* 0x0000002223c27223 */ /* 0x180fe20000010821 */
[----:B------:R-:W-:Y:S01]  /*185a0*/  FFMA.FTZ R249, R32, R34, -R33 ;  /* 0x0000002220f97223 */ /* 0x000fe20000010821 */
[----:B------:R-:W-:Y:S01]  /*185b0*/  FADD.FTZ R181, R182, R181 ;  /* 0x000000b5b6b57221 */ /* 0x000fe20000010000 */
[----:B------:R-:W-:Y:S01]  /*185c0*/  LDSM.16.MT88.4 R32, [R230+0x15800] ;  /* 0x01580000e620783b */ /* 0x000fe20000004200 */
[----:B------:R-:W-:Y:S02]  /*185d0*/  MUFU.EX2 R180, R180 ;  /* 0x000000b400b47308 */ /* 0x000fe40000000800 */
[----:B-----5:R-:W-:-:S06]  /*185e0*/  FADD.FTZ R181, R178, R181 ;  /* 0x000000b5b2b57221 */ /* 0x020fcc0000010000 */
[----:B------:R-:W3:Y:S01]  /*185f0*/  MUFU.EX2 R183, R183 ;  /* 0x000000b700b77308 */ /* 0x000ee20000000800 */
[C---:B-1----:R-:W-:Y:S01]  /*18600*/  F2FP.BF16.F32.PACK_AB R130, R176.reuse, R178 ;  /* 0x000000b2b082723e */ /* 0x042fe200000010ff */
[----:B------:R-:W-:-:S06]  /*18610*/  FADD.FTZ R181, R176, R181 ;  /* 0x000000b5b0b57221 */ /* 0x000fcc0000010000 */
[----:B------:R-:W1:Y:S08]  /*18620*/  MUFU.EX2 R179, R179 ;  /* 0x000000b300b37308 */ /* 0x000e700000000800 */
[----:B------:R-:W5:Y:S01]  /*18630*/  MUFU.EX2 R177, R177 ;  /* 0x000000b100b17308 */ /* 0x000f620000000800 */
[----:B---3--:R-:W-:Y:S01]  /*18640*/  F2FP.BF16.F32.PACK_AB R129, R183, R180 ;  /* 0x000000b4b781723e */ /* 0x008fe200000010ff */
[----:B------:R-:W-:-:S06]  /*18650*/  FADD.FTZ R180, R180, R183 ;  /* 0x000000b7b4b47221 */ /* 0x000fcc0000010000 */
[----:B------:R-:W3:Y:S01]  /*18660*/  MUFU.EX2 R175, R175 ;  /* 0x000000af00af7308 */ /* 0x000ee20000000800 */
[----:B-1----:R-:W-:-:S07]  /*18670*/  FADD.FTZ R180, R179, R180 ;  /* 0x000000b4b3b47221 */ /* 0x002fce0000010000 */
[----:B------:R-:W1:Y:S01]  /*18680*/  MUFU.EX2 R173, R173 ;  /* 0x000000ad00ad7308 */ /* 0x000e620000000800 */
[C---:B-----5:R-:W-:Y:S01]  /*18690*/  F2FP.BF16.F32.PACK_AB R131, R177.reuse, R179 ;  /* 0x000000b3b183723e */ /* 0x060fe200000010ff */
[----:B------:R-:W-:-:S06]  /*186a0*/  FADD.FTZ R180, R177, R180 ;  /* 0x000000b4b1b47221 */ /* 0x000fcc0000010000 */
[----:B------:R-:W-:Y:S01]  /*186b0*/  HMMA.16816.F32.BF16 R160, R128, R156, RZ ;  /* 0x0000009c80a0723c */ /* 0x000fe200000418ff */
[----:B------:R-:W-:Y:S01]  /*186c0*/  MUFU.EX2 R172, R172 ;  /* 0x000000ac00ac7308 */ /* 0x000fe20000000800 */
[----:B---3--:R-:W-:-:S04]  /*186d0*/  FADD.FTZ R181, R175, R181 ;  /* 0x000000b5afb57221 */ /* 0x008fc80000010000 */
[C---:B------:R-:W-:Y:S03]  /*186e0*/  HMMA.16816.F32.BF16 R156, R128.reuse, R158, RZ ;  /* 0x0000009e809c723c */ /* 0x040fe600000418ff */
[----:B------:R-:W3:Y:S01]  /*186f0*/  MUFU.EX2 R2, R2 ;  /* 0x0000000200027308 */ /* 0x000ee20000000800 */
[C---:B-1----:R-:W-:Y:S01]  /*18700*/  F2FP.BF16.F32.PACK_AB R4, R173.reuse, R175 ;  /* 0x000000afad04723e */ /* 0x042fe200000010ff */
[----:B------:R-:W-:Y:S01]  /*18710*/  FADD.FTZ R181, R173, R181 ;  /* 0x000000b5adb57221 */ /* 0x000fe20000010000 */
[C---:B------:R-:W-:Y:S05]  /*18720*/  HMMA.16816.F32.BF16 R152, R128.reuse, R148, RZ ;  /* 0x000000948098723c */ /* 0x040fea00000418ff */
[----:B------:R-:W1:Y:S01]  /*18730*/  MUFU.EX2 R174, R174 ;  /* 0x000000ae00ae7308 */ /* 0x000e620000000800 */
[C---:B------:R-:W-:Y:S06]  /*18740*/  HMMA.16816.F32.BF16 R144, R128.reuse, R140, RZ ;  /* 0x0000008c8090723c */ /* 0x040fec00000418ff */
[----:B------:R-:W-:Y:S01]  /*18750*/  HMMA.16816.F32.BF16 R136, R128, R132, RZ ;  /* 0x000000848088723c */ /* 0x000fe200000418ff */
[----:B------:R-:W5:Y:S01]  /*18760*/  MUFU.EX2 R171, R171 ;  /* 0x000000ab00ab7308 */ /* 0x000f620000000800 */
[----:B---3--:R-:W-:Y:S01]  /*18770*/  F2FP.BF16.F32.PACK_AB R6, R2, R172 ;  /* 0x000000ac0206723e */ /* 0x008fe200000010ff */
[----:B------:R-:W-:-:S03]  /*18780*/  FADD.FTZ R172, R172, R181 ;  /* 0x000000b5acac7221 */ /* 0x000fc60000010000 */
[C---:B------:R-:W-:Y:S01]  /*18790*/  HMMA.16816.F32.BF16 R36, R128.reuse, R40, RZ ;  /* 0x000000288024723c */ /* 0x040fe200000418ff */
[----:B------:R-:W-:Y:S02]  /*187a0*/  FADD.FTZ R172, R2, R172 ;  /* 0x000000ac02ac7221 */ /* 0x000fe40000010000 */
[----:B------:R-:W-:Y:S01]  /*187b0*/  MUFU.EX2 R170, R170 ;  /* 0x000000aa00aa7308 */ /* 0x000fe20000000800 */
[----:B-1----:R-:W-:Y:S02]  /*187c0*/  FADD.FTZ R180, R174, R180 ;  /* 0x000000b4aeb47221 */ /* 0x002fe40000010000 */
[C---:B------:R-:W-:Y:S05]  /*187d0*/  HMMA.16816.F32.BF16 R44, R128.reuse, R48, RZ ;  /* 0x00000030802c723c */ /* 0x040fea00000418ff */
[----:B------:R-:W1:Y:S01]  /*187e0*/  MUFU.EX2 R0, R0 ;  /* 0x0000000000007308 */ /* 0x000e620000000800 */
[----:B------:R-:W-:Y:S01]  /*187f0*/  HMMA.16816.F32.BF16 R52, R128, R56, RZ ;  /* 0x000000388034723c */ /* 0x000fe200000418ff */
[C---:B-----5:R-:W-:Y:S01]  /*18800*/  F2FP.BF16.F32.PACK_AB R5, R171.reuse, R174 ;  /* 0x000000aeab05723e */ /* 0x060fe200000010ff */
[----:B------:R-:W-:-:S04]  /*18810*/  FADD.FTZ R180, R171, R180 ;  /* 0x000000b4abb47221 */ /* 0x000fc80000010000 */
[C---:B------:R-:W-:Y:S01]  /*18820*/  HMMA.16816.F32.BF16 R60, R128.reuse, R64, RZ ;  /* 0x00000040803c723c */ /* 0x040fe200000418ff */
[----:B------:R-:W-:Y:S05]  /*18830*/  MUFU.EX2 R184, R184 ;  /* 0x000000b800b87308 */ /* 0x000fea0000000800 */
[C---:B------:R-:W-:Y:S03]  /*18840*/  HMMA.16816.F32.BF16 R68, R128.reuse, R72, RZ ;  /* 0x000000488044723c */ /* 0x040fe600000418ff */
[----:B------:R-:W3:Y:S01]  /*18850*/  MUFU.EX2 R185, R185 ;  /* 0x000000b900b97308 */ /* 0x000ee20000000800 */
[----:B-1----:R-:W-:Y:S01]  /*18860*/  F2FP.BF16.F32.PACK_AB R7, R0, R170 ;  /* 0x000000aa0007723e */ /* 0x002fe200000010ff */
[----:B------:R-:W-:Y:S01]  /*18870*/  FADD.FTZ R170, R170, R180 ;  /* 0x000000b4aaaa7221 */ /* 0x000fe20000010000 */
[----:B------:R-:W-:Y:S03]  /*18880*/  HMMA.16816.F32.BF16 R76, R128, R80, RZ ;  /* 0x00000050804c723c */ /* 0x000fe600000418ff */
[----:B------:R-:W-:-:S02]  /*18890*/  FADD.FTZ R170, R0, R170 ;  /* 0x000000aa00aa7221 */ /* 0x000fc40000010000 */
        /* <DEDUP_REMOVED lines=41> */
[----:B------:R-:W1:Y:S05]  /*18b30*/  LDSM.16.MT88.4 R16, [R230+0x14800] ;  /* 0x01480000e610783b */ /* 0x000e6a0000004200 */
[C---:B----4-:R-:W-:Y:S06]  /*18b40*/  HMMA.16816.F32.BF16 R36, R4.reuse, R20, R36 ;  /* 0x000000140424723c */ /* 0x050fec0000041824 */
        /* <DEDUP_REMOVED lines=29> */
[C---:B-----5:R-:W-:Y:S06]  /*18d20*/  HMMA.16816.F32.BF16 R76, R4.reuse, R24, R76 ;  /* 0x00000018044c723c */ /* 0x060fec000004184c */
[C---:B------:R-:W-:Y:S01]  /*18d30*/  HMMA.16816.F32.BF16 R80, R4.reuse, R26, R80 ;  /* 0x0000001a0450723c */ /* 0x040fe20000041850 */
[----:B------:R-:W-:Y:S05]  /*18d40*/  LDSM.16.MT88.4 R24, [R227+0x11000] ;  /* 0x01100000e318783b */ /* 0x000fea0000004200 */
        /* <DEDUP_REMOVED lines=21> */
[----:B------:R-:W-:-:S03]  /*18ea0*/  FADD.FTZ R190, R191, R190 ;  /* 0x000000bebfbe7221 */ /* 0x000fc60000010000 */
[----:B------:R-:W-:Y:S01]  /*18eb0*/  FADD.FTZ R186, R198, R186 ;  /* 0x000000bac6ba7221 */ /* 0x000fe20000010000 */
[----:B------:R-:W-:Y:S01]  /*18ec0*/  HMMA.16816.F32.BF16 R156, R4, R10, R156 ;  /* 0x0000000a049c723c */ /* 0x000fe2000004189c */
[----:B------:R-:W2:Y:S01]  /*18ed0*/  LDSM.16.MT88.4 R8, [R229+0x13000] ;  /* 0x01300000e508783b */ /* 0x000ea20000004200 */
        /* <DEDUP_REMOVED lines=106> */
.L_x_5732:
        /* <DEDUP_REMOVED lines=80> */
.L_x_5725:
[----:B--2---:R-:W-:Y:S02]  /*19a80*/  R2UR UR4, R168 ;  /* 0x00000000a80472ca */ /* 0x004fe400000e0000 */
[----:B------:R-:W-:Y:S11]  /*19a90*/  R2UR UR5, R169 ;  /* 0x00000000a90572ca */ /* 0x000ff600000e0000 */
[----:B------:R-:W-:Y:S02]  /*19aa0*/  @!UPT UIADD3 URZ, URZ, URZ, URZ ;  /* 0x0000003f3f3ff290 */ /* 0x000fe4000fffe03f */
[----:B-1----:R-:W2:Y:S02]  /*19ab0*/  LD.E R10, desc[UR4][R170.64+0x40] ;  /* 0x00004004aa0a7980 */ /* 0x002ea4000c101900 */
[----:B--2---:R-:W-:Y:S05]  /*19ac0*/  IMAD.U32 R10, R10, -0x40, RZ ;  /* 0xffffffc00a0a7824 */ /* 0x004fea00078e00ff */
[----:B------:R-:W-:Y:S02]  /*19ad0*/  SHF.R.S32.HI R4, RZ, 0x1f, R10 ;  /* 0x0000001fff047819 */ /* 0x000fe4000001140a */
.L_x_5726:
[----:B------:R-:W-:Y:S05]  /*19ae0*/  BSYNC B0 ;  /* 0x0000000000007941 */ /* 0x000fea0003800000 */
.L_x_5724:
        /* <DEDUP_REMOVED lines=54> */
[----:B------:R-:W-:Y:S02]  /*19e50*/  R2UR UR4, R168 ;  /* 0x00000000a80472ca */ /* 0x000fe400000e0000 */
[----:B------:R-:W-:Y:S01]  /*19e60*/  LDGSTS.E.BYPASS.LTC128B.128 [R239+0x11800], desc[UR14][R8.64] ;  /* 0x1180000008ef7fae */ /* 0x000fe2000b901d4e */
[----:B------:R-:W-:Y:S02]  /*19e70*/  R2UR UR5, R169 ;  /* 0x00000000a90572ca */ /* 0x000fe400000e0000 */
[----:B------:R-:W-:Y:S02]  /*19e80*/  ISETP.GT.AND P0, PT, R248, R231, PT ;  /* 0x000000e7f800720c */ /* 0x000fe40003f04270 */
[----:B------:R-:W-:Y:S05]  /*19e90*/  LDGSTS.E.BYPASS.LTC128B.128 [R239+0x13800], desc[UR12][R8.64+0x80] ;  /* 0x1380008008ef7fae */ /* 0x000fea000b901d4c */
[----:B------:R-:W-:Y:S05]  /*19ea0*/  LDGSTS.E.BYPASS.LTC128B.128 [R239+0x15800], desc[UR10][R8.64+0x100] ;  /* 0x1580010008ef7fae */ /* 0x000fea000b901d4a */
[----:B------:R1:W-:Y:S05]  /*19eb0*/  LDGSTS.E.BYPASS.LTC128B.128 [R239+0x17800], desc[UR4][R8.64+0x180] ;  /* 0x1780018008ef7fae */ /* 0x0003ea000b901d44 */
[----:B------:R-:W-:Y:S05]  /*19ec0*/  LDSM.16.M88.4 R32, [R226] ;  /* 0x00000000e220783b */ /* 0x000fea0000000200 */
[----:B------:R-:W-:Y:S05]  /*19ed0*/  LDSM.16.M88.4 R16, [R225+0x8800] ;  /* 0x00880000e110783b */ /* 0x000fea0000000200 */
[----:B------:R-:W-:Y:S05]  /*19ee0*/  LDSM.16.M88.4 R24, [R225+0x9000] ;  /* 0x00900000e118783b */ /* 0x000fea0000000200 */
[----:B------:R-:W-:Y:S05]  /*19ef0*/  LDSM.16.M88.4 R164, [R225+0x9800] ;  /* 0x00980000e1a4783b */ /* 0x000fea0000000200 */
[----:B------:R-:W-:Y:S05]  /*19f00*/  LDSM.16.M88.4 R172, [R224] ;  /* 0x00000000e0ac783b */ /* 0x000fea0000000200 */
[----:B-1----:R-:W1:Y:S05]  /*19f10*/  LDSM.16.M88.4 R8, [R225+0x8000] ;  /* 0x00800000e108783b */ /* 0x002e6a0000000200 */
[----:B------:R-:W0:Y:S05]  /*19f20*/  LDGDEPBAR ;  /* 0x00000000000079af */ /* 0x000e2a0000000000 */
[----:B------:R-:W2:Y:S05]  /*19f30*/  LDSM.16.M88.4 R176, [R223] ;  /* 0x00000000dfb0783b */ /* 0x000eaa0000000200 */
[----:B------:R-:W3:Y:S05]  /*19f40*/  LDSM.16.M88.4 R180, [R219] ;  /* 0x00000000dbb4783b */ /* 0x000eea0000000200 */
[----:B------:R-:W4:Y:S05]  /*19f50*/  LDSM.16.M88.4 R184, [R218] ;  /* 0x00000000dab8783b */ /* 0x000f2a0000000200 */
[----:B------:R-:W5:Y:S05]  /*19f60*/  LDSM.16.M88.4 R188, [R217] ;  /* 0x00000000d9bc783b */ /* 0x000f6a0000000200 */
[----:B------:R-:W-:Y:S05]  /*19f70*/  LDSM.16.M88.4 R192, [R222] ;  /* 0x00000000dec0783b */ /* 0x000fea0000000200 */
[----:B------:R-:W5:Y:S05]  /*19f80*/  LDSM.16.M88.4 R196, [R220+0x8000] ;  /* 0x00800000dcc4783b */ /* 0x000f6a0000000200 */
[----:B------:R-:W-:Y:S01]  /*19f90*/  LDSM.16.M88.4 R200, [R220+0x9000] ;  /* 0x00900000dcc8783b */ /* 0x000fe20000000200 */
[C---:B-1----:R-:W-:Y:S04]  /*19fa0*/  HMMA.16816.F32.BF16 R4, R32.reuse, R8, RZ ;  /* 0x000000082004723c */ /* 0x042fe800000418ff */
[----:B------:R-:W5:Y:S02]  /*19fb0*/  LD.E R3, desc[UR4][R170.64+0x18c] ;  /* 0x00018c04aa037980 */ /* 0x000f64000c101900 */
[C---:B------:R-:W-:Y:S06]  /*19fc0*/  HMMA.16816.F32.BF16 R8, R32.reuse, R10, RZ ;  /* 0x0000000a2008723c */ /* 0x040fec00000418ff */
[C---:B------:R-:W-:Y:S06]  /*19fd0*/  HMMA.16816.F32.BF16 R12, R32.reuse, R16, RZ ;  /* 0x00000010200c723c */ /* 0x040fec00000418ff */
[C---:B------:R-:W-:Y:S06]  /*19fe0*/  HMMA.16816.F32.BF16 R16, R32.reuse, R18, RZ ;  /* 0x000000122010723c */ /* 0x040fec00000418ff */
[C---:B------:R-:W-:Y:S06]  /*19ff0*/  HMMA.16816.F32.BF16 R20, R32.reuse, R24, RZ ;  /* 0x000000182014723c */ /* 0x040fec00000418ff */
[C---:B------:R-:W-:Y:S06]  /*1a000*/  HMMA.16816.F32.BF16 R24, R32.reuse, R26, RZ ;  /* 0x0000001a2018723c */ /* 0x040fec00000418ff */
[C---:B------:R-:W-:Y:S06]  /*1a010*/  HMMA.16816.F32.BF16 R28, R32.reuse, R164, RZ ;  /* 0x000000a4201c723c */ /* 0x040fec00000418ff */
[----:B------:R-:W-:Y:S01]  /*1a020*/  HMMA.16816.F32.BF16 R32, R32, R166, RZ ;  /* 0x000000a62020723c */ /* 0x000fe200000418ff */
[----:B------:R-:W1:Y:S05]  /*1a030*/  LDSM.16.M88.4 R164, [R220+0x8800] ;  /* 0x00880000dca4783b */ /* 0x000e6a0000000200 */
[C---:B--2---:R-:W-:Y:S06]  /*1a040*/  HMMA.16816.F32.BF16 R4, R172.reuse, R176, R4 ;  /* 0x000000b0ac04723c */ /* 0x044fec0000041804 */
[C---:B------:R-:W-:Y:S01]  /*1a050*/  HMMA.16816.F32.BF16 R8, R172.reuse, R178, R8 ;  /* 0x000000b2ac08723c */ /* 0x040fe20000041808 */
[----:B------:R-:W2:Y:S05]  /*1a060*/  LDSM.16.M88.4 R176, [R220+0x9800] ;  /* 0x00980000dcb0783b */ /* 0x000eaa0000000200 */
[C---:B---3--:R-:W-:Y:S06]  /*1a070*/  HMMA.16816.F32.BF16 R12, R172.reuse, R180, R12 ;  /* 0x000000b4ac0c723c */ /* 0x048fec000004180c */
[C---:B------:R-:W-:Y:S01]  /*1a080*/  HMMA.16816.F32.BF16 R16, R172.reuse, R182, R16 ;  /* 0x000000b6ac10723c */ /* 0x040fe20000041810 */
[----:B------:R-:W-:Y:S05]  /*1a090*/  LDSM.16.M88.4 R180, [R221] ;  /* 0x00000000ddb4783b */ /* 0x000fea0000000200 */
[C---:B----4-:R-:W-:Y:S06]  /*1a0a0*/  HMMA.16816.F32.BF16 R20, R172.reuse, R184, R20 ;  /* 0x000000b8ac14723c */ /* 0x050fec0000041814 */
[C---:B------:R-:W-:Y:S01]  /*1a0b0*/  HMMA.16816.F32.BF16 R24, R172.reuse, R186, R24 ;  /* 0x000000baac18723c */ /* 0x040fe20000041818 */
[----:B------:R-:W3:Y:S05]  /*1a0c0*/  LDSM.16.M88.4 R184, [R216] ;  /* 0x00000000d8b8783b */ /* 0x000eea0000000200 */
[C---:B-----5:R-:W-:Y:S06]  /*1a0d0*/  HMMA.16816.F32.BF16 R28, R172.reuse, R188, R28 ;  /* 0x000000bcac1c723c */ /* 0x060fec000004181c */
[----:B------:R-:W-:Y:S01]  /*1a0e0*/  HMMA.16816.F32.BF16 R32, R172, R190, R32 ;  /* 0x000000beac20723c */ /* 0x000fe20000041820 */
[----:B------:R-:W4:Y:S05]  /*1a0f0*/  LDSM.16.M88.4 R172, [R216+0x800] ;  /* 0x00080000d8ac783b */ /* 0x000f2a0000000200 */
[C---:B------:R-:W-:Y:S01]  /*1a100*/  HMMA.16816.F32.BF16 R4, R192.reuse, R196, R4 ;  /* 0x000000c4c004723c */ /* 0x040fe20000041804 */
[----:B------:R-:W5:Y:S05]  /*1a110*/  LDSM.16.M88.4 R188, [R216+0x1000] ;  /* 0x00100000d8bc783b */ /* 0x000f6a0000000200 */
        /* <DEDUP_REMOVED lines=8> */
[C---:B--2---:R-:W-:Y:S06]  /*1a1a0*/  HMMA.16816.F32.BF16 R28, R192.reuse, R176, R28 ;  /* 0x000000b0c01c723c */ /* 0x044fec000004181c */
[----:B------:R-:W-:Y:S01]  /*1a1b0*/  HMMA.16816.F32.BF16 R32, R192, R178, R32 ;  /* 0x000000b2c020723c */ /* 0x000fe20000041820 */
[----:B------:R-:W-:Y:S05]  /*1a1c0*/  LDSM.16.M88.4 R176, [R225+0xb000] ;  /* 0x00b00000e1b0783b */ /* 0x000fea0000000200 */
[C---:B---3--:R-:W-:Y:S01]  /*1a1d0*/  HMMA.16816.F32.BF16 R4, R180.reuse, R184, R4 ;  /* 0x000000b8b404723c */ /* 0x048fe20000041804 */
[----:B------:R-:W-:Y:S05]  /*1a1e0*/  LDSM.16.M88.4 R192, [R215] ;  /* 0x00000000d7c0783b */ /* 0x000fea0000000200 */
[C---:B------:R-:W-:Y:S01]  /*1a1f0*/  HMMA.16816.F32.BF16 R8, R180.reuse, R186, R8 ;  /* 0x000000bab408723c */ /* 0x040fe20000041808 */
[----:B------:R-:W-:Y:S05]  /*1a200*/  LDSM.16.M88.4 R184, [R225+0xb800] ;  /* 0x00b80000e1b8783b */ /* 0x000fea0000000200 */
[C---:B----4-:R-:W-:Y:S06]  /*1a210*/  HMMA.16816.F32.BF16 R12, R180.reuse, R172, R12 ;  /* 0x000000acb40c723c */ /* 0x050fec000004180c */
[C---:B------:R-:W-:Y:S01]  /*1a220*/  HMMA.16816.F32.BF16 R16, R180.reuse, R174, R16 ;  /* 0x000000aeb410723c */ /* 0x040fe20000041810 */
[----:B------:R-:W2:Y:S05]  /*1a230*/  LDSM.16.M88.4 R172, [R225+0xa800] ;  /* 0x00a80000e1ac783b */ /* 0x000eaa0000000200 */
[C---:B-----5:R-:W-:Y:S06]  /*1a240*/  HMMA.16816.F32.BF16 R20, R180.reuse, R188, R20 ;  /* 0x000000bcb414723c */ /* 0x060fec0000041814 */
[C---:B------:R-:W-:Y:S01]  /*1a250*/  HMMA.16816.F32.BF16 R24, R180.reuse, R190, R24 ;  /* 0x000000beb418723c */ /* 0x040fe20000041818 */
[----:B------:R-:W3:Y:S05]  /*1a260*/  LDSM.16.M88.4 R188, [R224+0x2000] ;  /* 0x00200000e0bc783b */ /* 0x000eea0000000200 */
[C---:B-1----:R-:W-:Y:S06]  /*1a270*/  HMMA.16816.F32.BF16 R28, R180.reuse, R164, R28 ;  /* 0x000000a4b41c723c */ /* 0x042fec000004181c */
[----:B------:R-:W-:Y:S01]  /*1a280*/  HMMA.16816.F32.BF16 R32, R180, R166, R32 ;  /* 0x000000a6b420723c */ /* 0x000fe20000041820 */
[----:B------:R-:W1:Y:S05]  /*1a290*/  LDSM.16.M88.4 R164, [R214] ;  /* 0x00000000d6a4783b */ /* 0x000e6a0000000200 */
[C---:B------:R-:W-:Y:S01]  /*1a2a0*/  HMMA.16816.F32.BF16 R4, R196.reuse, R200, R4 ;  /* 0x000000c8c404723c */ /* 0x040fe20000041804 */
[----:B------:R-:W4:Y:S05]  /*1a2b0*/  LDSM.16.M88.4 R180, [R213] ;  /* 0x00000000d5b4783b */ /* 0x000f2a0000000200 */
[C---:B------:R-:W-:Y:S01]  /*1a2c0*/  HMMA.16816.F32.BF16 R8, R196.reuse, R202, R8 ;  /* 0x000000cac408723c */ /* 0x040fe20000041808 */
[----:B------:R-:W5:Y:S05]  /*1a2d0*/  LDSM.16.M88.4 R200, [R212] ;  /* 0x00000000d4c8783b */ /* 0x000f6a0000000200 */
[C---:B--2---:R-:W-:Y:S06]  /*1a2e0*/  HMMA.16816.F32.BF16 R12, R196.reuse, R172, R12 ;  /* 0x000000acc40c723c */ /* 0x044fec000004180c */
[C---:B------:R-:W-:Y:S01]  /*1a2f0*/  HMMA.16816.F32.BF16 R16, R196.reuse, R174, R16 ;  /* 0x000000aec410723c */ /* 0x040fe20000041810 */
[----:B------:R-:W-:Y:S05]  /*1a300*/  LDSM.16.M88.4 R172, [R222+0x2000] ;  /* 0x00200000deac783b */ /* 0x000fea0000000200 */
[C---:B------:R-:W-:Y:S06]  /*1a310*/  HMMA.16816.F32.BF16 R20, R196.reuse, R176, R20 ;  /* 0x000000b0c414723c */ /* 0x040fec0000041814 */
[C---:B------:R-:W-:Y:S01]  /*1a320*/  HMMA.16816.F32.BF16 R24, R196.reuse, R178, R24 ;  /* 0x000000b2c418723c */ /* 0x040fe20000041818 */
[----:B------:R-:W2:Y:S05]  /*1a330*/  LDSM.16.M88.4 R176, [R220+0xa000] ;  /* 0x00a00000dcb0783b */ /* 0x000eaa0000000200 */
[C---:B------:R-:W-:Y:S06]  /*1a340*/  HMMA.16816.F32.BF16 R28, R196.reuse, R184, R28 ;  /* 0x000000b8c41c723c */ /* 0x040fec000004181c */
[----:B------:R-:W-:Y:S01]  /*1a350*/  HMMA.16816.F32.BF16 R32, R196, R186, R32 ;  /* 0x000000bac420723c */ /* 0x000fe20000041820 */
[----:B------:R-:W2:Y:S05]  /*1a360*/  LDSM.16.M88.4 R184, [R220+0xa800] ;  /* 0x00a80000dcb8783b */ /* 0x000eaa0000000200 */
[C---:B---3--:R-:W-:Y:S01]  /*1a370*/  HMMA.16816.F32.BF16 R4, R188.reuse, R192, R4 ;  /* 0x000000c0bc04723c */ /* 0x048fe20000041804 */
[----:B------:R-:W3:Y:S05]  /*1a380*/  LDSM.16.M88.4 R196, [R220+0xb000] ;  /* 0x00b00000dcc4783b */ /* 0x000eea0000000200 */
        /* <DEDUP_REMOVED lines=10> */
[----:B------:R-:W4:Y:S05]  /*1a430*/  LDSM.16.M88.4 R188, [R216+0x2800] ;  /* 0x00280000d8bc783b */ /* 0x000f2a0000000200 */
[C---:B--2---:R-:W-:Y:S01]  /*1a440*/  HMMA.16816.F32.BF16 R4, R172.reuse, R176, R4 ;  /* 0x000000b0ac04723c */ /* 0x044fe20000041804 */
[----:B------:R-:W2:Y:S05]  /*1a450*/  LDSM.16.M88.4 R200, [R216+0x3000] ;  /* 0x00300000d8c8783b */ /* 0x000eaa0000000200 */
[C---:B------:R-:W-:Y:S01]  /*1a460*/  HMMA.16816.F32.BF16 R8, R172.reuse, R178, R8 ;  /* 0x000000b2ac08723c */ /* 0x040fe20000041808 */
[----:B------:R-:W5:Y:S05]  /*1a470*/  LDSM.16.M88.4 R176, [R216+0x3800] ;  /* 0x00380000d8b0783b */ /* 0x000f6a0000000200 */
        /* <DEDUP_REMOVED lines=8> */
[----:B------:R-:W3:Y:S05]  /*1a500*/  LDSM.16.M88.4 R172, [R225+0xc800] ;  /* 0x00c80000e1ac783b */ /* 0x000eea0000000200 */
[C---:B-1----:R-:W-:Y:S01]  /*1a510*/  HMMA.16816.F32.BF16 R4, R164.reuse, R180, R4 ;  /* 0x000000b4a404723c */ /* 0x042fe20000041804 */
[----:B------:R-:W1:Y:S05]  /*1a520*/  LDSM.16.M88.4 R192, [R225+0xd000] ;  /* 0x00d00000e1c0783b */ /* 0x000e6a0000000200 */
[C---:B------:R-:W-:Y:S01]  /*1a530*/  HMMA.16816.F32.BF16 R8, R164.reuse, R182, R8 ;  /* 0x000000b6a408723c */ /* 0x040fe20000041808 */
[----:B------:R-:W1:Y:S05]  /*1a540*/  LDSM.16.M88.4 R180, [R225+0xd800] ;  /* 0x00d80000e1b4783b */ /* 0x000e6a0000000200 */
[C---:B----4-:R-:W-:Y:S06]  /*1a550*/  HMMA.16816.F32.BF16 R12, R164.reuse, R188, R12 ;  /* 0x000000bca40c723c */ /* 0x050fec000004180c */
[C---:B------:R-:W-:Y:S01]  /*1a560*/  HMMA.16816.F32.BF16 R16, R164.reuse, R190, R16 ;  /* 0x000000bea410723c */ /* 0x040fe20000041810 */
[----:B------:R-:W-:Y:S05]  /*1a570*/  LDSM.16.M88.4 R188, [R224+0x4000] ;  /* 0x00400000e0bc783b */ /* 0x000fea0000000200 */
[C---:B--2---:R-:W-:Y:S06]  /*1a580*/  HMMA.16816.F32.BF16 R20, R164.reuse, R200, R20 ;  /* 0x000000c8a414723c */ /* 0x044fec0000041814 */
[C---:B------:R-:W-:Y:S01]  /*1a590*/  HMMA.16816.F32.BF16 R24, R164.reuse, R202, R24 ;  /* 0x000000caa418723c */ /* 0x040fe20000041818 */
[----:B------:R-:W2:Y:S05]  /*1a5a0*/  LDSM.16.M88.4 R200, [R211] ;  /* 0x00000000d3c8783b */ /* 0x000eaa0000000200 */
[C---:B-----5:R-:W-:Y:S06]  /*1a5b0*/  HMMA.16816.F32.BF16 R28, R164.reuse, R176, R28 ;  /* 0x000000b0a41c723c */ /* 0x060fec000004181c */
[----:B------:R-:W-:Y:S01]  /*1a5c0*/  HMMA.16816.F32.BF16 R32, R164, R178, R32 ;  /* 0x000000b2a420723c */ /* 0x000fe20000041820 */
[----:B------:R-:W4:Y:S05]  /*1a5d0*/  LDSM.16.M88.4 R164, [R210] ;  /* 0x00000000d2a4783b */ /* 0x000f2a0000000200 */
[C---:B---3--:R-:W-:Y:S01]  /*1a5e0*/  HMMA.16816.F32.BF16 R4, R184.reuse, R196, R4 ;  /* 0x000000c4b804723c */ /* 0x048fe20000041804 */
[----:B------:R-:W-:Y:S05]  /*1a5f0*/  LDSM.16.M88.4 R176, [R208] ;  /* 0x00000000d0b0783b */ /* 0x000fea0000000200 */
[C---:B------:R-:W-:Y:S01]  /*1a600*/  HMMA.16816.F32.BF16 R8, R184.reuse, R198, R8 ;  /* 0x000000c6b808723c */ /* 0x040fe20000041808 */
[----:B------:R-:W-:Y:S05]  /*1a610*/  LDSM.16.M88.4 R196, [R220+0xc000] ;  /* 0x00c00000dcc4783b */ /* 0x000fea0000000200 */
[C---:B------:R-:W-:Y:S06]  /*1a620*/  HMMA.16816.F32.BF16 R12, R184.reuse, R172, R12 ;  /* 0x000000acb80c723c */ /* 0x040fec000004180c */
[C---:B------:R-:W-:Y:S01]  /*1a630*/  HMMA.16816.F32.BF16 R16, R184.reuse, R174, R16 ;  /* 0x000000aeb810723c */ /* 0x040fe20000041810 */
[----:B------:R-:W3:Y:S05]  /*1a640*/  LDSM.16.M88.4 R172, [R209] ;  /* 0x00000000d1ac783b */ /* 0x000eea0000000200 */
        /* <DEDUP_REMOVED lines=18> */
[----:B------:R-:W4:Y:S05]  /*1a770*/  LDSM.16.M88.4 R176, [R216+0x4800] ;  /* 0x00480000d8b0783b */ /* 0x000f2a0000000200 */
[C---:B-1----:R-:W-:Y:S01]  /*1a780*/  HMMA.16816.F32.BF16 R4, R192.reuse, R196, R4 ;  /* 0x000000c4c004723c */ /* 0x042fe20000041804 */
[----:B------:R-:W1:Y:S05]  /*1a790*/  LDSM.16.M88.4 R188, [R216+0x5000] ;  /* 0x00500000d8bc783b */ /* 0x000e6a0000000200 */
[C---:B------:R-:W-:Y:S01]  /*1a7a0*/  HMMA.16816.F32.BF16 R8, R192.reuse, R198, R8 ;  /* 0x000000c6c008723c */ /* 0x040fe20000041808 */
[----:B------:R-:W1:Y:S05]  /*1a7b0*/  LDSM.16.M88.4 R196, [R216+0x5800] ;  /* 0x00580000d8c4783b */ /* 0x000e6a0000000200 */
        /* <DEDUP_REMOVED lines=8> */
[----:B------:R-:W5:Y:S05]  /*1a840*/  LDSM.16.M88.4 R192, [R225+0xe800] ;  /* 0x00e80000e1c0783b */ /* 0x000f6a0000000200 */
[C---:B---3--:R-:W-:Y:S01]  /*1a850*/  HMMA.16816.F32.BF16 R4, R164.reuse, R172, R4 ;  /* 0x000000aca404723c */ /* 0x048fe20000041804 */
[----:B------:R-:W3:Y:S05]  /*1a860*/  LDSM.16.M88.4 R200, [R225+0xf000] ;  /* 0x00f00000e1c8783b */ /* 0x000eea0000000200 */
[C---:B------:R-:W-:Y:S01]  /*1a870*/  HMMA.16816.F32.BF16 R8, R164.reuse, R174, R8 ;  /* 0x000000aea408723c */ /* 0x040fe20000041808 */
[----:B------:R-:W3:Y:S05]  /*1a880*/  LDSM.16.M88.4 R172, [R225+0xf800] ;  /* 0x00f80000e1ac783b */ /* 0x000eea0000000200 */
[C---:B----4-:R-:W-:Y:S06]  /*1a890*/  HMMA.16816.F32.BF16 R12, R164.reuse, R176, R12 ;  /* 0x000000b0a40c723c */ /* 0x050fec000004180c */
[C---:B------:R-:W-:Y:S01]  /*1a8a0*/  HMMA.16816.F32.BF16 R16, R164.reuse, R178, R16 ;  /* 0x000000b2a410723c */ /* 0x040fe20000041810 */
[----:B------:R-:W-:Y:S05]  /*1a8b0*/  LDSM.16.M88.4 R176, [R224+0x6000] ;  /* 0x00600000e0b0783b */ /* 0x000fea0000000200 */
[C---:B-1----:R-:W-:Y:S06]  /*1a8c0*/  HMMA.16816.F32.BF16 R20, R164.reuse, R188, R20 ;  /* 0x000000bca414723c */ /* 0x042fec0000041814 */
[C---:B------:R-:W-:Y:S01]  /*1a8d0*/  HMMA.16816.F32.BF16 R24, R164.reuse, R190, R24 ;  /* 0x000000bea418723c */ /* 0x040fe20000041818 */
[----:B------:R-:W1:Y:S05]  /*1a8e0*/  LDSM.16.M88.4 R188, [R207] ;  /* 0x00000000cfbc783b */ /* 0x000e6a0000000200 */
[C---:B------:R-:W-:Y:S06]  /*1a8f0*/  HMMA.16816.F32.BF16 R28, R164.reuse, R196, R28 ;  /* 0x000000c4a41c723c */ /* 0x040fec000004181c */
[----:B------:R-:W-:Y:S01]  /*1a900*/  HMMA.16816.F32.BF16 R32, R164, R198, R32 ;  /* 0x000000c6a420723c */ /* 0x000fe20000041820 */
[----:B------:R-:W4:Y:S05]  /*1a910*/  LDSM.16.M88.4 R164, [R206] ;  /* 0x00000000cea4783b */ /* 0x000f2a0000000200 */
[C---:B--2---:R-:W-:Y:S01]  /*1a920*/  HMMA.16816.F32.BF16 R4, R180.reuse, R184, R4 ;  /* 0x000000b8b404723c */ /* 0x044fe20000041804 */
[----:B------:R-:W2:Y:S05]  /*1a930*/  LDSM.16.M88.4 R196, [R205] ;  /* 0x00000000cdc4783b */ /* 0x000eaa0000000200 */
[C---:B------:R-:W-:Y:S01]  /*1a940*/  HMMA.16816.F32.BF16 R8, R180.reuse, R186, R8 ;  /* 0x000000bab408723c */ /* 0x040fe20000041808 */
[----:B------:R-:W2:Y:S05]  /*1a950*/  LDSM.16.M88.4 R184, [R204] ;  /* 0x00000000ccb8783b */ /* 0x000eaa0000000200 */
[C---:B-----5:R-:W-:Y:S06]  /*1a960*/  HMMA.16816.F32.BF16 R12, R180.reuse, R192, R12 ;  /* 0x000000c0b40c723c */ /* 0x060fec000004180c */
[C---:B------:R-:W-:Y:S01]  /*1a970*/  HMMA.16816.F32.BF16 R16, R180.reuse, R194, R16 ;  /* 0x000000c2b410723c */ /* 0x040fe20000041810 */
[----:B------:R-:W-:Y:S05]  /*1a980*/  LDSM.16.M88.4 R192, [R222+0x6000] ;  /* 0x00600000dec0783b */ /* 0x000fea0000000200 */
[C---:B---3--:R-:W-:Y:S06]  /*1a990*/  HMMA.16816.F32.BF16 R20, R180.reuse, R200, R20 ;  /* 0x000000c8b414723c */ /* 0x048fec0000041814 */
[C---:B------:R-:W-:Y:S01]  /*1a9a0*/  HMMA.16816.F32.BF16 R24, R180.reuse, R202, R24 ;  /* 0x000000cab418723c */ /* 0x040fe20000041818 */
[----:B------:R-:W3:Y:S05]  /*1a9b0*/  LDSM.16.M88.4 R200, [R220+0xe000] ;  /* 0x00e00000dcc8783b */ /* 0x000eea0000000200 */
[C---:B------:R-:W-:Y:S06]  /*1a9c0*/  HMMA.16816.F32.BF16 R28, R180.reuse, R172, R28 ;  /* 0x000000acb41c723c */ /* 0x040fec000004181c */
[----:B------:R-:W-:Y:S01]  /*1a9d0*/  HMMA.16816.F32.BF16 R32, R180, R174, R32 ;  /* 0x000000aeb420723c */ /* 0x000fe20000041820 */
[----:B------:R-:W-:Y:S05]  /*1a9e0*/  LDSM.16.M88.4 R172, [R220+0xf000] ;  /* 0x00f00000dcac783b */ /* 0x000fea0000000200 */
[----:B------:R-:W-:Y:S01]  /*1a9f0*/  LDSM.16.M88.4 R180, [R220+0xf800] ;  /* 0x00f80000dcb4783b */ /* 0x000fe20000000200 */
        /* <DEDUP_REMOVED lines=8> */
[----:B------:R-:W2:Y:S05]  /*1aa80*/  LDSM.16.M88.4 R196, [R216+0x6000] ;  /* 0x00600000d8c4783b */ /* 0x000eaa0000000200 */
[C---:B------:R-:W-:Y:S06]  /*1aa90*/  HMMA.16816.F32.BF16 R28, R176.reuse, R184, R28 ;  /* 0x000000b8b01c723c */ /* 0x040fec000004181c */
[----:B------:R-:W-:Y:S06]  /*1aaa0*/  HMMA.16816.F32.BF16 R32, R176, R186, R32 ;  /* 0x000000bab020723c */ /* 0x000fec0000041820 */
[C---:B---3--:R-:W-:Y:S06]  /*1aab0*/  HMMA.16816.F32.BF16 R4, R192.reuse, R200, R4 ;  /* 0x000000c8c004723c */ /* 0x048fec0000041804 */
        /* <DEDUP_REMOVED lines=8> */
[C---:B--2---:R-:W-:Y:S06]  /*1ab40*/  HMMA.16816.F32.BF16 R4, R188.reuse, R196, R4 ;  /* 0x000000c4bc04723c */ /* 0x044fec0000041804 */
        /* <DEDUP_REMOVED lines=95> */
[----:B-1--4-:R-:W3:Y:S01]  /*1b140*/  LD.E.64 R14, desc[UR10][R170.64+0x20] ;  /* 0x0000200aaa0e7980 */ /* 0x012ee2000c101b00 */
        /* <DEDUP_REMOVED lines=41> */
[----:B------:R1:W4:Y:S04]  /*1b3e0*/  LD.E R3, desc[UR12][R6.64] ;  /* 0x0000000c06037980 */ /* 0x000328000c101900 */
[----:B------:R-:W-:Y:S01]  /*1b3f0*/  IMAD R11, R11, R8, -0x40 ;  /* 0xffffffc00b0b7424 */ /* 0x000fe200078e0208 */
[----:B------:R2:W4:Y:S04]  /*1b400*/  LD.E R4, desc[UR14][R4.64] ;  /* 0x0000000e04047980 */ /* 0x000528000c101900 */
        /* <DEDUP_REMOVED lines=12> */
.L_x_5730:
[----:B------:R-:W-:Y:S02]  /*1b4d0*/  R2UR UR4, R168 ;  /* 0x00000000a80472ca */ /* 0x000fe400000e0000 */
[----:B------:R-:W-:Y:S11]  /*1b4e0*/  R2UR UR5, R169 ;  /* 0x00000000a90572ca */ /* 0x000ff600000e0000 */
[----:B------:R-:W-:Y:S02]  /*1b4f0*/  @!UPT UIADD3 URZ, URZ, URZ, URZ ;  /* 0x0000003f3f3ff290 */ /* 0x000fe4000fffe03f */
[----:B------:R-:W2:Y:S02]  /*1b500*/  LD.E R8, desc[UR4][R170.64+0x38] ;  /* 0x00003804aa087980 */ /* 0x000ea4000c101900 */
[----:B--2---:R-:W-:Y:S05]  /*1b510*/  IMAD.U32 R8, R8, -0x40, RZ ;  /* 0xffffffc008087824 */ /* 0x004fea00078e00ff */
[----:B------:R-:W-:Y:S02]  /*1b520*/  SHF.R.S32.HI R4, RZ, 0x1f, R8 ;  /* 0x0000001fff047819 */ /* 0x000fe40000011408 */
.L_x_5731:
[----:B------:R-:W-:Y:S05]  /*1b530*/  BSYNC B0 ;  /* 0x0000000000007941 */ /* 0x000fea0003800000 */
.L_x_5729:
[----:B------:R-:W-:Y:S02]  /*1b540*/  LEA R233, P0, R8, R233, 0x1 ;  /* 0x000000e908e97211 */ /* 0x000fe400078008ff */
[----:B------:R-:W-:Y:S02]  /*1b550*/  R2UR UR14, R168 ;  /* 0x00000000a80e72ca */ /* 0x000fe400000e0000 */
[C---:B------:R-:W-:Y:S02]  /*1b560*/  R2UR UR15, R169.reuse ;  /* 0x00000000a90f72ca */ /* 0x040fe400000e0000 */
[----:B------:R-:W-:Y:S01]  /*1b570*/  LEA.HI.X R232, R8, R232, R4, 0x1, P0 ;  /* 0x000000e808e87211 */ /* 0x000fe200000f0c04 */
[----:B------:R-:W-:Y:S01]  /*1b580*/  IMAD.MOV.U32 R4, RZ, RZ, R233 ;  /* 0x000000ffff047224 */ /* 0x000fe200078e00e9 */
        /* <DEDUP_REMOVED lines=39> */
[----:B--2---:R-:W-:Y:S03]  /*1b800*/  IADD3 R4, P0, R247, R6, RZ ;  /* 0x00000006f7047210 */ /* 0x004fe60007f1e0ff */
[----:B------:R3:W-:Y:S04]  /*1b810*/  LDGSTS.E.BYPASS.LTC128B.128 [R239+0xb000], desc[UR20][R6.64+0x80] ;  /* 0x0b00008006ef7fae */ /* 0x0007e8000b901d54 */
[----:B------:R3:W-:Y:S01]  /*1b820*/  LDGSTS.E.BYPASS.LTC128B.128 [R239+0xd000], desc[UR18][R6.64+0x100] ;  /* 0x0d00010006ef7fae */ /* 0x0007e2000b901d52 */
[----:B------:R-:W-:Y:S03]  /*1b830*/  IMAD.X R5, R246, 0x1, R7, P0 ;  /* 0x00000001f6057824 */ /* 0x000fe600000e0607 */
[----:B------:R3:W-:Y:S04]  /*1b840*/  LDGSTS.E.BYPASS.LTC128B.128 [R239+0xf000], desc[UR16][R6.64+0x180] ;  /* 0x0f00018006ef7fae */ /* 0x0007e8000b901d50 */
[----:B------:R3:W-:Y:S04]  /*1b850*/  LDGSTS.E.BYPASS.LTC128B.128 [R239+0x9800], desc[UR14][R4.64] ;  /* 0x0980000004ef7fae */ /* 0x0007e8000b901d4e */
[----:B------:R3:W-:Y:S04]  /*1b860*/  LDGSTS.E.BYPASS.LTC128B.128 [R239+0xb800], desc[UR12][R4.64+0x80] ;  /* 0x0b80008004ef7fae */ /* 0x0007e8000b901d4c */
[----:B------:R3:W-:Y:S04]  /*1b870*/  LDGSTS.E.BYPASS.LTC128B.128 [R239+0xd800], desc[UR10][R4.64+0x100] ;  /* 0x0d80010004ef7fae */ /* 0x0007e8000b901d4a */
[----:B------:R3:W-:Y:S04]  /*1b880*/  LDGSTS.E.BYPASS.LTC128B.128 [R239+0xf800], desc[UR4][R4.64+0x180] ;  /* 0x0f80018004ef7fae */ /* 0x0007e8000b901d44 */
[----:B------:R-:W0:Y:S02]  /*1b890*/  LDGDEPBAR ;  /* 0x00000000000079af */ /* 0x000e240000000000 */
.L_x_5728:
[----:B------:R-:W-:Y:S05]  /*1b8a0*/  BSYNC B1 ;  /* 0x0000000000017941 */ /* 0x000fea0003800000 */
.L_x_5727:
[----:B------:R-:W-:Y:S01]  /*1b8b0*/  R2UR UR4, R168 ;  /* 0x00000000a80472ca */ /* 0x000fe200000e0000 */
[----:B-1--4-:R-:W-:Y:S01]  /*1b8c0*/  LDSM.16.MT88.4 R12, [R230+0x10000] ;  /* 0x01000000e60c783b */ /* 0x012fe20000004200 */
[----:B------:R-:W-:Y:S02]  /*1b8d0*/  R2UR UR5, R169 ;  /* 0x00000000a90572ca */ /* 0x000fe400000e0000 */
[----:B---3--:R-:W-:Y:S02]  /*1b8e0*/  FMNMX.FTZ R5, R173, R2, !PT ;  /* 0x00000002ad057209 */ /* 0x008fe40007810000 */
        /* <DEDUP_REMOVED lines=21> */
[----:B------:R-:W-:Y:S01]  /*1ba40*/  FMNMX.FTZ R3, R201, R3, !PT ;  /* 0x00000003c9037209 */ /* 0x000fe20007810000 */
[----:B-1----:R-:W-:Y:S01]  /*1ba50*/  LDSM.16.MT88.4 R168, [R228+0x12800] ;  /* 0x01280000e4a8783b */ /* 0x002fe20000004200 */
        /* <DEDUP_REMOVED lines=23> */
[C---:B------:R-:W-:Y:S01]  /*1bbd0*/  FADD.FTZ R0, -R3.reuse, R0 ;  /* 0x0000000003007221 */ /* 0x040fe20000010100 */
        /* <DEDUP_REMOVED lines=63> */
[----:B------:R-:W-:Y:S01]  /*1bfd0*/  FMUL.FTZ R48, R2, R48 ;  /* 0x0000003002307220 */ /* 0x000fe20000410000 */
        /* <DEDUP_REMOVED lines=34> */
[----:B----4-:R-:W-:Y:S01]  /*1c200*/  F2FP.BF16.F32.PACK_AB R163, R184, R185 ;  /* 0x000000b9b8a3723e */ /* 0x010fe200000010ff */
[----:B------:R-:W-:Y:S01]  /*1c210*/  FMUL.FTZ R77, R2, R77 ;  /* 0x0000004d024d7220 */ /* 0x000fe20000410000 */
[C---:B------:R-:W-:Y:S01]  /*1c220*/  FMUL.FTZ R78, R0.reuse, R78 ;  /* 0x0000004e004e7220 */ /* 0x040fe20000410000 */
[----:B------:R-:W-:Y:S01]  /*1c230*/  FMUL.FTZ R79, R0, R79 ;  /* 0x0000004f004f7220 */ /* 0x000fe20000410000 */
[C---:B------:R-:W-:Y:S01]  /*1c240*/  FMUL.FTZ R80, R2.reuse, R80 ;  /* 0x0000005002507220 */ /* 0x040fe20000410000 */
[----:B------:R-:W-:Y:S01]  /*1c250*/  FMUL.FTZ R81, R2, R81 ;  /* 0x0000005102517220 */ /* 0x000fe20000410000 */
[C---:B------:R-:W-:Y:S01]  /*1c260*/  FMUL.FTZ R82, R0.reuse, R82 ;  /* 0x0000005200527220 */ /* 0x040fe20000410000 */
[C---:B------:R-:W-:Y:S05]  /*1c270*/  HMMA.16816.F32.BF16 R4, R160.reuse, R12, R4 ;  /* 0x0000000ca004723c */ /* 0x040fea0000041804 */
[----:B------:R-:W-:Y:S01]  /*1c280*/  FMUL.FTZ R83, R0, R83 ;  /* 0x0000005300537220 */ /* 0x000fe20000410000 */
[C---:B------:R-:W-:Y:S03]  /*1c290*/  HMMA.16816.F32.BF16 R8, R160.reuse, R14, R8 ;  /* 0x0000000ea008723c */ /* 0x040fe60000041808 */
[----:B------:R-:W-:Y:S02]  /*1c2a0*/  ISETP.GT.AND P0, PT, R248, R231, PT ;  /* 0x000000e7f800720c */ /* 0x000fe40003f04270 */
        /* <DEDUP_REMOVED lines=17> */
[----:B------:R-:W-:Y:S03]  /*1c3c0*/  FMUL.FTZ R23, R0, R147 ;  /* 0x0000009300177220 */ /* 0x000fe60000410000 */
[--C-:B------:R-:W-:Y:S01]  /*1c3d0*/  FFMA.FTZ R144, R192, R166, -R178.reuse ;  /* 0x000000a6c0907223 */ /* 0x100fe200000108b2 */
        /* <DEDUP_REMOVED lines=47> */
[--C-:B------:R-:W-:Y:S01]  /*1c6d0*/  FFMA.FTZ R192, R193, R166, -R178.reuse ;  /* 0x000000a6c1c07223 */ /* 0x100fe200000108b2 */
[C---:B------:R-:W-:Y:S01]  /*1c6e0*/  FMUL.FTZ R116, R2.reuse, R116 ;  /* 0x0000007402747220 */ /* 0x040fe20000410000 */
[----:B------:R4:W-:Y:S01]  /*1c6f0*/  MUFU.EX2 R193, R144 ;  /* 0x0000009000c17308 */ /* 0x0009e20000000800 */
        /* <DEDUP_REMOVED lines=8> */
[----:B------:R-:W1:Y:S01]  /*1c780*/  LDSM.16.MT88.4 R140, [R227+0x14000] ;  /* 0x01400000e38c783b */ /* 0x000e620000004200 */
[----:B------:R-:W5:Y:S03]  /*1c790*/  MUFU.EX2 R192, R192 ;  /* 0x000000c000c07308 */ /* 0x000f660000000800 */
[----:B------:R-:W-:Y:S01]  /*1c7a0*/  FMUL.FTZ R123, R0, R123 ;  /* 0x0000007b007b7220 */ /* 0x000fe20000410000 */
[C---:B---3--:R-:W-:Y:S03]  /*1c7b0*/  HMMA.16816.F32.BF16 R76, R160.reuse, R132, R76 ;  /* 0x00000084a04c723c */ /* 0x048fe6000004184c */
[----:B----4-:R-:W-:Y:S02]  /*1c7c0*/  LDSM.16.MT88.4 R144, [R229+0x10800] ;  /* 0x01080000e590783b */ /* 0x010fe40000004200 */
[-CC-:B------:R-:W-:Y:S01]  /*1c7d0*/  FFMA.FTZ R195, R195, R166.reuse, -R173.reuse ;  /* 0x000000a6c3c37223 */ /* 0x180fe200000108ad */
[C---:B------:R-:W-:Y:S05]  /*1c7e0*/  HMMA.16816.F32.BF16 R80, R160.reuse, R134, R80 ;  /* 0x00000086a050723c */ /* 0x040fea0000041850 */
[----:B------:R-:W3:Y:S01]  /*1c7f0*/  LDSM.16.MT88.4 R132, [R230+0x16000] ;  /* 0x01600000e684783b */ /* 0x000ee20000004200 */
[C---:B--2---:R-:W-:Y:S01]  /*1c800*/  HMMA.16816.F32.BF16 R84, R160.reuse, R136, R84 ;  /* 0x00000088a054723c */ /* 0x044fe20000041854 */
[----:B------:R-:W-:Y:S04]  /*1c810*/  MUFU.EX2 R195, R195 ;  /* 0x000000c300c37308 */ /* 0x000fe80000000800 */
[-CC-:B------:R-:W-:Y:S01]  /*1c820*/  FFMA.FTZ R194, R194, R166.reuse, -R173.reuse ;  /* 0x000000a6c2c27223 */ /* 0x180fe200000108ad */
[C---:B------:R-:W-:Y:S01]  /*1c830*/  HMMA.16816.F32.BF16 R88, R160.reuse, R138, R88 ;  /* 0x0000008aa058723c */ /* 0x040fe20000041858 */
[----:B------:R-:W2:Y:S04]  /*1c840*/  LDSM.16.MT88.4 R136, [R229+0x16000] ;  /* 0x01600000e588783b */ /* 0x000ea80000004200 */
[-CC-:B------:R-:W-:Y:S01]  /*1c850*/  FFMA.FTZ R196, R196, R166.reuse, -R178.reuse ;  /* 0x000000a6c4c47223 */ /* 0x180fe200000108b2 */
[-CC-:B------:R-:W-:Y:S01]  /*1c860*/  FFMA.FTZ R197, R197, R166.reuse, -R178.reuse ;  /* 0x000000a6c5c57223 */ /* 0x180fe200000108b2 */
[-CC-:B------:R-:W-:Y:S01]  /*1c870*/  FFMA.FTZ R198, R198, R166.reuse, -R173.reuse ;  /* 0x000000a6c6c67223 */ /* 0x180fe200000108ad */
[--C-:B------:R-:W-:Y:S01]  /*1c880*/  FFMA.FTZ R199, R199, R166, -R173.reuse ;  /* 0x000000a6c7c77223 */ /* 0x100fe200000108ad */
[----:B------:R-:W4:Y:S02]  /*1c890*/  MUFU.EX2 R194, R194 ;  /* 0x000000c200c27308 */ /* 0x000f240000000800 */
[C---:B------:R-:W-:Y:S01]  /*1c8a0*/  FMUL.FTZ R124, R2.reuse, R124 ;  /* 0x0000007c027c7220 */ /* 0x040fe20000410000 */
[----:B------:R-:W-:Y:S01]  /*1c8b0*/  FMUL.FTZ R125, R2, R125 ;  /* 0x0000007d027d7220 */ /* 0x000fe20000410000 */
[C---:B------:R-:W-:Y:S01]  /*1c8c0*/  FMUL.FTZ R126, R0.reuse, R126 ;  /* 0x0000007e007e7220 */ /* 0x040fe20000410000 */
[----:B------:R-:W-:Y:S01]  /*1c8d0*/  FMUL.FTZ R127, R0, R127 ;  /* 0x0000007f007f7220 */ /* 0x000fe20000410000 */
[C---:B------:R-:W-:Y:S01]  /*1c8e0*/  FMUL.FTZ R128, R2.reuse, R128 ;  /* 0x0000008002807220 */ /* 0x040fe20000410000 */
[----:B------:R-:W-:Y:S01]  /*1c8f0*/  FMUL.FTZ R129, R2, R129 ;  /* 0x0000008102817220 */ /* 0x000fe20000410000 */
[C---:B-1----:R-:W-:Y:S02]  /*1c900*/  HMMA.16816.F32.BF16 R92, R160.reuse, R140, R92 ;  /* 0x0000008ca05c723c */ /* 0x042fe4000004185c */
[----:B------:R-:W-:Y:S01]  /*1c910*/  MUFU.EX2 R196, R196 ;  /* 0x000000c400c47308 */ /* 0x000fe20000000800 */
[C---:B------:R-:W-:Y:S01]  /*1c920*/  FMUL.FTZ R130, R0.reuse, R130 ;  /* 0x0000008200827220 */ /* 0x040fe20000410000 */
[----:B------:R-:W-:Y:S01]  /*1c930*/  FMUL.FTZ R131, R0, R131 ;  /* 0x0000008300837220 */ /* 0x000fe20000410000 */
[-CC-:B------:R-:W-:Y:S01]  /*1c940*/  FFMA.FTZ R203, R203, R166.reuse, -R178.reuse ;  /* 0x000000a6cbcb7223 */ /* 0x180fe200000108b2 */
[C---:B------:R-:W-:Y:S01]  /*1c950*/  HMMA.16816.F32.BF16 R96, R160.reuse, R142, R96 ;  /* 0x0000008ea060723c */ /* 0x040fe20000041860 */
[----:B------:R-:W1:Y:S05]  /*1c960*/  LDSM.16.MT88.4 R140, [R228+0x16000] ;  /* 0x01600000e48c783b */ /* 0x000e6a0000004200 */
[----:B------:R-:W4:Y:S01]  /*1c970*/  MUFU.EX2 R197, R197 ;  /* 0x000000c500c57308 */ /* 0x000f220000000800 */
[-CC-:B------:R-:W-:Y:S01]  /*1c980*/  FFMA.FTZ R202, R202, R166.reuse, -R178.reuse ;  /* 0x000000a6caca7223 */ /* 0x180fe200000108b2 */
[-CC-:B------:R-:W-:Y:S03]  /*1c990*/  FFMA.FTZ R201, R201, R166.reuse, -R173.reuse ;  /* 0x000000a6c9c97223 */ /* 0x180fe600000108ad */
[-CC-:B------:R-:W-:Y:S01]  /*1c9a0*/  FFMA.FTZ R200, R200, R166.reuse, -R173.reuse ;  /* 0x000000a6c8c87223 */ /* 0x180fe200000108ad */
[-CC-:B------:R-:W-:Y:S01]  /*1c9b0*/  FFMA.FTZ R251, R183, R166.reuse, -R178.reuse ;  /* 0x000000a6b7fb7223 */ /* 0x180fe200000108b2 */
[C---:B---3--:R-:W-:Y:S03]  /*1c9c0*/  HMMA.16816.F32.BF16 R100, R160.reuse, R132, R100 ;  /* 0x00000084a064723c */ /* 0x048fe60000041864 */
[----:B------:R-:W-:Y:S01]  /*1c9d0*/  MUFU.EX2 R198, R198 ;  /* 0x000000c600c67308 */ /* 0x000fe20000000800 */
[-CC-:B------:R-:W-:Y:S01]  /*1c9e0*/  FFMA.FTZ R252, R182, R166.reuse, -R178.reuse ;  /* 0x000000a6b6fc7223 */ /* 0x180fe200000108b2 */
[-C--:B------:R-:W-:Y:S01]  /*1c9f0*/  FFMA.FTZ R178, R174, R166.reuse, -R178 ;  /* 0x000000a6aeb27223 */ /* 0x080fe200000108b2 */
[-CC-:B------:R-:W-:Y:S01]  /*1ca00*/  FFMA.FTZ R181, R181, R166.reuse, -R173.reuse ;  /* 0x000000a6b5b57223 */ /* 0x180fe200000108ad */
[C---:B------:R-:W-:Y:S01]  /*1ca10*/  HMMA.16816.F32.BF16 R104, R160.reuse, R134, R104 ;  /* 0x00000086a068723c */ /* 0x040fe20000041868 */
[----:B------:R-:W3:Y:S05]  /*1ca20*/  LDSM.16.MT88.4 R132, [R227+0x16000] ;  /* 0x01600000e384783b */ /* 0x000eea0000004200 */
[----:B------:R-:W-:Y:S01]  /*1ca30*/  MUFU.EX2 R182, R176 ;  /* 0x000000b000b67308 */ /* 0x000fe20000000800 */
[-CC-:B------:R-:W-:Y:S01]  /*1ca40*/  FFMA.FTZ R180, R180, R166.reuse, -R173.reuse ;  /* 0x000000a6b4b47223 */ /* 0x180fe200000108ad */
[C---:B--2---:R-:W-:Y:S08]  /*1ca50*/  HMMA.16816.F32.BF16 R108, R160.reuse, R136, R108 ;  /* 0x00000088a06c723c */ /* 0x044ff0000004186c */
[----:B------:R-:W2:Y:S01]  /*1ca60*/  MUFU.EX2 R199, R199 ;  /* 0x000000c700c77308 */ /* 0x000ea20000000800 */
[C---:B------:R-:W-:Y:S01]  /*1ca70*/  HMMA.16816.F32.BF16 R112, R160.reuse, R138, R112 ;  /* 0x0000008aa070723c */ /* 0x040fe20000041870 */
[----:B------:R-:W2:Y:S02]  /*1ca80*/  LDSM.16.MT88.4 R136, [R230+0x10800] ;  /* 0x01080000e688783b */ /* 0x000ea40000004200 */
[-CC-:B------:R-:W-:Y:S01]  /*1ca90*/  FFMA.FTZ R167, R167, R166.reuse, -R173.reuse ;  /* 0x000000a6a7a77223 */ /* 0x180fe200000108ad */
[----:B------:R-:W-:Y:S05]  /*1caa0*/  FFMA.FTZ R173, R165, R166, -R173 ;  /* 0x000000a6a5ad7223 */ /* 0x000fea00000108ad */
[----:B------:R-:W-:Y:S02]  /*1cab0*/  MUFU.EX2 R183, R181 ;  /* 0x000000b500b77308 */ /* 0x000fe40000000800 */
[----:B------:R-:W-:Y:S01]  /*1cac0*/  FFMA.FTZ R190, R0, R249, R190 ;  /* 0x000000f900be7223 */ /* 0x000fe200000100be */
[----:B------:R-:W-:Y:S03]  /*1cad0*/  FFMA.FTZ R191, R2, R250, R191 ;  /* 0x000000fa02bf7223 */ /* 0x000fe600000100bf */
[----:B------:R-:W-:Y:S01]  /*1cae0*/  FADD.FTZ R190, R186, R190 ;  /* 0x000000bebabe7221 */ /* 0x000fe20000010000 */
[C---:B-1----:R-:W-:Y:S03]  /*1caf0*/  HMMA.16816.F32.BF16 R116, R160.reuse, R140, R116 ;  /* 0x0000008ca074723c */ /* 0x042fe60000041874 */
[----:B------:R-:W-:Y:S01]  /*1cb00*/  MUFU.EX2 R181, R175 ;  /* 0x000000af00b57308 */ /* 0x000fe20000000800 */
[----:B------:R-:W-:Y:S01]  /*1cb10*/  FADD.FTZ R191, R189, R191 ;  /* 0x000000bfbdbf7221 */ /* 0x000fe20000010000 */
[----:B------:R-:W-:Y:S01]  /*1cb20*/  FADD.FTZ R190, R185, R190 ;  /* 0x000000beb9be7221 */ /* 0x000fe20000010000 */
[C---:B------:R-:W-:Y:S01]  /*1cb30*/  HMMA.16816.F32.BF16 R120, R160.reuse, R142, R120 ;  /* 0x0000008ea078723c */ /* 0x040fe20000041878 */
[----:B------:R-:W1:Y:S06]  /*1cb40*/  LDSM.16.MT88.4 R140, [R230+0x12800] ;  /* 0x01280000e68c783b */ /* 0x000e6c0000004200 */
[----:B------:R-:W-:Y:S01]  /*1cb50*/  MUFU.EX2 R165, R173 ;  /* 0x000000ad00a57308 */ /* 0x000fe20000000800 */
[----:B------:R-:W-:Y:S03]  /*1cb60*/  FADD.FTZ R191, R188, R191 ;  /* 0x000000bfbcbf7221 */ /* 0x000fe60000010000 */
[----:B------:R-:W-:Y:S01]  /*1cb70*/  FADD.FTZ R190, R184, R190 ;  /* 0x000000beb8be7221 */ /* 0x000fe20000010000 */
[C---:B---3--:R-:W-:Y:S05]  /*1cb80*/  HMMA.16816.F32.BF16 R124, R160.reuse, R132, R124 ;  /* 0x00000084a07c723c */ /* 0x048fea000004187c */
[----:B------:R-:W-:Y:S01]  /*1cb90*/  MUFU.EX2 R234, R180 ;  /* 0x000000b400ea7308 */ /* 0x000fe20000000800 */
[----:B------:R-:W-:Y:S01]  /*1cba0*/  FADD.FTZ R187, R187, R191 ;  /* 0x000000bfbbbb7221 */ /* 0x000fe20000010000 */
[----:B------:R-:W-:Y:S01]  /*1cbb0*/  HMMA.16816.F32.BF16 R128, R160, R134, R128 ;  /* 0x00000086a080723c */ /* 0x000fe20000041880 */
[----:B------:R-:W3:Y:S07]  /*1cbc0*/  LDSM.16.MT88.4 R160, [R227+0x12800] ;  /* 0x01280000e3a0783b */ /* 0x000eee0000004200 */
[----:B------:R1:W-:Y:S03]  /*1cbd0*/  MUFU.EX2 R180, R172 ;  /* 0x000000ac00b47308 */ /* 0x0003e60000000800 */
[----:B-----5:R-:W-:Y:S01]  /*1cbe0*/  F2FP.BF16.F32.PACK_AB R132, R192, R193 ;  /* 0x000000c1c084723e */ /* 0x020fe200000010ff */
[----:B------:R-:W-:Y:S01]  /*1cbf0*/  FADD.FTZ R187, R193, R187 ;  /* 0x000000bbc1bb7221 */ /* 0x000fe20000010000 */
[C---:B----4-:R-:W-:Y:S01]  /*1cc00*/  F2FP.BF16.F32.PACK_AB R133, R194.reuse, R195 ;  /* 0x000000c3c285723e */ /* 0x050fe200000010ff */
[----:B------:R-:W-:Y:S01]  /*1cc10*/  FADD.FTZ R195, R195, R190 ;  /* 0x000000bec3c37221 */ /* 0x000fe20000010000 */
[----:B------:R-:W-:Y:S03]  /*1cc20*/  F2FP.BF16.F32.PACK_AB R134, R197, R196 ;  /* 0x000000c4c586723e */ /* 0x000fe600000010ff */
[----:B------:R-:W4:Y:S01]  /*1cc30*/  MUFU.EX2 R203, R203 ;  /* 0x000000cb00cb7308 */ /* 0x000f220000000800 */
[C---:B--2---:R-:W-:Y:S01]  /*1cc40*/  F2FP.BF16.F32.PACK_AB R135, R199.reuse, R198 ;  /* 0x000000c6c787723e */ /* 0x044fe200000010ff */
[----:B------:R-:W-:Y:S01]  /*1cc50*/  FADD.FTZ R195, R194, R195 ;  /* 0x000000c3c2c37221 */ /* 0x000fe20000010000 */
[----:B------:R-:W-:Y:S03]  /*1cc60*/  FADD.FTZ R187, R192, R187 ;  /* 0x000000bbc0bb7221 */ /* 0x000fe60000010000 */
[----:B------:R-:W-:Y:S01]  /*1cc70*/  FADD.FTZ R195, R198, R195 ;  /* 0x000000c3c6c37221 */ /* 0x000fe20000010000 */
[----:B------:R-:W-:Y:S01]  /*1cc80*/  FADD.FTZ R196, R196, R187 ;  /* 0x000000bbc4c47221 */ /* 0x000fe20000010000 */
[C---:B------:R-:W-:Y:S01]  /*1cc90*/  HMMA.16816.F32.BF16 R4, R132.reuse, R136, R4 ;  /* 0x000000888404723c */ /* 0x040fe20000041804 */
[----:B-1----:R-:W-:Y:S01]  /*1cca0*/  LDSM.16.MT88.4 R172, [R227+0x11800] ;  /* 0x01180000e3ac783b */ /* 0x002fe20000004200 */
[----:B------:R-:W-:Y:S03]  /*1ccb0*/  MUFU.EX2 R202, R202 ;  /* 0x000000ca00ca7308 */ /* 0x000fe60000000800 */
[----:B------:R-:W-:Y:S01]  /*1ccc0*/  FADD.FTZ R199, R199, R195 ;  /* 0x000000c3c7c77221 */ /* 0x000fe20000010000 */
[C---:B------:R-:W-:Y:S03]  /*1ccd0*/  HMMA.16816.F32.BF16 R8, R132.reuse, R138, R8 ;  /* 0x0000008a8408723c */ /* 0x040fe60000041808 */
[----:B------:R-:W1:Y:S03]  /*1cce0*/  LDSM.16.MT88.4 R136, [R230+0x14800] ;  /* 0x01480000e688783b */ /* 0x000e660000004200 */
[----:B------:R-:W2:Y:S01]  /*1ccf0*/  MUFU.EX2 R201, R201 ;  /* 0x000000c900c97308 */ /* 0x000ea20000000800 */
[----:B------:R-:W-:Y:S01]  /*1cd00*/  FADD.FTZ R196, R197, R196 ;  /* 0x000000c4c5c47221 */ /* 0x000fe20000010000 */
[C---:B------:R-:W-:Y:S03]  /*1cd10*/  HMMA.16816.F32.BF16 R12, R132.reuse, R144, R12 ;  /* 0x00000090840c723c */ /* 0x040fe6000004180c */
[----:B----4-:R-:W-:Y:S03]  /*1cd20*/  FADD.FTZ R196, R203, R196 ;  /* 0x000000c4cbc47221 */ /* 0x010fe60000010000 */
[C---:B------:R-:W-:Y:S01]  /*1cd30*/  HMMA.16816.F32.BF16 R16, R132.reuse, R146, R16 ;  /* 0x000000928410723c */ /* 0x040fe20000041810 */
[----:B------:R-:W4:Y:S01]  /*1cd40*/  LDSM.16.MT88.4 R144, [R229+0x14800] ;  /* 0x01480000e590783b */ /* 0x000f220000004200 */
[----:B------:R-:W5:Y:S04]  /*1cd50*/  MUFU.EX2 R200, R200 ;  /* 0x000000c800c87308 */ /* 0x000f680000000800 */
[C---:B------:R-:W-:Y:S06]  /*1cd60*/  HMMA.16816.F32.BF16 R20, R132.reuse, R148, R20 ;  /* 0x000000948414723c */ /* 0x040fec0000041814 */
[----:B------:R-:W-:Y:S01]  /*1cd70*/  MUFU.EX2 R251, R251 ;  /* 0x000000fb00fb7308 */ /* 0x000fe20000000800 */
[----:B--2---:R-:W-:Y:S01]  /*1cd80*/  FADD.FTZ R199, R201, R199 ;  /* 0x000000c7c9c77221 */ /* 0x004fe20000010000 */
[C---:B------:R-:W-:Y:S01]  /*1cd90*/  HMMA.16816.F32.BF16 R24, R132.reuse, R150, R24 ;  /* 0x000000968418723c */ /* 0x040fe20000041818 */
[----:B------:R-:W-:Y:S05]  /*1cda0*/  LDSM.16.MT88.4 R148, [R227+0x14800] ;  /* 0x01480000e394783b */ /* 0x000fea0000004200 */
[C---:B------:R-:W-:Y:S02]  /*1cdb0*/  HMMA.16816.F32.BF16 R28, R132.reuse, R152, R28 ;  /* 0x00000098841c723c */ /* 0x040fe4000004181c */
[----:B------:R-:W2:Y:S03]  /*1cdc0*/  MUFU.EX2 R252, R252 ;  /* 0x000000fc00fc7308 */ /* 0x000ea60000000800 */
[----:B-----5:R-:W-:Y:S01]  /*1cdd0*/  FADD.FTZ R0, R200, R199 ;  /* 0x000000c7c8007221 */ /* 0x020fe20000010000 */
[C---:B------:R-:W-:Y:S01]  /*1cde0*/  HMMA.16816.F32.BF16 R32, R132.reuse, R154, R32 ;  /* 0x0000009a8420723c */ /* 0x040fe20000041820 */
[----:B------:R-:W-:Y:S05]  /*1cdf0*/  LDSM.16.MT88.4 R152, [R229+0x16800] ;  /* 0x01680000e598783b */ /* 0x000fea0000004200 */
[----:B------:R-:W-:Y:S01]  /*1ce00*/  MUFU.EX2 R167, R167 ;  /* 0x000000a700a77308 */ /* 0x000fe20000000800 */
        /* <DEDUP_REMOVED lines=24> */
[C---:B-1----:R-:W-:Y:S06]  /*1cf90*/  HMMA.16816.F32.BF16 R100, R132.reuse, R136, R100 ;  /* 0x000000888464723c */ /* 0x042fec0000041864 */
[C---:B------:R-:W-:Y:S05]  /*1cfa0*/  HMMA.16816.F32.BF16 R104, R132.reuse, R138, R104 ;  /* 0x0000008a8468723c */ /* 0x040fea0000041868 */
[----:B------:R-:W-:Y:S01]  /*1cfb0*/  F2FP.BF16.F32.PACK_AB R136, R202, R203 ;  /* 0x000000cbca88723e */ /* 0x000fe200000010ff */
[C---:B------:R-:W-:Y:S05]  /*1cfc0*/  HMMA.16816.F32.BF16 R108, R132.reuse, R152, R108 ;  /* 0x00000098846c723c */ /* 0x040fea000004186c */
[----:B------:R-:W-:Y:S01]  /*1cfd0*/  F2FP.BF16.F32.PACK_AB R137, R200, R201 ;  /* 0x000000c9c889723e */ /* 0x000fe200000010ff */
[C---:B------:R-:W-:Y:S01]  /*1cfe0*/  HMMA.16816.F32.BF16 R112, R132.reuse, R154, R112 ;  /* 0x0000009a8470723c */ /* 0x040fe20000041870 */
[----:B------:R-:W-:Y:S04]  /*1cff0*/  LDSM.16.MT88.4 R152, [R229+0x13000] ;  /* 0x01300000e598783b */ /* 0x000fe80000004200 */
[----:B--2---:R-:W-:Y:S01]  /*1d000*/  F2FP.BF16.F32.PACK_AB R138, R252, R251 ;  /* 0x000000fbfc8a723e */ /* 0x004fe200000010ff */
[C---:B------:R-:W-:Y:S05]  /*1d010*/  HMMA.16816.F32.BF16 R116, R132.reuse, R156, R116 ;  /* 0x0000009c8474723c */ /* 0x040fea0000041874 */
[-C--:B------:R-:W-:Y:S01]  /*1d020*/  F2FP.BF16.F32.PACK_AB R139, R234, R183.reuse ;  /* 0x000000b7ea8b723e */ /* 0x080fe200000010ff */
[C---:B------:R-:W-:Y:S01]  /*1d030*/  HMMA.16816.F32.BF16 R120, R132.reuse, R158, R120 ;  /* 0x0000009e8478723c */ /* 0x040fe20000041878 */
[----:B------:R-:W-:Y:S04]  /*1d040*/  LDSM.16.MT88.4 R156, [R230+0x15000] ;  /* 0x01500000e69c783b */ /* 0x000fe80000004200 */
[----:B------:R-:W-:Y:S01]  /*1d050*/  FADD.FTZ R202, R202, R196 ;  /* 0x000000c4caca7221 */ /* 0x000fe20000010000 */
[C---:B------:R-:W-:Y:S05]  /*1d060*/  HMMA.16816.F32.BF16 R124, R132.reuse, R160, R124 ;  /* 0x000000a0847c723c */ /* 0x040fea000004187c */
[----:B------:R-:W-:Y:S01]  /*1d070*/  FADD.FTZ R202, R251, R202 ;  /* 0x000000cafbca7221 */ /* 0x000fe20000010000 */
[----:B------:R-:W-:Y:S01]  /*1d080*/  HMMA.16816.F32.BF16 R128, R132, R162, R128 ;  /* 0x000000a28480723c */ /* 0x000fe20000041880 */
[----:B------:R-:W1:Y:S04]  /*1d090*/  LDSM.16.MT88.4 R132, [R230+0x13000] ;  /* 0x01300000e684783b */ /* 0x000e680000004200 */
[----:B------:R-:W-:Y:S01]  /*1d0a0*/  FADD.FTZ R2, R252, R202 ;  /* 0x000000cafc027221 */ /* 0x000fe20000010000 */
[C---:B---3--:R-:W-:Y:S03]  /*1d0b0*/  HMMA.16816.F32.BF16 R4, R136.reuse, R144, R4 ;  /* 0x000000908804723c */ /* 0x048fe60000041804 */
[----:B------:R-:W-:Y:S03]  /*1d0c0*/  LDSM.16.MT88.4 R160, [R229+0x15000] ;  /* 0x01500000e5a0783b */ /* 0x000fe60000004200 */
[C---:B------:R-:W-:Y:S05]  /*1d0d0*/  HMMA.16816.F32.BF16 R8, R136.reuse, R146, R8 ;  /* 0x000000928808723c */ /* 0x040fea0000041808 */
[----:B------:R-:W2:Y:S01]  /*1d0e0*/  LDSM.16.MT88.4 R144, [R228+0x13000] ;  /* 0x01300000e490783b */ /* 0x000ea20000004200 */
[C---:B----4-:R-:W-:Y:S06]  /*1d0f0*/  HMMA.16816.F32.BF16 R12, R136.reuse, R140, R12 ;  /* 0x0000008c880c723c */ /* 0x050fec000004180c */
[C---:B------:R-:W-:Y:S01]  /*1d100*/  HMMA.16816.F32.BF16 R16, R136.reuse, R142, R16 ;  /* 0x0000008e8810723c */ /* 0x040fe20000041810 */
[----:B------:R-:W3:Y:S05]  /*1d110*/  LDSM.16.MT88.4 R140, [R227+0x13000] ;  /* 0x01300000e38c783b */ /* 0x000eea0000004200 */
[C---:B------:R-:W-:Y:S06]  /*1d120*/  HMMA.16816.F32.BF16 R20, R136.reuse, R168, R20 ;  /* 0x000000a88814723c */ /* 0x040fec0000041814 */
        /* <DEDUP_REMOVED lines=10> */
[----:B------:R-:W4:Y:S04]  /*1d1d0*/  MUFU.EX2 R155, R178 ;  /* 0x000000b2009b7308 */ /* 0x000f280000000800 */
[----:B------:R-:W-:Y:S01]  /*1d1e0*/  MOV R153, R183 ;  /* 0x000000b700997202 */ /* 0x000fe20000000f00 */
[C---:B--2---:R-:W-:Y:S05]  /*1d1f0*/  HMMA.16816.F32.BF16 R52, R136.reuse, R144, R52 ;  /* 0x000000908834723c */ /* 0x044fea0000041834 */
[----:B------:R-:W-:Y:S01]  /*1d200*/  MUFU.EX2 R183, R179 ;  /* 0x000000b300b77308 */ /* 0x000fe20000000800 */
[----:B------:R-:W-:Y:S01]  /*1d210*/  MOV R152, R234 ;  /* 0x000000ea00987202 */ /* 0x000fe20000000f00 */
[C---:B------:R-:W-:Y:S01]  /*1d220*/  HMMA.16816.F32.BF16 R56, R136.reuse, R146, R56 ;  /* 0x000000928838723c */ /* 0x040fe20000041838 */
[----:B------:R-:W-:Y:S07]  /*1d230*/  LDSM.16.MT88.4 R144, [R228+0x17000] ;  /* 0x01700000e490783b */ /* 0x000fee0000004200 */
[----:B------:R2:W5:Y:S01]  /*1d240*/  MUFU.EX2 R234, R177 ;  /* 0x000000b100ea7308 */ /* 0x0005620000000800 */
[C---:B---3--:R-:W-:Y:S03]  /*1d250*/  HMMA.16816.F32.BF16 R60, R136.reuse, R140, R60 ;  /* 0x0000008c883c723c */ /* 0x048fe6000004183c */
[----:B----4-:R-:W-:Y:S03]  /*1d260*/  MOV R166, R155 ;  /* 0x0000009b00a67202 */ /* 0x010fe60000000f00 */
[C---:B------:R-:W-:Y:S01]  /*1d270*/  HMMA.16816.F32.BF16 R64, R136.reuse, R142, R64 ;  /* 0x0000008e8840723c */ /* 0x040fe20000041840 */
[----:B------:R-:W3:Y:S05]  /*1d280*/  LDSM.16.MT88.4 R140, [R229+0x17000] ;  /* 0x01700000e58c783b */ /* 0x000eea0000004200 */
[C---:B------:R-:W-:Y:S03]  /*1d290*/  HMMA.16816.F32.BF16 R68, R136.reuse, R156, R68 ;  /* 0x0000009c8844723c */ /* 0x040fe60000041844 */
[----:B--2---:R-:W-:Y:S03]  /*1d2a0*/  LDSM.16.MT88.4 R176, [R230+0x13800] ;  /* 0x01380000e6b0783b */ /* 0x004fe60000004200 */
[C---:B------:R-:W-:Y:S06]  /*1d2b0*/  HMMA.16816.F32.BF16 R72, R136.reuse, R158, R72 ;  /* 0x0000009e8848723c */ /* 0x040fec0000041848 */
[C---:B------:R-:W-:Y:S01]  /*1d2c0*/  HMMA.16816.F32.BF16 R76, R136.reuse, R160, R76 ;  /* 0x000000a0884c723c */ /* 0x040fe2000004184c */
[----:B------:R-:W-:Y:S05]  /*1d2d0*/  LDSM.16.MT88.4 R156, [R230+0x11800] ;  /* 0x01180000e69c783b */ /* 0x000fea0000004200 */
[C---:B------:R-:W-:Y:S06]  /*1d2e0*/  HMMA.16816.F32.BF16 R80, R136.reuse, R162, R80 ;  /* 0x000000a28850723c */ /* 0x040fec0000041850 */
[C---:B------:R-:W-:Y:S06]  /*1d2f0*/  HMMA.16816.F32.BF16 R84, R136.reuse, R168, R84 ;  /* 0x000000a88854723c */ /* 0x040fec0000041854 */
[C---:B------:R-:W-:Y:S05]  /*1d300*/  HMMA.16816.F32.BF16 R88, R136.reuse, R170, R88 ;  /* 0x000000aa8858723c */ /* 0x040fea0000041858 */
[----:B-----5:R-:W-:Y:S01]  /*1d310*/  F2FP.BF16.F32.PACK_AB R168, R234, R183 ;  /* 0x000000b7eaa8723e */ /* 0x020fe200000010ff */
[C---:B------:R-:W-:Y:S05]  /*1d320*/  HMMA.16816.F32.BF16 R92, R136.reuse, R148, R92 ;  /* 0x00000094885c723c */ /* 0x040fea000004185c */
[----:B------:R-:W-:Y:S01]  /*1d330*/  F2FP.BF16.F32.PACK_AB R171, R165, R167 ;  /* 0x000000a7a5ab723e */ /* 0x000fe200000010ff */
        /* <DEDUP_REMOVED lines=9> */
[C---:B------:R-:W-:Y:S05]  /*1d3d0*/  HMMA.16816.F32.BF16 R120, R136.reuse, R146, R120 ;  /* 0x000000928878723c */ /* 0x040fea0000041878 */
[----:B------:R-:W-:Y:S01]  /*1d3e0*/  MOV R144, R152 ;  /* 0x0000009800907202 */ /* 0x000fe20000000f00 */
[C---:B--2---:R-:W-:Y:S05]  /*1d3f0*/  HMMA.16816.F32.BF16 R124, R136.reuse, R148, R124 ;  /* 0x00000094887c723c */ /* 0x044fea000004187c */
[----:B------:R-:W-:Y:S01]  /*1d400*/  MOV R146, R180 ;  /* 0x000000b400927202 */ /* 0x000fe20000000f00 */
[----:B------:R-:W-:Y:S05]  /*1d410*/  HMMA.16816.F32.BF16 R128, R136, R150, R128 ;  /* 0x000000968880723c */ /* 0x000fea0000041880 */
[----:B------:R-:W-:Y:S02]  /*1d420*/  MOV R147, R181 ;  /* 0x000000b500937202 */ /* 0x000fe40000000f00 */
[----:B------:R-:W-:Y:S04]  /*1d430*/  F2FP.BF16.F32.PACK_AB R170, R166, R146 ;  /* 0x00000092a6aa723e */ /* 0x000fe800000010ff */
[-C--:B------:R-:W-:Y:S02]  /*1d440*/  F2FP.BF16.F32.PACK_AB R169, R147, R182.reuse ;  /* 0x000000b693a9723e */ /* 0x080fe400000010ff */
[----:B------:R-:W-:Y:S02]  /*1d450*/  MOV R138, R182 ;  /* 0x000000b6008a7202 */ /* 0x000fe40000000f00 */
[----:B------:R-:W-:Y:S02]  /*1d460*/  MOV R139, R183 ;  /* 0x000000b7008b7202 */ /* 0x000fe40000000f00 */
[----:B------:R-:W2:Y:S01]  /*1d470*/  LDSM.16.MT88.4 R180, [R229+0x13800] ;  /* 0x01380000e5b4783b */ /* 0x000ea20000004200 */
[C---:B------:R-:W-:Y:S05]  /*1d480*/  HMMA.16816.F32.BF16 R160, R168.reuse, R156, R4 ;  /* 0x0000009ca8a0723c */ /* 0x040fea0000041804 */
[----:B------:R-:W-:Y:S01]  /*1d490*/  MOV R145, R153 ;  /* 0x0000009900917202 */ /* 0x000fe20000000f00 */
[C---:B------:R-:W-:Y:S01]  /*1d4a0*/  HMMA.16816.F32.BF16 R156, R168.reuse, R158, R8 ;  /* 0x0000009ea89c723c */ /* 0x040fe20000041808 */
[----:B------:R-:W4:Y:S05]  /*1d4b0*/  LDSM.16.MT88.4 R4, [R228+0x13800] ;  /* 0x01380000e404783b */ /* 0x000f2a0000004200 */
[C---:B-1----:R-:W-:Y:S03]  /*1d4c0*/  HMMA.16816.F32.BF16 R152, R168.reuse, R132, R12 ;  /* 0x00000084a898723c */ /* 0x042fe6000004180c */
[----:B------:R-:W1:Y:S03]  /*1d4d0*/  LDSM.16.MT88.4 R8, [R227+0x13800] ;  /* 0x01380000e308783b */ /* 0x000e660000004200 */
[C---:B------:R-:W-:Y:S05]  /*1d4e0*/  HMMA.16816.F32.BF16 R148, R168.reuse, R134, R16 ;  /* 0x00000086a894723c */ /* 0x040fea0000041810 */
[----:B------:R-:W-:Y:S01]  /*1d4f0*/  MOV R132, R146 ;  /* 0x0000009200847202 */ /* 0x000fe20000000f00 */
[----:B------:R-:W5:Y:S01]  /*1d500*/  LDSM.16.MT88.4 R12, [R230+0x15800] ;  /* 0x01580000e60c783b */ /* 0x000f620000004200 */
[----:B------:R-:W-:Y:S04]  /*1d510*/  MOV R133, R147 ;  /* 0x0000009300857202 */ /* 0x000fe80000000f00 */
[----:B------:R-:W-:Y:S02]  /*1d520*/  MOV R134, R144 ;  /* 0x0000009000867202 */ /* 0x000fe40000000f00 */
[----:B------:R-:W-:Y:S01]  /*1d530*/  MOV R135, R145 ;  /* 0x0000009100877202 */ /* 0x000fe20000000f00 */
[----:B------:R-:W5:Y:S01]  /*1d540*/  LDSM.16.MT88.4 R16, [R229+0x15800] ;  /* 0x01580000e510783b */ /* 0x000f620000004200 */
[C---:B---3--:R-:W-:Y:S06]  /*1d550*/  HMMA.16816.F32.BF16 R144, R168.reuse, R140, R20 ;  /* 0x0000008ca890723c */ /* 0x048fec0000041814 */
[C---:B------:R-:W-:Y:S01]  /*1d560*/  HMMA.16816.F32.BF16 R140, R168.reuse, R142, R24 ;  /* 0x0000008ea88c723c */ /* 0x040fe20000041818 */
[----:B------:R-:W3:Y:S06]  /*1d570*/  LDSM.16.MT88.4 R20, [R228+0x15800] ;  /* 0x01580000e414783b */ /* 0x000eec0000004200 */
        /* <DEDUP_REMOVED lines=10> */
[C---:B------:R-:W-:Y:S01]  /*1d620*/  HMMA.16816.F32.BF16 R36, R168.reuse, R176, R36 ;  /* 0x000000b0a824723c */ /* 0x040fe20000041824 */
[----:B------:R-:W3:Y:S04]  /*1d630*/  LDSM.16.MT88.4 R24, [R227+0x15800] ;  /* 0x01580000e318783b */ /* 0x000ee80000004200 */
[----:B------:R-:W-:Y:S01]  /*1d640*/  MOV R34, R28 ;  /* 0x0000001c00227202 */ /* 0x000fe20000000f00 */
[C---:B------:R-:W-:Y:S05]  /*1d650*/  HMMA.16816.F32.BF16 R40, R168.reuse, R178, R40 ;  /* 0x000000b2a828723c */ /* 0x040fea0000041828 */
[----:B------:R-:W-:Y:S01]  /*1d660*/  MOV R33, R29 ;  /* 0x0000001d00217202 */ /* 0x000fe20000000f00 */
[C---:B--2---:R-:W-:Y:S05]  /*1d670*/  HMMA.16816.F32.BF16 R44, R168.reuse, R180, R44 ;  /* 0x000000b4a82c723c */ /* 0x044fea000004182c */
[----:B------:R-:W-:Y:S01]  /*1d680*/  MOV R32, R30 ;  /* 0x0000001e00207202 */ /* 0x000fe20000000f00 */
[C---:B------:R-:W-:Y:S05]  /*1d690*/  HMMA.16816.F32.BF16 R48, R168.reuse, R182, R48 ;  /* 0x000000b6a830723c */ /* 0x040fea0000041830 */
[----:B------:R-:W-:Y:S01]  /*1d6a0*/  MOV R175, R31 ;  /* 0x0000001f00af7202 */ /* 0x000fe20000000f00 */
[C---:B----4-:R-:W-:Y:S01]  /*1d6b0*/  HMMA.16816.F32.BF16 R52, R168.reuse, R4, R52 ;  /* 0x00000004a834723c */ /* 0x050fe20000041834 */
[----:B------:R-:W2:Y:S04]  /*1d6c0*/  LDSM.16.MT88.4 R28, [R230+0x17800] ;  /* 0x01780000e61c783b */ /* 0x000ea80000004200 */
[----:B------:R-:W-:Y:S01]  /*1d6d0*/  MOV R35, R234 ;  /* 0x000000ea00237202 */ /* 0x000fe20000000f00 */
[C---:B------:R-:W-:Y:S01]  /*1d6e0*/  HMMA.16816.F32.BF16 R56, R168.reuse, R6, R56 ;  /* 0x00000006a838723c */ /* 0x040fe20000041838 */
[----:B------:R-:W-:Y:S02]  /*1d6f0*/  MOV R234, 0x1e0 ;  /* 0x000001e000ea7802 */ /* 0x000fe40000000f00 */
[----:B------:R-:W4:Y:S02]  /*1d700*/  LDSM.16.MT88.4 R4, [R229+0x17800] ;  /* 0x01780000e504783b */ /* 0x000f240000004200 */
[----:B------:R-:W-:Y:S01]  /*1d710*/  FADD.FTZ R0, R175, R0 ;  /* 0x00000000af007221 */ /* 0x000fe20000010000 */
[C---:B-1----:R-:W-:Y:S05]  /*1d720*/  HMMA.16816.F32.BF16 R60, R168.reuse, R8, R60 ;  /* 0x00000008a83c723c */ /* 0x042fea000004183c */
[----:B------:R-:W-:Y:S01]  /*1d730*/  FADD.FTZ R0, R32, R0 ;  /* 0x0000000020007221 */ /* 0x000fe20000010000 */
[C---:B------:R-:W-:Y:S01]  /*1d740*/  HMMA.16816.F32.BF16 R64, R168.reuse, R10, R64 ;  /* 0x0000000aa840723c */ /* 0x040fe20000041840 */
[----:B------:R-:W1:Y:S04]  /*1d750*/  LDSM.16.MT88.4 R8, [R228+0x17800] ;  /* 0x01780000e408783b */ /* 0x000e680000004200 */
        /* <DEDUP_REMOVED lines=13> */
[----:B------:R-:W-:Y:S01]  /*1d830*/  IADD3 R0, R248, -0x1, RZ ;  /* 0xfffffffff8007810 */ /* 0x000fe20007ffe0ff */
[C---:B------:R-:W-:Y:S05]  /*1d840*/  HMMA.16816.F32.BF16 R92, R168.reuse, R24, R92 ;  /* 0x00000018a85c723c */ /* 0x040fea000004185c */
[----:B------:R-:W-:Y:S01]  /*1d850*/  FADD.FTZ R250, R166, R2 ;  /* 0x00000002a6fa7221 */ /* 0x000fe20000010000 */
[C---:B------:R-:W-:Y:S05]  /*1d860*/  HMMA.16816.F32.BF16 R96, R168.reuse, R26, R96 ;  /* 0x0000001aa860723c */ /* 0x040fea0000041860 */
[----:B------:R-:W-:Y:S01]  /*1d870*/  MOV R248, R0 ;  /* 0x0000000000f87202 */ /* 0x000fe20000000f00 */
[C---:B--2---:R-:W-:Y:S05]  /*1d880*/  HMMA.16816.F32.BF16 R100, R168.reuse, R28, R100 ;  /* 0x0000001ca864723c */ /* 0x044fea0000041864 */
[----:B------:R-:W-:Y:S01]  /*1d890*/  FADD.FTZ R249, R165, R167 ;  /* 0x000000a7a5f97221 */ /* 0x000fe20000010000 */
[C---:B------:R-:W-:Y:S05]  /*1d8a0*/  HMMA.16816.F32.BF16 R104, R168.reuse, R30, R104 ;  /* 0x0000001ea868723c */ /* 0x040fea0000041868 */
[----:B------:R-:W-:Y:S01]  /*1d8b0*/  MOV R0, R3 ;  /* 0x0000000300007202 */ /* 0x000fe20000000f00 */
[C---:B----4-:R-:W-:Y:S05]  /*1d8c0*/  HMMA.16816.F32.BF16 R108, R168.reuse, R4, R108 ;  /* 0x00000004a86c723c */ /* 0x050fea000004186c */
[----:B------:R-:W-:Y:S01]  /*1d8d0*/  MOV R2, R164 ;  /* 0x000000a400027202 */ /* 0x000fe20000000f00 */
        /* <DEDUP_REMOVED lines=8> */
.L_x_5723:
        /* <DEDUP_REMOVED lines=20> */
.L_x_5740:
        /* <DEDUP_REMOVED lines=40> */
[----:B------:R-:W-:Y:S01]  /*1dd20*/  LOP3.LUT R17, R15, 0x1ffffffc, RZ, 0xc0, !PT ;  /* 0x1ffffffc0f117812 */ /* 0x000fe200078ec0ff */
[----:B------:R-:W-:Y:S01]  /*1dd30*/  FMUL.FTZ R36, R12, R36 ;  /* 0x000000240c247220 */ /* 0x000fe20000410000 */
[----:B------:R-:W-:Y:S01]  /*1dd40*/  SHF.L.U32 R18, R16, 0x6, RZ ;  /* 0x0000000610127819 */ /* 0x000fe200000006ff */
[C---:B------:R-:W-:Y:S01]  /*1dd50*/  FMUL.FTZ R37, R12.reuse, R37 ;  /* 0x000000250c257220 */ /* 0x040fe20000410000 */
[----:B------:R-:W-:Y:S01]  /*1dd60*/  SHF.R.S32.HI R15, RZ, 0x5, R14 ;  /* 0x00000005ff0f7819 */ /* 0x000fe2000001140e */
[C---:B------:R-:W-:Y:S01]  /*1dd70*/  FMUL.FTZ R40, R12.reuse, R40 ;  /* 0x000000280c287220 */ /* 0x040fe20000410000 */
[----:B------:R-:W-:Y:S01]  /*1dd80*/  IADD3 R17, -R17, R13, RZ ;  /* 0x0000000d11117210 */ /* 0x000fe20007ffe1ff */
[----:B------:R-:W-:Y:S01]  /*1dd90*/  FMUL.FTZ R41, R12, R41 ;  /* 0x000000290c297220 */ /* 0x000fe20000410000 */
[----:B------:R-:W-:Y:S01]  /*1dda0*/  LOP3.LUT R18, R18, 0x1c0, RZ, 0xc0, !PT ;  /* 0x000001c012127812 */ /* 0x000fe200078ec0ff */
[----:B------:R-:W-:Y:S01]  /*1ddb0*/  FMUL.FTZ R44, R12, R44 ;  /* 0x0000002c0c2c7220 */ /* 0x000fe20000410000 */
[----:B------:R-:W-:Y:S01]  /*1ddc0*/  LOP3.LUT R19, R16, 0x1, RZ, 0xc0, !PT ;  /* 0x0000000110137812 */ /* 0x000fe200078ec0ff */
[C---:B------:R-:W-:Y:S01]  /*1ddd0*/  FMUL.FTZ R45, R12.reuse, R45 ;  /* 0x0000002d0c2d7220 */ /* 0x040fe20000410000 */
[----:B------:R-:W-:Y:S01]  /*1dde0*/  LEA R17, R15, R17, 0x9 ;  /* 0x000000110f117211 */ /* 0x000fe200078e48ff */
[----:B------:R-:W-:Y:S01]  /*1ddf0*/  FMUL.FTZ R48, R12, R48 ;  /* 0x000000300c307220 */ /* 0x000fe20000410000 */
[----:B------:R-:W-:Y:S01]  /*1de00*/  LEA.HI R18, R18, R18, RZ, 0x1d ;  /* 0x0000001212127211 */ /* 0x000fe200078fe8ff */
[C---:B------:R-:W-:Y:S01]  /*1de10*/  FMUL.FTZ R49, R12.reuse, R49 ;  /* 0x000000310c317220 */ /* 0x040fe20000410000 */
[----:B------:R-:W-:Y:S01]  /*1de20*/  ISETP.NE.U32.AND P0, PT, R19, 0x1, PT ;  /* 0x000000011300780c */ /* 0x000fe20003f05070 */
        /* <DEDUP_REMOVED lines=182> */
[----:B------:R4:W-:Y:S04]  /*1e990*/  STS.64 [R11+0xc800], R130 ;  /* 0x00c800820b007388 */ /* 0x0009e80000000a00 */
[----:B-1----:R-:W4:Y:S04]  /*1e9a0*/  LD.E.64 R16, desc[UR12][R8.64+0xb0] ;  /* 0x0000b00c08107980 */ /* 0x002f28000c101b00 */
[----:B--2---:R-:W2:Y:S04]  /*1e9b0*/  LD.E R12, desc[UR10][R8.64+0x60] ;  /* 0x0000600a080c7980 */ /* 0x004ea8000c101900 */
[----:B---3--:R-:W3:Y:S04]  /*1e9c0*/  LD.E.64 R18, desc[UR10][R8.64+0x78] ;  /* 0x0000780a08127980 */ /* 0x008ee8000c101b00 */
[----:B------:R-:W5:Y:S04]  /*1e9d0*/  LD.E.64 R140, desc[UR10][R8.64+0xa8] ;  /* 0x0000a80a088c7980 */ /* 0x000f68000c101b00 */
[----:B----4-:R1:W4:Y:S01]  /*1e9e0*/  LD.E R11, desc[UR12][R8.64+0xcc] ;  /* 0x0000cc0c080b7980 */ /* 0x010322000c101900 */
[----:B------:R1:W1:Y:S01]  /*1e9f0*/  @P4 MUFU.LG2 R21, R10 ;  /* 0x0000000a00154308 */ /* 0x0002620000000c00 */
[----:B------:R-:W-:-:S02]  /*1ea00*/  LOP3.LUT R14, R14, 0xffffffe0, RZ, 0xc0, !PT ;  /* 0xffffffe00e0e7812 */ /* 0x000fc400078ec0ff */
[----:B------:R-:W-:Y:S02]  /*1ea10*/  IADD3 R20, R2, 0x8, RZ ;  /* 0x0000000802147810 */ /* 0x000fe40007ffe0ff */
[----:B------:R-:W-:Y:S02]  /*1ea20*/  IADD3 R13, -R14, R13, RZ ;  /* 0x0000000d0e0d7210 */ /* 0x000fe40007ffe1ff */
[C---:B------:R-:W-:Y:S02]  /*1ea30*/  SHF.L.U32 R14, R2.reuse, 0x6, RZ ;  /* 0x00000006020e7819 */ /* 0x040fe400000006ff */
[----:B-1----:R-:W-:Y:S01]  /*1ea40*/  IADD3 R10, R2, 0x10, RZ ;  /* 0x00000010020a7810 */ /* 0x002fe20007ffe0ff */
[----:B------:R-:W-:-:S05]  /*1ea50*/  IMAD R8, R235, -0x40, R236 ;  /* 0xffffffc0eb087824 */ /* 0x000fca00078e02ec */
[----:B------:R-:W-:Y:S02]  /*1ea60*/  ISETP.GE.AND P5, PT, R10, R8, PT ;  /* 0x000000080a00720c */ /* 0x000fe40003fa6270 */
[----:B------:R-:W-:Y:S02]  /*1ea70*/  LEA.HI R10, R0, R0, RZ, 0x1 ;  /* 0x00000000000a7211 */ /* 0x000fe400078f08ff */
[----:B------:R-:W-:Y:S02]  /*1ea80*/  ISETP.GE.AND P0, PT, R20, R8, PT ;  /* 0x000000081400720c */ /* 0x000fe40003f06270 */
[----:B------:R-:W-:Y:S02]  /*1ea90*/  SHF.L.U32 R20, R235, 0x6, RZ ;  /* 0x00000006eb147819 */ /* 0x000fe400000006ff */
[----:B------:R-:W-:Y:S02]  /*1eaa0*/  SHF.L.U32 R22, R0, 0x2, RZ ;  /* 0x0000000200167819 */ /* 0x000fe400000006ff */
[----:B------:R-:W-:-:S02]  /*1eab0*/  LOP3.LUT R14, R14, 0x1c0, RZ, 0xc0, !PT ;  /* 0x000001c00e0e7812 */ /* 0x000fc400078ec0ff */
[--C-:B------:R-:W-:Y:S01]  /*1eac0*/  SHF.R.S32.HI R23, RZ, 0x1f, R22.reuse ;  /* 0x0000001fff177819 */ /* 0x100fe20000011416 */
[----:B------:R-:W-:Y:S02]  /*1ead0*/  @P4 FMUL.FTZ R21, R21, 0.69314718246459960938 ;  /* 0x3f31721815154820 */ /* 0x000fe40000410000 */
[----:B------:R-:W-:Y:S01]  /*1eae0*/  IMAD.WIDE R22, R2, 0x100, R22 ;  /* 0x0000010002167825 */ /* 0x000fe200078e0216 */
[----:B------:R-:W-:-:S03]  /*1eaf0*/  MOV R9, 0xff800000 ;  /* 0xff80000000097802 */ /* 0x000fc60000000f00 */
[----:B-----5:R-:W-:Y:S01]  /*1eb00*/  @P4 FFMA.FTZ R9, R4, R164, R21 ;  /* 0x000000a404094223 */ /* 0x020fe20000010015 */
[----:B------:R-:W-:Y:S01]  /*1eb10*/  BAR.SYNC.DEFER_BLOCKING 0x0 ;  /* 0x0000000000007b1d */ /* 0x000fe20000010000 */
[----:B------:R-:W-:-:S05]  /*1eb20*/  LOP3.LUT P2, RZ, R13, 0x3, RZ, 0xc0, !PT ;  /* 0x000000030dff7812 */ /* 0x000fca000784c0ff */
[----:B------:R-:W-:Y:S01]  /*1eb30*/  BSSY B0, `(.L_x_5734) ;  /* 0x000004d000007945 */ /* 0x000fe20003800000 */
[----:B------:R-:W-:Y:S02]  /*1eb40*/  IMAD R238, R16, UR8, R238 ;  /* 0x0000000810ee7c24 */ /* 0x000fe4000f8e02ee */
[----:B------:R1:W3:Y:S02]  /*1eb50*/  @P3 MUFU.LG2 R16, R5 ;  /* 0x0000000500103308 */ /* 0x0002e40000000c00 */
[----:B--2---:R-:W-:Y:S01]  /*1eb60*/  IMAD R238, R238, R12, R237 ;  /* 0x0000000ceeee7224 */ /* 0x004fe200078e02ed */
[C---:B-1----:R-:W-:Y:S02]  /*1eb70*/  LOP3.LUT R5, R10.reuse, 0xffffffe, RZ, 0xc0, !PT ;  /* 0x0ffffffe0a057812 */ /* 0x042fe400078ec0ff */
[----:B------:R-:W-:Y:S02]  /*1eb80*/  SHF.L.U32 R10, R10, 0x2, RZ ;  /* 0x000000020a0a7819 */ /* 0x000fe400000006ff */
[----:B------:R-:W-:Y:S01]  /*1eb90*/  IADD3 R12, R0, -R5, RZ ;  /* 0x80000005000c7210 */ /* 0x000fe20007ffe0ff */
[----:B------:R-:W-:Y:S01]  /*1eba0*/  IMAD R0, R17, R238, R20 ;  /* 0x000000ee11007224 */ /* 0x000fe200078e0214 */
[----:B------:R-:W-:-:S02]  /*1ebb0*/  LOP3.LUT R10, R14, 0x38, R10, 0xf8, !PT ;  /* 0x000000380e0a7812 */ /* 0x000fc400078ef80a */
[----:B------:R-:W-:Y:S02]  /*1ebc0*/  SHF.R.U32.HI R17, RZ, 0x3, R14 ;  /* 0x00000003ff117819 */ /* 0x000fe4000001160e */
[----:B------:R-:W-:Y:S01]  /*1ebd0*/  SHF.R.S32.HI R14, RZ, 0x1f, R15 ;  /* 0x0000001fff0e7819 */ /* 0x000fe2000001140f */
[----:B---3--:R-:W-:Y:S01]  /*1ebe0*/  @P3 FMUL.FTZ R16, R16, 0.69314718246459960938 ;  /* 0x3f31721810103820 */ /* 0x008fe20000410000 */
[----:B----4-:R-:W-:Y:S01]  /*1ebf0*/  IMAD R11, R0, R11, RZ ;  /* 0x0000000b000b7224 */ /* 0x010fe200078e02ff */
[----:B------:R-:W-:Y:S02]  /*1ec00*/  LOP3.LUT R17, R10, R17, RZ, 0x3c, !PT ;  /* 0x000000110a117212 */ /* 0x000fe400078e3cff */
[----:B------:R-:W-:Y:S02]  /*1ec10*/  LEA.HI R14, R14, R15, RZ, 0x2 ;  /* 0x0000000f0e0e7211 */ /* 0x000fe400078f10ff */
[----:B------:R-:W-:Y:S02]  /*1ec20*/  SHF.R.S32.HI R10, RZ, 0x1f, R13 ;  /* 0x0000001fff0a7819 */ /* 0x000fe4000001140d */
[----:B------:R-:W-:Y:S01]  /*1ec30*/  MOV R5, 0xff800000 ;  /* 0xff80000000057802 */ /* 0x000fe20000000f00 */
[----:B------:R-:W-:Y:S01]  /*1ec40*/  @P3 FFMA.FTZ R5, R4, R3, R16 ;  /* 0x0000000304053223 */ /* 0x000fe20000010010 */
[----:B------:R-:W-:-:S02]  /*1ec50*/  LOP3.LUT R3, R14, 0xffffffc, RZ, 0xc0, !PT ;  /* 0x0ffffffc0e037812 */ /* 0x000fc400078ec0ff */
[----:B------:R-:W-:Y:S02]  /*1ec60*/  IADD3 R14, P1, R22, R11, RZ ;  /* 0x0000000b160e7210 */ /* 0x000fe40007f3e0ff */
[----:B------:R-:W-:Y:S02]  /*1ec70*/  LEA.HI R10, R10, R13, RZ, 0x2 ;  /* 0x0000000d0a0a7211 */ /* 0x000fe400078f10ff */
[----:B------:R-:W-:Y:S02]  /*1ec80*/  LEA R4, R12, R17, 0x2 ;  /* 0x000000110c047211 */ /* 0x000fe400078e10ff */
[----:B------:R-:W-:Y:S02]  /*1ec90*/  LEA.HI.X.SX32 R11, R11, R23, 0x1, P1 ;  /* 0x000000170b0b7211 */ /* 0x000fe400008f0eff */
[----:B------:R-:W-:Y:S02]  /*1eca0*/  SHF.R.S32.HI R12, RZ, 0x2, R10 ;  /* 0x00000002ff0c7819 */ /* 0x000fe4000001140a */
[----:B------:R-:W-:-:S02]  /*1ecb0*/  IADD3 R3, -R3, R15, RZ ;  /* 0x0000000f03037210 */ /* 0x000fc40007ffe1ff */
[----:B------:R-:W-:Y:S02]  /*1ecc0*/  LEA R10, P1, R14, R18, 0x2 ;  /* 0x000000120e0a7211 */ /* 0x000fe400078210ff */
[----:B------:R-:W-:Y:S02]  /*1ecd0*/  LEA R4, R4, UR4, 0x2 ;  /* 0x0000000404047c11 */ /* 0x000fe4000f8e10ff */
[----:B------:R-:W-:Y:S02]  /*1ece0*/  LEA R3, R3, R12, 0x4 ;  /* 0x0000000c03037211 */ /* 0x000fe400078e20ff */
[----:B------:R-:W-:Y:S01]  /*1ecf0*/  LEA.HI.X R11, R14, R19, R11, 0x2, P1 ;  /* 0x000000130e0b7211 */ /* 0x000fe200008f140b */
        /* <DEDUP_REMOVED lines=34> */
[----:B-1----:R-:W-:-:S03]  /*1ef20*/  VIADD R4, R3, 0x8 ;  /* 0x0000000803047836 */ /* 0x002fc60000000000 */
[-C--:B------:R-:W-:Y:S02]  /*1ef30*/  ISETP.GE.AND P3, PT, R3, R235.reuse, PT ;  /* 0x000000eb0300720c */ /* 0x080fe40003f66270 */
[----:B------:R-:W-:Y:S02]  /*1ef40*/  ISETP.GE.AND P2, PT, R4, R235, PT ;  /* 0x000000eb0400720c */ /* 0x000fe40003f46270 */
[----:B------:R-:W-:Y:S02]  /*1ef50*/  SHF.R.S32.HI R4, RZ, 0x1f, R0 ;  /* 0x0000001fff047819 */ /* 0x000fe40000011400 */
[----:B------:R-:W-:-:S04]  /*1ef60*/  IADD3 R0, P1, R0, R3, RZ ;  /* 0x0000000300007210 */ /* 0x000fc80007f3e0ff */
[----:B------:R-:W-:Y:S02]  /*1ef70*/  LEA.HI.X.SX32 R4, R3, R4, 0x1, P1 ;  /* 0x0000000403047211 */ /* 0x000fe400008f0eff */
[----:B------:R-:W-:Y:S02]  /*1ef80*/  LEA R140, P1, R0, R140, 0x2 ;  /* 0x0000008c008c7211 */ /* 0x000fe400078210ff */
[C---:B------:R-:W-:Y:S02]  /*1ef90*/  @!P3 R2UR UR10, R6.reuse ;  /* 0x00000000060ab2ca */ /* 0x040fe400000e0000 */
[C---:B------:R-:W-:Y:S02]  /*1efa0*/  @!P3 R2UR UR11, R7.reuse ;  /* 0x00000000070bb2ca */ /* 0x040fe400000e0000 */
[----:B------:R-:W-:Y:S02]  /*1efb0*/  @!P2 R2UR UR4, R6 ;  /* 0x000000000604a2ca */ /* 0x000fe400000e0000 */
[----:B------:R-:W-:-:S02]  /*1efc0*/  @!P2 R2UR UR5, R7 ;  /* 0x000000000705a2ca */ /* 0x000fc400000e0000 */
[----:B------:R-:W-:-:S07]  /*1efd0*/  LEA.HI.X R141, R0, R141, R4, 0x2, P1 ;  /* 0x0000008d008d7211 */ /* 0x000fce00008f1404 */
[----:B------:R2:W-:Y:S04]  /*1efe0*/  @!P3 ST.E desc[UR10][R140.64], R9 ;  /* 0x000000098c00b985 */ /* 0x0005e8000c10190a */
[----:B------:R2:W-:Y:S02]  /*1eff0*/  @!P2 ST.E desc[UR4][R140.64+0x20], R5 ;  /* 0x000020058c00a985 */ /* 0x0005e4000c101904 */
.L_x_5735:
[----:B------:R-:W-:Y:S05]  /*1f000*/  BSYNC B0 ;  /* 0x0000000000007941 */ /* 0x000fea0003800000 */
.L_x_5734:
[----:B--2---:R-:W-:Y:S01]  /*1f010*/  VIADD R5, R2, 0x18 ;  /* 0x0000001802057836 */ /* 0x004fe20000000000 */
[----:B------:R-:W-:Y:S01]  /*1f020*/  @!P0 R2UR UR14, R6 ;  /* 0x00000000060e82ca */ /* 0x000fe200000e0000 */
[C---:B-1----:R-:W-:Y:S01]  /*1f030*/  VIADD R4, R2.reuse, 0x20 ;  /* 0x0000002002047836 */ /* 0x042fe20000000000 */
[C---:B------:R-:W-:Y:S01]  /*1f040*/  @!P0 R2UR UR15, R7.reuse ;  /* 0x00000000070f82ca */ /* 0x040fe200000e0000 */
[----:B------:R-:W-:Y:S01]  /*1f050*/  VIADD R3, R2, 0x28 ;  /* 0x0000002802037836 */ /* 0x000fe20000000000 */
[----:B------:R-:W-:Y:S01]  /*1f060*/  @!P0 R2UR UR12, R6 ;  /* 0x00000000060c82ca */ /* 0x000fe200000e0000 */
[----:B------:R-:W-:Y:S01]  /*1f070*/  VIADD R0, R2, 0x30 ;  /* 0x0000003002007836 */ /* 0x000fe20000000000 */
[C---:B------:R-:W-:Y:S02]  /*1f080*/  @!P0 R2UR UR13, R7.reuse ;  /* 0x00000000070d82ca */ /* 0x040fe400000e0000 */
[----:B------:R-:W-:Y:S02]  /*1f090*/  @!P0 R2UR UR10, R6 ;  /* 0x00000000060a82ca */ /* 0x000fe400000e0000 */
[----:B------:R-:W-:-:S02]  /*1f0a0*/  @!P0 R2UR UR11, R7 ;  /* 0x00000000070b82ca */ /* 0x000fc400000e0000 */
[----:B------:R-:W-:Y:S02]  /*1f0b0*/  @!P0 R2UR UR4, R6 ;  /* 0x00000000060482ca */ /* 0x000fe400000e0000 */
[----:B------:R-:W-:Y:S01]  /*1f0c0*/  @!P0 R2UR UR5, R7 ;  /* 0x00000000070582ca */ /* 0x000fe200000e0000 */
        /* <DEDUP_REMOVED lines=36> */
[----:B------:R-:W-:Y:S01]  /*1f310*/  @!P3 R2UR UR5, R7 ;  /* 0x000000000705b2ca */ /* 0x000fe200000e0000 */
[----:B------:R-:W-:Y:S01]  /*1f320*/  @!P4 ST.E.128 desc[UR14][R10.64+0x6100], R92 ;  /* 0x0061005c0a00c985 */ /* 0x000fe2000c101d0e */
[-C--:B------:R-:W-:Y:S01]  /*1f330*/  ISETP.GE.AND P2, PT, R3, R8.reuse, PT ;  /* 0x000000080300720c */ /* 0x080fe20003f46270 */
[----:B------:R-:W-:Y:S01]  /*1f340*/  IMAD.MOV.U32 R3, RZ, RZ, 0x0 ;  /* 0x00000000ff037424 */ /* 0x000fe200078e00ff */
        /* <DEDUP_REMOVED lines=40> */
[----:B------:R-:W-:Y:S01]  /*1f5d0*/  ISETP.GE.AND P0, PT, R2, R8, PT ;  /* 0x000000080200720c */ /* 0x000fe20003f06270 */
[----:B------:R-:W-:-:S02]  /*1f5e0*/  IMAD.MOV.U32 R2, RZ, RZ, R234 ;  /* 0x000000ffff027224 */ /* 0x000fc400078e00ea */
[----:B------:R-:W-:Y:S04]  /*1f5f0*/  @!P1 ST.E.128 desc[UR10][R10.64+0xc200], R48 ;  /* 0x00c200300a009985 */ /* 0x000fe8000c101d0a */
[----:B------:R-:W-:Y:S04]  /*1f600*/  @!P1 ST.E.128 desc[UR4][R10.64+0xc300], R16 ;  /* 0x00c300100a009985 */ /* 0x000fe8000c101d04 */
[----:B------:R-:W-:Y:S04]  /*1f610*/  @!P6 ST.E.64 desc[UR32][R10.64], R136 ;  /* 0x000000880a00e985 */ /* 0x000fe8000c101b20 */
[----:B------:R1:W-:Y:S02]  /*1f620*/  @!P6 ST.E.64 desc[UR30][R10.64+0x8], R138 ;  /* 0x0000088a0a00e985 */ /* 0x0003e4000c101b1e */
[----:B-1----:R-:W-:Y:S05]  /*1f630*/  @P0 RET.REL.NODEC R2 `(_ZN5flash24flash_fwd_splitkv_kernelI23Flash_fwd_kernel_traitsILi256ELi64ELi64ELi4ELb0ELb0EN7cutlass10bfloat16_tE19Flash_kernel_traitsILi256ELi64ELi64ELi4ES3_EELb0ELb0ELb0ELb0ELb1ELb1ELb1ELb1EEEvNS_16Flash_fwd_paramsE) ;  /* 0xfffffe0802700950 */ /* 0x002fea0003c3ffff */
        /* <DEDUP_REMOVED lines=13> */
[----:B-1----:R-:W-:Y:S05]  /*1f710*/  RET.REL.NODEC R234 `(_ZN5flash24flash_fwd_splitkv_kernelI23Flash_fwd_kernel_traitsILi256ELi64ELi64ELi4ELb0ELb0EN7cutlass10bfloat16_tE19Flash_kernel_traitsILi256ELi64ELi64ELi4ES3_EELb0ELb0ELb0ELb0ELb1ELb1ELb1ELb1EEEvNS_16Flash_fwd_paramsE) ;  /* 0xfffffe08ea387950 */ /* 0x002fea0003c3ffff */
.L_x_5733:
[----:B------:R-:W-:Y:S01]  /*1f720*/  MOV R5, 0x1f ;  /* 0x0000001f00057802 */ /* 0x000fe20000000f00 */
[----:B------:R-:W-:Y:S01]  /*1f730*/  IMAD.MOV.U32 R10, RZ, RZ, 0x2 ;  /* 0x00000002ff0a7424 */ /* 0x000fe200078e00ff */
[----:B------:R-:W-:Y:S01]  /*1f740*/  MOV R12, R250 ;  /* 0x000000fa000c7202 */ /* 0x000fe20000000f00 */
[----:B------:R-:W-:-:S07]  /*1f750*/  IMAD.MOV.U32 R11, RZ, RZ, -0x1 ;  /* 0xffffffffff0b7424 */ /* 0x000fce00078e00ff */
[----:B-1---5:R-:W-:Y:S05]  /*1f760*/  WARPSYNC.COLLECTIVE R11, `(.L_x_5736) ;  /* 0x000000000b087348 */ /* 0x022fea0003c00000 */
[----:B------:R2:W3:Y:S02]  /*1f770*/  SHFL.BFLY P0, R5, R12, R10, R5 ;  /* 0x0c00000a0c057389 */ /* 0x0004e40000000005 */
[----:B-123-5:R-:W-:Y:S01]  /*1f780*/  ENDCOLLECTIVE ;  /* 0x000000000000791b */ /* 0x02efe20003800000 */
.L_x_5736:
        /* <DEDUP_REMOVED lines=8> */
.L_x_5737:
[----:B------:R-:W-:Y:S01]  /*1f810*/  MOV R13, R5 ;  /* 0x00000005000d7202 */ /* 0x000fe20000000f00 */
[----:B------:R-:W-:Y:S01]  /*1f820*/  IMAD.MOV.U32 R12, RZ, RZ, R249 ;  /* 0x000000ffff0c7224 */ /* 0x000fe200078e00f9 */
[----:B------:R-:W-:Y:S02]  /*1f830*/  MOV R5, 0x1f ;  /* 0x0000001f00057802 */ /* 0x000fe40000000f00 */
[----:B------:R-:W-:-:S07]  /*1f840*/  MOV R10, 0x2 ;  /* 0x00000002000a7802 */ /* 0x000fce0000000f00 */
[----:B------:R-:W-:Y:S05]  /*1f850*/  WARPSYNC.COLLECTIVE R11, `(.L_x_5738) ;  /* 0x000000000b087348 */ /* 0x000fea0003c00000 */
[----:B------:R1:W2:Y:S02]  /*1f860*/  SHFL.BFLY P0, R5, R12, R10, R5 ;  /* 0x0c00000a0c057389 */ /* 0x0002a40000000005 */
[----:B-12---:R-:W-:Y:S01]  /*1f870*/  ENDCOLLECTIVE ;  /* 0x000000000000791b */ /* 0x006fe20003800000 */
.L_x_5738:
[----:B------:R-:W-:Y:S01]  /*1f880*/  FADD.FTZ R249, R5, R249 ;  /* 0x000000f905f97221 */ /* 0x000fe20000010000 */
[----:B------:R-:W-:Y:S02]  /*1f890*/  MOV R5, 0x1f ;  /* 0x0000001f00057802 */ /* 0x000fe40000000f00 */
[----:B------:R-:W-:Y:S01]  /*1f8a0*/  MOV R10, 0x1 ;  /* 0x00000001000a7802 */ /* 0x000fe20000000f00 */
[----:B------:R-:W-:-:S07]  /*1f8b0*/  IMAD.MOV.U32 R12, RZ, RZ, R249 ;  /* 0x000000ffff0c7224 */ /* 0x000fce00078e00f9 */
[----:B------:R-:W-:Y:S05]  /*1f8c0*/  WARPSYNC.COLLECTIVE R11, `(.L_x_5739) ;  /* 0x000000000b087348 */ /* 0x000fea0003c00000 */
[----:B------:R1:W2:Y:S02]  /*1f8d0*/  SHFL.BFLY P0, R5, R12, R10, R5 ;  /* 0x0c00000a0c057389 */ /* 0x0002a40000000005 */
[----:B-12---:R-:W-:Y:S01]  /*1f8e0*/  ENDCOLLECTIVE ;  /* 0x000000000000791b */ /* 0x006fe20003800000 */
.L_x_5739:
[----:B------:R-:W-:Y:S01]  /*1f8f0*/  FADD.FTZ R10, R250, R13 ;  /* 0x0000000dfa0a7221 */ /* 0x000fe20000010000 */
[----:B------:R-:W-:Y:S06]  /*1f900*/  BRA `(.L_x_5740) ;  /* 0xffffffe000647947 */ /* 0x000fec000383ffff */
.L_x_5741:
        /* <DEDUP_REMOVED lines=15> */
.L_x_9013:


//--------------------- .text._ZN5flash24flash_fwd_splitkv_kernelI23Flash_fwd_kernel_traitsILi256ELi64ELi64ELi4ELb0ELb0EN7cutlass10bfloat16_tE19Flash_kernel_traitsILi256ELi64ELi64ELi4ES3_EELb0ELb0ELb1ELb0ELb0ELb0ELb1ELb1EEEvNS_16Flash_fwd_paramsE --------------------------
	.section	.text._ZN5flash24flash_fwd_splitkv_kernelI23Flash_fwd_kernel_traitsILi256ELi64ELi64ELi4ELb0ELb0EN7cutlass10bfloat16_tE19Flash_kernel_traitsILi256ELi64ELi64ELi4ES3_EELb0ELb0ELb1ELb0ELb0ELb0ELb1ELb1EEEvNS_16Flash_fwd_paramsE,"ax",@progbits
	.align	128
        .global         _ZN5flash24flash_fwd_splitkv_kernelI23Flash_fwd_kernel_traitsILi256ELi64ELi64ELi4ELb0ELb0EN7cutlass10bfloat16_tE19Flash_kernel_traitsILi256ELi64ELi64ELi4ES3_EELb0ELb0ELb1ELb0ELb0ELb0ELb1ELb1EEEvNS_16Flash_fwd_paramsE
        .type           _ZN5flash24flash_fwd_splitkv_kernelI23Flash_fwd_kernel_traitsILi256ELi64ELi64ELi4ELb0ELb0EN7cutlass10bfloat16_tE19Flash_kernel_traitsILi256ELi64ELi64ELi4ES3_EELb0ELb0ELb1ELb0ELb0ELb0ELb1ELb1EEEvNS_16Flash_fwd_paramsE,@function
        .size           _ZN5flash24flash_fwd_splitkv_kernelI23Flash_fwd_kernel_traitsILi256ELi64ELi64ELi4ELb0ELb0EN7cutlass10bfloat16_tE19Flash_kernel_traitsILi256ELi64ELi64ELi4ES3_EELb0ELb0ELb1ELb0ELb0ELb0ELb1ELb1EEEvNS_16Flash_fwd_paramsE,(.L_x_9014 - _ZN5flash24flash_fwd_splitkv_kernelI23Flash_fwd_kernel_traitsILi256ELi64ELi64ELi4ELb0ELb0EN7cutlass10bfloat16_tE19Flash_kernel_traitsILi256ELi64ELi64ELi4ES3_EELb0ELb0ELb1ELb0ELb0ELb0ELb1ELb1EEEvNS_16Flash_fwd_paramsE)
        .other          _ZN5flash24flash_fwd_splitkv_kernelI23Flash_fwd_kernel_traitsILi256ELi64ELi64ELi4ELb0ELb0EN7cutlass10bfloat16_tE19Flash_kernel_traitsILi256ELi64ELi64ELi4ES3_EELb0ELb0ELb1ELb0ELb0ELb0ELb1ELb1EEEvNS_16Flash_fwd_paramsE,@"STO_CUDA_ENTRY STV_DEFAULT"
_ZN5flash24flash_fwd_splitkv_kernelI23Flash_fwd_kernel_traitsILi256ELi64ELi64ELi4ELb0ELb0EN7cutlass10bfloat16_tE19Flash_kernel_traitsILi256ELi64ELi64ELi4ES3_EELb0ELb0ELb1ELb0ELb0ELb0ELb1ELb1EEEvNS_16Flash_fwd_paramsE:
.text._ZN5flash24flash_fwd_splitkv_kernelI23Flash_fwd_kernel_traitsILi256ELi64ELi64ELi4ELb0ELb0EN7cutlass10bfloat16_tE19Flash_kernel_traitsILi256ELi64ELi64ELi4ES3_EELb0ELb0ELb1ELb0ELb0ELb0ELb1ELb1EEEvNS_16Flash_fwd_paramsE:
[----:B------:R-:W1:Y:S08]  /*0000*/  LDC R1, c[0x0][0x28] ;  /* 0x00000a00ff017b82 */ /* 0x000e700000000800 */
[----:B------:R-:W2:Y:S01]  /*0010*/  LDC R4, c[0x0][0x270] ;  /* 0x00009c00ff047b82 */ /* 0x000ea20000000800 */
[----:B-1----:R-:W-:Y:S01]  /*0020*/  IADD3 R1, R1, -0x58, RZ ;  /* 0xffffffa801017810 */ /* 0x002fe20007ffe0ff */
[----:B------:R-:W-:Y:S06]  /*0030*/  BSSY B4, `(.L_x_5742) ;  /* 0x000001c000047945 */ /* 0x000fec0003800000 */
[----:B------:R-:W1:Y:S08]  /*0040*/  S2UR UR4, SR_CTAID.Z ;  /* 0x00000000000479c3 */ /* 0x000e700000002700 */
[----:B------:R-:W3:Y:S01]  /*0050*/  S2UR UR8, SR_CTAID.Y ;  /* 0x00000000000879c3 */ /* 0x000ee20000002600 */
[----:B--2---:R-:W2:Y:S01]  /*0060*/  I2F.U32.RP R2, R4 ;  /* 0x0000000400027306 */ /* 0x004ea20000209000 */
[----:B------:R-:W-:-:S06]  /*0070*/  ISETP.NE.U32.AND P0, PT, R4, RZ, PT ;  /* 0x000000ff0400720c */ /* 0x000fcc0003f05070 */
[----:B------:R-:W4:Y:S08]  /*0080*/  LDC R7, c[0x0][0x10] ;  /* 0x00000400ff077b82 */ /* 0x000f300000000800 */
[----:B------:R-:W1:Y:S01]  /*0090*/  LDC.64 R30, c[0x0][0x198] ;  /* 0x00006600ff1e7b82 */ /* 0x000e620000000a00 */
[----:B--2---:R-:W2:Y:S02]  /*00a0*/  MUFU.RCP R2, R2 ;  /* 0x0000000200027308 */ /* 0x004ea40000001000 */
[----:B--2---:R-:W-:-:S06]  /*00b0*/  IADD3 R2, R2, 0xffffffe, RZ ;  /* 0x0ffffffe02027810 */ /* 0x004fcc0007ffe0ff */
[----:B------:R-:W2:Y:S02]  /*00c0*/  F2I.FTZ.U32.TRUNC.NTZ R3, R2 ;  /* 0x0000000200037305 */ /* 0x000ea4000021f000 */
[----:B--2---:R-:W-:Y:S01]  /*00d0*/  IMAD.MOV R0, RZ, RZ, -R3 ;  /* 0x000000ffff007224 */ /* 0x004fe200078e0a03 */
[----:B------:R-:W-:-:S03]  /*00e0*/  MOV R2, RZ ;  /* 0x000000ff00027202 */ /* 0x000fc60000000f00 */
[----:B------:R-:W-:-:S04]  /*00f0*/  IMAD R0, R0, R4, RZ ;  /* 0x0000000400007224 */ /* 0x000fc800078e02ff */
        /* <DEDUP_REMOVED lines=10> */
[----:B------:R-:W-:Y:S01]  /*01a0*/  IMAD.MOV R0, RZ, RZ, -R5 ;  /* 0x000000ffff007224 */ /* 0x000fe200078e0a05 */
[----:B------:R1:W-:Y:S03]  /*01b0*/  STL [R1+0x14], R5 ;  /* 0x0000140501007387 */ /* 0x0003e60000100800 */
[----:B------:R-:W-:-:S05]  /*01c0*/  IMAD R0, R4, R0, UR4 ;  /* 0x0000000404007e24 */ /* 0x000fca000f8e0200 */
[----:B---34-:R1:W-:Y:S02]  /*01d0*/  STL [R1+0x1c], R0 ;  /* 0x00001c0001007387 */ /* 0x0183e40000100800 */
[----:B-1----:R-:W-:Y:S05]  /*01e0*/  CALL.REL.NOINC `($_ZN5flash24flash_fwd_splitkv_kernelI23Flash_fwd_kernel_traitsILi256ELi64ELi64ELi4ELb0ELb0EN7cutlass10bfloat16_tE19Flash_kernel_traitsILi256ELi64ELi64ELi4ES3_EELb0ELb0ELb1ELb0ELb0ELb0ELb1ELb1EEEvNS_16Flash_fwd_paramsE$_ZN5flash30compute_attn_1rowblock_splitkvI23Flash_fwd_kernel_traitsILi256ELi64ELi64ELi4ELb0ELb0EN7cutlass10bfloat16_tE19Flash_kernel_traitsILi256ELi64ELi64ELi4ES3_EELb0ELb0ELb1ELb0ELb0ELb0ELb1ELb1ENS_16Flash_fwd_paramsEEEvRKT8_iiiii) ;  /* 0x0000000000087944 */ /* 0x002fea0003c00000 */
[----:B------:R-:W-:Y:S05]  /*01f0*/  BSYNC B4 ;  /* 0x0000000000047941 */ /* 0x000fea0003800000 */
.L_x_5742:
[----:B------:R-:W-:Y:S05]  /*0200*/  EXIT ;  /* 0x000000000000794d */ /* 0x000fea0003800000 */
        .type           $_ZN5flash24flash_fwd_splitkv_kernelI23Flash_fwd_kernel_traitsILi256ELi64ELi64ELi4ELb0ELb0EN7cutlass10bfloat16_tE19Flash_kernel_traitsILi256ELi64ELi64ELi4ES3_EELb0ELb0ELb1ELb0ELb0ELb0ELb1ELb1EEEvNS_16Flash_fwd_paramsE$_ZN5flash30compute_attn_1rowblock_splitkvI23Flash_fwd_kernel_traitsILi256ELi64ELi64ELi4ELb0ELb0EN7cutlass10bfloat16_tE19Flash_kernel_traitsILi256ELi64ELi64ELi4ES3_EELb0ELb0ELb1ELb0ELb0ELb0ELb1ELb1ENS_16Flash_fwd_paramsEEEvRKT8_iiiii,@function
        .size           $_ZN5flash24flash_fwd_splitkv_kernelI23Flash_fwd_kernel_traitsILi256ELi64ELi64ELi4ELb0ELb0EN7cutlass10bfloat16_tE19Flash_kernel_traitsILi256ELi64ELi64ELi4ES3_EELb0ELb0ELb1ELb0ELb0ELb0ELb1ELb1EEEvNS_16Flash_fwd_paramsE$_ZN5flash30compute_attn_1rowblock_splitkvI23Flash_fwd_kernel_traitsILi256ELi64ELi64ELi4ELb0ELb0EN7cutlass10bfloat16_tE19Flash_kernel_traitsILi256ELi64ELi64ELi4ES3_EELb0ELb0ELb1ELb0ELb0ELb0ELb1ELb1ENS_16Flash_fwd_paramsEEEvRKT8_iiiii,(.L_x_9014 - $_ZN5flash24flash_fwd_splitkv_kernelI23Flash_fwd_kernel_traitsILi256ELi64ELi64ELi4ELb0ELb0EN7cutlass10bfloat16_tE19Flash_kernel_traitsILi256ELi64ELi64ELi4ES3_EELb0ELb0ELb1ELb0ELb0ELb0ELb1ELb1EEEvNS_16Flash_fwd_paramsE$_ZN5flash30compute_attn_1rowblock_splitkvI23Flash_fwd_kernel_traitsILi256ELi64ELi64ELi4ELb0ELb0EN7cutlass10bfloat16_tE19Flash_kernel_traitsILi256ELi64ELi64ELi4ES3_EELb0ELb0ELb1ELb0ELb0ELb0ELb1ELb1ENS_16Flash_fwd_paramsEEEvRKT8_iiiii)
$_ZN5flash24flash_fwd_splitkv_kernelI23Flash_fwd_kernel_traitsILi256ELi64ELi64ELi4ELb0ELb0EN7cutlass10bfloat16_tE19Flash_kernel_traitsILi256ELi64ELi64ELi4ES3_EELb0ELb0ELb1ELb0ELb0ELb0ELb1ELb1EEEvNS_16Flash_fwd_paramsE$_ZN5flash30compute_attn_1rowblock_splitkvI23Flash_fwd_kernel_traitsILi256ELi64ELi64ELi4ELb0ELb0EN7cutlass10bfloat16_tE19Flash_kernel_traitsILi256ELi64ELi64ELi4ES3_EELb0ELb0ELb1ELb0ELb0ELb0ELb1ELb1ENS_16Flash_fwd_paramsEEEvRKT8_iiiii:
[----:B------:R-:W-:Y:S01]  /*0210*/  ULDC.64 UR6, c[0x0][0x208] ;  /* 0x0000820000067ab9 */ /* 0x000fe20000000a00 */
[----:B------:R-:W2:Y:S04]  /*0220*/  LDL R37, [R1+0x14] ;  /* 0x0000140001257983 */ /* 0x000ea80000100800 */
[----:B------:R-:W3:Y:S01]  /*0230*/  LD.E.64 R2, desc[UR6][R30.64+0xe0] ;  /* 0x0000e0061e027980 */ /* 0x000ee2000c101b00 */
[----:B------:R-:W-:-:S03]  /*0240*/  IMAD.MOV.U32 R28, RZ, RZ, -0x1 ;  /* 0xffffffffff1c7424 */ /* 0x000fc600078e00ff */
[----:B------:R-:W4:Y:S01]  /*0250*/  LD.E.64 R4, desc[UR6][R30.64+0xf0] ;  /* 0x0000f0061e047980 */ /* 0x000f22000c101b00 */
[----:B---3--:R-:W-:-:S04]  /*0260*/  ISETP.NE.U32.AND P0, PT, R2, RZ, PT ;  /* 0x000000ff0200720c */ /* 0x008fc80003f05070 */
[----:B------:R-:W-:Y:S01]  /*0270*/  ISETP.NE.AND.EX P0, PT, R3, RZ, PT, P0 ;  /* 0x000000ff0300720c */ /* 0x000fe20003f05300 */
[----:B--2---:R-:W-:-:S12]  /*0280*/  IMAD.WIDE R2, R37, 0x4, R2 ;  /* 0x0000000425027825 */ /* 0x004fd800078e0202 */
[----:B------:R-:W2:Y:S04]  /*0290*/  @P0 LD.E R28, desc[UR6][R2.64] ;  /* 0x00000006021c0980 */ /* 0x000ea8000c101900 */
[----:B------:R-:W2:Y:S01]  /*02a0*/  @P0 LD.E R0, desc[UR6][R2.64+0x4] ;  /* 0x0000040602000980 */ /* 0x000ea2000c101900 */
[----:B----4-:R-:W-:-:S04]  /*02b0*/  ISETP.NE.U32.AND P4, PT, R4, RZ, PT ;  /* 0x000000ff0400720c */ /* 0x010fc80003f85070 */
[----:B------:R-:W-:Y:S01]  /*02c0*/  ISETP.NE.AND.EX P4, PT, R5, RZ, PT, P4 ;  /* 0x000000ff0500720c */ /* 0x000fe20003f85340 */
[----:B------:R-:W-:Y:S01]  /*02d0*/  IMAD.MOV.U32 R14, RZ, RZ, RZ ;  /* 0x000000ffff0e7224 */ /* 0x000fe200078e00ff */
[----:B------:R-:W3:Y:S01]  /*02e0*/  LD.E.64 R2, desc[UR6][R30.64+0xe8] ;  /* 0x0000e8061e027980 */ /* 0x000ee2000c101b00 */
[----:B------:R-:W-:-:S10]  /*02f0*/  IMAD.WIDE R32, R37, 0x4, R4 ;  /* 0x0000000425207825 */ /* 0x000fd400078e0204 */
[----:B------:R1:W5:Y:S01]  /*0300*/  @P4 LD.E R14, desc[UR6][R32.64] ;  /* 0x00000006200e4980 */ /* 0x000362000c101900 */
[----:B--2---:R-:W-:-:S06]  /*0310*/  @P0 IADD3 R9, R0, -R28, RZ ;  /* 0x8000001c00090210 */ /* 0x004fcc0007ffe0ff */
[----:B------:R-:W2:Y:S01]  /*0320*/  @!P0 LD.E R9, desc[UR6][R30.64+0xb4] ;  /* 0x0000b4061e098980 */ /* 0x000ea2000c101900 */
        /* <DEDUP_REMOVED lines=12> */
.L_x_5744:
[----:B------:R-:W-:Y:S05]  /*03f0*/  BSYNC B0 ;  /* 0x0000000000007941 */ /* 0x000fea0003800000 */
.L_x_5743:
        /* <DEDUP_REMOVED lines=8> */
.L_x_5746:
[----:B------:R3:W5:Y:S02]  /*0480*/  LD.E R0, desc[UR6][R30.64+0xb8] ;  /* 0x0000b8061e007980 */ /* 0x000764000c101900 */
.L_x_5747:
[----:B------:R-:W-:Y:S05]  /*0490*/  BSYNC B0 ;  /* 0x0000000000007941 */ /* 0x000fea0003800000 */
.L_x_5745:
[----:B--2-4-:R-:W2:Y:S01]  /*04a0*/  LD.E.64 R2, desc[UR6][R30.64+0xf8] ;  /* 0x0000f8061e027980 */ /* 0x014ea2000c101b00 */
[----:B------:R-:W-:Y:S01]  /*04b0*/  BSSY B1, `(.L_x_5748) ;  /* 0x0000012000017945 */ /* 0x000fe20003800000 */
[----:B-----5:R-:W-:Y:S01]  /*04c0*/  IMAD.IADD R140, R0, 0x1, -R14 ;  /* 0x00000001008c7824 */ /* 0x020fe200078e0a0e */
[----:B--2---:R-:W-:-:S04]  /*04d0*/  ISETP.NE.U32.AND P0, PT, R2, RZ, PT ;  /* 0x000000ff0200720c */ /* 0x004fc80003f05070 */
[----:B------:R-:W-:-:S13]  /*04e0*/  ISETP.NE.AND.EX P0, PT, R3, RZ, PT, P0 ;  /* 0x000000ff0300720c */ /* 0x000fda0003f05300 */
[----:B------:R-:W-:Y:S05]  /*04f0*/  @!P0 BRA `(.L_x_5749) ;  /* 0x0000000000108947 */ /* 0x000fea0003800000 */
[----:B------:R-:W-:-:S06]  /*0500*/  IMAD.WIDE R2, R37, 0x4, R2 ;  /* 0x0000000425027825 */ /* 0x000fcc00078e0202 */
[----:B------:R-:W2:Y:S02]  /*0510*/  LD.E R2, desc[UR6][R2.64] ;  /* 0x0000000602027980 */ /* 0x000ea4000c101900 */
[----:B--2---:R-:W-:Y:S01]  /*0520*/  IADD3 R236, R2, -R14, RZ ;  /* 0x8000000e02ec7210 */ /* 0x004fe20007ffe0ff */
[----:B------:R-:W-:Y:S05]  /*0530*/  BRA `(.L_x_5750) ;  /* 0x0000000000247947 */ /* 0x000fea0003800000 */
.L_x_5749:
[----:B------:R-:W2:Y:S01]  /*0540*/  LD.E.64 R2, desc[UR6][R30.64+0x108] ;  /* 0x000108061e027980 */ /* 0x000ea2000c101b00 */
[----:B------:R-:W-:Y:S01]  /*0550*/  BSSY B0, `(.L_x_5751) ;  /* 0x0000006000007945 */ /* 0x000fe20003800000 */
[----:B------:R-:W-:Y:S01]  /*0560*/  IMAD.MOV.U32 R0, RZ, RZ, RZ ;  /* 0x000000ffff007224 */ /* 0x000fe200078e00ff */
[----:B--2---:R-:W-:-:S04]  /*0570*/  ISETP.NE.U32.AND P0, PT, R2, RZ, PT ;  /* 0x000000ff0200720c */ /* 0x004fc80003f05070 */
[----:B------:R-:W-:-:S13]  /*0580*/  ISETP.NE.AND.EX P0, PT, R3, RZ, PT, P0 ;  /* 0x000000ff0300720c */ /* 0x000fda0003f05300 */
[----:B------:R-:W-:Y:S05]  /*0590*/  @!P0 BRA `(.L_x_5752) ;  /* 0x0000000000048947 */ /* 0x000fea0003800000 */
[----:B------:R2:W5:Y:S02]  /*05a0*/  LD.E R0, desc[UR6][R30.64+0xbc] ;  /* 0x0000bc061e007980 */ /* 0x000564000c101900 */
.L_x_5752:
[----:B------:R-:W-:Y:S05]  /*05b0*/  BSYNC B0 ;  /* 0x0000000000007941 */ /* 0x000fea0003800000 */
.L_x_5751:
[----:B-----5:R-:W-:Y:S02]  /*05c0*/  IADD3 R236, R140, R0, RZ ;  /* 0x000000008cec7210 */ /* 0x020fe40007ffe0ff */
.L_x_5750:
[----:B------:R-:W-:Y:S05]  /*05d0*/  BSYNC B1 ;  /* 0x0000000000017941 */ /* 0x000fea0003800000 */
.L_x_5748:
[----:B------:R-:W4:Y:S01]  /*05e0*/  S2R R38, SR_CTAID.X ;  /* 0x0000000000267919 */ /* 0x000f220000002500 */
[----:B------:R-:W-:Y:S01]  /*05f0*/  MOV R16, 0x1f0 ;  /* 0x000001f000107802 */ /* 0x000fe20000000f00 */
[----:B------:R-:W-:-:S03]  /*0600*/  IMAD.MOV.U32 R3, RZ, RZ, 0x0 ;  /* 0x00000000ff037424 */ /* 0x000fc600078e00ff */
[----:B------:R-:W-:Y:S01]  /*0610*/  MOV R2, R16 ;  /* 0x0000001000027202 */ /* 0x000fe20000000f00 */
[----:B----4-:R-:W-:-:S05]  /*0620*/  IMAD.SHL.U32 R189, R38, 0x40, RZ ;  /* 0x0000004026bd7824 */ /* 0x010fca00078e00ff */
[----:B------:R-:W-:-:S13]  /*0630*/  ISETP.GT.AND P0, PT, R9, R189, PT ;  /* 0x000000bd0900720c */ /* 0x000fda0003f04270 */
[----:B-123--:R-:W-:Y:S05]  /*0640*/  @!P0 RET.REL.NODEC R2 `(_ZN5flash24flash_fwd_splitkv_kernelI23Flash_fwd_kernel_traitsILi256ELi64ELi64ELi4ELb0ELb0EN7cutlass10bfloat16_tE19Flash_kernel_traitsILi256ELi64ELi64ELi4ES3_EELb0ELb0ELb1ELb0ELb0ELb0ELb1ELb1EEEvNS_16Flash_fwd_paramsE) ;  /* 0xfffffff8026c8950 */ /* 0x00efea0003c3ffff */
        /* <DEDUP_REMOVED lines=17> */
[----:B------:R-:W-:Y:S01]  /*0760*/  IABS R8, R5 ;  /* 0x0000000500087213 */ /* 0x000fe20000000000 */
[----:B------:R-:W-:-:S03]  /*0770*/  IMAD.MOV.U32 R3, RZ, RZ, R6 ;  /* 0x000000ffff037224 */ /* 0x000fc600078e0006 */
[----:B------:R-:W-:-:S05]  /*0780*/  MOV R2, R8 ;  /* 0x0000000800027202 */ /* 0x000fca0000000f00 */
[----:B------:R-:W-:-:S04]  /*0790*/  IMAD.HI.U32 R0, R0, R2, RZ ;  /* 0x0000000200007227 */ /* 0x000fc800078e00ff */
[----:B------:R-:W-:-:S05]  /*07a0*/  IMAD R2, R0, R3, R2 ;  /* 0x0000000300027224 */ /* 0x000fca00078e0202 */
[----:B------:R-:W-:-:S13]  /*07b0*/  ISETP.GT.U32.AND P1, PT, R4, R2, PT ;  /* 0x000000020400720c */ /* 0x000fda0003f24070 */
[----:B------:R-:W-:Y:S02]  /*07c0*/  @!P1 IMAD.IADD R2, R2, 0x1, -R4 ;  /* 0x0000000102029824 */ /* 0x000fe400078e0a04 */
[----:B------:R-:W-:Y:S01]  /*07d0*/  @!P1 VIADD R0, R0, 0x1 ;  /* 0x0000000100009836 */ /* 0x000fe20000000000 */
[----:B------:R-:W-:Y:S02]  /*07e0*/  ISETP.NE.AND P1, PT, R7, RZ, PT ;  /* 0x000000ff0700720c */ /* 0x000fe40003f25270 */
[----:B------:R-:W-:Y:S02]  /*07f0*/  ISETP.GE.U32.AND P2, PT, R2, R4, PT ;  /* 0x000000040200720c */ /* 0x000fe40003f46070 */
[----:B------:R-:W-:-:S04]  /*0800*/  LOP3.LUT R2, R5, R7, RZ, 0x3c, !PT ;  /* 0x0000000705027212 */ /* 0x000fc800078e3cff */
[----:B------:R-:W-:Y:S01]  /*0810*/  ISETP.GE.AND P0, PT, R2, RZ, PT ;  /* 0x000000ff0200720c */ /* 0x000fe20003f06270 */
[----:B------:R-:W-:-:S05]  /*0820*/  VIADD R2, R236, 0x3f ;  /* 0x0000003fec027836 */ /* 0x000fca0000000000 */
[----:B------:R-:W-:Y:S02]  /*0830*/  SHF.R.S32.HI R3, RZ, 0x1f, R2 ;  /* 0x0000001fff037819 */ /* 0x000fe40000011402 */
[----:B------:R-:W-:Y:S02]  /*0840*/  @P2 IADD3 R0, R0, 0x1, RZ ;  /* 0x0000000100002810 */ /* 0x000fe40007ffe0ff */
[----:B------:R-:W-:-:S03]  /*0850*/  LEA.HI R2, R3, R2, RZ, 0x6 ;  /* 0x0000000203027211 */ /* 0x000fc600078f30ff */
[----:B------:R-:W-:Y:S01]  /*0860*/  @!P0 IMAD.MOV R0, RZ, RZ, -R0 ;  /* 0x000000ffff008224 */ /* 0x000fe200078e0a00 */
[----:B------:R-:W-:Y:S02]  /*0870*/  @!P1 LOP3.LUT R0, RZ, R7, RZ, 0x33, !PT ;  /* 0x00000007ff009212 */ /* 0x000fe400078e33ff */
[----:B------:R-:W-:-:S03]  /*0880*/  SHF.R.S32.HI R2, RZ, 0x6, R2 ;  /* 0x00000006ff027819 */ /* 0x000fc60000011402 */
[----:B------:R-:W-:-:S05]  /*0890*/  IMAD R34, R0, UR8, RZ ;  /* 0x0000000800227c24 */ /* 0x000fca000f8e02ff */
[C---:B------:R-:W-:Y:S01]  /*08a0*/  VIADDMNMX R36, R34.reuse, R0, R2, PT ;  /* 0x0000000022247246 */ /* 0x040fe20003800102 */
[----:B------:R1:W-:Y:S03]  /*08b0*/  STL [R1], R34 ;  /* 0x0000002201007387 */ /* 0x0003e60000100800 */
[----:B------:R-:W-:Y:S01]  /*08c0*/  ISETP.GE.AND P0, PT, R34, R36, PT ;  /* 0x000000242200720c */ /* 0x000fe20003f06270 */
[----:B------:R1:W-:-:S12]  /*08d0*/  STL [R1+0x20], R36 ;  /* 0x0000202401007387 */ /* 0x0003d80000100800 */
[----:B------:R-:W-:Y:S05]  /*08e0*/  @!P0 BRA `(.L_x_5753) ;  /* 0x0000000800988947 */ /* 0x000fea0003800000 */
[----:B------:R-:W2:Y:S04]  /*08f0*/  LD.E.64 R4, desc[UR6][R30.64+0xb0] ;  /* 0x0000b0061e047980 */ /* 0x000ea8000c101b00 */
[----:B------:R-:W3:Y:S04]  /*0900*/  LDL.LU R12, [R1+0x1c] ;  /* 0x00001c00010c7983 */ /* 0x000ee80000300800 */
[----:B------:R-:W3:Y:S04]  /*0910*/  LD.E R2, desc[UR6][R30.64+0x60] ;  /* 0x000060061e027980 */ /* 0x000ee8000c101900 */
[----:B------:R-:W4:Y:S04]  /*0920*/  LD.E R10, desc[UR6][R30.64+0xcc] ;  /* 0x0000cc061e0a7980 */ /* 0x000f28000c101900 */
[----:B------:R-:W4:Y:S04]  /*0930*/  LD.E.64 R6, desc[UR6][R30.64+0x78] ;  /* 0x000078061e067980 */ /* 0x000f28000c101b00 */
[----:B------:R-:W4:Y:S04]  /*0940*/  LD.E.64 R14, desc[UR6][R30.64+0xa8] ;  /* 0x0000a8061e0e7980 */ /* 0x000f28000c101b00 */
[----:B------:R1:W5:Y:S01]  /*0950*/  LD.E R30, desc[UR6][R30.64+0xc0] ;  /* 0x0000c0061e1e7980 */ /* 0x000362000c101900 */
[----:B------:R-:W-:-:S04]  /*0960*/  SHF.R.S32.HI R8, RZ, 0x1f, R188 ;  /* 0x0000001fff087819 */ /* 0x000fc800000114bc */
[----:B------:R-:W-:-:S04]  /*0970*/  LEA.HI R8, R8, R188, RZ, 0x4 ;  /* 0x000000bc08087211 */ /* 0x000fc800078f20ff */
[----:B------:R-:W-:-:S05]  /*0980*/  LOP3.LUT R11, R8, 0xfffffff0, RZ, 0xc0, !PT ;  /* 0xfffffff0080b7812 */ /* 0x000fca00078ec0ff */
[----:B------:R-:W-:Y:S01]  /*0990*/  IMAD.IADD R11, R188, 0x1, -R11 ;  /* 0x00000001bc0b7824 */ /* 0x000fe200078e0a0b */
[----:B------:R-:W-:Y:S01]  /*09a0*/  SHF.R.S32.HI R8, RZ, 0x4, R8 ;  /* 0x00000004ff087819 */ /* 0x000fe20000011408 */
[----:B------:R-:W-:Y:S03]  /*09b0*/  BSSY B0, `(.L_x_5754) ;  /* 0x0000028000007945 */ /* 0x000fe60003800000 */
[C---:B------:R-:W-:Y:S01]  /*09c0*/  ISETP.NE.AND P6, PT, R11.reuse, RZ, PT ;  /* 0x000000ff0b00720c */ /* 0x040fe20003fc5270 */
[----:B------:R-:W-:Y:S02]  /*09d0*/  VIADD R13, R8, 0x8 ;  /* 0x00000008080d7836 */ /* 0x000fe40000000000 */
[----:B--2---:R-:W-:Y:S02]  /*09e0*/  IMAD R0, R4, UR8, R37 ;  /* 0x0000000804007c24 */ /* 0x004fe4000f8e0225 */
[----:B------:R-:W-:-:S02]  /*09f0*/  IMAD.SHL.U32 R4, R11, 0x4, RZ ;  /* 0x000000040b047824 */ /* 0x000fc400078e00ff */
[----:B---3--:R-:W-:-:S04]  /*0a00*/  IMAD R0, R0, R2, R12 ;  /* 0x0000000200007224 */ /* 0x008fc800078e020c */
[--C-:B------:R-:W-:Y:S01]  /*0a10*/  IMAD R12, R5, R0, R189.reuse ;  /* 0x00000000050c7224 */ /* 0x100fe200078e02bd */
[--C-:B------:R-:W-:Y:S01]  /*0a20*/  SHF.R.S32.HI R5, RZ, 0x1f, R4.reuse ;  /* 0x0000001fff057819 */ /* 0x100fe20000011404 */
[----:B------:R-:W-:Y:S02]  /*0a30*/  IMAD.IADD R0, R9, 0x1, -R189 ;  /* 0x0000000109007824 */ /* 0x000fe400078e0abd */
[----:B----4-:R-:W-:Y:S02]  /*0a40*/  IMAD R10, R12, R10, RZ ;  /* 0x0000000a0c0a7224 */ /* 0x010fe400078e02ff */
[C---:B------:R-:W-:Y:S01]  /*0a50*/  IMAD.WIDE R2, R8.reuse, 0x100, R4 ;  /* 0x0000010008027825 */ /* 0x040fe200078e0204 */
[----:B------:R-:W-:Y:S02]  /*0a60*/  ISETP.GE.AND P2, PT, R8, R0, PT ;  /* 0x000000000800720c */ /* 0x000fe40003f46270 */
[----:B------:R-:W-:-:S04]  /*0a70*/  IADD3 R9, P0, R10, R2, RZ ;  /* 0x000000020a097210 */ /* 0x000fc80007f1e0ff */
[----:B------:R-:W-:Y:S02]  /*0a80*/  LEA.HI.X.SX32 R3, R10, R3, 0x1, P0 ;  /* 0x000000030a037211 */ /* 0x000fe400000f0eff */
[C---:B------:R-:W-:Y:S02]  /*0a90*/  LEA R2, P1, R9.reuse, R6, 0x2 ;  /* 0x0000000609027211 */ /* 0x040fe400078210ff */
[----:B------:R-:W-:Y:S02]  /*0aa0*/  SHF.R.S32.HI R6, RZ, 0x1f, R12 ;  /* 0x0000001fff067819 */ /* 0x000fe4000001140c */
[----:B------:R-:W-:Y:S02]  /*0ab0*/  IADD3 R10, P0, R12, R8, RZ ;  /* 0x000000080c0a7210 */ /* 0x000fe40007f1e0ff */
[----:B------:R-:W-:Y:S01]  /*0ac0*/  LEA.HI.X R3, R9, R7, R3, 0x2, P1 ;  /* 0x0000000709037211 */ /* 0x000fe200008f1403 */
[C---:B------:R-:W-:Y:S01]  /*0ad0*/  VIADD R9, R8.reuse, 0x10 ;  /* 0x0000001008097836 */ /* 0x040fe20000000000 */
[C---:B------:R-:W-:Y:S01]  /*0ae0*/  LEA.HI.X.SX32 R7, R8.reuse, R6, 0x1, P0 ;  /* 0x0000000608077211 */ /* 0x040fe200000f0eff */
[----:B------:R-:W-:Y:S01]  /*0af0*/  VIADD R12, R8, 0x18 ;  /* 0x00000018080c7836 */ /* 0x000fe20000000000 */
[----:B------:R-:W-:Y:S01]  /*0b00*/  LEA R6, P1, R10, R14, 0x2 ;  /* 0x0000000e0a067211 */ /* 0x000fe200078210ff */
[----:B------:R-:W-:Y:S01]  /*0b10*/  VIADD R11, R4, 0x40 ;  /* 0x00000040040b7836 */ /* 0x000fe20000000000 */
[----:B------:R-:W-:-:S02]  /*0b20*/  ISETP.GE.AND P0, PT, R9, R0, PT ;  /* 0x000000000900720c */ /* 0x000fc40003f06270 */
[-C--:B------:R-:W-:Y:S01]  /*0b30*/  ISETP.GE.OR P3, PT, R9, R0.reuse, P6 ;  /* 0x000000000900720c */ /* 0x080fe20003766670 */
[----:B------:R-:W-:Y:S01]  /*0b40*/  VIADD R9, R4, 0xc0 ;  /* 0x000000c004097836 */ /* 0x000fe20000000000 */
[----:B------:R-:W-:Y:S01]  /*0b50*/  LEA.HI.X R7, R10, R15, R7, 0x2, P1 ;  /* 0x0000000f0a077211 */ /* 0x000fe200008f1407 */
[----:B------:R-:W-:Y:S01]  /*0b60*/  VIADD R10, R4, 0x80 ;  /* 0x00000080040a7836 */ /* 0x000fe20000000000 */
[CC--:B------:R-:W-:Y:S02]  /*0b70*/  ISETP.GE.AND P5, PT, R13.reuse, R0.reuse, PT ;  /* 0x000000000d00720c */ /* 0x0c0fe40003fa6270 */
[-C--:B------:R-:W-:Y:S02]  /*0b80*/  ISETP.GE.OR P4, PT, R13, R0.reuse, P6 ;  /* 0x000000000d00720c */ /* 0x080fe40003786670 */
        /* <DEDUP_REMOVED lines=10> */
.L_x_5755:
[----:B------:R-:W-:Y:S05]  /*0c30*/  BSYNC B0 ;  /* 0x0000000000007941 */ /* 0x000fea0003800000 */
.L_x_5754:
        /* <DEDUP_REMOVED lines=12> */
.L_x_5757:
[----:B------:R-:W-:Y:S05]  /*0d00*/  BSYNC B0 ;  /* 0x0000000000007941 */ /* 0x000fea0003800000 */
.L_x_5756:
        /* <DEDUP_REMOVED lines=12> */
.L_x_5759:
[----:B------:R-:W-:Y:S05]  /*0dd0*/  BSYNC B0 ;  /* 0x0000000000007941 */ /* 0x000fea0003800000 */
.L_x_5758:
        /* <DEDUP_REMOVED lines=12> */
.L_x_5761:
[----:B------:R-:W-:Y:S05]  /*0ea0*/  BSYNC B0 ;  /* 0x0000000000007941 */ /* 0x000fea0003800000 */
.L_x_5760:
        /* <DEDUP_REMOVED lines=11> */
.L_x_5763:
[----:B------:R-:W-:Y:S05]  /*0f60*/  BSYNC B0 ;  /* 0x0000000000007941 */ /* 0x000fea0003800000 */
.L_x_5762:
        /* <DEDUP_REMOVED lines=12> */
.L_x_5765:
[----:B------:R-:W-:Y:S05]  /*1030*/  BSYNC B0 ;  /* 0x0000000000007941 */ /* 0x000fea0003800000 */
.L_x_5764:
        /* <DEDUP_REMOVED lines=11> */
.L_x_5767:
[----:B------:R-:W-:Y:S05]  /*10f0*/  BSYNC B0 ;  /* 0x0000000000007941 */ /* 0x000fea0003800000 */
.L_x_5766:
        /* <DEDUP_REMOVED lines=12> */
.L_x_5769:
[----:B------:R-:W-:Y:S05]  /*11c0*/  BSYNC B0 ;  /* 0x0000000000007941 */ /* 0x000fea0003800000 */
.L_x_5768:
[-C--:B------:R-:W-:Y:S01]  /*11d0*/  ISETP.GE.OR P0, PT, R14, R0.reuse, P6 ;  /* 0x000000000e00720c */ /* 0x080fe20003706670 */
[----:B------:R-:W-:Y:S01]  /*11e0*/  @!P5 ST.E desc[UR6][R6.64], R12 ;  /* 0x0000000c0600d985 */ /* 0x000fe2000c101906 */
[-C--:B------:R-:W-:Y:S01]  /*11f0*/  ISETP.GE.OR P5, PT, R13, R0.reuse, P6 ;  /* 0x000000000d00720c */ /* 0x080fe200037a6670 */
[----:B-1234-:R-:W-:Y:S01]  /*1200*/  @!P4 IMAD.MOV.U32 R2, RZ, RZ, -0x800000 ;  /* 0xff800000ff02c424 */ /* 0x01efe200078e00ff */
[----:B------:R-:W-:Y:S01]  /*1210*/  ISETP.GE.OR P6, PT, R8, R0, P6 ;  /* 0x000000000800720c */ /* 0x000fe200037c6670 */
[----:B------:R-:W-:Y:S01]  /*1220*/  @!P1 IMAD.MOV.U32 R3, RZ, RZ, -0x800000 ;  /* 0xff800000ff039424 */ /* 0x000fe200078e00ff */
[----:B------:R-:W-:Y:S01]  /*1230*/  @!P2 MOV R4, 0xff800000 ;  /* 0xff8000000004a802 */ /* 0x000fe20000000f00 */
[----:B------:R-:W-:Y:S01]  /*1240*/  @!P3 IMAD.MOV.U32 R5, RZ, RZ, -0x800000 ;  /* 0xff800000ff05b424 */ /* 0x000fe200078e00ff */
[----:B------:R1:W-:Y:S04]  /*1250*/  @!P4 ST.E desc[UR6][R6.64+0x20], R2 ;  /* 0x000020020600c985 */ /* 0x0003e8000c101906 */
[----:B------:R2:W-:Y:S03]  /*1260*/  @!P1 ST.E desc[UR6][R6.64+0x80], R3 ;  /* 0x0000800306009985 */ /* 0x0005e6000c101906 */
[----:B------:R-:W-:Y:S01]  /*1270*/  @!P5 IMAD.MOV.U32 R0, RZ, RZ, -0x800000 ;  /* 0xff800000ff00d424 */ /* 0x000fe200078e00ff */
[----:B------:R-:W-:Y:S04]  /*1280*/  @!P3 ST.E desc[UR6][R6.64+0x40], R5 ;  /* 0x000040050600b985 */ /* 0x000fe8000c101906 */
[----:B------:R-:W-:Y:S04]  /*1290*/  @!P2 ST.E desc[UR6][R6.64+0x60], R4 ;  /* 0x000060040600a985 */ /* 0x000fe8000c101906 */
[----:B------:R-:W-:Y:S01]  /*12a0*/  @!P5 ST.E desc[UR6][R6.64+0xc0], R0 ;  /* 0x0000c0000600d985 */ /* 0x000fe2000c101906 */
[----:B-1----:R-:W-:Y:S01]  /*12b0*/  @!P0 MOV R2, 0xff800000 ;  /* 0xff80000000028802 */ /* 0x002fe20000000f00 */
[----:B--2---:R-:W-:-:S04]  /*12c0*/  IMAD.MOV.U32 R3, RZ, RZ, 0x0 ;  /* 0x00000000ff037424 */ /* 0x004fc800078e00ff */
[----:B------:R1:W-:Y:S02]  /*12d0*/  @!P0 ST.E desc[UR6][R6.64+0xa0], R2 ;  /* 0x0000a00206008985 */ /* 0x0003e4000c101906 */
[----:B-1----:R-:W-:-:S04]  /*12e0*/  MOV R2, R16 ;  /* 0x0000001000027202 */ /* 0x002fc80000000f00 */
[----:B-----5:R-:W-:Y:S05]  /*12f0*/  @P6 RET.REL.NODEC R2 `(_ZN5flash24flash_fwd_splitkv_kernelI23Flash_fwd_kernel_traitsILi256ELi64ELi64ELi4ELb0ELb0EN7cutlass10bfloat16_tE19Flash_kernel_traitsILi256ELi64ELi64ELi4ES3_EELb0ELb0ELb1ELb0ELb0ELb0ELb1ELb1EEEvNS_16Flash_fwd_paramsE) ;  /* 0xffffffec02406950 */ /* 0x020fea0003c3ffff */
[----:B------:R-:W-:Y:S02]  /*1300*/  MOV R0, 0xff800000 ;  /* 0xff80000000007802 */ /* 0x000fe40000000f00 */
[----:B------:R-:W-:Y:S02]  /*1310*/  MOV R2, R16 ;  /* 0x0000001000027202 */ /* 0x000fe40000000f00 */
[----:B------:R-:W-:Y:S01]  /*1320*/  MOV R3, 0x0 ;  /* 0x0000000000037802 */ /* 0x000fe20000000f00 */
[----:B------:R1:W-:Y:S03]  /*1330*/  ST.E desc[UR6][R6.64+0xe0], R0 ;  /* 0x0000e00006007985 */ /* 0x0003e6000c101906 */
[----:B-1----:R-:W-:Y:S05]  /*1340*/  RET.REL.NODEC R2 `(_ZN5flash24flash_fwd_splitkv_kernelI23Flash_fwd_kernel_traitsILi256ELi64ELi64ELi4ELb0ELb0EN7cutlass10bfloat16_tE19Flash_kernel_traitsILi256ELi64ELi64ELi4ES3_EELb0ELb0ELb1ELb0ELb0ELb0ELb1ELb1EEEvNS_16Flash_fwd_paramsE) ;  /* 0xffffffec022c7950 */ /* 0x002fea0003c3ffff */
.L_x_5753:
[----:B------:R-:W2:Y:S04]  /*1350*/  LD.E.64 R2, desc[UR6][R30.64+0x160] ;  /* 0x000160061e027980 */ /* 0x000ea8000c101b00 */
[----:B------:R-:W3:Y:S04]  /*1360*/  LD.E.64 R4, desc[UR6][R30.64+0x158] ;  /* 0x000158061e047980 */ /* 0x000ee8000c101b00 */
[----:B------:R-:W5:Y:S01]  /*1370*/  LDL R39, [R1+0x1c] ;  /* 0x00001c0001277983 */ /* 0x000f620000100800 */
[----:B--2---:R-:W-:-:S04]  /*1380*/  ISETP.NE.U32.AND P1, PT, R2, RZ, PT ;  /* 0x000000ff0200720c */ /* 0x004fc80003f25070 */
[----:B------:R-:W-:-:S13]  /*1390*/  ISETP.NE.AND.EX P1, PT, R3, RZ, PT, P1 ;  /* 0x000000ff0300720c */ /* 0x000fda0003f25310 */
[----:B------:R-:W2:Y:S01]  /*13a0*/  @P1 LD.E.64 R6, desc[UR6][R30.64+0x168] ;  /* 0x000168061e061980 */ /* 0x000ea2000c101b00 */
[----:B---3--:R-:W-:-:S04]  /*13b0*/  ISETP.NE.U32.AND P0, PT, R4, RZ, PT ;  /* 0x000000ff0400720c */ /* 0x008fc80003f05070 */
[----:B------:R-:W-:Y:S01]  /*13c0*/  ISETP.NE.AND.EX P0, PT, R5, RZ, PT, P0 ;  /* 0x000000ff0500720c */ /* 0x000fe20003f05300 */
[--C-:B------:R-:W-:Y:S01]  /*13d0*/  IMAD.MOV.U32 R13, RZ, RZ, R37.reuse ;  /* 0x000000ffff0d7224 */ /* 0x100fe200078e0025 */
[----:B------:R-:W-:-:S11]  /*13e0*/  @P1 SHF.R.S32.HI R0, RZ, 0x1f, R37 ;  /* 0x0000001fff001819 */ /* 0x000fd60000011425 */
[----:B------:R-:W-:-:S05]  /*13f0*/  @P0 IMAD.WIDE R4, R37, 0x4, R4 ;  /* 0x0000000425040825 */ /* 0x000fca00078e0204 */
[----:B------:R3:W5:Y:S01]  /*1400*/  @P0 LD.E R13, desc[UR6][R4.64] ;  /* 0x00000006040d0980 */ /* 0x000762000c101900 */
[----:B------:R-:W-:Y:S01]  /*1410*/  BSSY B0, `(.L_x_5770) ;  /* 0x00000ba000007945 */ /* 0x000fe20003800000 */
[-C--:B--2---:R-:W-:Y:S02]  /*1420*/  @P1 IMAD R7, R7, R37.reuse, RZ ;  /* 0x0000002507071224 */ /* 0x084fe400078e02ff */
[----:B---3--:R-:W-:-:S04]  /*1430*/  @P1 IMAD.WIDE.U32 R4, R6, R37, RZ ;  /* 0x0000002506041225 */ /* 0x008fc800078e00ff */
[----:B------:R-:W-:Y:S02]  /*1440*/  @P1 IMAD R7, R6, R0, R7 ;  /* 0x0000000006071224 */ /* 0x000fe400078e0207 */
[----:B------:R-:W-:Y:S01]  /*1450*/  IMAD.MOV.U32 R6, RZ, RZ, RZ ;  /* 0x000000ffff067224 */ /* 0x000fe200078e00ff */
[C---:B------:R-:W-:Y:S02]  /*1460*/  @P1 LEA R6, P0, R4.reuse, R2, 0x2 ;  /* 0x0000000204061211 */ /* 0x040fe400078010ff */
[----:B------:R-:W-:Y:S01]  /*1470*/  @P1 IADD3 R7, R5, R7, RZ ;  /* 0x0000000705071210 */ /* 0x000fe20007ffe0ff */
[----:B------:R-:W-:Y:S02]  /*1480*/  IMAD.MOV.U32 R0, RZ, RZ, RZ ;  /* 0x000000ffff007224 */ /* 0x000fe400078e00ff */
[----:B------:R-:W-:Y:S01]  /*1490*/  IMAD.MOV.U32 R240, RZ, RZ, R6 ;  /* 0x000000fffff07224 */ /* 0x000fe200078e0006 */
[----:B------:R-:W-:-:S04]  /*14a0*/  @P1 LEA.HI.X R0, R4, R3, R7, 0x2, P0 ;  /* 0x0000000304001211 */ /* 0x000fc800000f1407 */
[----:B------:R-:W-:Y:S02]  /*14b0*/  MOV R241, R0 ;  /* 0x0000000000f17202 */ /* 0x000fe40000000f00 */
[----:B------:R-:W-:-:S04]  /*14c0*/  ISETP.NE.U32.AND P0, PT, R240, RZ, PT ;  /* 0x000000fff000720c */ /* 0x000fc80003f05070 */
[----:B------:R-:W-:-:S13]  /*14d0*/  ISETP.NE.AND.EX P0, PT, R241, RZ, PT, P0 ;  /* 0x000000fff100720c */ /* 0x000fda0003f05300 */
[----:B------:R-:W-:Y:S05]  /*14e0*/  @!P0 BRA `(.L_x_5771) ;  /* 0x0000000400648947 */ /* 0x000fea0003800000 */
        /* <DEDUP_REMOVED lines=16> */
[----:B------:R-:W-:Y:S01]  /*15f0*/  IMAD R5, R0, R4, RZ ;  /* 0x0000000400057224 */ /* 0x000fe200078e02ff */
[----:B------:R-:W-:-:S03]  /*1600*/  IABS R0, R24 ;  /* 0x0000001800007213 */ /* 0x000fc60000000000 */
[----:B------:R-:W-:Y:S01]  /*1610*/  IMAD.HI.U32 R5, R3, R5, R2 ;  /* 0x0000000503057227 */ /* 0x000fe200078e0002 */
[----:B------:R-:W-:-:S03]  /*1620*/  MOV R2, R0 ;  /* 0x0000000000027202 */ /* 0x000fc60000000f00 */
[----:B------:R-:W-:Y:S02]  /*1630*/  IMAD.MOV R0, RZ, RZ, -R6 ;  /* 0x000000ffff007224 */ /* 0x000fe400078e0a06 */
[----:B------:R-:W2:Y:S03]  /*1640*/  LD.E.64 R6, desc[UR6][R30.64+0x20] ;  /* 0x000020061e067980 */ /* 0x000ea6000c101b00 */
[----:B------:R-:W-:Y:S01]  /*1650*/  MOV R3, R0 ;  /* 0x0000000000037202 */ /* 0x000fe20000000f00 */
        /* <DEDUP_REMOVED lines=16> */
[----:B-1----:R-:W1:Y:S08]  /*1760*/  I2F.RP R2, R4 ;  /* 0x0000000400027306 */ /* 0x002e700000209400 */
[----:B-1----:R-:W1:Y:S02]  /*1770*/  MUFU.RCP R2, R2 ;  /* 0x0000000200027308 */ /* 0x002e640000001000 */
[----:B-1----:R-:W-:-:S06]  /*1780*/  IADD3 R2, R2, 0xffffffe, RZ ;  /* 0x0ffffffe02027810 */ /* 0x002fcc0007ffe0ff */
[----:B------:R-:W1:Y:S01]  /*1790*/  F2I.FTZ.U32.TRUNC.NTZ R3, R2 ;  /* 0x0000000200037305 */ /* 0x000e62000021f000 */
[----:B------:R-:W-:Y:S01]  /*17a0*/  IABS R16, R15 ;  /* 0x0000000f00107213 */ /* 0x000fe20000000000 */
[----:B-1----:R-:W-:Y:S01]  /*17b0*/  IMAD.MOV R0, RZ, RZ, -R3 ;  /* 0x000000ffff007224 */ /* 0x002fe200078e0a03 */
[----:B------:R-:W-:-:S03]  /*17c0*/  MOV R2, RZ ;  /* 0x000000ff00027202 */ /* 0x000fc60000000f00 */
[----:B------:R-:W-:Y:S01]  /*17d0*/  IMAD R14, R0, R4, RZ ;  /* 0x00000004000e7224 */ /* 0x000fe200078e02ff */
[----:B------:R-:W-:-:S03]  /*17e0*/  IABS R0, R39 ;  /* 0x0000002700007213 */ /* 0x000fc60000000000 */
[----:B------:R-:W-:-:S04]  /*17f0*/  IMAD.HI.U32 R14, R3, R14, R2 ;  /* 0x0000000e030e7227 */ /* 0x000fc800078e0002 */
[----:B------:R-:W-:-:S05]  /*1800*/  IMAD.MOV R2, RZ, RZ, -R16 ;  /* 0x000000ffff027224 */ /* 0x000fca00078e0a10 */
[----:B------:R-:W-:Y:S01]  /*1810*/  MOV R3, R2 ;  /* 0x0000000200037202 */ /* 0x000fe20000000f00 */
[----:B------:R-:W-:-:S04]  /*1820*/  IMAD.HI.U32 R2, R14, R0, RZ ;  /* 0x000000000e027227 */ /* 0x000fc800078e00ff */
[----:B------:R-:W-:-:S05]  /*1830*/  IMAD R0, R2, R3, R0 ;  /* 0x0000000302007224 */ /* 0x000fca00078e0200 */
[----:B------:R-:W-:-:S13]  /*1840*/  ISETP.GT.U32.AND P1, PT, R4, R0, PT ;  /* 0x000000000400720c */ /* 0x000fda0003f24070 */
[----:B------:R-:W-:-:S05]  /*1850*/  @!P1 IMAD.IADD R0, R0, 0x1, -R4 ;  /* 0x0000000100009824 */ /* 0x000fca00078e0a04 */
[----:B------:R-:W-:Y:S02]  /*1860*/  ISETP.GE.U32.AND P2, PT, R0, R4, PT ;  /* 0x000000040000720c */ /* 0x000fe40003f46070 */
[----:B------:R-:W-:Y:S01]  /*1870*/  LOP3.LUT R0, R39, R15, RZ, 0x3c, !PT ;  /* 0x0000000f27007212 */ /* 0x000fe200078e3cff */
[----:B------:R-:W-:Y:S01]  /*1880*/  @!P1 VIADD R2, R2, 0x1 ;  /* 0x0000000102029836 */ /* 0x000fe20000000000 */
[----:B------:R-:W-:Y:S02]  /*1890*/  IADD3 R4, -R5, RZ, RZ ;  /* 0x000000ff05047210 */ /* 0x000fe40007ffe1ff */
[----:B------:R-:W-:Y:S02]  /*18a0*/  ISETP.GE.AND P0, PT, R0, RZ, PT ;  /* 0x000000ff0000720c */ /* 0x000fe40003f06270 */
[----:B------:R-:W-:Y:S01]  /*18b0*/  ISETP.NE.AND P1, PT, R15, RZ, PT ;  /* 0x000000ff0f00720c */ /* 0x000fe20003f25270 */
[----:B------:R-:W-:-:S04]  /*18c0*/  IMAD R4, R13, R4, R24 ;  /* 0x000000040d047224 */ /* 0x000fc800078e0218 */
[----:B------:R-:W-:Y:S01]  /*18d0*/  @P2 IADD3 R2, R2, 0x1, RZ ;  /* 0x0000000102022810 */ /* 0x000fe20007ffe0ff */
[----:B----4-:R-:W-:Y:S01]  /*18e0*/  IMAD R5, R121, R4, RZ ;  /* 0x0000000479057224 */ /* 0x010fe200078e02ff */
[----:B------:R-:W-:Y:S02]  /*18f0*/  SHF.R.S32.HI R21, RZ, 0x1f, R4 ;  /* 0x0000001fff157819 */ /* 0x000fe40000011404 */
[----:B------:R-:W-:-:S03]  /*1900*/  MOV R0, R2 ;  /* 0x0000000200007202 */ /* 0x000fc60000000f00 */
[----:B------:R-:W-:Y:S01]  /*1910*/  IMAD R5, R120, R21, R5 ;  /* 0x0000001578057224 */ /* 0x000fe200078e0205 */
[----:B------:R-:W-:Y:S02]  /*1920*/  @!P0 IADD3 R0, -R0, RZ, RZ ;  /* 0x000000ff00008210 */ /* 0x000fe40007ffe1ff */
[----:B------:R-:W-:-:S04]  /*1930*/  @!P1 LOP3.LUT R0, RZ, R15, RZ, 0x33, !PT ;  /* 0x0000000fff009212 */ /* 0x000fc800078e33ff */
[--C-:B------:R-:W-:Y:S01]  /*1940*/  SHF.R.S32.HI R27, RZ, 0x1f, R0.reuse ;  /* 0x0000001fff1b7819 */ /* 0x100fe20000011400 */
[----:B------:R-:W-:Y:S01]  /*1950*/  IMAD.MOV.U32 R18, RZ, RZ, R0 ;  /* 0x000000ffff127224 */ /* 0x000fe200078e0000 */
[----:B--2---:R-:W-:Y:S01]  /*1960*/  SHF.R.S32.HI R14, RZ, 0x1f, R12 ;  /* 0x0000001fff0e7819 */ /* 0x004fe2000001140c */
[----:B------:R-:W-:-:S04]  /*1970*/  IMAD R3, R7, R12, RZ ;  /* 0x0000000c07037224 */ /* 0x000fc800078e02ff */
[C---:B------:R-:W-:Y:S02]  /*1980*/  IMAD R3, R6.reuse, R14, R3 ;  /* 0x0000000e06037224 */ /* 0x040fe400078e0203 */
[----:B------:R-:W-:-:S04]  /*1990*/  IMAD.WIDE.U32 R6, R6, R12, RZ ;  /* 0x0000000c06067225 */ /* 0x000fc800078e00ff */
[----:B------:R-:W-:Y:S02]  /*19a0*/  IMAD.IADD R3, R7, 0x1, R3 ;  /* 0x0000000107037824 */ /* 0x000fe400078e0203 */
[----:B------:R-:W-:-:S04]  /*19b0*/  IMAD.MOV.U32 R2, RZ, RZ, R6 ;  /* 0x000000ffff027224 */ /* 0x000fc800078e0006 */
[----:B------:R-:W-:-:S04]  /*19c0*/  IMAD.WIDE.U32 R2, R4, R120, R2 ;  /* 0x0000007804027225 */ /* 0x000fc800078e0002 */
[----:B------:R-:W-:Y:S02]  /*19d0*/  IMAD R6, R9, R12, RZ ;  /* 0x0000000c09067224 */ /* 0x000fe400078e02ff */
[----:B------:R-:W-:Y:S02]  /*19e0*/  IMAD.IADD R3, R3, 0x1, R5 ;  /* 0x0000000103037824 */ /* 0x000fe400078e0205 */
[----:B------:R-:W-:Y:S02]  /*19f0*/  IMAD R5, R11, R0, RZ ;  /* 0x000000000b057224 */ /* 0x000fe400078e02ff */
[----:B------:R-:W-:-:S04]  /*1a00*/  IMAD.WIDE.U32 R12, R8, R12, RZ ;  /* 0x0000000c080c7225 */ /* 0x000fc800078e00ff */
[----:B------:R-:W-:Y:S02]  /*1a10*/  IMAD R8, R8, R14, R6 ;  /* 0x0000000e08087224 */ /* 0x000fe400078e0206 */
[----:B------:R-:W-:-:S04]  /*1a20*/  IMAD.WIDE.U32 R2, R0, R10, R2 ;  /* 0x0000000a00027225 */ /* 0x000fc800078e0002 */
[----:B------:R-:W-:Y:S01]  /*1a30*/  IMAD R5, R10, R27, R5 ;  /* 0x0000001b0a057224 */ /* 0x000fe200078e0205 */
[----:B------:R-:W-:Y:S02]  /*1a40*/  IADD3 R13, R13, R8, RZ ;  /* 0x000000080d0d7210 */ /* 0x000fe40007ffe0ff */
[----:B------:R-:W-:Y:S01]  /*1a50*/  MOV R25, R2 ;  /* 0x0000000200197202 */ /* 0x000fe20000000f00 */
[----:B------:R-:W-:Y:S01]  /*1a60*/  IMAD.IADD R26, R3, 0x1, R5 ;  /* 0x00000001031a7824 */ /* 0x000fe200078e0205 */
[----:B------:R-:W-:Y:S05]  /*1a70*/  BRA `(.L_x_5772) ;  /* 0x00000004004c7947 */ /* 0x000fea0003800000 */
.L_x_5771:
[----:B------:R-:W2:Y:S01]  /*1a80*/  LD.E R12, desc[UR6][R30.64+0x68] ;  /* 0x000068061e0c7980 */ /* 0x000ea2000c101900 */
[----:B------:R-:W-:-:S03]  /*1a90*/  ISETP.NE.AND P3, PT, R20, -0x1, PT ;  /* 0xffffffff1400780c */ /* 0x000fc60003f65270 */
[----:B------:R-:W3:Y:S04]  /*1aa0*/  LD.E.64 R120, desc[UR6][R30.64+0x38] ;  /* 0x000038061e787980 */ /* 0x000ee8000c101b00 */
[----:B------:R-:W4:Y:S04]  /*1ab0*/  LD.E.64 R164, desc[UR6][R30.64+0x40] ;  /* 0x000040061ea47980 */ /* 0x000f28000c101b00 */
[----:B------:R-:W4:Y:S04]  /*1ac0*/  LD.E.64 R18, desc[UR6][R30.64+0x50] ;  /* 0x000050061e127980 */ /* 0x000f28000c101b00 */
[----:B------:R-:W4:Y:S04]  /*1ad0*/  @!P3 LD.E.64 R10, desc[UR6][R30.64+0x20] ;  /* 0x000020061e0ab980 */ /* 0x000f28000c101b00 */
[----:B------:R-:W4:Y:S04]  /*1ae0*/  @!P3 LD.E.64 R16, desc[UR6][R30.64+0x28] ;  /* 0x000028061e10b980 */ /* 0x000f28000c101b00 */
[----:B------:R1:W5:Y:S02]  /*1af0*/  LD.E.64 R22, desc[UR6][R30.64+0x58] ;  /* 0x000058061e167980 */ /* 0x000364000c101b00 */
[----:B-----5:R-:W-:-:S02]  /*1b00*/  @!P3 SHF.R.S32.HI R9, RZ, 0x1f, R13 ;  /* 0x0000001fff09b819 */ /* 0x020fc4000001140d */
[----:B------:R-:W-:-:S04]  /*1b10*/  LEA R24, R36, 0xffffffc0, 0x6 ;  /* 0xffffffc024187811 */ /* 0x000fc800078e30ff */
[----:B------:R-:W-:Y:S02]  /*1b20*/  SHF.R.S32.HI R21, RZ, 0x1f, R24 ;  /* 0x0000001fff157819 */ /* 0x000fe40000011418 */
[----:B--2---:R-:W-:-:S04]  /*1b30*/  IABS R0, R12 ;  /* 0x0000000c00007213 */ /* 0x004fc80000000000 */
[----:B------:R-:W-:-:S04]  /*1b40*/  MOV R6, R0 ;  /* 0x0000000000067202 */ /* 0x000fc80000000f00 */
[----:B------:R-:W2:Y:S08]  /*1b50*/  I2F.RP R2, R6 ;  /* 0x0000000600027306 */ /* 0x000eb00000209400 */
[----:B--2---:R-:W2:Y:S02]  /*1b60*/  MUFU.RCP R2, R2 ;  /* 0x0000000200027308 */ /* 0x004ea40000001000 */
[----:B--2---:R-:W-:-:S06]  /*1b70*/  IADD3 R2, R2, 0xffffffe, RZ ;  /* 0x0ffffffe02027810 */ /* 0x004fcc0007ffe0ff */
[----:B------:R-:W2:Y:S01]  /*1b80*/  F2I.FTZ.U32.TRUNC.NTZ R3, R2 ;  /* 0x0000000200037305 */ /* 0x000ea2000021f000 */
[----:B------:R-:W-:Y:S01]  /*1b90*/  IABS R5, R12 ;  /* 0x0000000c00057213 */ /* 0x000fe20000000000 */
[----:B--2---:R-:W-:Y:S01]  /*1ba0*/  IMAD.MOV R0, RZ, RZ, -R3 ;  /* 0x000000ffff007224 */ /* 0x004fe200078e0a03 */
[----:B------:R-:W-:-:S03]  /*1bb0*/  MOV R2, RZ ;  /* 0x000000ff00027202 */ /* 0x000fc60000000f00 */
[----:B------:R-:W-:Y:S01]  /*1bc0*/  IMAD R4, R0, R6, RZ ;  /* 0x0000000600047224 */ /* 0x000fe200078e02ff */
[----:B------:R-:W-:-:S03]  /*1bd0*/  IABS R0, R39 ;  /* 0x0000002700007213 */ /* 0x000fc60000000000 */
[----:B------:R-:W-:-:S04]  /*1be0*/  IMAD.HI.U32 R4, R3, R4, R2 ;  /* 0x0000000403047227 */ /* 0x000fc800078e0002 */
[----:B------:R-:W-:Y:S02]  /*1bf0*/  IMAD.MOV R2, RZ, RZ, -R5 ;  /* 0x000000ffff027224 */ /* 0x000fe400078e0a05 */
[----:B------:R-:W-:Y:S01]  /*1c00*/  IMAD.HI.U32 R8, R4, R0, RZ ;  /* 0x0000000004087227 */ /* 0x000fe200078e00ff */
[----:B------:R-:W-:-:S03]  /*1c10*/  @!P3 SHF.R.S32.HI R5, RZ, 0x1f, R14 ;  /* 0x0000001fff05b819 */ /* 0x000fc6000001140e */
[----:B------:R-:W-:Y:S02]  /*1c20*/  IMAD R0, R8, R2, R0 ;  /* 0x0000000208007224 */ /* 0x000fe400078e0200 */
[----:B---3--:R-:W-:-:S03]  /*1c30*/  @!P3 IMAD R3, R121, R14, RZ ;  /* 0x0000000e7903b224 */ /* 0x008fc600078e02ff */
[----:B------:R-:W-:Y:S01]  /*1c40*/  ISETP.GT.U32.AND P0, PT, R6, R0, PT ;  /* 0x000000000600720c */ /* 0x000fe20003f04070 */
[----:B------:R-:W-:Y:S02]  /*1c50*/  @!P3 IMAD R5, R5, R120, R3 ;  /* 0x000000780505b224 */ /* 0x000fe400078e0203 */
[----:B------:R-:W-:Y:S01]  /*1c60*/  @!P3 IMAD.WIDE.U32 R2, R120, R14, RZ ;  /* 0x0000000e7802b225 */ /* 0x000fe200078e00ff */
[----:B------:R-:W-:-:S03]  /*1c70*/  @P3 IADD3 R4, R14, R20, RZ ;  /* 0x000000140e043210 */ /* 0x000fc60007ffe0ff */
[----:B------:R-:W-:Y:S02]  /*1c80*/  @!P3 IMAD.IADD R3, R3, 0x1, R5 ;  /* 0x000000010303b824 */ /* 0x000fe400078e0205 */
[----:B----4-:R-:W-:Y:S02]  /*1c90*/  @!P3 IMAD R7, R11, R13, RZ ;  /* 0x0000000d0b07b224 */ /* 0x010fe400078e02ff */
[-C--:B------:R-:W-:Y:S02]  /*1ca0*/  @P3 IMAD R15, R121, R4.reuse, RZ ;  /* 0x00000004790f3224 */ /* 0x080fe400078e02ff */
[----:B------:R-:W-:Y:S01]  /*1cb0*/  @P3 IMAD.WIDE.U32 R4, R120, R4, RZ ;  /* 0x0000000478043225 */ /* 0x000fe200078e00ff */
[----:B------:R-:W-:-:S03]  /*1cc0*/  @!P0 IADD3 R0, R0, -R6, RZ ;  /* 0x8000000600008210 */ /* 0x000fc60007ffe0ff */
[----:B------:R-:W-:Y:S01]  /*1cd0*/  @!P3 IMAD.WIDE.U32 R2, R10, R13, R2 ;  /* 0x0000000d0a02b225 */ /* 0x000fe200078e0002 */
[----:B------:R-:W-:-:S03]  /*1ce0*/  ISETP.GE.U32.AND P2, PT, R0, R6, PT ;  /* 0x000000060000720c */ /* 0x000fc60003f46070 */
[----:B------:R-:W-:Y:S01]  /*1cf0*/  @!P3 IMAD R9, R10, R9, R7 ;  /* 0x000000090a09b224 */ /* 0x000fe200078e0207 */
[----:B------:R-:W-:Y:S02]  /*1d00*/  @P3 IADD3 R7, R5, R15, RZ ;  /* 0x0000000f05073210 */ /* 0x000fe40007ffe0ff */
[----:B------:R-:W-:Y:S01]  /*1d10*/  @!P3 MOV R4, R2 ;  /* 0x000000020004b202 */ /* 0x000fe20000000f00 */
[----:B------:R-:W-:Y:S01]  /*1d20*/  @!P3 IMAD.IADD R7, R3, 0x1, R9 ;  /* 0x000000010307b824 */ /* 0x000fe200078e0209 */
[----:B------:R-:W-:Y:S01]  /*1d30*/  @!P3 SHF.R.S32.HI R0, RZ, 0x1f, R14 ;  /* 0x0000001fff00b819 */ /* 0x000fe2000001140e */
[----:B------:R-:W-:Y:S01]  /*1d40*/  @!P3 IMAD R3, R165, R14, RZ ;  /* 0x0000000ea503b224 */ /* 0x000fe200078e02ff */
[----:B------:R-:W-:Y:S01]  /*1d50*/  LOP3.LUT R2, R39, R12, RZ, 0x3c, !PT ;  /* 0x0000000c27027212 */ /* 0x000fe200078e3cff */
[----:B------:R-:W-:Y:S02]  /*1d60*/  IMAD R5, R121, R24, RZ ;  /* 0x0000001879057224 */ /* 0x000fe400078e02ff */
[----:B------:R-:W-:Y:S01]  /*1d70*/  @!P3 IMAD R0, R0, R164, R3 ;  /* 0x000000a40000b224 */ /* 0x000fe200078e0203 */
[----:B------:R-:W-:Y:S01]  /*1d80*/  ISETP.GE.AND P1, PT, R2, RZ, PT ;  /* 0x000000ff0200720c */ /* 0x000fe20003f26270 */
[----:B------:R-:W-:Y:S01]  /*1d90*/  IMAD.MOV.U32 R3, RZ, RZ, R7 ;  /* 0x000000ffff037224 */ /* 0x000fe200078e0007 */
[----:B------:R-:W-:-:S02]  /*1da0*/  MOV R2, R4 ;  /* 0x0000000400027202 */ /* 0x000fc40000000f00 */
[----:B------:R-:W-:Y:S02]  /*1db0*/  @!P0 IADD3 R8, R8, 0x1, RZ ;  /* 0x0000000108088810 */ /* 0x000fe40007ffe0ff */
[----:B------:R-:W-:Y:S01]  /*1dc0*/  ISETP.NE.AND P0, PT, R12, RZ, PT ;  /* 0x000000ff0c00720c */ /* 0x000fe20003f05270 */
[----:B------:R-:W-:Y:S02]  /*1dd0*/  IMAD R5, R21, R120, R5 ;  /* 0x0000007815057224 */ /* 0x000fe400078e0205 */
[----:B------:R-:W-:Y:S01]  /*1de0*/  IMAD.WIDE.U32 R2, R120, R24, R2 ;  /* 0x0000001878027225 */ /* 0x000fe200078e0002 */
[----:B------:R-:W-:-:S03]  /*1df0*/  @P2 IADD3 R8, R8, 0x1, RZ ;  /* 0x0000000108082810 */ /* 0x000fc60007ffe0ff */
[----:B------:R-:W-:-:S04]  /*1e00*/  @!P3 IMAD.WIDE.U32 R6, R164, R14, RZ ;  /* 0x0000000ea406b225 */ /* 0x000fc800078e00ff */
[----:B------:R-:W-:Y:S01]  /*1e10*/  IMAD.IADD R5, R3, 0x1, R5 ;  /* 0x0000000103057824 */ /* 0x000fe200078e0205 */
[----:B------:R-:W-:Y:S02]  /*1e20*/  @!P3 IADD3 R3, R7, R0, RZ ;  /* 0x000000000703b210 */ /* 0x000fe40007ffe0ff */
[----:B------:R-:W-:Y:S02]  /*1e30*/  MOV R0, R8 ;  /* 0x0000000800007202 */ /* 0x000fe40000000f00 */
[----:B------:R-:W-:Y:S01]  /*1e40*/  MOV R4, R2 ;  /* 0x0000000200047202 */ /* 0x000fe20000000f00 */
[----:B------:R-:W-:Y:S01]  /*1e50*/  @!P3 IMAD.MOV.U32 R2, RZ, RZ, R6 ;  /* 0x000000ffff02b224 */ /* 0x000fe200078e0006 */
[----:B------:R-:W-:Y:S02]  /*1e60*/  @!P1 IADD3 R0, -R0, RZ, RZ ;  /* 0x000000ff00009210 */ /* 0x000fe40007ffe1ff */
[----:B------:R-:W-:Y:S01]  /*1e70*/  @!P0 LOP3.LUT R0, RZ, R12, RZ, 0x33, !PT ;  /* 0x0000000cff008212 */ /* 0x000fe200078e33ff */
[----:B------:R-:W-:Y:S01]  /*1e80*/  @!P3 IMAD R7, R17, R13, RZ ;  /* 0x0000000d1107b224 */ /* 0x000fe200078e02ff */
[----:B------:R-:W-:Y:S01]  /*1e90*/  @!P3 SHF.R.S32.HI R6, RZ, 0x1f, R13 ;  /* 0x0000001fff06b819 */ /* 0x000fe2000001140d */
[----:B------:R-:W-:Y:S01]  /*1ea0*/  @P3 IMAD.IADD R8, R14, 0x1, R20 ;  /* 0x000000010e083824 */ /* 0x000fe200078e0214 */
[----:B------:R-:W-:Y:S01]  /*1eb0*/  SHF.R.S32.HI R27, RZ, 0x1f, R0 ;  /* 0x0000001fff1b7819 */ /* 0x000fe20000011400 */
[----:B------:R-:W-:-:S02]  /*1ec0*/  IMAD R10, R19, R0, RZ ;  /* 0x00000000130a7224 */ /* 0x000fc400078e02ff */
[C---:B------:R-:W-:Y:S02]  /*1ed0*/  @!P3 IMAD R14, R16.reuse, R6, R7 ;  /* 0x00000006100eb224 */ /* 0x040fe400078e0207 */
[----:B------:R-:W-:Y:S02]  /*1ee0*/  @P3 IMAD R11, R165, R8, RZ ;  /* 0x00000008a50b3224 */ /* 0x000fe400078e02ff */
[----:B------:R-:W-:-:S04]  /*1ef0*/  @!P3 IMAD.WIDE.U32 R6, R16, R13, R2 ;  /* 0x0000000d1006b225 */ /* 0x000fc800078e0002 */
[----:B------:R-:W-:-:S04]  /*1f00*/  @P3 IMAD.WIDE.U32 R8, R164, R8, RZ ;  /* 0x00000008a4083225 */ /* 0x000fc800078e00ff */
[----:B------:R-:W-:-:S04]  /*1f10*/  IMAD.WIDE.U32 R2, R18, R0, R4 ;  /* 0x0000000012027225 */ /* 0x000fc800078e0004 */
[----:B------:R-:W-:Y:S01]  /*1f20*/  IMAD R4, R18, R27, R10 ;  /* 0x0000001b12047224 */ /* 0x000fe200078e020a */
[----:B------:R-:W-:Y:S01]  /*1f30*/  @P3 IADD3 R13, R9, R11, RZ ;  /* 0x0000000b090d3210 */ /* 0x000fe20007ffe0ff */
[----:B------:R-:W-:Y:S01]  /*1f40*/  @!P3 IMAD.IADD R13, R7, 0x1, R14 ;  /* 0x00000001070db824 */ /* 0x000fe200078e020e */
[----:B------:R-:W-:Y:S01]  /*1f50*/  @P3 MOV R12, R8 ;  /* 0x00000008000c3202 */ /* 0x000fe20000000f00 */
[----:B------:R-:W-:Y:S01]  /*1f60*/  IMAD.IADD R26, R3, 0x1, R4 ;  /* 0x00000001031a7824 */ /* 0x000fe200078e0204 */
[----:B------:R-:W-:Y:S02]  /*1f70*/  @!P3 MOV R12, R6 ;  /* 0x00000006000cb202 */ /* 0x000fe40000000f00 */
[----:B------:R-:W-:Y:S02]  /*1f80*/  MOV R25, R2 ;  /* 0x0000000200197202 */ /* 0x000fe40000000f00 */
[----:B------:R-:W-:Y:S02]  /*1f90*/  MOV R4, R24 ;  /* 0x0000001800047202 */ /* 0x000fe40000000f00 */
[----:B-1----:R-:W-:-:S02]  /*1fa0*/  MOV R18, R0 ;  /* 0x0000000000127202 */ /* 0x002fc40000000f00 */
.L_x_5772:
[----:B------:R-:W-:Y:S05]  /*1fb0*/  BSYNC B0 ;  /* 0x0000000000007941 */ /* 0x000fea0003800000 */
.L_x_5770:
        /* <DEDUP_REMOVED lines=10> */
[----:B------:R-:W-:-:S04]  /*2060*/  LEA.HI R0, R29, R188, RZ, 0x4 ;  /* 0x000000bc1d007211 */ /* 0x000fc800078f20ff */
[----:B------:R-:W-:Y:S02]  /*2070*/  SHF.R.S32.HI R5, RZ, 0x4, R0 ;  /* 0x00000004ff057819 */ /* 0x000fe40000011400 */
[----:B------:R-:W-:Y:S02]  /*2080*/  LEA.HI R6, R29, R188, RZ, 0x3 ;  /* 0x000000bc1d067211 */ /* 0x000fe400078f18ff */
[C---:B------:R-:W-:Y:S02]  /*2090*/  LEA.HI R2, R0.reuse, R5, RZ, 0x1 ;  /* 0x0000000500027211 */ /* 0x040fe400078f08ff */
[----:B------:R-:W-:Y:S02]  /*20a0*/  LOP3.LUT R0, R0, 0xfffffff0, RZ, 0xc0, !PT ;  /* 0xfffffff000007812 */ /* 0x000fe400078ec0ff */
[----:B------:R-:W-:Y:S02]  /*20b0*/  LOP3.LUT R3, R6, 0xfffffff8, RZ, 0xc0, !PT ;  /* 0xfffffff806037812 */ /* 0x000fe400078ec0ff */
[----:B------:R-:W-:Y:S01]  /*20c0*/  LOP3.LUT R2, R2, 0xfffffffe, RZ, 0xc0, !PT ;  /* 0xfffffffe02027812 */ /* 0x000fe200078ec0ff */
[C---:B------:R-:W-:Y:S01]  /*20d0*/  IMAD.IADD R0, R188.reuse, 0x1, -R0 ;  /* 0x00000001bc007824 */ /* 0x040fe200078e0a00 */
[----:B------:R-:W-:Y:S01]  /*20e0*/  SHF.R.S32.HI R118, RZ, 0x3, R6 ;  /* 0x00000003ff767819 */ /* 0x000fe20000011406 */
[----:B------:R-:W-:-:S02]  /*20f0*/  IMAD.IADD R169, R188, 0x1, -R3 ;  /* 0x00000001bca97824 */ /* 0x000fc400078e0a03 */
[----:B------:R-:W-:Y:S01]  /*2100*/  IMAD.IADD R186, R5, 0x1, -R2 ;  /* 0x0000000105ba7824 */ /* 0x000fe200078e0a02 */
[----:B------:R-:W-:Y:S01]  /*2110*/  SHF.R.S32.HI R16, RZ, 0x1f, R0 ;  /* 0x0000001fff107819 */ /* 0x000fe20000011400 */
[----:B------:R-:W-:Y:S02]  /*2120*/  IMAD.SHL.U32 R2, R118, 0x40, RZ ;  /* 0x0000004076027824 */ /* 0x000fe400078e00ff */
[----:B------:R-:W-:Y:S01]  /*2130*/  IMAD.SHL.U32 R20, R169, 0x8, RZ ;  /* 0x00000008a9147824 */ /* 0x000fe200078e00ff */
[----:B------:R-:W-:Y:S01]  /*2140*/  LEA.HI R16, R16, R0, RZ, 0x3 ;  /* 0x0000000010107211 */ /* 0x000fe200078f18ff */
[----:B-----5:R-:W-:Y:S01]  /*2150*/  IMAD R7, R21, R164, RZ ;  /* 0x000000a415077224 */ /* 0x020fe200078e02ff */
[----:B------:R-:W-:Y:S02]  /*2160*/  LOP3.LUT R3, R2, 0x1c0, RZ, 0xc0, !PT ;  /* 0x000001c002037812 */ /* 0x000fe400078ec0ff */
[----:B------:R-:W-:Y:S02]  /*2170*/  IADD3 R2, P0, R20, R12, RZ ;  /* 0x0000000c14027210 */ /* 0x000fe40007f1e0ff */
[----:B------:R-:W-:-:S02]  /*2180*/  SHF.R.S32.HI R21, RZ, 0x1f, R20 ;  /* 0x0000001fff157819 */ /* 0x000fc40000011414 */
[----:B------:R-:W-:Y:S02]  /*2190*/  LOP3.LUT R5, R16, 0xfffffff8, RZ, 0xc0, !PT ;  /* 0xfffffff810057812 */ /* 0x000fe400078ec0ff */
[----:B------:R-:W-:Y:S02]  /*21a0*/  LEA.HI R17, R29, R188, RZ, 0x6 ;  /* 0x000000bc1d117211 */ /* 0x000fe400078f30ff */
[----:B------:R-:W-:Y:S02]  /*21b0*/  LOP3.LUT R6, R3, 0x38, R20, 0xf8, !PT ;  /* 0x0000003803067812 */ /* 0x000fe400078ef814 */
[----:B------:R-:W-:Y:S01]  /*21c0*/  SHF.R.U32.HI R12, RZ, 0x3, R3 ;  /* 0x00000003ff0c7819 */ /* 0x000fe20000011603 */
[----:B------:R-:W-:Y:S02]  /*21d0*/  IMAD.X R3, R21, 0x1, R13, P0 ;  /* 0x0000000115037824 */ /* 0x000fe400000e060d */
[----:B------:R-:W-:Y:S01]  /*21e0*/  IMAD.IADD R0, R0, 0x1, -R5 ;  /* 0x0000000100007824 */ /* 0x000fe200078e0a05 */
[----:B------:R-:W-:Y:S01]  /*21f0*/  LOP3.LUT R12, R6, R12, RZ, 0x3c, !PT ;  /* 0x0000000c060c7212 */ /* 0x000fe200078e3cff */
[----:B------:R-:W-:-:S02]  /*2200*/  IMAD.SHL.U32 R5, R17, 0x8, RZ ;  /* 0x0000000811057824 */ /* 0x000fc400078e00ff */
[C---:B------:R-:W-:Y:S02]  /*2210*/  IMAD R6, R4.reuse, R165, R7 ;  /* 0x000000a504067224 */ /* 0x040fe400078e0207 */
[----:B------:R-:W-:Y:S01]  /*2220*/  IMAD.WIDE.U32 R2, R4, R164, R2 ;  /* 0x000000a404027225 */ /* 0x000fe200078e0002 */
[----:B------:R-:W-:-:S03]  /*2230*/  LOP3.LUT R235, R12, 0xfffffe00, R5, 0xf8, !PT ;  /* 0xfffffe000ceb7812 */ /* 0x000fc600078ef805 */
[----:B------:R-:W-:Y:S02]  /*2240*/  IMAD.SHL.U32 R4, R0, 0x40, RZ ;  /* 0x0000004000047824 */ /* 0x000fe400078e00ff */
[----:B------:R-:W-:-:S03]  /*2250*/  IMAD.SHL.U32 R5, R186, 0x8, RZ ;  /* 0x00000008ba057824 */ /* 0x000fc600078e00ff */
[----:B------:R-:W-:Y:S01]  /*2260*/  LOP3.LUT R4, R4, 0x1c0, RZ, 0xc0, !PT ;  /* 0x000001c004047812 */ /* 0x000fe200078ec0ff */
[----:B------:R-:W-:Y:S01]  /*2270*/  IMAD.IADD R3, R3, 0x1, R6 ;  /* 0x0000000103037824 */ /* 0x000fe200078e0206 */
[C---:B------:R-:W-:Y:S02]  /*2280*/  LOP3.LUT P1, RZ, R0.reuse, 0x4, RZ, 0xc0, !PT ;  /* 0x0000000400ff7812 */ /* 0x040fe4000782c0ff */
[----:B------:R-:W-:Y:S01]  /*2290*/  LOP3.LUT P0, RZ, R0, 0x2, RZ, 0xc0, !PT ;  /* 0x0000000200ff7812 */ /* 0x000fe2000780c0ff */
[----:B------:R-:W-:Y:S01]  /*22a0*/  IMAD R0, R23, R18, RZ ;  /* 0x0000001217007224 */ /* 0x000fe200078e02ff */
[----:B------:R-:W-:Y:S02]  /*22b0*/  LOP3.LUT R7, R4, 0x8, R5, 0xf8, !PT ;  /* 0x0000000804077812 */ /* 0x000fe400078ef805 */
[----:B------:R-:W-:Y:S01]  /*22c0*/  SHF.R.U32.HI R6, RZ, 0x3, R4 ;  /* 0x00000003ff067819 */ /* 0x000fe20000011604 */
[-C--:B------:R-:W-:Y:S01]  /*22d0*/  IMAD R13, R27, R22.reuse, R0 ;  /* 0x000000161b0d7224 */ /* 0x080fe200078e0200 */
[----:B------:R-:W-:Y:S01]  /*22e0*/  SHF.R.S32.HI R170, RZ, 0x1f, R37 ;  /* 0x0000001fffaa7819 */ /* 0x000fe20000011425 */
[----:B------:R-:W-:Y:S01]  /*22f0*/  IMAD.WIDE.U32 R4, R18, R22, R2 ;  /* 0x0000001612047225 */ /* 0x000fe200078e0002 */
[----:B------:R-:W-:-:S03]  /*2300*/  LOP3.LUT R47, R7, R6, RZ, 0x3c, !PT ;  /* 0x00000006072f7212 */ /* 0x000fc600078e3cff */
[C---:B------:R-:W-:Y:S01]  /*2310*/  VIADD R22, R20.reuse, 0x40 ;  /* 0x0000004014167836 */ /* 0x040fe20000000000 */
[----:B------:R-:W-:Y:S02]  /*2320*/  SHF.R.S32.HI R179, RZ, 0x1f, R39 ;  /* 0x0000001fffb37819 */ /* 0x000fe40000011427 */
[----:B------:R-:W-:Y:S01]  /*2330*/  SHF.R.S32.HI R119, RZ, 0x1f, R118 ;  /* 0x0000001fff777819 */ /* 0x000fe20000011476 */
[C---:B------:R-:W-:Y:S02]  /*2340*/  VIADD R23, R20.reuse, 0xc0 ;  /* 0x000000c014177836 */ /* 0x040fe40000000000 */
[----:B------:R-:W-:Y:S02]  /*2350*/  VIADD R19, R20, 0x80 ;  /* 0x0000008014137836 */ /* 0x000fe40000000000 */
[----:B------:R-:W-:Y:S02]  /*2360*/  IMAD.SHL.U32 R16, R16, 0x40, RZ ;  /* 0x0000004010107824 */ /* 0x000fe400078e00ff */
[----:B------:R-:W-:-:S02]  /*2370*/  IMAD.MOV.U32 R48, RZ, RZ, 0x10 ;  /* 0x00000010ff307424 */ /* 0x000fc400078e00ff */
[----:B------:R-:W-:Y:S01]  /*2380*/  IMAD.MOV.U32 R46, RZ, RZ, 0x20 ;  /* 0x00000020ff2e7424 */ /* 0x000fe200078e00ff */
[----:B------:R-:W-:Y:S01]  /*2390*/  LOP3.LUT R47, R47, 0xfffffe00, R16, 0xf8, !PT ;  /* 0xfffffe002f2f7812 */ /* 0x000fe200078ef810 */
[C---:B------:R-:W-:Y:S01]  /*23a0*/  IMAD.SHL.U32 R244, R120.reuse, 0x10, RZ ;  /* 0x0000001078f47824 */ /* 0x040fe200078e00ff */
[----:B------:R-:W-:Y:S01]  /*23b0*/  SHF.L.U64.HI R249, R120, 0x4, R121 ;  /* 0x0000000478f97819 */ /* 0x000fe20000010279 */
[----:B------:R-:W-:Y:S01]  /*23c0*/  IMAD.SHL.U32 R174, R169, 0x4, RZ ;  /* 0x00000004a9ae7824 */ /* 0x000fe200078e00ff */
[C---:B------:R-:W-:Y:S02]  /*23d0*/  SHF.L.U64.HI R252, R164.reuse, 0x4, R165 ;  /* 0x00000004a4fc7819 */ /* 0x040fe400000102a5 */
[----:B------:R-:W-:Y:S02]  /*23e0*/  SHF.L.U32 R250, R164, 0x4, RZ ;  /* 0x00000004a4fa7819 */ /* 0x000fe400000006ff */
[----:B------:R-:W-:Y:S02]  /*23f0*/  SEL R48, R48, 0xfffffff0, !P0 ;  /* 0xfffffff030307807 */ /* 0x000fe40004000000 */
[----:B------:R-:W-:Y:S01]  /*2400*/  SEL R46, R46, 0xffffffe0, !P1 ;  /* 0xffffffe02e2e7807 */ /* 0x000fe20004800000 */
[----:B--2---:R-:W-:-:S04]  /*2410*/  @P3 IMAD.WIDE.U32 R2, R8, R28, RZ ;  /* 0x0000001c08023225 */ /* 0x004fc800078e00ff */
[----:B------:R-:W-:Y:S02]  /*2420*/  @P3 IMAD R12, R9, R28, RZ ;  /* 0x0000001c090c3224 */ /* 0x000fe400078e02ff */
[----:B---3--:R-:W-:-:S04]  /*2430*/  @!P3 IMAD.WIDE.U32 R6, R10, R37, RZ ;  /* 0x000000250a06b225 */ /* 0x008fc800078e00ff */
[----:B------:R-:W-:Y:S01]  /*2440*/  @!P3 IMAD R0, R11, R37, RZ ;  /* 0x000000250b00b224 */ /* 0x000fe200078e02ff */
[----:B------:R-:W-:Y:S01]  /*2450*/  IADD3 R11, R5, R13, RZ ;  /* 0x0000000d050b7210 */ /* 0x000fe20007ffe0ff */
[----:B------:R-:W-:Y:S02]  /*2460*/  @!P3 IMAD.MOV.U32 R2, RZ, RZ, R6 ;  /* 0x000000ffff02b224 */ /* 0x000fe400078e0006 */
[----:B------:R-:W-:Y:S02]  /*2470*/  @!P3 IMAD R5, R10, R170, R0 ;  /* 0x000000aa0a05b224 */ /* 0x000fe400078e0200 */
[----:B------:R-:W-:Y:S01]  /*2480*/  @P3 IMAD.IADD R0, R3, 0x1, R12 ;  /* 0x0000000103003824 */ /* 0x000fe200078e020c */
[----:B------:R-:W-:Y:S01]  /*2490*/  IADD3 R2, P2, R20, R2, RZ ;  /* 0x0000000214027210 */ /* 0x000fe20007f5e0ff */
[----:B------:R-:W-:-:S04]  /*24a0*/  @!P3 IMAD.IADD R0, R7, 0x1, R5 ;  /* 0x000000010700b824 */ /* 0x000fc800078e0205 */
[----:B------:R-:W-:Y:S01]  /*24b0*/  IMAD.X R3, R21, 0x1, R0, P2 ;  /* 0x0000000115037824 */ /* 0x000fe200010e0600 */
[-C--:B------:R-:W-:Y:S01]  /*24c0*/  ISETP.GE.AND P2, PT, R22, R154.reuse, PT ;  /* 0x0000009a1600720c */ /* 0x080fe20003f46270 */
[----:B------:R-:W-:Y:S02]  /*24d0*/  IMAD.MOV.U32 R10, RZ, RZ, R4 ;  /* 0x000000ffff0a7224 */ /* 0x000fe400078e0004 */
[--C-:B------:R-:W-:Y:S01]  /*24e0*/  @P3 IMAD.MOV.U32 R152, RZ, RZ, R8.reuse ;  /* 0x000000ffff983224 */ /* 0x100fe200078e0008 */
[----:B------:R-:W-:Y:S01]  /*24f0*/  SEL R0, RZ, 0xffffffff, P2 ;  /* 0xffffffffff007807 */ /* 0x000fe20001000000 */
[----:B------:R-:W-:Y:S01]  /*2500*/  @P3 IMAD.MOV.U32 R153, RZ, RZ, R9 ;  /* 0x000000ffff993224 */ /* 0x000fe200078e0009 */
[----:B------:R-:W-:Y:S01]  /*2510*/  @!P3 MOV R153, R9 ;  /* 0x000000090099b202 */ /* 0x000fe20000000f00 */
[----:B----4-:R-:W-:Y:S02]  /*2520*/  IMAD R4, R15, R39, RZ ;  /* 0x000000270f047224 */ /* 0x010fe400078e02ff */
[----:B------:R-:W-:Y:S01]  /*2530*/  @!P3 IMAD.MOV.U32 R152, RZ, RZ, R8 ;  /* 0x000000ffff98b224 */ /* 0x000fe200078e0008 */
[----:B------:R-:W-:Y:S01]  /*2540*/  ISETP.GE.AND P3, PT, R20, R154, PT ;  /* 0x0000009a1400720c */ /* 0x000fe20003f66270 */
[----:B------:R-:W-:-:S02]  /*2550*/  IMAD R7, R14, R179, R4 ;  /* 0x000000b30e077224 */ /* 0x000fc400078e0204 */
        /* <DEDUP_REMOVED lines=14> */
[----:B------:R-:W-:Y:S02]  /*2640*/  VIMNMX R126, R34, R0, !PT ;  /* 0x00000000227e7248 */ /* 0x000fe40007fe0100 */
        /* <DEDUP_REMOVED lines=10> */
[-C--:B------:R-:W-:Y:S02]  /*26f0*/  IMAD R0, R119, R164.reuse, R0 ;  /* 0x000000a477007224 */ /* 0x080fe400078e0200 */
        /* <DEDUP_REMOVED lines=37> */
[----:B------:R-:W-:Y:S01]  /*2950*/  IMAD.IADD R7, R5, 0x1, R0 ;  /* 0x0000000105077824 */ /* 0x000fe200078e0200 */
[----:B------:R-:W-:Y:S01]  /*2960*/  SHF.R.S32.HI R0, RZ, 0x1f, R24 ;  /* 0x0000001fff007819 */ /* 0x000fe20000011418 */
[----:B------:R-:W-:-:S04]  /*2970*/  IMAD.WIDE.U32 R10, R37, R6, R20 ;  /* 0x00000006250a7225 */ /* 0x000fc800078e0014 */
[----:B------:R-:W-:Y:S02]  /*2980*/  IMAD R5, R6, R170, R25 ;  /* 0x000000aa06057224 */ /* 0x000fe400078e0219 */
[----:B----4-:R-:W-:Y:S02]  /*2990*/  IMAD R25, R3, R24, RZ ;  /* 0x0000001803197224 */ /* 0x010fe400078e02ff */
[----:B------:R-:W-:Y:S01]  /*29a0*/  IMAD.MOV.U32 R6, RZ, RZ, R4 ;  /* 0x000000ffff067224 */ /* 0x000fe200078e0004 */
[----:B------:R-:W-:Y:S01]  /*29b0*/  MOV R4, R10 ;  /* 0x0000000a00047202 */ /* 0x000fe20000000f00 */
[----:B------:R-:W-:Y:S02]  /*29c0*/  IMAD.IADD R5, R11, 0x1, R5 ;  /* 0x000000010b057824 */ /* 0x000fe400078e0205 */
[----:B-----5:R-:W-:Y:S02]  /*29d0*/  IMAD R26, R67, R24, RZ ;  /* 0x00000018431a7224 */ /* 0x020fe400078e02ff */
[----:B------:R-:W-:-:S02]  /*29e0*/  IMAD R11, R2, R0, R25 ;  /* 0x00000000020b7224 */ /* 0x000fc400078e0219 */
[----:B------:R-:W-:-:S04]  /*29f0*/  IMAD.WIDE.U32 R6, R2, R24, R6 ;  /* 0x0000001802067225 */ /* 0x000fc800078e0006 */
[C---:B------:R-:W-:Y:S02]  /*2a00*/  IMAD R0, R66.reuse, R0, R26 ;  /* 0x0000000042007224 */ /* 0x040fe400078e021a */
[----:B------:R-:W-:Y:S02]  /*2a10*/  IMAD.IADD R7, R7, 0x1, R11 ;  /* 0x0000000107077824 */ /* 0x000fe400078e020b */
[----:B------:R-:W-:Y:S02]  /*2a20*/  IMAD R9, R9, R18, RZ ;  /* 0x0000001209097224 */ /* 0x000fe400078e02ff */
[----:B------:R-:W-:-:S04]  /*2a30*/  IMAD.WIDE.U32 R4, R66, R24, R4 ;  /* 0x0000001842047225 */ /* 0x000fc800078e0004 */
[C---:B------:R-:W-:Y:S01]  /*2a40*/  IMAD R25, R8.reuse, R27, R9 ;  /* 0x0000001b08197224 */ /* 0x040fe200078e0209 */
[----:B------:R-:W-:Y:S01]  /*2a50*/  SHF.R.S32.HI R9, RZ, 0x1f, R140 ;  /* 0x0000001fff097819 */ /* 0x000fe2000001148c */
[----:B------:R-:W-:Y:S02]  /*2a60*/  IMAD.IADD R5, R5, 0x1, R0 ;  /* 0x0000000105057824 */ /* 0x000fe400078e0200 */
[----:B------:R-:W-:Y:S01]  /*2a70*/  IMAD.WIDE.U32 R6, R8, R18, R6 ;  /* 0x0000001208067225 */ /* 0x000fe200078e0006 */
[----:B------:R-:W-:-:S03]  /*2a80*/  IADD3 R8, P0, -R140, R118, RZ ;  /* 0x000000768c087210 */ /* 0x000fc60007f1e1ff */
        /* <DEDUP_REMOVED lines=13> */
[----:B------:R-:W-:Y:S02]  /*2b60*/  IMAD R11, R3, R8, R11 ;  /* 0x00000008030b7224 */ /* 0x000fe400078e020b */
        /* <DEDUP_REMOVED lines=114> */
.L_x_5891:
        /* <DEDUP_REMOVED lines=33> */
.L_x_5775:
[----:B------:R-:W-:Y:S05]  /*34a0*/  BSYNC B0 ;  /* 0x0000000000007941 */ /* 0x000fea0003800000 */
.L_x_5774:
        /* <DEDUP_REMOVED lines=18> */
.L_x_5777:
[----:B------:R-:W-:Y:S05]  /*35d0*/  BSYNC B0 ;  /* 0x0000000000007941 */ /* 0x000fea0003800000 */
.L_x_5776:
        /* <DEDUP_REMOVED lines=21> */
.L_x_5779:
[----:B------:R-:W-:Y:S05]  /*3730*/  BSYNC B0 ;  /* 0x0000000000007941 */ /* 0x000fea0003800000 */
.L_x_5778:
        /* <DEDUP_REMOVED lines=18> */
.L_x_5781:
[----:B------:R-:W-:Y:S05]  /*3860*/  BSYNC B0 ;  /* 0x0000000000007941 */ /* 0x000fea0003800000 */
.L_x_5780:
        /* <DEDUP_REMOVED lines=70> */
.L_x_5788:
[----:B------:R-:W-:Y:S05]  /*3cd0*/  BSYNC B0 ;  /* 0x0000000000007941 */ /* 0x000fea0003800000 */
.L_x_5787:
        /* <DEDUP_REMOVED lines=51> */
.L_x_5790:
[----:B------:R-:W-:Y:S05]  /*4010*/  BSYNC B0 ;  /* 0x0000000000007941 */ /* 0x000fea0003800000 */
.L_x_5789:
        /* <DEDUP_REMOVED lines=51> */
.L_x_5792:
[----:B------:R-:W-:Y:S05]  /*4350*/  BSYNC B0 ;  /* 0x0000000000007941 */ /* 0x000fea0003800000 */
.L_x_5791:
        /* <DEDUP_REMOVED lines=50> */
.L_x_5786:
[----:B------:R-:W-:Y:S05]  /*4680*/  BSYNC B1 ;  /* 0x0000000000017941 */ /* 0x000fea0003800000 */
.L_x_5785:
        /* <DEDUP_REMOVED lines=66> */
.L_x_5796:
[----:B------:R-:W-:Y:S05]  /*4ab0*/  BSYNC B0 ;  /* 0x0000000000007941 */ /* 0x000fea0003800000 */
.L_x_5795:
        /* <DEDUP_REMOVED lines=51> */
.L_x_5798:
[----:B------:R-:W-:Y:S05]  /*4df0*/  BSYNC B0 ;  /* 0x0000000000007941 */ /* 0x000fea0003800000 */
.L_x_5797:
        /* <DEDUP_REMOVED lines=51> */
.L_x_5800:
[----:B------:R-:W-:Y:S05]  /*5130*/  BSYNC B0 ;  /* 0x0000000000007941 */ /* 0x000fea0003800000 */
.L_x_5799:
        /* <DEDUP_REMOVED lines=50> */
.L_x_5794:
[----:B------:R-:W-:Y:S05]  /*5460*/  BSYNC B1 ;  /* 0x0000000000017941 */ /* 0x000fea0003800000 */
.L_x_5793:
        /* <DEDUP_REMOVED lines=66> */
.L_x_5804:
[----:B------:R-:W-:Y:S05]  /*5890*/  BSYNC B0 ;  /* 0x0000000000007941 */ /* 0x000fea0003800000 */
.L_x_5803:
        /* <DEDUP_REMOVED lines=51> */
.L_x_5806:
[----:B------:R-:W-:Y:S05]  /*5bd0*/  BSYNC B0 ;  /* 0x0000000000007941 */ /* 0x000fea0003800000 */
.L_x_5805:
        /* <DEDUP_REMOVED lines=51> */
.L_x_5808:
[----:B------:R-:W-:Y:S05]  /*5f10*/  BSYNC B0 ;  /* 0x0000000000007941 */ /* 0x000fea0003800000 */
.L_x_5807:
        /* <DEDUP_REMOVED lines=50> */
.L_x_5802:
[----:B------:R-:W-:Y:S05]  /*6240*/  BSYNC B1 ;  /* 0x0000000000017941 */ /* 0x000fea0003800000 */
.L_x_5801:
        /* <DEDUP_REMOVED lines=73> */
.L_x_5812:
[----:B------:R-:W-:Y:S05]  /*66e0*/  BSYNC B0 ;  /* 0x0000000000007941 */ /* 0x000fea0003800000 */
.L_x_5811:
        /* <DEDUP_REMOVED lines=51> */
.L_x_5814:
[----:B------:R-:W-:Y:S05]  /*6a20*/  BSYNC B0 ;  /* 0x0000000000007941 */ /* 0x000fea0003800000 */
.L_x_5813:
        /* <DEDUP_REMOVED lines=51> */
.L_x_5816:
[----:B------:R-:W-:Y:S05]  /*6d60*/  BSYNC B0 ;  /* 0x0000000000007941 */ /* 0x000fea0003800000 */
.L_x_5815:
        /* <DEDUP_REMOVED lines=50> */
.L_x_5810:
[----:B------:R-:W-:Y:S05]  /*7090*/  BSYNC B1 ;  /* 0x0000000000017941 */ /* 0x000fea0003800000 */
.L_x_5809:
[----:B------:R-:W3:Y:S02]  /*70a0*/  LD.E R0, desc[UR6][R30.64+0xd0] ;  /* 0x0000d0061e007980 */ /* 0x000ee4000c101900 */
[----:B---3--:R-:W-:Y:S05]  /*70b0*/  IMAD.U32 R0, R0, -0x20, RZ ;  /* 0xffffffe000007824 */ /* 0x008fea00078e00ff */
[C---:B------:R-:W-:Y:S02]  /*70c0*/  LEA R24, P1, R0.reuse, R24, 0x1 ;  /* 0x0000001800187211 */ /* 0x040fe400078208ff */
[C---:B------:R-:W-:Y:S02]  /*70d0*/  LEA R44, P0, R0.reuse, R44, 0x1 ;  /* 0x0000002c002c7211 */ /* 0x040fe400078008ff */
[C---:B------:R-:W-:Y:S02]  /*70e0*/  LEA.HI.X.SX32 R25, R0.reuse, R25, 0x1, P1 ;  /* 0x0000001900197211 */ /* 0x040fe400008f0eff */
[----:B------:R-:W-:Y:S01]  /*70f0*/  LEA.HI.X.SX32 R45, R0, R45, 0x1, P0 ;  /* 0x0000002d002d7211 */ /* 0x000fe200000f0eff */
[----:B------:R-:W-:Y:S05]  /*7100*/  BRA `(.L_x_5817) ;  /* 0x0000006800e87947 */ /* 0x000fea0003800000 */
.L_x_5784:
        /* <DEDUP_REMOVED lines=94> */
.L_x_5823:
[----:B------:R-:W-:Y:S05]  /*76f0*/  BSYNC B0 ;  /* 0x0000000000007941 */ /* 0x000fea0003800000 */
.L_x_5822:
[----:B-----5:R2:W-:Y:S02]  /*7700*/  ST.E.128 desc[UR6][R50.64], R36 ;  /* 0x0000002432007985 */ /* 0x0205e4000c101d06 */
.L_x_5821:
[----:B------:R-:W-:Y:S05]  /*7710*/  BSYNC B1 ;  /* 0x0000000000017941 */ /* 0x000fea0003800000 */
.L_x_5820:
        /* <DEDUP_REMOVED lines=92> */
.L_x_5827:
[----:B------:R-:W-:Y:S05]  /*7ce0*/  BSYNC B0 ;  /* 0x0000000000007941 */ /* 0x000fea0003800000 */
.L_x_5826:
[----:B-----5:R2:W-:Y:S02]  /*7cf0*/  ST.E.128 desc[UR6][R50.64+0x80], R36 ;  /* 0x0000802432007985 */ /* 0x0205e4000c101d06 */
.L_x_5825:
[----:B------:R-:W-:Y:S05]  /*7d00*/  BSYNC B1 ;  /* 0x0000000000017941 */ /* 0x000fea0003800000 */
.L_x_5824:
        /* <DEDUP_REMOVED lines=92> */
.L_x_5831:
[----:B------:R-:W-:Y:S05]  /*82d0*/  BSYNC B0 ;  /* 0x0000000000007941 */ /* 0x000fea0003800000 */
.L_x_5830:
[----:B-----5:R2:W-:Y:S02]  /*82e0*/  ST.E.128 desc[UR6][R50.64+0x100], R36 ;  /* 0x0001002432007985 */ /* 0x0205e4000c101d06 */
.L_x_5829:
[----:B------:R-:W-:Y:S05]  /*82f0*/  BSYNC B1 ;  /* 0x0000000000017941 */ /* 0x000fea0003800000 */
.L_x_5828:
        /* <DEDUP_REMOVED lines=91> */
.L_x_5833:
[----:B------:R-:W-:Y:S05]  /*88b0*/  BSYNC B0 ;  /* 0x0000000000007941 */ /* 0x000fea0003800000 */
.L_x_5832:
[----:B-----5:R2:W-:Y:S02]  /*88c0*/  ST.E.128 desc[UR6][R50.64+0x180], R36 ;  /* 0x0001802432007985 */ /* 0x0205e4000c101d06 */
.L_x_5819:
[----:B------:R-:W-:Y:S05]  /*88d0*/  BSYNC B2 ;  /* 0x0000000000027941 */ /* 0x000fea0003800000 */
.L_x_5818:
        /* <DEDUP_REMOVED lines=100> */
.L_x_5839:
[----:B------:R-:W-:Y:S05]  /*8f20*/  BSYNC B0 ;  /* 0x0000000000007941 */ /* 0x000fea0003800000 */
.L_x_5838:
[----:B-----5:R2:W-:Y:S02]  /*8f30*/  ST.E.128 desc[UR6][R38.64], R8 ;  /* 0x0000000826007985 */ /* 0x0205e4000c101d06 */
.L_x_5837:
[----:B------:R-:W-:Y:S05]  /*8f40*/  BSYNC B1 ;  /* 0x0000000000017941 */ /* 0x000fea0003800000 */
.L_x_5836:
        /* <DEDUP_REMOVED lines=95> */
.L_x_5843:
[----:B------:R-:W-:Y:S05]  /*9540*/  BSYNC B0 ;  /* 0x0000000000007941 */ /* 0x000fea0003800000 */
.L_x_5842:
[----:B-----5:R2:W-:Y:S02]  /*9550*/  ST.E.128 desc[UR6][R38.64], R8 ;  /* 0x0000000826007985 */ /* 0x0205e4000c101d06 */
.L_x_5841:
[----:B------:R-:W-:Y:S05]  /*9560*/  BSYNC B1 ;  /* 0x0000000000017941 */ /* 0x000fea0003800000 */
.L_x_5840:
        /* <DEDUP_REMOVED lines=95> */
.L_x_5847:
[----:B------:R-:W-:Y:S05]  /*9b60*/  BSYNC B0 ;  /* 0x0000000000007941 */ /* 0x000fea0003800000 */
.L_x_5846:
[----:B-----5:R2:W-:Y:S02]  /*9b70*/  ST.E.128 desc[UR6][R38.64], R8 ;  /* 0x0000000826007985 */ /* 0x0205e4000c101d06 */
.L_x_5845:
[----:B------:R-:W-:Y:S05]  /*9b80*/  BSYNC B1 ;  /* 0x0000000000017941 */ /* 0x000fea0003800000 */
.L_x_5844:
        /* <DEDUP_REMOVED lines=94> */
.L_x_5849:
[----:B------:R-:W-:Y:S05]  /*a170*/  BSYNC B0 ;  /* 0x0000000000007941 */ /* 0x000fea0003800000 */
.L_x_5848:
[----:B-----5:R2:W-:Y:S02]  /*a180*/  ST.E.128 desc[UR6][R38.64], R8 ;  /* 0x0000000826007985 */ /* 0x0205e4000c101d06 */
.L_x_5835:
[----:B------:R-:W-:Y:S05]  /*a190*/  BSYNC B2 ;  /* 0x0000000000027941 */ /* 0x000fea0003800000 */
.L_x_5834:
        /* <DEDUP_REMOVED lines=100> */
.L_x_5855:
[----:B------:R-:W-:Y:S05]  /*a7e0*/  BSYNC B0 ;  /* 0x0000000000007941 */ /* 0x000fea0003800000 */
.L_x_5854:
[----:B-----5:R2:W-:Y:S02]  /*a7f0*/  ST.E.128 desc[UR6][R38.64], R8 ;  /* 0x0000000826007985 */ /* 0x0205e4000c101d06 */
.L_x_5853:
[----:B------:R-:W-:Y:S05]  /*a800*/  BSYNC B1 ;  /* 0x0000000000017941 */ /* 0x000fea0003800000 */
.L_x_5852:
        /* <DEDUP_REMOVED lines=95> */
.L_x_5859:
[----:B------:R-:W-:Y:S05]  /*ae00*/  BSYNC B0 ;  /* 0x0000000000007941 */ /* 0x000fea0003800000 */
.L_x_5858:
[----:B-----5:R2:W-:Y:S02]  /*ae10*/  ST.E.128 desc[UR6][R38.64], R8 ;  /* 0x0000000826007985 */ /* 0x0205e4000c101d06 */
.L_x_5857:
[----:B------:R-:W-:Y:S05]  /*ae20*/  BSYNC B1 ;  /* 0x0000000000017941 */ /* 0x000fea0003800000 */
.L_x_5856:
        /* <DEDUP_REMOVED lines=95> */
.L_x_5863:
[----:B------:R-:W-:Y:S05]  /*b420*/  BSYNC B0 ;  /* 0x0000000000007941 */ /* 0x000fea0003800000 */
.L_x_5862:
[----:B-----5:R2:W-:Y:S02]  /*b430*/  ST.E.128 desc[UR6][R38.64], R8 ;  /* 0x0000000826007985 */ /* 0x0205e4000c101d06 */
.L_x_5861:
[----:B------:R-:W-:Y:S05]  /*b440*/  BSYNC B1 ;  /* 0x0000000000017941 */ /* 0x000fea0003800000 */
.L_x_5860:
        /* <DEDUP_REMOVED lines=94> */
.L_x_5865:
[----:B------:R-:W-:Y:S05]  /*ba30*/  BSYNC B0 ;  /* 0x0000000000007941 */ /* 0x000fea0003800000 */
.L_x_5864:
[----:B-----5:R2:W-:Y:S02]  /*ba40*/  ST.E.128 desc[UR6][R38.64], R8 ;  /* 0x0000000826007985 */ /* 0x0205e4000c101d06 */
.L_x_5851:
[----:B------:R-:W-:Y:S05]  /*ba50*/  BSYNC B2 ;  /* 0x0000000000027941 */ /* 0x000fea0003800000 */
.L_x_5850:
        /* <DEDUP_REMOVED lines=107> */
.L_x_5871:
[----:B------:R-:W-:Y:S05]  /*c110*/  BSYNC B0 ;  /* 0x0000000000007941 */ /* 0x000fea0003800000 */
.L_x_5870:
[----:B-----5:R2:W-:Y:S02]  /*c120*/  ST.E.128 desc[UR6][R38.64], R8 ;  /* 0x0000000826007985 */ /* 0x0205e4000c101d06 */
.L_x_5869:
[----:B------:R-:W-:Y:S05]  /*c130*/  BSYNC B1 ;  /* 0x0000000000017941 */ /* 0x000fea0003800000 */
.L_x_5868:
        /* <DEDUP_REMOVED lines=95> */
.L_x_5875:
[----:B------:R-:W-:Y:S05]  /*c730*/  BSYNC B0 ;  /* 0x0000000000007941 */ /* 0x000fea0003800000 */
.L_x_5874:
[----:B-----5:R2:W-:Y:S02]  /*c740*/  ST.E.128 desc[UR6][R38.64], R8 ;  /* 0x0000000826007985 */ /* 0x0205e4000c101d06 */
.L_x_5873:
[----:B------:R-:W-:Y:S05]  /*c750*/  BSYNC B1 ;  /* 0x0000000000017941 */ /* 0x000fea0003800000 */
.L_x_5872:
        /* <DEDUP_REMOVED lines=95> */
.L_x_5879:
[----:B------:R-:W-:Y:S05]  /*cd50*/  BSYNC B0 ;  /* 0x0000000000007941 */ /* 0x000fea0003800000 */
.L_x_5878:
[----:B-----5:R2:W-:Y:S02]  /*cd60*/  ST.E.128 desc[UR6][R38.64], R8 ;  /* 0x0000000826007985 */ /* 0x0205e4000c101d06 */
.L_x_5877:
[----:B------:R-:W-:Y:S05]  /*cd70*/  BSYNC B1 ;  /* 0x0000000000017941 */ /* 0x000fea0003800000 */
.L_x_5876:
        /* <DEDUP_REMOVED lines=94> */
.L_x_5881:
[----:B------:R-:W-:Y:S05]  /*d360*/  BSYNC B0 ;  /* 0x0000000000007941 */ /* 0x000fea0003800000 */
.L_x_5880:
[----:B-----5:R2:W-:Y:S02]  /*d370*/  ST.E.128 desc[UR6][R38.64], R8 ;  /* 0x0000000826007985 */ /* 0x0205e4000c101d06 */
.L_x_5867:
[----:B------:R-:W-:Y:S05]  /*d380*/  BSYNC B2 ;  /* 0x0000000000027941 */ /* 0x000fea0003800000 */
.L_x_5866:
        /* <DEDUP_REMOVED lines=11> */
.L_x_5783:
        /* <DEDUP_REMOVED lines=37> */
.L_x_5883:
[----:B------:R-:W-:Y:S05]  /*d690*/  BSYNC B0 ;  /* 0x0000000000007941 */ /* 0x000fea0003800000 */
.L_x_5882:
        /* <DEDUP_REMOVED lines=30> */
.L_x_5885:
[----:B------:R-:W-:Y:S05]  /*d880*/  BSYNC B0 ;  /* 0x0000000000007941 */ /* 0x000fea0003800000 */
.L_x_5884:
        /* <DEDUP_REMOVED lines=30> */
.L_x_5887:
[----:B------:R-:W-:Y:S05]  /*da70*/  BSYNC B0 ;  /* 0x0000000000007941 */ /* 0x000fea0003800000 */
.L_x_5886:
        /* <DEDUP_REMOVED lines=35> */
.L_x_5817:
[----:B------:R-:W-:Y:S05]  /*dcb0*/  BSYNC B3 ;  /* 0x0000000000037941 */ /* 0x000fea0003800000 */
.L_x_5782:
        /* <DEDUP_REMOVED lines=92> */
.L_x_5889:
        /* <DEDUP_REMOVED lines=12> */
.L_x_5890:
[----:B------:R-:W-:Y:S05]  /*e340*/  BSYNC B0 ;  /* 0x0000000000007941 */ /* 0x000fea0003800000 */
.L_x_5888:
[----:B------:R-:W-:Y:S04]  /*e350*/  IADD3 R27, R27, -0x1, RZ ;  /* 0xffffffff1b1b7810 */ /* 0x000fe80007ffe0ff */
[----:B------:R-:W-:Y:S11]  /*e360*/  ISETP.GT.AND P0, PT, R27, R126, PT ;  /* 0x0000007e1b00720c */ /* 0x000ff60003f04270 */
[----:B------:R-:W-:Y:S02]  /*e370*/  @!UPT UIADD3 URZ, URZ, URZ, URZ ;  /* 0x0000003f3f3ff290 */ /* 0x000fe4000fffe03f */
[----:B------:R-:W-:Y:S05]  /*e380*/  @P0 BRA `(.L_x_5891) ;  /* 0xffffff4c00c00947 */ /* 0x000fea000383ffff */
.L_x_5773:
[----:B------:R-:W-:Y:S05]  /*e390*/  WARPSYNC.ALL ;  /* 0x0000000000007948 */ /* 0x000fea0003800000 */
[----:B------:R-:W-:Y:S06]  /*e3a0*/  BAR.SYNC.DEFER_BLOCKING 0x0 ;  /* 0x0000000000007b1d */ /* 0x000fec0000010000 */
[----:B------:R1:W5:Y:S04]  /*e3b0*/  LDL R191, [R1+0x14] ;  /* 0x0000140001bf7983 */ /* 0x0003680000100800 */
[----:B------:R1:W5:Y:S04]  /*e3c0*/  LDL R190, [R1+0x24] ;  /* 0x0000240001be7983 */ /* 0x0003680000100800 */
[----:B------:R-:W2:Y:S01]  /*e3d0*/  LD.E R44, desc[UR6][R30.64+0xd0] ;  /* 0x0000d0061e2c7980 */ /* 0x000ea2000c101900 */
[----:B------:R-:W3:Y:S01]  /*e3e0*/  S2UR UR4, SR_CgaCtaId ;  /* 0x00000000000479c3 */ /* 0x000ee20000008800 */
[----:B------:R-:W-:Y:S01]  /*e3f0*/  UMOV UR5, 0x400 ;  /* 0x0000040000057882 */ /* 0x000fe20000000000 */
[----:B------:R-:W-:Y:S01]  /*e400*/  BSSY B3, `(.L_x_5892) ;  /* 0x0000998000037945 */ /* 0x000fe20003800000 */
        /* <DEDUP_REMOVED lines=14> */
[----:B-----5:R-:W-:-:S04]  /*e4f0*/  @P1 LEA R2, P0, R191, R2, 0x2 ;  /* 0x00000002bf021211 */ /* 0x020fc800078010ff */
        /* <DEDUP_REMOVED lines=10> */
[----:B------:R-:W-:Y:S01]  /*e5a0*/  LEA.HI.X R57, R4, R117, R6, 0x1, P0 ;  /* 0x0000007504397211 */ /* 0x000fe200000f0c06 */
        /* <DEDUP_REMOVED lines=76> */
.L_x_5900:
[----:B------:R-:W-:Y:S05]  /*ea70*/  BSYNC B0 ;  /* 0x0000000000007941 */ /* 0x000fea0003800000 */
.L_x_5899:
[----:B-----5:R3:W-:Y:S02]  /*ea80*/  STS.128 [R235], R4 ;  /* 0x00000004eb007388 */ /* 0x0207e40000000c00 */
.L_x_5898:
[----:B------:R-:W-:Y:S05]  /*ea90*/  BSYNC B1 ;  /* 0x0000000000017941 */ /* 0x000fea0003800000 */
.L_x_5897:
        /* <DEDUP_REMOVED lines=46> */
.L_x_5904:
[----:B------:R-:W-:Y:S05]  /*ed80*/  BSYNC B0 ;  /* 0x0000000000007941 */ /* 0x000fea0003800000 */
.L_x_5903:
[----:B-----5:R1:W-:Y:S02]  /*ed90*/  STS.128 [R235+0x2000], R4 ;  /* 0x00200004eb007388 */ /* 0x0203e40000000c00 */
.L_x_5902:
[----:B------:R-:W-:Y:S05]  /*eda0*/  BSYNC B1 ;  /* 0x0000000000017941 */ /* 0x000fea0003800000 */
.L_x_5901:
        /* <DEDUP_REMOVED lines=46> */
.L_x_5908:
[----:B------:R-:W-:Y:S05]  /*f090*/  BSYNC B0 ;  /* 0x0000000000007941 */ /* 0x000fea0003800000 */
.L_x_5907:
[----:B-----5:R3:W-:Y:S02]  /*f0a0*/  STS.128 [R235+0x4000], R4 ;  /* 0x00400004eb007388 */ /* 0x0207e40000000c00 */
.L_x_5906:
[----:B------:R-:W-:Y:S05]  /*f0b0*/  BSYNC B1 ;  /* 0x0000000000017941 */ /* 0x000fea0003800000 */
.L_x_5905:
        /* <DEDUP_REMOVED lines=45> */
.L_x_5910:
[----:B------:R-:W-:Y:S05]  /*f390*/  BSYNC B0 ;  /* 0x0000000000007941 */ /* 0x000fea0003800000 */
.L_x_5909:
[----:B-----5:R3:W-:Y:S02]  /*f3a0*/  STS.128 [R235+0x6000], R4 ;  /* 0x00600004eb007388 */ /* 0x0207e40000000c00 */
.L_x_5896:
[----:B------:R-:W-:Y:S05]  /*f3b0*/  BSYNC B2 ;  /* 0x0000000000027941 */ /* 0x000fea0003800000 */
.L_x_5895:
        /* <DEDUP_REMOVED lines=51> */
.L_x_5916:
[----:B------:R-:W-:Y:S05]  /*f6f0*/  BSYNC B0 ;  /* 0x0000000000007941 */ /* 0x000fea0003800000 */
.L_x_5915:
[----:B-----5:R3:W-:Y:S02]  /*f700*/  STS.128 [R235+0x800], R4 ;  /* 0x00080004eb007388 */ /* 0x0207e40000000c00 */
.L_x_5914:
[----:B------:R-:W-:Y:S05]  /*f710*/  BSYNC B1 ;  /* 0x0000000000017941 */ /* 0x000fea0003800000 */
.L_x_5913:
        /* <DEDUP_REMOVED lines=46> */
.L_x_5920:
[----:B------:R-:W-:Y:S05]  /*fa00*/  BSYNC B0 ;  /* 0x0000000000007941 */ /* 0x000fea0003800000 */
.L_x_5919:
[----:B-----5:R3:W-:Y:S02]  /*fa10*/  STS.128 [R235+0x2800], R4 ;  /* 0x00280004eb007388 */ /* 0x0207e40000000c00 */
.L_x_5918:
[----:B------:R-:W-:Y:S05]  /*fa20*/  BSYNC B1 ;  /* 0x0000000000017941 */ /* 0x000fea0003800000 */
.L_x_5917:
        /* <DEDUP_REMOVED lines=46> */
.L_x_5924:
[----:B------:R-:W-:Y:S05]  /*fd10*/  BSYNC B0 ;  /* 0x0000000000007941 */ /* 0x000fea0003800000 */
.L_x_5923:
[----:B-----5:R3:W-:Y:S02]  /*fd20*/  STS.128 [R235+0x4800], R4 ;  /* 0x00480004eb007388 */ /* 0x0207e40000000c00 */
.L_x_5922:
[----:B------:R-:W-:Y:S05]  /*fd30*/  BSYNC B1 ;  /* 0x0000000000017941 */ /* 0x000fea0003800000 */
.L_x_5921:
        /* <DEDUP_REMOVED lines=45> */
.L_x_5926:
[----:B------:R-:W-:Y:S05]  /*10010*/  BSYNC B0 ;  /* 0x0000000000007941 */ /* 0x000fea0003800000 */
.L_x_5925:
[----:B-----5:R3:W-:Y:S02]  /*10020*/  STS.128 [R235+0x6800], R4 ;  /* 0x00680004eb007388 */ /* 0x0207e40000000c00 */
.L_x_5912:
[----:B------:R-:W-:Y:S05]  /*10030*/  BSYNC B2 ;  /* 0x0000000000027941 */ /* 0x000fea0003800000 */
.L_x_5911:
        /* <DEDUP_REMOVED lines=51> */
.L_x_5932:
[----:B------:R-:W-:Y:S05]  /*10370*/  BSYNC B0 ;  /* 0x0000000000007941 */ /* 0x000fea0003800000 */
.L_x_5931:
[----:B-----5:R1:W-:Y:S02]  /*10380*/  STS.128 [R235+0x1000], R4 ;  /* 0x00100004eb007388 */ /* 0x0203e40000000c00 */
.L_x_5930:
[----:B------:R-:W-:Y:S05]  /*10390*/  BSYNC B1 ;  /* 0x0000000000017941 */ /* 0x000fea0003800000 */
.L_x_5929:
        /* <DEDUP_REMOVED lines=46> */
.L_x_5936:
[----:B------:R-:W-:Y:S05]  /*10680*/  BSYNC B0 ;  /* 0x0000000000007941 */ /* 0x000fea0003800000 */
.L_x_5935:
[----:B-----5:R3:W-:Y:S02]  /*10690*/  STS.128 [R235+0x3000], R4 ;  /* 0x00300004eb007388 */ /* 0x0207e40000000c00 */
.L_x_5934:
[----:B------:R-:W-:Y:S05]  /*106a0*/  BSYNC B1 ;  /* 0x0000000000017941 */ /* 0x000fea0003800000 */
.L_x_5933:
        /* <DEDUP_REMOVED lines=46> */
.L_x_5940:
[----:B------:R-:W-:Y:S05]  /*10990*/  BSYNC B0 ;  /* 0x0000000000007941 */ /* 0x000fea0003800000 */
.L_x_5939:
[----:B-----5:R3:W-:Y:S02]  /*109a0*/  STS.128 [R235+0x5000], R4 ;  /* 0x00500004eb007388 */ /* 0x0207e40000000c00 */
.L_x_5938:
[----:B------:R-:W-:Y:S05]  /*109b0*/  BSYNC B1 ;  /* 0x0000000000017941 */ /* 0x000fea0003800000 */
.L_x_5937:
        /* <DEDUP_REMOVED lines=45> */
.L_x_5942:
[----:B------:R-:W-:Y:S05]  /*10c90*/  BSYNC B0 ;  /* 0x0000000000007941 */ /* 0x000fea0003800000 */
.L_x_5941:
[----:B-----5:R3:W-:Y:S02]  /*10ca0*/  STS.128 [R235+0x7000], R4 ;  /* 0x00700004eb007388 */ /* 0x0207e40000000c00 */
.L_x_5928:
[----:B------:R-:W-:Y:S05]  /*10cb0*/  BSYNC B2 ;  /* 0x0000000000027941 */ /* 0x000fea0003800000 */
.L_x_5927:
        /* <DEDUP_REMOVED lines=50> */
.L_x_5947:
[----:B------:R-:W-:Y:S05]  /*10fe0*/  BSYNC B0 ;  /* 0x0000000000007941 */ /* 0x000fea0003800000 */
.L_x_5946:
[----:B-----5:R3:W-:Y:S02]  /*10ff0*/  STS.128 [R235+0x1800], R4 ;  /* 0x00180004eb007388 */ /* 0x0207e40000000c00 */
.L_x_5945:
[----:B------:R-:W-:Y:S05]  /*11000*/  BSYNC B1 ;  /* 0x0000000000017941 */ /* 0x000fea0003800000 */
.L_x_5944:
        /* <DEDUP_REMOVED lines=46> */
.L_x_5951:
[----:B------:R-:W-:Y:S05]  /*112f0*/  BSYNC B0 ;  /* 0x0000000000007941 */ /* 0x000fea0003800000 */
.L_x_5950:
[----:B-----5:R3:W-:Y:S02]  /*11300*/  STS.128 [R235+0x3800], R4 ;  /* 0x00380004eb007388 */ /* 0x0207e40000000c00 */
.L_x_5949:
[----:B------:R-:W-:Y:S05]  /*11310*/  BSYNC B1 ;  /* 0x0000000000017941 */ /* 0x000fea0003800000 */
.L_x_5948:
        /* <DEDUP_REMOVED lines=46> */
.L_x_5955:
[----:B------:R-:W-:Y:S05]  /*11600*/  BSYNC B0 ;  /* 0x0000000000007941 */ /* 0x000fea0003800000 */
.L_x_5954:
[----:B-----5:R3:W-:Y:S02]  /*11610*/  STS.128 [R235+0x5800], R4 ;  /* 0x00580004eb007388 */ /* 0x0207e40000000c00 */
.L_x_5953:
[----:B------:R-:W-:Y:S05]  /*11620*/  BSYNC B1 ;  /* 0x0000000000017941 */ /* 0x000fea0003800000 */
.L_x_5952:
        /* <DEDUP_REMOVED lines=45> */
.L_x_5957:
[----:B------:R-:W-:Y:S05]  /*11900*/  BSYNC B0 ;  /* 0x0000000000007941 */ /* 0x000fea0003800000 */
.L_x_5956:
[----:B-----5:R3:W-:Y:S01]  /*11910*/  STS.128 [R235+0x7800], R4 ;  /* 0x00780004eb007388 */ /* 0x0207e20000000c00 */
[----:B------:R-:W-:Y:S05]  /*11920*/  BRA `(.L_x_5943) ;  /* 0x0000006400147947 */ /* 0x000fea0003800000 */
.L_x_5894:
        /* <DEDUP_REMOVED lines=89> */
.L_x_5963:
[----:B------:R-:W-:Y:S05]  /*11ec0*/  BSYNC B0 ;  /* 0x0000000000007941 */ /* 0x000fea0003800000 */
.L_x_5962:
[----:B-----5:R3:W-:Y:S02]  /*11ed0*/  STS.128 [R235], R4 ;  /* 0x00000004eb007388 */ /* 0x0207e40000000c00 */
.L_x_5961:
[----:B------:R-:W-:Y:S05]  /*11ee0*/  BSYNC B1 ;  /* 0x0000000000017941 */ /* 0x000fea0003800000 */
.L_x_5960:
        /* <DEDUP_REMOVED lines=87> */
.L_x_5967:
[----:B------:R-:W-:Y:S05]  /*12460*/  BSYNC B0 ;  /* 0x0000000000007941 */ /* 0x000fea0003800000 */
.L_x_5966:
[----:B-----5:R1:W-:Y:S02]  /*12470*/  STS.128 [R235+0x2000], R4 ;  /* 0x00200004eb007388 */ /* 0x0203e40000000c00 */
.L_x_5965:
[----:B------:R-:W-:Y:S05]  /*12480*/  BSYNC B1 ;  /* 0x0000000000017941 */ /* 0x000fea0003800000 */
.L_x_5964:
        /* <DEDUP_REMOVED lines=87> */
.L_x_5971:
[----:B------:R-:W-:Y:S05]  /*12a00*/  BSYNC B0 ;  /* 0x0000000000007941 */ /* 0x000fea0003800000 */
.L_x_5970:
[----:B-----5:R3:W-:Y:S02]  /*12a10*/  STS.128 [R235+0x4000], R4 ;  /* 0x00400004eb007388 */ /* 0x0207e40000000c00 */
.L_x_5969:
[----:B------:R-:W-:Y:S05]  /*12a20*/  BSYNC B1 ;  /* 0x0000000000017941 */ /* 0x000fea0003800000 */
.L_x_5968:
        /* <DEDUP_REMOVED lines=86> */
.L_x_5973:
[----:B------:R-:W-:Y:S05]  /*12f90*/  BSYNC B0 ;  /* 0x0000000000007941 */ /* 0x000fea0003800000 */
.L_x_5972:
[----:B-----5:R3:W-:Y:S02]  /*12fa0*/  STS.128 [R235+0x6000], R4 ;  /* 0x00600004eb007388 */ /* 0x0207e40000000c00 */
.L_x_5959:
[----:B------:R-:W-:Y:S05]  /*12fb0*/  BSYNC B2 ;  /* 0x0000000000027941 */ /* 0x000fea0003800000 */
.L_x_5958:
        /* <DEDUP_REMOVED lines=92> */
.L_x_5979:
[----:B------:R-:W-:Y:S05]  /*13580*/  BSYNC B0 ;  /* 0x0000000000007941 */ /* 0x000fea0003800000 */
.L_x_5978:
[----:B-----5:R3:W-:Y:S02]  /*13590*/  STS.128 [R235+0x800], R4 ;  /* 0x00080004eb007388 */ /* 0x0207e40000000c00 */
.L_x_5977:
[----:B------:R-:W-:Y:S05]  /*135a0*/  BSYNC B1 ;  /* 0x0000000000017941 */ /* 0x000fea0003800000 */
.L_x_5976:
        /* <DEDUP_REMOVED lines=87> */
.L_x_5983:
[----:B------:R-:W-:Y:S05]  /*13b20*/  BSYNC B0 ;  /* 0x0000000000007941 */ /* 0x000fea0003800000 */
.L_x_5982:
[----:B-----5:R3:W-:Y:S02]  /*13b30*/  STS.128 [R235+0x2800], R4 ;  /* 0x00280004eb007388 */ /* 0x0207e40000000c00 */
.L_x_5981:
[----:B------:R-:W-:Y:S05]  /*13b40*/  BSYNC B1 ;  /* 0x0000000000017941 */ /* 0x000fea0003800000 */
.L_x_5980:
        /* <DEDUP_REMOVED lines=87> */
.L_x_5987:
[----:B------:R-:W-:Y:S05]  /*140c0*/  BSYNC B0 ;  /* 0x0000000000007941 */ /* 0x000fea0003800000 */
.L_x_5986:
[----:B-----5:R3:W-:Y:S02]  /*140d0*/  STS.128 [R235+0x4800], R4 ;  /* 0x00480004eb007388 */ /* 0x0207e40000000c00 */
.L_x_5985:
[----:B------:R-:W-:Y:S05]  /*140e0*/  BSYNC B1 ;  /* 0x0000000000017941 */ /* 0x000fea0003800000 */
.L_x_5984:
        /* <DEDUP_REMOVED lines=86> */
.L_x_5989:
[----:B------:R-:W-:Y:S05]  /*14650*/  BSYNC B0 ;  /* 0x0000000000007941 */ /* 0x000fea0003800000 */
.L_x_5988:
[----:B-----5:R3:W-:Y:S02]  /*14660*/  STS.128 [R235+0x6800], R4 ;  /* 0x00680004eb007388 */ /* 0x0207e40000000c00 */
.L_x_5975:
[----:B------:R-:W-:Y:S05]  /*14670*/  BSYNC B2 ;  /* 0x0000000000027941 */ /* 0x000fea0003800000 */
.L_x_5974:
        /* <DEDUP_REMOVED lines=92> */
.L_x_5995:
[----:B------:R-:W-:Y:S05]  /*14c40*/  BSYNC B0 ;  /* 0x0000000000007941 */ /* 0x000fea0003800000 */
.L_x_5994:
[----:B-----5:R1:W-:Y:S02]  /*14c50*/  STS.128 [R235+0x1000], R4 ;  /* 0x00100004eb007388 */ /* 0x0203e40000000c00 */
.L_x_5993:
[----:B------:R-:W-:Y:S05]  /*14c60*/  BSYNC B1 ;  /* 0x0000000000017941 */ /* 0x000fea0003800000 */
.L_x_5992:
        /* <DEDUP_REMOVED lines=87> */
.L_x_5999:
[----:B------:R-:W-:Y:S05]  /*151e0*/  BSYNC B0 ;  /* 0x0000000000007941 */ /* 0x000fea0003800000 */
.L_x_5998:
[----:B-----5:R3:W-:Y:S02]  /*151f0*/  STS.128 [R235+0x3000], R4 ;  /* 0x00300004eb007388 */ /* 0x0207e40000000c00 */
.L_x_5997:
[----:B------:R-:W-:Y:S05]  /*15200*/  BSYNC B1 ;  /* 0x0000000000017941 */ /* 0x000fea0003800000 */
.L_x_5996:
        /* <DEDUP_REMOVED lines=87> */
.L_x_6003:
[----:B------:R-:W-:Y:S05]  /*15780*/  BSYNC B0 ;  /* 0x0000000000007941 */ /* 0x000fea0003800000 */
.L_x_6002:
[----:B-----5:R3:W-:Y:S02]  /*15790*/  STS.128 [R235+0x5000], R4 ;  /* 0x00500004eb007388 */ /* 0x0207e40000000c00 */
.L_x_6001:
[----:B------:R-:W-:Y:S05]  /*157a0*/  BSYNC B1 ;  /* 0x0000000000017941 */ /* 0x000fea0003800000 */
.L_x_6000:
        /* <DEDUP_REMOVED lines=86> */
.L_x_6005:
[----:B------:R-:W-:Y:S05]  /*15d10*/  BSYNC B0 ;  /* 0x0000000000007941 */ /* 0x000fea0003800000 */
.L_x_6004:
[----:B-----5:R3:W-:Y:S02]  /*15d20*/  STS.128 [R235+0x7000], R4 ;  /* 0x00700004eb007388 */ /* 0x0207e40000000c00 */
.L_x_5991:
[----:B------:R-:W-:Y:S05]  /*15d30*/  BSYNC B2 ;  /* 0x0000000000027941 */ /* 0x000fea0003800000 */
.L_x_5990:
        /* <DEDUP_REMOVED lines=91> */
.L_x_6009:
[----:B------:R-:W-:Y:S05]  /*162f0*/  BSYNC B0 ;  /* 0x0000000000007941 */ /* 0x000fea0003800000 */
.L_x_6008:
[----:B-----5:R3:W-:Y:S02]  /*16300*/  STS.128 [R235+0x1800], R4 ;  /* 0x00180004eb007388 */ /* 0x0207e40000000c00 */
.L_x_6007:
[----:B------:R-:W-:Y:S05]  /*16310*/  BSYNC B1 ;  /* 0x0000000000017941 */ /* 0x000fea0003800000 */
.L_x_6006:
        /* <DEDUP_REMOVED lines=87> */
.L_x_6013:
[----:B------:R-:W-:Y:S05]  /*16890*/  BSYNC B0 ;  /* 0x0000000000007941 */ /* 0x000fea0003800000 */
.L_x_6012:
[----:B-----5:R3:W-:Y:S02]  /*168a0*/  STS.128 [R235+0x3800], R4 ;  /* 0x00380004eb007388 */ /* 0x0207e40000000c00 */
.L_x_6011:
[----:B------:R-:W-:Y:S05]  /*168b0*/  BSYNC B1 ;  /* 0x0000000000017941 */ /* 0x000fea0003800000 */
.L_x_6010:
        /* <DEDUP_REMOVED lines=87> */
.L_x_6017:
[----:B------:R-:W-:Y:S05]  /*16e30*/  BSYNC B0 ;  /* 0x0000000000007941 */ /* 0x000fea0003800000 */
.L_x_6016:
[----:B-----5:R3:W-:Y:S02]  /*16e40*/  STS.128 [R235+0x5800], R4 ;  /* 0x00580004eb007388 */ /* 0x0207e40000000c00 */
.L_x_6015:
[----:B------:R-:W-:Y:S05]  /*16e50*/  BSYNC B1 ;  /* 0x0000000000017941 */ /* 0x000fea0003800000 */
.L_x_6014:
        /* <DEDUP_REMOVED lines=89> */
.L_x_6019:
[----:B------:R-:W-:Y:S05]  /*173f0*/  BSYNC B0 ;  /* 0x0000000000007941 */ /* 0x000fea0003800000 */
.L_x_6018:
[----:B-----5:R3:W-:Y:S01]  /*17400*/  STS.128 [R235+0x7800], R4 ;  /* 0x00780004eb007388 */ /* 0x0207e20000000c00 */
[----:B------:R-:W-:Y:S05]  /*17410*/  BRA `(.L_x_5943) ;  /* 0x0000000800587947 */ /* 0x000fea0003800000 */
.L_x_5893:
        /* <DEDUP_REMOVED lines=42> */
.L_x_6021:
[----:B------:R-:W-:Y:S05]  /*176c0*/  BSYNC B0 ;  /* 0x0000000000007941 */ /* 0x000fea0003800000 */
.L_x_6020:
        /* <DEDUP_REMOVED lines=35> */
.L_x_6023:
[----:B------:R-:W-:Y:S05]  /*17900*/  BSYNC B0 ;  /* 0x0000000000007941 */ /* 0x000fea0003800000 */
.L_x_6022:
        /* <DEDUP_REMOVED lines=34> */
.L_x_6025:
[----:B------:R-:W-:Y:S05]  /*17b30*/  BSYNC B0 ;  /* 0x0000000000007941 */ /* 0x000fea0003800000 */
.L_x_6024:
        /* <DEDUP_REMOVED lines=36> */
.L_x_5943:
[----:B------:R-:W-:Y:S05]  /*17d80*/  BSYNC B3 ;  /* 0x0000000000037941 */ /* 0x000fea0003800000 */
.L_x_5892:
[----:B------:R-:W5:Y:S01]  /*17d90*/  LDL R0, [R1+0x20] ;  /* 0x0000200001007983 */ /* 0x000f620000100800 */
[----:B------:R-:W-:Y:S01]  /*17da0*/  BSSY B0, `(.L_x_6026) ;  /* 0x0000029000007945 */ /* 0x000fe20003800000 */
[----:B------:R-:W-:Y:S01]  /*17db0*/  LOP3.LUT R242, R242, 0xff, RZ, 0xc0, !PT ;  /* 0x000000fff2f27812 */ /* 0x000fe200078ec0ff */
[----:B-----5:R-:W-:-:S04]  /*17dc0*/  VIADD R44, R0, 0xffffffff ;  /* 0xffffffff002c7836 */ /* 0x020fc80000000000 */
[----:B------:R-:W-:-:S04]  /*17dd0*/  IMAD.SHL.U32 R29, R44, 0x40, RZ ;  /* 0x000000402c1d7824 */ /* 0x000fc800078e00ff */
        /* <DEDUP_REMOVED lines=37> */
.L_x_6027:
[----:B------:R-:W-:Y:S05]  /*18030*/  BSYNC B0 ;  /* 0x0000000000007941 */ /* 0x000fea0003800000 */
.L_x_6026:
        /* <DEDUP_REMOVED lines=37> */
.L_x_6029:
[----:B------:R-:W-:Y:S05]  /*18290*/  BSYNC B0 ;  /* 0x0000000000007941 */ /* 0x000fea0003800000 */
.L_x_6028:
        /* <DEDUP_REMOVED lines=39> */
.L_x_6031:
[----:B------:R-:W-:Y:S05]  /*18510*/  BSYNC B0 ;  /* 0x0000000000007941 */ /* 0x000fea0003800000 */
.L_x_6030:
        /* <DEDUP_REMOVED lines=43> */
.L_x_6033:
[----:B------:R-:W-:Y:S05]  /*187d0*/  BSYNC B0 ;  /* 0x0000000000007941 */ /* 0x000fea0003800000 */
.L_x_6032:
[----:B-123--:R-:W2:Y:S04]  /*187e0*/  LDL R4, [R1+0x1c] ;  /* 0x00001c0001047983 */ /* 0x00eea80000100800 */
[----:B----4-:R-:W3:Y:S04]  /*187f0*/  LD.E.64 R2, desc[UR6][R30.64+0x1c0] ;  /* 0x0001c0061e027980 */ /* 0x010ee8000c101b00 */
[----:B------:R-:W4:Y:S04]  /*18800*/  LD.E.64 R6, desc[UR6][R30.64+0x1b8] ;  /* 0x0001b8061e067980 */ /* 0x000f28000c101b00 */
[----:B------:R-:W4:Y:S04]  /*18810*/  LD.E R0, desc[UR6][R30.64+0xd8] ;  /* 0x0000d8061e007980 */ /* 0x000f28000c101900 */
[----:B------:R-:W0:Y:S01]  /*18820*/  LDGDEPBAR ;  /* 0x00000000000079af */ /* 0x000e220000000000 */
[-C--:B------:R-:W-:Y:S01]  /*18830*/  ISETP.GE.AND P1, PT, R118, R12.reuse, PT ;  /* 0x0000000c7600720c */ /* 0x080fe20003f26270 */
[----:B------:R-:W-:Y:S01]  /*18840*/  BSSY B0, `(.L_x_6034) ;  /* 0x0000033000007945 */ /* 0x000fe20003800000 */
[----:B------:R-:W-:-:S02]  /*18850*/  ISETP.GE.AND P6, PT, R54, R12, PT ;  /* 0x0000000c3600720c */ /* 0x000fc40003fc6270 */
[----:B------:R-:W-:Y:S01]  /*18860*/  ISETP.GE.AND P4, PT, R52, R12, PT ;  /* 0x0000000c3400720c */ /* 0x000fe20003f86270 */
[----:B--2---:R-:W-:Y:S02]  /*18870*/  IMAD.MOV.U32 R178, RZ, RZ, R4 ;  /* 0x000000ffffb27224 */ /* 0x004fe400078e0004 */
[----:B---3--:R-:W-:Y:S02]  /*18880*/  IMAD R3, R3, R191, RZ ;  /* 0x000000bf03037224 */ /* 0x008fe400078e02ff */
[----:B------:R-:W-:-:S04]  /*18890*/  IMAD.WIDE.U32 R4, R191, R2, R178 ;  /* 0x00000002bf047225 */ /* 0x000fc800078e00b2 */
[----:B------:R-:W-:Y:S01]  /*188a0*/  IMAD R3, R2, R170, R3 ;  /* 0x000000aa02037224 */ /* 0x000fe200078e0203 */
[----:B----4-:R-:W-:-:S03]  /*188b0*/  LEA R2, P0, R4, R6, 0x2 ;  /* 0x0000000604027211 */ /* 0x010fc600078010ff */
[----:B------:R-:W-:-:S05]  /*188c0*/  IMAD.IADD R3, R5, 0x1, R3 ;  /* 0x0000000105037824 */ /* 0x000fca00078e0203 */
[----:B------:R-:W-:-:S05]  /*188d0*/  LEA.HI.X R3, R4, R7, R3, 0x2, P0 ;  /* 0x0000000704037211 */ /* 0x000fca00000f1403 */
[----:B------:R1:W5:Y:S01]  /*188e0*/  LD.E R10, desc[UR6][R2.64] ;  /* 0x00000006020a7980 */ /* 0x000362000c101900 */
[----:B------:R-:W-:-:S04]  /*188f0*/  DEPBAR.LE SB0, 0x0 ;  /* 0x000080000000791a */ /* 0x000fc80000000000 */
[----:B------:R-:W-:Y:S01]  /*18900*/  BAR.SYNC.DEFER_BLOCKING 0x0 ;  /* 0x0000000000007b1d */ /* 0x000fe20000010000 */
[----:B------:R-:W-:-:S05]  /*18910*/  ISETP.GE.AND P0, PT, R50, R12, PT ;  /* 0x0000000c3200720c */ /* 0x000fca0003f06270 */
[----:B------:R1:W2:Y:S01]  /*18920*/  MUFU.RCP R149, R0 ;  /* 0x0000000000957308 */ /* 0x0002a20000001000 */
[----:B------:R1:W-:Y:S04]  /*18930*/  @P1 STS.128 [R235+0x10000], RZ ;  /* 0x010000ffeb001388 */ /* 0x0003e80000000c00 */
[----:B------:R1:W-:Y:S04]  /*18940*/  @P1 STS.128 [R235+0x12000], RZ ;  /* 0x012000ffeb001388 */ /* 0x0003e80000000c00 */
[----:B------:R1:W-:Y:S04]  /*18950*/  @P1 STS.128 [R235+0x14000], RZ ;  /* 0x014000ffeb001388 */ /* 0x0003e80000000c00 */
[----:B------:R1:W-:Y:S01]  /*18960*/  @P1 STS.128 [R235+0x16000], RZ ;  /* 0x016000ffeb001388 */ /* 0x0003e20000000c00 */
[----:B------:R-:W-:Y:S05]  /*18970*/  @P1 BRA `(.L_x_6035) ;  /* 0x00000000007c1947 */ /* 0x000fea0003800000 */
        /* <DEDUP_REMOVED lines=31> */
.L_x_6035:
[----:B------:R-:W-:Y:S05]  /*18b70*/  BSYNC B0 ;  /* 0x0000000000007941 */ /* 0x000fea0003800000 */
.L_x_6034:
        /* <DEDUP_REMOVED lines=41> */
.L_x_6037:
[----:B------:R-:W-:Y:S05]  /*18e10*/  BSYNC B0 ;  /* 0x0000000000007941 */ /* 0x000fea0003800000 */
.L_x_6036:
        /* <DEDUP_REMOVED lines=43> */
.L_x_6039:
[----:B------:R-:W-:Y:S05]  /*190d0*/  BSYNC B0 ;  /* 0x0000000000007941 */ /* 0x000fea0003800000 */
.L_x_6038:
        /* <DEDUP_REMOVED lines=52> */
.L_x_6042:
[----:B------:R2:W-:Y:S02]  /*19420*/  STS.128 [R235+0x17800], RZ ;  /* 0x017800ffeb007388 */ /* 0x0005e40000000c00 */
.L_x_6041:
[----:B------:R-:W-:Y:S05]  /*19430*/  BSYNC B0 ;  /* 0x0000000000007941 */ /* 0x000fea0003800000 */
.L_x_6040:
[C---:B------:R-:W-:Y:S01]  /*19440*/  IMAD.SHL.U32 R0, R169.reuse, 0x40, RZ ;  /* 0x00000040a9007824 */ /* 0x040fe200078e00ff */
[----:B------:R-:W5:Y:S01]  /*19450*/  LDL R45, [R1] ;  /* 0x00000000012d7983 */ /* 0x000f620000100800 */
[----:B-1-3--:R-:W-:Y:S01]  /*19460*/  IMAD.SHL.U32 R2, R118, 0x8, RZ ;  /* 0x0000000876027824 */ /* 0x00afe200078e00ff */
[----:B------:R-:W-:Y:S01]  /*19470*/  R2P PR, R169, 0x6 ;  /* 0x00000006a9007804 */ /* 0x000fe20000000000 */
[----:B------:R-:W-:Y:S01]  /*19480*/  BSSY B1, `(.L_x_6043) ;  /* 0x00002a1000017945 */ /* 0x000fe20003800000 */
[----:B------:R-:W-:Y:S01]  /*19490*/  LOP3.LUT R0, R0, 0x1c0, RZ, 0xc0, !PT ;  /* 0x000001c000007812 */ /* 0x000fe200078ec0ff */
[----:B------:R-:W0:Y:S03]  /*194a0*/  LDGDEPBAR ;  /* 0x00000000000079af */ /* 0x000e260000000000 */
        /* <DEDUP_REMOVED lines=16> */
[----:B------:R-:W4:Y:S01]  /*195b0*/  LDSM.16.M88.4 R24, [R208+0x9000] ;  /* 0x00900000d018783b */ /* 0x000f220000000200 */
[----:B------:R-:W-:Y:S01]  /*195c0*/  IMAD R217, R46, 0x2, R216 ;  /* 0x000000022ed97824 */ /* 0x000fe200078e02d8 */
[C---:B------:R-:W-:Y:S01]  /*195d0*/  IADD3 R231, R219.reuse, 0x2000, RZ ;  /* 0x00002000dbe77810 */ /* 0x040fe20007ffe0ff */
[C---:B------:R-:W-:Y:S01]  /*195e0*/  VIADD R234, R219.reuse, 0x800 ;  /* 0x00000800dbea7836 */ /* 0x040fe20000000000 */
[----:B------:R-:W2:Y:S01]  /*195f0*/  LDSM.16.M88.4 R36, [R208+0x9800] ;  /* 0x00980000d024783b */ /* 0x000ea20000000200 */
        /* <DEDUP_REMOVED lines=30> */
[----:B------:R-:W1:Y:S01]  /*197e0*/  LDSM.16.M88.4 R12, [R218] ;  /* 0x00000000da0c783b */ /* 0x000e620000000200 */
[C---:B------:R-:W-:Y:S02]  /*197f0*/  VIADD R221, R219.reuse, 0x7000 ;  /* 0x00007000dbdd7836 */ /* 0x040fe40000000000 */
[----:B---3--:R-:W-:Y:S01]  /*19800*/  HMMA.16816.F32.BF16 R40, R4, R16, RZ ;  /* 0x000000100428723c */ /* 0x008fe200000418ff */
[----:B------:R-:W3:Y:S01]  /*19810*/  LDSM.16.M88.4 R88, [R214+0x9800] ;  /* 0x00980000d658783b */ /* 0x000ee20000000200 */
[----:B------:R-:W-:-:S03]  /*19820*/  VIADD R220, R219, 0x7800 ;  /* 0x00007800dbdc7836 */ /* 0x000fc60000000000 */
[----:B------:R-:W-:Y:S01]  /*19830*/  LDSM.16.M88.4 R92, [R213] ;  /* 0x00000000d55c783b */ /* 0x000fe20000000200 */
[C---:B----4-:R-:W-:Y:S03]  /*19840*/  HMMA.16816.F32.BF16 R60, R4.reuse, R24, RZ ;  /* 0x00000018043c723c */ /* 0x050fe600000418ff */
[----:B------:R-:W-:Y:S03]  /*19850*/  LDSM.16.M88.4 R108, [R213+0x1000] ;  /* 0x00100000d56c783b */ /* 0x000fe60000000200 */
[C---:B------:R-:W-:Y:S01]  /*19860*/  HMMA.16816.F32.BF16 R56, R4.reuse, R18, RZ ;  /* 0x000000120438723c */ /* 0x040fe200000418ff */
[----:B------:R-:W-:Y:S04]  /*19870*/  LDSM.16.M88.4 R100, [R213+0x800] ;  /* 0x00080000d564783b */ /* 0x000fe80000000200 */
[----:B------:R-:W-:Y:S01]  /*19880*/  STL [R1+0x18], R3 ;  /* 0x0000180301007387 */ /* 0x000fe20000100800 */
[C---:B------:R-:W-:Y:S06]  /*19890*/  HMMA.16816.F32.BF16 R68, R4.reuse, R26, RZ ;  /* 0x0000001a0444723c */ /* 0x040fec00000418ff */
[C---:B--2---:R-:W-:Y:S06]  /*198a0*/  HMMA.16816.F32.BF16 R72, R4.reuse, R36, RZ ;  /* 0x000000240448723c */ /* 0x044fec00000418ff */
[----:B------:R-:W-:Y:S01]  /*198b0*/  HMMA.16816.F32.BF16 R24, R4, R38, RZ ;  /* 0x000000260418723c */ /* 0x000fe200000418ff */
[----:B------:R-:W2:Y:S05]  /*198c0*/  LDSM.16.M88.4 R4, [R217] ;  /* 0x00000000d904783b */ /* 0x000eaa0000000200 */
[C---:B------:R-:W-:Y:S06]  /*198d0*/  HMMA.16816.F32.BF16 R16, R8.reuse, R52, R20 ;  /* 0x000000340810723c */ /* 0x040fec0000041814 */
[C---:B------:R-:W-:Y:S06]  /*198e0*/  HMMA.16816.F32.BF16 R20, R8.reuse, R54, R32 ;  /* 0x000000360814723c */ /* 0x040fec0000041820 */
[C---:B------:R-:W-:Y:S06]  /*198f0*/  HMMA.16816.F32.BF16 R32, R8.reuse, R64, R40 ;  /* 0x000000400820723c */ /* 0x040fec0000041828 */
[C---:B------:R-:W-:Y:S06]  /*19900*/  HMMA.16816.F32.BF16 R40, R8.reuse, R76, R60 ;  /* 0x0000004c0828723c */ /* 0x040fec000004183c */
[C---:B------:R-:W-:Y:S01]  /*19910*/  HMMA.16816.F32.BF16 R36, R8.reuse, R66, R56 ;  /* 0x000000420824723c */ /* 0x040fe20000041838 */
[----:B------:R-:W-:Y:S05]  /*19920*/  LDSM.16.M88.4 R56, [R208+0xa000] ;  /* 0x00a00000d038783b */ /* 0x000fea0000000200 */
[C---:B------:R-:W-:Y:S01]  /*19930*/  HMMA.16816.F32.BF16 R60, R8.reuse, R78, R68 ;  /* 0x0000004e083c723c */ /* 0x040fe20000041844 */
[----:B------:R-:W-:Y:S04]  /*19940*/  LDSM.16.M88.4 R76, [R208+0xa800] ;  /* 0x00a80000d04c783b */ /* 0x000fe80000000200 */
[----:B------:R-:W-:Y:S01]  /*19950*/  LDSM.16.M88.4 R68, [R208+0xb800] ;  /* 0x00b80000d044783b */ /* 0x000fe20000000200 */
[C---:B------:R-:W-:Y:S03]  /*19960*/  HMMA.16816.F32.BF16 R64, R8.reuse, R80, R72 ;  /* 0x000000500840723c */ /* 0x040fe60000041848 */
[----:B------:R-:W-:Y:S03]  /*19970*/  LDSM.16.M88.4 R72, [R219+0x2000] ;  /* 0x00200000db48783b */ /* 0x000fe60000000200 */
[----:B------:R-:W-:Y:S01]  /*19980*/  HMMA.16816.F32.BF16 R52, R8, R82, R24 ;  /* 0x000000520834723c */ /* 0x000fe20000041818 */
[----:B------:R-:W4:Y:S04]  /*19990*/  LDSM.16.M88.4 R24, [R213+0x1800] ;  /* 0x00180000d518783b */ /* 0x000f280000000200 */
[----:B------:R-:W4:Y:S01]  /*199a0*/  LDSM.16.M88.4 R8, [R215+0x2000] ;  /* 0x00200000d708783b */ /* 0x000f220000000200 */
[C---:B-1----:R-:W-:Y:S03]  /*199b0*/  HMMA.16816.F32.BF16 R16, R12.reuse, R84, R16 ;  /* 0x000000540c10723c */ /* 0x042fe60000041810 */
[----:B------:R-:W-:Y:S03]  /*199c0*/  LDSM.16.M88.4 R80, [R219+0x2800] ;  /* 0x00280000db50783b */ /* 0x000fe60000000200 */
[C---:B------:R-:W-:Y:S01]  /*199d0*/  HMMA.16816.F32.BF16 R20, R12.reuse, R86, R20 ;  /* 0x000000560c14723c */ /* 0x040fe20000041814 */
[----:B------:R-:W1:Y:S05]  /*199e0*/  LDSM.16.M88.4 R84, [R208+0xb000] ;  /* 0x00b00000d054783b */ /* 0x000e6a0000000200 */
[C---:B------:R-:W-:Y:S06]  /*199f0*/  HMMA.16816.F32.BF16 R40, R12.reuse, R104, R40 ;  /* 0x000000680c28723c */ /* 0x040fec0000041828 */
[C---:B------:R-:W-:Y:S06]  /*19a00*/  HMMA.16816.F32.BF16 R32, R12.reuse, R96, R32 ;  /* 0x000000600c20723c */ /* 0x040fec0000041820 */
[C---:B------:R-:W-:Y:S01]  /*19a10*/  HMMA.16816.F32.BF16 R36, R12.reuse, R98, R36 ;  /* 0x000000620c24723c */ /* 0x040fe20000041824 */
[----:B------:R-:W-:Y:S05]  /*19a20*/  LDSM.16.M88.4 R96, [R219+0x5000] ;  /* 0x00500000db60783b */ /* 0x000fea0000000200 */
[C---:B------:R-:W-:Y:S06]  /*19a30*/  HMMA.16816.F32.BF16 R60, R12.reuse, R106, R60 ;  /* 0x0000006a0c3c723c */ /* 0x040fec000004183c */
[C---:B---3--:R-:W-:Y:S06]  /*19a40*/  HMMA.16816.F32.BF16 R64, R12.reuse, R88, R64 ;  /* 0x000000580c40723c */ /* 0x048fec0000041840 */
[----:B------:R-:W-:Y:S01]  /*19a50*/  HMMA.16816.F32.BF16 R52, R12, R90, R52 ;  /* 0x0000005a0c34723c */ /* 0x000fe20000041834 */
[----:B------:R-:W-:Y:S05]  /*19a60*/  LDSM.16.M88.4 R88, [R214+0xb000] ;  /* 0x00b00000d658783b */ /* 0x000fea0000000200 */
[C---:B--2---:R-:W-:Y:S01]  /*19a70*/  HMMA.16816.F32.BF16 R12, R4.reuse, R92, R16 ;  /* 0x0000005c040c723c */ /* 0x044fe20000041810 */
[----:B------:R-:W2:Y:S05]  /*19a80*/  LDSM.16.M88.4 R16, [R216+0x2000] ;  /* 0x00200000d810783b */ /* 0x000eaa0000000200 */
[C---:B------:R-:W-:Y:S01]  /*19a90*/  HMMA.16816.F32.BF16 R20, R4.reuse, R94, R20 ;  /* 0x0000005e0414723c */ /* 0x040fe20000041814 */
[----:B------:R-:W3:Y:S05]  /*19aa0*/  LDSM.16.M88.4 R92, [R219+0x3000] ;  /* 0x00300000db5c783b */ /* 0x000eea0000000200 */
[C---:B------:R-:W-:Y:S06]  /*19ab0*/  HMMA.16816.F32.BF16 R40, R4.reuse, R108, R40 ;  /* 0x0000006c0428723c */ /* 0x040fec0000041828 */
[C---:B------:R-:W-:Y:S06]  /*19ac0*/  HMMA.16816.F32.BF16 R32, R4.reuse, R100, R32 ;  /* 0x000000640420723c */ /* 0x040fec0000041820 */
[C---:B------:R-:W-:Y:S01]  /*19ad0*/  HMMA.16816.F32.BF16 R36, R4.reuse, R102, R36 ;  /* 0x000000660424723c */ /* 0x040fe20000041824 */
[----:B------:R-:W-:Y:S05]  /*19ae0*/  LDSM.16.M88.4 R100, [R213+0x5000] ;  /* 0x00500000d564783b */ /* 0x000fea0000000200 */
[C---:B------:R-:W-:Y:S06]  /*19af0*/  HMMA.16816.F32.BF16 R60, R4.reuse, R110, R60 ;  /* 0x0000006e043c723c */ /* 0x040fec000004183c */
[C---:B----4-:R-:W-:Y:S06]  /*19b00*/  HMMA.16816.F32.BF16 R64, R4.reuse, R24, R64 ;  /* 0x000000180440723c */ /* 0x050fec0000041840 */
[----:B------:R-:W-:Y:S01]  /*19b10*/  HMMA.16816.F32.BF16 R52, R4, R26, R52 ;  /* 0x0000001a0434723c */ /* 0x000fe20000041834 */
[----:B------:R-:W4:Y:S04]  /*19b20*/  LDSM.16.M88.4 R24, [R219+0x3800] ;  /* 0x00380000db18783b */ /* 0x000f280000000200 */
[----:B------:R-:W-:Y:S01]  /*19b30*/  LDSM.16.M88.4 R4, [R218+0x2000] ;  /* 0x00200000da04783b */ /* 0x000fe20000000200 */
[C---:B------:R-:W-:Y:S06]  /*19b40*/  HMMA.16816.F32.BF16 R12, R8.reuse, R56, R12 ;  /* 0x00000038080c723c */ /* 0x040fec000004180c */
[C---:B------:R-:W-:Y:S01]  /*19b50*/  HMMA.16816.F32.BF16 R20, R8.reuse, R58, R20 ;  /* 0x0000003a0814723c */ /* 0x040fe20000041814 */
[----:B------:R-:W4:Y:S05]  /*19b60*/  LDSM.16.M88.4 R56, [R214+0xa000] ;  /* 0x00a00000d638783b */ /* 0x000f2a0000000200 */
[C---:B-1----:R-:W-:Y:S06]  /*19b70*/  HMMA.16816.F32.BF16 R40, R8.reuse, R84, R40 ;  /* 0x000000540828723c */ /* 0x042fec0000041828 */
[C---:B------:R-:W-:Y:S06]  /*19b80*/  HMMA.16816.F32.BF16 R32, R8.reuse, R76, R32 ;  /* 0x0000004c0820723c */ /* 0x040fec0000041820 */
[C---:B------:R-:W-:Y:S01]  /*19b90*/  HMMA.16816.F32.BF16 R36, R8.reuse, R78, R36 ;  /* 0x0000004e0824723c */ /* 0x040fe20000041824 */
[----:B------:R-:W1:Y:S05]  /*19ba0*/  LDSM.16.M88.4 R76, [R214+0xa800] ;  /* 0x00a80000d64c783b */ /* 0x000e6a0000000200 */
[C---:B------:R-:W-:Y:S01]  /*19bb0*/  HMMA.16816.F32.BF16 R60, R8.reuse, R86, R60 ;  /* 0x00000056083c723c */ /* 0x040fe2000004183c */
[----:B------:R-:W-:Y:S05]  /*19bc0*/  LDSM.16.M88.4 R84, [R213+0x2800] ;  /* 0x00280000d554783b */ /* 0x000fea0000000200 */
[----:B------:R-:W-:Y:S01]  /*19bd0*/  HMMA.16816.F32.BF16 R64, R8, R68, R64 ;  /* 0x000000440840723c */ /* 0x000fe20000041840 */
[----:B-----5:R-:W-:-:S05]  /*19be0*/  ISETP.GT.AND P5, PT, R44, R45, PT ;  /* 0x0000002d2c00720c */ /* 0x020fca0003fa4270 */
[----:B------:R-:W-:Y:S01]  /*19bf0*/  HMMA.16816.F32.BF16 R52, R8, R70, R52 ;  /* 0x000000460834723c */ /* 0x000fe20000041834 */
[----:B------:R-:W5:Y:S05]  /*19c00*/  LDSM.16.M88.4 R68, [R214+0xb800] ;  /* 0x00b80000d644783b */ /* 0x000f6a0000000200 */
[C---:B--2---:R-:W-:Y:S01]  /*19c10*/  HMMA.16816.F32.BF16 R8, R16.reuse, R72, R12 ;  /* 0x000000481008723c */ /* 0x044fe2000004180c */
[----:B------:R-:W-:Y:S05]  /*19c20*/  LDSM.16.M88.4 R12, [R217+0x2000] ;  /* 0x00200000d90c783b */ /* 0x000fea0000000200 */
[C---:B------:R-:W-:Y:S01]  /*19c30*/  HMMA.16816.F32.BF16 R20, R16.reuse, R74, R20 ;  /* 0x0000004a1014723c */ /* 0x040fe20000041814 */
[----:B------:R-:W2:Y:S05]  /*19c40*/  LDSM.16.M88.4 R72, [R213+0x2000] ;  /* 0x00200000d548783b */ /* 0x000eaa0000000200 */
[C---:B---3--:R-:W-:Y:S06]  /*19c50*/  HMMA.16816.F32.BF16 R40, R16.reuse, R92, R40 ;  /* 0x0000005c1028723c */ /* 0x048fec0000041828 */
[C---:B------:R-:W-:Y:S06]  /*19c60*/  HMMA.16816.F32.BF16 R32, R16.reuse, R80, R32 ;  /* 0x000000501020723c */ /* 0x040fec0000041820 */
[C---:B------:R-:W-:Y:S01]  /*19c70*/  HMMA.16816.F32.BF16 R36, R16.reuse, R82, R36 ;  /* 0x000000521024723c */ /* 0x040fe20000041824 */
[----:B------:R-:W-:Y:S05]  /*19c80*/  LDSM.16.M88.4 R80, [R208+0xc800] ;  /* 0x00c80000d050783b */ /* 0x000fea0000000200 */
        /* <DEDUP_REMOVED lines=8> */
[----:B------:R-:W4:Y:S05]  /*19d10*/  LDSM.16.M88.4 R56, [R208+0xc000] ;  /* 0x00c00000d038783b */ /* 0x000f2a0000000200 */
[C---:B------:R-:W-:Y:S06]  /*19d20*/  HMMA.16816.F32.BF16 R40, R4.reuse, R88, R40 ;  /* 0x000000580428723c */ /* 0x040fec0000041828 */
[C---:B-1----:R-:W-:Y:S06]  /*19d30*/  HMMA.16816.F32.BF16 R32, R4.reuse, R76, R32 ;  /* 0x0000004c0420723c */ /* 0x042fec0000041820 */
[C---:B------:R-:W-:Y:S01]  /*19d40*/  HMMA.16816.F32.BF16 R36, R4.reuse, R78, R36 ;  /* 0x0000004e0424723c */ /* 0x040fe20000041824 */
[----:B------:R-:W-:Y:S05]  /*19d50*/  LDSM.16.M88.4 R76, [R219+0x4000] ;  /* 0x00400000db4c783b */ /* 0x000fea0000000200 */
[C---:B------:R-:W-:Y:S01]  /*19d60*/  HMMA.16816.F32.BF16 R60, R4.reuse, R90, R60 ;  /* 0x0000005a043c723c */ /* 0x040fe2000004183c */
[----:B------:R-:W1:Y:S05]  /*19d70*/  LDSM.16.M88.4 R88, [R208+0xd000] ;  /* 0x00d00000d058783b */ /* 0x000e6a0000000200 */
[C---:B-----5:R-:W-:Y:S06]  /*19d80*/  HMMA.16816.F32.BF16 R64, R4.reuse, R68, R64 ;  /* 0x000000440440723c */ /* 0x060fec0000041840 */
[----:B------:R-:W-:Y:S01]  /*19d90*/  HMMA.16816.F32.BF16 R52, R4, R70, R52 ;  /* 0x000000460434723c */ /* 0x000fe20000041834 */
[----:B------:R-:W-:Y:S05]  /*19da0*/  LDSM.16.M88.4 R68, [R214+0xc000] ;  /* 0x00c00000d644783b */ /* 0x000fea0000000200 */
[C---:B--2---:R-:W-:Y:S01]  /*19db0*/  HMMA.16816.F32.BF16 R4, R12.reuse, R72, R8 ;  /* 0x000000480c04723c */ /* 0x044fe20000041808 */
[----:B------:R-:W-:Y:S05]  /*19dc0*/  LDSM.16.M88.4 R8, [R216+0x4000] ;  /* 0x00400000d808783b */ /* 0x000fea0000000200 */
[C---:B------:R-:W-:Y:S01]  /*19dd0*/  HMMA.16816.F32.BF16 R20, R12.reuse, R74, R20 ;  /* 0x0000004a0c14723c */ /* 0x040fe20000041814 */
[----:B------:R-:W2:Y:S05]  /*19de0*/  LDSM.16.M88.4 R72, [R208+0xd800] ;  /* 0x00d80000d048783b */ /* 0x000eaa0000000200 */
[C---:B---3--:R-:W-:Y:S06]  /*19df0*/  HMMA.16816.F32.BF16 R40, R12.reuse, R92, R40 ;  /* 0x0000005c0c28723c */ /* 0x048fec0000041828 */
[C---:B------:R-:W-:Y:S06]  /*19e00*/  HMMA.16816.F32.BF16 R32, R12.reuse, R84, R32 ;  /* 0x000000540c20723c */ /* 0x040fec0000041820 */
[C---:B------:R-:W-:Y:S01]  /*19e10*/  HMMA.16816.F32.BF16 R36, R12.reuse, R86, R36 ;  /* 0x000000560c24723c */ /* 0x040fe20000041824 */
[----:B------:R-:W3:Y:S05]  /*19e20*/  LDSM.16.M88.4 R84, [R219+0x4800] ;  /* 0x00480000db54783b */ /* 0x000eea0000000200 */
[C---:B------:R-:W-:Y:S01]  /*19e30*/  HMMA.16816.F32.BF16 R60, R12.reuse, R94, R60 ;  /* 0x0000005e0c3c723c */ /* 0x040fe2000004183c */
[----:B------:R-:W-:Y:S05]  /*19e40*/  LDSM.16.M88.4 R92, [R214+0xd000] ;  /* 0x00d00000d65c783b */ /* 0x000fea0000000200 */
[C---:B----4-:R-:W-:Y:S06]  /*19e50*/  HMMA.16816.F32.BF16 R64, R12.reuse, R24, R64 ;  /* 0x000000180c40723c */ /* 0x050fec0000041840 */
[----:B------:R-:W-:Y:S01]  /*19e60*/  HMMA.16816.F32.BF16 R52, R12, R26, R52 ;  /* 0x0000001a0c34723c */ /* 0x000fe20000041834 */
[----:B------:R-:W4:Y:S05]  /*19e70*/  LDSM.16.M88.4 R24, [R219+0x5800] ;  /* 0x00580000db18783b */ /* 0x000f2a0000000200 */
[C---:B------:R-:W-:Y:S01]  /*19e80*/  HMMA.16816.F32.BF16 R12, R16.reuse, R56, R4 ;  /* 0x00000038100c723c */ /* 0x040fe20000041804 */
[----:B------:R-:W5:Y:S05]  /*19e90*/  LDSM.16.M88.4 R4, [R218+0x4000] ;  /* 0x00400000da04783b */ /* 0x000f6a0000000200 */
[C---:B------:R-:W-:Y:S01]  /*19ea0*/  HMMA.16816.F32.BF16 R20, R16.reuse, R58, R20 ;  /* 0x0000003a1014723c */ /* 0x040fe20000041814 */
[----:B------:R-:W-:Y:S05]  /*19eb0*/  LDSM.16.M88.4 R56, [R214+0xd800] ;  /* 0x00d80000d638783b */ /* 0x000fea0000000200 */
[C---:B-1----:R-:W-:Y:S06]  /*19ec0*/  HMMA.16816.F32.BF16 R40, R16.reuse, R88, R40 ;  /* 0x000000581028723c */ /* 0x042fec0000041828 */
[C---:B------:R-:W-:Y:S06]  /*19ed0*/  HMMA.16816.F32.BF16 R32, R16.reuse, R80, R32 ;  /* 0x000000501020723c */ /* 0x040fec0000041820 */
[C---:B------:R-:W-:Y:S01]  /*19ee0*/  HMMA.16816.F32.BF16 R36, R16.reuse, R82, R36 ;  /* 0x000000521024723c */ /* 0x040fe20000041824 */
[----:B------:R-:W1:Y:S05]  /*19ef0*/  LDSM.16.M88.4 R80, [R214+0xc800] ;  /* 0x00c80000d650783b */ /* 0x000e6a0000000200 */
[C---:B------:R-:W-:Y:S01]  /*19f00*/  HMMA.16816.F32.BF16 R60, R16.reuse, R90, R60 ;  /* 0x0000005a103c723c */ /* 0x040fe2000004183c */
[----:B------:R-:W-:Y:S05]  /*19f10*/  LDSM.16.M88.4 R88, [R213+0x4800] ;  /* 0x00480000d558783b */ /* 0x000fea0000000200 */
[C---:B--2---:R-:W-:Y:S06]  /*19f20*/  HMMA.16816.F32.BF16 R64, R16.reuse, R72, R64 ;  /* 0x000000481040723c */ /* 0x044fec0000041840 */
[----:B------:R-:W-:Y:S01]  /*19f30*/  HMMA.16816.F32.BF16 R52, R16, R74, R52 ;  /* 0x0000004a1034723c */ /* 0x000fe20000041834 */
[----:B------:R-:W-:Y:S05]  /*19f40*/  LDSM.16.M88.4 R72, [R213+0x4000] ;  /* 0x00400000d548783b */ /* 0x000fea0000000200 */
[C---:B------:R-:W-:Y:S06]  /*19f50*/  HMMA.16816.F32.BF16 R12, R8.reuse, R76, R12 ;  /* 0x0000004c080c723c */ /* 0x040fec000004180c */
[C---:B------:R-:W-:Y:S01]  /*19f60*/  HMMA.16816.F32.BF16 R16, R8.reuse, R78, R20 ;  /* 0x0000004e0810723c */ /* 0x040fe20000041814 */
[----:B------:R-:W2:Y:S04]  /*19f70*/  LDSM.16.M88.4 R20, [R217+0x4000] ;  /* 0x00400000d914783b */ /* 0x000ea80000000200 */
[----:B------:R-:W-:Y:S01]  /*19f80*/  LDSM.16.M88.4 R76, [R208+0xe000] ;  /* 0x00e00000d04c783b */ /* 0x000fe20000000200 */
[C---:B------:R-:W-:Y:S06]  /*19f90*/  HMMA.16816.F32.BF16 R40, R8.reuse, R96, R40 ;  /* 0x000000600828723c */ /* 0x040fec0000041828 */
[C---:B---3--:R-:W-:Y:S06]  /*19fa0*/  HMMA.16816.F32.BF16 R32, R8.reuse, R84, R32 ;  /* 0x000000540820723c */ /* 0x048fec0000041820 */
[C---:B------:R-:W-:Y:S01]  /*19fb0*/  HMMA.16816.F32.BF16 R36, R8.reuse, R86, R36 ;  /* 0x000000560824723c */ /* 0x040fe20000041824 */
[----:B------:R-:W-:Y:S05]  /*19fc0*/  LDSM.16.M88.4 R84, [R208+0xe800] ;  /* 0x00e80000d054783b */ /* 0x000fea0000000200 */
[C---:B------:R-:W-:Y:S01]  /*19fd0*/  HMMA.16816.F32.BF16 R60, R8.reuse, R98, R60 ;  /* 0x00000062083c723c */ /* 0x040fe2000004183c */
[----:B------:R-:W-:Y:S05]  /*19fe0*/  LDSM.16.M88.4 R96, [R208+0xf000] ;  /* 0x00f00000d060783b */ /* 0x000fea0000000200 */
[C---:B----4-:R-:W-:Y:S06]  /*19ff0*/  HMMA.16816.F32.BF16 R64, R8.reuse, R24, R64 ;  /* 0x000000180840723c */ /* 0x050fec0000041840 */
[----:B------:R-:W-:Y:S06]  /*1a000*/  HMMA.16816.F32.BF16 R52, R8, R26, R52 ;  /* 0x0000001a0834723c */ /* 0x000fec0000041834 */
[C---:B-----5:R-:W-:Y:S06]  /*1a010*/  HMMA.16816.F32.BF16 R12, R4.reuse, R68, R12 ;  /* 0x00000044040c723c */ /* 0x060fec000004180c */
[C---:B------:R-:W-:Y:S01]  /*1a020*/  HMMA.16816.F32.BF16 R8, R4.reuse, R70, R16 ;  /* 0x000000460408723c */ /* 0x040fe20000041810 */
[----:B------:R-:W3:Y:S04]  /*1a030*/  LDSM.16.M88.4 R68, [R213+0x5800] ;  /* 0x00580000d544783b */ /* 0x000ee80000000200 */
[----:B------:R-:W4:Y:S01]  /*1a040*/  LDSM.16.M88.4 R16, [R215+0x6000] ;  /* 0x00600000d710783b */ /* 0x000f220000000200 */
[C---:B------:R-:W-:Y:S06]  /*1a050*/  HMMA.16816.F32.BF16 R40, R4.reuse, R92, R40 ;  /* 0x0000005c0428723c */ /* 0x040fec0000041828 */
[C---:B-1----:R-:W-:Y:S06]  /*1a060*/  HMMA.16816.F32.BF16 R32, R4.reuse, R80, R32 ;  /* 0x000000500420723c */ /* 0x042fec0000041820 */
[C---:B------:R-:W-:Y:S01]  /*1a070*/  HMMA.16816.F32.BF16 R36, R4.reuse, R82, R36 ;  /* 0x000000520424723c */ /* 0x040fe20000041824 */
[----:B------:R-:W-:Y:S05]  /*1a080*/  LDSM.16.M88.4 R80, [R219+0x6800] ;  /* 0x00680000db50783b */ /* 0x000fea0000000200 */
[C---:B------:R-:W-:Y:S01]  /*1a090*/  HMMA.16816.F32.BF16 R60, R4.reuse, R94, R60 ;  /* 0x0000005e043c723c */ /* 0x040fe2000004183c */
[----:B------:R-:W-:Y:S05]  /*1a0a0*/  LDSM.16.M88.4 R92, [R214+0xe800] ;  /* 0x00e80000d65c783b */ /* 0x000fea0000000200 */
[C---:B------:R-:W-:Y:S06]  /*1a0b0*/  HMMA.16816.F32.BF16 R64, R4.reuse, R56, R64 ;  /* 0x000000380440723c */ /* 0x040fec0000041840 */
[----:B------:R-:W-:Y:S01]  /*1a0c0*/  HMMA.16816.F32.BF16 R52, R4, R58, R52 ;  /* 0x0000003a0434723c */ /* 0x000fe20000041834 */
[----:B------:R-:W1:Y:S05]  /*1a0d0*/  LDSM.16.M88.4 R56, [R208+0xf800] ;  /* 0x00f80000d038783b */ /* 0x000e6a0000000200 */
[C---:B--2---:R-:W-:Y:S01]  /*1a0e0*/  HMMA.16816.F32.BF16 R24, R20.reuse, R72, R12 ;  /* 0x000000481418723c */ /* 0x044fe2000004180c */
[----:B------:R-:W-:Y:S05]  /*1a0f0*/  LDSM.16.M88.4 R12, [R216+0x6000] ;  /* 0x00600000d80c783b */ /* 0x000fea0000000200 */
[C---:B------:R-:W-:Y:S01]  /*1a100*/  HMMA.16816.F32.BF16 R8, R20.reuse, R74, R8 ;  /* 0x0000004a1408723c */ /* 0x040fe20000041808 */
[----:B------:R-:W2:Y:S05]  /*1a110*/  LDSM.16.M88.4 R72, [R219+0x6000] ;  /* 0x00600000db48783b */ /* 0x000eaa0000000200 */
[C---:B------:R-:W-:Y:S06]  /*1a120*/  HMMA.16816.F32.BF16 R40, R20.reuse, R100, R40 ;  /* 0x000000641428723c */ /* 0x040fec0000041828 */
[C---:B------:R-:W-:Y:S06]  /*1a130*/  HMMA.16816.F32.BF16 R4, R20.reuse, R88, R32 ;  /* 0x000000581404723c */ /* 0x040fec0000041820 */
[C---:B------:R-:W-:Y:S01]  /*1a140*/  HMMA.16816.F32.BF16 R36, R20.reuse, R90, R36 ;  /* 0x0000005a1424723c */ /* 0x040fe20000041824 */
[----:B------:R-:W5:Y:S05]  /*1a150*/  LDSM.16.M88.4 R88, [R219+0x7000] ;  /* 0x00700000db58783b */ /* 0x000f6a0000000200 */
[C---:B------:R-:W-:Y:S06]  /*1a160*/  HMMA.16816.F32.BF16 R60, R20.reuse, R102, R60 ;  /* 0x00000066143c723c */ /* 0x040fec000004183c */
[C---:B---3--:R-:W-:Y:S06]  /*1a170*/  HMMA.16816.F32.BF16 R64, R20.reuse, R68, R64 ;  /* 0x000000441440723c */ /* 0x048fec0000041840 */
[----:B------:R-:W-:Y:S01]  /*1a180*/  HMMA.16816.F32.BF16 R52, R20, R70, R52 ;  /* 0x000000461434723c */ /* 0x000fe20000041834 */
[----:B------:R-:W-:Y:S05]  /*1a190*/  LDSM.16.M88.4 R68, [R214+0xf800] ;  /* 0x00f80000d644783b */ /* 0x000fea0000000200 */
[C---:B----4-:R-:W-:Y:S06]  /*1a1a0*/  HMMA.16816.F32.BF16 R32, R16.reuse, R76, R24 ;  /* 0x0000004c1020723c */ /* 0x050fec0000041818 */
[C---:B------:R-:W-:Y:S01]  /*1a1b0*/  HMMA.16816.F32.BF16 R24, R16.reuse, R78, R8 ;  /* 0x0000004e1018723c */ /* 0x040fe20000041808 */
[----:B------:R-:W3:Y:S04]  /*1a1c0*/  LDSM.16.M88.4 R76, [R219+0x7800] ;  /* 0x00780000db4c783b */ /* 0x000ee80000000200 */
[----:B------:R-:W-:Y:S01]  /*1a1d0*/  LDSM.16.M88.4 R8, [R218+0x6000] ;  /* 0x00600000da08783b */ /* 0x000fe20000000200 */
[C---:B------:R-:W-:Y:S06]  /*1a1e0*/  HMMA.16816.F32.BF16 R40, R16.reuse, R96, R40 ;  /* 0x000000601028723c */ /* 0x040fec0000041828 */
[C---:B------:R-:W-:Y:S06]  /*1a1f0*/  HMMA.16816.F32.BF16 R20, R16.reuse, R84, R4 ;  /* 0x000000541014723c */ /* 0x040fec0000041804 */
[C---:B------:R-:W-:Y:S01]  /*1a200*/  HMMA.16816.F32.BF16 R4, R16.reuse, R86, R36 ;  /* 0x000000561004723c */ /* 0x040fe20000041824 */
[----:B------:R-:W4:Y:S05]  /*1a210*/  LDSM.16.M88.4 R84, [R214+0xe000] ;  /* 0x00e00000d654783b */ /* 0x000f2a0000000200 */
[C---:B------:R-:W-:Y:S01]  /*1a220*/  HMMA.16816.F32.BF16 R60, R16.reuse, R98, R60 ;  /* 0x00000062103c723c */ /* 0x040fe2000004183c */
[----:B------:R-:W4:Y:S05]  /*1a230*/  LDSM.16.M88.4 R96, [R214+0xf000] ;  /* 0x00f00000d660783b */ /* 0x000f2a0000000200 */
[C---:B-1----:R-:W-:Y:S06]  /*1a240*/  HMMA.16816.F32.BF16 R64, R16.reuse, R56, R64 ;  /* 0x000000381040723c */ /* 0x042fec0000041840 */
[----:B------:R-:W-:Y:S06]  /*1a250*/  HMMA.16816.F32.BF16 R52, R16, R58, R52 ;  /* 0x0000003a1034723c */ /* 0x000fec0000041834 */
[C---:B--2---:R-:W-:Y:S06]  /*1a260*/  HMMA.16816.F32.BF16 R36, R12.reuse, R72, R32 ;  /* 0x000000480c24723c */ /* 0x044fec0000041820 */
[C---:B------:R-:W-:Y:S01]  /*1a270*/  HMMA.16816.F32.BF16 R32, R12.reuse, R74, R24 ;  /* 0x0000004a0c20723c */ /* 0x040fe20000041818 */
[----:B------:R-:W-:Y:S05]  /*1a280*/  LDSM.16.M88.4 R72, [R213+0x6000] ;  /* 0x00600000d548783b */ /* 0x000fea0000000200 */
[C---:B-----5:R-:W-:Y:S06]  /*1a290*/  HMMA.16816.F32.BF16 R16, R12.reuse, R88, R40 ;  /* 0x000000580c10723c */ /* 0x060fec0000041828 */
[C---:B------:R-:W-:Y:S06]  /*1a2a0*/  HMMA.16816.F32.BF16 R24, R12.reuse, R80, R20 ;  /* 0x000000500c18723c */ /* 0x040fec0000041814 */
[C---:B------:R-:W-:Y:S01]  /*1a2b0*/  HMMA.16816.F32.BF16 R20, R12.reuse, R82, R4 ;  /* 0x000000520c14723c */ /* 0x040fe20000041804 */
[----:B------:R-:W-:Y:S04]  /*1a2c0*/  LDSM.16.M88.4 R4, [R217+0x6000] ;  /* 0x00600000d904783b */ /* 0x000fe80000000200 */
[----:B------:R-:W-:Y:S01]  /*1a2d0*/  LDSM.16.M88.4 R80, [R213+0x6800] ;  /* 0x00680000d550783b */ /* 0x000fe20000000200 */
[C---:B------:R-:W-:Y:S03]  /*1a2e0*/  HMMA.16816.F32.BF16 R60, R12.reuse, R90, R60 ;  /* 0x0000005a0c3c723c */ /* 0x040fe6000004183c */
[----:B------:R-:W1:Y:S03]  /*1a2f0*/  LDSM.16.M88.4 R88, [R213+0x7000] ;  /* 0x00700000d558783b */ /* 0x000e660000000200 */
[C---:B---3--:R-:W-:Y:S06]  /*1a300*/  HMMA.16816.F32.BF16 R64, R12.reuse, R76, R64 ;  /* 0x0000004c0c40723c */ /* 0x048fec0000041840 */
[----:B------:R-:W-:Y:S06]  /*1a310*/  HMMA.16816.F32.BF16 R56, R12, R78, R52 ;  /* 0x0000004e0c38723c */ /* 0x000fec0000041834 */
[----:B----4-:R-:W-:Y:S01]  /*1a320*/  HMMA.16816.F32.BF16 R40, R8, R86, R32 ;  /* 0x000000560828723c */ /* 0x010fe20000041820 */
[----:B------:R-:W2:Y:S01]  /*1a330*/  LDSM.16.M88.4 R32, [R213+0x7800] ;  /* 0x00780000d520783b */ /* 0x000ea20000000200 */
[----:B------:R-:W-:-:S04]  /*1a340*/  DEPBAR.LE SB0, 0x0 ;  /* 0x000080000000791a */ /* 0x000fc80000000000 */
[C---:B------:R-:W-:Y:S06]  /*1a350*/  HMMA.16816.F32.BF16 R12, R8.reuse, R96, R16 ;  /* 0x00000060080c723c */ /* 0x040fec0000041810 */
[C---:B------:R-:W-:Y:S06]  /*1a360*/  HMMA.16816.F32.BF16 R52, R8.reuse, R84, R36 ;  /* 0x000000540834723c */ /* 0x040fec0000041824 */
[C---:B------:R-:W-:Y:S06]  /*1a370*/  HMMA.16816.F32.BF16 R36, R8.reuse, R92, R24 ;  /* 0x0000005c0824723c */ /* 0x040fec0000041818 */
[C---:B------:R-:W-:Y:S06]  /*1a380*/  HMMA.16816.F32.BF16 R24, R8.reuse, R94, R20 ;  /* 0x0000005e0818723c */ /* 0x040fec0000041814 */
[C---:B------:R-:W-:Y:S06]  /*1a390*/  HMMA.16816.F32.BF16 R16, R8.reuse, R98, R60 ;  /* 0x000000620810723c */ /* 0x040fec000004183c */
[C---:B------:R-:W-:Y:S06]  /*1a3a0*/  HMMA.16816.F32.BF16 R20, R8.reuse, R68, R64 ;  /* 0x000000440814723c */ /* 0x040fec0000041840 */
[----:B------:R-:W-:Y:S06]  /*1a3b0*/  HMMA.16816.F32.BF16 R8, R8, R70, R56 ;  /* 0x000000460808723c */ /* 0x000fec0000041838 */
[C---:B-1----:R-:W-:Y:S06]  /*1a3c0*/  HMMA.16816.F32.BF16 R56, R4.reuse, R88, R12 ;  /* 0x000000580438723c */ /* 0x042fec000004180c */
[----:B------:R-:W-:Y:S01]  /*1a3d0*/  HMMA.16816.F32.BF16 R36, R4, R80, R36 ;  /* 0x000000500424723c */ /* 0x000fe20000041824 */
[----:B------:R-:W-:-:S05]  /*1a3e0*/  IMAD.SHL.U32 R12, R188, 0x2, RZ ;  /* 0x00000002bc0c7824 */ /* 0x000fca00078e00ff */
[----:B------:R-:W-:Y:S01]  /*1a3f0*/  LOP3.LUT R12, R12, 0x6, RZ, 0xc0, !PT ;  /* 0x000000060c0c7812 */ /* 0x000fe200078ec0ff */
[----:B--2---:R-:W-:Y:S03]  /*1a400*/  HMMA.16816.F32.BF16 R60, R4, R32, R20 ;  /* 0x00000020043c723c */ /* 0x004fe60000041814 */
[----:B------:R-:W-:-:S03]  /*1a410*/  IADD3 R12, R29, R12, RZ ;  /* 0x0000000c1d0c7210 */ /* 0x000fc60007ffe0ff */
[C---:B------:R-:W-:Y:S01]  /*1a420*/  HMMA.16816.F32.BF16 R32, R4.reuse, R34, R8 ;  /* 0x000000220420723c */ /* 0x040fe20000041808 */
[CC--:B------:R-:W-:Y:S01]  /*1a430*/  ISETP.GE.AND P3, PT, R12.reuse, R236.reuse, PT ;  /* 0x000000ec0c00720c */ /* 0x0c0fe20003f66270 */
[----:B------:R-:W-:Y:S02]  /*1a440*/  VIADD R13, R12, 0x10 ;  /* 0x000000100c0d7836 */ /* 0x000fe40000000000 */
[----:B------:R-:W-:Y:S02]  /*1a450*/  IMAD.IADD R3, R0, 0x1, -R12 ;  /* 0x0000000100037824 */ /* 0x000fe400078e0a0c */
[C---:B------:R-:W-:Y:S01]  /*1a460*/  HMMA.16816.F32.BF16 R52, R4.reuse, R72, R52 ;  /* 0x000000480434723c */ /* 0x040fe20000041834 */
[C---:B------:R-:W-:Y:S01]  /*1a470*/  VIADD R9, R12.reuse, 0x1 ;  /* 0x000000010c097836 */ /* 0x040fe20000000000 */
[-C--:B------:R-:W-:Y:S01]  /*1a480*/  ISETP.GE.AND P6, PT, R13, R236.reuse, PT ;  /* 0x000000ec0d00720c */ /* 0x080fe20003fc6270 */
[C---:B------:R-:W-:Y:S02]  /*1a490*/  VIADD R10, R12.reuse, 0x8 ;  /* 0x000000080c0a7836 */ /* 0x040fe40000000000 */
[----:B------:R-:W-:Y:S01]  /*1a4a0*/  VIADD R11, R12, 0x9 ;  /* 0x000000090c0b7836 */ /* 0x000fe20000000000 */
[C---:B------:R-:W-:Y:S01]  /*1a4b0*/  HMMA.16816.F32.BF16 R40, R4.reuse, R74, R40 ;  /* 0x0000004a0428723c */ /* 0x040fe20000041828 */
[C---:B------:R-:W-:Y:S01]  /*1a4c0*/  IMAD.IADD R2, R0.reuse, 0x1, -R9 ;  /* 0x0000000100027824 */ /* 0x040fe200078e0a09 */
[-C--:B------:R-:W-:Y:S01]  /*1a4d0*/  ISETP.GE.AND P2, PT, R9, R236.reuse, PT ;  /* 0x000000ec0900720c */ /* 0x080fe20003f46270 */
[----:B------:R-:W-:Y:S01]  /*1a4e0*/  IMAD.IADD R8, R0, 0x1, -R13 ;  /* 0x0000000100087824 */ /* 0x000fe200078e0a0d */
[----:B------:R-:W-:Y:S01]  /*1a4f0*/  BAR.SYNC.DEFER_BLOCKING 0x0 ;  /* 0x0000000000007b1d */ /* 0x000fe20000010000 */
[C---:B------:R-:W-:Y:S01]  /*1a500*/  VIADD R15, R12.reuse, 0x18 ;  /* 0x000000180c0f7836 */ /* 0x040fe20000000000 */
[----:B------:R-:W-:Y:S01]  /*1a510*/  HMMA.16816.F32.BF16 R80, R4, R82, R24 ;  /* 0x000000520450723c */ /* 0x000fe20000041818 */
[----:B------:R-:W-:Y:S01]  /*1a520*/  VIADD R14, R12, 0x11 ;  /* 0x000000110c0e7836 */ /* 0x000fe20000000000 */
[----:B------:R-:W-:-:S02]  /*1a530*/  ISETP.GE.AND P0, PT, R11, R236, PT ;  /* 0x000000ec0b00720c */ /* 0x000fc40003f06270 */
[-C--:B------:R-:W-:Y:S02]  /*1a540*/  ISETP.GE.AND P1, PT, R10, R236.reuse, PT ;  /* 0x000000ec0a00720c */ /* 0x080fe40003f26270 */
[----:B------:R-:W-:Y:S01]  /*1a550*/  HMMA.16816.F32.BF16 R88, R4, R90, R16 ;  /* 0x0000005a0458723c */ /* 0x000fe20000041810 */
[----:B------:R-:W-:-:S06]  /*1a560*/  ISETP.GE.AND P4, PT, R14, R236, PT ;  /* 0x000000ec0e00720c */ /* 0x000fcc0003f86270 */
[C---:B------:R-:W-:Y:S01]  /*1a570*/  IMAD.IADD R5, R0.reuse, 0x1, -R10 ;  /* 0x0000000100057824 */ /* 0x040fe200078e0a0a */
[----:B------:R-:W-:Y:S01]  /*1a580*/  IABS R7, R3 ;  /* 0x0000000300077213 */ /* 0x000fe20000000000 */
[----:B------:R-:W-:Y:S01]  /*1a590*/  IMAD.IADD R6, R0, 0x1, -R11 ;  /* 0x0000000100067824 */ /* 0x000fe200078e0a0b */
[----:B------:R-:W-:Y:S01]  /*1a5a0*/  IABS R4, R2 ;  /* 0x0000000200047213 */ /* 0x000fe20000000000 */
[C---:B------:R-:W-:Y:S01]  /*1a5b0*/  VIADD R16, R12.reuse, 0x19 ;  /* 0x000000190c107836 */ /* 0x040fe20000000000 */
[----:B------:R-:W-:Y:S01]  /*1a5c0*/  IABS R3, R5 ;  /* 0x0000000500037213 */ /* 0x000fe20000000000 */
[C---:B------:R-:W-:Y:S01]  /*1a5d0*/  VIADD R17, R12.reuse, 0x20 ;  /* 0x000000200c117836 */ /* 0x040fe20000000000 */
[----:B------:R-:W-:Y:S01]  /*1a5e0*/  IABS R2, R6 ;  /* 0x0000000600027213 */ /* 0x000fe20000000000 */
[----:B------:R-:W-:Y:S01]  /*1a5f0*/  IMAD.MOV.U32 R6, RZ, RZ, R4 ;  /* 0x000000ffff067224 */ /* 0x000fe200078e0004 */
[----:B------:R-:W-:Y:S01]  /*1a600*/  IABS R5, R8 ;  /* 0x0000000800057213 */ /* 0x000fe20000000000 */
[----:B------:R-:W-:Y:S01]  /*1a610*/  IMAD.MOV.U32 R4, RZ, RZ, R3 ;  /* 0x000000ffff047224 */ /* 0x000fe200078e0003 */
[----:B------:R-:W-:Y:S01]  /*1a620*/  MOV R3, R2 ;  /* 0x0000000200037202 */ /* 0x000fe20000000f00 */
[----:B------:R-:W-:Y:S01]  /*1a630*/  VIADD R18, R12, 0x21 ;  /* 0x000000210c127836 */ /* 0x000fe20000000000 */
[----:B------:R-:W-:Y:S01]  /*1a640*/  I2FP.F32.S32 R6, R6 ;  /* 0x0000000600067245 */ /* 0x000fe20000201400 */
[----:B------:R-:W-:Y:S01]  /*1a650*/  IMAD.MOV.U32 R2, RZ, RZ, R5 ;  /* 0x000000ffff027224 */ /* 0x000fe200078e0005 */
[----:B------:R-:W-:Y:S01]  /*1a660*/  I2FP.F32.S32 R3, R3 ;  /* 0x0000000300037245 */ /* 0x000fe20000201400 */
[C---:B------:R-:W-:Y:S01]  /*1a670*/  IMAD.IADD R5, R0.reuse, 0x1, -R16 ;  /* 0x0000000100057824 */ /* 0x040fe200078e0a10 */
[----:B------:R-:W-:Y:S01]  /*1a680*/  I2FP.F32.S32 R4, R4 ;  /* 0x0000000400047245 */ /* 0x000fe20000201400 */
[C---:B------:R-:W-:Y:S01]  /*1a690*/  FFMA.FTZ R21, -R149.reuse, R6, R53 ;  /* 0x0000000695157223 */ /* 0x040fe20000010135 */
[----:B------:R-:W-:Y:S01]  /*1a6a0*/  I2FP.F32.S32 R2, R2 ;  /* 0x0000000200027245 */ /* 0x000fe20000201400 */
[----:B------:R-:W-:Y:S01]  /*1a6b0*/  FFMA.FTZ R19, -R149, R3, R41 ;  /* 0x0000000395137223 */ /* 0x000fe20000010129 */
[----:B------:R-:W-:Y:S01]  /*1a6c0*/  I2FP.F32.S32 R7, R7 ;  /* 0x0000000700077245 */ /* 0x000fe20000201400 */
[----:B------:R-:W-:-:S02]  /*1a6d0*/  IMAD.IADD R3, R0, 0x1, -R14 ;  /* 0x0000000100037824 */ /* 0x000fc400078e0a0e */
[C---:B------:R-:W-:Y:S01]  /*1a6e0*/  FFMA.FTZ R20, -R149.reuse, R4, R40 ;  /* 0x0000000495147223 */ /* 0x040fe20000010128 */
[C---:B------:R-:W-:Y:S01]  /*1a6f0*/  FFMA.FTZ R28, -R149.reuse, R2, R36 ;  /* 0x00000002951c7223 */ /* 0x040fe20000010124 */
[C---:B------:R-:W-:Y:S02]  /*1a700*/  IMAD.IADD R2, R0.reuse, 0x1, -R15 ;  /* 0x0000000100027824 */ /* 0x040fe400078e0a0f */
[----:B------:R-:W-:Y:S01]  /*1a710*/  FFMA.FTZ R22, -R149, R7, R52 ;  /* 0x0000000795167223 */ /* 0x000fe20000010134 */
[C---:B------:R-:W-:Y:S01]  /*1a720*/  IMAD.IADD R6, R0.reuse, 0x1, -R17 ;  /* 0x0000000100067824 */ /* 0x040fe200078e0a11 */
[----:B------:R-:W-:Y:S01]  /*1a730*/  IABS R7, R3 ;  /* 0x0000000300077213 */ /* 0x000fe20000000000 */
[----:B------:R-:W-:Y:S01]  /*1a740*/  IMAD.IADD R8, R0, 0x1, -R18 ;  /* 0x0000000100087824 */ /* 0x000fe200078e0a12 */
[----:B------:R-:W-:Y:S02]  /*1a750*/  IABS R4, R2 ;  /* 0x0000000200047213 */ /* 0x000fe40000000000 */
[----:B------:R-:W-:-:S02]  /*1a760*/  IABS R3, R5 ;  /* 0x0000000500037213 */ /* 0x000fc40000000000 */
[----:B------:R-:W-:Y:S01]  /*1a770*/  IABS R2, R6 ;  /* 0x0000000600027213 */ /* 0x000fe20000000000 */
[----:B------:R-:W-:Y:S01]  /*1a780*/  IMAD.MOV.U32 R6, RZ, RZ, R4 ;  /* 0x000000ffff067224 */ /* 0x000fe200078e0004 */
[----:B------:R-:W-:Y:S02]  /*1a790*/  IABS R5, R8 ;  /* 0x0000000800057213 */ /* 0x000fe40000000000 */
[----:B------:R-:W-:Y:S01]  /*1a7a0*/  MOV R4, R3 ;  /* 0x0000000300047202 */ /* 0x000fe20000000f00 */
[----:B------:R-:W-:Y:S01]  /*1a7b0*/  IMAD.MOV.U32 R3, RZ, RZ, R2 ;  /* 0x000000ffff037224 */ /* 0x000fe200078e0002 */
[----:B------:R-:W-:Y:S01]  /*1a7c0*/  I2FP.F32.S32 R6, R6 ;  /* 0x0000000600067245 */ /* 0x000fe20000201400 */
[----:B------:R-:W-:Y:S01]  /*1a7d0*/  IMAD.MOV.U32 R2, RZ, RZ, R5 ;  /* 0x000000ffff027224 */ /* 0x000fe200078e0005 */
[----:B------:R-:W-:Y:S02]  /*1a7e0*/  I2FP.F32.S32 R4, R4 ;  /* 0x0000000400047245 */ /* 0x000fe40000201400 */
[----:B------:R-:W-:Y:S01]  /*1a7f0*/  I2FP.F32.S32 R3, R3 ;  /* 0x0000000300037245 */ /* 0x000fe20000201400 */
[C---:B------:R-:W-:Y:S01]  /*1a800*/  FFMA.FTZ R26, -R149.reuse, R6, R80 ;  /* 0x00000006951a7223 */ /* 0x040fe20000010150 */
[----:B------:R-:W-:Y:S01]  /*1a810*/  I2FP.F32.S32 R2, R2 ;  /* 0x0000000200027245 */ /* 0x000fe20000201400 */
[C---:B------:R-:W-:Y:S01]  /*1a820*/  FFMA.FTZ R25, -R149.reuse, R4, R81 ;  /* 0x0000000495197223 */ /* 0x040fe20000010151 */
[----:B------:R-:W-:Y:S01]  /*1a830*/  I2FP.F32.S32 R7, R7 ;  /* 0x0000000700077245 */ /* 0x000fe20000201400 */
[C---:B------:R-:W-:Y:S01]  /*1a840*/  FFMA.FTZ R24, -R149.reuse, R3, R56 ;  /* 0x0000000395187223 */ /* 0x040fe20000010138 */
[----:B------:R-:W-:Y:S01]  /*1a850*/  FSEL R40, R22, -INF , !P3 ;  /* 0xff80000016287808 */ /* 0x000fe20005800000 */
[----:B------:R-:W-:Y:S01]  /*1a860*/  FFMA.FTZ R23, -R149, R2, R57 ;  /* 0x0000000295177223 */ /* 0x000fe20000010139 */
[----:B------:R-:W-:-:S02]  /*1a870*/  VIADD R2, R0, 0x8 ;  /* 0x0000000800027836 */ /* 0x000fc40000000000 */
[----:B------:R-:W-:Y:S01]  /*1a880*/  FFMA.FTZ R27, -R149, R7, R37 ;  /* 0x00000007951b7223 */ /* 0x000fe20000010125 */
[----:B------:R-:W-:Y:S01]  /*1a890*/  FSEL R96, R28, -INF , !P6 ;  /* 0xff8000001c607808 */ /* 0x000fe20007000000 */
[C---:B------:R-:W-:Y:S02]  /*1a8a0*/  IMAD.IADD R4, R2.reuse, 0x1, -R9 ;  /* 0x0000000102047824 */ /* 0x040fe400078e0a09 */
[C---:B------:R-:W-:Y:S01]  /*1a8b0*/  IMAD.IADD R3, R2.reuse, 0x1, -R10 ;  /* 0x0000000102037824 */ /* 0x040fe200078e0a0a */
[----:B------:R-:W-:Y:S01]  /*1a8c0*/  FSEL R97, R27, -INF , !P4 ;  /* 0xff8000001b617808 */ /* 0x000fe20006000000 */
[C---:B------:R-:W-:Y:S01]  /*1a8d0*/  IMAD.IADD R6, R2.reuse, 0x1, -R11 ;  /* 0x0000000102067824 */ /* 0x040fe200078e0a0b */
[----:B------:R-:W-:Y:S01]  /*1a8e0*/  IABS R7, R4 ;  /* 0x0000000400077213 */ /* 0x000fe20000000000 */
[C---:B------:R-:W-:Y:S01]  /*1a8f0*/  IMAD.IADD R8, R2.reuse, 0x1, -R13 ;  /* 0x0000000102087824 */ /* 0x040fe200078e0a0d */
[----:B------:R-:W-:Y:S01]  /*1a900*/  IABS R4, R3 ;  /* 0x0000000300047213 */ /* 0x000fe20000000000 */
[----:B------:R-:W-:Y:S01]  /*1a910*/  IMAD.IADD R5, R2, 0x1, -R12 ;  /* 0x0000000102057824 */ /* 0x000fe200078e0a0c */
[----:B------:R-:W-:Y:S01]  /*1a920*/  IABS R3, R6 ;  /* 0x0000000600037213 */ /* 0x000fe20000000000 */
[----:B------:R-:W-:Y:S01]  /*1a930*/  VIADD R10, R12, 0x29 ;  /* 0x000000290c0a7836 */ /* 0x000fe20000000000 */
[----:B------:R-:W-:Y:S01]  /*1a940*/  IABS R6, R8 ;  /* 0x0000000800067213 */ /* 0x000fe20000000000 */
[----:B------:R-:W-:Y:S01]  /*1a950*/  IMAD.MOV.U32 R8, RZ, RZ, R7 ;  /* 0x000000ffff087224 */ /* 0x000fe200078e0007 */
[----:B------:R-:W-:Y:S01]  /*1a960*/  IABS R5, R5 ;  /* 0x0000000500057213 */ /* 0x000fe20000000000 */
[----:B------:R-:W-:-:S02]  /*1a970*/  IMAD.MOV.U32 R7, RZ, RZ, R4 ;  /* 0x000000ffff077224 */ /* 0x000fc400078e0004 */
[----:B------:R-:W-:Y:S01]  /*1a980*/  IMAD.MOV.U32 R4, RZ, RZ, R3 ;  /* 0x000000ffff047224 */ /* 0x000fe200078e0003 */
[----:B------:R-:W-:Y:S01]  /*1a990*/  I2FP.F32.S32 R9, R5 ;  /* 0x0000000500097245 */ /* 0x000fe20000201400 */
[----:B------:R-:W-:Y:S01]  /*1a9a0*/  IMAD.MOV.U32 R3, RZ, RZ, R6 ;  /* 0x000000ffff037224 */ /* 0x000fe200078e0006 */
[----:B------:R-:W-:Y:S01]  /*1a9b0*/  I2FP.F32.S32 R6, R8 ;  /* 0x0000000800067245 */ /* 0x000fe20000201400 */
[----:B------:R-:W-:Y:S01]  /*1a9c0*/  VIADD R11, R12, 0x39 ;  /* 0x000000390c0b7836 */ /* 0x000fe20000000000 */
[----:B------:R-:W-:Y:S02]  /*1a9d0*/  I2FP.F32.S32 R4, R4 ;  /* 0x0000000400047245 */ /* 0x000fe40000201400 */
[----:B------:R-:W-:Y:S01]  /*1a9e0*/  I2FP.F32.S32 R5, R7 ;  /* 0x0000000700057245 */ /* 0x000fe20000201400 */
[C---:B------:R-:W-:Y:S01]  /*1a9f0*/  FFMA.FTZ R6, -R149.reuse, R6, R55 ;  /* 0x0000000695067223 */ /* 0x040fe20000010137 */
[----:B------:R-:W-:Y:S01]  /*1aa00*/  I2FP.F32.S32 R3, R3 ;  /* 0x0000000300037245 */ /* 0x000fe20000201400 */
[C---:B------:R-:W-:Y:S01]  /*1aa10*/  FFMA.FTZ R4, -R149.reuse, R4, R43 ;  /* 0x0000000495047223 */ /* 0x040fe2000001012b */
[C---:B------:R-:W-:Y:S01]  /*1aa20*/  FFMA.FTZ R7, -R149.reuse, R9, R54 ;  /* 0x0000000995077223 */ /* 0x040fe20000010136 */
[C---:B------:R-:W-:Y:S01]  /*1aa30*/  FFMA.FTZ R5, -R149.reuse, R5, R42 ;  /* 0x0000000595057223 */ /* 0x040fe2000001012a */
[----:B------:R-:W-:Y:S01]  /*1aa40*/  FSEL R44, R6, -INF , !P2 ;  /* 0xff800000062c7808 */ /* 0x000fe20005000000 */
[----:B------:R-:W-:Y:S01]  /*1aa50*/  FFMA.FTZ R13, -R149, R3, R38 ;  /* 0x00000003950d7223 */ /* 0x000fe20000010126 */
[----:B------:R-:W-:Y:S01]  /*1aa60*/  FSEL R49, R4, -INF , !P0 ;  /* 0xff80000004317808 */ /* 0x000fe20004000000 */
[C---:B------:R-:W-:Y:S01]  /*1aa70*/  IMAD.IADD R3, R2.reuse, 0x1, -R15 ;  /* 0x0000000102037824 */ /* 0x040fe200078e0a0f */
[----:B------:R-:W-:Y:S01]  /*1aa80*/  FSEL R41, R7, -INF , !P3 ;  /* 0xff80000007297808 */ /* 0x000fe20005800000 */
[----:B------:R-:W-:Y:S01]  /*1aa90*/  IMAD.IADD R6, R2, 0x1, -R16 ;  /* 0x0000000102067824 */ /* 0x000fe200078e0a10 */
[----:B------:R-:W-:Y:S01]  /*1aaa0*/  IADD3 R4, -R14, R2, RZ ;  /* 0x000000020e047210 */ /* 0x000fe20007ffe1ff */
[C---:B------:R-:W-:Y:S01]  /*1aab0*/  IMAD.IADD R7, R2.reuse, 0x1, -R17 ;  /* 0x0000000102077824 */ /* 0x040fe200078e0a11 */
[----:B------:R-:W-:Y:S01]  /*1aac0*/  FSEL R45, R5, -INF , !P1 ;  /* 0xff800000052d7808 */ /* 0x000fe20004800000 */
[----:B------:R-:W-:Y:S01]  /*1aad0*/  IMAD.IADD R9, R2, 0x1, -R18 ;  /* 0x0000000102097824 */ /* 0x000fe200078e0a12 */
[----:B------:R-:W-:-:S02]  /*1aae0*/  IABS R8, R4 ;  /* 0x0000000400087213 */ /* 0x000fc40000000000 */
[----:B------:R-:W-:Y:S02]  /*1aaf0*/  IABS R5, R3 ;  /* 0x0000000300057213 */ /* 0x000fe40000000000 */
[----:B------:R-:W-:Y:S02]  /*1ab00*/  IABS R4, R6 ;  /* 0x0000000600047213 */ /* 0x000fe40000000000 */
[----:B------:R-:W-:Y:S01]  /*1ab10*/  IABS R3, R7 ;  /* 0x0000000700037213 */ /* 0x000fe20000000000 */
[----:B------:R-:W-:Y:S01]  /*1ab20*/  IMAD.MOV.U32 R7, RZ, RZ, R5 ;  /* 0x000000ffff077224 */ /* 0x000fe200078e0005 */
[----:B------:R-:W-:Y:S01]  /*1ab30*/  IABS R6, R9 ;  /* 0x0000000900067213 */ /* 0x000fe20000000000 */
[----:B------:R-:W-:Y:S01]  /*1ab40*/  IMAD.MOV.U32 R5, RZ, RZ, R4 ;  /* 0x000000ffff057224 */ /* 0x000fe200078e0004 */
[----:B------:R-:W-:Y:S01]  /*1ab50*/  FSEL R43, R20, -INF , !P1 ;  /* 0xff800000142b7808 */ /* 0x000fe20004800000 */
[----:B------:R-:W-:Y:S01]  /*1ab60*/  IMAD.MOV.U32 R4, RZ, RZ, R3 ;  /* 0x000000ffff047224 */ /* 0x000fe200078e0003 */
[----:B------:R-:W-:Y:S01]  /*1ab70*/  ISETP.GE.AND P1, PT, R17, R236, PT ;  /* 0x000000ec1100720c */ /* 0x000fe20003f26270 */
[----:B------:R-:W-:Y:S01]  /*1ab80*/  IMAD.MOV.U32 R3, RZ, RZ, R6 ;  /* 0x000000ffff037224 */ /* 0x000fe200078e0006 */
[----:B------:R-:W-:Y:S01]  /*1ab90*/  I2FP.F32.S32 R6, R8 ;  /* 0x0000000800067245 */ /* 0x000fe20000201400 */
[----:B------:R-:W-:Y:S01]  /*1aba0*/  VIADD R9, R12, 0x30 ;  /* 0x000000300c097836 */ /* 0x000fe20000000000 */
        /* <DEDUP_REMOVED lines=8> */
[----:B------:R-:W-:Y:S01]  /*1ac30*/  FSEL R38, R21, -INF , !P2 ;  /* 0xff80000015267808 */ /* 0x000fe20005000000 */
[----:B------:R-:W-:Y:S01]  /*1ac40*/  FFMA.FTZ R6, -R149, R5, R83 ;  /* 0x0000000595067223 */ /* 0x000fe20000010153 */
[----:B------:R-:W-:Y:S01]  /*1ac50*/  FSEL R251, R4, -INF , !P1 ;  /* 0xff80000004fb7808 */ /* 0x000fe20004800000 */
[----:B------:R-:W-:Y:S01]  /*1ac60*/  IMAD.IADD R4, R0, 0x1, -R10 ;  /* 0x0000000100047824 */ /* 0x000fe200078e0a0a */
[----:B------:R-:W-:Y:S01]  /*1ac70*/  FSEL R42, R19, -INF , !P0 ;  /* 0xff800000132a7808 */ /* 0x000fe20004000000 */
[----:B------:R-:W-:Y:S01]  /*1ac80*/  FFMA.FTZ R3, -R149, R3, R59 ;  /* 0x0000000395037223 */ /* 0x000fe2000001013b */
[-C--:B------:R-:W-:Y:S01]  /*1ac90*/  ISETP.GE.AND P3, PT, R15, R236.reuse, PT ;  /* 0x000000ec0f00720c */ /* 0x080fe20003f66270 */
[----:B------:R-:W-:Y:S01]  /*1aca0*/  VIADD R5, R12, 0x28 ;  /* 0x000000280c057836 */ /* 0x000fe20000000000 */
[-C--:B------:R-:W-:Y:S01]  /*1acb0*/  ISETP.GE.AND P2, PT, R16, R236.reuse, PT ;  /* 0x000000ec1000720c */ /* 0x080fe20003f46270 */
[----:B------:R-:W-:Y:S01]  /*1acc0*/  VIADD R15, R12, 0x31 ;  /* 0x000000310c0f7836 */ /* 0x000fe20000000000 */
[----:B------:R-:W-:Y:S01]  /*1acd0*/  ISETP.GE.AND P0, PT, R18, R236, PT ;  /* 0x000000ec1200720c */ /* 0x000fe20003f06270 */
[----:B------:R-:W-:Y:S01]  /*1ace0*/  IMAD.IADD R16, R2, 0x1, -R9 ;  /* 0x0000000102107824 */ /* 0x000fe200078e0a09 */
[----:B------:R-:W-:Y:S01]  /*1acf0*/  IADD3 R14, R12, 0x38, RZ ;  /* 0x000000380c0e7810 */ /* 0x000fe20007ffe0ff */
[----:B------:R-:W-:Y:S01]  /*1ad00*/  IMAD.IADD R12, R2, 0x1, -R5 ;  /* 0x00000001020c7824 */ /* 0x000fe200078e0a05 */
[----:B------:R-:W-:-:S02]  /*1ad10*/  IABS R4, R4 ;  /* 0x0000000400047213 */ /* 0x000fc40000000000 */
[----:B------:R-:W-:Y:S01]  /*1ad20*/  FSEL R124, R13, -INF , !P6 ;  /* 0xff8000000d7c7808 */ /* 0x000fe20007000000 */
[----:B------:R-:W-:Y:S01]  /*1ad30*/  IMAD.IADD R13, R0, 0x1, -R14 ;  /* 0x00000001000d7824 */ /* 0x000fe200078e0a0e */
[----:B------:R-:W-:Y:S01]  /*1ad40*/  FSEL R128, R8, -INF , !P4 ;  /* 0xff80000008807808 */ /* 0x000fe20006000000 */
[C---:B------:R-:W-:Y:S01]  /*1ad50*/  IMAD.IADD R8, R0.reuse, 0x1, -R15 ;  /* 0x0000000100087824 */ /* 0x040fe200078e0a0f */
[----:B------:R-:W-:Y:S01]  /*1ad60*/  FSEL R132, R7, -INF , !P3 ;  /* 0xff80000007847808 */ /* 0x000fe20005800000 */
[----:B------:R-:W-:Y:S01]  /*1ad70*/  IMAD.IADD R7, R0, 0x1, -R9 ;  /* 0x0000000100077824 */ /* 0x000fe200078e0a09 */
[----:B------:R-:W-:Y:S01]  /*1ad80*/  FSEL R133, R6, -INF , !P2 ;  /* 0xff80000006857808 */ /* 0x000fe20005000000 */
[C---:B------:R-:W-:Y:S01]  /*1ad90*/  IMAD.IADD R6, R0.reuse, 0x1, -R11 ;  /* 0x0000000100067824 */ /* 0x040fe200078e0a0b */
[----:B------:R-:W-:Y:S01]  /*1ada0*/  FSEL R152, R3, -INF , !P0 ;  /* 0xff80000003987808 */ /* 0x000fe20004000000 */
[----:B------:R-:W-:Y:S01]  /*1adb0*/  IMAD.IADD R3, R0, 0x1, -R5 ;  /* 0x0000000100037824 */ /* 0x000fe200078e0a05 */
[----:B------:R-:W-:Y:S01]  /*1adc0*/  FSEL R116, R26, -INF , !P3 ;  /* 0xff8000001a747808 */ /* 0x000fe20005800000 */
[----:B------:R-:W-:Y:S01]  /*1add0*/  IMAD.MOV.U32 R0, RZ, RZ, R4 ;  /* 0x000000ffff007224 */ /* 0x000fe200078e0004 */
[----:B------:R-:W-:-:S02]  /*1ade0*/  FSEL R248, R23, -INF , !P0 ;  /* 0xff80000017f87808 */ /* 0x000fc40004000000 */
[----:B------:R-:W-:Y:S01]  /*1adf0*/  ISETP.GE.AND P4, PT, R10, R236, PT ;  /* 0x000000ec0a00720c */ /* 0x000fe20003f86270 */
[C---:B------:R-:W-:Y:S01]  /*1ae00*/  IMAD.IADD R10, R2.reuse, 0x1, -R15 ;  /* 0x00000001020a7824 */ /* 0x040fe200078e0a0f */
[----:B------:R-:W-:Y:S02]  /*1ae10*/  I2FP.F32.S32 R0, R0 ;  /* 0x0000000000007245 */ /* 0x000fe40000201400 */
[-C--:B------:R-:W-:Y:S02]  /*1ae20*/  ISETP.GE.AND P3, PT, R9, R236.reuse, PT ;  /* 0x000000ec0900720c */ /* 0x080fe40003f66270 */
[----:B------:R-:W-:Y:S01]  /*1ae30*/  ISETP.GE.AND P0, PT, R11, R236, PT ;  /* 0x000000ec0b00720c */ /* 0x000fe20003f06270 */
[----:B------:R-:W-:Y:S01]  /*1ae40*/  IMAD.IADD R11, R2, 0x1, -R11 ;  /* 0x00000001020b7824 */ /* 0x000fe200078e0a0b */
[----:B------:R-:W-:Y:S01]  /*1ae50*/  IADD3 R9, -R14, R2, RZ ;  /* 0x000000020e097210 */ /* 0x000fe20007ffe1ff */
[----:B------:R-:W-:Y:S01]  /*1ae60*/  FFMA.FTZ R18, -R149, R0, R89 ;  /* 0x0000000095127223 */ /* 0x000fe20000010159 */
[----:B------:R-:W-:-:S02]  /*1ae70*/  IABS R3, R3 ;  /* 0x0000000300037213 */ /* 0x000fc40000000000 */
[----:B------:R-:W-:Y:S02]  /*1ae80*/  IABS R2, R7 ;  /* 0x0000000700027213 */ /* 0x000fe40000000000 */
[----:B------:R-:W-:Y:S02]  /*1ae90*/  IABS R4, R6 ;  /* 0x0000000600047213 */ /* 0x000fe40000000000 */
[----:B------:R-:W-:Y:S01]  /*1aea0*/  IABS R0, R8 ;  /* 0x0000000800007213 */ /* 0x000fe20000000000 */
[----:B------:R-:W-:Y:S01]  /*1aeb0*/  IMAD.MOV.U32 R6, RZ, RZ, R2 ;  /* 0x000000ffff067224 */ /* 0x000fe200078e0002 */
[----:B------:R-:W-:Y:S01]  /*1aec0*/  I2FP.F32.S32 R3, R3 ;  /* 0x0000000300037245 */ /* 0x000fe20000201400 */
[----:B------:R-:W-:Y:S01]  /*1aed0*/  IMAD.MOV.U32 R2, RZ, RZ, R4 ;  /* 0x000000ffff027224 */ /* 0x000fe200078e0004 */
[----:B------:R-:W-:Y:S01]  /*1aee0*/  ISETP.GE.AND P6, PT, R5, R236, PT ;  /* 0x000000ec0500720c */ /* 0x000fe20003fc6270 */
[----:B------:R-:W-:Y:S01]  /*1aef0*/  IMAD.MOV.U32 R5, RZ, RZ, R0 ;  /* 0x000000ffff057224 */ /* 0x000fe200078e0000 */
[----:B------:R-:W-:Y:S01]  /*1af00*/  IABS R0, R12 ;  /* 0x0000000c00007213 */ /* 0x000fe20000000000 */
[----:B------:R-:W-:Y:S01]  /*1af10*/  FFMA.FTZ R19, -R149, R3, R88 ;  /* 0x0000000395137223 */ /* 0x000fe20000010158 */
[----:B------:R-:W-:-:S02]  /*1af20*/  IABS R3, R13 ;  /* 0x0000000d00037213 */ /* 0x000fc40000000000 */
[----:B------:R-:W-:Y:S02]  /*1af30*/  I2FP.F32.S32 R2, R2 ;  /* 0x0000000200027245 */ /* 0x000fe40000201400 */
[----:B------:R-:W-:Y:S02]  /*1af40*/  I2FP.F32.S32 R0, R0 ;  /* 0x0000000000007245 */ /* 0x000fe40000201400 */
[----:B------:R-:W-:Y:S01]  /*1af50*/  I2FP.F32.S32 R3, R3 ;  /* 0x0000000300037245 */ /* 0x000fe20000201400 */
[C---:B------:R-:W-:Y:S01]  /*1af60*/  FFMA.FTZ R12, -R149.reuse, R2, R33 ;  /* 0x00000002950c7223 */ /* 0x040fe20000010121 */
[----:B------:R-:W-:Y:S01]  /*1af70*/  I2FP.F32.S32 R6, R6 ;  /* 0x0000000600067245 */ /* 0x000fe20000201400 */
[C---:B------:R-:W-:Y:S01]  /*1af80*/  FFMA.FTZ R8, -R149.reuse, R0, R90 ;  /* 0x0000000095087223 */ /* 0x040fe2000001015a */
[----:B------:R-:W-:Y:S01]  /*1af90*/  I2FP.F32.S32 R5, R5 ;  /* 0x0000000500057245 */ /* 0x000fe20000201400 */
[----:B------:R-:W-:Y:S01]  /*1afa0*/  FFMA.FTZ R13, -R149, R3, R32 ;  /* 0x00000003950d7223 */ /* 0x000fe20000010120 */
[----:B------:R-:W-:-:S02]  /*1afb0*/  IABS R2, R16 ;  /* 0x0000001000027213 */ /* 0x000fc40000000000 */
[----:B------:R-:W-:Y:S02]  /*1afc0*/  FSEL R120, R25, -INF , !P2 ;  /* 0xff80000019787808 */ /* 0x000fe40005000000 */
[----:B------:R-:W-:Y:S02]  /*1afd0*/  IABS R0, R10 ;  /* 0x0000000a00007213 */ /* 0x000fe40000000000 */
[----:B------:R-:W-:Y:S01]  /*1afe0*/  ISETP.GE.AND P2, PT, R15, R236, PT ;  /* 0x000000ec0f00720c */ /* 0x000fe20003f46270 */
[C---:B------:R-:W-:Y:S01]  /*1aff0*/  FFMA.FTZ R15, -R149.reuse, R6, R60 ;  /* 0x00000006950f7223 */ /* 0x040fe2000001013c */
[----:B------:R-:W-:Y:S02]  /*1b000*/  FSEL R246, R24, -INF , !P1 ;  /* 0xff80000018f67808 */ /* 0x000fe40004800000 */
[----:B------:R-:W-:Y:S02]  /*1b010*/  IABS R4, R9 ;  /* 0x0000000900047213 */ /* 0x000fe40000000000 */
[----:B------:R-:W-:Y:S01]  /*1b020*/  ISETP.GE.AND P1, PT, R14, R236, PT ;  /* 0x000000ec0e00720c */ /* 0x000fe20003f26270 */
[----:B------:R-:W-:Y:S01]  /*1b030*/  FFMA.FTZ R14, -R149, R5, R61 ;  /* 0x00000005950e7223 */ /* 0x000fe2000001013d */
        /* <DEDUP_REMOVED lines=16> */
[----:B------:R-:W-:Y:S01]  /*1b140*/  FSEL R3, R15, -INF , !P3 ;  /* 0xff8000000f037808 */ /* 0x000fe20005800000 */
[C---:B------:R-:W-:Y:S01]  /*1b150*/  FFMA.FTZ R7, -R149.reuse, R7, R91 ;  /* 0x0000000795077223 */ /* 0x040fe2000001015b */
[----:B------:R-:W-:Y:S01]  /*1b160*/  FSEL R237, R8, -INF , !P6 ;  /* 0xff80000008ed7808 */ /* 0x000fe20007000000 */
[----:B------:R-:W-:Y:S01]  /*1b170*/  FFMA.FTZ R0, -R149, R0, R35 ;  /* 0x0000000095007223 */ /* 0x000fe20000010123 */
[----:B------:R-:W-:Y:S01]  /*1b180*/  FSEL R151, R18, -INF , !P4 ;  /* 0xff80000012977808 */ /* 0x000fe20006000000 */
[----:B------:R1:W-:Y:S01]  /*1b190*/  STL [R1+0x4], R3 ;  /* 0x0000040301007387 */ /* 0x0003e20000100800 */
[----:B------:R-:W-:-:S02]  /*1b1a0*/  FSEL R238, R7, -INF , !P4 ;  /* 0xff80000007ee7808 */ /* 0x000fc40006000000 */
[----:B------:R-:W-:Y:S02]  /*1b1b0*/  FSEL R0, R0, -INF , !P0 ;  /* 0xff80000000007808 */ /* 0x000fe40004000000 */
[----:B------:R-:W-:Y:S02]  /*1b1c0*/  FSEL R39, R5, -INF , !P3 ;  /* 0xff80000005277808 */ /* 0x000fe40005800000 */
[----:B------:R-:W-:Y:S02]  /*1b1d0*/  FSEL R157, R14, -INF , !P2 ;  /* 0xff8000000e9d7808 */ /* 0x000fe40005000000 */
[----:B------:R-:W-:Y:S02]  /*1b1e0*/  FSEL R136, R4, -INF , !P2 ;  /* 0xff80000004887808 */ /* 0x000fe40005000000 */
[----:B------:R-:W-:Y:S02]  /*1b1f0*/  FSEL R139, R13, -INF , !P1 ;  /* 0xff8000000d8b7808 */ /* 0x000fe40004800000 */
[----:B-1----:R-:W-:-:S02]  /*1b200*/  FSEL R3, R2, -INF , !P1 ;  /* 0xff80000002037808 */ /* 0x002fc40004800000 */
[----:B------:R-:W-:-:S03]  /*1b210*/  FSEL R2, R12, -INF , !P0 ;  /* 0xff8000000c027808 */ /* 0x000fc60004000000 */
[----:B------:R1:W-:Y:S04]  /*1b220*/  STL [R1+0xc], R3 ;  /* 0x00000c0301007387 */ /* 0x0003e80000100800 */
[----:B------:R1:W-:Y:S04]  /*1b230*/  STL [R1+0x8], R2 ;  /* 0x0000080201007387 */ /* 0x0003e80000100800 */
[----:B------:R1:W-:Y:S01]  /*1b240*/  STL [R1+0x10], R0 ;  /* 0x0000100001007387 */ /* 0x0003e20000100800 */
[----:B------:R-:W-:Y:S05]  /*1b250*/  @!P5 BRA `(.L_x_6044) ;  /* 0x0000000c000cd947 */ /* 0x000fea0003800000 */
[----:B------:R-:W-:Y:S01]  /*1b260*/  ISETP.NE.U32.AND P0, PT, R240, RZ, PT ;  /* 0x000000fff000720c */ /* 0x000fe20003f05070 */
[----:B------:R-:W-:Y:S03]  /*1b270*/  BSSY B0, `(.L_x_6045) ;  /* 0x0000042000007945 */ /* 0x000fe60003800000 */
[----:B------:R-:W-:-:S13]  /*1b280*/  ISETP.NE.AND.EX P0, PT, R241, RZ, PT, P0 ;  /* 0x000000fff100720c */ /* 0x000fda0003f05300 */
[----:B------:R-:W-:Y:S05]  /*1b290*/  @!P0 BRA `(.L_x_6046) ;  /* 0x0000000000f08947 */ /* 0x000fea0003800000 */
[----:B-1----:R-:W2:Y:S01]  /*1b2a0*/  LD.E R2, desc[UR6][R30.64+0x170] ;  /* 0x000170061e027980 */ /* 0x002ea2000c101900 */
        /* <DEDUP_REMOVED lines=59> */
.L_x_6046:
[----:B-1----:R-:W2:Y:S02]  /*1b660*/  LD.E R2, desc[UR6][R30.64+0x38] ;  /* 0x000038061e027980 */ /* 0x002ea4000c101900 */
[----:B--2---:R-:W-:-:S04]  /*1b670*/  LEA R2, -R2, RZ, 0x6 ;  /* 0x000000ff02027211 */ /* 0x004fc800078e31ff */
[----:B------:R-:W-:Y:S02]  /*1b680*/  SHF.R.S32.HI R3, RZ, 0x1f, R2 ;  /* 0x0000001fff037819 */ /* 0x000fe40000011402 */
.L_x_6047:
[----:B------:R-:W-:Y:S05]  /*1b690*/  BSYNC B0 ;  /* 0x0000000000007941 */ /* 0x000fea0003800000 */
.L_x_6045:
        /* <DEDUP_REMOVED lines=127> */
.L_x_6044:
[----:B------:R-:W-:Y:S05]  /*1be90*/  BSYNC B1 ;  /* 0x0000000000017941 */ /* 0x000fea0003800000 */
.L_x_6043:
[----:B------:R-:W-:Y:S04]  /*1bea0*/  STL [R1+0x54], R222 ;  /* 0x000054de01007387 */ /* 0x000fe80000100800 */
[----:B------:R3:W-:Y:S04]  /*1beb0*/  STL [R1+0x50], R221 ;  /* 0x000050dd01007387 */ /* 0x0007e80000100800 */
[----:B-1----:R1:W4:Y:S04]  /*1bec0*/  LD.E R0, desc[UR6][R30.64+0xdc] ;  /* 0x0000dc061e007980 */ /* 0x002328000c101900 */
[----:B---3--:R-:W3:Y:S04]  /*1bed0*/  LDL.LU R221, [R1+0x4] ;  /* 0x0000040001dd7983 */ /* 0x008ee80000300800 */
[----:B------:R-:W-:Y:S04]  /*1bee0*/  STL [R1+0x4c], R220 ;  /* 0x00004cdc01007387 */ /* 0x000fe80000100800 */
[----:B------:R-:W-:Y:S04]  /*1bef0*/  STL [R1+0x48], R219 ;  /* 0x000048db01007387 */ /* 0x000fe80000100800 */
[----:B------:R-:W-:Y:S04]  /*1bf00*/  STL [R1+0x44], R218 ;  /* 0x000044da01007387 */ /* 0x000fe80000100800 */
[----:B------:R-:W-:Y:S04]  /*1bf10*/  STL [R1+0x40], R217 ;  /* 0x000040d901007387 */ /* 0x000fe80000100800 */
[----:B------:R-:W-:Y:S04]  /*1bf20*/  STL [R1+0x3c], R216 ;  /* 0x00003cd801007387 */ /* 0x000fe80000100800 */
[----:B------:R-:W-:Y:S04]  /*1bf30*/  STL [R1+0x38], R215 ;  /* 0x000038d701007387 */ /* 0x000fe80000100800 */
[----:B------:R2:W-:Y:S04]  /*1bf40*/  STL [R1+0x34], R214 ;  /* 0x000034d601007387 */ /* 0x0005e80000100800 */
[----:B--2---:R-:W2:Y:S01]  /*1bf50*/  LDL.LU R214, [R1+0x8] ;  /* 0x0000080001d67983 */ /* 0x004ea20000300800 */
[----:B------:R-:W-:-:S03]  /*1bf60*/  MOV R10, R39 ;  /* 0x00000027000a7202 */ /* 0x000fc60000000f00 */
[----:B------:R1:W-:Y:S04]  /*1bf70*/  STL [R1+0x30], R213 ;  /* 0x000030d501007387 */ /* 0x0003e80000100800 */
[----:B------:R1:W-:Y:S04]  /*1bf80*/  STL [R1+0x2c], R208 ;  /* 0x00002cd001007387 */ /* 0x0003e80000100800 */
[----:B------:R-:W-:Y:S04]  /*1bf90*/  STL [R1+0x28], R149 ;  /* 0x0000289501007387 */ /* 0x000fe80000100800 */
[----:B-1----:R-:W4:Y:S04]  /*1bfa0*/  LDL.LU R213, [R1+0xc] ;  /* 0x00000c0001d57983 */ /* 0x002f280000300800 */
[----:B------:R-:W4:Y:S01]  /*1bfb0*/  LDL.LU R208, [R1+0x10] ;  /* 0x0000100001d07983 */ /* 0x000f220000300800 */
[----:B------:R-:W-:-:S04]  /*1bfc0*/  FMNMX.FTZ R2, R40, R38, !PT ;  /* 0x0000002628027209 */ /* 0x000fc80007810000 */
        /* <DEDUP_REMOVED lines=22> */
[----:B------:R-:W-:Y:S02]  /*1c130*/  FMNMX.FTZ R2, R136, R2, !PT ;  /* 0x0000000288027209 */ /* 0x000fe40007810000 */
[----:B------:R-:W-:-:S05]  /*1c140*/  LEA R209, R47, UR4, 0x1 ;  /* 0x000000042fd17c11 */ /* 0x000fca000f8e08ff */
[----:B------:R-:W-:Y:S01]  /*1c150*/  IMAD R210, R48, 0x2, R209 ;  /* 0x0000000230d27824 */ /* 0x000fe200078e02d1 */
[----:B------:R-:W-:Y:S04]  /*1c160*/  LDSM.16.MT88.4 R20, [R209+0x12000] ;  /* 0x01200000d114783b */ /* 0x000fe80000004200 */
[----:B------:R-:W-:Y:S01]  /*1c170*/  LDSM.16.MT88.4 R32, [R210+0x10000] ;  /* 0x01000000d220783b */ /* 0x000fe20000004200 */
[C---:B------:R-:W-:Y:S01]  /*1c180*/  LEA R212, R46.reuse, R209, 0x1 ;  /* 0x000000d12ed47211 */ /* 0x040fe200078e08ff */
[----:B------:R-:W-:Y:S02]  /*1c190*/  IMAD R211, R46, 0x2, R210 ;  /* 0x000000022ed37824 */ /* 0x000fe400078e02d2 */
[----:B------:R-:W-:Y:S04]  /*1c1a0*/  LDSM.16.MT88.4 R16, [R210+0x12000] ;  /* 0x01200000d210783b */ /* 0x000fe80000004200 */
[----:B------:R-:W-:Y:S04]  /*1c1b0*/  LDSM.16.MT88.4 R28, [R212+0x10000] ;  /* 0x01000000d41c783b */ /* 0x000fe80000004200 */
[----:B------:R-:W-:Y:S04]  /*1c1c0*/  LDSM.16.MT88.4 R24, [R211+0x10000] ;  /* 0x01000000d318783b */ /* 0x000fe80000004200 */
[----:B------:R-:W-:Y:S01]  /*1c1d0*/  LDSM.16.MT88.4 R12, [R212+0x12000] ;  /* 0x01200000d40c783b */ /* 0x000fe20000004200 */
[----:B---3--:R-:W-:-:S04]  /*1c1e0*/  FMNMX.FTZ R150, R221, R150, !PT ;  /* 0x00000096dd967209 */ /* 0x008fc80007810000 */
[----:B------:R-:W-:-:S04]  /*1c1f0*/  FMNMX.FTZ R150, R157, R150, !PT ;  /* 0x000000969d967209 */ /* 0x000fc80007810000 */
[----:B------:R-:W-:-:S04]  /*1c200*/  FMNMX.FTZ R150, R139, R150, !PT ;  /* 0x000000968b967209 */ /* 0x000fc80007810000 */
[----:B--2---:R-:W-:-:S05]  /*1c210*/  FMNMX.FTZ R150, R214, R150, !PT ;  /* 0x00000096d6967209 */ /* 0x004fca0007810000 */
[----:B------:R-:W1:Y:S01]  /*1c220*/  SHFL.BFLY PT, R4, R150, 0x2, 0x1f ;  /* 0x0c401f0096047f89 */ /* 0x000e6200000e0000 */
[----:B----4-:R-:W-:-:S04]  /*1c230*/  FMNMX.FTZ R2, R213, R2, !PT ;  /* 0x00000002d5027209 */ /* 0x010fc80007810000 */
[----:B------:R-:W-:-:S05]  /*1c240*/  FMNMX.FTZ R2, R208, R2, !PT ;  /* 0x00000002d0027209 */ /* 0x000fca0007810000 */
[----:B------:R-:W2:Y:S01]  /*1c250*/  SHFL.BFLY PT, R3, R2, 0x2, 0x1f ;  /* 0x0c401f0002037f89 */ /* 0x000ea200000e0000 */
[----:B-1----:R-:W-:-:S05]  /*1c260*/  FMNMX.FTZ R150, R150, R4, !PT ;  /* 0x0000000496967209 */ /* 0x002fca0007810000 */
[----:B------:R-:W1:Y:S01]  /*1c270*/  SHFL.BFLY PT, R4, R150, 0x1, 0x1f ;  /* 0x0c201f0096047f89 */ /* 0x000e6200000e0000 */
[----:B--2---:R-:W-:-:S05]  /*1c280*/  FMNMX.FTZ R2, R2, R3, !PT ;  /* 0x0000000302027209 */ /* 0x004fca0007810000 */
[----:B------:R-:W2:Y:S01]  /*1c290*/  SHFL.BFLY PT, R9, R2, 0x1, 0x1f ;  /* 0x0c201f0002097f89 */ /* 0x000ea200000e0000 */
[----:B-1----:R-:W-:-:S04]  /*1c2a0*/  FMNMX.FTZ R150, R150, R4, !PT ;  /* 0x0000000496967209 */ /* 0x002fc80007810000 */
[----:B------:R-:W-:Y:S01]  /*1c2b0*/  FSETP.NEU.FTZ.AND P0, PT, R150, -INF , PT ;  /* 0xff8000009600780b */ /* 0x000fe20003f1d000 */
[----:B------:R-:W-:-:S05]  /*1c2c0*/  FMUL.FTZ R3, R0, R150 ;  /* 0x0000009600037220 */ /* 0x000fca0000410000 */
[----:B------:R-:W-:-:S05]  /*1c2d0*/  FSEL R3, R3, RZ, P0 ;  /* 0x000000ff03037208 */ /* 0x000fca0000000000 */
[-CC-:B------:R-:W-:Y:S01]  /*1c2e0*/  FFMA.FTZ R4, R40, R0.reuse, -R3.reuse ;  /* 0x0000000028047223 */ /* 0x180fe20000010803 */
[----:B--2---:R-:W-:Y:S01]  /*1c2f0*/  FMNMX.FTZ R9, R2, R9, !PT ;  /* 0x0000000902097209 */ /* 0x004fe20007810000 */
[-CC-:B------:R-:W-:Y:S02]  /*1c300*/  FFMA.FTZ R2, R38, R0.reuse, -R3.reuse ;  /* 0x0000000026027223 */ /* 0x180fe40000010803 */
[----:B------:R1:W-:Y:S01]  /*1c310*/  MUFU.EX2 R215, R4 ;  /* 0x0000000400d77308 */ /* 0x0003e20000000800 */
[-CC-:B------:R-:W-:Y:S01]  /*1c320*/  FFMA.FTZ R8, R96, R0.reuse, -R3.reuse ;  /* 0x0000000060087223 */ /* 0x180fe20000010803 */
[----:B------:R-:W-:Y:S01]  /*1c330*/  FSETP.NEU.FTZ.AND P0, PT, R9, -INF , PT ;  /* 0xff8000000900780b */ /* 0x000fe20003f1d000 */
[----:B------:R-:W-:Y:S05]  /*1c340*/  LDSM.16.MT88.4 R36, [R211+0x12000] ;  /* 0x01200000d324783b */ /* 0x000fea0000004200 */
[----:B------:R2:W-:Y:S01]  /*1c350*/  MUFU.EX2 R218, R2 ;  /* 0x0000000200da7308 */ /* 0x0005e20000000800 */
[----:B-1----:R-:W-:-:S07]  /*1c360*/  FFMA.FTZ R4, R43, R0, -R3 ;  /* 0x000000002b047223 */ /* 0x002fce0000010803 */
[----:B------:R1:W-:Y:S01]  /*1c370*/  MUFU.EX2 R149, R4 ;  /* 0x0000000400957308 */ /* 0x0003e20000000800 */
[----:B--2---:R-:W-:-:S05]  /*1c380*/  FMUL.FTZ R2, R0, R9 ;  /* 0x0000000900027220 */ /* 0x004fca0000410000 */
[----:B------:R-:W-:Y:S01]  /*1c390*/  FSEL R2, R2, RZ, P0 ;  /* 0x000000ff02027208 */ /* 0x000fe20000000000 */
[----:B-1----:R-:W-:-:S04]  /*1c3a0*/  FFMA.FTZ R4, R42, R0, -R3 ;  /* 0x000000002a047223 */ /* 0x002fc80000010803 */
[----:B------:R1:W2:Y:S02]  /*1c3b0*/  MUFU.EX2 R222, R4 ;  /* 0x0000000400de7308 */ /* 0x0002a40000000800 */
[-CC-:B-1----:R-:W-:Y:S01]  /*1c3c0*/  FFMA.FTZ R4, R41, R0.reuse, -R2.reuse ;  /* 0x0000000029047223 */ /* 0x182fe20000010802 */
[----:B--2---:R-:W-:Y:S01]  /*1c3d0*/  F2FP.BF16.F32.PACK_AB R6, R222, R149 ;  /* 0x00000095de06723e */ /* 0x004fe200000010ff */
[----:B------:R-:W1:Y:S04]  /*1c3e0*/  LDSM.16.MT88.4 R40, [R209+0x10000] ;  /* 0x01000000d128783b */ /* 0x000e680000004200 */
[----:B------:R2:W-:Y:S02]  /*1c3f0*/  MUFU.EX2 R216, R4 ;  /* 0x0000000400d87308 */ /* 0x0005e40000000800 */
[----:B--2---:R-:W-:-:S06]  /*1c400*/  FFMA.FTZ R4, R44, R0, -R2 ;  /* 0x000000002c047223 */ /* 0x004fcc0000010802 */
[----:B------:R2:W3:Y:S02]  /*1c410*/  MUFU.EX2 R219, R4 ;  /* 0x0000000400db7308 */ /* 0x0004e40000000800 */
[----:B--2---:R-:W-:Y:S01]  /*1c420*/  FFMA.FTZ R4, R45, R0, -R2 ;  /* 0x000000002d047223 */ /* 0x004fe20000010802 */
[----:B---3--:R-:W-:-:S05]  /*1c430*/  F2FP.BF16.F32.PACK_AB R5, R219, R216 ;  /* 0x000000d8db05723e */ /* 0x008fca00000010ff */
[----:B------:R-:W-:Y:S01]  /*1c440*/  MUFU.EX2 R154, R8 ;  /* 0x00000008009a7308 */ /* 0x000fe20000000800 */
[----:B------:R-:W-:Y:S07]  /*1c450*/  LDSM.16.MT88.4 R44, [R209+0x14000] ;  /* 0x01400000d12c783b */ /* 0x000fee0000004200 */
[----:B------:R2:W-:Y:S02]  /*1c460*/  MUFU.EX2 R138, R4 ;  /* 0x00000004008a7308 */ /* 0x0005e40000000800 */
[----:B--2---:R-:W-:-:S06]  /*1c470*/  FFMA.FTZ R4, R49, R0, -R2 ;  /* 0x0000000031047223 */ /* 0x004fcc0000010802 */
[----:B------:R2:W3:Y:S02]  /*1c480*/  MUFU.EX2 R217, R4 ;  /* 0x0000000400d97308 */ /* 0x0004e40000000800 */
[----:B--2---:R-:W-:Y:S02]  /*1c490*/  F2FP.BF16.F32.PACK_AB R4, R218, R215 ;  /* 0x000000d7da04723e */ /* 0x004fe400000010ff */
[----:B---3--:R-:W-:-:S07]  /*1c4a0*/  F2FP.BF16.F32.PACK_AB R7, R217, R138 ;  /* 0x0000008ad907723e */ /* 0x008fce00000010ff */
[C---:B------:R-:W-:Y:S06]  /*1c4b0*/  HMMA.16816.F32.BF16 R88, R4.reuse, R32, RZ ;  /* 0x000000200458723c */ /* 0x040fec00000418ff */
[C---:B------:R-:W-:Y:S01]  /*1c4c0*/  HMMA.16816.F32.BF16 R56, R4.reuse, R34, RZ ;  /* 0x000000220438723c */ /* 0x040fe200000418ff */
[----:B------:R-:W2:Y:S05]  /*1c4d0*/  LDSM.16.MT88.4 R32, [R212+0x14000] ;  /* 0x01400000d420783b */ /* 0x000eaa0000004200 */
[C---:B------:R-:W-:Y:S06]  /*1c4e0*/  HMMA.16816.F32.BF16 R76, R4.reuse, R20, RZ ;  /* 0x00000014044c723c */ /* 0x040fec00000418ff */
[----:B------:R-:W-:Y:S01]  /*1c4f0*/  HMMA.16816.F32.BF16 R52, R4, R22, RZ ;  /* 0x000000160434723c */ /* 0x000fe200000418ff */
[----:B------:R-:W3:Y:S01]  /*1c500*/  LDSM.16.MT88.4 R20, [R211+0x14000] ;  /* 0x01400000d314783b */ /* 0x000ee20000004200 */
[----:B------:R-:W-:-:S04]  /*1c510*/  FFMA.FTZ R8, R97, R0, -R3 ;  /* 0x0000000061087223 */ /* 0x000fc80000010803 */
[----:B------:R4:W-:Y:S01]  /*1c520*/  MUFU.EX2 R156, R8 ;  /* 0x00000008009c7308 */ /* 0x0009e20000000800 */
[C---:B------:R-:W-:Y:S06]  /*1c530*/  HMMA.16816.F32.BF16 R84, R4.reuse, R28, RZ ;  /* 0x0000001c0454723c */ /* 0x040fec00000418ff */
[----:B------:R-:W-:Y:S01]  /*1c540*/  HMMA.16816.F32.BF16 R112, R4, R30, RZ ;  /* 0x0000001e0470723c */ /* 0x000fe200000418ff */
[----:B------:R-:W3:Y:S01]  /*1c550*/  LDSM.16.MT88.4 R28, [R209+0x16000] ;  /* 0x01600000d11c783b */ /* 0x000ee20000004200 */
[----:B----4-:R-:W-:-:S04]  /*1c560*/  FFMA.FTZ R8, R116, R0, -R3 ;  /* 0x0000000074087223 */ /* 0x010fc80000010803 */
[C---:B-1----:R-:W-:Y:S01]  /*1c570*/  HMMA.16816.F32.BF16 R92, R4.reuse, R40, RZ ;  /* 0x00000028045c723c */ /* 0x042fe200000418ff */
[----:B------:R1:W-:Y:S05]  /*1c580*/  MUFU.EX2 R11, R8 ;  /* 0x00000008000b7308 */ /* 0x0003ea0000000800 */
[C---:B------:R-:W-:Y:S01]  /*1c590*/  HMMA.16816.F32.BF16 R60, R4.reuse, R42, RZ ;  /* 0x0000002a043c723c */ /* 0x040fe200000418ff */
[----:B------:R-:W4:Y:S05]  /*1c5a0*/  LDSM.16.MT88.4 R40, [R210+0x14000] ;  /* 0x01400000d228783b */ /* 0x000f2a0000004200 */
[C---:B------:R-:W-:Y:S06]  /*1c5b0*/  HMMA.16816.F32.BF16 R80, R4.reuse, R24, RZ ;  /* 0x000000180450723c */ /* 0x040fec00000418ff */
[----:B------:R-:W-:Y:S01]  /*1c5c0*/  HMMA.16816.F32.BF16 R108, R4, R26, RZ ;  /* 0x0000001a046c723c */ /* 0x000fe200000418ff */
[----:B------:R-:W4:Y:S01]  /*1c5d0*/  LDSM.16.MT88.4 R24, [R210+0x16000] ;  /* 0x01600000d218783b */ /* 0x000f220000004200 */
[----:B-1----:R-:W-:-:S04]  /*1c5e0*/  FFMA.FTZ R8, R120, R0, -R3 ;  /* 0x0000000078087223 */ /* 0x002fc80000010803 */
[C---:B------:R-:W-:Y:S01]  /*1c5f0*/  HMMA.16816.F32.BF16 R72, R4.reuse, R16, RZ ;  /* 0x000000100448723c */ /* 0x040fe200000418ff */
[----:B------:R1:W-:Y:S05]  /*1c600*/  MUFU.EX2 R220, R8 ;  /* 0x0000000800dc7308 */ /* 0x0003ea0000000800 */
[C---:B------:R-:W-:Y:S01]  /*1c610*/  HMMA.16816.F32.BF16 R48, R4.reuse, R18, RZ ;  /* 0x000000120430723c */ /* 0x040fe200000418ff */
[----:B------:R-:W4:Y:S05]  /*1c620*/  LDSM.16.MT88.4 R16, [R212+0x16000] ;  /* 0x01600000d410783b */ /* 0x000f2a0000004200 */
[C---:B------:R-:W-:Y:S06]  /*1c630*/  HMMA.16816.F32.BF16 R68, R4.reuse, R12, RZ ;  /* 0x0000000c0444723c */ /* 0x040fec00000418ff */
[----:B------:R-:W-:Y:S01]  /*1c640*/  HMMA.16816.F32.BF16 R104, R4, R14, RZ ;  /* 0x0000000e0468723c */ /* 0x000fe200000418ff */
[----:B------:R-:W4:Y:S01]  /*1c650*/  LDSM.16.MT88.4 R12, [R211+0x16000] ;  /* 0x01600000d30c783b */ /* 0x000f220000004200 */
[----:B-1----:R-:W-:-:S04]  /*1c660*/  FFMA.FTZ R8, R124, R0, -R2 ;  /* 0x000000007c087223 */ /* 0x002fc80000010802 */
[----:B------:R1:W-:Y:S01]  /*1c670*/  MUFU.EX2 R155, R8 ;  /* 0x00000008009b7308 */ /* 0x0003e20000000800 */
[C---:B--2---:R-:W-:Y:S06]  /*1c680*/  HMMA.16816.F32.BF16 R116, R4.reuse, R32, RZ ;  /* 0x000000200474723c */ /* 0x044fec00000418ff */
[C---:B------:R-:W-:Y:S01]  /*1c690*/  HMMA.16816.F32.BF16 R120, R4.reuse, R34, RZ ;  /* 0x000000220478723c */ /* 0x040fe200000418ff */
[----:B------:R-:W2:Y:S05]  /*1c6a0*/  LDSM.16.MT88.4 R32, [R209+0x10800] ;  /* 0x01080000d120783b */ /* 0x000eaa0000004200 */
[----:B---3--:R-:W-:Y:S01]  /*1c6b0*/  HMMA.16816.F32.BF16 R124, R4, R20, RZ ;  /* 0x00000014047c723c */ /* 0x008fe200000418ff */
[----:B-1----:R-:W-:-:S05]  /*1c6c0*/  FFMA.FTZ R8, R128, R0, -R2 ;  /* 0x0000000080087223 */ /* 0x002fca0000010802 */
[----:B------:R-:W-:Y:S01]  /*1c6d0*/  HMMA.16816.F32.BF16 R128, R4, R22, RZ ;  /* 0x000000160480723c */ /* 0x000fe200000418ff */
[----:B------:R-:W1:Y:S01]  /*1c6e0*/  LDSM.16.MT88.4 R20, [R210+0x10800] ;  /* 0x01080000d214783b */ /* 0x000e620000004200 */
[----:B------:R3:W4:Y:S02]  /*1c6f0*/  MUFU.EX2 R134, R8 ;  /* 0x0000000800867308 */ /* 0x0007240000000800 */
[----:B---3--:R-:W-:-:S06]  /*1c700*/  FFMA.FTZ R8, R132, R0, -R2 ;  /* 0x0000000084087223 */ /* 0x008fcc0000010802 */
[----:B------:R3:W-:Y:S01]  /*1c710*/  MUFU.EX2 R153, R8 ;  /* 0x0000000800997308 */ /* 0x0007e20000000800 */
[----:B------:R-:W-:Y:S01]  /*1c720*/  HMMA.16816.F32.BF16 R140, R4, R28, RZ ;  /* 0x0000001c048c723c */ /* 0x000fe200000418ff */
[----:B---3--:R-:W-:-:S06]  /*1c730*/  FFMA.FTZ R8, R133, R0, -R2 ;  /* 0x0000000085087223 */ /* 0x008fcc0000010802 */
[----:B------:R4:W3:Y:S01]  /*1c740*/  MUFU.EX2 R137, R8 ;  /* 0x0000000800897308 */ /* 0x0008e20000000800 */
[C---:B------:R-:W-:Y:S01]  /*1c750*/  HMMA.16816.F32.BF16 R144, R4.reuse, R30, RZ ;  /* 0x0000001e0490723c */ /* 0x040fe200000418ff */
[----:B------:R-:W1:Y:S05]  /*1c760*/  LDSM.16.MT88.4 R28, [R212+0x10800] ;  /* 0x01080000d41c783b */ /* 0x000e6a0000004200 */
[C---:B------:R-:W-:Y:S06]  /*1c770*/  HMMA.16816.F32.BF16 R64, R4.reuse, R36, RZ ;  /* 0x000000240440723c */ /* 0x040fec00000418ff */
[----:B------:R-:W-:Y:S01]  /*1c780*/  HMMA.16816.F32.BF16 R100, R4, R38, RZ ;  /* 0x000000260464723c */ /* 0x000fe200000418ff */
[----:B----4-:R-:W-:-:S05]  /*1c790*/  MOV R8, R134 ;  /* 0x0000008600087202 */ /* 0x010fca0000000f00 */
[C---:B------:R-:W-:Y:S06]  /*1c7a0*/  HMMA.16816.F32.BF16 R36, R4.reuse, R44, RZ ;  /* 0x0000002c0424723c */ /* 0x040fec00000418ff */
[C---:B------:R-:W-:Y:S06]  /*1c7b0*/  HMMA.16816.F32.BF16 R96, R4.reuse, R40, RZ ;  /* 0x000000280460723c */ /* 0x040fec00000418ff */
[C---:B------:R-:W-:Y:S06]  /*1c7c0*/  HMMA.16816.F32.BF16 R44, R4.reuse, R46, RZ ;  /* 0x0000002e042c723c */ /* 0x040fec00000418ff */
[C---:B------:R-:W-:Y:S06]  /*1c7d0*/  HMMA.16816.F32.BF16 R40, R4.reuse, R42, RZ ;  /* 0x0000002a0428723c */ /* 0x040fec00000418ff */
[C---:B------:R-:W-:Y:S06]  /*1c7e0*/  HMMA.16816.F32.BF16 R160, R4.reuse, R24, RZ ;  /* 0x0000001804a0723c */ /* 0x040fec00000418ff */
[C---:B------:R-:W-:Y:S06]  /*1c7f0*/  HMMA.16816.F32.BF16 R168, R4.reuse, R26, RZ ;  /* 0x0000001a04a8723c */ /* 0x040fec00000418ff */
[C---:B------:R-:W-:Y:S06]  /*1c800*/  HMMA.16816.F32.BF16 R180, R4.reuse, R16, RZ ;  /* 0x0000001004b4723c */ /* 0x040fec00000418ff */
[C---:B------:R-:W-:Y:S01]  /*1c810*/  HMMA.16816.F32.BF16 R184, R4.reuse, R18, RZ ;  /* 0x0000001204b8723c */ /* 0x040fe200000418ff */
[----:B------:R-:W4:Y:S05]  /*1c820*/  LDSM.16.MT88.4 R16, [R211+0x10800] ;  /* 0x01080000d310783b */ /* 0x000f2a0000004200 */
[C---:B------:R-:W-:Y:S06]  /*1c830*/  HMMA.16816.F32.BF16 R200, R4.reuse, R12, RZ ;  /* 0x0000000c04c8723c */ /* 0x040fec00000418ff */
[----:B------:R-:W-:Y:S01]  /*1c840*/  HMMA.16816.F32.BF16 R196, R4, R14, RZ ;  /* 0x0000000e04c4723c */ /* 0x000fe200000418ff */
[----:B------:R-:W-:Y:S06]  /*1c850*/  LDSM.16.MT88.4 R12, [R209+0x12800] ;  /* 0x01280000d10c783b */ /* 0x000fec0000004200 */
[----:B------:R-:W-:-:S02]  /*1c860*/  F2FP.BF16.F32.PACK_AB R4, R156, R154 ;  /* 0x0000009a9c04723e */ /* 0x000fc400000010ff */
[----:B------:R-:W-:Y:S02]  /*1c870*/  F2FP.BF16.F32.PACK_AB R5, R8, R155 ;  /* 0x0000009b0805723e */ /* 0x000fe400000010ff */
[----:B------:R-:W-:Y:S02]  /*1c880*/  F2FP.BF16.F32.PACK_AB R6, R220, R11 ;  /* 0x0000000bdc06723e */ /* 0x000fe400000010ff */
[----:B---3--:R-:W-:-:S07]  /*1c890*/  F2FP.BF16.F32.PACK_AB R7, R137, R153 ;  /* 0x000000998907723e */ /* 0x008fce00000010ff */
[C---:B--2---:R-:W-:Y:S06]  /*1c8a0*/  HMMA.16816.F32.BF16 R92, R4.reuse, R32, R92 ;  /* 0x00000020045c723c */ /* 0x044fec000004185c */
[C---:B-1----:R-:W-:Y:S06]  /*1c8b0*/  HMMA.16816.F32.BF16 R24, R4.reuse, R20, R88 ;  /* 0x000000140418723c */ /* 0x042fec0000041858 */
[----:B------:R-:W-:-:S12]  /*1c8c0*/  HMMA.16816.F32.BF16 R20, R4, R22, R56 ;  /* 0x000000160414723c */ /* 0x000fd80000041838 */
[----:B------:R-:W-:Y:S01]  /*1c8d0*/  IMAD.MOV.U32 R135, RZ, RZ, R94 ;  /* 0x000000ffff877224 */ /* 0x000fe200078e005e */
[----:B------:R-:W-:Y:S01]  /*1c8e0*/  MOV R134, R95 ;  /* 0x0000005f00867202 */ /* 0x000fe20000000f00 */
[----:B------:R-:W-:Y:S01]  /*1c8f0*/  IMAD.MOV.U32 R133, RZ, RZ, R92 ;  /* 0x000000ffff857224 */ /* 0x000fe200078e005c */
[----:B------:R-:W-:-:S03]  /*1c900*/  MOV R132, R93 ;  /* 0x0000005d00847202 */ /* 0x000fc60000000f00 */
[----:B------:R-:W-:Y:S01]  /*1c910*/  IMAD.MOV.U32 R95, RZ, RZ, R24 ;  /* 0x000000ffff5f7224 */ /* 0x000fe200078e0018 */
[----:B------:R-:W-:Y:S01]  /*1c920*/  MOV R94, R25 ;  /* 0x00000019005e7202 */ /* 0x000fe20000000f00 */
[----:B------:R-:W-:Y:S01]  /*1c930*/  IMAD.MOV.U32 R93, RZ, RZ, R26 ;  /* 0x000000ffff5d7224 */ /* 0x000fe200078e001a */
[----:B------:R-:W-:Y:S02]  /*1c940*/  MOV R92, R27 ;  /* 0x0000001b005c7202 */ /* 0x000fe40000000f00 */
[C---:B------:R-:W-:Y:S06]  /*1c950*/  HMMA.16816.F32.BF16 R24, R4.reuse, R28, R84 ;  /* 0x0000001c0418723c */ /* 0x040fec0000041854 */
[----:B------:R-:W-:Y:S01]  /*1c960*/  HMMA.16816.F32.BF16 R28, R4, R30, R112 ;  /* 0x0000001e041c723c */ /* 0x000fe20000041870 */
[----:B------:R-:W-:Y:S01]  /*1c970*/  IMAD.MOV.U32 R91, RZ, RZ, R20 ;  /* 0x000000ffff5b7224 */ /* 0x000fe200078e0014 */
[----:B------:R-:W-:Y:S01]  /*1c980*/  MOV R90, R21 ;  /* 0x00000015005a7202 */ /* 0x000fe20000000f00 */
[----:B------:R-:W-:Y:S01]  /*1c990*/  IMAD.MOV.U32 R89, RZ, RZ, R22 ;  /* 0x000000ffff597224 */ /* 0x000fe200078e0016 */
[----:B------:R-:W-:-:S02]  /*1c9a0*/  MOV R88, R23 ;  /* 0x0000001700587202 */ /* 0x000fc40000000f00 */
[----:B------:R-:W1:-:S12]  /*1c9b0*/  LDSM.16.MT88.4 R20, [R210+0x12800] ;  /* 0x01280000d214783b */ /* 0x000e580000004200 */
        /* <DEDUP_REMOVED lines=8> */
[----:B------:R-:W-:Y:S02]  /*1ca40*/  MOV R56, R29 ;  /* 0x0000001d00387202 */ /* 0x000fe40000000f00 */
[C---:B----4-:R-:W-:Y:S06]  /*1ca50*/  HMMA.16816.F32.BF16 R28, R4.reuse, R16, R80 ;  /* 0x00000010041c723c */ /* 0x050fec0000041850 */
[C---:B------:R-:W-:Y:S01]  /*1ca60*/  HMMA.16816.F32.BF16 R192, R4.reuse, R18, R108 ;  /* 0x0000001204c0723c */ /* 0x040fe2000004186c */
[----:B------:R-:W3:Y:S05]  /*1ca70*/  LDSM.16.MT88.4 R16, [R209+0x14800] ;  /* 0x01480000d110783b */ /* 0x000eea0000004200 */
[----:B-1----:R-:W-:-:S12]  /*1ca80*/  HMMA.16816.F32.BF16 R172, R4, R20, R72 ;  /* 0x0000001404ac723c */ /* 0x002fd80000041848 */
[----:B------:R-:W-:Y:S01]  /*1ca90*/  IMAD.MOV.U32 R83, RZ, RZ, R28 ;  /* 0x000000ffff537224 */ /* 0x000fe200078e001c */
[----:B------:R-:W-:Y:S01]  /*1caa0*/  MOV R82, R29 ;  /* 0x0000001d00527202 */ /* 0x000fe20000000f00 */
[----:B------:R-:W-:Y:S01]  /*1cab0*/  IMAD.MOV.U32 R81, RZ, RZ, R30 ;  /* 0x000000ffff517224 */ /* 0x000fe200078e001e */
[----:B------:R-:W-:Y:S02]  /*1cac0*/  MOV R80, R31 ;  /* 0x0000001f00507202 */ /* 0x000fe40000000f00 */
[----:B------:R-:W1:Y:S01]  /*1cad0*/  LDSM.16.MT88.4 R28, [R211+0x12800] ;  /* 0x01280000d31c783b */ /* 0x000e620000004200 */
[C---:B------:R-:W-:Y:S03]  /*1cae0*/  HMMA.16816.F32.BF16 R164, R4.reuse, R22, R48 ;  /* 0x0000001604a4723c */ /* 0x040fe60000041830 */
[----:B------:R-:W4:Y:S03]  /*1caf0*/  LDSM.16.MT88.4 R20, [R212+0x14800] ;  /* 0x01480000d414783b */ /* 0x000f260000004200 */
[C---:B------:R-:W-:Y:S06]  /*1cb00*/  HMMA.16816.F32.BF16 R188, R4.reuse, R12, R76 ;  /* 0x0000000c04bc723c */ /* 0x040fec000004184c */
[C---:B------:R-:W-:Y:S01]  /*1cb10*/  HMMA.16816.F32.BF16 R176, R4.reuse, R14, R52 ;  /* 0x0000000e04b0723c */ /* 0x040fe20000041834 */
[----:B------:R-:W4:Y:S01]  /*1cb20*/  LDSM.16.MT88.4 R12, [R210+0x14800] ;  /* 0x01480000d20c783b */ /* 0x000f220000004200 */
[----:B------:R-:W-:Y:S01]  /*1cb30*/  IMAD.MOV.U32 R33, RZ, RZ, R157 ;  /* 0x000000ffff217224 */ /* 0x000fe200078e009d */
[----:B------:R-:W-:Y:S01]  /*1cb40*/  MOV R58, R156 ;  /* 0x0000009c003a7202 */ /* 0x000fe20000000f00 */
[----:B------:R-:W-:Y:S01]  /*1cb50*/  IMAD.MOV.U32 R59, RZ, RZ, R155 ;  /* 0x000000ffff3b7224 */ /* 0x000fe200078e009b */
[----:B------:R-:W-:Y:S01]  /*1cb60*/  MOV R32, R152 ;  /* 0x0000009800207202 */ /* 0x000fe20000000f00 */
[C---:B------:R-:W-:Y:S06]  /*1cb70*/  HMMA.16816.F32.BF16 R204, R4.reuse, R34, R60 ;  /* 0x0000002204cc723c */ /* 0x040fec000004183c */
[----:B--2---:R-:W-:Y:S01]  /*1cb80*/  HMMA.16816.F32.BF16 R156, R4, R24, R68 ;  /* 0x00000018049c723c */ /* 0x004fe20000041844 */
[----:B------:R-:W-:Y:S01]  /*1cb90*/  MOV R34, R154 ;  /* 0x0000009a00227202 */ /* 0x000fe20000000f00 */
[----:B------:R-:W-:-:S04]  /*1cba0*/  IMAD.MOV.U32 R35, RZ, RZ, R153 ;  /* 0x000000ffff237224 */ /* 0x000fc800078e0099 */
[C---:B------:R-:W-:Y:S01]  /*1cbb0*/  HMMA.16816.F32.BF16 R152, R4.reuse, R26, R104 ;  /* 0x0000001a0498723c */ /* 0x040fe20000041868 */
[----:B------:R-:W2:Y:S01]  /*1cbc0*/  LDSM.16.MT88.4 R24, [R211+0x14800] ;  /* 0x01480000d318783b */ /* 0x000ea20000004200 */
[----:B------:R-:W-:Y:S01]  /*1cbd0*/  IMAD.MOV.U32 R60, RZ, RZ, R139 ;  /* 0x000000ffff3c7224 */ /* 0x000fe200078e008b */
[----:B------:R-:W-:Y:S01]  /*1cbe0*/  MOV R61, R138 ;  /* 0x0000008a003d7202 */ /* 0x000fe20000000f00 */
[----:B------:R-:W-:Y:S01]  /*1cbf0*/  IMAD.MOV.U32 R62, RZ, RZ, R137 ;  /* 0x000000ffff3e7224 */ /* 0x000fe200078e0089 */
[----:B------:R-:W-:Y:S01]  /*1cc00*/  MOV R63, R136 ;  /* 0x00000088003f7202 */ /* 0x000fe20000000f00 */
[----:B------:R-:W-:Y:S01]  /*1cc10*/  IMAD.MOV.U32 R109, RZ, RZ, R113 ;  /* 0x000000ffff6d7224 */ /* 0x000fe200078e0071 */
[----:B------:R-:W-:Y:S02]  /*1cc20*/  MOV R110, R112 ;  /* 0x00000070006e7202 */ /* 0x000fe40000000f00 */
[----:B---3--:R-:W-:Y:S01]  /*1cc30*/  HMMA.16816.F32.BF16 R112, R4, R16, R36 ;  /* 0x000000100470723c */ /* 0x008fe20000041824 */
[----:B------:R-:W-:Y:S01]  /*1cc40*/  IMAD.MOV.U32 R105, RZ, RZ, R135 ;  /* 0x000000ffff697224 */ /* 0x000fe200078e0087 */
[----:B------:R-:W-:-:S05]  /*1cc50*/  MOV R106, R134 ;  /* 0x00000086006a7202 */ /* 0x000fca0000000f00 */
[----:B------:R-:W-:Y:S01]  /*1cc60*/  IMAD.MOV.U32 R39, RZ, RZ, R60 ;  /* 0x000000ffff277224 */ /* 0x000fe200078e003c */
[----:B------:R-:W-:Y:S01]  /*1cc70*/  MOV R36, R61 ;  /* 0x0000003d00247202 */ /* 0x000fe20000000f00 */
[----:B------:R-:W-:Y:S01]  /*1cc80*/  IMAD.MOV.U32 R37, RZ, RZ, R62 ;  /* 0x000000ffff257224 */ /* 0x000fe200078e003e */
[----:B------:R-:W-:Y:S02]  /*1cc90*/  MOV R38, R63 ;  /* 0x0000003f00267202 */ /* 0x000fe40000000f00 */
[----:B------:R-:W-:Y:S01]  /*1cca0*/  HMMA.16816.F32.BF16 R60, R4, R18, R44 ;  /* 0x00000012043c723c */ /* 0x000fe2000004182c */
[----:B------:R-:W-:Y:S01]  /*1ccb0*/  IMAD.MOV.U32 R107, RZ, RZ, R133 ;  /* 0x000000ffff6b7224 */ /* 0x000fe200078e0085 */
[----:B------:R-:W-:Y:S01]  /*1ccc0*/  MOV R104, R132 ;  /* 0x0000008400687202 */ /* 0x000fe20000000f00 */
[----:B------:R-:W-:Y:S04]  /*1ccd0*/  LDSM.16.MT88.4 R16, [R210+0x16800] ;  /* 0x01680000d210783b */ /* 0x000fe80000004200 */
[----:B------:R-:W-:-:S02]  /*1cce0*/  IMAD.MOV.U32 R46, RZ, RZ, R8 ;  /* 0x000000ffff2e7224 */ /* 0x000fc400078e0008 */
[-CC-:B------:R-:W-:Y:S01]  /*1ccf0*/  FFMA.FTZ R8, R246, R0.reuse, -R3.reuse ;  /* 0x00000000f6087223 */ /* 0x180fe20000010803 */
[C---:B-1----:R-:W-:Y:S03]  /*1cd00*/  HMMA.16816.F32.BF16 R136, R4.reuse, R28, R64 ;  /* 0x0000001c0488723c */ /* 0x042fe60000041840 */
[----:B------:R1:W3:Y:S03]  /*1cd10*/  MUFU.EX2 R44, R8 ;  /* 0x00000008002c7308 */ /* 0x0002e60000000800 */
[C---:B------:R-:W-:Y:S01]  /*1cd20*/  HMMA.16816.F32.BF16 R132, R4.reuse, R30, R100 ;  /* 0x0000001e0484723c */ /* 0x040fe20000041864 */
[----:B------:R-:W3:Y:S05]  /*1cd30*/  LDSM.16.MT88.4 R28, [R209+0x16800] ;  /* 0x01680000d11c783b */ /* 0x000eea0000004200 */
[----:B----4-:R-:W-:Y:S01]  /*1cd40*/  HMMA.16816.F32.BF16 R72, R4, R20, R116 ;  /* 0x000000140448723c */ /* 0x010fe20000041874 */
[----:B-1----:R-:W-:-:S04]  /*1cd50*/  FFMA.FTZ R8, R248, R0, -R3 ;  /* 0x00000000f8087223 */ /* 0x002fc80000010803 */
        /* <DEDUP_REMOVED lines=10> */
[----:B------:R-:W4:Y:S01]  /*1ce00*/  LDSM.16.MT88.4 R32, [R212+0x16800] ;  /* 0x01680000d420783b */ /* 0x000f220000004200 */
[----:B-1----:R-:W-:-:S04]  /*1ce10*/  FFMA.FTZ R8, R148, R0, -R3 ;  /* 0x0000000094087223 */ /* 0x002fc80000010803 */
[C---:B------:R-:W-:Y:S01]  /*1ce20*/  HMMA.16816.F32.BF16 R56, R4.reuse, R14, R40 ;  /* 0x0000000e0438723c */ /* 0x040fe20000041828 */
[----:B------:R-:W1:Y:S01]  /*1ce30*/  LDSM.16.MT88.4 R12, [R211+0x16800] ;  /* 0x01680000d30c783b */ /* 0x000e620000004200 */
[----:B------:R3:W-:Y:S04]  /*1ce40*/  MUFU.EX2 R21, R8 ;  /* 0x0000000800157308 */ /* 0x0007e80000000800 */
[C---:B--2---:R-:W-:Y:S06]  /*1ce50*/  HMMA.16816.F32.BF16 R68, R4.reuse, R24, R124 ;  /* 0x000000180444723c */ /* 0x044fec000004187c */
[----:B------:R-:W-:Y:S01]  /*1ce60*/  HMMA.16816.F32.BF16 R48, R4, R26, R128 ;  /* 0x0000001a0430723c */ /* 0x000fe20000041880 */
[----:B------:R-:W2:Y:S01]  /*1ce70*/  LDSM.16.MT88.4 R24, [R209+0x11000] ;  /* 0x01100000d118783b */ /* 0x000ea20000004200 */
[----:B---3--:R-:W-:-:S04]  /*1ce80*/  FFMA.FTZ R8, R151, R0, -R3 ;  /* 0x0000000097087223 */ /* 0x008fc80000010803 */
[----:B------:R3:W4:Y:S02]  /*1ce90*/  MUFU.EX2 R117, R8 ;  /* 0x0000000800757308 */ /* 0x0007240000000800 */
[----:B---3--:R-:W-:-:S06]  /*1cea0*/  FFMA.FTZ R8, R251, R0, -R2 ;  /* 0x00000000fb087223 */ /* 0x008fcc0000010802 */
[----:B------:R3:W1:Y:S02]  /*1ceb0*/  MUFU.EX2 R99, R8 ;  /* 0x0000000800637308 */ /* 0x0006640000000800 */
[----:B---3--:R-:W-:-:S06]  /*1cec0*/  FFMA.FTZ R8, R45, R0, -R2 ;  /* 0x000000002d087223 */ /* 0x008fcc0000010802 */
[----:B------:R3:W2:Y:S01]  /*1ced0*/  MUFU.EX2 R20, R8 ;  /* 0x0000000800147308 */ /* 0x0006a20000000800 */
[----:B------:R-:W-:Y:S01]  /*1cee0*/  HMMA.16816.F32.BF16 R40, R4, R30, R144 ;  /* 0x0000001e0428723c */ /* 0x000fe20000041890 */
[----:B---3--:R-:W-:-:S06]  /*1cef0*/  FFMA.FTZ R8, R237, R0, -R2 ;  /* 0x00000000ed087223 */ /* 0x008fcc0000010802 */
[----:B------:R3:W-:Y:S01]  /*1cf00*/  MUFU.EX2 R251, R8 ;  /* 0x0000000800fb7308 */ /* 0x0007e20000000800 */
[----:B------:R-:W-:Y:S01]  /*1cf10*/  IMAD.MOV.U32 R146, RZ, RZ, R44 ;  /* 0x000000ffff927224 */ /* 0x000fe200078e002c */
[----:B------:R-:W-:Y:S01]  /*1cf20*/  MOV R96, R100 ;  /* 0x0000006400607202 */ /* 0x000fe20000000f00 */
[----:B------:R-:W-:Y:S01]  /*1cf30*/  IMAD.MOV.U32 R118, RZ, RZ, R101 ;  /* 0x000000ffff767224 */ /* 0x000fe200078e0065 */
[----:B------:R-:W-:Y:S01]  /*1cf40*/  MOV R119, R102 ;  /* 0x0000006600777202 */ /* 0x000fe20000000f00 */
[----:B------:R-:W-:Y:S02]  /*1cf50*/  IMAD.MOV.U32 R44, RZ, RZ, R103 ;  /* 0x000000ffff2c7224 */ /* 0x000fe400078e0067 */
[----:B---3--:R-:W-:-:S04]  /*1cf60*/  FFMA.FTZ R8, R238, R0, -R2 ;  /* 0x00000000ee087223 */ /* 0x008fc80000010802 */
[----:B------:R-:W3:Y:S01]  /*1cf70*/  MUFU.EX2 R237, R8 ;  /* 0x0000000800ed7308 */ /* 0x000ee20000000800 */
        /* <DEDUP_REMOVED lines=14> */
[----:B----4-:R-:W-:Y:S01]  /*1d060*/  IMAD.MOV.U32 R238, RZ, RZ, R117 ;  /* 0x000000ffffee7224 */ /* 0x010fe200078e0075 */
[----:B-1----:R-:W-:Y:S01]  /*1d070*/  MOV R145, R99 ;  /* 0x0000006300917202 */ /* 0x002fe20000000f00 */
[----:B------:R-:W-:-:S03]  /*1d080*/  IMAD.MOV.U32 R129, RZ, RZ, R101 ;  /* 0x000000ffff817224 */ /* 0x000fc600078e0065 */
[C---:B------:R-:W-:Y:S01]  /*1d090*/  HMMA.16816.F32.BF16 R84, R4.reuse, R18, R168 ;  /* 0x000000120454723c */ /* 0x040fe200000418a8 */
[----:B------:R-:W-:Y:S01]  /*1d0a0*/  MOV R122, R118 ;  /* 0x00000076007a7202 */ /* 0x000fe20000000f00 */
[----:B------:R-:W-:Y:S01]  /*1d0b0*/  IMAD.MOV.U32 R121, RZ, RZ, R119 ;  /* 0x000000ffff797224 */ /* 0x000fe200078e0077 */
[----:B------:R-:W-:Y:S01]  /*1d0c0*/  MOV R128, R100 ;  /* 0x0000006400807202 */ /* 0x000fe20000000f00 */
[----:B------:R-:W-:Y:S01]  /*1d0d0*/  IMAD.MOV.U32 R131, RZ, RZ, R103 ;  /* 0x000000ffff837224 */ /* 0x000fe200078e0067 */
[----:B------:R-:W-:Y:S02]  /*1d0e0*/  MOV R130, R102 ;  /* 0x0000006600827202 */ /* 0x000fe40000000f00 */
[----:B--2---:R-:W-:Y:S01]  /*1d0f0*/  IMAD.MOV.U32 R170, RZ, RZ, R20 ;  /* 0x000000ffffaa7224 */ /* 0x004fe200078e0014 */
        /* <DEDUP_REMOVED lines=26> */
[----:B------:R-:W-:Y:S01]  /*1d2a0*/  IMAD.MOV.U32 R151, RZ, RZ, R219 ;  /* 0x000000ffff977224 */ /* 0x000fe200078e00db */
[----:B------:R-:W1:Y:S04]  /*1d2b0*/  LDSM.16.MT88.4 R20, [R210+0x11000] ;  /* 0x01100000d214783b */ /* 0x000e680000004200 */
[----:B------:R-:W-:Y:S01]  /*1d2c0*/  HMMA.16816.F32.BF16 R36, R4, R16, R160 ;  /* 0x000000100424723c */ /* 0x000fe200000418a0 */
[----:B------:R-:W-:-:S05]  /*1d2d0*/  MOV R141, R222 ;  /* 0x000000de008d7202 */ /* 0x000fca0000000f00 */
[C---:B------:R-:W-:Y:S01]  /*1d2e0*/  HMMA.16816.F32.BF16 R92, R4.reuse, R32, R180 ;  /* 0x00000020045c723c */ /* 0x040fe200000418b4 */
[----:B------:R2:W5:Y:S05]  /*1d2f0*/  LDL.LU R222, [R1+0x54] ;  /* 0x0000540001de7983 */ /* 0x00056a0000300800 */
[C---:B------:R-:W-:Y:S06]  /*1d300*/  HMMA.16816.F32.BF16 R80, R4.reuse, R34, R184 ;  /* 0x000000220450723c */ /* 0x040fec00000418b8 */
[C---:B------:R-:W-:Y:S06]  /*1d310*/  HMMA.16816.F32.BF16 R88, R4.reuse, R12, R200 ;  /* 0x0000000c0458723c */ /* 0x040fec00000418c8 */
[----:B------:R-:W-:Y:S01]  /*1d320*/  HMMA.16816.F32.BF16 R44, R4, R14, R196 ;  /* 0x0000000e042c723c */ /* 0x000fe200000418c4 */
[----:B------:R-:W-:Y:S01]  /*1d330*/  IMAD.MOV.U32 R142, RZ, RZ, R221 ;  /* 0x000000ffff8e7224 */ /* 0x000fe200078e00dd */
[----:B------:R-:W-:Y:S01]  /*1d340*/  MOV R143, R220 ;  /* 0x000000dc008f7202 */ /* 0x000fe20000000f00 */
[----:B------:R2:W5:Y:S04]  /*1d350*/  LDL.LU R221, [R1+0x50] ;  /* 0x0000500001dd7983 */ /* 0x0005680000300800 */
[----:B------:R-:W-:Y:S01]  /*1d360*/  F2FP.BF16.F32.PACK_AB R4, R171, R146 ;  /* 0x00000092ab04723e */ /* 0x000fe200000010ff */
[----:B------:R2:W5:Y:S01]  /*1d370*/  LDL.LU R220, [R1+0x4c] ;  /* 0x00004c0001dc7983 */ /* 0x0005620000300800 */
[----:B------:R-:W-:-:S02]  /*1d380*/  F2FP.BF16.F32.PACK_AB R5, R170, R145 ;  /* 0x00000091aa05723e */ /* 0x000fc400000010ff */
[----:B------:R-:W-:Y:S01]  /*1d390*/  F2FP.BF16.F32.PACK_AB R6, R238, R169 ;  /* 0x000000a9ee06723e */ /* 0x000fe200000010ff */
[----:B------:R2:W5:Y:S01]  /*1d3a0*/  LDL.LU R219, [R1+0x48] ;  /* 0x0000480001db7983 */ /* 0x0005620000300800 */
[----:B---3--:R-:W-:Y:S02]  /*1d3b0*/  F2FP.BF16.F32.PACK_AB R7, R237, R251 ;  /* 0x000000fbed07723e */ /* 0x008fe400000010ff */
[----:B------:R-:W-:Y:S01]  /*1d3c0*/  MOV R180, R124 ;  /* 0x0000007c00b47202 */ /* 0x000fe20000000f00 */
[----:B------:R-:W-:Y:S01]  /*1d3d0*/  IMAD.MOV.U32 R181, RZ, RZ, R125 ;  /* 0x000000ffffb57224 */ /* 0x000fe200078e007d */
[----:B------:R-:W-:Y:S01]  /*1d3e0*/  MOV R124, R216 ;  /* 0x000000d8007c7202 */ /* 0x000fe20000000f00 */
[----:B------:R-:W-:Y:S01]  /*1d3f0*/  IMAD.MOV.U32 R144, RZ, RZ, R122 ;  /* 0x000000ffff907224 */ /* 0x000fe200078e007a */
[----:B------:R-:W-:Y:S01]  /*1d400*/  MOV R182, R126 ;  /* 0x0000007e00b67202 */ /* 0x000fe20000000f00 */
[----:B------:R-:W-:Y:S01]  /*1d410*/  HMMA.16816.F32.BF16 R160, R4, R24, R128 ;  /* 0x0000001804a0723c */ /* 0x000fe20000041880 */
[----:B------:R-:W-:Y:S01]  /*1d420*/  IMAD.MOV.U32 R126, RZ, RZ, R120 ;  /* 0x000000ffff7e7224 */ /* 0x000fe200078e0078 */
[----:B------:R-:W-:Y:S01]  /*1d430*/  MOV R125, R121 ;  /* 0x00000079007d7202 */ /* 0x000fe20000000f00 */
[----:B------:R-:W3:Y:S04]  /*1d440*/  LDSM.16.MT88.4 R12, [R209+0x13000] ;  /* 0x01300000d10c783b */ /* 0x000ee80000004200 */
[----:B------:R-:W-:Y:S01]  /*1d450*/  MOV R128, R218 ;  /* 0x000000da00807202 */ /* 0x000fe20000000f00 */
[----:B------:R-:W-:Y:S01]  /*1d460*/  IMAD.MOV.U32 R129, RZ, RZ, R217 ;  /* 0x000000ffff817224 */ /* 0x000fe200078e00d9 */
[----:B------:R2:W5:Y:S01]  /*1d470*/  LDL.LU R218, [R1+0x44] ;  /* 0x0000440001da7983 */ /* 0x0005620000300800 */
[----:B------:R-:W-:Y:S01]  /*1d480*/  IMAD.MOV.U32 R130, RZ, RZ, R215 ;  /* 0x000000ffff827224 */ /* 0x000fe200078e00d7 */
[----:B------:R-:W-:-:S02]  /*1d490*/  MOV R131, R214 ;  /* 0x000000d600837202 */ /* 0x000fc40000000f00 */
[----:B------:R2:W5:Y:S01]  /*1d4a0*/  LDL.LU R217, [R1+0x40] ;  /* 0x0000400001d97983 */ /* 0x0005620000300800 */
[----:B------:R-:W-:-:S03]  /*1d4b0*/  IMAD.MOV.U32 R120, RZ, RZ, R213 ;  /* 0x000000ffff787224 */ /* 0x000fc600078e00d5 */
        /* <DEDUP_REMOVED lines=8> */
[----:B------:R-:W4:Y:S01]  /*1d540*/  LDSM.16.MT88.4 R16, [R211+0x11000] ;  /* 0x01100000d310783b */ /* 0x000f220000004200 */
[----:B------:R-:W-:Y:S01]  /*1d550*/  IMAD.MOV.U32 R183, RZ, RZ, R127 ;  /* 0x000000ffffb77224 */ /* 0x000fe200078e007f */
[----:B------:R-:W-:Y:S01]  /*1d560*/  MOV R127, R248 ;  /* 0x000000f8007f7202 */ /* 0x000fe20000000f00 */
[----:B------:R-:W-:Y:S01]  /*1d570*/  IMAD.MOV.U32 R147, RZ, RZ, R97 ;  /* 0x000000ffff937224 */ /* 0x000fe200078e0061 */
[----:B------:R-:W-:Y:S01]  /*1d580*/  MOV R248, R96 ;  /* 0x0000006000f87202 */ /* 0x000fe20000000f00 */
[----:B------:R-:W-:Y:S01]  /*1d590*/  IMAD.MOV.U32 R140, RZ, RZ, R99 ;  /* 0x000000ffff8c7224 */ /* 0x000fe200078e0063 */
[----:B------:R-:W-:Y:S01]  /*1d5a0*/  MOV R148, R98 ;  /* 0x0000006200947202 */ /* 0x000fe20000000f00 */
[----:B------:R-:W-:Y:S01]  /*1d5b0*/  LDSM.16.MT88.4 R28, [R212+0x13000] ;  /* 0x01300000d41c783b */ /* 0x000fe20000004200 */
[C---:B------:R-:W-:Y:S03]  /*1d5c0*/  HMMA.16816.F32.BF16 R96, R4.reuse, R26, R204 ;  /* 0x0000001a0460723c */ /* 0x040fe600000418cc */
[----:B------:R-:W2:Y:S03]  /*1d5d0*/  LDSM.16.MT88.4 R24, [R210+0x13000] ;  /* 0x01300000d218783b */ /* 0x000ea60000004200 */
[C---:B-1----:R-:W-:Y:S01]  /*1d5e0*/  HMMA.16816.F32.BF16 R100, R4.reuse, R20, R100 ;  /* 0x000000140464723c */ /* 0x042fe20000041864 */
[----:B------:R-:W-:Y:S05]  /*1d5f0*/  LDSM.16.MT88.4 R32, [R212+0x11000] ;  /* 0x01100000d420783b */ /* 0x000fea0000004200 */
[C---:B------:R-:W-:Y:S01]  /*1d600*/  HMMA.16816.F32.BF16 R104, R4.reuse, R22, R104 ;  /* 0x000000160468723c */ /* 0x040fe20000041868 */
[----:B------:R-:W1:Y:S05]  /*1d610*/  LDSM.16.MT88.4 R20, [R211+0x13000] ;  /* 0x01300000d314783b */ /* 0x000e6a0000004200 */
[C---:B---3--:R-:W-:Y:S06]  /*1d620*/  HMMA.16816.F32.BF16 R200, R4.reuse, R12, R188 ;  /* 0x0000000c04c8723c */ /* 0x048fec00000418bc */
[C---:B------:R-:W-:Y:S01]  /*1d630*/  HMMA.16816.F32.BF16 R176, R4.reuse, R14, R176 ;  /* 0x0000000e04b0723c */ /* 0x040fe200000418b0 */
[----:B------:R-:W3:Y:S05]  /*1d640*/  LDSM.16.MT88.4 R12, [R210+0x15000] ;  /* 0x01500000d20c783b */ /* 0x000eea0000004200 */
[C---:B----4-:R-:W-:Y:S06]  /*1d650*/  HMMA.16816.F32.BF16 R204, R4.reuse, R16, R180 ;  /* 0x0000001004cc723c */ /* 0x050fec00000418b4 */
[C---:B------:R-:W-:Y:S01]  /*1d660*/  HMMA.16816.F32.BF16 R192, R4.reuse, R18, R192 ;  /* 0x0000001204c0723c */ /* 0x040fe200000418c0 */
        /* <DEDUP_REMOVED lines=15> */
[C---:B--2---:R-:W-:Y:S06]  /*1d760*/  HMMA.16816.F32.BF16 R196, R4.reuse, R24, R172 ;  /* 0x0000001804c4723c */ /* 0x044fec00000418ac */
[----:B------:R-:W-:Y:S07]  /*1d770*/  HMMA.16816.F32.BF16 R172, R4, R30, R152 ;  /* 0x0000001e04ac723c */ /* 0x000fee0000041898 */
[----:B------:R-:W-:Y:S01]  /*1d780*/  IMAD.MOV.U32 R152, RZ, RZ, R128 ;  /* 0x000000ffff987224 */ /* 0x000fe200078e0080 */
[----:B------:R-:W-:Y:S01]  /*1d790*/  MOV R153, R129 ;  /* 0x0000008100997202 */ /* 0x000fe20000000f00 */
[----:B------:R-:W-:Y:S01]  /*1d7a0*/  IMAD.MOV.U32 R154, RZ, RZ, R130 ;  /* 0x000000ffff9a7224 */ /* 0x000fe200078e0082 */
[----:B------:R-:W-:-:S02]  /*1d7b0*/  MOV R155, R131 ;  /* 0x00000083009b7202 */ /* 0x000fc40000000f00 */
[C---:B-1----:R-:W-:Y:S06]  /*1d7c0*/  HMMA.16816.F32.BF16 R128, R4.reuse, R22, R132 ;  /* 0x000000160480723c */ /* 0x042fec0000041884 */
[----:B---3--:R-:W-:Y:S01]  /*1d7d0*/  HMMA.16816.F32.BF16 R132, R4, R14, R56 ;  /* 0x0000000e0484723c */ /* 0x008fe20000041838 */
[----:B------:R-:W-:-:S05]  /*1d7e0*/  IMAD.MOV.U32 R168, RZ, RZ, R179 ;  /* 0x000000ffffa87224 */ /* 0x000fca00078e00b3 */
[C---:B------:R-:W-:Y:S06]  /*1d7f0*/  HMMA.16816.F32.BF16 R108, R4.reuse, R32, R108 ;  /* 0x00000020046c723c */ /* 0x040fec000004186c */
[----:B------:R-:W-:Y:S01]  /*1d800*/  HMMA.16816.F32.BF16 R116, R4, R34, R116 ;  /* 0x000000220474723c */ /* 0x000fe20000041874 */
[----:B------:R-:W-:Y:S01]  /*1d810*/  IMAD.MOV.U32 R33, RZ, RZ, R178 ;  /* 0x000000ffff217224 */ /* 0x000fe200078e00b2 */
[----:B------:R-:W-:-:S05]  /*1d820*/  MOV R32, R176 ;  /* 0x000000b000207202 */ /* 0x000fca0000000f00 */
[----:B------:R-:W-:Y:S02]  /*1d830*/  MOV R34, R177 ;  /* 0x000000b100227202 */ /* 0x000fe40000000f00 */
[----:B------:R-:W-:Y:S01]  /*1d840*/  HMMA.16816.F32.BF16 R176, R4, R26, R164 ;  /* 0x0000001a04b0723c */ /* 0x000fe200000418a4 */
[----:B------:R-:W-:Y:S01]  /*1d850*/  IMAD.MOV.U32 R8, RZ, RZ, R144 ;  /* 0x000000ffff087224 */ /* 0x000fe200078e0090 */
[----:B------:R-:W-:Y:S05]  /*1d860*/  LDSM.16.MT88.4 R24, [R211+0x15000] ;  /* 0x01500000d318783b */ /* 0x000fea0000004200 */
[----:B------:R-:W-:Y:S01]  /*1d870*/  IMAD.MOV.U32 R166, RZ, RZ, R34 ;  /* 0x000000ffffa67224 */ /* 0x000fe200078e0022 */
[----:B------:R-:W-:Y:S01]  /*1d880*/  MOV R167, R33 ;  /* 0x0000002100a77202 */ /* 0x000fe20000000f00 */
[----:B------:R-:W-:-:S02]  /*1d890*/  IMAD.MOV.U32 R165, RZ, RZ, R32 ;  /* 0x000000ffffa57224 */ /* 0x000fc400078e0020 */
[----:B------:R-:W1:Y:S01]  /*1d8a0*/  LDSM.16.MT88.4 R32, [R212+0x15000] ;  /* 0x01500000d420783b */ /* 0x000e620000004200 */
[----:B------:R-:W-:Y:S02]  /*1d8b0*/  MOV R164, R123 ;  /* 0x0000007b00a47202 */ /* 0x000fe40000000f00 */
[----:B------:R-:W-:Y:S01]  /*1d8c0*/  HMMA.16816.F32.BF16 R120, R4, R28, R156 ;  /* 0x0000001c0478723c */ /* 0x000fe2000004189c */
[----:B------:R-:W-:Y:S01]  /*1d8d0*/  MOV R144, R140 ;  /* 0x0000008c00907202 */ /* 0x000fe20000000f00 */
[----:B------:R-:W-:Y:S01]  /*1d8e0*/  IMAD.MOV.U32 R57, RZ, RZ, R134 ;  /* 0x000000ffff397224 */ /* 0x000fe200078e0086 */
[----:B------:R-:W-:-:S04]  /*1d8f0*/  MOV R58, R133 ;  /* 0x00000085003a7202 */ /* 0x000fc80000000f00 */
[----:B------:R-:W-:Y:S01]  /*1d900*/  MOV R28, R141 ;  /* 0x0000008d001c7202 */ /* 0x000fe20000000f00 */
[----:B------:R-:W-:Y:S01]  /*1d910*/  IMAD.MOV.U32 R29, RZ, RZ, R142 ;  /* 0x000000ffff1d7224 */ /* 0x000fe200078e008e */
[----:B------:R-:W-:Y:S01]  /*1d920*/  MOV R156, R143 ;  /* 0x0000008f009c7202 */ /* 0x000fe20000000f00 */
[C---:B----4-:R-:W-:Y:S01]  /*1d930*/  HMMA.16816.F32.BF16 R188, R4.reuse, R16, R112 ;  /* 0x0000001004bc723c */ /* 0x050fe20000041870 */
[----:B------:R-:W-:Y:S01]  /*1d940*/  MOV R157, R182 ;  /* 0x000000b6009d7202 */ /* 0x000fe20000000f00 */
[----:B------:R-:W-:Y:S01]  /*1d950*/  IMAD.MOV.U32 R134, RZ, RZ, R29 ;  /* 0x000000ffff867224 */ /* 0x000fe200078e001d */
[----:B------:R-:W-:Y:S01]  /*1d960*/  MOV R133, R28 ;  /* 0x0000001c00857202 */ /* 0x000fe20000000f00 */
[----:B------:R-:W-:Y:S01]  /*1d970*/  IMAD.MOV.U32 R158, RZ, RZ, R181 ;  /* 0x000000ffff9e7224 */ /* 0x000fe200078e00b5 */
[----:B------:R-:W-:Y:S01]  /*1d980*/  LDSM.16.MT88.4 R28, [R212+0x17000] ;  /* 0x01700000d41c783b */ /* 0x000fe20000004200 */
[C---:B------:R-:W-:Y:S03]  /*1d990*/  HMMA.16816.F32.BF16 R140, R4.reuse, R18, R60 ;  /* 0x00000012048c723c */ /* 0x040fe6000004183c */
[----:B------:R-:W2:Y:S01]  /*1d9a0*/  LDSM.16.MT88.4 R16, [R210+0x17000] ;  /* 0x01700000d210783b */ /* 0x000ea20000004200 */
[----:B------:R-:W-:Y:S01]  /*1d9b0*/  IMAD.MOV.U32 R59, RZ, RZ, R135 ;  /* 0x000000ffff3b7224 */ /* 0x000fe200078e0087 */
[----:B------:R-:W-:Y:S01]  /*1d9c0*/  MOV R135, R156 ;  /* 0x0000009c00877202 */ /* 0x000fe20000000f00 */
[----:B------:R-:W-:Y:S01]  /*1d9d0*/  FFMA.FTZ R8, R8, R0, -R3 ;  /* 0x0000000008087223 */ /* 0x000fe20000010803 */
[----:B------:R-:W-:Y:S01]  /*1d9e0*/  IMAD.MOV.U32 R156, RZ, RZ, R157 ;  /* 0x000000ffff9c7224 */ /* 0x000fe200078e009d */
[----:B------:R-:W-:Y:S01]  /*1d9f0*/  HMMA.16816.F32.BF16 R136, R4, R20, R136 ;  /* 0x000000140488723c */ /* 0x000fe20000041888 */
[----:B------:R-:W-:Y:S01]  /*1da00*/  MOV R157, R158 ;  /* 0x0000009e009d7202 */ /* 0x000fe20000000f00 */
[----:B------:R-:W3:Y:S01]  /*1da10*/  LDSM.16.MT88.4 R20, [R209+0x17000] ;  /* 0x01700000d114783b */ /* 0x000ee20000004200 */
[----:B------:R-:W-:Y:S01]  /*1da20*/  IMAD.MOV.U32 R158, RZ, RZ, R164 ;  /* 0x000000ffff9e7224 */ /* 0x000fe200078e00a4 */
[----:B------:R-:W-:-:S02]  /*1da30*/  MOV R164, R151 ;  /* 0x0000009700a47202 */ /* 0x000fc40000000f00 */
[----:B------:R4:W-:Y:S01]  /*1da40*/  MUFU.EX2 R151, R8 ;  /* 0x0000000800977308 */ /* 0x0009e20000000800 */
[----:B------:R-:W-:Y:S01]  /*1da50*/  IMAD.MOV.U32 R159, RZ, RZ, R183 ;  /* 0x000000ffff9f7224 */ /* 0x000fe200078e00b7 */
[----:B------:R-:W-:Y:S01]  /*1da60*/  MOV R113, R152 ;  /* 0x0000009800717202 */ /* 0x000fe20000000f00 */
[----:B------:R-:W-:Y:S01]  /*1da70*/  HMMA.16816.F32.BF16 R184, R4, R12, R76 ;  /* 0x0000000c04b8723c */ /* 0x000fe2000004184c */
[----:B------:R-:W3:Y:S01]  /*1da80*/  LDSM.16.MT88.4 R12, [R211+0x17000] ;  /* 0x01700000d30c783b */ /* 0x000ee20000004200 */
[----:B----4-:R-:W-:-:S04]  /*1da90*/  FFMA.FTZ R8, R246, R0, -R3 ;  /* 0x00000000f6087223 */ /* 0x010fc80000010803 */
[----:B------:R4:W3:Y:S01]  /*1daa0*/  MUFU.EX2 R246, R8 ;  /* 0x0000000800f67308 */ /* 0x0008e20000000800 */
[----:B------:R-:W-:Y:S01]  /*1dab0*/  IMAD.MOV.U32 R76, RZ, RZ, R164 ;  /* 0x000000ffff4c7224 */ /* 0x000fe200078e00a4 */
[----:B------:R-:W-:Y:S01]  /*1dac0*/  MOV R164, R11 ;  /* 0x0000000b00a47202 */ /* 0x000fe20000000f00 */
[----:B------:R-:W-:Y:S01]  /*1dad0*/  IMAD.MOV.U32 R78, RZ, RZ, R157 ;  /* 0x000000ffff4e7224 */ /* 0x000fe200078e009d */
[----:B------:R-:W-:Y:S01]  /*1dae0*/  MOV R79, R156 ;  /* 0x0000009c004f7202 */ /* 0x000fe20000000f00 */
[----:B------:R-:W-:Y:S01]  /*1daf0*/  IMAD.MOV.U32 R114, RZ, RZ, R153 ;  /* 0x000000ffff727224 */ /* 0x000fe200078e0099 */
[----:B------:R-:W-:Y:S01]  /*1db00*/  MOV R77, R158 ;  /* 0x0000009e004d7202 */ /* 0x000fe20000000f00 */
[-CC-:B----4-:R-:W-:Y:S01]  /*1db10*/  FFMA.FTZ R8, R159, R0.reuse, -R3.reuse ;  /* 0x000000009f087223 */ /* 0x190fe20000010803 */
[----:B------:R-:W-:Y:S01]  /*1db20*/  FFMA.FTZ R3, R113, R0, -R3 ;  /* 0x0000000071037223 */ /* 0x000fe20000010803 */
[----:B------:R-:W-:-:S03]  /*1db30*/  IMAD.MOV.U32 R159, RZ, RZ, R148 ;  /* 0x000000ffff9f7224 */ /* 0x000fc600078e0094 */
[----:B------:R4:W-:Y:S01]  /*1db40*/  MUFU.EX2 R11, R3 ;  /* 0x00000003000b7308 */ /* 0x0009e20000000800 */
[----:B------:R-:W-:Y:S01]  /*1db50*/  MOV R115, R154 ;  /* 0x0000009a00737202 */ /* 0x000fe20000000f00 */
[----:B-1----:R-:W-:Y:S01]  /*1db60*/  HMMA.16816.F32.BF16 R180, R4, R32, R72 ;  /* 0x0000002004b4723c */ /* 0x002fe20000041848 */
[----:B------:R-:W-:Y:S01]  /*1db70*/  MOV R56, R132 ;  /* 0x0000008400387202 */ /* 0x000fe20000000f00 */
[----:B------:R-:W-:Y:S02]  /*1db80*/  IMAD.MOV.U32 R132, RZ, RZ, R155 ;  /* 0x000000ffff847224 */ /* 0x000fe400078e009b */
[----:B----4-:R-:W-:-:S04]  /*1db90*/  FFMA.FTZ R3, R10, R0, -R2 ;  /* 0x000000000a037223 */ /* 0x010fc80000010802 */
[----:B------:R1:W-:Y:S01]  /*1dba0*/  MUFU.EX2 R10, R3 ;  /* 0x00000003000a7308 */ /* 0x0003e20000000800 */
[----:B------:R-:W-:Y:S01]  /*1dbb0*/  MOV R74, R114 ;  /* 0x00000072004a7202 */ /* 0x000fe20000000f00 */
[----:B------:R-:W-:Y:S01]  /*1dbc0*/  IMAD.MOV.U32 R61, RZ, RZ, R125 ;  /* 0x000000ffff3d7224 */ /* 0x000fe200078e007d */
[----:B------:R-:W-:Y:S01]  /*1dbd0*/  MOV R60, R124 ;  /* 0x0000007c003c7202 */ /* 0x000fe20000000f00 */
[----:B------:R-:W-:Y:S01]  /*1dbe0*/  IMAD.MOV.U32 R75, RZ, RZ, R115 ;  /* 0x000000ffff4b7224 */ /* 0x000fe200078e0073 */
[----:B------:R-:W-:Y:S01]  /*1dbf0*/  MOV R62, R126 ;  /* 0x0000007e003e7202 */ /* 0x000fe20000000f00 */
[----:B------:R-:W-:Y:S02]  /*1dc00*/  IMAD.MOV.U32 R114, RZ, RZ, R133 ;  /* 0x000000ffff727224 */ /* 0x000fe400078e0085 */
[----:B------:R-:W-:Y:S01]  /*1dc10*/  MUFU.EX2 R148, R8 ;  /* 0x0000000800947308 */ /* 0x000fe20000000800 */
[----:B-1----:R-:W-:Y:S02]  /*1dc20*/  FFMA.FTZ R3, R159, R0, -R2 ;  /* 0x000000009f037223 */ /* 0x002fe40000010802 */
[----:B------:R-:W1:Y:S01]  /*1dc30*/  LDSM.16.MT88.4 R156, [R209+0x11800] ;  /* 0x01180000d19c783b */ /* 0x000e620000004200 */
[----:B------:R-:W-:-:S04]  /*1dc40*/  MOV R115, R132 ;  /* 0x0000008400737202 */ /* 0x000fc80000000f00 */
[----:B------:R4:W1:Y:S01]  /*1dc50*/  MUFU.EX2 R8, R3 ;  /* 0x0000000300087308 */ /* 0x0008620000000800 */
[----:B------:R-:W-:Y:S01]  /*1dc60*/  MOV R113, R134 ;  /* 0x0000008600717202 */ /* 0x000fe20000000f00 */
[----:B------:R-:W-:Y:S01]  /*1dc70*/  IMAD.MOV.U32 R112, RZ, RZ, R135 ;  /* 0x000000ffff707224 */ /* 0x000fe200078e0087 */
[C---:B------:R-:W-:Y:S06]  /*1dc80*/  HMMA.16816.F32.BF16 R152, R4.reuse, R24, R68 ;  /* 0x000000180498723c */ /* 0x040fec0000041844 */
[C---:B--2---:R-:W-:Y:S01]  /*1dc90*/  HMMA.16816.F32.BF16 R132, R4.reuse, R16, R36 ;  /* 0x000000100484723c */ /* 0x044fe20000041824 */
[----:B------:R-:W-:Y:S01]  /*1dca0*/  IMAD.MOV.U32 R71, RZ, RZ, R60 ;  /* 0x000000ffff477224 */ /* 0x000fe200078e003c */
[----:B------:R-:W-:Y:S01]  /*1dcb0*/  MOV R70, R61 ;  /* 0x0000003d00467202 */ /* 0x000fe20000000f00 */
[----:B------:R-:W-:Y:S01]  /*1dcc0*/  IMAD.MOV.U32 R69, RZ, RZ, R62 ;  /* 0x000000ffff457224 */ /* 0x000fe200078e003e */
[----:B------:R-:W-:Y:S01]  /*1dcd0*/  MOV R60, R165 ;  /* 0x000000a5003c7202 */ /* 0x000fe20000000f00 */
[----:B------:R-:W-:Y:S01]  /*1dce0*/  IMAD.MOV.U32 R61, RZ, RZ, R166 ;  /* 0x000000ffff3d7224 */ /* 0x000fe200078e00a6 */
[----:B------:R-:W-:Y:S01]  /*1dcf0*/  HMMA.16816.F32.BF16 R16, R4, R18, R84 ;  /* 0x000000120410723c */ /* 0x000fe20000041854 */
[-CC-:B----4-:R-:W-:Y:S01]  /*1dd00*/  FFMA.FTZ R3, R74, R0.reuse, -R2.reuse ;  /* 0x000000004a037223 */ /* 0x190fe20000010802 */
[----:B------:R-:W-:Y:S01]  /*1dd10*/  FFMA.FTZ R0, R75, R0, -R2 ;  /* 0x000000004b007223 */ /* 0x000fe20000010802 */
[----:B------:R-:W-:-:S04]  /*1dd20*/  MOV R62, R167 ;  /* 0x000000a7003e7202 */ /* 0x000fc80000000f00 */
[----:B------:R-:W-:Y:S01]  /*1dd30*/  IMAD.MOV.U32 R87, RZ, RZ, R164 ;  /* 0x000000ffff577224 */ /* 0x000fe200078e00a4 */
[----:B------:R-:W-:Y:S01]  /*1dd40*/  MUFU.EX2 R3, R3 ;  /* 0x0000000300037308 */ /* 0x000fe20000000800 */
[C---:B------:R-:W-:Y:S01]  /*1dd50*/  HMMA.16816.F32.BF16 R164, R4.reuse, R28, R92 ;  /* 0x0000001c04a4723c */ /* 0x040fe2000004185c */
[----:B------:R-:W-:Y:S01]  /*1dd60*/  IMAD.MOV.U32 R63, RZ, RZ, R127 ;  /* 0x000000ffff3f7224 */ /* 0x000fe200078e007f */
[----:B------:R-:W-:Y:S05]  /*1dd70*/  LDSM.16.MT88.4 R72, [R210+0x13800] ;  /* 0x01380000d248783b */ /* 0x000fea0000004200 */
[----:B------:R-:W-:Y:S02]  /*1dd80*/  MOV R92, R248 ;  /* 0x000000f8005c7202 */ /* 0x000fe40000000f00 */
[----:B------:R2:W4:Y:S01]  /*1dd90*/  MUFU.EX2 R248, R0 ;  /* 0x0000000000f87308 */ /* 0x0005220000000800 */
[C---:B---3--:R-:W-:Y:S01]  /*1dda0*/  HMMA.16816.F32.BF16 R124, R4.reuse, R20, R64 ;  /* 0x00000014047c723c */ /* 0x048fe20000041840 */
[----:B------:R-:W-:Y:S01]  /*1ddb0*/  IMAD.MOV.U32 R2, RZ, RZ, R59 ;  /* 0x000000ffff027224 */ /* 0x000fe200078e003b */
[----:B------:R-:W-:Y:S01]  /*1ddc0*/  MOV R95, R57 ;  /* 0x00000039005f7202 */ /* 0x000fe20000000f00 */
[----:B------:R-:W-:Y:S01]  /*1ddd0*/  IMAD.MOV.U32 R94, RZ, RZ, R58 ;  /* 0x000000ffff5e7224 */ /* 0x000fe200078e003a */
[----:B------:R-:W-:Y:S01]  /*1dde0*/  LDSM.16.MT88.4 R64, [R209+0x13800] ;  /* 0x01380000d140783b */ /* 0x000fe20000004200 */
[----:B------:R-:W-:Y:S01]  /*1ddf0*/  IMAD.MOV.U32 R93, RZ, RZ, R56 ;  /* 0x000000ffff5d7224 */ /* 0x000fe200078e0038 */
[C---:B------:R-:W-:Y:S02]  /*1de00*/  HMMA.16816.F32.BF16 R20, R4.reuse, R22, R40 ;  /* 0x000000160414723c */ /* 0x040fe40000041828 */
[----:B------:R-:W3:Y:S04]  /*1de10*/  LDSM.16.MT88.4 R40, [R210+0x11800] ;  /* 0x01180000d228783b */ /* 0x000ee80000004200 */
[----:B------:R-:W3:Y:S01]  /*1de20*/  LDSM.16.MT88.4 R56, [R211+0x11800] ;  /* 0x01180000d338783b */ /* 0x000ee20000004200 */
[----:B------:R-:W-:Y:S01]  /*1de30*/  HMMA.16816.F32.BF16 R24, R4, R26, R48 ;  /* 0x0000001a0418723c */ /* 0x000fe20000041830 */
[----:B------:R-:W-:-:S02]  /*1de40*/  MOV R68, R63 ;  /* 0x0000003f00447202 */ /* 0x000fc40000000f00 */
[----:B------:R-:W3:Y:S01]  /*1de50*/  LDSM.16.MT88.4 R48, [R212+0x11800] ;  /* 0x01180000d430783b */ /* 0x000ee20000004200 */
[----:B------:R-:W-:Y:S01]  /*1de60*/  IMAD.MOV.U32 R63, RZ, RZ, R168 ;  /* 0x000000ffff3f7224 */ /* 0x000fe200078e00a8 */
[----:B------:R-:W-:Y:S01]  /*1de70*/  MOV R86, R169 ;  /* 0x000000a900567202 */ /* 0x000fe20000000f00 */
[----:B------:R-:W-:Y:S01]  /*1de80*/  IMAD.MOV.U32 R85, RZ, RZ, R170 ;  /* 0x000000ffff557224 */ /* 0x000fe200078e00aa */
[----:B------:R-:W-:Y:S01]  /*1de90*/  MOV R84, R171 ;  /* 0x000000ab00547202 */ /* 0x000fe20000000f00 */
[----:B------:R-:W-:Y:S01]  /*1dea0*/  HMMA.16816.F32.BF16 R32, R4, R34, R52 ;  /* 0x000000220420723c */ /* 0x000fe20000041834 */
[----:B--2---:R-:W-:Y:S02]  /*1deb0*/  MOV R0, R144 ;  /* 0x0000009000007202 */ /* 0x004fe40000000f00 */
[----:B------:R-:W-:-:S03]  /*1dec0*/  F2FP.BF16.F32.PACK_AB R144, R246, R151 ;  /* 0x00000097f690723e */ /* 0x000fc600000010ff */
[C---:B------:R-:W-:Y:S01]  /*1ded0*/  HMMA.16816.F32.BF16 R168, R4.reuse, R12, R88 ;  /* 0x0000000c04a8723c */ /* 0x040fe20000041858 */
[----:B------:R-:W2:Y:S05]  /*1dee0*/  LDSM.16.MT88.4 R88, [R211+0x13800] ;  /* 0x01380000d358783b */ /* 0x000eaa0000004200 */
[C---:B------:R-:W-:Y:S01]  /*1def0*/  HMMA.16816.F32.BF16 R28, R4.reuse, R30, R80 ;  /* 0x0000001e041c723c */ /* 0x040fe20000041850 */
[----:B------:R-:W-:Y:S05]  /*1df00*/  LDSM.16.MT88.4 R80, [R212+0x13800] ;  /* 0x01380000d450783b */ /* 0x000fea0000004200 */
[----:B------:R-:W-:Y:S07]  /*1df10*/  HMMA.16816.F32.BF16 R12, R4, R14, R44 ;  /* 0x0000000e040c723c */ /* 0x000fee000004182c */
[----:B------:R-:W-:Y:S01]  /*1df20*/  IMAD.MOV.U32 R5, RZ, RZ, R145 ;  /* 0x000000ffff057224 */ /* 0x000fe200078e0091 */
[----:B------:R-:W-:Y:S01]  /*1df30*/  MOV R6, R146 ;  /* 0x0000009200067202 */ /* 0x000fe20000000f00 */
[----:B------:R-:W-:Y:S01]  /*1df40*/  IMAD.MOV.U32 R7, RZ, RZ, R147 ;  /* 0x000000ffff077224 */ /* 0x000fe200078e0093 */
[----:B-1----:R-:W-:-:S02]  /*1df50*/  F2FP.BF16.F32.PACK_AB R145, R8, R10 ;  /* 0x0000000a0891723e */ /* 0x002fc400000010ff */
[----:B------:R-:W-:Y:S02]  /*1df60*/  F2FP.BF16.F32.PACK_AB R146, R11, R148 ;  /* 0x000000940b92723e */ /* 0x000fe400000010ff */
[----:B----4-:R-:W-:-:S07]  /*1df70*/  F2FP.BF16.F32.PACK_AB R147, R248, R3 ;  /* 0x00000003f893723e */ /* 0x010fce00000010ff */
[C---:B------:R-:W-:Y:S06]  /*1df80*/  HMMA.16816.F32.BF16 R160, R144.reuse, R156, R160 ;  /* 0x0000009c90a0723c */ /* 0x040fec00000418a0 */
[C---:B------:R-:W-:Y:S01]  /*1df90*/  HMMA.16816.F32.BF16 R156, R144.reuse, R158, R96 ;  /* 0x0000009e909c723c */ /* 0x040fe20000041860 */
[----:B------:R-:W1:Y:S05]  /*1dfa0*/  LDSM.16.MT88.4 R96, [R209+0x15800] ;  /* 0x01580000d160783b */ /* 0x000e6a0000004200 */
[C---:B---3--:R-:W-:Y:S06]  /*1dfb0*/  HMMA.16816.F32.BF16 R36, R144.reuse, R40, R100 ;  /* 0x000000289024723c */ /* 0x048fec0000041864 */
[----:B------:R-:W-:Y:S01]  /*1dfc0*/  HMMA.16816.F32.BF16 R52, R144, R56, R204 ;  /* 0x000000389034723c */ /* 0x000fe200000418cc */
[----:B------:R-:W-:Y:S01]  /*1dfd0*/  MOV R100, R60 ;  /* 0x0000003c00647202 */ /* 0x000fe20000000f00 */
[----:B------:R-:W-:Y:S01]  /*1dfe0*/  IMAD.MOV.U32 R101, RZ, RZ, R61 ;  /* 0x000000ffff657224 */ /* 0x000fe200078e003d */
[----:B------:R-:W-:Y:S01]  /*1dff0*/  MOV R102, R62 ;  /* 0x0000003e00667202 */ /* 0x000fe20000000f00 */
[----:B------:R-:W-:-:S02]  /*1e000*/  IMAD.MOV.U32 R103, RZ, RZ, R63 ;  /* 0x000000ffff677224 */ /* 0x000fc400078e003f */
[C---:B------:R-:W-:Y:S06]  /*1e010*/  HMMA.16816.F32.BF16 R56, R144.reuse, R58, R192 ;  /* 0x0000003a9038723c */ /* 0x040fec00000418c0 */
[----:B------:R-:W-:Y:S01]  /*1e020*/  HMMA.16816.F32.BF16 R60, R144, R64, R200 ;  /* 0x00000040903c723c */ /* 0x000fe200000418c8 */
[----:B------:R-:W-:Y:S01]  /*1e030*/  MOV R193, R0 ;  /* 0x0000000000c17202 */ /* 0x000fe20000000f00 */
[----:B------:R-:W-:-:S04]  /*1e040*/  IMAD.MOV.U32 R0, RZ, RZ, R71 ;  /* 0x000000ffff007224 */ /* 0x000fc800078e0047 */
[C---:B------:R-:W-:Y:S01]  /*1e050*/  HMMA.16816.F32.BF16 R44, R144.reuse, R48, R108 ;  /* 0x00000030902c723c */ /* 0x040fe2000004186c */
[----:B------:R-:W-:Y:S01]  /*1e060*/  IMAD.MOV.U32 R202, RZ, RZ, R68 ;  /* 0x000000ffffca7224 */ /* 0x000fe200078e0044 */
[----:B------:R-:W-:Y:S02]  /*1e070*/  MOV R201, R69 ;  /* 0x0000004500c97202 */ /* 0x000fe40000000f00 */
[----:B------:R-:W-:Y:S02]  /*1e080*/  MOV R200, R70 ;  /* 0x0000004600c87202 */ /* 0x000fe40000000f00 */
[----:B------:R-:W-:Y:S01]  /*1e090*/  HMMA.16816.F32.BF16 R68, R144, R72, R196 ;  /* 0x000000489044723c */ /* 0x000fe200000418c4 */
[----:B------:R-:W-:Y:S02]  /*1e0a0*/  MOV R111, R2 ;  /* 0x00000002006f7202 */ /* 0x000fe40000000f00 */
[----:B------:R-:W-:-:S03]  /*1e0b0*/  MOV R2, R76 ;  /* 0x0000004c00027202 */ /* 0x000fc60000000f00 */
[----:B------:R-:W-:Y:S01]  /*1e0c0*/  HMMA.16816.F32.BF16 R72, R144, R74, R176 ;  /* 0x0000004a9048723c */ /* 0x000fe200000418b0 */
[----:B------:R-:W-:-:S06]  /*1e0d0*/  MOV R196, R77 ;  /* 0x0000004d00c47202 */ /* 0x000fcc0000000f00 */
[----:B------:R-:W-:Y:S01]  /*1e0e0*/  MOV R178, R114 ;  /* 0x0000007200b27202 */ /* 0x000fe20000000f00 */
[----:B------:R-:W-:Y:S01]  /*1e0f0*/  IMAD.MOV.U32 R177, RZ, RZ, R113 ;  /* 0x000000ffffb17224 */ /* 0x000fe200078e0071 */
[----:B------:R-:W-:-:S03]  /*1e100*/  MOV R179, R115 ;  /* 0x0000007300b37202 */ /* 0x000fc60000000f00 */
[----:B------:R-:W-:Y:S01]  /*1e110*/  FADD.FTZ R2, R2, R177 ;  /* 0x000000b102027221 */ /* 0x000fe20000010000 */
[----:B------:R-:W-:Y:S01]  /*1e120*/  FADD.FTZ R0, R0, R178 ;  /* 0x000000b200007221 */ /* 0x000fe20000010000 */
[----:B------:R-:W-:Y:S02]  /*1e130*/  MOV R197, R79 ;  /* 0x0000004f00c57202 */ /* 0x000fe40000000f00 */
[----:B------:R-:W-:Y:S01]  /*1e140*/  MOV R198, R112 ;  /* 0x0000007000c67202 */ /* 0x000fe20000000f00 */
[----:B------:R-:W-:Y:S01]  /*1e150*/  FADD.FTZ R2, R179, R2 ;  /* 0x00000002b3027221 */ /* 0x000fe20000010000 */
[----:B------:R-:W-:Y:S01]  /*1e160*/  FADD.FTZ R0, R196, R0 ;  /* 0x00000000c4007221 */ /* 0x000fe20000010000 */
[----:B------:R-:W-:Y:S01]  /*1e170*/  MOV R204, R5 ;  /* 0x0000000500cc7202 */ /* 0x000fe20000000f00 */
[----:B------:R-:W-:Y:S01]  /*1e180*/  IMAD.MOV.U32 R195, RZ, RZ, R6 ;  /* 0x000000ffffc37224 */ /* 0x000fe200078e0006 */
[----:B------:R-:W-:Y:S01]  /*1e190*/  MOV R194, R7 ;  /* 0x0000000700c27202 */ /* 0x000fe20000000f00 */
[----:B------:R-:W-:Y:S01]  /*1e1a0*/  IMAD.MOV.U32 R6, RZ, RZ, R85 ;  /* 0x000000ffff067224 */ /* 0x000fe200078e0055 */
[----:B------:R-:W-:Y:S01]  /*1e1b0*/  MOV R5, R84 ;  /* 0x0000005400057202 */ /* 0x000fe20000000f00 */
[C---:B------:R-:W-:Y:S01]  /*1e1c0*/  HMMA.16816.F32.BF16 R40, R144.reuse, R42, R104 ;  /* 0x0000002a9028723c */ /* 0x040fe20000041868 */
[----:B------:R-:W-:Y:S01]  /*1e1d0*/  MOV R7, R86 ;  /* 0x0000005600077202 */ /* 0x000fe20000000f00 */
[----:B------:R-:W-:Y:S01]  /*1e1e0*/  IMAD.MOV.U32 R192, RZ, RZ, R92 ;  /* 0x000000ffffc07224 */ /* 0x000fe200078e005c */
[----:B------:R-:W-:Y:S01]  /*1e1f0*/  MOV R108, R93 ;  /* 0x0000005d006c7202 */ /* 0x000fe20000000f00 */
[----:B------:R-:W-:Y:S01]  /*1e200*/  IMAD.MOV.U32 R110, RZ, RZ, R95 ;  /* 0x000000ffff6e7224 */ /* 0x000fe200078e005f */
[----:B------:R-:W-:Y:S01]  /*1e210*/  MOV R109, R94 ;  /* 0x0000005e006d7202 */ /* 0x000fe20000000f00 */
[----:B------:R-:W-:Y:S01]  /*1e220*/  IMAD.MOV.U32 R199, RZ, RZ, R78 ;  /* 0x000000ffffc77224 */ /* 0x000fe200078e004e */
[----:B------:R-:W-:Y:S01]  /*1e230*/  MOV R203, R87 ;  /* 0x0000005700cb7202 */ /* 0x000fe20000000f00 */
[----:B------:R-:W-:Y:S01]  /*1e240*/  FADD.FTZ R2, R197, R2 ;  /* 0x00000002c5027221 */ /* 0x000fe20000010000 */
[----:B------:R-:W-:Y:S01]  /*1e250*/  FADD.FTZ R0, R198, R0 ;  /* 0x00000000c6007221 */ /* 0x000fe20000010000 */
[----:B------:R-:W3:Y:S01]  /*1e260*/  LDSM.16.MT88.4 R104, [R210+0x15800] ;  /* 0x01580000d268783b */ /* 0x000ee20000004200 */
[----:B--2---:R-:W-:Y:S01]  /*1e270*/  HMMA.16816.F32.BF16 R84, R144, R88, R136 ;  /* 0x000000589054723c */ /* 0x004fe20000041888 */
[----:B------:R-:W-:Y:S01]  /*1e280*/  IMAD.MOV.U32 R205, RZ, RZ, R5 ;  /* 0x000000ffffcd7224 */ /* 0x000fe200078e0005 */
[----:B------:R-:W-:Y:S01]  /*1e290*/  MOV R206, R6 ;  /* 0x0000000600ce7202 */ /* 0x000fe20000000f00 */
[----:B------:R-:W2:Y:S01]  /*1e2a0*/  LDSM.16.MT88.4 R112, [R212+0x15800] ;  /* 0x01580000d470783b */ /* 0x000ea20000004200 */
[----:B------:R-:W-:-:S02]  /*1e2b0*/  MOV R207, R7 ;  /* 0x0000000700cf7202 */ /* 0x000fc40000000f00 */
[C---:B-1----:R-:W-:Y:S01]  /*1e2c0*/  HMMA.16816.F32.BF16 R92, R144.reuse, R96, R188 ;  /* 0x00000060905c723c */ /* 0x042fe200000418bc */
[----:B------:R-:W-:Y:S01]  /*1e2d0*/  LDSM.16.MT88.4 R136, [R210+0x17800] ;  /* 0x01780000d288783b */ /* 0x000fe20000004200 */
[----:B------:R-:W-:Y:S01]  /*1e2e0*/  FADD.FTZ R2, R199, R2 ;  /* 0x00000002c7027221 */ /* 0x000fe20000010000 */
[----:B------:R-:W-:Y:S02]  /*1e2f0*/  FADD.FTZ R0, R200, R0 ;  /* 0x00000000c8007221 */ /* 0x000fe40000010000 */
[----:B------:R-:W-:Y:S01]  /*1e300*/  LDSM.16.MT88.4 R4, [R211+0x17800] ;  /* 0x01780000d304783b */ /* 0x000fe20000004200 */
[C---:B------:R-:W-:Y:S03]  /*1e310*/  HMMA.16816.F32.BF16 R76, R144.reuse, R80, R120 ;  /* 0x00000050904c723c */ /* 0x040fe60000041878 */
[----:B------:R-:W1:Y:S03]  /*1e320*/  LDSM.16.MT88.4 R120, [R211+0x15800] ;  /* 0x01580000d378783b */ /* 0x000e660000004200 */
[C---:B------:R-:W-:Y:S01]  /*1e330*/  HMMA.16816.F32.BF16 R88, R144.reuse, R90, R128 ;  /* 0x0000005a9058723c */ /* 0x040fe20000041880 */
[----:B------:R-:W4:Y:S05]  /*1e340*/  LDSM.16.MT88.4 R128, [R209+0x17800] ;  /* 0x01780000d180783b */ /* 0x000f2a0000004200 */
[----:B------:R-:W-:Y:S01]  /*1e350*/  HMMA.16816.F32.BF16 R96, R144, R98, R140 ;  /* 0x000000629060723c */ /* 0x000fe2000004188c */
[----:B------:R-:W4:Y:S01]  /*1e360*/  LDSM.16.MT88.4 R140, [R212+0x17800] ;  /* 0x01780000d48c783b */ /* 0x000f220000004200 */
        /* <DEDUP_REMOVED lines=16> */
[----:B------:R-:W-:Y:S02]  /*1e470*/  HMMA.16816.F32.BF16 R64, R144, R66, R100 ;  /* 0x000000429040723c */ /* 0x000fe40000041864 */
[----:B------:R-:W-:Y:S01]  /*1e480*/  FADD.FTZ R246, R246, R2 ;  /* 0x00000002f6f67221 */ /* 0x000fe20000010000 */
[----:B------:R-:W-:-:S03]  /*1e490*/  FADD.FTZ R0, R8, R0 ;  /* 0x0000000008007221 */ /* 0x000fc60000010000 */
[----:B---3--:R-:W-:Y:S01]  /*1e4a0*/  HMMA.16816.F32.BF16 R100, R144, R104, R184 ;  /* 0x000000689064723c */ /* 0x008fe200000418b8 */
[----:B------:R-:W-:Y:S01]  /*1e4b0*/  FADD.FTZ R246, R148, R246 ;  /* 0x000000f694f67221 */ /* 0x000fe20000010000 */
[----:B------:R-:W-:-:S04]  /*1e4c0*/  FADD.FTZ R0, R3, R0 ;  /* 0x0000000003007221 */ /* 0x000fc80000010000 */
[C---:B------:R-:W-:Y:S06]  /*1e4d0*/  HMMA.16816.F32.BF16 R48, R144.reuse, R50, R116 ;  /* 0x000000329030723c */ /* 0x040fec0000041874 */
[----:B------:R-:W-:Y:S01]  /*1e4e0*/  HMMA.16816.F32.BF16 R104, R144, R106, R108 ;  /* 0x0000006a9068723c */ /* 0x000fe2000004186c */
[----:B------:R-:W-:-:S05]  /*1e4f0*/  FADD.FTZ R246, R11, R246 ;  /* 0x000000f60bf67221 */ /* 0x000fca0000010000 */
[----:B--2---:R-:W-:Y:S01]  /*1e500*/  HMMA.16816.F32.BF16 R108, R144, R112, R180 ;  /* 0x00000070906c723c */ /* 0x004fe200000418b4 */
[----:B------:R-:W-:-:S05]  /*1e510*/  FADD.FTZ R248, R248, R0 ;  /* 0x00000000f8f87221 */ /* 0x000fca0000010000 */
[C---:B-1----:R-:W-:Y:S06]  /*1e520*/  HMMA.16816.F32.BF16 R116, R144.reuse, R120, R152 ;  /* 0x000000789074723c */ /* 0x042fec0000041898 */
[C---:B----4-:R-:W-:Y:S06]  /*1e530*/  HMMA.16816.F32.BF16 R124, R144.reuse, R128, R124 ;  /* 0x00000080907c723c */ /* 0x050fec000004187c */
        /* <DEDUP_REMOVED lines=22> */
.L_x_6057:
        /* <DEDUP_REMOVED lines=81> */
.L_x_6050:
[----:B-1----:R-:W-:Y:S02]  /*1ebb0*/  R2UR UR4, R2 ;  /* 0x00000000020472ca */ /* 0x002fe400000e0000 */
[----:B------:R-:W-:Y:S11]  /*1ebc0*/  R2UR UR5, R3 ;  /* 0x00000000030572ca */ /* 0x000ff600000e0000 */
[----:B------:R-:W-:Y:S02]  /*1ebd0*/  @!UPT UIADD3 URZ, URZ, URZ, URZ ;  /* 0x0000003f3f3ff290 */ /* 0x000fe4000fffe03f */
[----:B--2---:R-:W2:Y:S02]  /*1ebe0*/  LD.E R0, desc[UR4][R154.64+0x40] ;  /* 0x000040049a007980 */ /* 0x004ea4000c101900 */
[----:B--2---:R-:W-:Y:S05]  /*1ebf0*/  IMAD.U32 R0, R0, -0x40, RZ ;  /* 0xffffffc000007824 */ /* 0x004fea00078e00ff */
[----:B------:R-:W-:Y:S02]  /*1ec00*/  SHF.R.S32.HI R5, RZ, 0x1f, R0 ;  /* 0x0000001fff057819 */ /* 0x000fe40000011400 */
.L_x_6051:
[----:B------:R-:W-:Y:S05]  /*1ec10*/  BSYNC B0 ;  /* 0x0000000000007941 */ /* 0x000fea0003800000 */
.L_x_6049:
        /* <DEDUP_REMOVED lines=61> */
[C---:B------:R-:W-:Y:S02]  /*1eff0*/  @P3 R2UR UR16, R2.reuse ;  /* 0x00000000021032ca */ /* 0x040fe400000e0000 */
[C---:B------:R-:W-:Y:S01]  /*1f000*/  @P3 R2UR UR17, R3.reuse ;  /* 0x00000000031132ca */ /* 0x040fe200000e0000 */
        /* <DEDUP_REMOVED lines=283> */
[C---:B------:R-:W-:Y:S01]  /*201c0*/  HMMA.16816.F32.BF16 R28, R188.reuse, R200, R28 ;  /* 0x000000c8bc1c723c */ /* 0x040fe2000004181c */
[----:B------:R-:W4:Y:S05]  /*201d0*/  LDL R199, [R1] ;  /* 0x0000000001c77983 */ /* 0x000f2a0000100800 */
        /* <DEDUP_REMOVED lines=8> */
[----:B------:R-:W-:Y:S03]  /*20260*/  HMMA.16816.F32.BF16 R32, R176, R206, R32 ;  /* 0x000000ceb020723c */ /* 0x000fe60000041820 */
[----:B----4-:R-:W-:Y:S11]  /*20270*/  ISETP.GT.AND P0, PT, R238, R199, PT ;  /* 0x000000c7ee00720c */ /* 0x010ff60003f04270 */
[----:B------:R-:W-:Y:S02]  /*20280*/  @!UPT UIADD3 URZ, URZ, URZ, URZ ;  /* 0x0000003f3f3ff290 */ /* 0x000fe4000fffe03f */
[----:B------:R-:W-:Y:S08]  /*20290*/  @!P0 BRA `(.L_x_6053) ;  /* 0x0000000c00688947 */ /* 0x000ff00003800000 */
        /* <DEDUP_REMOVED lines=76> */
.L_x_6055:
[----:B------:R-:W-:Y:S02]  /*20760*/  R2UR UR4, R2 ;  /* 0x00000000020472ca */ /* 0x000fe400000e0000 */
[----:B------:R-:W-:Y:S11]  /*20770*/  R2UR UR5, R3 ;  /* 0x00000000030572ca */ /* 0x000ff600000e0000 */
[----:B------:R-:W-:Y:S02]  /*20780*/  @!UPT UIADD3 URZ, URZ, URZ, URZ ;  /* 0x0000003f3f3ff290 */ /* 0x000fe4000fffe03f */
[----:B------:R-:W2:Y:S02]  /*20790*/  LD.E R0, desc[UR4][R154.64+0x38] ;  /* 0x000038049a007980 */ /* 0x000ea4000c101900 */
[----:B--2---:R-:W-:Y:S05]  /*207a0*/  IMAD.U32 R0, R0, -0x40, RZ ;  /* 0xffffffc000007824 */ /* 0x004fea00078e00ff */
[----:B------:R-:W-:Y:S02]  /*207b0*/  SHF.R.S32.HI R150, RZ, 0x1f, R0 ;  /* 0x0000001fff967819 */ /* 0x000fe40000011400 */
.L_x_6056:
[----:B------:R-:W-:Y:S05]  /*207c0*/  BSYNC B0 ;  /* 0x0000000000007941 */ /* 0x000fea0003800000 */
.L_x_6054:
        /* <DEDUP_REMOVED lines=135> */
.L_x_6053:
[----:B------:R-:W-:Y:S05]  /*21040*/  BSYNC B1 ;  /* 0x0000000000017941 */ /* 0x000fea0003800000 */
.L_x_6052:
[----:B------:R-:W-:Y:S01]  /*21050*/  R2UR UR4, R2 ;  /* 0x00000000020472ca */ /* 0x000fe200000e0000 */
[----:B------:R-:W-:Y:S01]  /*21060*/  IMAD R0, R238, -0x40, R251 ;  /* 0xffffffc0ee007824 */ /* 0x000fe200078e02fb */
[----:B------:R-:W-:Y:S02]  /*21070*/  R2UR UR5, R3 ;  /* 0x00000000030572ca */ /* 0x000fe400000e0000 */
[----:B------:R-:W-:Y:S02]  /*21080*/  MOV R237, R199 ;  /* 0x000000c700ed7202 */ /* 0x000fe40000000f00 */
        /* <DEDUP_REMOVED lines=259> */
[----:B------:R-:W-:Y:S02]  /*220c0*/  ISETP.GT.AND P0, PT, R238, R237, PT ;  /* 0x000000edee00720c */ /* 0x000fe40003f04270 */
        /* <DEDUP_REMOVED lines=334> */
.L_x_6048:
        /* <DEDUP_REMOVED lines=9> */
[----:B------:R-:W-:Y:S01]  /*23640*/  SHF.R.S32.HI R3, RZ, 0x1f, R148 ;  /* 0x0000001fff037819 */ /* 0x000fe20000011494 */
[----:B------:R-:W-:Y:S01]  /*23650*/  UMOV UR4, 0xffffffff ;  /* 0xffffffff00047882 */ /* 0x000fe20000000000 */
[----:B------:R-:W-:Y:S02]  /*23660*/  IMAD.IADD R0, R148, 0x1, -R0 ;  /* 0x0000000194007824 */ /* 0x000fe400078e0a00 */
[----:B------:R-:W-:-:S03]  /*23670*/  LEA.HI R148, R3, R148, RZ, 0x4 ;  /* 0x0000009403947211 */ /* 0x000fc600078f20ff */
[----:B------:R-:W-:Y:S02]  /*23680*/  SHF.R.S32.HI R2, RZ, 0x1f, R0 ;  /* 0x0000001fff027819 */ /* 0x000fe40000011400 */
[----:B------:R-:W-:Y:S02]  /*23690*/  SHF.R.S32.HI R148, RZ, 0x4, R148 ;  /* 0x00000004ff947819 */ /* 0x000fe40000011494 */
[----:B------:R-:W-:-:S04]  /*236a0*/  LEA.HI R0, R2, R0, RZ, 0x2 ;  /* 0x0000000002007211 */ /* 0x000fc800078f10ff */
        /* <DEDUP_REMOVED lines=9> */
.L_x_6079:
[----:B------:R-:W2:Y:S01]  /*23740*/  S2R R18, SR_TID.X ;  /* 0x0000000000127919 */ /* 0x000ea20000002100 */
[----:B------:R-:W-:Y:S01]  /*23750*/  FSETP.NE.FTZ.AND P4, PT, R13, RZ, PT ;  /* 0x000000ff0d00720b */ /* 0x000fe20003f95000 */
[----:B------:R-:W1:Y:S01]  /*23760*/  S2UR UR4, SR_CgaCtaId ;  /* 0x00000000000479c3 */ /* 0x000e620000008800 */
[----:B----4-:R-:W-:Y:S01]  /*23770*/  FADD.FTZ R14, R2, R14 ;  /* 0x0000000e020e7221 */ /* 0x010fe20000010000 */
[----:B------:R-:W-:-:S06]  /*23780*/  MOV R0, 0x3f800000 ;  /* 0x3f80000000007802 */ /* 0x000fcc0000000f00 */
[----:B------:R-:W-:Y:S01]  /*23790*/  BAR.SYNC.DEFER_BLOCKING 0x0 ;  /* 0x0000000000007b1d */ /* 0x000fe20000010000 */
[----:B------:R-:W-:-:S05]  /*237a0*/  FSETP.NE.FTZ.AND P3, PT, R14, RZ, PT ;  /* 0x000000ff0e00720b */ /* 0x000fca0003f75000 */
[----:B------:R-:W4:Y:S01]  /*237b0*/  LDL.LU R21, [R1+0x14] ;  /* 0x0000140001157983 */ /* 0x000f220000300800 */
[----:B--2---:R-:W-:Y:S01]  /*237c0*/  SHF.R.S32.HI R19, RZ, 0x1f, R18 ;  /* 0x0000001fff137819 */ /* 0x004fe20000011412 */
[----:B------:R-:W2:Y:S01]  /*237d0*/  @P4 MUFU.RCP R0, R13 ;  /* 0x0000000d00004308 */ /* 0x000ea20000001000 */
[----:B---3--:R-:W-:Y:S01]  /*237e0*/  MOV R2, 0x3f800000 ;  /* 0x3f80000000027802 */ /* 0x008fe20000000f00 */
[----:B------:R-:W-:Y:S01]  /*237f0*/  UMOV UR5, 0x400 ;  /* 0x0000040000057882 */ /* 0x000fe20000000000 */
[CC--:B------:R-:W-:Y:S01]  /*23800*/  LEA.HI R5, R19.reuse, R18.reuse, RZ, 0x2 ;  /* 0x0000001213057211 */ /* 0x0c0fe200078f10ff */
[----:B------:R-:W3:Y:S01]  /*23810*/  LDL.LU R20, [R1+0x1c] ;  /* 0x00001c0001147983 */ /* 0x000ee20000300800 */
[----:B------:R-:W-:Y:S01]  /*23820*/  LEA.HI R15, R19, R18, RZ, 0x5 ;  /* 0x00000012130f7211 */ /* 0x000fe200078f28ff */
[----:B-1----:R-:W-:Y:S01]  /*23830*/  ULEA UR4, UR4, UR5, 0x18 ;  /* 0x0000000504047291 */ /* 0x002fe2000f8ec03f */
[--C-:B------:R-:W-:Y:S01]  /*23840*/  SHF.R.S32.HI R4, RZ, 0x2, R5.reuse ;  /* 0x00000002ff047819 */ /* 0x100fe20000011405 */
[----:B------:R-:W1:Y:S01]  /*23850*/  @P3 MUFU.RCP R2, R14 ;  /* 0x0000000e00023308 */ /* 0x000e620000001000 */
[----:B------:R-:W-:-:S02]  /*23860*/  SHF.R.S32.HI R3, RZ, 0x1f, R5 ;  /* 0x0000001fff037819 */ /* 0x000fc40000011405 */
[----:B------:R-:W-:Y:S02]  /*23870*/  LOP3.LUT R5, R5, 0x1ffffffc, RZ, 0xc0, !PT ;  /* 0x1ffffffc05057812 */ /* 0x000fe400078ec0ff */
[----:B------:R-:W-:Y:S02]  /*23880*/  LEA.HI R3, R3, R4, RZ, 0x3 ;  /* 0x0000000403037211 */ /* 0x000fe400078f18ff */
[----:B------:R-:W-:Y:S02]  /*23890*/  SHF.R.S32.HI R12, RZ, 0x5, R15 ;  /* 0x00000005ff0c7819 */ /* 0x000fe4000001140f */
[----:B------:R-:W-:Y:S01]  /*238a0*/  LOP3.LUT R3, R3, 0xfffffff8, RZ, 0xc0, !PT ;  /* 0xfffffff803037812 */ /* 0x000fe200078ec0ff */
[C---:B--2---:R-:W-:Y:S01]  /*238b0*/  FMUL.FTZ R160, R0.reuse, R160 ;  /* 0x000000a000a07220 */ /* 0x044fe20000410000 */
[----:B------:R-:W-:Y:S01]  /*238c0*/  IADD3 R5, -R5, R18, RZ ;  /* 0x0000001205057210 */ /* 0x000fe20007ffe1ff */
[----:B------:R-:W-:Y:S01]  /*238d0*/  FMUL.FTZ R161, R0, R161 ;  /* 0x000000a100a17220 */ /* 0x000fe20000410000 */
[----:B------:R-:W-:Y:S01]  /*238e0*/  IADD3 R3, R4, -R3, RZ ;  /* 0x8000000304037210 */ /* 0x000fe20007ffe0ff */
[----:B------:R-:W-:Y:S01]  /*238f0*/  FMUL.FTZ R156, R0, R156 ;  /* 0x0000009c009c7220 */ /* 0x000fe20000410000 */
[----:B------:R-:W-:Y:S01]  /*23900*/  LEA R5, R12, R5, 0x9 ;  /* 0x000000050c057211 */ /* 0x000fe200078e48ff */
[C---:B------:R-:W-:Y:S01]  /*23910*/  FMUL.FTZ R157, R0.reuse, R157 ;  /* 0x0000009d009d7220 */ /* 0x040fe20000410000 */
[C---:B------:R-:W-:Y:S01]  /*23920*/  SHF.L.U32 R4, R3.reuse, 0x6, RZ ;  /* 0x0000000603047819 */ /* 0x040fe200000006ff */
[C---:B------:R-:W-:Y:S01]  /*23930*/  FMUL.FTZ R36, R0.reuse, R36 ;  /* 0x0000002400247220 */ /* 0x040fe20000410000 */
[----:B------:R-:W-:Y:S01]  /*23940*/  LOP3.LUT R6, R3, 0x1, RZ, 0xc0, !PT ;  /* 0x0000000103067812 */ /* 0x000fe200078ec0ff */
[----:B------:R-:W-:Y:S01]  /*23950*/  FMUL.FTZ R37, R0, R37 ;  /* 0x0000002500257220 */ /* 0x000fe20000410000 */
[----:B------:R-:W-:Y:S01]  /*23960*/  LOP3.LUT R4, R4, 0x1c0, RZ, 0xc0, !PT ;  /* 0x000001c004047812 */ /* 0x000fe200078ec0ff */
[----:B------:R-:W-:Y:S01]  /*23970*/  FMUL.FTZ R40, R0, R40 ;  /* 0x0000002800287220 */ /* 0x000fe20000410000 */
        /* <DEDUP_REMOVED lines=65> */
[----:B------:R-:W-:Y:S01]  /*23d90*/  MOV R4, 0x80 ;  /* 0x0000008000047802 */ /* 0x000fe20000000f00 */
[C---:B------:R-:W-:Y:S01]  /*23da0*/  FMUL.FTZ R159, R2.reuse, R159 ;  /* 0x0000009f029f7220 */ /* 0x040fe20000410000 */
[C---:B------:R-:W-:Y:S01]  /*23db0*/  IADD3 R3, R5.reuse, -0x20, RZ ;  /* 0xffffffe005037810 */ /* 0x040fe20007ffe0ff */
[----:B------:R-:W-:Y:S01]  /*23dc0*/  FMUL.FTZ R158, R2, R158 ;  /* 0x0000009e029e7220 */ /* 0x000fe20000410000 */
[----:B------:R-:W-:Y:S01]  /*23dd0*/  SEL R0, R0, 0xffffffc0, !P1 ;  /* 0xffffffc000007807 */ /* 0x000fe20004800000 */
[C---:B------:R-:W-:Y:S01]  /*23de0*/  FMUL.FTZ R39, R2.reuse, R39 ;  /* 0x0000002702277220 */ /* 0x040fe20000410000 */
[C---:B------:R-:W-:Y:S01]  /*23df0*/  @P0 IADD3 R3, R5.reuse, 0x20, RZ ;  /* 0x0000002005030810 */ /* 0x040fe20007ffe0ff */
[----:B------:R-:W-:Y:S01]  /*23e00*/  FMUL.FTZ R38, R2, R38 ;  /* 0x0000002602267220 */ /* 0x000fe20000410000 */
[----:B------:R-:W-:Y:S01]  /*23e10*/  SEL R4, R4, 0xffffff80, !P2 ;  /* 0xffffff8004047807 */ /* 0x000fe20005000000 */
        /* <DEDUP_REMOVED lines=58> */
[----:B------:R-:W-:Y:S01]  /*241c0*/  IADD3 R2, R5, R0, RZ ;  /* 0x0000000005027210 */ /* 0x000fe20007ffe0ff */
[----:B------:R-:W-:Y:S01]  /*241d0*/  STS.64 [R5], R160 ;  /* 0x000000a005007388 */ /* 0x000fe20000000a00 */
[----:B------:R-:W-:-:S02]  /*241e0*/  IADD3 R0, R0, R3, RZ ;  /* 0x0000000300007210 */ /* 0x000fc40007ffe0ff */
[-C--:B------:R-:W-:Y:S01]  /*241f0*/  IADD3 R7, R5, R4.reuse, RZ ;  /* 0x0000000405077210 */ /* 0x080fe20007ffe0ff */
[----:B------:R-:W-:Y:S01]  /*24200*/  STS.64 [R5+0x800], R162 ;  /* 0x000800a205007388 */ /* 0x000fe20000000a00 */
[----:B------:R-:W-:Y:S02]  /*24210*/  IADD3 R8, R4, R3, RZ ;  /* 0x0000000304087210 */ /* 0x000fe40007ffe0ff */
[-C--:B------:R-:W-:Y:S01]  /*24220*/  IADD3 R6, R2, R4.reuse, RZ ;  /* 0x0000000402067210 */ /* 0x080fe20007ffe0ff */
[----:B------:R-:W-:Y:S01]  /*24230*/  STS.64 [R3], R156 ;  /* 0x0000009c03007388 */ /* 0x000fe20000000a00 */
[----:B------:R-:W-:Y:S02]  /*24240*/  IADD3 R4, R0, R4, RZ ;  /* 0x0000000400047210 */ /* 0x000fe40007ffe0ff */
[----:B------:R-:W-:Y:S01]  /*24250*/  R2UR UR12, R152 ;  /* 0x00000000980c72ca */ /* 0x000fe200000e0000 */
[----:B------:R-:W-:Y:S01]  /*24260*/  STS.64 [R3+0x800], R158 ;  /* 0x0008009e03007388 */ /* 0x000fe20000000a00 */
[----:B------:R-:W-:-:S02]  /*24270*/  R2UR UR13, R153 ;  /* 0x00000000990d72ca */ /* 0x000fc400000e0000 */
[----:B------:R-:W-:Y:S01]  /*24280*/  R2UR UR10, R152 ;  /* 0x00000000980a72ca */ /* 0x000fe200000e0000 */
[----:B------:R-:W-:Y:S01]  /*24290*/  STS.64 [R2], R36 ;  /* 0x0000002402007388 */ /* 0x000fe20000000a00 */
[----:B------:R-:W-:-:S03]  /*242a0*/  R2UR UR11, R153 ;  /* 0x00000000990b72ca */ /* 0x000fc600000e0000 */
        /* <DEDUP_REMOVED lines=57> */
[----:B------:R4:W-:Y:S04]  /*24640*/  STS.64 [R4+0xc000], R144 ;  /* 0x00c0009004007388 */ /* 0x0009e80000000a00 */
[----:B------:R3:W-:Y:S04]  /*24650*/  STS.64 [R4+0xc800], R146 ;  /* 0x00c8009204007388 */ /* 0x0007e80000000a00 */
[----:B------:R-:W3:Y:S01]  /*24660*/  LD.E.64 R10, desc[UR12][R154.64+0xb0] ;  /* 0x0000b00c9a0a7980 */ /* 0x000ee2000c101b00 */
[----:B-1----:R-:W-:Y:S01]  /*24670*/  LEA.HI R0, R19, R18, RZ, 0x4 ;  /* 0x0000001213007211 */ /* 0x002fe200078f20ff */
[----:B------:R-:W1:Y:S08]  /*24680*/  @P4 MUFU.LG2 R3, R13 ;  /* 0x0000000d00034308 */ /* 0x000e700000000c00 */
[----:B------:R-:W3:Y:S01]  /*24690*/  @P3 MUFU.LG2 R5, R14 ;  /* 0x0000000e00053308 */ /* 0x000ee20000000c00 */
[----:B--2---:R-:W2:Y:S01]  /*246a0*/  LD.E R8, desc[UR10][R154.64+0x60] ;  /* 0x0000600a9a087980 */ /* 0x004ea2000c101900 */
[----:B------:R-:W-:-:S02]  /*246b0*/  LOP3.LUT R0, R0, 0xfffffff0, RZ, 0xc0, !PT ;  /* 0xfffffff000007812 */ /* 0x000fc400078ec0ff */
[----:B------:R-:W-:Y:S01]  /*246c0*/  SHF.R.S32.HI R7, RZ, 0x1f, R12 ;  /* 0x0000001fff077819 */ /* 0x000fe2000001140c */
[----:B-----5:R-:W3:Y:S01]  /*246d0*/  S2R R149, SR_CTAID.X ;  /* 0x0000000000957919 */ /* 0x020ee20000002500 */
[----:B------:R-:W-:Y:S02]  /*246e0*/  IADD3 R62, -R0, R18, RZ ;  /* 0x00000012003e7210 */ /* 0x000fe40007ffe1ff */
[----:B------:R-:W-:Y:S01]  /*246f0*/  SHF.L.U32 R0, R148, 0x6, RZ ;  /* 0x0000000694007819 */ /* 0x000fe200000006ff */
[----:B----4-:R4:W5:Y:S01]  /*24700*/  LD.E R145, desc[UR12][R154.64+0xcc] ;  /* 0x0000cc0c9a917980 */ /* 0x010962000c101900 */
[----:B-1----:R-:W-:Y:S01]  /*24710*/  @P4 FMUL.FTZ R6, R3, 0.69314718246459960938 ;  /* 0x3f31721803064820 */ /* 0x002fe20000410000 */
[----:B------:R-:W-:Y:S02]  /*24720*/  MOV R144, 0xff800000 ;  /* 0xff80000000907802 */ /* 0x000fe40000000f00 */
[----:B---3--:R-:W-:Y:S01]  /*24730*/  LEA.HI R4, R62, R62, RZ, 0x1 ;  /* 0x0000003e3e047211 */ /* 0x008fe200078f08ff */
[----:B------:R4:W5:Y:S01]  /*24740*/  LD.E.64 R60, desc[UR10][R154.64+0x78] ;  /* 0x0000780a9a3c7980 */ /* 0x000962000c101b00 */
[----:B------:R-:W-:-:S02]  /*24750*/  LOP3.LUT R0, R0, 0x1c0, RZ, 0xc0, !PT ;  /* 0x000001c000007812 */ /* 0x000fc400078ec0ff */
[----:B------:R-:W-:Y:S02]  /*24760*/  SHF.L.U32 R2, R4, 0x2, RZ ;  /* 0x0000000204027819 */ /* 0x000fe400000006ff */
[----:B------:R-:W-:Y:S02]  /*24770*/  MOV R63, 0xff800000 ;  /* 0xff800000003f7802 */ /* 0x000fe40000000f00 */
[----:B------:R-:W-:Y:S01]  /*24780*/  LOP3.LUT R3, R0, 0x38, R2, 0xf8, !PT ;  /* 0x0000003800037812 */ /* 0x000fe200078ef802 */
[----:B------:R-:W-:Y:S01]  /*24790*/  @P3 FMUL.FTZ R2, R5, 0.69314718246459960938 ;  /* 0x3f31721805023820 */ /* 0x000fe20000410000 */
[----:B------:R-:W-:-:S04]  /*247a0*/  SHF.R.U32.HI R0, RZ, 0x3, R0 ;  /* 0x00000003ff007819 */ /* 0x000fc80000011600 */
[----:B------:R-:W-:Y:S02]  /*247b0*/  LOP3.LUT R5, R3, R0, RZ, 0x3c, !PT ;  /* 0x0000000003057212 */ /* 0x000fe400078e3cff */
[----:B------:R-:W-:Y:S02]  /*247c0*/  LEA.HI R0, R7, R12, RZ, 0x2 ;  /* 0x0000000c07007211 */ /* 0x000fe400078f10ff */
[----:B------:R4:W5:Y:S01]  /*247d0*/  LDL R7, [R1+0x24] ;  /* 0x0000240001077983 */ /* 0x0009620000100800 */
[----:B------:R-:W-:Y:S01]  /*247e0*/  @P3 FFMA.FTZ R144, R16, R9, R2 ;  /* 0x0000000910903223 */ /* 0x000fe20000010002 */
[----:B------:R-:W-:Y:S02]  /*247f0*/  LOP3.LUT R2, R4, 0xffffffe, RZ, 0xc0, !PT ;  /* 0x0ffffffe04027812 */ /* 0x000fe400078ec0ff */
[----:B------:R-:W-:Y:S02]  /*24800*/  LOP3.LUT R3, R15, 0xffffffe0, RZ, 0xc0, !PT ;  /* 0xffffffe00f037812 */ /* 0x000fe400078ec0ff */
[----:B------:R-:W-:-:S02]  /*24810*/  LOP3.LUT R4, R0, 0xffffffc, RZ, 0xc0, !PT ;  /* 0x0ffffffc00047812 */ /* 0x000fc400078ec0ff */
[----:B------:R-:W-:Y:S02]  /*24820*/  IADD3 R0, R62, -R2, RZ ;  /* 0x800000023e007210 */ /* 0x000fe40007ffe0ff */
[----:B------:R-:W-:Y:S02]  /*24830*/  IADD3 R2, R18, -R3, RZ ;  /* 0x8000000312027210 */ /* 0x000fe40007ffe0ff */
[----:B------:R-:W-:Y:S02]  /*24840*/  LEA R0, R0, R5, 0x2 ;  /* 0x0000000500007211 */ /* 0x000fe400078e10ff */
[----:B------:R-:W-:Y:S02]  /*24850*/  IADD3 R4, R12, -R4, RZ ;  /* 0x800000040c047210 */ /* 0x000fe40007ffe0ff */
[----:B------:R-:W-:Y:S02]  /*24860*/  SHF.L.U32 R5, R149, 0x6, RZ ;  /* 0x0000000695057819 */ /* 0x000fe400000006ff */
[----:B------:R-:W-:-:S02]  /*24870*/  LOP3.LUT P0, RZ, R2, 0x3, RZ, 0xc0, !PT ;  /* 0x0000000302ff7812 */ /* 0x000fc4000780c0ff */
[----:B------:R-:W-:Y:S02]  /*24880*/  LEA R2, R4, R17, 0x4 ;  /* 0x0000001104027211 */ /* 0x000fe400078e20ff */
[----:B------:R-:W-:Y:S01]  /*24890*/  LEA R0, R0, UR4, 0x2 ;  /* 0x0000000400007c11 */ /* 0x000fe2000f8e10ff */
[----:B------:R-:W-:Y:S01]  /*248a0*/  @P4 FFMA.FTZ R63, R16, R150, R6 ;  /* 0x00000096103f4223 */ /* 0x000fe20000010006 */
[----:B------:R-:W-:Y:S01]  /*248b0*/  BSSY B0, `(.L_x_6059) ;  /* 0x0000036000007945 */ /* 0x000fe20003800000 */
[----:B------:R-:W-:-:S04]  /*248c0*/  IMAD R3, R10, UR8, R21 ;  /* 0x000000080a037c24 */ /* 0x000fc8000f8e0215 */
[----:B--2---:R-:W-:-:S04]  /*248d0*/  IMAD R3, R3, R8, R20 ;  /* 0x0000000803037224 */ /* 0x004fc800078e0214 */
[----:B------:R-:W-:Y:S02]  /*248e0*/  IMAD R8, R11, R3, R5 ;  /* 0x000000030b087224 */ /* 0x000fe400078e0205 */
[----:B------:R4:W5:Y:S01]  /*248f0*/  LD.E.64 R4, desc[UR10][R154.64+0xa8] ;  /* 0x0000a80a9a047980 */ /* 0x000962000c101b00 */
[----:B------:R-:W-:Y:S06]  /*24900*/  BAR.SYNC.DEFER_BLOCKING 0x0 ;  /* 0x0000000000007b1d */ /* 0x000fec0000010000 */
[----:B------:R4:W1:Y:S04]  /*24910*/  LDS.128 R56, [R0] ;  /* 0x0000000000387984 */ /* 0x0008680000000c00 */
[----:B------:R4:W2:Y:S04]  /*24920*/  LDS.128 R52, [R0+0x800] ;  /* 0x0008000000347984 */ /* 0x0008a80000000c00 */
        /* <DEDUP_REMOVED lines=30> */
[----:B--23--:R-:W-:Y:S05]  /*24b10*/  @P0 BRA `(.L_x_6060) ;  /* 0x00000000003c0947 */ /* 0x00cfea0003800000 */
[----:B----45:R-:W-:Y:S02]  /*24b20*/  IMAD R0, R149, -0x40, R7 ;  /* 0xffffffc095007824 */ /* 0x030fe400078e0207 */
[----:B------:R-:W-:-:S03]  /*24b30*/  VIADD R3, R2, 0x8 ;  /* 0x0000000802037836 */ /* 0x000fc60000000000 */
        /* <DEDUP_REMOVED lines=13> */
.L_x_6060:
[----:B------:R-:W-:Y:S05]  /*24c10*/  BSYNC B0 ;  /* 0x0000000000007941 */ /* 0x000fea0003800000 */
.L_x_6059:
[----:B-----5:R-:W-:Y:S01]  /*24c20*/  IMAD.SHL.U32 R4, R62, 0x4, RZ ;  /* 0x000000043e047824 */ /* 0x020fe200078e00ff */
[----:B------:R-:W-:Y:S02]  /*24c30*/  R2UR UR4, R152 ;  /* 0x00000000980472ca */ /* 0x000fe400000e0000 */
[----:B------:R-:W-:Y:S02]  /*24c40*/  R2UR UR5, R153 ;  /* 0x00000000990572ca */ /* 0x000fe400000e0000 */
[----:B------:R-:W-:Y:S01]  /*24c50*/  SHF.R.S32.HI R5, RZ, 0x1f, R4 ;  /* 0x0000001fff057819 */ /* 0x000fe20000011404 */
[----:B------:R-:W-:Y:S02]  /*24c60*/  IMAD R7, R149, -0x40, R7 ;  /* 0xffffffc095077824 */ /* 0x000fe400078e0207 */
[----:B----4-:R-:W-:Y:S02]  /*24c70*/  VIADD R0, R148, 0x8 ;  /* 0x0000000894007836 */ /* 0x010fe40000000000 */
[----:B------:R-:W-:-:S02]  /*24c80*/  IMAD R8, R8, R145, RZ ;  /* 0x0000009108087224 */ /* 0x000fc400078e02ff */
[----:B--2---:R-:W-:Y:S01]  /*24c90*/  IMAD.WIDE R2, R148, 0x100, R4 ;  /* 0x0000010094027825 */ /* 0x004fe200078e0204 */
[----:B------:R-:W-:-:S03]  /*24ca0*/  ISETP.GE.AND P0, PT, R0, R7, PT ;  /* 0x000000070000720c */ /* 0x000fc60003f06270 */
[----:B------:R-:W-:Y:S01]  /*24cb0*/  VIADD R10, R148, 0x10 ;  /* 0x00000010940a7836 */ /* 0x000fe20000000000 */
[----:B------:R-:W-:Y:S01]  /*24cc0*/  IADD3 R0, P3, R2, R8, RZ ;  /* 0x0000000802007210 */ /* 0x000fe20007f7e0ff */
[----:B------:R-:W-:Y:S01]  /*24cd0*/  VIADD R9, R148, 0x18 ;  /* 0x0000001894097836 */ /* 0x000fe20000000000 */
[----:B------:R2:W5:Y:S01]  /*24ce0*/  LD.E R6, desc[UR4][R154.64+0xc0] ;  /* 0x0000c0049a067980 */ /* 0x000562000c101900 */
[----:B------:R-:W-:Y:S01]  /*24cf0*/  BSSY B0, `(.L_x_6061) ;  /* 0x0000025000007945 */ /* 0x000fe20003800000 */
[----:B------:R-:W-:Y:S01]  /*24d00*/  LEA.HI.X.SX32 R3, R8, R3, 0x1, P3 ;  /* 0x0000000308037211 */ /* 0x000fe200018f0eff */
[----:B------:R-:W-:Y:S01]  /*24d10*/  VIADD R8, R148, 0x30 ;  /* 0x0000003094087836 */ /* 0x000fe20000000000 */
        /* <DEDUP_REMOVED lines=9> */
[----:B------:R-:W-:Y:S01]  /*24db0*/  VIADD R148, R148, 0x38 ;  /* 0x0000003894947836 */ /* 0x000fe20000000000 */
[-C--:B------:R-:W-:Y:S02]  /*24dc0*/  ISETP.GE.AND P5, PT, R8, R7.reuse, PT ;  /* 0x000000070800720c */ /* 0x080fe40003fa6270 */
[----:B------:R-:W-:-:S05]  /*24dd0*/  ISETP.GE.AND P6, PT, R9, R7, PT ;  /* 0x000000070900720c */ /* 0x000fca0003fc6270 */
[----:B------:R-:W-:Y:S08]  /*24de0*/  @P4 BRA `(.L_x_6062) ;  /* 0x0000000000544947 */ /* 0x000ff00003800000 */
[----:B-----5:R-:W-:Y:S01]  /*24df0*/  ISETP.GE.AND P4, PT, R4, R6, PT ;  /* 0x000000060400720c */ /* 0x020fe20003f86270 */
[----:B------:R-:W-:-:S12]  /*24e00*/  VIADD R8, R0, 0x40 ;  /* 0x0000004000087836 */ /* 0x000fd80000000000 */
[C---:B------:R-:W-:Y:S02]  /*24e10*/  @!P4 R2UR UR10, R152.reuse ;  /* 0x00000000980ac2ca */ /* 0x040fe400000e0000 */
[C---:B------:R-:W-:Y:S02]  /*24e20*/  @!P4 R2UR UR11, R153.reuse ;  /* 0x00000000990bc2ca */ /* 0x040fe400000e0000 */
[----:B------:R-:W-:Y:S02]  /*24e30*/  @!P4 R2UR UR4, R152 ;  /* 0x000000009804c2ca */ /* 0x000fe400000e0000 */
[----:B------:R-:W-:-:S09]  /*24e40*/  @!P4 R2UR UR5, R153 ;  /* 0x000000009905c2ca */ /* 0x000fd200000e0000 */
[----:B-1----:R3:W-:Y:S04]  /*24e50*/  @!P4 ST.E.64 desc[UR10][R2.64], R56 ;  /* 0x000000380200c985 */ /* 0x0027e8000c101b0a */
        /* <DEDUP_REMOVED lines=14> */
.L_x_6062:
[----:B------:R-:W-:Y:S05]  /*24f40*/  BSYNC B0 ;  /* 0x0000000000007941 */ /* 0x000fea0003800000 */
.L_x_6061:
        /* <DEDUP_REMOVED lines=11> */
[----:B-1----:R4:W-:Y:S01]  /*25000*/  @!P0 ST.E.128 desc[UR4][R2.64+0x2100], R40 ;  /* 0x0021002802008985 */ /* 0x0029e2000c101d04 */
        /* <DEDUP_REMOVED lines=9> */
.L_x_6064:
[----:B------:R-:W-:Y:S05]  /*250a0*/  BSYNC B0 ;  /* 0x0000000000007941 */ /* 0x000fea0003800000 */
.L_x_6063:
        /* <DEDUP_REMOVED lines=12> */
[----:B-1----:R2:W-:Y:S01]  /*25170*/  @!P0 ST.E.128 desc[UR4][R2.64+0x4100], R36 ;  /* 0x0041002402008985 */ /* 0x0025e2000c101d04 */
[----:B------:R-:W-:-:S09]  /*25180*/  ISETP.GE.AND P0, PT, R7, R6, PT ;  /* 0x000000060700720c */ /* 0x000fd20003f06270 */
[C---:B------:R-:W-:Y:S02]  /*25190*/  @!P1 R2UR UR10, R152.reuse ;  /* 0x00000000980a92ca */ /* 0x040fe400000e0000 */
[C---:B------:R-:W-:Y:S02]  /*251a0*/  @!P1 R2UR UR11, R153.reuse ;  /* 0x00000000990b92ca */ /* 0x040fe400000e0000 */
[----:B------:R-:W-:Y:S02]  /*251b0*/  @!P0 R2UR UR4, R152 ;  /* 0x00000000980482ca */ /* 0x000fe400000e0000 */
[----:B------:R-:W-:-:S09]  /*251c0*/  @!P0 R2UR UR5, R153 ;  /* 0x00000000990582ca */ /* 0x000fd200000e0000 */
[----:B------:R2:W-:Y:S04]  /*251d0*/  @!P1 ST.E.128 desc[UR10][R2.64+0x4200], R24 ;  /* 0x0042001802009985 */ /* 0x0005e8000c101d0a */
[----:B------:R2:W-:Y:S02]  /*251e0*/  @!P0 ST.E.128 desc[UR4][R2.64+0x4300], R12 ;  /* 0x0043000c02008985 */ /* 0x0005e4000c101d04 */
.L_x_6066:
[----:B------:R-:W-:Y:S05]  /*251f0*/  BSYNC B0 ;  /* 0x0000000000007941 */ /* 0x000fea0003800000 */
.L_x_6065:
        /* <DEDUP_REMOVED lines=13> */
[----:B-1----:R1:W-:Y:S01]  /*252d0*/  @!P0 ST.E.128 desc[UR4][R2.64+0x6000], R76 ;  /* 0x0060004c02008985 */ /* 0x0023e2000c101d04 */
[----:B------:R-:W-:-:S03]  /*252e0*/  ISETP.GE.AND P0, PT, R7, R6, PT ;  /* 0x000000060700720c */ /* 0x000fc60003f06270 */
[----:B------:R1:W-:Y:S04]  /*252f0*/  @!P2 ST.E.128 desc[UR12][R2.64+0x6100], R72 ;  /* 0x006100480200a985 */ /* 0x0003e8000c101d0c */
[----:B------:R1:W-:Y:S06]  /*25300*/  @!P1 ST.E.128 desc[UR10][R2.64+0x6200], R68 ;  /* 0x0062004402009985 */ /* 0x0003ec000c101d0a */
[----:B------:R-:W-:-:S02]  /*25310*/  @!P0 R2UR UR4, R152 ;  /* 0x00000000980482ca */ /* 0x000fc400000e0000 */
[----:B------:R-:W-:-:S13]  /*25320*/  @!P0 R2UR UR5, R153 ;  /* 0x00000000990582ca */ /* 0x000fda00000e0000 */
[----:B------:R1:W-:Y:S02]  /*25330*/  @!P0 ST.E.128 desc[UR4][R2.64+0x6300], R64 ;  /* 0x0063004002008985 */ /* 0x0003e4000c101d04 */
.L_x_6068:
[----:B------:R-:W-:Y:S05]  /*25340*/  BSYNC B0 ;  /* 0x0000000000007941 */ /* 0x000fea0003800000 */
.L_x_6067:
        /* <DEDUP_REMOVED lines=16> */
[----:B-1----:R1:W-:Y:S04]  /*25450*/  @!P3 ST.E.128 desc[UR14][R2.64+0x8000], R92 ;  /* 0x0080005c0200b985 */ /* 0x0023e8000c101d0e */
[----:B------:R1:W-:Y:S04]  /*25460*/  @!P2 ST.E.128 desc[UR12][R2.64+0x8100], R88 ;  /* 0x008100580200a985 */ /* 0x0003e8000c101d0c */
[----:B------:R1:W-:Y:S04]  /*25470*/  @!P1 ST.E.128 desc[UR10][R2.64+0x8200], R84 ;  /* 0x0082005402009985 */ /* 0x0003e8000c101d0a */
[----:B------:R1:W-:Y:S02]  /*25480*/  @!P0 ST.E.128 desc[UR4][R2.64+0x8300], R80 ;  /* 0x0083005002008985 */ /* 0x0003e4000c101d04 */
.L_x_6070:
[----:B------:R-:W-:Y:S05]  /*25490*/  BSYNC B0 ;  /* 0x0000000000007941 */ /* 0x000fea0003800000 */
.L_x_6069:
        /* <DEDUP_REMOVED lines=20> */
.L_x_6072:
[----:B------:R-:W-:Y:S05]  /*255e0*/  BSYNC B0 ;  /* 0x0000000000007941 */ /* 0x000fea0003800000 */
.L_x_6071:
        /* <DEDUP_REMOVED lines=20> */
.L_x_6074:
[----:B------:R-:W-:Y:S05]  /*25730*/  BSYNC B0 ;  /* 0x0000000000007941 */ /* 0x000fea0003800000 */
.L_x_6073:
[----:B------:R-:W-:Y:S02]  /*25740*/  MOV R7, 0x1f0 ;  /* 0x000001f000077802 */ /* 0x000fe40000000f00 */
[----:B------:R-:W-:-:S03]  /*25750*/  MOV R9, 0x0 ;  /* 0x0000000000097802 */ /* 0x000fc60000000f00 */
[----:B------:R-:W-:-:S04]  /*25760*/  IMAD.MOV.U32 R8, RZ, RZ, R7 ;  /* 0x000000ffff087224 */ /* 0x000fc800078e0007 */
[----:B-12345:R-:W-:Y:S05]  /*25770*/  @P4 RET.REL.NODEC R8 `(_ZN5flash24flash_fwd_splitkv_kernelI23Flash_fwd_kernel_traitsILi256ELi64ELi64ELi4ELb0ELb0EN7cutlass10bfloat16_tE19Flash_kernel_traitsILi256ELi64ELi64ELi4ES3_EELb0ELb0ELb1ELb0ELb0ELb0ELb1ELb1EEEvNS_16Flash_fwd_paramsE) ;  /* 0xfffffda808204950 */ /* 0x03efea0003c3ffff */
[----:B------:R-:W-:Y:S01]  /*25780*/  VIADD R5, R0, 0x40 ;  /* 0x0000004000057836 */ /* 0x000fe20000000000 */
[-C--:B------:R-:W-:Y:S01]  /*25790*/  ISETP.GE.AND P3, PT, R4, R6.reuse, PT ;  /* 0x000000060400720c */ /* 0x080fe20003f66270 */
[----:B------:R-:W-:Y:S01]  /*257a0*/  IMAD.MOV.U32 R4, RZ, RZ, R7 ;  /* 0x000000ffff047224 */ /* 0x000fe200078e0007 */
[CC--:B------:R-:W-:Y:S01]  /*257b0*/  ISETP.GE.AND P2, PT, R0.reuse, R6.reuse, PT ;  /* 0x000000060000720c */ /* 0x0c0fe20003f46270 */
[----:B------:R-:W-:Y:S01]  /*257c0*/  VIADD R0, R0, 0x80 ;  /* 0x0000008000007836 */ /* 0x000fe20000000000 */
[----:B------:R-:W-:Y:S01]  /*257d0*/  ISETP.GE.AND P1, PT, R5, R6, PT ;  /* 0x000000060500720c */ /* 0x000fe20003f26270 */
[----:B------:R-:W-:-:S03]  /*257e0*/  IMAD.MOV.U32 R5, RZ, RZ, 0x0 ;  /* 0x00000000ff057424 */ /* 0x000fc600078e00ff */
        /* <DEDUP_REMOVED lines=10> */
[----:B-1----:R-:W-:Y:S05]  /*25890*/  @P0 RET.REL.NODEC R4 `(_ZN5flash24flash_fwd_splitkv_kernelI23Flash_fwd_kernel_traitsILi256ELi64ELi64ELi4ELb0ELb0EN7cutlass10bfloat16_tE19Flash_kernel_traitsILi256ELi64ELi64ELi4ES3_EELb0ELb0ELb1ELb0ELb0ELb0ELb1ELb1EEEvNS_16Flash_fwd_paramsE) ;  /* 0xfffffda404d80950 */ /* 0x002fea0003c3ffff */
[----:B------:R-:W-:Y:S02]  /*258a0*/  R2UR UR4, R152 ;  /* 0x00000000980472ca */ /* 0x000fe400000e0000 */
[----:B------:R-:W-:-:S13]  /*258b0*/  R2UR UR5, R153 ;  /* 0x00000000990572ca */ /* 0x000fda00000e0000 */
[----:B------:R1:W-:Y:S02]  /*258c0*/  ST.E.128 desc[UR4][R2.64+0xe300], R128 ;  /* 0x00e3008002007985 */ /* 0x0003e4000c101d04 */
[----:B-1----:R-:W-:Y:S02]  /*258d0*/  IMAD.MOV.U32 R2, RZ, RZ, R7 ;  /* 0x000000ffff027224 */ /* 0x002fe400078e0007 */
[----:B------:R-:W-:-:S04]  /*258e0*/  IMAD.MOV.U32 R3, RZ, RZ, 0x0 ;  /* 0x00000000ff037424 */ /* 0x000fc800078e00ff */
[----:B------:R-:W-:Y:S05]  /*258f0*/  RET.REL.NODEC R2 `(_ZN5flash24flash_fwd_splitkv_kernelI23Flash_fwd_kernel_traitsILi256ELi64ELi64ELi4ELb0ELb0EN7cutlass10bfloat16_tE19Flash_kernel_traitsILi256ELi64ELi64ELi4ES3_EELb0ELb0ELb1ELb0ELb0ELb0ELb1ELb1EEEvNS_16Flash_fwd_paramsE) ;  /* 0xfffffda402c07950 */ /* 0x000fea0003c3ffff */
.L_x_6058:
[----:B------:R-:W-:Y:S01]  /*25900*/  IMAD.MOV.U32 R0, RZ, RZ, 0x2 ;  /* 0x00000002ff007424 */ /* 0x000fe200078e00ff */
[----:B------:R-:W-:Y:S01]  /*25910*/  MOV R2, R246 ;  /* 0x000000f600027202 */ /* 0x000fe20000000f00 */
[----:B------:R-:W-:Y:S01]  /*25920*/  IMAD.MOV.U32 R4, RZ, RZ, -0x1 ;  /* 0xffffffffff047424 */ /* 0x000fe200078e00ff */
[----:B------:R-:W-:-:S07]  /*25930*/  MOV R3, 0x1f ;  /* 0x0000001f00037802 */ /* 0x000fce0000000f00 */
[----:B-1---5:R-:W-:Y:S05]  /*25940*/  WARPSYNC.COLLECTIVE R4, `(.L_x_6075) ;  /* 0x0000000004087348 */ /* 0x022fea0003c00000 */
[----:B------:R2:W3:Y:S02]  /*25950*/  SHFL.BFLY P0, R0, R2, R0, R3 ;  /* 0x0c00000002007389 */ /* 0x0004e40000000003 */
[----:B-123-5:R-:W-:Y:S01]  /*25960*/  ENDCOLLECTIVE ;  /* 0x000000000000791b */ /* 0x02efe20003800000 */
.L_x_6075:
[----:B------:R-:W-:Y:S02]  /*25970*/  MOV R5, R0 ;  /* 0x0000000000057202 */ /* 0x000fe40000000f00 */
[----:B------:R-:W-:-:S03]  /*25980*/  MOV R0, 0x1 ;  /* 0x0000000100007802 */ /* 0x000fc60000000f00 */
[----:B------:R-:W-:-:S04]  /*25990*/  FADD.FTZ R5, R5, R246 ;  /* 0x000000f605057221 */ /* 0x000fc80000010000 */
[----:B------:R-:W-:-:S07]  /*259a0*/  IMAD.MOV.U32 R2, RZ, RZ, R5 ;  /* 0x000000ffff027224 */ /* 0x000fce00078e0005 */
[----:B------:R-:W-:Y:S05]  /*259b0*/  WARPSYNC.COLLECTIVE R4, `(.L_x_6076) ;  /* 0x0000000004087348 */ /* 0x000fea0003c00000 */
[----:B------:R1:W2:Y:S02]  /*259c0*/  SHFL.BFLY P0, R0, R2, R0, R3 ;  /* 0x0c00000002007389 */ /* 0x0002a40000000003 */
[----:B-12---:R-:W-:Y:S01]  /*259d0*/  ENDCOLLECTIVE ;  /* 0x000000000000791b */ /* 0x006fe20003800000 */
.L_x_6076:
[----:B------:R-:W-:Y:S01]  /*259e0*/  IMAD.MOV.U32 R13, RZ, RZ, R0 ;  /* 0x000000ffff0d7224 */ /* 0x000fe200078e0000 */
[----:B------:R-:W-:Y:S02]  /*259f0*/  MOV R0, 0x2 ;  /* 0x0000000200007802 */ /* 0x000fe40000000f00 */
[----:B------:R-:W-:Y:S01]  /*25a00*/  MOV R2, R248 ;  /* 0x000000f800027202 */ /* 0x000fe20000000f00 */
[----:B------:R-:W-:-:S07]  /*25a10*/  FADD.FTZ R13, R5, R13 ;  /* 0x0000000d050d7221 */ /* 0x000fce0000010000 */
[----:B------:R-:W-:Y:S05]  /*25a20*/  WARPSYNC.COLLECTIVE R4, `(.L_x_6077) ;  /* 0x0000000004087348 */ /* 0x000fea0003c00000 */
[----:B------:R1:W2:Y:S02]  /*25a30*/  SHFL.BFLY P0, R0, R2, R0, R3 ;  /* 0x0c00000002007389 */ /* 0x0002a40000000003 */
[----:B-12---:R-:W-:Y:S01]  /*25a40*/  ENDCOLLECTIVE ;  /* 0x000000000000791b */ /* 0x006fe20003800000 */
.L_x_6077:
[----:B------:R-:W-:Y:S01]  /*25a50*/  IMAD.MOV.U32 R2, RZ, RZ, R0 ;  /* 0x000000ffff027224 */ /* 0x000fe200078e0000 */
[----:B------:R-:W-:-:S03]  /*25a60*/  MOV R0, 0x1 ;  /* 0x0000000100007802 */ /* 0x000fc60000000f00 */
[----:B------:R-:W-:-:S07]  /*25a70*/  FADD.FTZ R2, R2, R248 ;  /* 0x000000f802027221 */ /* 0x000fce0000010000 */
[----:B------:R-:W-:Y:S05]  /*25a80*/  WARPSYNC.COLLECTIVE R4, `(.L_x_6078) ;  /* 0x0000000004087348 */ /* 0x000fea0003c00000 */
[----:B------:R1:W2:Y:S02]  /*25a90*/  SHFL.BFLY P0, R0, R2, R0, R3 ;  /* 0x0c00000002007389 */ /* 0x0002a40000000003 */
[----:B-12---:R-:W-:Y:S01]  /*25aa0*/  ENDCOLLECTIVE ;  /* 0x000000000000791b */ /* 0x006fe20003800000 */
.L_x_6078:
[----:B------:R-:W-:Y:S01]  /*25ab0*/  MOV R14, R0 ;  /* 0x00000000000e7202 */ /* 0x000fe20000000f00 */
[----:B------:R-:W-:Y:S06]  /*25ac0*/  BRA `(.L_x_6079) ;  /* 0xffffffdc001c7947 */ /* 0x000fec000383ffff */
.L_x_6080:
        /* <DEDUP_REMOVED lines=11> */
.L_x_9014:


//--------------------- .text._ZN5flash24flash_fwd_splitkv_kernelI23Flash_fwd_kernel_traitsILi256ELi64ELi64ELi4ELb0ELb0EN7cutlass10bfloat16_tE19Flash_kernel_traitsILi256ELi64ELi64ELi4ES3_EELb0ELb0ELb1ELb0ELb0ELb1ELb1ELb1EEEvNS_16Flash_fwd_paramsE --------------------------
	.section	.text._ZN5flash24flash_fwd_splitkv_kernelI23Flash_fwd_kernel_traitsILi256ELi64ELi64ELi4ELb0ELb0EN7cutlass10bfloat16_tE19Flash_kernel_traitsILi256ELi64ELi64ELi4ES3_EELb0ELb0ELb1ELb0ELb0ELb1ELb1ELb1EEEvNS_16Flash_fwd_paramsE,"ax",@progbits
	.align	128
        .global         _ZN5flash24flash_fwd_splitkv_kernelI23Flash_fwd_kernel_traitsILi256ELi64ELi64ELi4ELb0ELb0EN7cutlass10bfloat16_tE19Flash_kernel_traitsILi256ELi64ELi64ELi4ES3_EELb0ELb0ELb1ELb0ELb0ELb1ELb1ELb1EEEvNS_16Flash_fwd_paramsE
        .type           _ZN5flash24flash_fwd_splitkv_kernelI23Flash_fwd_kernel_traitsILi256ELi64ELi64ELi4ELb0ELb0EN7cutlass10bfloat16_tE19Flash_kernel_traitsILi256ELi64ELi64ELi4ES3_EELb0ELb0ELb1ELb0ELb0ELb1ELb1ELb1EEEvNS_16Flash_fwd_paramsE,@function
        .size           _ZN5flash24flash_fwd_splitkv_kernelI23Flash_fwd_kernel_traitsILi256ELi64ELi64ELi4ELb0ELb0EN7cutlass10bfloat16_tE19Flash_kernel_traitsILi256ELi64ELi64ELi4ES3_EELb0ELb0ELb1ELb0ELb0ELb1ELb1ELb1EEEvNS_16Flash_fwd_paramsE,(.L_x_9015 - _ZN5flash24flash_fwd_splitkv_kernelI23Flash_fwd_kernel_traitsILi256ELi64ELi64ELi4ELb0ELb0EN7cutlass10bfloat16_tE19Flash_kernel_traitsILi256ELi64ELi64ELi4ES3_EELb0ELb0ELb1ELb0ELb0ELb1ELb1ELb1EEEvNS_16Flash_fwd_paramsE)
        .other          _ZN5flash24flash_fwd_splitkv_kernelI23Flash_fwd_kernel_traitsILi256ELi64ELi64ELi4ELb0ELb0EN7cutlass10bfloat16_tE19Flash_kernel_traitsILi256ELi64ELi64ELi4ES3_EELb0ELb0ELb1ELb0ELb0ELb1ELb1ELb1EEEvNS_16Flash_fwd_paramsE,@"STO_CUDA_ENTRY STV_DEFAULT"
_ZN5flash24flash_fwd_splitkv_kernelI23Flash_fwd_kernel_traitsILi256ELi64ELi64ELi4ELb0ELb0EN7cutlass10bfloat16_tE19Flash_kernel_traitsILi256ELi64ELi64ELi4ES3_EELb0ELb0ELb1ELb0ELb0ELb1ELb1ELb1EEEvNS_16Flash_fwd_paramsE:
.text._ZN5flash24flash_fwd_splitkv_kernelI23Flash_fwd_kernel_traitsILi256ELi64ELi64ELi4ELb0ELb0EN7cutlass10bfloat16_tE19Flash_kernel_traitsILi256ELi64ELi64ELi4ES3_EELb0ELb0ELb1ELb0ELb0ELb1ELb1ELb1EEEvNS_16Flash_fwd_paramsE:
        /* <DEDUP_REMOVED lines=30> */
[----:B-1----:R-:W-:Y:S05]  /*01e0*/  CALL.REL.NOINC `($_ZN5flash24flash_fwd_splitkv_kernelI23Flash_fwd_kernel_traitsILi256ELi64ELi64ELi4ELb0ELb0EN7cutlass10bfloat16_tE19Flash_kernel_traitsILi256ELi64ELi64ELi4ES3_EELb0ELb0ELb1ELb0ELb0ELb1ELb1ELb1EEEvNS_16Flash_fwd_paramsE$_ZN5flash30compute_attn_1rowblock_splitkvI23Flash_fwd_kernel_traitsILi256ELi64ELi64ELi4ELb0ELb0EN7cutlass10bfloat16_tE19Flash_kernel_traitsILi256ELi64ELi64ELi4ES3_EELb0ELb0ELb1ELb0ELb0ELb1ELb1ELb1ENS_16Flash_fwd_paramsEEEvRKT8_iiiii) ;  /* 0x0000000000087944 */ /* 0x002fea0003c00000 */
[----:B------:R-:W-:Y:S05]  /*01f0*/  BSYNC B4 ;  /* 0x0000000000047941 */ /* 0x000fea0003800000 */
.L_x_6081:
[----:B------:R-:W-:Y:S05]  /*0200*/  EXIT ;  /* 0x000000000000794d */ /* 0x000fea0003800000 */
        .type           $_ZN5flash24flash_fwd_splitkv_kernelI23Flash_fwd_kernel_traitsILi256ELi64ELi64ELi4ELb0ELb0EN7cutlass10bfloat16_tE19Flash_kernel_traitsILi256ELi64ELi64ELi4ES3_EELb0ELb0ELb1ELb0ELb0ELb1ELb1ELb1EEEvNS_16Flash_fwd_paramsE$_ZN5flash30compute_attn_1rowblock_splitkvI23Flash_fwd_kernel_traitsILi256ELi64ELi64ELi4ELb0ELb0EN7cutlass10bfloat16_tE19Flash_kernel_traitsILi256ELi64ELi64ELi4ES3_EELb0ELb0ELb1ELb0ELb0ELb1ELb1ELb1ENS_16Flash_fwd_paramsEEEvRKT8_iiiii,@function
        .size           $_ZN5flash24flash_fwd_splitkv_kernelI23Flash_fwd_kernel_traitsILi256ELi64ELi64ELi4ELb0ELb0EN7cutlass10bfloat16_tE19Flash_kernel_traitsILi256ELi64ELi64ELi4ES3_EELb0ELb0ELb1ELb0ELb0ELb1ELb1ELb1EEEvNS_16Flash_fwd_paramsE$_ZN5flash30compute_attn_1rowblock_splitkvI23Flash_fwd_kernel_traitsILi256ELi64ELi64ELi4ELb0ELb0EN7cutlass10bfloat16_tE19Flash_kernel_traitsILi256ELi64ELi64ELi4ES3_EELb0ELb0ELb1ELb0ELb0ELb1ELb1ELb1ENS_16Flash_fwd_paramsEEEvRKT8_iiiii,(.L_x_9015 - $_ZN5flash24flash_fwd_splitkv_kernelI23Flash_fwd_kernel_traitsILi256ELi64ELi64ELi4ELb0ELb0EN7cutlass10bfloat16_tE19Flash_kernel_traitsILi256ELi64ELi64ELi4ES3_EELb0ELb0ELb1ELb0ELb0ELb1ELb1ELb1EEEvNS_16Flash_fwd_paramsE$_ZN5flash30compute_attn_1rowblock_splitkvI23Flash_fwd_kernel_traitsILi256ELi64ELi64ELi4ELb0ELb0EN7cutlass10bfloat16_tE19Flash_kernel_traitsILi256ELi64ELi64ELi4ES3_EELb0ELb0ELb1ELb0ELb0ELb1ELb1ELb1ENS_16Flash_fwd_paramsEEEvRKT8_iiiii)
$_ZN5flash24flash_fwd_splitkv_kernelI23Flash_fwd_kernel_traitsILi256ELi64ELi64ELi4ELb0ELb0EN7cutlass10bfloat16_tE19Flash_kernel_traitsILi256ELi64ELi64ELi4ES3_EELb0ELb0ELb1ELb0ELb0ELb1ELb1ELb1EEEvNS_16Flash_fwd_paramsE$_ZN5flash30compute_attn_1rowblock_splitkvI23Flash_fwd_kernel_traitsILi256ELi64ELi64ELi4ELb0ELb0EN7cutlass10bfloat16_tE19Flash_kernel_traitsILi256ELi64ELi64ELi4ES3_EELb0ELb0ELb1ELb0ELb0ELb1ELb1ELb1ENS_16Flash_fwd_paramsEEEvRKT8_iiiii:
        /* <DEDUP_REMOVED lines=30> */
.L_x_6083:
[----:B------:R-:W-:Y:S05]  /*03f0*/  BSYNC B0 ;  /* 0x0000000000007941 */ /* 0x000fea0003800000 */
.L_x_6082:
        /* <DEDUP_REMOVED lines=8> */
.L_x_6085:
[----:B------:R3:W5:Y:S02]  /*0480*/  LD.E R0, desc[UR6][R30.64+0xb8] ;  /* 0x0000b8061e007980 */ /* 0x000764000c101900 */
.L_x_6086:
[----:B------:R-:W-:Y:S05]  /*0490*/  BSYNC B0 ;  /* 0x0000000000007941 */ /* 0x000fea0003800000 */
.L_x_6084:
        /* <DEDUP_REMOVED lines=10> */
.L_x_6088:
[----:B------:R-:W2:Y:S01]  /*0540*/  LD.E.64 R2, desc[UR6][R30.64+0x108] ;  /* 0x000108061e027980 */ /* 0x000ea2000c101b00 */
[----:B------:R-:W-:Y:S01]  /*0550*/  BSSY B0, `(.L_x_6090) ;  /* 0x0000006000007945 */ /* 0x000fe20003800000 */
[----:B------:R-:W-:Y:S01]  /*0560*/  IMAD.MOV.U32 R0, RZ, RZ, RZ ;  /* 0x000000ffff007224 */ /* 0x000fe200078e00ff */
[----:B--2---:R-:W-:-:S04]  /*0570*/  ISETP.NE.U32.AND P0, PT, R2, RZ, PT ;  /* 0x000000ff0200720c */ /* 0x004fc80003f05070 */
[----:B------:R-:W-:-:S13]  /*0580*/  ISETP.NE.AND.EX P0, PT, R3, RZ, PT, P0 ;  /* 0x000000ff0300720c */ /* 0x000fda0003f05300 */
[----:B------:R-:W-:Y:S05]  /*0590*/  @!P0 BRA `(.L_x_6091) ;  /* 0x0000000000048947 */ /* 0x000fea0003800000 */
[----:B------:R2:W5:Y:S02]  /*05a0*/  LD.E R0, desc[UR6][R30.64+0xbc] ;  /* 0x0000bc061e007980 */ /* 0x000564000c101900 */
.L_x_6091:
[----:B------:R-:W-:Y:S05]  /*05b0*/  BSYNC B0 ;  /* 0x0000000000007941 */ /* 0x000fea0003800000 */
.L_x_6090:
[----:B-----5:R-:W-:Y:S02]  /*05c0*/  IADD3 R208, R140, R0, RZ ;  /* 0x000000008cd07210 */ /* 0x020fe40007ffe0ff */
.L_x_6089:
[----:B------:R-:W-:Y:S05]  /*05d0*/  BSYNC B1 ;  /* 0x0000000000017941 */ /* 0x000fea0003800000 */
.L_x_6087:
[----:B------:R-:W4:Y:S01]  /*05e0*/  S2R R38, SR_CTAID.X ;  /* 0x0000000000267919 */ /* 0x000f220000002500 */
[----:B------:R-:W-:Y:S01]  /*05f0*/  MOV R16, 0x1f0 ;  /* 0x000001f000107802 */ /* 0x000fe20000000f00 */
[----:B------:R-:W-:-:S03]  /*0600*/  IMAD.MOV.U32 R3, RZ, RZ, 0x0 ;  /* 0x00000000ff037424 */ /* 0x000fc600078e00ff */
[----:B------:R-:W-:Y:S01]  /*0610*/  MOV R2, R16 ;  /* 0x0000001000027202 */ /* 0x000fe20000000f00 */
[----:B----4-:R-:W-:-:S05]  /*0620*/  IMAD.SHL.U32 R189, R38, 0x40, RZ ;  /* 0x0000004026bd7824 */ /* 0x010fca00078e00ff */
[----:B------:R-:W-:-:S13]  /*0630*/  ISETP.GT.AND P0, PT, R9, R189, PT ;  /* 0x000000bd0900720c */ /* 0x000fda0003f04270 */
[----:B-123--:R-:W-:Y:S05]  /*0640*/  @!P0 RET.REL.NODEC R2 `(_ZN5flash24flash_fwd_splitkv_kernelI23Flash_fwd_kernel_traitsILi256ELi64ELi64ELi4ELb0ELb0EN7cutlass10bfloat16_tE19Flash_kernel_traitsILi256ELi64ELi64ELi4ES3_EELb0ELb0ELb1ELb0ELb0ELb1ELb1ELb1EEEvNS_16Flash_fwd_paramsE) ;  /* 0xfffffff8026c8950 */ /* 0x00efea0003c3ffff */
        /* <DEDUP_REMOVED lines=38> */
[----:B------:R1:W-:Y:S03]  /*08b0*/  STL [R1+0xc], R34 ;  /* 0x00000c2201007387 */ /* 0x0003e60000100800 */
        /* <DEDUP_REMOVED lines=55> */
.L_x_6094:
[----:B------:R-:W-:Y:S05]  /*0c30*/  BSYNC B0 ;  /* 0x0000000000007941 */ /* 0x000fea0003800000 */
.L_x_6093:
        /* <DEDUP_REMOVED lines=12> */
.L_x_6096:
[----:B------:R-:W-:Y:S05]  /*0d00*/  BSYNC B0 ;  /* 0x0000000000007941 */ /* 0x000fea0003800000 */
.L_x_6095:
        /* <DEDUP_REMOVED lines=12> */
.L_x_6098:
[----:B------:R-:W-:Y:S05]  /*0dd0*/  BSYNC B0 ;  /* 0x0000000000007941 */ /* 0x000fea0003800000 */
.L_x_6097:
        /* <DEDUP_REMOVED lines=12> */
.L_x_6100:
[----:B------:R-:W-:Y:S05]  /*0ea0*/  BSYNC B0 ;  /* 0x0000000000007941 */ /* 0x000fea0003800000 */
.L_x_6099:
        /* <DEDUP_REMOVED lines=11> */
.L_x_6102:
[----:B------:R-:W-:Y:S05]  /*0f60*/  BSYNC B0 ;  /* 0x0000000000007941 */ /* 0x000fea0003800000 */
.L_x_6101:
        /* <DEDUP_REMOVED lines=12> */
.L_x_6104:
[----:B------:R-:W-:Y:S05]  /*1030*/  BSYNC B0 ;  /* 0x0000000000007941 */ /* 0x000fea0003800000 */
.L_x_6103:
        /* <DEDUP_REMOVED lines=11> */
.L_x_6106:
[----:B------:R-:W-:Y:S05]  /*10f0*/  BSYNC B0 ;  /* 0x0000000000007941 */ /* 0x000fea0003800000 */
.L_x_6105:
        /* <DEDUP_REMOVED lines=12> */
.L_x_6108:
[----:B------:R-:W-:Y:S05]  /*11c0*/  BSYNC B0 ;  /* 0x0000000000007941 */ /* 0x000fea0003800000 */
.L_x_6107:
        /* <DEDUP_REMOVED lines=18> */
[----:B-----5:R-:W-:Y:S05]  /*12f0*/  @P6 RET.REL.NODEC R2 `(_ZN5flash24flash_fwd_splitkv_kernelI23Flash_fwd_kernel_traitsILi256ELi64ELi64ELi4ELb0ELb0EN7cutlass10bfloat16_tE19Flash_kernel_traitsILi256ELi64ELi64ELi4ES3_EELb0ELb0ELb1ELb0ELb0ELb1ELb1ELb1EEEvNS_16Flash_fwd_paramsE) ;  /* 0xffffffec02406950 */ /* 0x020fea0003c3ffff */
[----:B------:R-:W-:Y:S02]  /*1300*/  MOV R0, 0xff800000 ;  /* 0xff80000000007802 */ /* 0x000fe40000000f00 */
[----:B------:R-:W-:Y:S02]  /*1310*/  MOV R2, R16 ;  /* 0x0000001000027202 */ /* 0x000fe40000000f00 */
[----:B------:R-:W-:Y:S01]  /*1320*/  MOV R3, 0x0 ;  /* 0x0000000000037802 */ /* 0x000fe20000000f00 */
[----:B------:R1:W-:Y:S03]  /*1330*/  ST.E desc[UR6][R6.64+0xe0], R0 ;  /* 0x0000e00006007985 */ /* 0x0003e6000c101906 */
[----:B-1----:R-:W-:Y:S05]  /*1340*/  RET.REL.NODEC R2 `(_ZN5flash24flash_fwd_splitkv_kernelI23Flash_fwd_kernel_traitsILi256ELi64ELi64ELi4ELb0ELb0EN7cutlass10bfloat16_tE19Flash_kernel_traitsILi256ELi64ELi64ELi4ES3_EELb0ELb0ELb1ELb0ELb0ELb1ELb1ELb1EEEvNS_16Flash_fwd_paramsE) ;  /* 0xffffffec022c7950 */ /* 0x002fea0003c3ffff */
.L_x_6092:
        /* <DEDUP_REMOVED lines=115> */
.L_x_6110:
        /* <DEDUP_REMOVED lines=83> */
.L_x_6111:
[----:B------:R-:W-:Y:S05]  /*1fb0*/  BSYNC B0 ;  /* 0x0000000000007941 */ /* 0x000fea0003800000 */
.L_x_6109:
        /* <DEDUP_REMOVED lines=98> */
[----:B------:R-:W-:Y:S02]  /*25e0*/  LEA.HI R0, R0, R140, RZ, 0x6 ;  /* 0x0000008c00007211 */ /* 0x000fe400078f30ff */
[C---:B------:R-:W-:Y:S02]  /*25f0*/  SHF.L.U32 R2, R164.reuse, 0x4, RZ ;  /* 0x00000004a4027819 */ /* 0x040fe400000006ff */
[----:B------:R-:W-:Y:S02]  /*2600*/  ISETP.GE.AND P2, PT, R23, R154, PT ;  /* 0x0000009a1700720c */ /* 0x000fe40003f46270 */
[----:B------:R-:W-:Y:S01]  /*2610*/  SHF.R.S32.HI R0, RZ, 0x6, R0 ;  /* 0x00000006ff007819 */ /* 0x000fe20000011400 */
[----:B------:R2:W-:Y:S01]  /*2620*/  STL [R1], R2 ;  /* 0x0000000201007387 */ /* 0x0005e20000100800 */
[----:B------:R-:W-:Y:S02]  /*2630*/  SEL R5, RZ, 0x8, P2 ;  /* 0x00000008ff057807 */ /* 0x000fe40001000000 */
[----:B------:R-:W-:-:S02]  /*2640*/  SHF.L.U64.HI R3, R164, 0x4, R165 ;  /* 0x00000004a4037819 */ /* 0x000fc400000102a5 */
[----:B------:R-:W-:Y:S01]  /*2650*/  VIMNMX R126, R34, R0, !PT ;  /* 0x00000000227e7248 */ /* 0x000fe20007fe0100 */
[----:B------:R-:W-:Y:S01]  /*2660*/  @!P4 IMAD.MOV.U32 R35, RZ, RZ, RZ ;  /* 0x000000ffff23c224 */ /* 0x000fe200078e00ff */
[----:B------:R-:W-:Y:S01]  /*2670*/  ISETP.GE.AND P3, PT, R19, R154, PT ;  /* 0x0000009a1300720c */ /* 0x000fe20003f66270 */
[----:B------:R3:W-:Y:S01]  /*2680*/  STL [R1+0x8], R3 ;  /* 0x0000080301007387 */ /* 0x0007e20000100800 */
[----:B------:R-:W-:Y:S01]  /*2690*/  ISETP.GT.AND P4, PT, R36, R126, PT ;  /* 0x0000007e2400720c */ /* 0x000fe20003f84270 */
[-C--:B------:R-:W-:Y:S02]  /*26a0*/  IMAD R4, R121, R118.reuse, RZ ;  /* 0x0000007679047224 */ /* 0x080fe400078e02ff */
[----:B------:R-:W-:Y:S01]  /*26b0*/  IMAD R0, R165, R118, RZ ;  /* 0x00000076a5007224 */ /* 0x000fe200078e02ff */
[----:B------:R-:W-:Y:S01]  /*26c0*/  SEL R6, RZ, 0x4, P3 ;  /* 0x00000004ff067807 */ /* 0x000fe20001800000 */
[C---:B------:R-:W-:Y:S02]  /*26d0*/  IMAD R4, R119.reuse, R120, R4 ;  /* 0x0000007877047224 */ /* 0x040fe400078e0204 */
[-C--:B------:R-:W-:Y:S01]  /*26e0*/  IMAD R0, R119, R164.reuse, R0 ;  /* 0x000000a477007224 */ /* 0x080fe200078e0200 */
[----:B--2---:R-:W-:Y:S01]  /*26f0*/  IADD3 R2, P2, R20, R25, RZ ;  /* 0x0000001914027210 */ /* 0x004fe20007f5e0ff */
[----:B------:R-:W-:-:S04]  /*2700*/  IMAD.WIDE.U32 R172, R118, R164, R10 ;  /* 0x000000a476ac7225 */ /* 0x000fc800078e000a */
[----:B---3--:R-:W-:Y:S02]  /*2710*/  IMAD.X R3, R21, 0x1, R26, P2 ;  /* 0x0000000115037824 */ /* 0x008fe400010e061a */
        /* <DEDUP_REMOVED lines=185> */
.L_x_6230:
        /* <DEDUP_REMOVED lines=33> */
.L_x_6114:
[----:B------:R-:W-:Y:S05]  /*34c0*/  BSYNC B0 ;  /* 0x0000000000007941 */ /* 0x000fea0003800000 */
.L_x_6113:
        /* <DEDUP_REMOVED lines=20> */
.L_x_6116:
[----:B------:R-:W-:Y:S05]  /*3610*/  BSYNC B0 ;  /* 0x0000000000007941 */ /* 0x000fea0003800000 */
.L_x_6115:
        /* <DEDUP_REMOVED lines=21> */
.L_x_6118:
[----:B------:R-:W-:Y:S05]  /*3770*/  BSYNC B0 ;  /* 0x0000000000007941 */ /* 0x000fea0003800000 */
.L_x_6117:
        /* <DEDUP_REMOVED lines=18> */
.L_x_6120:
[----:B------:R-:W-:Y:S05]  /*38a0*/  BSYNC B0 ;  /* 0x0000000000007941 */ /* 0x000fea0003800000 */
.L_x_6119:
        /* <DEDUP_REMOVED lines=70> */
.L_x_6127:
[----:B------:R-:W-:Y:S05]  /*3d10*/  BSYNC B0 ;  /* 0x0000000000007941 */ /* 0x000fea0003800000 */
.L_x_6126:
        /* <DEDUP_REMOVED lines=51> */
.L_x_6129:
[----:B------:R-:W-:Y:S05]  /*4050*/  BSYNC B0 ;  /* 0x0000000000007941 */ /* 0x000fea0003800000 */
.L_x_6128:
        /* <DEDUP_REMOVED lines=51> */
.L_x_6131:
[----:B------:R-:W-:Y:S05]  /*4390*/  BSYNC B0 ;  /* 0x0000000000007941 */ /* 0x000fea0003800000 */
.L_x_6130:
        /* <DEDUP_REMOVED lines=50> */
.L_x_6125:
[----:B------:R-:W-:Y:S05]  /*46c0*/  BSYNC B1 ;  /* 0x0000000000017941 */ /* 0x000fea0003800000 */
.L_x_6124:
        /* <DEDUP_REMOVED lines=66> */
.L_x_6135:
[----:B------:R-:W-:Y:S05]  /*4af0*/  BSYNC B0 ;  /* 0x0000000000007941 */ /* 0x000fea0003800000 */
.L_x_6134:
        /* <DEDUP_REMOVED lines=51> */
.L_x_6137:
[----:B------:R-:W-:Y:S05]  /*4e30*/  BSYNC B0 ;  /* 0x0000000000007941 */ /* 0x000fea0003800000 */
.L_x_6136:
        /* <DEDUP_REMOVED lines=51> */
.L_x_6139:
[----:B------:R-:W-:Y:S05]  /*5170*/  BSYNC B0 ;  /* 0x0000000000007941 */ /* 0x000fea0003800000 */
.L_x_6138:
        /* <DEDUP_REMOVED lines=50> */
.L_x_6133:
[----:B------:R-:W-:Y:S05]  /*54a0*/  BSYNC B1 ;  /* 0x0000000000017941 */ /* 0x000fea0003800000 */
.L_x_6132:
        /* <DEDUP_REMOVED lines=66> */
.L_x_6143:
[----:B------:R-:W-:Y:S05]  /*58d0*/  BSYNC B0 ;  /* 0x0000000000007941 */ /* 0x000fea0003800000 */
.L_x_6142:
        /* <DEDUP_REMOVED lines=51> */
.L_x_6145:
[----:B------:R-:W-:Y:S05]  /*5c10*/  BSYNC B0 ;  /* 0x0000000000007941 */ /* 0x000fea0003800000 */
.L_x_6144:
        /* <DEDUP_REMOVED lines=51> */
.L_x_6147:
[----:B------:R-:W-:Y:S05]  /*5f50*/  BSYNC B0 ;  /* 0x0000000000007941 */ /* 0x000fea0003800000 */
.L_x_6146:
        /* <DEDUP_REMOVED lines=50> */
.L_x_6141:
[----:B------:R-:W-:Y:S05]  /*6280*/  BSYNC B1 ;  /* 0x0000000000017941 */ /* 0x000fea0003800000 */
.L_x_6140:
        /* <DEDUP_REMOVED lines=73> */
.L_x_6151:
[----:B------:R-:W-:Y:S05]  /*6720*/  BSYNC B0 ;  /* 0x0000000000007941 */ /* 0x000fea0003800000 */
.L_x_6150:
        /* <DEDUP_REMOVED lines=51> */
.L_x_6153:
[----:B------:R-:W-:Y:S05]  /*6a60*/  BSYNC B0 ;  /* 0x0000000000007941 */ /* 0x000fea0003800000 */
.L_x_6152:
        /* <DEDUP_REMOVED lines=51> */
.L_x_6155:
[----:B------:R-:W-:Y:S05]  /*6da0*/  BSYNC B0 ;  /* 0x0000000000007941 */ /* 0x000fea0003800000 */
.L_x_6154:
        /* <DEDUP_REMOVED lines=50> */
.L_x_6149:
[----:B------:R-:W-:Y:S05]  /*70d0*/  BSYNC B1 ;  /* 0x0000000000017941 */ /* 0x000fea0003800000 */
.L_x_6148:
[----:B------:R-:W3:Y:S02]  /*70e0*/  LD.E R0, desc[UR6][R30.64+0xd0] ;  /* 0x0000d0061e007980 */ /* 0x000ee4000c101900 */
[----:B---3--:R-:W-:Y:S05]  /*70f0*/  IMAD.U32 R0, R0, -0x20, RZ ;  /* 0xffffffe000007824 */ /* 0x008fea00078e00ff */
[C---:B------:R-:W-:Y:S02]  /*7100*/  LEA R24, P1, R0.reuse, R24, 0x1 ;  /* 0x0000001800187211 */ /* 0x040fe400078208ff */
[C---:B------:R-:W-:Y:S02]  /*7110*/  LEA R44, P0, R0.reuse, R44, 0x1 ;  /* 0x0000002c002c7211 */ /* 0x040fe400078008ff */
[C---:B------:R-:W-:Y:S02]  /*7120*/  LEA.HI.X.SX32 R25, R0.reuse, R25, 0x1, P1 ;  /* 0x0000001900197211 */ /* 0x040fe400008f0eff */
[----:B------:R-:W-:Y:S01]  /*7130*/  LEA.HI.X.SX32 R45, R0, R45, 0x1, P0 ;  /* 0x0000002d002d7211 */ /* 0x000fe200000f0eff */
[----:B------:R-:W-:Y:S05]  /*7140*/  BRA `(.L_x_6156) ;  /* 0x0000006800e87947 */ /* 0x000fea0003800000 */
.L_x_6123:
        /* <DEDUP_REMOVED lines=94> */
.L_x_6162:
[----:B------:R-:W-:Y:S05]  /*7730*/  BSYNC B0 ;  /* 0x0000000000007941 */ /* 0x000fea0003800000 */
.L_x_6161:
[----:B-----5:R2:W-:Y:S02]  /*7740*/  ST.E.128 desc[UR6][R50.64], R36 ;  /* 0x0000002432007985 */ /* 0x0205e4000c101d06 */
.L_x_6160:
[----:B------:R-:W-:Y:S05]  /*7750*/  BSYNC B1 ;  /* 0x0000000000017941 */ /* 0x000fea0003800000 */
.L_x_6159:
        /* <DEDUP_REMOVED lines=92> */
.L_x_6166:
[----:B------:R-:W-:Y:S05]  /*7d20*/  BSYNC B0 ;  /* 0x0000000000007941 */ /* 0x000fea0003800000 */
.L_x_6165:
[----:B-----5:R2:W-:Y:S02]  /*7d30*/  ST.E.128 desc[UR6][R50.64+0x80], R36 ;  /* 0x0000802432007985 */ /* 0x0205e4000c101d06 */
.L_x_6164:
[----:B------:R-:W-:Y:S05]  /*7d40*/  BSYNC B1 ;  /* 0x0000000000017941 */ /* 0x000fea0003800000 */
.L_x_6163:
        /* <DEDUP_REMOVED lines=92> */
.L_x_6170:
[----:B------:R-:W-:Y:S05]  /*8310*/  BSYNC B0 ;  /* 0x0000000000007941 */ /* 0x000fea0003800000 */
.L_x_6169:
[----:B-----5:R2:W-:Y:S02]  /*8320*/  ST.E.128 desc[UR6][R50.64+0x100], R36 ;  /* 0x0001002432007985 */ /* 0x0205e4000c101d06 */
.L_x_6168:
[----:B------:R-:W-:Y:S05]  /*8330*/  BSYNC B1 ;  /* 0x0000000000017941 */ /* 0x000fea0003800000 */
.L_x_6167:
        /* <DEDUP_REMOVED lines=91> */
.L_x_6172:
[----:B------:R-:W-:Y:S05]  /*88f0*/  BSYNC B0 ;  /* 0x0000000000007941 */ /* 0x000fea0003800000 */
.L_x_6171:
[----:B-----5:R2:W-:Y:S02]  /*8900*/  ST.E.128 desc[UR6][R50.64+0x180], R36 ;  /* 0x0001802432007985 */ /* 0x0205e4000c101d06 */
.L_x_6158:
[----:B------:R-:W-:Y:S05]  /*8910*/  BSYNC B2 ;  /* 0x0000000000027941 */ /* 0x000fea0003800000 */
.L_x_6157:
        /* <DEDUP_REMOVED lines=100> */
.L_x_6178:
[----:B------:R-:W-:Y:S05]  /*8f60*/  BSYNC B0 ;  /* 0x0000000000007941 */ /* 0x000fea0003800000 */
.L_x_6177:
[----:B-----5:R2:W-:Y:S02]  /*8f70*/  ST.E.128 desc[UR6][R38.64], R8 ;  /* 0x0000000826007985 */ /* 0x0205e4000c101d06 */
.L_x_6176:
[----:B------:R-:W-:Y:S05]  /*8f80*/  BSYNC B1 ;  /* 0x0000000000017941 */ /* 0x000fea0003800000 */
.L_x_6175:
        /* <DEDUP_REMOVED lines=95> */
.L_x_6182:
[----:B------:R-:W-:Y:S05]  /*9580*/  BSYNC B0 ;  /* 0x0000000000007941 */ /* 0x000fea0003800000 */
.L_x_6181:
[----:B-----5:R2:W-:Y:S02]  /*9590*/  ST.E.128 desc[UR6][R38.64], R8 ;  /* 0x0000000826007985 */ /* 0x0205e4000c101d06 */
.L_x_6180:
[----:B------:R-:W-:Y:S05]  /*95a0*/  BSYNC B1 ;  /* 0x0000000000017941 */ /* 0x000fea0003800000 */
.L_x_6179:
        /* <DEDUP_REMOVED lines=95> */
.L_x_6186:
[----:B------:R-:W-:Y:S05]  /*9ba0*/  BSYNC B0 ;  /* 0x0000000000007941 */ /* 0x000fea0003800000 */
.L_x_6185:
[----:B-----5:R2:W-:Y:S02]  /*9bb0*/  ST.E.128 desc[UR6][R38.64], R8 ;  /* 0x0000000826007985 */ /* 0x0205e4000c101d06 */
.L_x_6184:
[----:B------:R-:W-:Y:S05]  /*9bc0*/  BSYNC B1 ;  /* 0x0000000000017941 */ /* 0x000fea0003800000 */
.L_x_6183:
        /* <DEDUP_REMOVED lines=94> */
.L_x_6188:
[----:B------:R-:W-:Y:S05]  /*a1b0*/  BSYNC B0 ;  /* 0x0000000000007941 */ /* 0x000fea0003800000 */
.L_x_6187:
[----:B-----5:R2:W-:Y:S02]  /*a1c0*/  ST.E.128 desc[UR6][R38.64], R8 ;  /* 0x0000000826007985 */ /* 0x0205e4000c101d06 */
.L_x_6174:
[----:B------:R-:W-:Y:S05]  /*a1d0*/  BSYNC B2 ;  /* 0x0000000000027941 */ /* 0x000fea0003800000 */
.L_x_6173:
        /* <DEDUP_REMOVED lines=100> */
.L_x_6194:
[----:B------:R-:W-:Y:S05]  /*a820*/  BSYNC B0 ;  /* 0x0000000000007941 */ /* 0x000fea0003800000 */
.L_x_6193:
[----:B-----5:R2:W-:Y:S02]  /*a830*/  ST.E.128 desc[UR6][R38.64], R8 ;  /* 0x0000000826007985 */ /* 0x0205e4000c101d06 */
.L_x_6192:
[----:B------:R-:W-:Y:S05]  /*a840*/  BSYNC B1 ;  /* 0x0000000000017941 */ /* 0x000fea0003800000 */
.L_x_6191:
        /* <DEDUP_REMOVED lines=95> */
.L_x_6198:
[----:B------:R-:W-:Y:S05]  /*ae40*/  BSYNC B0 ;  /* 0x0000000000007941 */ /* 0x000fea0003800000 */
.L_x_6197:
[----:B-----5:R2:W-:Y:S02]  /*ae50*/  ST.E.128 desc[UR6][R38.64], R8 ;  /* 0x0000000826007985 */ /* 0x0205e4000c101d06 */
.L_x_6196:
[----:B------:R-:W-:Y:S05]  /*ae60*/  BSYNC B1 ;  /* 0x0000000000017941 */ /* 0x000fea0003800000 */
.L_x_6195:
        /* <DEDUP_REMOVED lines=95> */
.L_x_6202:
[----:B------:R-:W-:Y:S05]  /*b460*/  BSYNC B0 ;  /* 0x0000000000007941 */ /* 0x000fea0003800000 */
.L_x_6201:
[----:B-----5:R2:W-:Y:S02]  /*b470*/  ST.E.128 desc[UR6][R38.64], R8 ;  /* 0x0000000826007985 */ /* 0x0205e4000c101d06 */
.L_x_6200:
[----:B------:R-:W-:Y:S05]  /*b480*/  BSYNC B1 ;  /* 0x0000000000017941 */ /* 0x000fea0003800000 */
.L_x_6199:
        /* <DEDUP_REMOVED lines=94> */
.L_x_6204:
[----:B------:R-:W-:Y:S05]  /*ba70*/  BSYNC B0 ;  /* 0x0000000000007941 */ /* 0x000fea0003800000 */
.L_x_6203:
[----:B-----5:R2:W-:Y:S02]  /*ba80*/  ST.E.128 desc[UR6][R38.64], R8 ;  /* 0x0000000826007985 */ /* 0x0205e4000c101d06 */
.L_x_6190:
[----:B------:R-:W-:Y:S05]  /*ba90*/  BSYNC B2 ;  /* 0x0000000000027941 */ /* 0x000fea0003800000 */
.L_x_6189:
        /* <DEDUP_REMOVED lines=107> */
.L_x_6210:
[----:B------:R-:W-:Y:S05]  /*c150*/  BSYNC B0 ;  /* 0x0000000000007941 */ /* 0x000fea0003800000 */
.L_x_6209:
[----:B-----5:R2:W-:Y:S02]  /*c160*/  ST.E.128 desc[UR6][R38.64], R8 ;  /* 0x0000000826007985 */ /* 0x0205e4000c101d06 */
.L_x_6208:
[----:B------:R-:W-:Y:S05]  /*c170*/  BSYNC B1 ;  /* 0x0000000000017941 */ /* 0x000fea0003800000 */
.L_x_6207:
        /* <DEDUP_REMOVED lines=95> */
.L_x_6214:
[----:B------:R-:W-:Y:S05]  /*c770*/  BSYNC B0 ;  /* 0x0000000000007941 */ /* 0x000fea0003800000 */
.L_x_6213:
[----:B-----5:R2:W-:Y:S02]  /*c780*/  ST.E.128 desc[UR6][R38.64], R8 ;  /* 0x0000000826007985 */ /* 0x0205e4000c101d06 */
.L_x_6212:
[----:B------:R-:W-:Y:S05]  /*c790*/  BSYNC B1 ;  /* 0x0000000000017941 */ /* 0x000fea0003800000 */
.L_x_6211:
        /* <DEDUP_REMOVED lines=95> */
.L_x_6218:
[----:B------:R-:W-:Y:S05]  /*cd90*/  BSYNC B0 ;  /* 0x0000000000007941 */ /* 0x000fea0003800000 */
.L_x_6217:
[----:B-----5:R2:W-:Y:S02]  /*cda0*/  ST.E.128 desc[UR6][R38.64], R8 ;  /* 0x0000000826007985 */ /* 0x0205e4000c101d06 */
.L_x_6216:
[----:B------:R-:W-:Y:S05]  /*cdb0*/  BSYNC B1 ;  /* 0x0000000000017941 */ /* 0x000fea0003800000 */
.L_x_6215:
        /* <DEDUP_REMOVED lines=94> */
.L_x_6220:
[----:B------:R-:W-:Y:S05]  /*d3a0*/  BSYNC B0 ;  /* 0x0000000000007941 */ /* 0x000fea0003800000 */
.L_x_6219:
[----:B-----5:R2:W-:Y:S02]  /*d3b0*/  ST.E.128 desc[UR6][R38.64], R8 ;  /* 0x0000000826007985 */ /* 0x0205e4000c101d06 */
.L_x_6206:
[----:B------:R-:W-:Y:S05]  /*d3c0*/  BSYNC B2 ;  /* 0x0000000000027941 */ /* 0x000fea0003800000 */
.L_x_6205:
        /* <DEDUP_REMOVED lines=11> */
.L_x_6122:
        /* <DEDUP_REMOVED lines=37> */
.L_x_6222:
[----:B------:R-:W-:Y:S05]  /*d6d0*/  BSYNC B0 ;  /* 0x0000000000007941 */ /* 0x000fea0003800000 */
.L_x_6221:
        /* <DEDUP_REMOVED lines=30> */
.L_x_6224:
[----:B------:R-:W-:Y:S05]  /*d8c0*/  BSYNC B0 ;  /* 0x0000000000007941 */ /* 0x000fea0003800000 */
.L_x_6223:
        /* <DEDUP_REMOVED lines=30> */
.L_x_6226:
[----:B------:R-:W-:Y:S05]  /*dab0*/  BSYNC B0 ;  /* 0x0000000000007941 */ /* 0x000fea0003800000 */
.L_x_6225:
        /* <DEDUP_REMOVED lines=35> */
.L_x_6156:
[----:B------:R-:W-:Y:S05]  /*dcf0*/  BSYNC B3 ;  /* 0x0000000000037941 */ /* 0x000fea0003800000 */
.L_x_6121:
        /* <DEDUP_REMOVED lines=92> */
.L_x_6228:
        /* <DEDUP_REMOVED lines=12> */
.L_x_6229:
[----:B------:R-:W-:Y:S05]  /*e380*/  BSYNC B0 ;  /* 0x0000000000007941 */ /* 0x000fea0003800000 */
.L_x_6227:
[----:B------:R-:W-:Y:S04]  /*e390*/  IADD3 R27, R27, -0x1, RZ ;  /* 0xffffffff1b1b7810 */ /* 0x000fe80007ffe0ff */
[----:B------:R-:W-:Y:S11]  /*e3a0*/  ISETP.GT.AND P0, PT, R27, R126, PT ;  /* 0x0000007e1b00720c */ /* 0x000ff60003f04270 */
[----:B------:R-:W-:Y:S02]  /*e3b0*/  @!UPT UIADD3 URZ, URZ, URZ, URZ ;  /* 0x0000003f3f3ff290 */ /* 0x000fe4000fffe03f */
[----:B------:R-:W-:Y:S05]  /*e3c0*/  @P0 BRA `(.L_x_6230) ;  /* 0xffffff4c00b80947 */ /* 0x000fea000383ffff */
.L_x_6112:
        /* <DEDUP_REMOVED lines=110> */
.L_x_6239:
[----:B------:R-:W-:Y:S05]  /*eab0*/  BSYNC B0 ;  /* 0x0000000000007941 */ /* 0x000fea0003800000 */
.L_x_6238:
[----:B-----5:R3:W-:Y:S02]  /*eac0*/  STS.128 [R239], R4 ;  /* 0x00000004ef007388 */ /* 0x0207e40000000c00 */
.L_x_6237:
[----:B------:R-:W-:Y:S05]  /*ead0*/  BSYNC B1 ;  /* 0x0000000000017941 */ /* 0x000fea0003800000 */
.L_x_6236:
        /* <DEDUP_REMOVED lines=46> */
.L_x_6243:
[----:B------:R-:W-:Y:S05]  /*edc0*/  BSYNC B0 ;  /* 0x0000000000007941 */ /* 0x000fea0003800000 */
.L_x_6242:
[----:B-----5:R1:W-:Y:S02]  /*edd0*/  STS.128 [R239+0x2000], R4 ;  /* 0x00200004ef007388 */ /* 0x0203e40000000c00 */
.L_x_6241:
[----:B------:R-:W-:Y:S05]  /*ede0*/  BSYNC B1 ;  /* 0x0000000000017941 */ /* 0x000fea0003800000 */
.L_x_6240:
        /* <DEDUP_REMOVED lines=46> */
.L_x_6247:
[----:B------:R-:W-:Y:S05]  /*f0d0*/  BSYNC B0 ;  /* 0x0000000000007941 */ /* 0x000fea0003800000 */
.L_x_6246:
[----:B-----5:R3:W-:Y:S02]  /*f0e0*/  STS.128 [R239+0x4000], R4 ;  /* 0x00400004ef007388 */ /* 0x0207e40000000c00 */
.L_x_6245:
[----:B------:R-:W-:Y:S05]  /*f0f0*/  BSYNC B1 ;  /* 0x0000000000017941 */ /* 0x000fea0003800000 */
.L_x_6244:
        /* <DEDUP_REMOVED lines=45> */
.L_x_6249:
[----:B------:R-:W-:Y:S05]  /*f3d0*/  BSYNC B0 ;  /* 0x0000000000007941 */ /* 0x000fea0003800000 */
.L_x_6248:
[----:B-----5:R3:W-:Y:S02]  /*f3e0*/  STS.128 [R239+0x6000], R4 ;  /* 0x00600004ef007388 */ /* 0x0207e40000000c00 */
.L_x_6235:
[----:B------:R-:W-:Y:S05]  /*f3f0*/  BSYNC B2 ;  /* 0x0000000000027941 */ /* 0x000fea0003800000 */
.L_x_6234:
        /* <DEDUP_REMOVED lines=51> */
.L_x_6255:
[----:B------:R-:W-:Y:S05]  /*f730*/  BSYNC B0 ;  /* 0x0000000000007941 */ /* 0x000fea0003800000 */
.L_x_6254:
[----:B-----5:R3:W-:Y:S02]  /*f740*/  STS.128 [R239+0x800], R4 ;  /* 0x00080004ef007388 */ /* 0x0207e40000000c00 */
.L_x_6253:
[----:B------:R-:W-:Y:S05]  /*f750*/  BSYNC B1 ;  /* 0x0000000000017941 */ /* 0x000fea0003800000 */
.L_x_6252:
        /* <DEDUP_REMOVED lines=46> */
.L_x_6259:
[----:B------:R-:W-:Y:S05]  /*fa40*/  BSYNC B0 ;  /* 0x0000000000007941 */ /* 0x000fea0003800000 */
.L_x_6258:
[----:B-----5:R3:W-:Y:S02]  /*fa50*/  STS.128 [R239+0x2800], R4 ;  /* 0x00280004ef007388 */ /* 0x0207e40000000c00 */
.L_x_6257:
[----:B------:R-:W-:Y:S05]  /*fa60*/  BSYNC B1 ;  /* 0x0000000000017941 */ /* 0x000fea0003800000 */
.L_x_6256:
        /* <DEDUP_REMOVED lines=46> */
.L_x_6263:
[----:B------:R-:W-:Y:S05]  /*fd50*/  BSYNC B0 ;  /* 0x0000000000007941 */ /* 0x000fea0003800000 */
.L_x_6262:
[----:B-----5:R3:W-:Y:S02]  /*fd60*/  STS.128 [R239+0x4800], R4 ;  /* 0x00480004ef007388 */ /* 0x0207e40000000c00 */
.L_x_6261:
[----:B------:R-:W-:Y:S05]  /*fd70*/  BSYNC B1 ;  /* 0x0000000000017941 */ /* 0x000fea0003800000 */
.L_x_6260:
        /* <DEDUP_REMOVED lines=45> */
.L_x_6265:
[----:B------:R-:W-:Y:S05]  /*10050*/  BSYNC B0 ;  /* 0x0000000000007941 */ /* 0x000fea0003800000 */
.L_x_6264:
[----:B-----5:R3:W-:Y:S02]  /*10060*/  STS.128 [R239+0x6800], R4 ;  /* 0x00680004ef007388 */ /* 0x0207e40000000c00 */
.L_x_6251:
[----:B------:R-:W-:Y:S05]  /*10070*/  BSYNC B2 ;  /* 0x0000000000027941 */ /* 0x000fea0003800000 */
.L_x_6250:
        /* <DEDUP_REMOVED lines=51> */
.L_x_6271:
[----:B------:R-:W-:Y:S05]  /*103b0*/  BSYNC B0 ;  /* 0x0000000000007941 */ /* 0x000fea0003800000 */
.L_x_6270:
[----:B-----5:R1:W-:Y:S02]  /*103c0*/  STS.128 [R239+0x1000], R4 ;  /* 0x00100004ef007388 */ /* 0x0203e40000000c00 */
.L_x_6269:
[----:B------:R-:W-:Y:S05]  /*103d0*/  BSYNC B1 ;  /* 0x0000000000017941 */ /* 0x000fea0003800000 */
.L_x_6268:
        /* <DEDUP_REMOVED lines=46> */
.L_x_6275:
[----:B------:R-:W-:Y:S05]  /*106c0*/  BSYNC B0 ;  /* 0x0000000000007941 */ /* 0x000fea0003800000 */
.L_x_6274:
[----:B-----5:R3:W-:Y:S02]  /*106d0*/  STS.128 [R239+0x3000], R4 ;  /* 0x00300004ef007388 */ /* 0x0207e40000000c00 */
.L_x_6273:
[----:B------:R-:W-:Y:S05]  /*106e0*/  BSYNC B1 ;  /* 0x0000000000017941 */ /* 0x000fea0003800000 */
.L_x_6272:
        /* <DEDUP_REMOVED lines=46> */
.L_x_6279:
[----:B------:R-:W-:Y:S05]  /*109d0*/  BSYNC B0 ;  /* 0x0000000000007941 */ /* 0x000fea0003800000 */
.L_x_6278:
[----:B-----5:R3:W-:Y:S02]  /*109e0*/  STS.128 [R239+0x5000], R4 ;  /* 0x00500004ef007388 */ /* 0x0207e40000000c00 */
.L_x_6277:
[----:B------:R-:W-:Y:S05]  /*109f0*/  BSYNC B1 ;  /* 0x0000000000017941 */ /* 0x000fea0003800000 */
.L_x_6276:
        /* <DEDUP_REMOVED lines=45> */
.L_x_6281:
[----:B------:R-:W-:Y:S05]  /*10cd0*/  BSYNC B0 ;  /* 0x0000000000007941 */ /* 0x000fea0003800000 */
.L_x_6280:
[----:B-----5:R3:W-:Y:S02]  /*10ce0*/  STS.128 [R239+0x7000], R4 ;  /* 0x00700004ef007388 */ /* 0x0207e40000000c00 */
.L_x_6267:
[----:B------:R-:W-:Y:S05]  /*10cf0*/  BSYNC B2 ;  /* 0x0000000000027941 */ /* 0x000fea0003800000 */
.L_x_6266:
        /* <DEDUP_REMOVED lines=50> */
.L_x_6286:
[----:B------:R-:W-:Y:S05]  /*11020*/  BSYNC B0 ;  /* 0x0000000000007941 */ /* 0x000fea0003800000 */
.L_x_6285:
[----:B-----5:R3:W-:Y:S02]  /*11030*/  STS.128 [R239+0x1800], R4 ;  /* 0x00180004ef007388 */ /* 0x0207e40000000c00 */
.L_x_6284:
[----:B------:R-:W-:Y:S05]  /*11040*/  BSYNC B1 ;  /* 0x0000000000017941 */ /* 0x000fea0003800000 */
.L_x_6283:
        /* <DEDUP_REMOVED lines=46> */
.L_x_6290:
[----:B------:R-:W-:Y:S05]  /*11330*/  BSYNC B0 ;  /* 0x0000000000007941 */ /* 0x000fea0003800000 */
.L_x_6289:
[----:B-----5:R3:W-:Y:S02]  /*11340*/  STS.128 [R239+0x3800], R4 ;  /* 0x00380004ef007388 */ /* 0x0207e40000000c00 */
.L_x_6288:
[----:B------:R-:W-:Y:S05]  /*11350*/  BSYNC B1 ;  /* 0x0000000000017941 */ /* 0x000fea0003800000 */
.L_x_6287:
        /* <DEDUP_REMOVED lines=46> */
.L_x_6294:
[----:B------:R-:W-:Y:S05]  /*11640*/  BSYNC B0 ;  /* 0x0000000000007941 */ /* 0x000fea0003800000 */
.L_x_6293:
[----:B-----5:R3:W-:Y:S02]  /*11650*/  STS.128 [R239+0x5800], R4 ;  /* 0x00580004ef007388 */ /* 0x0207e40000000c00 */
.L_x_6292:
[----:B------:R-:W-:Y:S05]  /*11660*/  BSYNC B1 ;  /* 0x0000000000017941 */ /* 0x000fea0003800000 */
.L_x_6291:
        /* <DEDUP_REMOVED lines=45> */
.L_x_6296:
[----:B------:R-:W-:Y:S05]  /*11940*/  BSYNC B0 ;  /* 0x0000000000007941 */ /* 0x000fea0003800000 */
.L_x_6295:
[----:B-----5:R3:W-:Y:S01]  /*11950*/  STS.128 [R239+0x7800], R4 ;  /* 0x00780004ef007388 */ /* 0x0207e20000000c00 */
[----:B------:R-:W-:Y:S05]  /*11960*/  BRA `(.L_x_6282) ;  /* 0x0000006400147947 */ /* 0x000fea0003800000 */
.L_x_6233:
        /* <DEDUP_REMOVED lines=89> */
.L_x_6302:
[----:B------:R-:W-:Y:S05]  /*11f00*/  BSYNC B0 ;  /* 0x0000000000007941 */ /* 0x000fea0003800000 */
.L_x_6301:
[----:B-----5:R3:W-:Y:S02]  /*11f10*/  STS.128 [R239], R4 ;  /* 0x00000004ef007388 */ /* 0x0207e40000000c00 */
.L_x_6300:
[----:B------:R-:W-:Y:S05]  /*11f20*/  BSYNC B1 ;  /* 0x0000000000017941 */ /* 0x000fea0003800000 */
.L_x_6299:
        /* <DEDUP_REMOVED lines=87> */
.L_x_6306:
[----:B------:R-:W-:Y:S05]  /*124a0*/  BSYNC B0 ;  /* 0x0000000000007941 */ /* 0x000fea0003800000 */
.L_x_6305:
[----:B-----5:R1:W-:Y:S02]  /*124b0*/  STS.128 [R239+0x2000], R4 ;  /* 0x00200004ef007388 */ /* 0x0203e40000000c00 */
.L_x_6304:
[----:B------:R-:W-:Y:S05]  /*124c0*/  BSYNC B1 ;  /* 0x0000000000017941 */ /* 0x000fea0003800000 */
.L_x_6303:
        /* <DEDUP_REMOVED lines=87> */
.L_x_6310:
[----:B------:R-:W-:Y:S05]  /*12a40*/  BSYNC B0 ;  /* 0x0000000000007941 */ /* 0x000fea0003800000 */
.L_x_6309:
[----:B-----5:R3:W-:Y:S02]  /*12a50*/  STS.128 [R239+0x4000], R4 ;  /* 0x00400004ef007388 */ /* 0x0207e40000000c00 */
.L_x_6308:
[----:B------:R-:W-:Y:S05]  /*12a60*/  BSYNC B1 ;  /* 0x0000000000017941 */ /* 0x000fea0003800000 */
.L_x_6307:
        /* <DEDUP_REMOVED lines=86> */
.L_x_6312:
[----:B------:R-:W-:Y:S05]  /*12fd0*/  BSYNC B0 ;  /* 0x0000000000007941 */ /* 0x000fea0003800000 */
.L_x_6311:
[----:B-----5:R3:W-:Y:S02]  /*12fe0*/  STS.128 [R239+0x6000], R4 ;  /* 0x00600004ef007388 */ /* 0x0207e40000000c00 */
.L_x_6298:
[----:B------:R-:W-:Y:S05]  /*12ff0*/  BSYNC B2 ;  /* 0x0000000000027941 */ /* 0x000fea0003800000 */
.L_x_6297:
        /* <DEDUP_REMOVED lines=92> */
.L_x_6318:
[----:B------:R-:W-:Y:S05]  /*135c0*/  BSYNC B0 ;  /* 0x0000000000007941 */ /* 0x000fea0003800000 */
.L_x_6317:
[----:B-----5:R3:W-:Y:S02]  /*135d0*/  STS.128 [R239+0x800], R4 ;  /* 0x00080004ef007388 */ /* 0x0207e40000000c00 */
.L_x_6316:
[----:B------:R-:W-:Y:S05]  /*135e0*/  BSYNC B1 ;  /* 0x0000000000017941 */ /* 0x000fea0003800000 */
.L_x_6315:
        /* <DEDUP_REMOVED lines=87> */
.L_x_6322:
[----:B------:R-:W-:Y:S05]  /*13b60*/  BSYNC B0 ;  /* 0x0000000000007941 */ /* 0x000fea0003800000 */
.L_x_6321:
[----:B-----5:R3:W-:Y:S02]  /*13b70*/  STS.128 [R239+0x2800], R4 ;  /* 0x00280004ef007388 */ /* 0x0207e40000000c00 */
.L_x_6320:
[----:B------:R-:W-:Y:S05]  /*13b80*/  BSYNC B1 ;  /* 0x0000000000017941 */ /* 0x000fea0003800000 */
.L_x_6319:
        /* <DEDUP_REMOVED lines=87> */
.L_x_6326:
[----:B------:R-:W-:Y:S05]  /*14100*/  BSYNC B0 ;  /* 0x0000000000007941 */ /* 0x000fea0003800000 */
.L_x_6325:
[----:B-----5:R3:W-:Y:S02]  /*14110*/  STS.128 [R239+0x4800], R4 ;  /* 0x00480004ef007388 */ /* 0x0207e40000000c00 */
.L_x_6324:
[----:B------:R-:W-:Y:S05]  /*14120*/  BSYNC B1 ;  /* 0x0000000000017941 */ /* 0x000fea0003800000 */
.L_x_6323:
        /* <DEDUP_REMOVED lines=86> */
.L_x_6328:
[----:B------:R-:W-:Y:S05]  /*14690*/  BSYNC B0 ;  /* 0x0000000000007941 */ /* 0x000fea0003800000 */
.L_x_6327:
[----:B-----5:R3:W-:Y:S02]  /*146a0*/  STS.128 [R239+0x6800], R4 ;  /* 0x00680004ef007388 */ /* 0x0207e40000000c00 */
.L_x_6314:
[----:B------:R-:W-:Y:S05]  /*146b0*/  BSYNC B2 ;  /* 0x0000000000027941 */ /* 0x000fea0003800000 */
.L_x_6313:
        /* <DEDUP_REMOVED lines=92> */
.L_x_6334:
[----:B------:R-:W-:Y:S05]  /*14c80*/  BSYNC B0 ;  /* 0x0000000000007941 */ /* 0x000fea0003800000 */
.L_x_6333:
[----:B-----5:R1:W-:Y:S02]  /*14c90*/  STS.128 [R239+0x1000], R4 ;  /* 0x00100004ef007388 */ /* 0x0203e40000000c00 */
.L_x_6332:
[----:B------:R-:W-:Y:S05]  /*14ca0*/  BSYNC B1 ;  /* 0x0000000000017941 */ /* 0x000fea0003800000 */
.L_x_6331:
        /* <DEDUP_REMOVED lines=87> */
.L_x_6338:
[----:B------:R-:W-:Y:S05]  /*15220*/  BSYNC B0 ;  /* 0x0000000000007941 */ /* 0x000fea0003800000 */
.L_x_6337:
[----:B-----5:R3:W-:Y:S02]  /*15230*/  STS.128 [R239+0x3000], R4 ;  /* 0x00300004ef007388 */ /* 0x0207e40000000c00 */
.L_x_6336:
[----:B------:R-:W-:Y:S05]  /*15240*/  BSYNC B1 ;  /* 0x0000000000017941 */ /* 0x000fea0003800000 */
.L_x_6335:
        /* <DEDUP_REMOVED lines=87> */
.L_x_6342:
[----:B------:R-:W-:Y:S05]  /*157c0*/  BSYNC B0 ;  /* 0x0000000000007941 */ /* 0x000fea0003800000 */
.L_x_6341:
[----:B-----5:R3:W-:Y:S02]  /*157d0*/  STS.128 [R239+0x5000], R4 ;  /* 0x00500004ef007388 */ /* 0x0207e40000000c00 */
.L_x_6340:
[----:B------:R-:W-:Y:S05]  /*157e0*/  BSYNC B1 ;  /* 0x0000000000017941 */ /* 0x000fea0003800000 */
.L_x_6339:
        /* <DEDUP_REMOVED lines=86> */
.L_x_6344:
[----:B------:R-:W-:Y:S05]  /*15d50*/  BSYNC B0 ;  /* 0x0000000000007941 */ /* 0x000fea0003800000 */
.L_x_6343:
[----:B-----5:R3:W-:Y:S02]  /*15d60*/  STS.128 [R239+0x7000], R4 ;  /* 0x00700004ef007388 */ /* 0x0207e40000000c00 */
.L_x_6330:
[----:B------:R-:W-:Y:S05]  /*15d70*/  BSYNC B2 ;  /* 0x0000000000027941 */ /* 0x000fea0003800000 */
.L_x_6329:
        /* <DEDUP_REMOVED lines=91> */
.L_x_6348:
[----:B------:R-:W-:Y:S05]  /*16330*/  BSYNC B0 ;  /* 0x0000000000007941 */ /* 0x000fea0003800000 */
.L_x_6347:
[----:B-----5:R3:W-:Y:S02]  /*16340*/  STS.128 [R239+0x1800], R4 ;  /* 0x00180004ef007388 */ /* 0x0207e40000000c00 */
.L_x_6346:
[----:B------:R-:W-:Y:S05]  /*16350*/  BSYNC B1 ;  /* 0x0000000000017941 */ /* 0x000fea0003800000 */
.L_x_6345:
        /* <DEDUP_REMOVED lines=87> */
.L_x_6352:
[----:B------:R-:W-:Y:S05]  /*168d0*/  BSYNC B0 ;  /* 0x0000000000007941 */ /* 0x000fea0003800000 */
.L_x_6351:
[----:B-----5:R3:W-:Y:S02]  /*168e0*/  STS.128 [R239+0x3800], R4 ;  /* 0x00380004ef007388 */ /* 0x0207e40000000c00 */
.L_x_6350:
[----:B------:R-:W-:Y:S05]  /*168f0*/  BSYNC B1 ;  /* 0x0000000000017941 */ /* 0x000fea0003800000 */
.L_x_6349:
        /* <DEDUP_REMOVED lines=87> */
.L_x_6356:
[----:B------:R-:W-:Y:S05]  /*16e70*/  BSYNC B0 ;  /* 0x0000000000007941 */ /* 0x000fea0003800000 */
.L_x_6355:
[----:B-----5:R3:W-:Y:S02]  /*16e80*/  STS.128 [R239+0x5800], R4 ;  /* 0x00580004ef007388 */ /* 0x0207e40000000c00 */
.L_x_6354:
[----:B------:R-:W-:Y:S05]  /*16e90*/  BSYNC B1 ;  /* 0x0000000000017941 */ /* 0x000fea0003800000 */
.L_x_6353:
        /* <DEDUP_REMOVED lines=89> */
.L_x_6358:
[----:B------:R-:W-:Y:S05]  /*17430*/  BSYNC B0 ;  /* 0x0000000000007941 */ /* 0x000fea0003800000 */
.L_x_6357:
[----:B-----5:R3:W-:Y:S01]  /*17440*/  STS.128 [R239+0x7800], R4 ;  /* 0x00780004ef007388 */ /* 0x0207e20000000c00 */
[----:B------:R-:W-:Y:S05]  /*17450*/  BRA `(.L_x_6282) ;  /* 0x0000000800587947 */ /* 0x000fea0003800000 */
.L_x_6232:
        /* <DEDUP_REMOVED lines=42> */
.L_x_6360:
[----:B------:R-:W-:Y:S05]  /*17700*/  BSYNC B0 ;  /* 0x0000000000007941 */ /* 0x000fea0003800000 */
.L_x_6359:
        /* <DEDUP_REMOVED lines=35> */
.L_x_6362:
[----:B------:R-:W-:Y:S05]  /*17940*/  BSYNC B0 ;  /* 0x0000000000007941 */ /* 0x000fea0003800000 */
.L_x_6361:
        /* <DEDUP_REMOVED lines=34> */
.L_x_6364:
[----:B------:R-:W-:Y:S05]  /*17b70*/  BSYNC B0 ;  /* 0x0000000000007941 */ /* 0x000fea0003800000 */
.L_x_6363:
        /* <DEDUP_REMOVED lines=36> */
.L_x_6282:
[----:B------:R-:W-:Y:S05]  /*17dc0*/  BSYNC B3 ;  /* 0x0000000000037941 */ /* 0x000fea0003800000 */
.L_x_6231:
        /* <DEDUP_REMOVED lines=42> */
.L_x_6366:
[----:B------:R-:W-:Y:S05]  /*18070*/  BSYNC B0 ;  /* 0x0000000000007941 */ /* 0x000fea0003800000 */
.L_x_6365:
        /* <DEDUP_REMOVED lines=37> */
.L_x_6368:
[----:B------:R-:W-:Y:S05]  /*182d0*/  BSYNC B0 ;  /* 0x0000000000007941 */ /* 0x000fea0003800000 */
.L_x_6367:
        /* <DEDUP_REMOVED lines=39> */
.L_x_6370:
[----:B------:R-:W-:Y:S05]  /*18550*/  BSYNC B0 ;  /* 0x0000000000007941 */ /* 0x000fea0003800000 */
.L_x_6369:
        /* <DEDUP_REMOVED lines=43> */
.L_x_6372:
[----:B------:R-:W-:Y:S05]  /*18810*/  BSYNC B0 ;  /* 0x0000000000007941 */ /* 0x000fea0003800000 */
.L_x_6371:
        /* <DEDUP_REMOVED lines=57> */
.L_x_6374:
[----:B------:R-:W-:Y:S05]  /*18bb0*/  BSYNC B0 ;  /* 0x0000000000007941 */ /* 0x000fea0003800000 */
.L_x_6373:
        /* <DEDUP_REMOVED lines=43> */
.L_x_6376:
[----:B------:R-:W-:Y:S05]  /*18e70*/  BSYNC B0 ;  /* 0x0000000000007941 */ /* 0x000fea0003800000 */
.L_x_6375:
        /* <DEDUP_REMOVED lines=43> */
.L_x_6378:
[----:B------:R-:W-:Y:S05]  /*19130*/  BSYNC B0 ;  /* 0x0000000000007941 */ /* 0x000fea0003800000 */
.L_x_6377:
        /* <DEDUP_REMOVED lines=52> */
.L_x_6381:
[----:B------:R2:W-:Y:S02]  /*19480*/  STS.128 [R239+0x17800], RZ ;  /* 0x017800ffef007388 */ /* 0x0005e40000000c00 */
.L_x_6380:
[----:B------:R-:W-:Y:S05]  /*19490*/  BSYNC B0 ;  /* 0x0000000000007941 */ /* 0x000fea0003800000 */
.L_x_6379:
[C---:B------:R-:W-:Y:S01]  /*194a0*/  IMAD.SHL.U32 R0, R169.reuse, 0x40, RZ ;  /* 0x00000040a9007824 */ /* 0x040fe200078e00ff */
[----:B-1-3--:R-:W3:Y:S01]  /*194b0*/  LDL R3, [R1+0xc] ;  /* 0x00000c0001037983 */ /* 0x00aee20000100800 */
[----:B------:R-:W-:Y:S01]  /*194c0*/  IMAD.SHL.U32 R2, R118, 0x8, RZ ;  /* 0x0000000876027824 */ /* 0x000fe200078e00ff */
[----:B------:R-:W-:Y:S02]  /*194d0*/  R2P PR, R169, 0x6 ;  /* 0x00000006a9007804 */ /* 0x000fe40000000000 */
        /* <DEDUP_REMOVED lines=15> */
[----:B------:R-:W5:Y:S01]  /*195d0*/  LDSM.16.M88.4 R8, [R212+0x8800] ;  /* 0x00880000d408783b */ /* 0x000f620000000200 */
[----:B------:R-:W-:-:S02]  /*195e0*/  IMAD R221, R46, 0x2, R220 ;  /* 0x000000022edd7824 */ /* 0x000fc400078e02dc */
[----:B------:R-:W-:Y:S01]  /*195f0*/  @P1 VIADD R223, R0, 0xffffffe0 ;  /* 0xffffffe000df1836 */ /* 0x000fe20000000000 */
[----:B------:R-:W4:Y:S01]  /*19600*/  LDSM.16.M88.4 R20, [R212+0x9000] ;  /* 0x00900000d414783b */ /* 0x000f220000000200 */
[----:B------:R-:W-:-:S03]  /*19610*/  IMAD.MOV.U32 R0, RZ, RZ, 0x40 ;  /* 0x00000040ff007424 */ /* 0x000fc600078e00ff */
[----:B------:R-:W-:Y:S02]  /*19620*/  LDSM.16.M88.4 R12, [R220] ;  /* 0x00000000dc0c783b */ /* 0x000fe40000000200 */
[----:B------:R-:W-:Y:S02]  /*19630*/  SEL R0, R0, 0xffffffc0, !P2 ;  /* 0xffffffc000007807 */ /* 0x000fe40005000000 */
[----:B------:R-:W2:Y:S03]  /*19640*/  LDSM.16.M88.4 R40, [R223] ;  /* 0x00000000df28783b */ /* 0x000ea60000000200 */
[----:B------:R-:W-:Y:S01]  /*19650*/  IMAD.IADD R218, R212, 0x1, R0 ;  /* 0x00000001d4da7824 */ /* 0x000fe200078e0200 */
[----:B------:R-:W2:Y:S01]  /*19660*/  LDSM.16.M88.4 R32, [R212+0x9800] ;  /* 0x00980000d420783b */ /* 0x000ea20000000200 */
[----:B------:R-:W-:-:S03]  /*19670*/  IMAD.IADD R217, R0, 0x1, R223 ;  /* 0x0000000100d97824 */ /* 0x000fc600078e02df */
[----:B------:R-:W2:Y:S04]  /*19680*/  LDSM.16.M88.4 R60, [R223+0x800] ;  /* 0x00080000df3c783b */ /* 0x000ea80000000200 */
[----:B------:R-:W2:Y:S04]  /*19690*/  LDSM.16.M88.4 R76, [R223+0x1000] ;  /* 0x00100000df4c783b */ /* 0x000ea80000000200 */
[----:B------:R-:W2:Y:S04]  /*196a0*/  LDSM.16.M88.4 R92, [R223+0x1800] ;  /* 0x00180000df5c783b */ /* 0x000ea80000000200 */
[----:B------:R-:W-:Y:S01]  /*196b0*/  LDSM.16.M88.4 R88, [R218+0x8000] ;  /* 0x00800000da58783b */ /* 0x000fe20000000200 */
[C---:B-1----:R-:W-:Y:S03]  /*196c0*/  HMMA.16816.F32.BF16 R36, R4.reuse, R16, RZ ;  /* 0x000000100424723c */ /* 0x042fe600000418ff */
[----:B------:R-:W-:Y:S04]  /*196d0*/  LDSM.16.M88.4 R96, [R218+0x9800] ;  /* 0x00980000da60783b */ /* 0x000fe80000000200 */
[----:B------:R-:W-:Y:S01]  /*196e0*/  LDSM.16.M88.4 R100, [R217] ;  /* 0x00000000d964783b */ /* 0x000fe20000000200 */
[C---:B------:R-:W-:Y:S03]  /*196f0*/  HMMA.16816.F32.BF16 R24, R4.reuse, R18, RZ ;  /* 0x000000120418723c */ /* 0x040fe600000418ff */
[----:B------:R-:W-:Y:S03]  /*19700*/  LDSM.16.M88.4 R104, [R217+0x800] ;  /* 0x00080000d968783b */ /* 0x000fe60000000200 */
[C---:B-----5:R-:W-:Y:S01]  /*19710*/  HMMA.16816.F32.BF16 R16, R4.reuse, R8, RZ ;  /* 0x000000080410723c */ /* 0x060fe200000418ff */
[----:B------:R-:W5:Y:S05]  /*19720*/  LD.E R0, desc[UR6][R30.64+0x18c] ;  /* 0x00018c061e007980 */ /* 0x000f6a000c101900 */
[C---:B------:R-:W-:Y:S01]  /*19730*/  HMMA.16816.F32.BF16 R56, R4.reuse, R10, RZ ;  /* 0x0000000a0438723c */ /* 0x040fe200000418ff */
[----:B------:R-:W1:Y:S05]  /*19740*/  LDSM.16.M88.4 R8, [R222] ;  /* 0x00000000de08783b */ /* 0x000e6a0000000200 */
[C---:B----4-:R-:W-:Y:S06]  /*19750*/  HMMA.16816.F32.BF16 R64, R4.reuse, R20, RZ ;  /* 0x000000140440723c */ /* 0x050fec00000418ff */
[----:B------:R-:W-:Y:S06]  /*19760*/  HMMA.16816.F32.BF16 R72, R4, R22, RZ ;  /* 0x000000160448723c */ /* 0x000fec00000418ff */
[C---:B--2---:R-:W-:Y:S01]  /*19770*/  HMMA.16816.F32.BF16 R68, R12.reuse, R40, R36 ;  /* 0x000000280c44723c */ /* 0x044fe20000041824 */
[----:B------:R-:W-:Y:S05]  /*19780*/  LDSM.16.M88.4 R36, [R218+0x9000] ;  /* 0x00900000da24783b */ /* 0x000fea0000000200 */
[----:B------:R-:W-:Y:S01]  /*19790*/  HMMA.16816.F32.BF16 R52, R12, R42, R24 ;  /* 0x0000002a0c34723c */ /* 0x000fe20000041818 */
[----:B------:R-:W2:Y:S05]  /*197a0*/  LDSM.16.M88.4 R40, [R218+0x8800] ;  /* 0x00880000da28783b */ /* 0x000eaa0000000200 */
[C---:B------:R-:W-:Y:S06]  /*197b0*/  HMMA.16816.F32.BF16 R84, R4.reuse, R32, RZ ;  /* 0x000000200454723c */ /* 0x040fec00000418ff */
[----:B------:R-:W-:Y:S01]  /*197c0*/  HMMA.16816.F32.BF16 R80, R4, R34, RZ ;  /* 0x000000220450723c */ /* 0x000fe200000418ff */
[----:B------:R-:W4:Y:S05]  /*197d0*/  LDSM.16.M88.4 R4, [R221] ;  /* 0x00000000dd04783b */ /* 0x000f2a0000000200 */
[C---:B------:R-:W-:Y:S06]  /*197e0*/  HMMA.16816.F32.BF16 R32, R12.reuse, R60, R16 ;  /* 0x0000003c0c20723c */ /* 0x040fec0000041810 */
[C---:B------:R-:W-:Y:S06]  /*197f0*/  HMMA.16816.F32.BF16 R24, R12.reuse, R62, R56 ;  /* 0x0000003e0c18723c */ /* 0x040fec0000041838 */
[C---:B------:R-:W-:Y:S06]  /*19800*/  HMMA.16816.F32.BF16 R20, R12.reuse, R76, R64 ;  /* 0x0000004c0c14723c */ /* 0x040fec0000041840 */
[C---:B------:R-:W-:Y:S01]  /*19810*/  HMMA.16816.F32.BF16 R16, R12.reuse, R78, R72 ;  /* 0x0000004e0c10723c */ /* 0x040fe20000041848 */
[----:B------:R-:W-:Y:S05]  /*19820*/  LDSM.16.M88.4 R76, [R212+0xa800] ;  /* 0x00a80000d44c783b */ /* 0x000fea0000000200 */
[C---:B------:R-:W-:Y:S01]  /*19830*/  HMMA.16816.F32.BF16 R56, R12.reuse, R92, R84 ;  /* 0x0000005c0c38723c */ /* 0x040fe20000041854 */
[----:B------:R-:W4:Y:S05]  /*19840*/  LDSM.16.M88.4 R84, [R217+0x1000] ;  /* 0x00100000d954783b */ /* 0x000f2a0000000200 */
[----:B------:R-:W-:Y:S01]  /*19850*/  HMMA.16816.F32.BF16 R72, R12, R94, R80 ;  /* 0x0000005e0c48723c */ /* 0x000fe20000041850 */
[----:B------:R-:W-:Y:S04]  /*19860*/  LDSM.16.M88.4 R12, [R219+0x2000] ;  /* 0x00200000db0c783b */ /* 0x000fe80000000200 */
[----:B------:R-:W-:Y:S01]  /*19870*/  LDSM.16.M88.4 R80, [R212+0xa000] ;  /* 0x00a00000d450783b */ /* 0x000fe20000000200 */
[C---:B-1----:R-:W-:Y:S03]  /*19880*/  HMMA.16816.F32.BF16 R68, R8.reuse, R88, R68 ;  /* 0x000000580844723c */ /* 0x042fe60000041844 */
[----:B------:R-:W-:Y:S03]  /*19890*/  LDSM.16.M88.4 R92, [R223+0x2000] ;  /* 0x00200000df5c783b */ /* 0x000fe60000000200 */
[C---:B------:R-:W-:Y:S01]  /*198a0*/  HMMA.16816.F32.BF16 R64, R8.reuse, R90, R52 ;  /* 0x0000005a0840723c */ /* 0x040fe20000041834 */
[----:B------:R-:W-:Y:S05]  /*198b0*/  LDSM.16.M88.4 R88, [R212+0xb800] ;  /* 0x00b80000d458783b */ /* 0x000fea0000000200 */
[C---:B--2---:R-:W-:Y:S06]  /*198c0*/  HMMA.16816.F32.BF16 R60, R8.reuse, R40, R32 ;  /* 0x00000028083c723c */ /* 0x044fec0000041820 */
[C---:B------:R-:W-:Y:S06]  /*198d0*/  HMMA.16816.F32.BF16 R52, R8.reuse, R42, R24 ;  /* 0x0000002a0834723c */ /* 0x040fec0000041818 */
[C---:B------:R-:W-:Y:S06]  /*198e0*/  HMMA.16816.F32.BF16 R40, R8.reuse, R36, R20 ;  /* 0x000000240828723c */ /* 0x040fec0000041814 */
[C---:B------:R-:W-:Y:S01]  /*198f0*/  HMMA.16816.F32.BF16 R24, R8.reuse, R38, R16 ;  /* 0x000000260818723c */ /* 0x040fe20000041810 */
[----:B------:R-:W1:Y:S05]  /*19900*/  LDSM.16.M88.4 R36, [R217+0x1800] ;  /* 0x00180000d924783b */ /* 0x000e6a0000000200 */
[C---:B------:R-:W-:Y:S01]  /*19910*/  HMMA.16816.F32.BF16 R20, R8.reuse, R98, R72 ;  /* 0x000000620814723c */ /* 0x040fe20000041848 */
[----:B------:R-:W2:Y:S05]  /*19920*/  LDSM.16.M88.4 R72, [R212+0xb000] ;  /* 0x00b00000d448783b */ /* 0x000eaa0000000200 */
[----:B------:R-:W-:Y:S01]  /*19930*/  HMMA.16816.F32.BF16 R32, R8, R96, R56 ;  /* 0x000000600820723c */ /* 0x000fe20000041838 */
[----:B------:R-:W2:Y:S04]  /*19940*/  LDSM.16.M88.4 R8, [R220+0x2000] ;  /* 0x00200000dc08783b */ /* 0x000ea80000000200 */
[----:B------:R-:W-:Y:S01]  /*19950*/  LDSM.16.M88.4 R96, [R218+0xb000] ;  /* 0x00b00000da60783b */ /* 0x000fe20000000200 */
[C---:B----4-:R-:W-:Y:S06]  /*19960*/  HMMA.16816.F32.BF16 R16, R4.reuse, R100, R68 ;  /* 0x000000640410723c */ /* 0x050fec0000041844 */
[C---:B------:R-:W-:Y:S01]  /*19970*/  HMMA.16816.F32.BF16 R64, R4.reuse, R102, R64 ;  /* 0x000000660440723c */ /* 0x040fe20000041840 */
[----:B------:R-:W-:Y:S05]  /*19980*/  LDSM.16.M88.4 R100, [R218+0xa800] ;  /* 0x00a80000da64783b */ /* 0x000fea0000000200 */
[C---:B------:R-:W-:Y:S06]  /*19990*/  HMMA.16816.F32.BF16 R56, R4.reuse, R106, R52 ;  /* 0x0000006a0438723c */ /* 0x040fec0000041834 */
[C---:B------:R-:W-:Y:S06]  /*199a0*/  HMMA.16816.F32.BF16 R60, R4.reuse, R104, R60 ;  /* 0x00000068043c723c */ /* 0x040fec000004183c */
[C---:B------:R-:W-:Y:S06]  /*199b0*/  HMMA.16816.F32.BF16 R52, R4.reuse, R84, R40 ;  /* 0x000000540434723c */ /* 0x040fec0000041828 */
[C---:B------:R-:W-:Y:S01]  /*199c0*/  HMMA.16816.F32.BF16 R40, R4.reuse, R86, R24 ;  /* 0x000000560428723c */ /* 0x040fe20000041818 */
[----:B------:R-:W4:Y:S05]  /*199d0*/  LDSM.16.M88.4 R84, [R223+0x2800] ;  /* 0x00280000df54783b */ /* 0x000f2a0000000200 */
[C---:B-1----:R-:W-:Y:S06]  /*199e0*/  HMMA.16816.F32.BF16 R68, R4.reuse, R36, R32 ;  /* 0x000000240444723c */ /* 0x042fec0000041820 */
[----:B------:R-:W-:Y:S01]  /*199f0*/  HMMA.16816.F32.BF16 R32, R4, R38, R20 ;  /* 0x000000260420723c */ /* 0x000fe20000041814 */
[----:B------:R-:W-:Y:S05]  /*19a00*/  LDSM.16.M88.4 R4, [R222+0x2000] ;  /* 0x00200000de04783b */ /* 0x000fea0000000200 */
[C---:B------:R-:W-:Y:S06]  /*19a10*/  HMMA.16816.F32.BF16 R24, R12.reuse, R80, R16 ;  /* 0x000000500c18723c */ /* 0x040fec0000041810 */
[C---:B------:R-:W-:Y:S01]  /*19a20*/  HMMA.16816.F32.BF16 R20, R12.reuse, R82, R64 ;  /* 0x000000520c14723c */ /* 0x040fe20000041840 */
[----:B------:R-:W1:Y:S05]  /*19a30*/  LDSM.16.M88.4 R80, [R223+0x3000] ;  /* 0x00300000df50783b */ /* 0x000e6a0000000200 */
[C---:B------:R-:W-:Y:S01]  /*19a40*/  HMMA.16816.F32.BF16 R36, R12.reuse, R78, R56 ;  /* 0x0000004e0c24723c */ /* 0x040fe20000041838 */
[----:B------:R-:W3:Y:S05]  /*19a50*/  LDSM.16.M88.4 R56, [R223+0x3800] ;  /* 0x00380000df38783b */ /* 0x000eea0000000200 */
[C---:B------:R-:W-:Y:S01]  /*19a60*/  HMMA.16816.F32.BF16 R16, R12.reuse, R76, R60 ;  /* 0x0000004c0c10723c */ /* 0x040fe2000004183c */
[----:B------:R-:W-:Y:S05]  /*19a70*/  LDSM.16.M88.4 R76, [R217+0x3800] ;  /* 0x00380000d94c783b */ /* 0x000fea0000000200 */
[C---:B--2---:R-:W-:Y:S06]  /*19a80*/  HMMA.16816.F32.BF16 R52, R12.reuse, R72, R52 ;  /* 0x000000480c34723c */ /* 0x044fec0000041834 */
[C---:B------:R-:W-:Y:S01]  /*19a90*/  HMMA.16816.F32.BF16 R60, R12.reuse, R74, R40 ;  /* 0x0000004a0c3c723c */ /* 0x040fe20000041828 */
[----:B------:R-:W2:Y:S05]  /*19aa0*/  LDSM.16.M88.4 R72, [R218+0xa000] ;  /* 0x00a00000da48783b */ /* 0x000eaa0000000200 */
[C---:B------:R-:W-:Y:S01]  /*19ab0*/  HMMA.16816.F32.BF16 R64, R12.reuse, R88, R68 ;  /* 0x000000580c40723c */ /* 0x040fe20000041844 */
[----:B------:R-:W-:Y:S05]  /*19ac0*/  LDSM.16.M88.4 R68, [R217+0x2800] ;  /* 0x00280000d944783b */ /* 0x000fea0000000200 */
[----:B------:R-:W-:Y:S01]  /*19ad0*/  HMMA.16816.F32.BF16 R40, R12, R90, R32 ;  /* 0x0000005a0c28723c */ /* 0x000fe20000041820 */
[----:B------:R-:W2:Y:S04]  /*19ae0*/  LDSM.16.M88.4 R88, [R218+0xb800] ;  /* 0x00b80000da58783b */ /* 0x000ea80000000200 */
[----:B------:R-:W-:Y:S01]  /*19af0*/  LDSM.16.M88.4 R12, [R221+0x2000] ;  /* 0x00200000dd0c783b */ /* 0x000fe20000000200 */
[C---:B------:R-:W-:Y:S06]  /*19b00*/  HMMA.16816.F32.BF16 R32, R8.reuse, R92, R24 ;  /* 0x0000005c0820723c */ /* 0x040fec0000041818 */
[C---:B------:R-:W-:Y:S01]  /*19b10*/  HMMA.16816.F32.BF16 R24, R8.reuse, R94, R20 ;  /* 0x0000005e0818723c */ /* 0x040fe20000041814 */
[----:B------:R-:W-:Y:S05]  /*19b20*/  LDSM.16.M88.4 R92, [R212+0xd000] ;  /* 0x00d00000d45c783b */ /* 0x000fea0000000200 */
[C---:B----4-:R-:W-:Y:S06]  /*19b30*/  HMMA.16816.F32.BF16 R20, R8.reuse, R84, R16 ;  /* 0x000000540814723c */ /* 0x050fec0000041810 */
[C---:B------:R-:W-:Y:S01]  /*19b40*/  HMMA.16816.F32.BF16 R16, R8.reuse, R86, R36 ;  /* 0x000000560810723c */ /* 0x040fe20000041824 */
[----:B------:R-:W4:Y:S05]  /*19b50*/  LDSM.16.M88.4 R84, [R217+0x2000] ;  /* 0x00200000d954783b */ /* 0x000f2a0000000200 */
[C---:B-1----:R-:W-:Y:S06]  /*19b60*/  HMMA.16816.F32.BF16 R36, R8.reuse, R80, R52 ;  /* 0x000000500824723c */ /* 0x042fec0000041834 */
[C---:B------:R-:W-:Y:S01]  /*19b70*/  HMMA.16816.F32.BF16 R60, R8.reuse, R82, R60 ;  /* 0x00000052083c723c */ /* 0x040fe2000004183c */
[----:B------:R-:W-:Y:S05]  /*19b80*/  LDSM.16.M88.4 R80, [R212+0xc000] ;  /* 0x00c00000d450783b */ /* 0x000fea0000000200 */
[C---:B---3--:R-:W-:Y:S06]  /*19b90*/  HMMA.16816.F32.BF16 R64, R8.reuse, R56, R64 ;  /* 0x000000380840723c */ /* 0x048fec0000041840 */
[----:B------:R-:W-:Y:S06]  /*19ba0*/  HMMA.16816.F32.BF16 R56, R8, R58, R40 ;  /* 0x0000003a0838723c */ /* 0x000fec0000041828 */
[C---:B--2---:R-:W-:Y:S06]  /*19bb0*/  HMMA.16816.F32.BF16 R52, R4.reuse, R72, R32 ;  /* 0x000000480434723c */ /* 0x044fec0000041820 */
[C---:B------:R-:W-:Y:S01]  /*19bc0*/  HMMA.16816.F32.BF16 R40, R4.reuse, R74, R24 ;  /* 0x0000004a0428723c */ /* 0x040fe20000041818 */
[----:B------:R-:W1:Y:S05]  /*19bd0*/  LDSM.16.M88.4 R72, [R217+0x3000] ;  /* 0x00300000d948783b */ /* 0x000e6a0000000200 */
[C---:B------:R-:W-:Y:S06]  /*19be0*/  HMMA.16816.F32.BF16 R32, R4.reuse, R100, R20 ;  /* 0x000000640420723c */ /* 0x040fec0000041814 */
[C---:B------:R-:W-:Y:S01]  /*19bf0*/  HMMA.16816.F32.BF16 R24, R4.reuse, R102, R16 ;  /* 0x000000660418723c */ /* 0x040fe20000041810 */
[----:B------:R-:W2:Y:S05]  /*19c00*/  LDSM.16.M88.4 R16, [R219+0x4000] ;  /* 0x00400000db10783b */ /* 0x000eaa0000000200 */
[C---:B------:R-:W-:Y:S06]  /*19c10*/  HMMA.16816.F32.BF16 R20, R4.reuse, R96, R36 ;  /* 0x000000600414723c */ /* 0x040fec0000041824 */
[C---:B------:R-:W-:Y:S01]  /*19c20*/  HMMA.16816.F32.BF16 R8, R4.reuse, R98, R60 ;  /* 0x000000620408723c */ /* 0x040fe2000004183c */
[----:B------:R-:W-:Y:S05]  /*19c30*/  LDSM.16.M88.4 R96, [R212+0xd800] ;  /* 0x00d80000d460783b */ /* 0x000fea0000000200 */
[C---:B------:R-:W-:Y:S01]  /*19c40*/  HMMA.16816.F32.BF16 R60, R4.reuse, R88, R64 ;  /* 0x00000058043c723c */ /* 0x040fe20000041840 */
[----:B------:R-:W3:Y:S05]  /*19c50*/  LDSM.16.M88.4 R64, [R212+0xc800] ;  /* 0x00c80000d440783b */ /* 0x000eea0000000200 */
[----:B------:R-:W-:Y:S01]  /*19c60*/  HMMA.16816.F32.BF16 R56, R4, R90, R56 ;  /* 0x0000005a0438723c */ /* 0x000fe20000041838 */
[----:B------:R-:W-:Y:S05]  /*19c70*/  LDSM.16.M88.4 R88, [R223+0x5000] ;  /* 0x00500000df58783b */ /* 0x000fea0000000200 */
        /* <DEDUP_REMOVED lines=8> */
[----:B------:R-:W-:Y:S04]  /*19d00*/  LDSM.16.M88.4 R8, [R220+0x4000] ;  /* 0x00400000dc08783b */ /* 0x000fe80000000200 */
[----:B------:R-:W1:Y:S01]  /*19d10*/  LDSM.16.M88.4 R72, [R223+0x4000] ;  /* 0x00400000df48783b */ /* 0x000e620000000200 */
[C---:B------:R-:W-:Y:S06]  /*19d20*/  HMMA.16816.F32.BF16 R4, R12.reuse, R76, R60 ;  /* 0x0000004c0c04723c */ /* 0x040fec000004183c */
[----:B------:R-:W-:Y:S01]  /*19d30*/  HMMA.16816.F32.BF16 R12, R12, R78, R56 ;  /* 0x0000004e0c0c723c */ /* 0x000fe20000041838 */
[----:B------:R-:W-:Y:S05]  /*19d40*/  LDSM.16.M88.4 R76, [R218+0xc800] ;  /* 0x00c80000da4c783b */ /* 0x000fea0000000200 */
[C---:B--2---:R-:W-:Y:S06]  /*19d50*/  HMMA.16816.F32.BF16 R60, R16.reuse, R80, R52 ;  /* 0x00000050103c723c */ /* 0x044fec0000041834 */
[C---:B------:R-:W-:Y:S01]  /*19d60*/  HMMA.16816.F32.BF16 R56, R16.reuse, R82, R40 ;  /* 0x000000521038723c */ /* 0x040fe20000041828 */
[----:B------:R-:W-:Y:S05]  /*19d70*/  LDSM.16.M88.4 R80, [R218+0xc000] ;  /* 0x00c00000da50783b */ /* 0x000fea0000000200 */
[C---:B---3--:R-:W-:Y:S06]  /*19d80*/  HMMA.16816.F32.BF16 R52, R16.reuse, R64, R36 ;  /* 0x000000401034723c */ /* 0x048fec0000041824 */
[C---:B------:R-:W-:Y:S06]  /*19d90*/  HMMA.16816.F32.BF16 R40, R16.reuse, R66, R32 ;  /* 0x000000421028723c */ /* 0x040fec0000041820 */
        /* <DEDUP_REMOVED lines=9> */
[----:B------:R-:W-:Y:S03]  /*19e30*/  LDSM.16.M88.4 R60, [R218+0xd800] ;  /* 0x00d80000da3c783b */ /* 0x000fe60000000200 */
[C---:B------:R-:W-:Y:S01]  /*19e40*/  HMMA.16816.F32.BF16 R32, R8.reuse, R74, R56 ;  /* 0x0000004a0820723c */ /* 0x040fe20000041838 */
[----:B------:R-:W1:Y:S05]  /*19e50*/  LDSM.16.M88.4 R72, [R218+0xd000] ;  /* 0x00d00000da48783b */ /* 0x000e6a0000000200 */
[C---:B------:R-:W-:Y:S06]  /*19e60*/  HMMA.16816.F32.BF16 R52, R8.reuse, R68, R52 ;  /* 0x000000440834723c */ /* 0x040fec0000041834 */
        /* <DEDUP_REMOVED lines=16> */
[C---:B-1----:R-:W-:Y:S06]  /*19f70*/  HMMA.16816.F32.BF16 R36, R4.reuse, R72, R36 ;  /* 0x000000480424723c */ /* 0x042fec0000041824 */
[C---:B------:R-:W-:Y:S01]  /*19f80*/  HMMA.16816.F32.BF16 R56, R4.reuse, R74, R56 ;  /* 0x0000004a0438723c */ /* 0x040fe20000041838 */
[----:B------:R-:W-:Y:S05]  /*19f90*/  LDSM.16.M88.4 R72, [R212+0xe800] ;  /* 0x00e80000d448783b */ /* 0x000fea0000000200 */
[C---:B------:R-:W-:Y:S06]  /*19fa0*/  HMMA.16816.F32.BF16 R20, R4.reuse, R60, R20 ;  /* 0x0000003c0414723c */ /* 0x040fec0000041814 */
[----:B------:R-:W-:Y:S01]  /*19fb0*/  HMMA.16816.F32.BF16 R8, R4, R62, R8 ;  /* 0x0000003e0408723c */ /* 0x000fe20000041808 */
        /* <DEDUP_REMOVED lines=15> */
[C---:B---3--:R-:W-:Y:S06]  /*1a0b0*/  HMMA.16816.F32.BF16 R36, R4.reuse, R68, R36 ;  /* 0x000000440424723c */ /* 0x048fec0000041824 */
[C---:B------:R-:W-:Y:S01]  /*1a0c0*/  HMMA.16816.F32.BF16 R56, R4.reuse, R70, R56 ;  /* 0x000000460438723c */ /* 0x040fe20000041838 */
[----:B------:R-:W1:Y:S05]  /*1a0d0*/  LDSM.16.M88.4 R68, [R218+0xe000] ;  /* 0x00e00000da44783b */ /* 0x000e6a0000000200 */
[C---:B------:R-:W-:Y:S01]  /*1a0e0*/  HMMA.16816.F32.BF16 R32, R4.reuse, R66, R32 ;  /* 0x000000420420723c */ /* 0x040fe20000041820 */
[----:B------:R-:W-:Y:S05]  /*1a0f0*/  LDSM.16.M88.4 R64, [R218+0xf800] ;  /* 0x00f80000da40783b */ /* 0x000fea0000000200 */
[C---:B------:R-:W-:Y:S06]  /*1a100*/  HMMA.16816.F32.BF16 R40, R4.reuse, R74, R40 ;  /* 0x0000004a0428723c */ /* 0x040fec0000041828 */
[C---:B------:R-:W-:Y:S01]  /*1a110*/  HMMA.16816.F32.BF16 R52, R4.reuse, R72, R52 ;  /* 0x000000480434723c */ /* 0x040fe20000041834 */
[----:B------:R-:W-:Y:S05]  /*1a120*/  LDSM.16.M88.4 R72, [R217+0x6000] ;  /* 0x00600000d948783b */ /* 0x000fea0000000200 */
[----:B------:R-:W-:Y:S06]  /*1a130*/  HMMA.16816.F32.BF16 R24, R4, R82, R20 ;  /* 0x000000520418723c */ /* 0x000fec0000041814 */
[----:B------:R-:W-:Y:S06]  /*1a140*/  HMMA.16816.F32.BF16 R20, R12, R96, R16 ;  /* 0x000000600c14723c */ /* 0x000fec0000041810 */
[----:B------:R-:W-:Y:S01]  /*1a150*/  HMMA.16816.F32.BF16 R60, R4, R80, R60 ;  /* 0x00000050043c723c */ /* 0x000fe2000004183c */
[----:B------:R-:W3:Y:S04]  /*1a160*/  LDSM.16.M88.4 R80, [R218+0xf000] ;  /* 0x00f00000da50783b */ /* 0x000ee80000000200 */
[----:B------:R-:W5:Y:S01]  /*1a170*/  LDSM.16.M88.4 R4, [R221+0x6000] ;  /* 0x00600000dd04783b */ /* 0x000f620000000200 */
[C---:B------:R-:W-:Y:S06]  /*1a180*/  HMMA.16816.F32.BF16 R16, R12.reuse, R98, R32 ;  /* 0x000000620c10723c */ /* 0x040fec0000041820 */
[C---:B----4-:R-:W-:Y:S06]  /*1a190*/  HMMA.16816.F32.BF16 R40, R12.reuse, R86, R40 ;  /* 0x000000560c28723c */ /* 0x050fec0000041828 */
[C---:B------:R-:W-:Y:S01]  /*1a1a0*/  HMMA.16816.F32.BF16 R52, R12.reuse, R84, R52 ;  /* 0x000000540c34723c */ /* 0x040fe20000041834 */
[----:B------:R-:W-:Y:S05]  /*1a1b0*/  LDSM.16.M88.4 R84, [R217+0x7000] ;  /* 0x00700000d954783b */ /* 0x000fea0000000200 */
[C---:B--2---:R-:W-:Y:S06]  /*1a1c0*/  HMMA.16816.F32.BF16 R36, R12.reuse, R76, R36 ;  /* 0x0000004c0c24723c */ /* 0x044fec0000041824 */
[----:B------:R-:W-:Y:S06]  /*1a1d0*/  HMMA.16816.F32.BF16 R32, R12, R94, R24 ;  /* 0x0000005e0c20723c */ /* 0x000fec0000041818 */
[----:B-1----:R-:W-:Y:S06]  /*1a1e0*/  HMMA.16816.F32.BF16 R24, R8, R68, R20 ;  /* 0x000000440818723c */ /* 0x002fec0000041814 */
[C---:B------:R-:W-:Y:S01]  /*1a1f0*/  HMMA.16816.F32.BF16 R56, R12.reuse, R78, R56 ;  /* 0x0000004e0c38723c */ /* 0x040fe20000041838 */
[----:B------:R-:W1:Y:S05]  /*1a200*/  LDSM.16.M88.4 R76, [R217+0x6800] ;  /* 0x00680000d94c783b */ /* 0x000e6a0000000200 */
[----:B------:R-:W-:Y:S06]  /*1a210*/  HMMA.16816.F32.BF16 R60, R12, R92, R60 ;  /* 0x0000005c0c3c723c */ /* 0x000fec000004183c */
[----:B------:R-:W-:Y:S01]  /*1a220*/  HMMA.16816.F32.BF16 R20, R8, R70, R16 ;  /* 0x000000460814723c */ /* 0x000fe20000041810 */
[----:B------:R-:W2:Y:S01]  /*1a230*/  LDSM.16.M88.4 R68, [R217+0x7800] ;  /* 0x00780000d944783b */ /* 0x000ea20000000200 */
[----:B------:R-:W-:Y:S01]  /*1a240*/  SHF.R.S32.HI R2, RZ, 0x1f, R28 ;  /* 0x0000001fff027819 */ /* 0x000fe2000001141c */
[----:B------:R-:W-:-:S04]  /*1a250*/  DEPBAR.LE SB0, 0x0 ;  /* 0x000080000000791a */ /* 0x000fc80000000000 */
[C---:B------:R-:W-:Y:S06]  /*1a260*/  HMMA.16816.F32.BF16 R12, R8.reuse, R90, R40 ;  /* 0x0000005a080c723c */ /* 0x040fec0000041828 */
[C---:B------:R-:W-:Y:S06]  /*1a270*/  HMMA.16816.F32.BF16 R16, R8.reuse, R88, R52 ;  /* 0x000000580810723c */ /* 0x040fec0000041834 */
[----:B---3--:R-:W-:Y:S06]  /*1a280*/  HMMA.16816.F32.BF16 R40, R8, R80, R36 ;  /* 0x000000500828723c */ /* 0x008fec0000041824 */
[----:B-----5:R-:W-:Y:S06]  /*1a290*/  HMMA.16816.F32.BF16 R36, R4, R72, R24 ;  /* 0x000000480424723c */ /* 0x020fec0000041818 */
[C---:B------:R-:W-:Y:S06]  /*1a2a0*/  HMMA.16816.F32.BF16 R56, R8.reuse, R82, R56 ;  /* 0x000000520838723c */ /* 0x040fec0000041838 */
[C---:B------:R-:W-:Y:S06]  /*1a2b0*/  HMMA.16816.F32.BF16 R60, R8.reuse, R64, R60 ;  /* 0x00000040083c723c */ /* 0x040fec000004183c */
[----:B------:R-:W-:Y:S01]  /*1a2c0*/  HMMA.16816.F32.BF16 R52, R8, R66, R32 ;  /* 0x000000420834723c */ /* 0x000fe20000041820 */
[----:B------:R-:W-:-:S04]  /*1a2d0*/  LEA.HI R2, R2, R28, RZ, 0x2 ;  /* 0x0000001c02027211 */ /* 0x000fc800078f10ff */
[----:B------:R-:W-:Y:S01]  /*1a2e0*/  SHF.R.S32.HI R2, RZ, 0x2, R2 ;  /* 0x00000002ff027819 */ /* 0x000fe20000011402 */
[C---:B-1----:R-:W-:Y:S04]  /*1a2f0*/  HMMA.16816.F32.BF16 R24, R4.reuse, R76, R16 ;  /* 0x0000004c0418723c */ /* 0x042fe80000041810 */
[----:B------:R-:W-:Y:S02]  /*1a300*/  IMAD R2, R187, 0x10, R2 ;  /* 0x00000010bb027824 */ /* 0x000fe400078e0202 */
[----:B------:R-:W-:Y:S01]  /*1a310*/  HMMA.16816.F32.BF16 R8, R4, R84, R40 ;  /* 0x000000540408723c */ /* 0x000fe20000041828 */
[----:B------:R-:W-:Y:S01]  /*1a320*/  SHF.L.U32 R16, R188, 0x1, RZ ;  /* 0x00000001bc107819 */ /* 0x000fe200000006ff */
[----:B------:R-:W-:Y:S02]  /*1a330*/  IMAD.IADD R17, R189, 0x1, R2 ;  /* 0x00000001bd117824 */ /* 0x000fe400078e0202 */
[----:B------:R-:W-:-:S02]  /*1a340*/  FMUL.FTZ R2, R36, R0 ;  /* 0x0000000024027220 */ /* 0x000fc40000410000 */
[----:B------:R-:W-:Y:S01]  /*1a350*/  HMMA.16816.F32.BF16 R12, R4, R78, R12 ;  /* 0x0000004e040c723c */ /* 0x000fe2000004180c */
[----:B------:R-:W-:-:S05]  /*1a360*/  LOP3.LUT R16, R16, 0x6, RZ, 0xc0, !PT ;  /* 0x0000000610107812 */ /* 0x000fca00078ec0ff */
[----:B------:R-:W-:Y:S01]  /*1a370*/  HMMA.16816.F32.BF16 R32, R4, R74, R20 ;  /* 0x0000004a0420723c */ /* 0x000fe20000041814 */
[----:B------:R-:W-:Y:S01]  /*1a380*/  ISETP.GT.AND P5, PT, R29, R3, PT ;  /* 0x000000031d00720c */ /* 0x000fe20003fa4270 */
[----:B------:R-:W-:Y:S01]  /*1a390*/  FMUL.FTZ R3, R37, R0 ;  /* 0x0000000025037220 */ /* 0x000fe20000410000 */
[----:B------:R-:W-:-:S03]  /*1a3a0*/  IMAD.IADD R16, R108, 0x1, R16 ;  /* 0x000000016c107824 */ /* 0x000fc600078e0210 */
[C---:B------:R-:W-:Y:S06]  /*1a3b0*/  HMMA.16816.F32.BF16 R20, R4.reuse, R86, R56 ;  /* 0x000000560414723c */ /* 0x040fec0000041838 */
[C---:B--2---:R-:W-:Y:S06]  /*1a3c0*/  HMMA.16816.F32.BF16 R60, R4.reuse, R68, R60 ;  /* 0x00000044043c723c */ /* 0x044fec000004183c */
[----:B------:R-:W-:Y:S01]  /*1a3d0*/  HMMA.16816.F32.BF16 R52, R4, R70, R52 ;  /* 0x000000460434723c */ /* 0x000fe20000041834 */
[----:B------:R1:W2:Y:S08]  /*1a3e0*/  MUFU.TANH R7, R2 ;  /* 0x0000000200077308 */ /* 0x0002b00000002400 */
[----:B------:R3:W-:Y:S01]  /*1a3f0*/  MUFU.TANH R28, R3 ;  /* 0x00000003001c7308 */ /* 0x0007e20000002400 */
[----:B-1----:R-:W-:-:S05]  /*1a400*/  IADD3 R2, R208, R17, -R190 ;  /* 0x00000011d0027210 */ /* 0x002fca0007ffe8be */
[----:B---3--:R-:W-:Y:S02]  /*1a410*/  IMAD.IADD R3, R2, 0x1, -R16 ;  /* 0x0000000102037824 */ /* 0x008fe400078e0a10 */
[----:B------:R-:W-:-:S03]  /*1a420*/  FMUL.FTZ R4, R24, R0 ;  /* 0x0000000018047220 */ /* 0x000fc60000410000 */
[----:B------:R-:W-:Y:S01]  /*1a430*/  IABS R3, R3 ;  /* 0x0000000300037213 */ /* 0x000fe20000000000 */
[-C--:B------:R-:W-:Y:S01]  /*1a440*/  FMUL.FTZ R49, R10, R0.reuse ;  /* 0x000000000a317220 */ /* 0x080fe20000410000 */
[-C--:B------:R-:W-:Y:S01]  /*1a450*/  FMUL.FTZ R50, R11, R0.reuse ;  /* 0x000000000b327220 */ /* 0x080fe20000410000 */
[----:B------:R-:W-:Y:S01]  /*1a460*/  VIADD R10, R16, 0x1 ;  /* 0x00000001100a7836 */ /* 0x000fe20000000000 */
[----:B------:R-:W-:Y:S01]  /*1a470*/  I2FP.F32.S32 R3, R3 ;  /* 0x0000000300037245 */ /* 0x000fe20000201400 */
[-C--:B------:R-:W-:Y:S01]  /*1a480*/  FMUL.FTZ R18, R12, R0.reuse ;  /* 0x000000000c127220 */ /* 0x080fe20000410000 */
[----:B------:R-:W-:Y:S01]  /*1a490*/  IADD3 R11, R16, 0x8, RZ ;  /* 0x00000008100b7810 */ /* 0x000fe20007ffe0ff */
[-C--:B------:R-:W-:Y:S01]  /*1a4a0*/  FMUL.FTZ R43, R15, R0.reuse ;  /* 0x000000000f2b7220 */ /* 0x080fe20000410000 */
[-C--:B------:R-:W-:Y:S01]  /*1a4b0*/  FMUL.FTZ R5, R33, R0.reuse ;  /* 0x0000000021057220 */ /* 0x080fe20000410000 */
[----:B------:R-:W-:Y:S01]  /*1a4c0*/  FMUL.FTZ R15, R8, R0 ;  /* 0x00000000080f7220 */ /* 0x000fe20000410000 */
[----:B------:R-:W-:-:S02]  /*1a4d0*/  VIADD R12, R16, 0x9 ;  /* 0x00000009100c7836 */ /* 0x000fc40000000000 */
[-C--:B------:R-:W-:Y:S01]  /*1a4e0*/  FMUL.FTZ R19, R13, R0.reuse ;  /* 0x000000000d137220 */ /* 0x080fe20000410000 */
[----:B------:R1:W-:Y:S01]  /*1a4f0*/  MUFU.TANH R8, R4 ;  /* 0x0000000400087308 */ /* 0x0003e20000002400 */
[-C--:B------:R-:W-:Y:S01]  /*1a500*/  FMUL.FTZ R6, R32, R0.reuse ;  /* 0x0000000020067220 */ /* 0x080fe20000410000 */
[-C--:B------:R-:W-:Y:S01]  /*1a510*/  FMUL.FTZ R40, R26, R0.reuse ;  /* 0x000000001a287220 */ /* 0x080fe20000410000 */
[----:B--2---:R-:W-:Y:S01]  /*1a520*/  FFMA.FTZ R29, -R133, R3, R7 ;  /* 0x00000003851d7223 */ /* 0x004fe20000010107 */
[----:B------:R-:W-:Y:S02]  /*1a530*/  VIADD R13, R16, 0x10 ;  /* 0x00000010100d7836 */ /* 0x000fe40000000000 */
[----:B------:R-:W-:Y:S01]  /*1a540*/  FMUL.FTZ R26, R9, R0 ;  /* 0x00000000091a7220 */ /* 0x000fe20000410000 */
[C---:B------:R-:W-:Y:S01]  /*1a550*/  IMAD.IADD R3, R2.reuse, 0x1, -R11 ;  /* 0x0000000102037824 */ /* 0x040fe200078e0a0b */
[----:B------:R2:W3:Y:S01]  /*1a560*/  MUFU.TANH R9, R5 ;  /* 0x0000000500097308 */ /* 0x0004e20000002400 */
[----:B------:R-:W-:-:S02]  /*1a570*/  IMAD.IADD R7, R2, 0x1, -R13 ;  /* 0x0000000102077824 */ /* 0x000fc400078e0a0d */
[----:B-1----:R-:W-:-:S05]  /*1a580*/  IMAD.IADD R4, R2, 0x1, -R10 ;  /* 0x0000000102047824 */ /* 0x002fca00078e0a0a */
[----:B------:R1:W4:Y:S01]  /*1a590*/  MUFU.TANH R24, R6 ;  /* 0x0000000600187308 */ /* 0x0003220000002400 */
[----:B--2---:R-:W-:Y:S01]  /*1a5a0*/  IADD3 R5, R2, -R12, RZ ;  /* 0x8000000c02057210 */ /* 0x004fe20007ffe0ff */
[----:B------:R2:W-:Y:S01]  /*1a5b0*/  STL [R1+0x14], R17 ;  /* 0x0000141101007387 */ /* 0x0005e20000100800 */
[----:B-1----:R-:W-:Y:S02]  /*1a5c0*/  IABS R6, R4 ;  /* 0x0000000400067213 */ /* 0x002fe40000000000 */
[----:B------:R-:W-:Y:S02]  /*1a5d0*/  IABS R4, R3 ;  /* 0x0000000300047213 */ /* 0x000fe40000000000 */
[----:B------:R-:W-:Y:S02]  /*1a5e0*/  IABS R3, R5 ;  /* 0x0000000500037213 */ /* 0x000fe40000000000 */
[----:B------:R-:W-:Y:S01]  /*1a5f0*/  IABS R5, R7 ;  /* 0x0000000700057213 */ /* 0x000fe20000000000 */
[----:B------:R-:W-:-:S02]  /*1a600*/  IMAD.MOV.U32 R7, RZ, RZ, R6 ;  /* 0x000000ffff077224 */ /* 0x000fc400078e0006 */
[----:B------:R-:W-:Y:S02]  /*1a610*/  IMAD.MOV.U32 R6, RZ, RZ, R4 ;  /* 0x000000ffff067224 */ /* 0x000fe400078e0004 */
[----:B------:R-:W-:Y:S01]  /*1a620*/  IMAD.MOV.U32 R4, RZ, RZ, R3 ;  /* 0x000000ffff047224 */ /* 0x000fe200078e0003 */
[----:B------:R-:W-:Y:S01]  /*1a630*/  MOV R3, R5 ;  /* 0x0000000500037202 */ /* 0x000fe20000000f00 */
[----:B--2---:R-:W-:-:S03]  /*1a640*/  FMUL.FTZ R17, R25, R0 ;  /* 0x0000000019117220 */ /* 0x004fc60000410000 */
[----:B------:R-:W-:Y:S01]  /*1a650*/  I2FP.F32.S32 R4, R4 ;  /* 0x0000000400047245 */ /* 0x000fe20000201400 */
[-C--:B------:R-:W-:Y:S01]  /*1a660*/  FMUL.FTZ R41, R27, R0.reuse ;  /* 0x000000001b297220 */ /* 0x080fe20000410000 */
[----:B------:R-:W-:Y:S01]  /*1a670*/  I2FP.F32.S32 R3, R3 ;  /* 0x0000000300037245 */ /* 0x000fe20000201400 */
[----:B------:R-:W-:Y:S01]  /*1a680*/  FMUL.FTZ R42, R14, R0 ;  /* 0x000000000e2a7220 */ /* 0x000fe20000410000 */
[----:B------:R1:W-:Y:S01]  /*1a690*/  MUFU.TANH R32, R17 ;  /* 0x0000001100207308 */ /* 0x0003e20000002400 */
[----:B------:R-:W-:Y:S01]  /*1a6a0*/  I2FP.F32.S32 R6, R6 ;  /* 0x0000000600067245 */ /* 0x000fe20000201400 */
[----:B------:R-:W-:Y:S01]  /*1a6b0*/  VIADD R14, R16, 0x11 ;  /* 0x00000011100e7836 */ /* 0x000fe20000000000 */
[----:B------:R-:W-:Y:S01]  /*1a6c0*/  I2FP.F32.S32 R7, R7 ;  /* 0x0000000700077245 */ /* 0x000fe20000201400 */
[-C--:B------:R-:W-:Y:S01]  /*1a6d0*/  FMUL.FTZ R37, R35, R0.reuse ;  /* 0x0000000023257220 */ /* 0x080fe20000410000 */
[----:B------:R-:W-:-:S03]  /*1a6e0*/  FMUL.FTZ R56, R21, R0 ;  /* 0x0000000015387220 */ /* 0x000fc60000410000 */
[----:B------:R2:W-:Y:S01]  /*1a6f0*/  MUFU.TANH R27, R18 ;  /* 0x00000012001b7308 */ /* 0x0005e20000002400 */
[-C--:B------:R-:W-:Y:S01]  /*1a700*/  FMUL.FTZ R51, R20, R0.reuse ;  /* 0x0000000014337220 */ /* 0x080fe20000410000 */
[----:B------:R-:W-:Y:S01]  /*1a710*/  FMUL.FTZ R57, R22, R0 ;  /* 0x0000000016397220 */ /* 0x000fe20000410000 */
[C---:B---3--:R-:W-:Y:S01]  /*1a720*/  FFMA.FTZ R21, -R133.reuse, R4, R9 ;  /* 0x0000000485157223 */ /* 0x048fe20000010109 */
[----:B------:R-:W-:Y:S01]  /*1a730*/  FFMA.FTZ R35, -R133, R3, R8 ;  /* 0x0000000385237223 */ /* 0x000fe20000010108 */
[----:B------:R-:W-:-:S03]  /*1a740*/  FMUL.FTZ R58, R23, R0 ;  /* 0x00000000173a7220 */ /* 0x000fc60000410000 */
[----:B------:R3:W5:Y:S01]  /*1a750*/  MUFU.TANH R25, R19 ;  /* 0x0000001300197308 */ /* 0x0007620000002400 */
[C---:B-1----:R-:W-:Y:S02]  /*1a760*/  VIADD R17, R16.reuse, 0x18 ;  /* 0x0000001810117836 */ /* 0x042fe40000000000 */
[C---:B----4-:R-:W-:Y:S01]  /*1a770*/  FFMA.FTZ R22, -R133.reuse, R6, R24 ;  /* 0x0000000685167223 */ /* 0x050fe20000010118 */
[----:B------:R-:W-:Y:S01]  /*1a780*/  IADD3 R20, R16, 0x21, RZ ;  /* 0x0000002110147810 */ /* 0x000fe20007ffe0ff */
[C---:B------:R-:W-:Y:S02]  /*1a790*/  IMAD.IADD R4, R2.reuse, 0x1, -R14 ;  /* 0x0000000102047824 */ /* 0x040fe400078e0a0e */
[----:B------:R-:W-:Y:S01]  /*1a7a0*/  FFMA.FTZ R23, -R133, R7, R28 ;  /* 0x0000000785177223 */ /* 0x000fe2000001011c */
[----:B------:R-:W-:Y:S02]  /*1a7b0*/  IMAD.IADD R3, R2, 0x1, -R17 ;  /* 0x0000000102037824 */ /* 0x000fe400078e0a11 */
[----:B--2---:R-:W-:Y:S01]  /*1a7c0*/  VIADD R18, R16, 0x19 ;  /* 0x0000001910127836 */ /* 0x004fe20000000000 */
[----:B------:R-:W-:-:S03]  /*1a7d0*/  IADD3 R9, R2, -R20, RZ ;  /* 0x8000001402097210 */ /* 0x000fc60007ffe0ff */
[----:B------:R-:W-:Y:S02]  /*1a7e0*/  IMAD.IADD R6, R2, 0x1, -R18 ;  /* 0x0000000102067824 */ /* 0x000fe400078e0a12 */
[----:B---3--:R-:W-:Y:S01]  /*1a7f0*/  VIADD R19, R16, 0x20 ;  /* 0x0000002010137836 */ /* 0x008fe20000000000 */
[----:B------:R-:W1:Y:S03]  /*1a800*/  MUFU.TANH R24, R15 ;  /* 0x0000000f00187308 */ /* 0x000e660000002400 */
[----:B------:R-:W-:Y:S01]  /*1a810*/  IMAD.IADD R7, R2, 0x1, -R19 ;  /* 0x0000000102077824 */ /* 0x000fe200078e0a13 */
[----:B------:R-:W-:Y:S02]  /*1a820*/  IABS R8, R4 ;  /* 0x0000000400087213 */ /* 0x000fe40000000000 */
[----:B------:R-:W-:Y:S02]  /*1a830*/  IABS R5, R3 ;  /* 0x0000000300057213 */ /* 0x000fe40000000000 */
[----:B------:R5:W2:Y:S01]  /*1a840*/  MUFU.TANH R15, R26 ;  /* 0x0000001a000f7308 */ /* 0x000aa20000002400 */
[----:B------:R-:W-:-:S02]  /*1a850*/  IABS R4, R6 ;  /* 0x0000000600047213 */ /* 0x000fc40000000000 */
[----:B------:R-:W-:Y:S02]  /*1a860*/  IABS R3, R7 ;  /* 0x0000000700037213 */ /* 0x000fe40000000000 */
[----:B------:R-:W-:Y:S01]  /*1a870*/  IABS R6, R9 ;  /* 0x0000000900067213 */ /* 0x000fe20000000000 */
[----:B------:R-:W-:Y:S02]  /*1a880*/  IMAD.MOV.U32 R7, RZ, RZ, R5 ;  /* 0x000000ffff077224 */ /* 0x000fe400078e0005 */
[----:B------:R-:W-:Y:S02]  /*1a890*/  IMAD.MOV.U32 R5, RZ, RZ, R4 ;  /* 0x000000ffff057224 */ /* 0x000fe400078e0004 */
[----:B------:R-:W-:Y:S02]  /*1a8a0*/  IMAD.MOV.U32 R4, RZ, RZ, R3 ;  /* 0x000000ffff047224 */ /* 0x000fe400078e0003 */
[----:B------:R-:W-:Y:S01]  /*1a8b0*/  IMAD.MOV.U32 R3, RZ, RZ, R6 ;  /* 0x000000ffff037224 */ /* 0x000fe200078e0006 */
[----:B------:R-:W-:-:S02]  /*1a8c0*/  I2FP.F32.S32 R5, R5 ;  /* 0x0000000500057245 */ /* 0x000fc40000201400 */
[----:B------:R-:W-:Y:S02]  /*1a8d0*/  I2FP.F32.S32 R4, R4 ;  /* 0x0000000400047245 */ /* 0x000fe40000201400 */
[----:B------:R-:W-:Y:S01]  /*1a8e0*/  I2FP.F32.S32 R3, R3 ;  /* 0x0000000300037245 */ /* 0x000fe20000201400 */
[C---:B-----5:R-:W-:Y:S02]  /*1a8f0*/  FFMA.FTZ R26, -R133.reuse, R5, R25 ;  /* 0x00000005851a7223 */ /* 0x060fe40000010119 */
[C---:B-1----:R-:W-:Y:S02]  /*1a900*/  FFMA.FTZ R25, -R133.reuse, R4, R24 ;  /* 0x0000000485197223 */ /* 0x042fe40000010118 */
[----:B--2---:R-:W-:Y:S01]  /*1a910*/  FFMA.FTZ R24, -R133, R3, R15 ;  /* 0x0000000385187223 */ /* 0x004fe2000001010f */
[----:B------:R-:W-:Y:S02]  /*1a920*/  IADD3 R3, R2, 0x8, RZ ;  /* 0x0000000802037810 */ /* 0x000fe40007ffe0ff */
[----:B------:R-:W-:-:S02]  /*1a930*/  I2FP.F32.S32 R6, R8 ;  /* 0x0000000800067245 */ /* 0x000fc40000201400 */
[----:B------:R-:W-:Y:S01]  /*1a940*/  I2FP.F32.S32 R7, R7 ;  /* 0x0000000700077245 */ /* 0x000fe20000201400 */
[----:B------:R-:W-:Y:S02]  /*1a950*/  IMAD.IADD R5, R3, 0x1, -R16 ;  /* 0x0000000103057824 */ /* 0x000fe400078e0a10 */
[----:B------:R-:W-:Y:S01]  /*1a960*/  FMUL.FTZ R36, R34, R0 ;  /* 0x0000000022247220 */ /* 0x000fe20000410000 */
[----:B------:R-:W-:Y:S01]  /*1a970*/  FFMA.FTZ R28, -R133, R6, R32 ;  /* 0x00000006851c7223 */ /* 0x000fe20000010120 */
[C---:B------:R-:W-:Y:S02]  /*1a980*/  IMAD.IADD R4, R3.reuse, 0x1, -R10 ;  /* 0x0000000103047824 */ /* 0x040fe400078e0a0a */
[----:B------:R-:W-:Y:S01]  /*1a990*/  FMUL.FTZ R38, R38, R0 ;  /* 0x0000000026267220 */ /* 0x000fe20000410000 */
[----:B------:R-:W-:Y:S02]  /*1a9a0*/  IMAD.IADD R6, R3, 0x1, -R11 ;  /* 0x0000000103067824 */ /* 0x000fe400078e0a0b */
[----:B------:R-:W-:Y:S01]  /*1a9b0*/  FFMA.FTZ R27, -R133, R7, R27 ;  /* 0x00000007851b7223 */ /* 0x000fe2000001011b */
[----:B------:R-:W-:Y:S01]  /*1a9c0*/  IMAD.IADD R8, R3, 0x1, -R12 ;  /* 0x0000000103087824 */ /* 0x000fe200078e0a0c */
[----:B------:R-:W-:Y:S01]  /*1a9d0*/  ISETP.GE.AND P1, PT, R11, R208, PT ;  /* 0x000000d00b00720c */ /* 0x000fe20003f26270 */
[----:B------:R-:W1:Y:S01]  /*1a9e0*/  MUFU.TANH R15, R36 ;  /* 0x00000024000f7308 */ /* 0x000e620000002400 */
[----:B------:R-:W-:Y:S01]  /*1a9f0*/  IABS R7, R5 ;  /* 0x0000000500077213 */ /* 0x000fe20000000000 */
[----:B------:R-:W-:Y:S01]  /*1aa00*/  FMUL.FTZ R39, R39, R0 ;  /* 0x0000000027277220 */ /* 0x000fe20000410000 */
[----:B------:R-:W-:-:S02]  /*1aa10*/  IABS R5, R4 ;  /* 0x0000000400057213 */ /* 0x000fc40000000000 */
[----:B------:R-:W-:-:S03]  /*1aa20*/  IABS R4, R6 ;  /* 0x0000000600047213 */ /* 0x000fc60000000000 */
[----:B------:R-:W2:Y:S01]  /*1aa30*/  MUFU.TANH R11, R37 ;  /* 0x00000025000b7308 */ /* 0x000ea20000002400 */
[----:B------:R-:W-:Y:S01]  /*1aa40*/  IABS R6, R8 ;  /* 0x0000000800067213 */ /* 0x000fe20000000000 */
[----:B------:R-:W-:Y:S01]  /*1aa50*/  IMAD.MOV.U32 R8, RZ, RZ, R7 ;  /* 0x000000ffff087224 */ /* 0x000fe200078e0007 */
[----:B------:R-:W-:Y:S01]  /*1aa60*/  ISETP.GE.AND P2, PT, R10, R208, PT ;  /* 0x000000d00a00720c */ /* 0x000fe20003f46270 */
[----:B------:R-:W-:-:S04]  /*1aa70*/  IMAD.MOV.U32 R7, RZ, RZ, R5 ;  /* 0x000000ffff077224 */ /* 0x000fc800078e0005 */
[----:B------:R-:W3:Y:S01]  /*1aa80*/  MUFU.TANH R34, R38 ;  /* 0x0000002600227308 */ /* 0x000ee20000002400 */
[----:B------:R-:W-:Y:S02]  /*1aa90*/  IMAD.MOV.U32 R5, RZ, RZ, R4 ;  /* 0x000000ffff057224 */ /* 0x000fe400078e0004 */
[----:B------:R-:W-:Y:S01]  /*1aaa0*/  IMAD.MOV.U32 R4, RZ, RZ, R6 ;  /* 0x000000ffff047224 */ /* 0x000fe200078e0006 */
[----:B------:R-:W-:-:S04]  /*1aab0*/  IADD3 R9, -R13, R3, RZ ;  /* 0x000000030d097210 */ /* 0x000fc80007ffe1ff */
[----:B------:R-:W4:Y:S01]  /*1aac0*/  MUFU.TANH R33, R39 ;  /* 0x0000002700217308 */ /* 0x000f220000002400 */
[----:B------:R-:W-:-:S07]  /*1aad0*/  I2FP.F32.S32 R5, R5 ;  /* 0x0000000500057245 */ /* 0x000fce0000201400 */
[----:B------:R-:W5:Y:S01]  /*1aae0*/  MUFU.TANH R10, R40 ;  /* 0x00000028000a7308 */ /* 0x000f620000002400 */
[----:B------:R-:W-:Y:S02]  /*1aaf0*/  I2FP.F32.S32 R4, R4 ;  /* 0x0000000400047245 */ /* 0x000fe40000201400 */
[----:B------:R-:W-:Y:S02]  /*1ab00*/  IABS R9, R9 ;  /* 0x0000000900097213 */ /* 0x000fe40000000000 */
[----:B------:R-:W-:Y:S01]  /*1ab10*/  I2FP.F32.S32 R8, R8 ;  /* 0x0000000800087245 */ /* 0x000fe20000201400 */
[C---:B-1----:R-:W-:Y:S01]  /*1ab20*/  FFMA.FTZ R5, -R133.reuse, R5, R15 ;  /* 0x0000000585057223 */ /* 0x042fe2000001010f */
[----:B------:R-:W-:Y:S01]  /*1ab30*/  I2FP.F32.S32 R6, R7 ;  /* 0x0000000700067245 */ /* 0x000fe20000201400 */
[C---:B--2---:R-:W-:Y:S01]  /*1ab40*/  FFMA.FTZ R4, -R133.reuse, R4, R11 ;  /* 0x0000000485047223 */ /* 0x044fe2000001010b */
[----:B------:R-:W-:Y:S01]  /*1ab50*/  I2FP.F32.S32 R7, R9 ;  /* 0x0000000900077245 */ /* 0x000fe20000201400 */
[----:B---3--:R-:W-:Y:S01]  /*1ab60*/  FFMA.FTZ R8, -R133, R8, R34 ;  /* 0x0000000885087223 */ /* 0x008fe20000010122 */
[----:B------:R-:W-:-:S02]  /*1ab70*/  ISETP.GE.AND P0, PT, R12, R208, PT ;  /* 0x000000d00c00720c */ /* 0x000fc40003f06270 */
[----:B------:R-:W-:Y:S01]  /*1ab80*/  ISETP.GE.AND P3, PT, R16, R208, PT ;  /* 0x000000d01000720c */ /* 0x000fe20003f66270 */
[----:B----4-:R-:W-:Y:S01]  /*1ab90*/  FFMA.FTZ R6, -R133, R6, R33 ;  /* 0x0000000685067223 */ /* 0x010fe20000010121 */
[----:B------:R-:W-:Y:S01]  /*1aba0*/  FSEL R44, R5, -INF , !P1 ;  /* 0xff800000052c7808 */ /* 0x000fe20004800000 */
[----:B-----5:R-:W-:Y:S01]  /*1abb0*/  FFMA.FTZ R15, -R133, R7, R10 ;  /* 0x00000007850f7223 */ /* 0x020fe2000001010a */
[----:B------:R-:W-:Y:S01]  /*1abc0*/  FSEL R45, R4, -INF , !P0 ;  /* 0xff800000042d7808 */ /* 0x000fe20004000000 */
[C---:B------:R-:W-:Y:S01]  /*1abd0*/  IMAD.IADD R4, R3.reuse, 0x1, -R17 ;  /* 0x0000000103047824 */ /* 0x040fe200078e0a11 */
[----:B------:R-:W-:Y:S01]  /*1abe0*/  FSEL R40, R8, -INF , !P3 ;  /* 0xff80000008287808 */ /* 0x000fe20005800000 */
[C---:B------:R-:W-:Y:S01]  /*1abf0*/  IMAD.IADD R7, R3.reuse, 0x1, -R18 ;  /* 0x0000000103077824 */ /* 0x040fe200078e0a12 */
[----:B------:R-:W-:Y:S01]  /*1ac00*/  IADD3 R5, -R14, R3, RZ ;  /* 0x000000030e057210 */ /* 0x000fe20007ffe1ff */
[C---:B------:R-:W-:Y:S01]  /*1ac10*/  IMAD.IADD R8, R3.reuse, 0x1, -R19 ;  /* 0x0000000103087824 */ /* 0x040fe200078e0a13 */
[----:B------:R1:W-:Y:S01]  /*1ac20*/  MUFU.TANH R32, R41 ;  /* 0x0000002900207308 */ /* 0x0003e20000002400 */
[----:B------:R-:W-:Y:S01]  /*1ac30*/  IMAD.IADD R10, R3, 0x1, -R20 ;  /* 0x00000001030a7824 */ /* 0x000fe200078e0a14 */
[----:B------:R-:W-:-:S02]  /*1ac40*/  IABS R9, R5 ;  /* 0x0000000500097213 */ /* 0x000fc40000000000 */
[----:B------:R-:W-:Y:S02]  /*1ac50*/  IABS R5, R7 ;  /* 0x0000000700057213 */ /* 0x000fe40000000000 */
[----:B------:R-:W-:Y:S02]  /*1ac60*/  FSEL R39, R29, -INF , !P3 ;  /* 0xff8000001d277808 */ /* 0x000fe40005800000 */
[----:B------:R-:W2:Y:S01]  /*1ac70*/  MUFU.TANH R12, R43 ;  /* 0x0000002b000c7308 */ /* 0x000ea20000002400 */
[----:B------:R-:W-:Y:S02]  /*1ac80*/  ISETP.GE.AND P3, PT, R17, R208, PT ;  /* 0x000000d01100720c */ /* 0x000fe40003f66270 */
[----:B------:R-:W-:Y:S02]  /*1ac90*/  IABS R7, R10 ;  /* 0x0000000a00077213 */ /* 0x000fe40000000000 */
[----:B------:R-:W-:-:S03]  /*1aca0*/  ISETP.GE.AND P6, PT, R13, R208, PT ;  /* 0x000000d00d00720c */ /* 0x000fc60003fc6270 */
[----:B------:R-:W3:Y:S01]  /*1acb0*/  MUFU.TANH R11, R50 ;  /* 0x00000032000b7308 */ /* 0x000ee20000002400 */
[----:B-1----:R-:W-:Y:S02]  /*1acc0*/  FSEL R41, R6, -INF , !P2 ;  /* 0xff80000006297808 */ /* 0x002fe40005000000 */
[----:B------:R-:W-:Y:S02]  /*1acd0*/  IABS R6, R4 ;  /* 0x0000000400067213 */ /* 0x000fe40000000000 */
[----:B------:R-:W-:Y:S02]  /*1ace0*/  IABS R4, R8 ;  /* 0x0000000800047213 */ /* 0x000fe40000000000 */
[----:B------:R-:W-:Y:S01]  /*1acf0*/  MOV R8, R6 ;  /* 0x0000000600087202 */ /* 0x000fe20000000f00 */
[----:B------:R-:W1:Y:S01]  /*1ad00*/  MUFU.TANH R17, R49 ;  /* 0x0000003100117308 */ /* 0x000e620000002400 */
[----:B------:R-:W-:Y:S02]  /*1ad10*/  IMAD.MOV.U32 R6, RZ, RZ, R5 ;  /* 0x000000ffff067224 */ /* 0x000fe400078e0005 */
[----:B------:R-:W-:-:S02]  /*1ad20*/  IMAD.MOV.U32 R5, RZ, RZ, R4 ;  /* 0x000000ffff057224 */ /* 0x000fc400078e0004 */
[----:B------:R-:W-:-:S03]  /*1ad30*/  IMAD.MOV.U32 R4, RZ, RZ, R7 ;  /* 0x000000ffff047224 */ /* 0x000fc600078e0007 */
[----:B------:R4:W5:Y:S01]  /*1ad40*/  MUFU.TANH R13, R42 ;  /* 0x0000002a000d7308 */ /* 0x0009620000002400 */
[----:B------:R-:W-:Y:S02]  /*1ad50*/  I2FP.F32.S32 R6, R6 ;  /* 0x0000000600067245 */ /* 0x000fe40000201400 */
[----:B------:R-:W-:Y:S02]  /*1ad60*/  I2FP.F32.S32 R4, R4 ;  /* 0x0000000400047245 */ /* 0x000fe40000201400 */
[----:B------:R-:W-:Y:S01]  /*1ad70*/  I2FP.F32.S32 R5, R5 ;  /* 0x0000000500057245 */ /* 0x000fe20000201400 */
[----:B--2---:R-:W-:Y:S01]  /*1ad80*/  FFMA.FTZ R12, -R133, R6, R12 ;  /* 0x00000006850c7223 */ /* 0x004fe2000001010c */
[----:B------:R-:W-:Y:S01]  /*1ad90*/  FSEL R38, R23, -INF , !P2 ;  /* 0xff80000017267808 */ /* 0x000fe20005000000 */
[----:B---3--:R-:W-:Y:S01]  /*1ada0*/  FFMA.FTZ R4, -R133, R4, R11 ;  /* 0x0000000485047223 */ /* 0x008fe2000001010b */
[----:B------:R-:W-:Y:S02]  /*1adb0*/  I2FP.F32.S32 R9, R9 ;  /* 0x0000000900097245 */ /* 0x000fe40000201400 */
[----:B------:R-:W-:-:S02]  /*1adc0*/  I2FP.F32.S32 R7, R8 ;  /* 0x0000000800077245 */ /* 0x000fc40000201400 */
[-C--:B------:R-:W-:Y:S02]  /*1add0*/  ISETP.GE.AND P2, PT, R18, R208.reuse, PT ;  /* 0x000000d01200720c */ /* 0x080fe40003f46270 */
[----:B------:R-:W-:Y:S02]  /*1ade0*/  IADD3 R11, R16, 0x28, RZ ;  /* 0x00000028100b7810 */ /* 0x000fe40007ffe0ff */
[----:B----4-:R-:W-:Y:S02]  /*1adf0*/  FSEL R42, R21, -INF , !P0 ;  /* 0xff800000152a7808 */ /* 0x010fe40004000000 */
[-C--:B------:R-:W-:Y:S01]  /*1ae00*/  ISETP.GE.AND P0, PT, R20, R208.reuse, PT ;  /* 0x000000d01400720c */ /* 0x080fe20003f06270 */
[C---:B-1----:R-:W-:Y:S01]  /*1ae10*/  FFMA.FTZ R5, -R133.reuse, R5, R17 ;  /* 0x0000000585057223 */ /* 0x042fe20000010111 */
[-C--:B------:R-:W-:Y:S01]  /*1ae20*/  ISETP.GE.AND P4, PT, R14, R208.reuse, PT ;  /* 0x000000d00e00720c */ /* 0x080fe20003f86270 */
[C---:B------:R-:W-:Y:S01]  /*1ae30*/  FFMA.FTZ R14, -R133.reuse, R9, R32 ;  /* 0x00000009850e7223 */ /* 0x040fe20000010120 */
[----:B------:R-:W-:Y:S01]  /*1ae40*/  FSEL R43, R22, -INF , !P1 ;  /* 0xff800000162b7808 */ /* 0x000fe20004800000 */
[----:B-----5:R-:W-:Y:S01]  /*1ae50*/  FFMA.FTZ R13, -R133, R7, R13 ;  /* 0x00000007850d7223 */ /* 0x020fe2000001010d */
[----:B------:R-:W-:Y:S01]  /*1ae60*/  ISETP.GE.AND P1, PT, R19, R208, PT ;  /* 0x000000d01300720c */ /* 0x000fe20003f26270 */
[----:B------:R-:W-:Y:S01]  /*1ae70*/  VIADD R10, R16, 0x29 ;  /* 0x00000029100a7836 */ /* 0x000fe20000000000 */
[----:B------:R-:W-:Y:S01]  /*1ae80*/  FSEL R140, R12, -INF , !P2 ;  /* 0xff8000000c8c7808 */ /* 0x000fe20005000000 */
[C---:B------:R-:W-:Y:S01]  /*1ae90*/  VIADD R9, R16.reuse, 0x30 ;  /* 0x0000003010097836 */ /* 0x040fe20000000000 */
[C---:B------:R-:W-:Y:S01]  /*1aea0*/  IADD3 R7, R16.reuse, 0x38, RZ ;  /* 0x0000003810077810 */ /* 0x040fe20007ffe0ff */
[----:B------:R-:W-:-:S02]  /*1aeb0*/  VIADD R8, R16, 0x31 ;  /* 0x0000003110087836 */ /* 0x000fc40000000000 */
[-C--:B------:R-:W-:Y:S01]  /*1aec0*/  FMUL.FTZ R12, R60, R0.reuse ;  /* 0x000000003c0c7220 */ /* 0x080fe20000410000 */
[----:B------:R-:W-:Y:S01]  /*1aed0*/  VIADD R6, R16, 0x39 ;  /* 0x0000003910067836 */ /* 0x000fe20000000000 */
[----:B------:R-:W-:Y:S01]  /*1aee0*/  FSEL R159, R4, -INF , !P0 ;  /* 0xff800000049f7808 */ /* 0x000fe20004000000 */
[C---:B------:R-:W-:Y:S02]  /*1aef0*/  IMAD.IADD R4, R2.reuse, 0x1, -R11 ;  /* 0x0000000102047824 */ /* 0x040fe400078e0a0b */
[----:B------:R-:W-:Y:S01]  /*1af00*/  FMUL.FTZ R16, R61, R0 ;  /* 0x000000003d107220 */ /* 0x000fe20000410000 */
[----:B------:R-:W-:Y:S01]  /*1af10*/  FSEL R241, R25, -INF , !P1 ;  /* 0xff80000019f17808 */ /* 0x000fe20004800000 */
[----:B------:R-:W1:Y:S01]  /*1af20*/  MUFU.TANH R20, R51 ;  /* 0x0000003300147308 */ /* 0x000e620000002400 */
[----:B------:R-:W-:Y:S01]  /*1af30*/  FSEL R251, R5, -INF , !P1 ;  /* 0xff80000005fb7808 */ /* 0x000fe20004800000 */
[C---:B------:R-:W-:Y:S01]  /*1af40*/  IMAD.IADD R5, R2.reuse, 0x1, -R10 ;  /* 0x0000000102057824 */ /* 0x040fe200078e0a0a */
[----:B------:R-:W-:Y:S01]  /*1af50*/  FSEL R125, R15, -INF , !P6 ;  /* 0xff8000000f7d7808 */ /* 0x000fe20007000000 */
[----:B------:R-:W-:Y:S01]  /*1af60*/  IMAD.IADD R15, R2, 0x1, -R7 ;  /* 0x00000001020f7824 */ /* 0x000fe200078e0a07 */
[----:B------:R-:W-:Y:S01]  /*1af70*/  FSEL R128, R14, -INF , !P4 ;  /* 0xff8000000e807808 */ /* 0x000fe20006000000 */
[----:B------:R-:W-:Y:S01]  /*1af80*/  IMAD.IADD R14, R2, 0x1, -R6 ;  /* 0x00000001020e7824 */ /* 0x000fe200078e0a06 */
[----:B------:R-:W-:Y:S01]  /*1af90*/  FSEL R132, R13, -INF , !P3 ;  /* 0xff8000000d847808 */ /* 0x000fe20005800000 */
[----:B------:R2:W-:Y:S01]  /*1afa0*/  MUFU.TANH R25, R12 ;  /* 0x0000000c00197308 */ /* 0x0005e20000002400 */
[----:B------:R-:W-:Y:S01]  /*1afb0*/  FSEL R250, R24, -INF , !P0 ;  /* 0xff80000018fa7808 */ /* 0x000fe20004000000 */
[----:B------:R-:W-:Y:S01]  /*1afc0*/  IMAD.IADD R13, R2, 0x1, -R8 ;  /* 0x00000001020d7824 */ /* 0x000fe200078e0a08 */
[----:B------:R-:W-:-:S02]  /*1afd0*/  FSEL R100, R28, -INF , !P4 ;  /* 0xff8000001c647808 */ /* 0x000fc40006000000 */
[-C--:B------:R-:W-:Y:S02]  /*1afe0*/  ISETP.GE.AND P4, PT, R10, R208.reuse, PT ;  /* 0x000000d00a00720c */ /* 0x080fe40003f86270 */
[----:B------:R-:W-:Y:S01]  /*1aff0*/  FSEL R120, R27, -INF , !P3 ;  /* 0xff8000001b787808 */ /* 0x000fe20005800000 */
[----:B------:R3:W-:Y:S01]  /*1b000*/  MUFU.TANH R24, R16 ;  /* 0x0000001000187308 */ /* 0x0007e20000002400 */
[----:B------:R-:W-:Y:S02]  /*1b010*/  ISETP.GE.AND P3, PT, R9, R208, PT ;  /* 0x000000d00900720c */ /* 0x000fe40003f66270 */
[----:B------:R-:W-:Y:S02]  /*1b020*/  FSEL R124, R26, -INF , !P2 ;  /* 0xff8000001a7c7808 */ /* 0x000fe40005000000 */
[----:B------:R-:W-:Y:S02]  /*1b030*/  FSEL R64, R35, -INF , !P6 ;  /* 0xff80000023407808 */ /* 0x000fe40007000000 */
[----:B--2---:R-:W-:Y:S01]  /*1b040*/  IADD3 R12, R2, -R9, RZ ;  /* 0x80000009020c7210 */ /* 0x004fe20007ffe0ff */
[----:B------:R-:W2:Y:S01]  /*1b050*/  MUFU.TANH R19, R56 ;  /* 0x0000003800137308 */ /* 0x000ea20000002400 */
[----:B------:R-:W-:-:S02]  /*1b060*/  IABS R2, R4 ;  /* 0x0000000400027213 */ /* 0x000fc40000000000 */
[-C--:B------:R-:W-:Y:S01]  /*1b070*/  ISETP.GE.AND P2, PT, R8, R208.reuse, PT ;  /* 0x000000d00800720c */ /* 0x080fe20003f46270 */
[C---:B---3--:R-:W-:Y:S02]  /*1b080*/  IMAD.IADD R16, R3.reuse, 0x1, -R10 ;  /* 0x0000000103107824 */ /* 0x048fe400078e0a0a */
[----:B------:R-:W-:Y:S01]  /*1b090*/  IMAD.IADD R10, R3, 0x1, -R9 ;  /* 0x00000001030a7824 */ /* 0x000fe200078e0a09 */
[-C--:B------:R-:W-:Y:S01]  /*1b0a0*/  ISETP.GE.AND P6, PT, R11, R208.reuse, PT ;  /* 0x000000d00b00720c */ /* 0x080fe20003fc6270 */
[----:B------:R-:W-:Y:S01]  /*1b0b0*/  IMAD.IADD R9, R3, 0x1, -R8 ;  /* 0x0000000103097824 */ /* 0x000fe200078e0a08 */
[C---:B------:R-:W-:Y:S02]  /*1b0c0*/  ISETP.GE.AND P1, PT, R7.reuse, R208, PT ;  /* 0x000000d00700720c */ /* 0x040fe40003f26270 */
[----:B------:R-:W-:Y:S02]  /*1b0d0*/  IABS R4, R5 ;  /* 0x0000000500047213 */ /* 0x000fe40000000000 */
[-C--:B------:R-:W-:Y:S01]  /*1b0e0*/  IADD3 R8, -R7, R3.reuse, RZ ;  /* 0x0000000307087210 */ /* 0x080fe20007ffe1ff */
[----:B------:R-:W-:Y:S01]  /*1b0f0*/  IMAD.IADD R7, R3, 0x1, -R6 ;  /* 0x0000000103077824 */ /* 0x000fe200078e0a06 */
[----:B------:R-:W-:Y:S01]  /*1b100*/  IADD3 R11, -R11, R3, RZ ;  /* 0x000000030b0b7210 */ /* 0x000fe20007ffe1ff */
[----:B------:R-:W-:-:S02]  /*1b110*/  IMAD.MOV.U32 R3, RZ, RZ, R2 ;  /* 0x000000ffff037224 */ /* 0x000fc400078e0002 */
[----:B------:R-:W-:Y:S01]  /*1b120*/  FMUL.FTZ R5, R62, R0 ;  /* 0x000000003e057220 */ /* 0x000fe20000410000 */
[----:B------:R-:W-:Y:S02]  /*1b130*/  IMAD.MOV.U32 R2, RZ, RZ, R4 ;  /* 0x000000ffff027224 */ /* 0x000fe400078e0004 */
[----:B------:R-:W-:Y:S01]  /*1b140*/  I2FP.F32.S32 R3, R3 ;  /* 0x0000000300037245 */ /* 0x000fe20000201400 */
[----:B------:R3:W-:Y:S02]  /*1b150*/  MUFU.TANH R26, R5 ;  /* 0x00000005001a7308 */ /* 0x0007e40000002400 */
[----:B------:R-:W-:Y:S01]  /*1b160*/  I2FP.F32.S32 R2, R2 ;  /* 0x0000000200027245 */ /* 0x000fe20000201400 */
[----:B------:R-:W-:Y:S01]  /*1b170*/  FMUL.FTZ R4, R52, R0 ;  /* 0x0000000034047220 */ /* 0x000fe20000410000 */
[----:B-1----:R-:W-:Y:S01]  /*1b180*/  FFMA.FTZ R20, -R133, R3, R20 ;  /* 0x0000000385147223 */ /* 0x002fe20000010114 */
[----:B------:R-:W-:Y:S01]  /*1b190*/  IABS R3, R12 ;  /* 0x0000000c00037213 */ /* 0x000fe20000000000 */
[-C--:B------:R-:W-:Y:S01]  /*1b1a0*/  FMUL.FTZ R17, R63, R0.reuse ;  /* 0x000000003f117220 */ /* 0x080fe20000410000 */
[-C--:B------:R-:W-:Y:S01]  /*1b1b0*/  FMUL.FTZ R21, R54, R0.reuse ;  /* 0x0000000036157220 */ /* 0x080fe20000410000 */
[----:B------:R-:W1:Y:S01]  /*1b1c0*/  MUFU.TANH R29, R57 ;  /* 0x00000039001d7308 */ /* 0x000e620000002400 */
[----:B------:R-:W-:Y:S01]  /*1b1d0*/  FMUL.FTZ R23, R55, R0 ;  /* 0x0000000037177220 */ /* 0x000fe20000410000 */
[----:B------:R-:W-:Y:S01]  /*1b1e0*/  ISETP.GE.AND P0, PT, R6, R208, PT ;  /* 0x000000d00600720c */ /* 0x000fe20003f06270 */
[----:B--2---:R-:W-:Y:S01]  /*1b1f0*/  FFMA.FTZ R19, -R133, R2, R19 ;  /* 0x0000000285137223 */ /* 0x004fe20000010113 */
[----:B---3--:R-:W-:-:S04]  /*1b200*/  FMUL.FTZ R5, R53, R0 ;  /* 0x0000000035057220 */ /* 0x008fc80000410000 */
[----:B------:R2:W-:Y:S01]  /*1b210*/  MUFU.TANH R18, R4 ;  /* 0x0000000400127308 */ /* 0x0005e20000002400 */
[----:B------:R-:W-:Y:S02]  /*1b220*/  IABS R0, R15 ;  /* 0x0000000f00007213 */ /* 0x000fe40000000000 */
[----:B------:R-:W-:Y:S02]  /*1b230*/  IABS R2, R13 ;  /* 0x0000000d00027213 */ /* 0x000fe40000000000 */
[----:B------:R-:W-:-:S03]  /*1b240*/  IABS R6, R14 ;  /* 0x0000000e00067213 */ /* 0x000fc60000000000 */
[----:B------:R3:W4:Y:S01]  /*1b250*/  MUFU.TANH R12, R5 ;  /* 0x00000005000c7308 */ /* 0x0007220000002400 */
[----:B------:R-:W-:Y:S01]  /*1b260*/  I2FP.F32.S32 R3, R3 ;  /* 0x0000000300037245 */ /* 0x000fe20000201400 */
[----:B--2---:R-:W-:Y:S01]  /*1b270*/  IMAD.MOV.U32 R4, RZ, RZ, R0 ;  /* 0x000000ffff047224 */ /* 0x004fe200078e0000 */
[----:B------:R-:W-:-:S03]  /*1b280*/  IABS R0, R11 ;  /* 0x0000000b00007213 */ /* 0x000fc60000000000 */
[C---:B------:R-:W-:Y:S01]  /*1b290*/  FFMA.FTZ R15, -R133.reuse, R3, R25 ;  /* 0x00000003850f7223 */ /* 0x040fe20000010119 */
[----:B---3--:R-:W-:Y:S01]  /*1b2a0*/  MOV R5, R2 ;  /* 0x0000000200057202 */ /* 0x008fe20000000f00 */
[----:B------:R-:W-:Y:S01]  /*1b2b0*/  IMAD.MOV.U32 R2, RZ, RZ, R6 ;  /* 0x000000ffff027224 */ /* 0x000fe200078e0006 */
[----:B------:R-:W-:Y:S02]  /*1b2c0*/  I2FP.F32.S32 R0, R0 ;  /* 0x0000000000007245 */ /* 0x000fe40000201400 */
[----:B------:R-:W-:Y:S02]  /*1b2d0*/  I2FP.F32.S32 R3, R4 ;  /* 0x0000000400037245 */ /* 0x000fe40000201400 */
[----:B------:R-:W-:Y:S01]  /*1b2e0*/  I2FP.F32.S32 R2, R2 ;  /* 0x0000000200027245 */ /* 0x000fe20000201400 */
[C---:B-1----:R-:W-:Y:S01]  /*1b2f0*/  FFMA.FTZ R11, -R133.reuse, R0, R29 ;  /* 0x00000000850b7223 */ /* 0x042fe2000001011d */
[----:B------:R-:W-:Y:S01]  /*1b300*/  I2FP.F32.S32 R5, R5 ;  /* 0x0000000500057245 */ /* 0x000fe20000201400 */
[----:B------:R-:W-:Y:S01]  /*1b310*/  MUFU.TANH R22, R17 ;  /* 0x0000001100167308 */ /* 0x000fe20000002400 */
[----:B------:R-:W-:Y:S01]  /*1b320*/  IABS R0, R9 ;  /* 0x0000000900007213 */ /* 0x000fe20000000000 */
[C---:B----4-:R-:W-:Y:S01]  /*1b330*/  FFMA.FTZ R12, -R133.reuse, R2, R12 ;  /* 0x00000002850c7223 */ /* 0x050fe2000001010c */
[----:B------:R-:W-:Y:S01]  /*1b340*/  FFMA.FTZ R13, -R133, R3, R18 ;  /* 0x00000003850d7223 */ /* 0x000fe20000010112 */
[----:B------:R-:W-:-:S02]  /*1b350*/  IABS R2, R10 ;  /* 0x0000000a00027213 */ /* 0x000fc40000000000 */
[----:B------:R-:W-:Y:S02]  /*1b360*/  IABS R3, R16 ;  /* 0x0000001000037213 */ /* 0x000fe40000000000 */
[----:B------:R-:W1:Y:S01]  /*1b370*/  MUFU.TANH R27, R58 ;  /* 0x0000003a001b7308 */ /* 0x000e620000002400 */
[----:B------:R-:W-:Y:S01]  /*1b380*/  IABS R4, R8 ;  /* 0x0000000800047213 */ /* 0x000fe20000000000 */
[----:B------:R-:W-:Y:S01]  /*1b390*/  FFMA.FTZ R14, -R133, R5, R24 ;  /* 0x00000005850e7223 */ /* 0x000fe20000010118 */
[----:B------:R-:W-:-:S05]  /*1b3a0*/  IABS R6, R7 ;  /* 0x0000000700067213 */ /* 0x000fca0000000000 */
[----:B------:R-:W2:Y:S01]  /*1b3b0*/  MUFU.TANH R17, R21 ;  /* 0x0000001500117308 */ /* 0x000ea20000002400 */
[----:B------:R-:W-:Y:S01]  /*1b3c0*/  MOV R5, R2 ;  /* 0x0000000200057202 */ /* 0x000fe20000000f00 */
[----:B------:R-:W-:-:S06]  /*1b3d0*/  IMAD.MOV.U32 R2, RZ, RZ, R0 ;  /* 0x000000ffff027224 */ /* 0x000fcc00078e0000 */
[----:B------:R-:W3:Y:S01]  /*1b3e0*/  MUFU.TANH R9, R23 ;  /* 0x0000001700097308 */ /* 0x000ee20000002400 */
[----:B------:R-:W-:Y:S02]  /*1b3f0*/  IMAD.MOV.U32 R7, RZ, RZ, R3 ;  /* 0x000000ffff077224 */ /* 0x000fe400078e0003 */
[----:B------:R-:W-:Y:S02]  /*1b400*/  IMAD.MOV.U32 R0, RZ, RZ, R4 ;  /* 0x000000ffff007224 */ /* 0x000fe400078e0004 */
[----:B------:R-:W-:Y:S01]  /*1b410*/  IMAD.MOV.U32 R3, RZ, RZ, R6 ;  /* 0x000000ffff037224 */ /* 0x000fe200078e0006 */
[----:B------:R-:W-:Y:S02]  /*1b420*/  I2FP.F32.S32 R4, R2 ;  /* 0x0000000200047245 */ /* 0x000fe40000201400 */
[----:B------:R-:W-:Y:S02]  /*1b430*/  I2FP.F32.S32 R2, R0 ;  /* 0x0000000000027245 */ /* 0x000fe40000201400 */
[----:B------:R-:W-:-:S02]  /*1b440*/  I2FP.F32.S32 R7, R7 ;  /* 0x0000000700077245 */ /* 0x000fc40000201400 */
[----:B------:R-:W-:Y:S02]  /*1b450*/  I2FP.F32.S32 R5, R5 ;  /* 0x0000000500057245 */ /* 0x000fe40000201400 */
[----:B------:R-:W-:Y:S01]  /*1b460*/  I2FP.F32.S32 R0, R3 ;  /* 0x0000000300007245 */ /* 0x000fe20000201400 */
[C---:B-1----:R-:W-:Y:S01]  /*1b470*/  FFMA.FTZ R7, -R133.reuse, R7, R27 ;  /* 0x0000000785077223 */ /* 0x042fe2000001011b */
[C---:B------:R-:W-:Y:S01]  /*1b480*/  FFMA.FTZ R4, -R133.reuse, R4, R22 ;  /* 0x0000000485047223 */ /* 0x040fe20000010116 */
[C---:B------:R-:W-:Y:S01]  /*1b490*/  FFMA.FTZ R5, -R133.reuse, R5, R26 ;  /* 0x0000000585057223 */ /* 0x040fe2000001011a */
[C---:B--2---:R-:W-:Y:S01]  /*1b4a0*/  FFMA.FTZ R2, -R133.reuse, R2, R17 ;  /* 0x0000000285027223 */ /* 0x044fe20000010111 */
        /* <DEDUP_REMOVED lines=95> */
.L_x_6385:
[----:B------:R-:W2:Y:S02]  /*1baa0*/  LD.E R2, desc[UR6][R30.64+0x38] ;  /* 0x000038061e027980 */ /* 0x000ea4000c101900 */
[----:B--2---:R-:W-:-:S04]  /*1bab0*/  LEA R2, -R2, RZ, 0x6 ;  /* 0x000000ff02027211 */ /* 0x004fc800078e31ff */
[----:B------:R-:W-:Y:S02]  /*1bac0*/  SHF.R.S32.HI R3, RZ, 0x1f, R2 ;  /* 0x0000001fff037819 */ /* 0x000fe40000011402 */
.L_x_6386:
[----:B------:R-:W-:Y:S05]  /*1bad0*/  BSYNC B0 ;  /* 0x0000000000007941 */ /* 0x000fea0003800000 */
.L_x_6384:
        /* <DEDUP_REMOVED lines=127> */
.L_x_6383:
[----:B------:R-:W-:Y:S05]  /*1c2d0*/  BSYNC B1 ;  /* 0x0000000000017941 */ /* 0x000fea0003800000 */
.L_x_6382:
[----:B------:R2:W3:Y:S01]  /*1c2e0*/  LD.E R0, desc[UR6][R30.64+0xdc] ;  /* 0x0000dc061e007980 */ /* 0x0004e2000c101900 */
[----:B------:R-:W-:-:S03]  /*1c2f0*/  FMNMX.FTZ R2, R39, R38, !PT ;  /* 0x0000002627027209 */ /* 0x000fc60007810000 */
[----:B------:R-:W-:Y:S01]  /*1c300*/  STL [R1+0x44], R222 ;  /* 0x000044de01007387 */ /* 0x000fe20000100800 */
[----:B------:R-:W-:-:S03]  /*1c310*/  FMNMX.FTZ R2, R43, R2, !PT ;  /* 0x000000022b027209 */ /* 0x000fc60007810000 */
[----:B------:R-:W-:Y:S01]  /*1c320*/  STL [R1+0x40], R221 ;  /* 0x000040dd01007387 */ /* 0x000fe20000100800 */
[----:B------:R-:W-:-:S03]  /*1c330*/  FMNMX.FTZ R2, R42, R2, !PT ;  /* 0x000000022a027209 */ /* 0x000fc60007810000 */
[----:B------:R4:W-:Y:S01]  /*1c340*/  STL [R1+0x3c], R220 ;  /* 0x00003cdc01007387 */ /* 0x0009e20000100800 */
[----:B------:R-:W-:-:S03]  /*1c350*/  FMNMX.FTZ R2, R64, R2, !PT ;  /* 0x0000000240027209 */ /* 0x000fc60007810000 */
[----:B------:R1:W-:Y:S01]  /*1c360*/  STL [R1+0x38], R219 ;  /* 0x000038db01007387 */ /* 0x0003e20000100800 */
[----:B------:R-:W-:Y:S02]  /*1c370*/  FMNMX.FTZ R3, R100, R2, !PT ;  /* 0x0000000264037209 */ /* 0x000fe40007810000 */
        /* <DEDUP_REMOVED lines=14> */
[----:B------:R-:W-:Y:S01]  /*1c460*/  FMNMX.FTZ R135, R209, R135, !PT ;  /* 0x00000087d1877209 */ /* 0x000fe20007810000 */
[----:B----4-:R-:W-:Y:S01]  /*1c470*/  IMAD.MOV.U32 R220, RZ, RZ, R65 ;  /* 0x000000ffffdc7224 */ /* 0x010fe200078e0041 */
[----:B------:R-:W-:Y:S02]  /*1c480*/  FMNMX.FTZ R2, R132, R2, !PT ;  /* 0x0000000284027209 */ /* 0x000fe40007810000 */
[----:B------:R-:W-:-:S02]  /*1c490*/  FMNMX.FTZ R135, R210, R135, !PT ;  /* 0x00000087d2877209 */ /* 0x000fc40007810000 */
[----:B------:R-:W-:Y:S02]  /*1c4a0*/  FMNMX.FTZ R2, R140, R2, !PT ;  /* 0x000000028c027209 */ /* 0x000fe40007810000 */
[----:B------:R-:W-:Y:S02]  /*1c4b0*/  FMNMX.FTZ R135, R220, R135, !PT ;  /* 0x00000087dc877209 */ /* 0x000fe40007810000 */
[----:B------:R-:W-:Y:S02]  /*1c4c0*/  FMNMX.FTZ R2, R251, R2, !PT ;  /* 0x00000002fb027209 */ /* 0x000fe40007810000 */
[----:B------:R-:W-:Y:S02]  /*1c4d0*/  MOV R222, R66 ;  /* 0x0000004200de7202 */ /* 0x000fe40000000f00 */
[----:B------:R-:W-:Y:S02]  /*1c4e0*/  FMNMX.FTZ R2, R159, R2, !PT ;  /* 0x000000029f027209 */ /* 0x000fe40007810000 */
[----:B------:R-:W-:-:S02]  /*1c4f0*/  FMNMX.FTZ R135, R165, R135, !PT ;  /* 0x00000087a5877209 */ /* 0x000fc40007810000 */
[----:B------:R-:W-:Y:S02]  /*1c500*/  FMNMX.FTZ R2, R211, R2, !PT ;  /* 0x00000002d3027209 */ /* 0x000fe40007810000 */
[----:B------:R-:W-:Y:S02]  /*1c510*/  FMNMX.FTZ R135, R222, R135, !PT ;  /* 0x00000087de877209 */ /* 0x000fe40007810000 */
[----:B------:R-:W-:Y:S02]  /*1c520*/  FMNMX.FTZ R2, R240, R2, !PT ;  /* 0x00000002f0027209 */ /* 0x000fe40007810000 */
[----:B------:R-:W-:Y:S02]  /*1c530*/  FMNMX.FTZ R135, R157, R135, !PT ;  /* 0x000000879d877209 */ /* 0x000fe40007810000 */
[----:B-1----:R-:W-:Y:S02]  /*1c540*/  MOV R219, R59 ;  /* 0x0000003b00db7202 */ /* 0x002fe40000000f00 */
[----:B------:R-:W-:Y:S01]  /*1c550*/  FMNMX.FTZ R2, R136, R2, !PT ;  /* 0x0000000288027209 */ /* 0x000fe20007810000 */
[----:B------:R-:W1:Y:S03]  /*1c560*/  SHFL.BFLY PT, R4, R135, 0x2, 0x1f ;  /* 0x0c401f0087047f89 */ /* 0x000e6600000e0000 */
        /* <DEDUP_REMOVED lines=10> */
[----:B------:R-:W-:Y:S02]  /*1c610*/  LEA R213, R47, UR4, 0x1 ;  /* 0x000000042fd57c11 */ /* 0x000fe4000f8e08ff */
[----:B----4-:R-:W-:-:S03]  /*1c620*/  FMNMX.FTZ R134, R2, R134, !PT ;  /* 0x0000008602867209 */ /* 0x010fc60007810000 */
[----:B------:R-:W-:Y:S01]  /*1c630*/  IMAD R214, R48, 0x2, R213 ;  /* 0x0000000230d67824 */ /* 0x000fe200078e02d5 */
[C---:B------:R-:W-:Y:S01]  /*1c640*/  LEA R216, R46.reuse, R213, 0x1 ;  /* 0x000000d52ed87211 */ /* 0x040fe200078e08ff */
[----:B------:R-:W-:Y:S04]  /*1c650*/  LDSM.16.MT88.4 R16, [R213+0x12000] ;  /* 0x01200000d510783b */ /* 0x000fe80000004200 */
[----:B--2---:R-:W1:Y:S04]  /*1c660*/  LDSM.16.MT88.4 R28, [R214+0x10000] ;  /* 0x01000000d61c783b */ /* 0x004e680000004200 */
[----:B------:R-:W2:Y:S01]  /*1c670*/  LDSM.16.MT88.4 R8, [R216+0x12000] ;  /* 0x01200000d808783b */ /* 0x000ea20000004200 */
[----:B------:R-:W-:-:S03]  /*1c680*/  IMAD R215, R46, 0x2, R214 ;  /* 0x000000022ed77824 */ /* 0x000fc600078e02d6 */
[----:B------:R-:W-:Y:S04]  /*1c690*/  LDSM.16.MT88.4 R12, [R214+0x12000] ;  /* 0x01200000d60c783b */ /* 0x000fe80000004200 */
[----:B------:R-:W4:Y:S04]  /*1c6a0*/  LDSM.16.MT88.4 R20, [R215+0x10000] ;  /* 0x01000000d714783b */ /* 0x000f280000004200 */
[----:B------:R-:W-:Y:S04]  /*1c6b0*/  LDSM.16.MT88.4 R24, [R216+0x10000] ;  /* 0x01000000d818783b */ /* 0x000fe80000004200 */
[----:B------:R-:W-:Y:S01]  /*1c6c0*/  LDSM.16.MT88.4 R32, [R215+0x12000] ;  /* 0x01200000d720783b */ /* 0x000fe20000004200 */
[----:B---3--:R-:W-:-:S05]  /*1c6d0*/  FMUL.FTZ R3, R0, R135 ;  /* 0x0000008700037220 */ /* 0x008fca0000410000 */
[----:B------:R-:W-:-:S05]  /*1c6e0*/  FSEL R3, R3, RZ, P0 ;  /* 0x000000ff03037208 */ /* 0x000fca0000000000 */
[-CC-:B------:R-:W-:Y:S01]  /*1c6f0*/  FFMA.FTZ R4, R39, R0.reuse, -R3.reuse ;  /* 0x0000000027047223 */ /* 0x180fe20000010803 */
[-CC-:B------:R-:W-:Y:S01]  /*1c700*/  FFMA.FTZ R2, R38, R0.reuse, -R3.reuse ;  /* 0x0000000026027223 */ /* 0x180fe20000010803 */
[----:B------:R-:W-:Y:S01]  /*1c710*/  FSETP.NEU.FTZ.AND P0, PT, R134, -INF , PT ;  /* 0xff8000008600780b */ /* 0x000fe20003f1d000 */
[----:B------:R-:W3:Y:S01]  /*1c720*/  LDSM.16.MT88.4 R36, [R213+0x10000] ;  /* 0x01000000d524783b */ /* 0x000ee20000004200 */
[----:B------:R1:W-:Y:S08]  /*1c730*/  MUFU.EX2 R212, R4 ;  /* 0x0000000400d47308 */ /* 0x0003f00000000800 */
[----:B------:R2:W-:Y:S01]  /*1c740*/  MUFU.EX2 R169, R2 ;  /* 0x0000000200a97308 */ /* 0x0005e20000000800 */
[----:B-1----:R-:W-:-:S07]  /*1c750*/  FFMA.FTZ R4, R43, R0, -R3 ;  /* 0x000000002b047223 */ /* 0x002fce0000010803 */
[----:B------:R1:W-:Y:S01]  /*1c760*/  MUFU.EX2 R133, R4 ;  /* 0x0000000400857308 */ /* 0x0003e20000000800 */
[----:B--2---:R-:W-:-:S05]  /*1c770*/  FMUL.FTZ R2, R0, R134 ;  /* 0x0000008600027220 */ /* 0x004fca0000410000 */
[----:B------:R-:W-:Y:S01]  /*1c780*/  FSEL R2, R2, RZ, P0 ;  /* 0x000000ff02027208 */ /* 0x000fe20000000000 */
[----:B-1----:R-:W-:-:S04]  /*1c790*/  FFMA.FTZ R4, R42, R0, -R3 ;  /* 0x000000002a047223 */ /* 0x002fc80000010803 */
[----:B------:R1:W2:Y:S02]  /*1c7a0*/  MUFU.EX2 R158, R4 ;  /* 0x00000004009e7308 */ /* 0x0002a40000000800 */
[----:B-1----:R-:W-:-:S06]  /*1c7b0*/  FFMA.FTZ R4, R40, R0, -R2 ;  /* 0x0000000028047223 */ /* 0x002fcc0000010802 */
[----:B------:R1:W-:Y:S02]  /*1c7c0*/  MUFU.EX2 R217, R4 ;  /* 0x0000000400d97308 */ /* 0x0003e40000000800 */
[-CC-:B-1----:R-:W-:Y:S01]  /*1c7d0*/  FFMA.FTZ R4, R41, R0.reuse, -R2.reuse ;  /* 0x0000000029047223 */ /* 0x182fe20000010802 */
[----:B--2---:R-:W-:Y:S01]  /*1c7e0*/  F2FP.BF16.F32.PACK_AB R6, R158, R133 ;  /* 0x000000859e06723e */ /* 0x004fe200000010ff */
[----:B------:R-:W-:Y:S04]  /*1c7f0*/  LDSM.16.MT88.4 R40, [R213+0x14000] ;  /* 0x01400000d528783b */ /* 0x000fe80000004200 */
[----:B------:R1:W2:Y:S02]  /*1c800*/  MUFU.EX2 R221, R4 ;  /* 0x0000000400dd7308 */ /* 0x0002a40000000800 */
[----:B-1----:R-:W-:-:S06]  /*1c810*/  FFMA.FTZ R4, R44, R0, -R2 ;  /* 0x000000002c047223 */ /* 0x002fcc0000010802 */
[----:B------:R1:W-:Y:S02]  /*1c820*/  MUFU.EX2 R208, R4 ;  /* 0x0000000400d07308 */ /* 0x0003e40000000800 */
[----:B-1----:R-:W-:Y:S01]  /*1c830*/  FFMA.FTZ R4, R45, R0, -R2 ;  /* 0x000000002d047223 */ /* 0x002fe20000010802 */
[----:B--2---:R-:W-:Y:S01]  /*1c840*/  F2FP.BF16.F32.PACK_AB R5, R221, R217 ;  /* 0x000000d9dd05723e */ /* 0x004fe200000010ff */
[----:B------:R-:W-:Y:S04]  /*1c850*/  LDSM.16.MT88.4 R44, [R216+0x14000] ;  /* 0x01400000d82c783b */ /* 0x000fe80000004200 */
[----:B------:R1:W2:Y:S02]  /*1c860*/  MUFU.EX2 R218, R4 ;  /* 0x0000000400da7308 */ /* 0x0002a40000000800 */
[----:B-1----:R-:W-:-:S02]  /*1c870*/  F2FP.BF16.F32.PACK_AB R4, R169, R212 ;  /* 0x000000d4a904723e */ /* 0x002fc400000010ff */
[----:B--2---:R-:W-:-:S07]  /*1c880*/  F2FP.BF16.F32.PACK_AB R7, R218, R208 ;  /* 0x000000d0da07723e */ /* 0x004fce00000010ff */
[C---:B------:R-:W-:Y:S06]  /*1c890*/  HMMA.16816.F32.BF16 R92, R4.reuse, R28, RZ ;  /* 0x0000001c045c723c */ /* 0x040fec00000418ff */
[C---:B------:R-:W-:Y:S01]  /*1c8a0*/  HMMA.16816.F32.BF16 R56, R4.reuse, R30, RZ ;  /* 0x0000001e0438723c */ /* 0x040fe200000418ff */
[----:B------:R-:W1:Y:S05]  /*1c8b0*/  LDSM.16.MT88.4 R28, [R213+0x16000] ;  /* 0x01600000d51c783b */ /* 0x000e6a0000004200 */
[----:B------:R-:W-:Y:S07]  /*1c8c0*/  HMMA.16816.F32.BF16 R72, R4, R8, RZ ;  /* 0x000000080448723c */ /* 0x000fee00000418ff */
[----:B------:R-:W-:-:S04]  /*1c8d0*/  FFMA.FTZ R8, R64, R0, -R3 ;  /* 0x0000000040087223 */ /* 0x000fc80000010803 */
[----:B------:R2:W-:Y:S02]  /*1c8e0*/  MUFU.EX2 R164, R8 ;  /* 0x0000000800a47308 */ /* 0x0005e40000000800 */
[----:B--2---:R-:W-:-:S06]  /*1c8f0*/  FFMA.FTZ R8, R100, R0, -R3 ;  /* 0x0000000064087223 */ /* 0x004fcc0000010803 */
[----:B------:R2:W1:Y:S01]  /*1c900*/  MUFU.EX2 R156, R8 ;  /* 0x00000008009c7308 */ /* 0x0004620000000800 */
[----:B----4-:R-:W-:Y:S01]  /*1c910*/  HMMA.16816.F32.BF16 R84, R4, R20, RZ ;  /* 0x000000140454723c */ /* 0x010fe200000418ff */
[----:B--2---:R-:W-:-:S06]  /*1c920*/  FFMA.FTZ R8, R120, R0, -R3 ;  /* 0x0000000078087223 */ /* 0x004fcc0000010803 */
[----:B------:R2:W-:Y:S01]  /*1c930*/  MUFU.EX2 R148, R8 ;  /* 0x0000000800947308 */ /* 0x0005e20000000800 */
[C---:B------:R-:W-:Y:S01]  /*1c940*/  HMMA.16816.F32.BF16 R112, R4.reuse, R22, RZ ;  /* 0x000000160470723c */ /* 0x040fe200000418ff */
[----:B------:R-:W4:Y:S05]  /*1c950*/  LDSM.16.MT88.4 R20, [R215+0x14000] ;  /* 0x01400000d714783b */ /* 0x000f2a0000004200 */
[----:B------:R-:W-:Y:S01]  /*1c960*/  HMMA.16816.F32.BF16 R76, R4, R12, RZ ;  /* 0x0000000c044c723c */ /* 0x000fe200000418ff */
[----:B--2---:R-:W-:-:S04]  /*1c970*/  FFMA.FTZ R8, R124, R0, -R3 ;  /* 0x000000007c087223 */ /* 0x004fc80000010803 */
[----:B------:R2:W-:Y:S01]  /*1c980*/  MUFU.EX2 R168, R8 ;  /* 0x0000000800a87308 */ /* 0x0005e20000000800 */
[C---:B------:R-:W-:Y:S01]  /*1c990*/  HMMA.16816.F32.BF16 R48, R4.reuse, R14, RZ ;  /* 0x0000000e0430723c */ /* 0x040fe200000418ff */
[----:B------:R-:W4:Y:S05]  /*1c9a0*/  LDSM.16.MT88.4 R12, [R215+0x16000] ;  /* 0x01600000d70c783b */ /* 0x000f2a0000004200 */
[----:B---3--:R-:W-:Y:S01]  /*1c9b0*/  HMMA.16816.F32.BF16 R96, R4, R36, RZ ;  /* 0x000000240460723c */ /* 0x008fe200000418ff */
[----:B--2---:R-:W-:-:S05]  /*1c9c0*/  FFMA.FTZ R8, R125, R0, -R2 ;  /* 0x000000007d087223 */ /* 0x004fca0000010802 */
[C---:B------:R-:W-:Y:S01]  /*1c9d0*/  HMMA.16816.F32.BF16 R60, R4.reuse, R38, RZ ;  /* 0x00000026043c723c */ /* 0x040fe200000418ff */
[----:B------:R-:W2:Y:S01]  /*1c9e0*/  LDSM.16.MT88.4 R36, [R214+0x14000] ;  /* 0x01400000d624783b */ /* 0x000ea20000004200 */
[----:B------:R3:W-:Y:S04]  /*1c9f0*/  MUFU.EX2 R166, R8 ;  /* 0x0000000800a67308 */ /* 0x0007e80000000800 */
[C---:B------:R-:W-:Y:S06]  /*1ca00*/  HMMA.16816.F32.BF16 R88, R4.reuse, R24, RZ ;  /* 0x000000180458723c */ /* 0x040fec00000418ff */
[C---:B------:R-:W-:Y:S01]  /*1ca10*/  HMMA.16816.F32.BF16 R116, R4.reuse, R26, RZ ;  /* 0x0000001a0474723c */ /* 0x040fe200000418ff */
[----:B------:R-:W2:Y:S05]  /*1ca20*/  LDSM.16.MT88.4 R24, [R214+0x16000] ;  /* 0x01600000d618783b */ /* 0x000eaa0000004200 */
[----:B------:R-:W-:Y:S01]  /*1ca30*/  HMMA.16816.F32.BF16 R80, R4, R16, RZ ;  /* 0x000000100450723c */ /* 0x000fe200000418ff */
[----:B---3--:R-:W-:-:S05]  /*1ca40*/  FFMA.FTZ R8, R128, R0, -R2 ;  /* 0x0000000080087223 */ /* 0x008fca0000010802 */
[C---:B------:R-:W-:Y:S01]  /*1ca50*/  HMMA.16816.F32.BF16 R52, R4.reuse, R18, RZ ;  /* 0x000000120434723c */ /* 0x040fe200000418ff */
[----:B------:R-:W3:Y:S01]  /*1ca60*/  LDSM.16.MT88.4 R16, [R216+0x16000] ;  /* 0x01600000d810783b */ /* 0x000ee20000004200 */
[----:B------:R1:W3:Y:S04]  /*1ca70*/  MUFU.EX2 R150, R8 ;  /* 0x0000000800967308 */ /* 0x0002e80000000800 */
[C---:B------:R-:W-:Y:S06]  /*1ca80*/  HMMA.16816.F32.BF16 R68, R4.reuse, R32, RZ ;  /* 0x000000200444723c */ /* 0x040fec00000418ff */
[----:B------:R-:W-:Y:S01]  /*1ca90*/  HMMA.16816.F32.BF16 R104, R4, R34, RZ ;  /* 0x000000220468723c */ /* 0x000fe200000418ff */
[----:B------:R-:W3:Y:S01]  /*1caa0*/  LDSM.16.MT88.4 R32, [R213+0x10800] ;  /* 0x01080000d520783b */ /* 0x000ee20000004200 */
[----:B-1----:R-:W-:Y:S01]  /*1cab0*/  FFMA.FTZ R8, R132, R0, -R2 ;  /* 0x0000000084087223 */ /* 0x002fe20000010802 */
[----:B------:R-:W-:-:S03]  /*1cac0*/  MOV R132, R136 ;  /* 0x0000008800847202 */ /* 0x000fc60000000f00 */
[----:B------:R1:W-:Y:S01]  /*1cad0*/  MUFU.EX2 R170, R8 ;  /* 0x0000000800aa7308 */ /* 0x0003e20000000800 */
[----:B------:R-:W-:Y:S01]  /*1cae0*/  HMMA.16816.F32.BF16 R136, R4, R28, RZ ;  /* 0x0000001c0488723c */ /* 0x000fe200000418ff */
[----:B-1----:R-:W-:-:S05]  /*1caf0*/  FFMA.FTZ R8, R140, R0, -R2 ;  /* 0x000000008c087223 */ /* 0x002fca0000010802 */
[C---:B------:R-:W-:Y:S01]  /*1cb00*/  HMMA.16816.F32.BF16 R140, R4.reuse, R30, RZ ;  /* 0x0000001e048c723c */ /* 0x040fe200000418ff */
[----:B------:R-:W1:Y:S01]  /*1cb10*/  LDSM.16.MT88.4 R28, [R216+0x10800] ;  /* 0x01080000d81c783b */ /* 0x000e620000004200 */
[----:B------:R3:W1:Y:S04]  /*1cb20*/  MUFU.EX2 R167, R8 ;  /* 0x0000000800a77308 */ /* 0x0006680000000800 */
[C---:B----4-:R-:W-:Y:S06]  /*1cb30*/  HMMA.16816.F32.BF16 R124, R4.reuse, R20, RZ ;  /* 0x00000014047c723c */ /* 0x050fec00000418ff */
[C---:B------:R-:W-:Y:S01]  /*1cb40*/  HMMA.16816.F32.BF16 R128, R4.reuse, R22, RZ ;  /* 0x000000160480723c */ /* 0x040fe200000418ff */
[----:B------:R-:W4:Y:S05]  /*1cb50*/  LDSM.16.MT88.4 R20, [R214+0x10800] ;  /* 0x01080000d614783b */ /* 0x000f2a0000004200 */
[C---:B------:R-:W-:Y:S06]  /*1cb60*/  HMMA.16816.F32.BF16 R188, R4.reuse, R12, RZ ;  /* 0x0000000c04bc723c */ /* 0x040fec00000418ff */
[C---:B------:R-:W-:Y:S01]  /*1cb70*/  HMMA.16816.F32.BF16 R184, R4.reuse, R14, RZ ;  /* 0x0000000e04b8723c */ /* 0x040fe200000418ff */
[----:B------:R-:W4:Y:S05]  /*1cb80*/  LDSM.16.MT88.4 R12, [R215+0x10800] ;  /* 0x01080000d70c783b */ /* 0x000f2a0000004200 */
[C---:B------:R-:W-:Y:S06]  /*1cb90*/  HMMA.16816.F32.BF16 R64, R4.reuse, R40, RZ ;  /* 0x000000280440723c */ /* 0x040fec00000418ff */
[C---:B--2---:R-:W-:Y:S06]  /*1cba0*/  HMMA.16816.F32.BF16 R100, R4.reuse, R36, RZ ;  /* 0x000000240464723c */ /* 0x044fec00000418ff */
[C---:B------:R-:W-:Y:S06]  /*1cbb0*/  HMMA.16816.F32.BF16 R120, R4.reuse, R44, RZ ;  /* 0x0000002c0478723c */ /* 0x040fec00000418ff */
[C---:B------:R-:W-:Y:S01]  /*1cbc0*/  HMMA.16816.F32.BF16 R108, R4.reuse, R10, RZ ;  /* 0x0000000a046c723c */ /* 0x040fe200000418ff */
[----:B---3--:R-:W2:Y:S05]  /*1cbd0*/  LDSM.16.MT88.4 R8, [R213+0x12800] ;  /* 0x01280000d508783b */ /* 0x008eaa0000004200 */
[C---:B------:R-:W-:Y:S06]  /*1cbe0*/  HMMA.16816.F32.BF16 R40, R4.reuse, R42, RZ ;  /* 0x0000002a0428723c */ /* 0x040fec00000418ff */
        /* <DEDUP_REMOVED lines=8> */
[----:B------:R-:W-:Y:S02]  /*1cc70*/  F2FP.BF16.F32.PACK_AB R5, R150, R166 ;  /* 0x000000a69605723e */ /* 0x000fe400000010ff */
[----:B------:R-:W-:Y:S02]  /*1cc80*/  F2FP.BF16.F32.PACK_AB R6, R168, R148 ;  /* 0x00000094a806723e */ /* 0x000fe400000010ff */
[----:B-1----:R-:W-:-:S07]  /*1cc90*/  F2FP.BF16.F32.PACK_AB R7, R167, R170 ;  /* 0x000000aaa707723e */ /* 0x002fce00000010ff */
[C---:B------:R-:W-:Y:S06]  /*1cca0*/  HMMA.16816.F32.BF16 R204, R4.reuse, R32, R96 ;  /* 0x0000002004cc723c */ /* 0x040fec0000041860 */
[C---:B------:R-:W-:Y:S06]  /*1ccb0*/  HMMA.16816.F32.BF16 R96, R4.reuse, R34, R60 ;  /* 0x000000220460723c */ /* 0x040fec000004183c */
[C---:B------:R-:W-:Y:S06]  /*1ccc0*/  HMMA.16816.F32.BF16 R60, R4.reuse, R30, R116 ;  /* 0x0000001e043c723c */ /* 0x040fec0000041874 */
[C---:B------:R-:W-:Y:S06]  /*1ccd0*/  HMMA.16816.F32.BF16 R196, R4.reuse, R28, R88 ;  /* 0x0000001c04c4723c */ /* 0x040fec0000041858 */
[C---:B----4-:R-:W-:Y:S06]  /*1cce0*/  HMMA.16816.F32.BF16 R200, R4.reuse, R20, R92 ;  /* 0x0000001404c8723c */ /* 0x050fec000004185c */
[C---:B------:R-:W-:Y:S01]  /*1ccf0*/  HMMA.16816.F32.BF16 R56, R4.reuse, R22, R56 ;  /* 0x000000160438723c */ /* 0x040fe20000041838 */
[----:B------:R-:W1:Y:S05]  /*1cd00*/  LDSM.16.MT88.4 R20, [R216+0x12800] ;  /* 0x01280000d814783b */ /* 0x000e6a0000004200 */
[----:B------:R-:W-:Y:S01]  /*1cd10*/  IMAD.MOV.U32 R28, RZ, RZ, R63 ;  /* 0x000000ffff1c7224 */ /* 0x000fe200078e003f */
[----:B------:R-:W-:Y:S07]  /*1cd20*/  HMMA.16816.F32.BF16 R192, R4, R12, R84 ;  /* 0x0000000c04c0723c */ /* 0x000fee0000041854 */
[----:B------:R-:W-:-:S02]  /*1cd30*/  IMAD.MOV.U32 R84, RZ, RZ, R28 ;  /* 0x000000ffff547224 */ /* 0x000fc400078e001c */
[----:B------:R-:W4:Y:S01]  /*1cd40*/  LDSM.16.MT88.4 R28, [R215+0x12800] ;  /* 0x01280000d71c783b */ /* 0x000f220000004200 */
[----:B------:R-:W-:Y:S01]  /*1cd50*/  IMAD.MOV.U32 R89, RZ, RZ, R170 ;  /* 0x000000ffff597224 */ /* 0x000fe200078e00aa */
[----:B------:R-:W-:Y:S01]  /*1cd60*/  MOV R88, R169 ;  /* 0x000000a900587202 */ /* 0x000fe20000000f00 */
[----:B------:R-:W-:Y:S01]  /*1cd70*/  IMAD.MOV.U32 R87, RZ, RZ, R168 ;  /* 0x000000ffff577224 */ /* 0x000fe200078e00a8 */
[C---:B--2---:R-:W-:Y:S01]  /*1cd80*/  HMMA.16816.F32.BF16 R176, R4.reuse, R8, R80 ;  /* 0x0000000804b0723c */ /* 0x044fe20000041850 */
[----:B------:R-:W-:Y:S01]  /*1cd90*/  MOV R86, R167 ;  /* 0x000000a700567202 */ /* 0x000fe20000000f00 */
[----:B------:R-:W-:Y:S01]  /*1cda0*/  IMAD.MOV.U32 R85, RZ, RZ, R166 ;  /* 0x000000ffff557224 */ /* 0x000fe200078e00a6 */
[----:B------:R-:W-:Y:S01]  /*1cdb0*/  MOV R33, R165 ;  /* 0x000000a500217202 */ /* 0x000fe20000000f00 */
[----:B------:R-:W-:Y:S02]  /*1cdc0*/  IMAD.MOV.U32 R32, RZ, RZ, R164 ;  /* 0x000000ffff207224 */ /* 0x000fe400078e00a4 */
[----:B------:R-:W-:Y:S01]  /*1cdd0*/  HMMA.16816.F32.BF16 R168, R4, R10, R52 ;  /* 0x0000000a04a8723c */ /* 0x000fe20000041834 */
[----:B------:R-:W-:Y:S01]  /*1cde0*/  LDSM.16.MT88.4 R8, [R214+0x14800] ;  /* 0x01480000d608783b */ /* 0x000fe20000004200 */
[----:B------:R-:W-:Y:S01]  /*1cdf0*/  MOV R63, R159 ;  /* 0x0000009f003f7202 */ /* 0x000fe20000000f00 */
[----:B------:R-:W-:Y:S01]  /*1ce00*/  IMAD.MOV.U32 R91, RZ, RZ, R156 ;  /* 0x000000ffff5b7224 */ /* 0x000fe200078e009c */
[----:B------:R-:W-:-:S02]  /*1ce10*/  MOV R90, R157 ;  /* 0x0000009d005a7202 */ /* 0x000fc40000000f00 */
[C---:B---3--:R-:W-:Y:S07]  /*1ce20*/  HMMA.16816.F32.BF16 R164, R4.reuse, R16, R76 ;  /* 0x0000001004a4723c */ /* 0x048fee000004184c */
[----:B------:R-:W-:Y:S02]  /*1ce30*/  IMAD.MOV.U32 R76, RZ, RZ, R158 ;  /* 0x000000ffff4c7224 */ /* 0x000fe400078e009e */
[C---:B------:R-:W-:Y:S01]  /*1ce40*/  HMMA.16816.F32.BF16 R156, R4.reuse, R18, R48 ;  /* 0x00000012049c723c */ /* 0x040fe20000041830 */
[----:B------:R-:W2:Y:S05]  /*1ce50*/  LDSM.16.MT88.4 R16, [R216+0x14800] ;  /* 0x01480000d810783b */ /* 0x000eaa0000004200 */
[C---:B------:R-:W-:Y:S01]  /*1ce60*/  HMMA.16816.F32.BF16 R180, R4.reuse, R14, R112 ;  /* 0x0000000e04b4723c */ /* 0x040fe20000041870 */
[----:B------:R-:W3:Y:S05]  /*1ce70*/  LDSM.16.MT88.4 R12, [R213+0x14800] ;  /* 0x01480000d50c783b */ /* 0x000eea0000004200 */
[----:B-1----:R-:W-:Y:S01]  /*1ce80*/  HMMA.16816.F32.BF16 R116, R4, R22, R108 ;  /* 0x000000160474723c */ /* 0x002fe2000004186c */
[----:B------:R-:W-:-:S05]  /*1ce90*/  IMAD.MOV.U32 R27, RZ, RZ, R59 ;  /* 0x000000ffff1b7224 */ /* 0x000fca00078e003b */
[----:B----4-:R-:W-:Y:S01]  /*1cea0*/  HMMA.16816.F32.BF16 R112, R4, R28, R68 ;  /* 0x0000001c0470723c */ /* 0x010fe20000041844 */
[----:B------:R-:W-:-:S05]  /*1ceb0*/  MOV R26, R57 ;  /* 0x00000039001a7202 */ /* 0x000fca0000000f00 */
[----:B------:R-:W-:Y:S01]  /*1cec0*/  HMMA.16816.F32.BF16 R108, R4, R30, R104 ;  /* 0x0000001e046c723c */ /* 0x000fe20000041868 */
[----:B------:R-:W1:Y:S01]  /*1ced0*/  LDSM.16.MT88.4 R28, [R213+0x16800] ;  /* 0x01680000d51c783b */ /* 0x000e620000004200 */
[----:B------:R-:W-:Y:S01]  /*1cee0*/  IMAD.MOV.U32 R25, RZ, RZ, R58 ;  /* 0x000000ffff197224 */ /* 0x000fe200078e003a */
[----:B------:R-:W-:Y:S01]  /*1cef0*/  MOV R24, R56 ;  /* 0x0000003800187202 */ /* 0x000fe20000000f00 */
[----:B------:R-:W-:Y:S01]  /*1cf00*/  IMAD.MOV.U32 R80, RZ, RZ, R27 ;  /* 0x000000ffff507224 */ /* 0x000fe200078e001b */
[----:B------:R-:W-:Y:S01]  /*1cf10*/  MOV R78, R26 ;  /* 0x0000001a004e7202 */ /* 0x000fe20000000f00 */
[----:B------:R-:W-:Y:S01]  /*1cf20*/  IMAD.MOV.U32 R79, RZ, RZ, R25 ;  /* 0x000000ffff4f7224 */ /* 0x000fe200078e0019 */
[----:B------:R-:W-:Y:S02]  /*1cf30*/  MOV R77, R24 ;  /* 0x00000018004d7202 */ /* 0x000fe40000000f00 */
[----:B------:R-:W4:Y:S01]  /*1cf40*/  LDSM.16.MT88.4 R24, [R215+0x14800] ;  /* 0x01480000d718783b */ /* 0x000f220000004200 */
[----:B------:R-:W-:Y:S01]  /*1cf50*/  MOV R92, R151 ;  /* 0x00000097005c7202 */ /* 0x000fe20000000f00 */
[----:B------:R-:W-:Y:S01]  /*1cf60*/  IMAD.MOV.U32 R93, RZ, RZ, R150 ;  /* 0x000000ffff5d7224 */ /* 0x000fe200078e0096 */
[----:B------:R-:W-:Y:S01]  /*1cf70*/  MOV R94, R149 ;  /* 0x00000095005e7202 */ /* 0x000fe20000000f00 */
[----:B------:R-:W-:-:S02]  /*1cf80*/  IMAD.MOV.U32 R95, RZ, RZ, R148 ;  /* 0x000000ffff5f7224 */ /* 0x000fc400078e0094 */
[C---:B------:R-:W-:Y:S06]  /*1cf90*/  HMMA.16816.F32.BF16 R148, R4.reuse, R20, R72 ;  /* 0x000000140494723c */ /* 0x040fec0000041848 */
[C---:B--2---:R-:W-:Y:S01]  /*1cfa0*/  HMMA.16816.F32.BF16 R68, R4.reuse, R16, R120 ;  /* 0x000000100444723c */ /* 0x044fe20000041878 */
[----:B------:R-:W-:Y:S01]  /*1cfb0*/  IMAD.MOV.U32 R35, RZ, RZ, R62 ;  /* 0x000000ffff237224 */ /* 0x000fe200078e003e */
[----:B------:R-:W-:Y:S01]  /*1cfc0*/  MOV R34, R60 ;  /* 0x0000003c00227202 */ /* 0x000fe20000000f00 */
[----:B------:R-:W-:Y:S03]  /*1cfd0*/  LDSM.16.MT88.4 R20, [R214+0x16800] ;  /* 0x01680000d614783b */ /* 0x000fe60000004200 */
[----:B------:R-:W-:Y:S07]  /*1cfe0*/  HMMA.16816.F32.BF16 R72, R4, R8, R100 ;  /* 0x000000080448723c */ /* 0x000fee0000041864 */
[----:B------:R-:W-:-:S04]  /*1cff0*/  FFMA.FTZ R8, R241, R0, -R3 ;  /* 0x00000000f1087223 */ /* 0x000fc80000010803 */
[----:B------:R2:W4:Y:S01]  /*1d000*/  MUFU.EX2 R120, R8 ;  /* 0x0000000800787308 */ /* 0x0005220000000800 */
[----:B------:R-:W-:Y:S01]  /*1d010*/  MOV R103, R221 ;  /* 0x000000dd00677202 */ /* 0x000fe20000000f00 */
[----:B------:R-:W-:Y:S01]  /*1d020*/  IMAD.MOV.U32 R102, RZ, RZ, R219 ;  /* 0x000000ffff667224 */ /* 0x000fe200078e00db */
[----:B------:R-:W-:Y:S01]  /*1d030*/  MOV R56, R61 ;  /* 0x0000003d00387202 */ /* 0x000fe20000000f00 */
[----:B------:R-:W-:Y:S01]  /*1d040*/  IMAD.MOV.U32 R83, RZ, RZ, R35 ;  /* 0x000000ffff537224 */ /* 0x000fe200078e0023 */
[----:B------:R-:W-:Y:S01]  /*1d050*/  MOV R81, R34 ;  /* 0x0000002200517202 */ /* 0x000fe20000000f00 */
[----:B--2---:R-:W-:-:S04]  /*1d060*/  FFMA.FTZ R8, R250, R0, -R3 ;  /* 0x00000000fa087223 */ /* 0x004fc80000010803 */
[----:B------:R2:W-:Y:S01]  /*1d070*/  MUFU.EX2 R221, R8 ;  /* 0x0000000800dd7308 */ /* 0x0005e20000000800 */
[----:B------:R-:W-:Y:S01]  /*1d080*/  MOV R82, R56 ;  /* 0x0000003800527202 */ /* 0x000fe20000000f00 */
[----:B------:R-:W-:Y:S01]  /*1d090*/  IMAD.MOV.U32 R100, RZ, RZ, R32 ;  /* 0x000000ffff647224 */ /* 0x000fe200078e0020 */
[----:B------:R-:W-:Y:S01]  /*1d0a0*/  MOV R101, R33 ;  /* 0x0000002100657202 */ /* 0x000fe20000000f00 */
[----:B---3--:R-:W-:Y:S01]  /*1d0b0*/  HMMA.16816.F32.BF16 R104, R4, R12, R64 ;  /* 0x0000000c0468723c */ /* 0x008fe20000041840 */
[----:B------:R-:W3:Y:S01]  /*1d0c0*/  LDSM.16.MT88.4 R32, [R216+0x16800] ;  /* 0x01680000d820783b */ /* 0x000ee20000004200 */
[----:B------:R-:W-:Y:S01]  /*1d0d0*/  MOV R9, R63 ;  /* 0x0000003f00097202 */ /* 0x000fe20000000f00 */
[----:B--2---:R-:W-:-:S04]  /*1d0e0*/  FFMA.FTZ R8, R209, R0, -R3 ;  /* 0x00000000d1087223 */ /* 0x004fc80000010803 */
[----:B------:R2:W-:Y:S01]  /*1d0f0*/  MUFU.EX2 R219, R8 ;  /* 0x0000000800db7308 */ /* 0x0005e20000000800 */
[C---:B------:R-:W-:Y:S01]  /*1d100*/  HMMA.16816.F32.BF16 R56, R4.reuse, R14, R40 ;  /* 0x0000000e0438723c */ /* 0x040fe20000041828 */
[----:B------:R-:W3:Y:S01]  /*1d110*/  LDSM.16.MT88.4 R12, [R215+0x16800] ;  /* 0x01680000d70c783b */ /* 0x000ee20000004200 */
[----:B------:R-:W-:Y:S02]  /*1d120*/  IMAD.MOV.U32 R121, RZ, RZ, R100 ;  /* 0x000000ffff797224 */ /* 0x000fe400078e0064 */
[----:B------:R-:W-:Y:S02]  /*1d130*/  IMAD.MOV.U32 R100, RZ, RZ, R78 ;  /* 0x000000ffff647224 */ /* 0x000fe400078e004e */
[----:B-1----:R-:W-:Y:S01]  /*1d140*/  HMMA.16816.F32.BF16 R60, R4, R28, R136 ;  /* 0x0000001c043c723c */ /* 0x002fe20000041888 */
[----:B------:R-:W-:Y:S02]  /*1d150*/  IMAD.MOV.U32 R78, RZ, RZ, R84 ;  /* 0x000000ffff4e7224 */ /* 0x000fe400078e0054 */
[----:B--2---:R-:W-:-:S04]  /*1d160*/  FFMA.FTZ R8, R210, R0, -R3 ;  /* 0x00000000d2087223 */ /* 0x004fc80000010803 */
[----:B------:R1:W2:Y:S01]  /*1d170*/  MUFU.EX2 R241, R8 ;  /* 0x0000000800f17308 */ /* 0x0002a20000000800 */
        /* <DEDUP_REMOVED lines=9> */
[----:B-1----:R-:W-:-:S04]  /*1d210*/  FFMA.FTZ R8, R251, R0, -R2 ;  /* 0x00000000fb087223 */ /* 0x002fc80000010802 */
[----:B------:R1:W-:Y:S01]  /*1d220*/  MUFU.EX2 R137, R8 ;  /* 0x0000000800897308 */ /* 0x0003e20000000800 */
        /* <DEDUP_REMOVED lines=8> */
[----:B-1----:R-:W-:Y:S01]  /*1d2b0*/  FFMA.FTZ R8, R9, R0, -R2 ;  /* 0x0000000009087223 */ /* 0x002fe20000010802 */
[----:B------:R-:W-:-:S02]  /*1d2c0*/  MOV R9, R77 ;  /* 0x0000004d00097202 */ /* 0x000fc40000000f00 */
[C---:B----4-:R-:W-:Y:S06]  /*1d2d0*/  HMMA.16816.F32.BF16 R64, R4.reuse, R24, R124 ;  /* 0x000000180440723c */ /* 0x050fec000004187c */
[C---:B------:R-:W-:Y:S01]  /*1d2e0*/  HMMA.16816.F32.BF16 R40, R4.reuse, R30, R140 ;  /* 0x0000001e0428723c */ /* 0x040fe2000004188c */
[----:B------:R1:W4:Y:S01]  /*1d2f0*/  MUFU.EX2 R220, R8 ;  /* 0x0000000800dc7308 */ /* 0x0003220000000800 */
        /* <DEDUP_REMOVED lines=8> */
[----:B------:R-:W4:Y:S03]  /*1d380*/  LDSM.16.MT88.4 R28, [R216+0x11000] ;  /* 0x01100000d81c783b */ /* 0x000f260000004200 */
[----:B------:R-:W-:Y:S01]  /*1d390*/  IMAD.MOV.U32 R130, RZ, RZ, R120 ;  /* 0x000000ffff827224 */ /* 0x000fe200078e0078 */
[----:B------:R-:W-:Y:S01]  /*1d3a0*/  MOV R103, R81 ;  /* 0x0000005100677202 */ /* 0x000fe20000000f00 */
[----:B------:R-:W-:Y:S01]  /*1d3b0*/  IMAD.MOV.U32 R76, RZ, RZ, R82 ;  /* 0x000000ffff4c7224 */ /* 0x000fe200078e0052 */
[----:B------:R-:W-:Y:S01]  /*1d3c0*/  MOV R209, R100 ;  /* 0x0000006400d17202 */ /* 0x000fe20000000f00 */
[----:B------:R-:W-:Y:S01]  /*1d3d0*/  LDSM.16.MT88.4 R16, [R214+0x11000] ;  /* 0x01100000d610783b */ /* 0x000fe20000004200 */
[----:B-1----:R-:W-:Y:S01]  /*1d3e0*/  FFMA.FTZ R8, R211, R0, -R2 ;  /* 0x00000000d3087223 */ /* 0x002fe20000010802 */
[----:B------:R-:W-:-:S02]  /*1d3f0*/  IMAD.MOV.U32 R131, RZ, RZ, R9 ;  /* 0x000000ffff837224 */ /* 0x000fc400078e0009 */
[----:B------:R-:W-:Y:S01]  /*1d400*/  IMAD.MOV.U32 R120, RZ, RZ, R101 ;  /* 0x000000ffff787224 */ /* 0x000fe200078e0065 */
        /* <DEDUP_REMOVED lines=10> */
[----:B------:R-:W-:Y:S01]  /*1d4b0*/  LDSM.16.MT88.4 R24, [R213+0x11000] ;  /* 0x01100000d518783b */ /* 0x000fe20000004200 */
[----:B------:R-:W-:-:S02]  /*1d4c0*/  IMAD.MOV.U32 R122, RZ, RZ, R9 ;  /* 0x000000ffff7a7224 */ /* 0x000fc400078e0009 */
[----:B-1----:R-:W-:Y:S01]  /*1d4d0*/  FFMA.FTZ R8, R240, R0, -R2 ;  /* 0x00000000f0087223 */ /* 0x002fe20000010802 */
[----:B--2---:R-:W-:-:S03]  /*1d4e0*/  MOV R240, R241 ;  /* 0x000000f100f07202 */ /* 0x004fc60000000f00 */
[----:B------:R1:W2:Y:S01]  /*1d4f0*/  MUFU.EX2 R241, R8 ;  /* 0x0000000800f17308 */ /* 0x0002a20000000800 */
[----:B------:R-:W-:Y:S01]  /*1d500*/  MOV R123, R84 ;  /* 0x00000054007b7202 */ /* 0x000fe20000000f00 */
[----:B------:R-:W-:Y:S01]  /*1d510*/  IMAD.MOV.U32 R85, RZ, RZ, R89 ;  /* 0x000000ffff557224 */ /* 0x000fe200078e0059 */
[----:B------:R-:W-:Y:S01]  /*1d520*/  MOV R84, R88 ;  /* 0x0000005800547202 */ /* 0x000fe20000000f00 */
[----:B------:R-:W-:Y:S01]  /*1d530*/  IMAD.MOV.U32 R87, RZ, RZ, R91 ;  /* 0x000000ffff577224 */ /* 0x000fe200078e005b */
[----:B-1----:R-:W1:Y:S01]  /*1d540*/  LDSM.16.MT88.4 R8, [R213+0x13000] ;  /* 0x01300000d508783b */ /* 0x002e620000004200 */
[----:B------:R-:W-:Y:S01]  /*1d550*/  MOV R86, R90 ;  /* 0x0000005a00567202 */ /* 0x000fe20000000f00 */
[----:B------:R-:W-:Y:S01]  /*1d560*/  IMAD.MOV.U32 R100, RZ, RZ, R103 ;  /* 0x000000ffff647224 */ /* 0x000fe200078e0067 */
[----:B------:R-:W-:Y:S01]  /*1d570*/  MOV R141, R209 ;  /* 0x000000d1008d7202 */ /* 0x000fe20000000f00 */
[----:B------:R-:W-:Y:S01]  /*1d580*/  IMAD.MOV.U32 R102, RZ, RZ, R77 ;  /* 0x000000ffff667224 */ /* 0x000fe200078e004d */
[----:B------:R-:W-:Y:S01]  /*1d590*/  MOV R101, R76 ;  /* 0x0000004c00657202 */ /* 0x000fe20000000f00 */
[C---:B---3--:R-:W-:Y:S01]  /*1d5a0*/  HMMA.16816.F32.BF16 R88, R4.reuse, R32, R160 ;  /* 0x000000200458723c */ /* 0x048fe200000418a0 */
[----:B------:R-:W-:Y:S01]  /*1d5b0*/  MOV R103, R78 ;  /* 0x0000004e00677202 */ /* 0x000fe20000000f00 */
[----:B------:R-:W-:Y:S01]  /*1d5c0*/  IMAD.MOV.U32 R129, RZ, RZ, R85 ;  /* 0x000000ffff817224 */ /* 0x000fe200078e0055 */
[----:B------:R-:W-:Y:S01]  /*1d5d0*/  MOV R209, R123 ;  /* 0x0000007b00d17202 */ /* 0x000fe20000000f00 */
[----:B------:R-:W-:Y:S01]  /*1d5e0*/  IMAD.MOV.U32 R210, RZ, RZ, R87 ;  /* 0x000000ffffd27224 */ /* 0x000fe200078e0057 */
[----:B------:R-:W-:Y:S01]  /*1d5f0*/  MOV R123, R84 ;  /* 0x00000054007b7202 */ /* 0x000fe20000000f00 */
[----:B------:R-:W-:Y:S01]  /*1d600*/  HMMA.16816.F32.BF16 R76, R4, R34, R172 ;  /* 0x00000022044c723c */ /* 0x000fe200000418ac */
[----:B------:R-:W-:-:S05]  /*1d610*/  MOV R128, R86 ;  /* 0x0000005600807202 */ /* 0x000fca0000000f00 */
[C---:B------:R-:W-:Y:S06]  /*1d620*/  HMMA.16816.F32.BF16 R84, R4.reuse, R12, R188 ;  /* 0x0000000c0454723c */ /* 0x040fec00000418bc */
[----:B------:R-:W-:Y:S01]  /*1d630*/  HMMA.16816.F32.BF16 R32, R4, R14, R184 ;  /* 0x0000000e0420723c */ /* 0x000fe200000418b8 */
[----:B------:R-:W3:Y:S01]  /*1d640*/  LDSM.16.MT88.4 R12, [R215+0x11000] ;  /* 0x01100000d70c783b */ /* 0x000ee20000004200 */
[----:B------:R-:W-:-:S04]  /*1d650*/  MOV R172, R130 ;  /* 0x0000008200ac7202 */ /* 0x000fc80000000f00 */
[C---:B------:R-:W-:Y:S06]  /*1d660*/  HMMA.16816.F32.BF16 R36, R4.reuse, R20, R144 ;  /* 0x000000140424723c */ /* 0x040fec0000041890 */
[----:B------:R-:W-:Y:S01]  /*1d670*/  HMMA.16816.F32.BF16 R80, R4, R22, R152 ;  /* 0x000000160450723c */ /* 0x000fe20000041898 */
[----:B------:R-:W3:Y:S06]  /*1d680*/  LDSM.16.MT88.4 R20, [R214+0x13000] ;  /* 0x01300000d614783b */ /* 0x000eec0000004200 */
[----:B------:R-:W-:-:S02]  /*1d690*/  F2FP.BF16.F32.PACK_AB R4, R221, R172 ;  /* 0x000000acdd04723e */ /* 0x000fc400000010ff */
[----:B----4-:R-:W-:Y:S02]  /*1d6a0*/  F2FP.BF16.F32.PACK_AB R5, R220, R137 ;  /* 0x00000089dc05723e */ /* 0x010fe400000010ff */
[----:B------:R-:W-:Y:S02]  /*1d6b0*/  F2FP.BF16.F32.PACK_AB R6, R240, R219 ;  /* 0x000000dbf006723e */ /* 0x000fe400000010ff */
[----:B--2---:R-:W-:-:S07]  /*1d6c0*/  F2FP.BF16.F32.PACK_AB R7, R241, R222 ;  /* 0x000000def107723e */ /* 0x004fce00000010ff */
[C---:B------:R-:W-:Y:S06]  /*1d6d0*/  HMMA.16816.F32.BF16 R160, R4.reuse, R28, R196 ;  /* 0x0000001c04a0723c */ /* 0x040fec00000418c4 */
[C---:B------:R-:W-:Y:S06]  /*1d6e0*/  HMMA.16816.F32.BF16 R100, R4.reuse, R30, R100 ;  /* 0x0000001e0464723c */ /* 0x040fec0000041864 */
[C---:B-1----:R-:W-:Y:S06]  /*1d6f0*/  HMMA.16816.F32.BF16 R28, R4.reuse, R8, R176 ;  /* 0x00000008041c723c */ /* 0x042fec00000418b0 */
[C---:B------:R-:W-:Y:S01]  /*1d700*/  HMMA.16816.F32.BF16 R8, R4.reuse, R10, R168 ;  /* 0x0000000a0408723c */ /* 0x040fe200000418a8 */
[----:B------:R-:W-:Y:S01]  /*1d710*/  MOV R139, R92 ;  /* 0x0000005c008b7202 */ /* 0x000fe20000000f00 */
[----:B------:R-:W-:Y:S01]  /*1d720*/  IMAD.MOV.U32 R138, RZ, RZ, R93 ;  /* 0x000000ffff8a7224 */ /* 0x000fe200078e005d */
[----:B------:R-:W-:Y:S01]  /*1d730*/  MOV R136, R94 ;  /* 0x0000005e00887202 */ /* 0x000fe20000000f00 */
[----:B------:R-:W-:Y:S01]  /*1d740*/  IMAD.MOV.U32 R251, RZ, RZ, R95 ;  /* 0x000000fffffb7224 */ /* 0x000fe200078e005f */
[----:B------:R-:W-:Y:S01]  /*1d750*/  MOV R130, R131 ;  /* 0x0000008300827202 */ /* 0x000fe20000000f00 */
[----:B------:R-:W-:Y:S01]  /*1d760*/  HMMA.16816.F32.BF16 R92, R4, R26, R96 ;  /* 0x0000001a045c723c */ /* 0x000fe20000041860 */
[----:B------:R-:W-:-:S05]  /*1d770*/  IMAD.MOV.U32 R131, RZ, RZ, R209 ;  /* 0x000000ffff837224 */ /* 0x000fca00078e00d1 */
[----:B------:R-:W-:Y:S01]  /*1d780*/  HMMA.16816.F32.BF16 R152, R4, R16, R200 ;  /* 0x000000100498723c */ /* 0x000fe200000418c8 */
[----:B------:R-:W-:-:S05]  /*1d790*/  MOV R173, R138 ;  /* 0x0000008a00ad7202 */ /* 0x000fca0000000f00 */
[----:B------:R-:W-:Y:S01]  /*1d7a0*/  HMMA.16816.F32.BF16 R96, R4, R18, R140 ;  /* 0x000000120460723c */ /* 0x000fe2000004188c */
[----:B------:R-:W-:-:S05]  /*1d7b0*/  MOV R190, R210 ;  /* 0x000000d200be7202 */ /* 0x000fca0000000f00 */
[C---:B---3--:R-:W-:Y:S01]  /*1d7c0*/  HMMA.16816.F32.BF16 R16, R4.reuse, R12, R192 ;  /* 0x0000000c0410723c */ /* 0x048fe200000418c0 */
[----:B------:R-:W-:Y:S01]  /*1d7d0*/  IMAD.MOV.U32 R189, RZ, RZ, R128 ;  /* 0x000000ffffbd7224 */ /* 0x000fe200078e0080 */
[----:B------:R-:W-:Y:S01]  /*1d7e0*/  MOV R211, R129 ;  /* 0x0000008100d37202 */ /* 0x000fe20000000f00 */
[----:B------:R-:W-:Y:S01]  /*1d7f0*/  IMAD.MOV.U32 R138, RZ, RZ, R130 ;  /* 0x000000ffff8a7224 */ /* 0x000fe200078e0082 */
[----:B------:R-:W-:Y:S01]  /*1d800*/  MOV R210, R131 ;  /* 0x0000008300d27202 */ /* 0x000fe20000000f00 */
[----:B------:R-:W-:Y:S01]  /*1d810*/  IMAD.MOV.U32 R131, RZ, RZ, R8 ;  /* 0x000000ffff837224 */ /* 0x000fe200078e0008 */
[----:B------:R-:W-:Y:S01]  /*1d820*/  MOV R130, R9 ;  /* 0x0000000900827202 */ /* 0x000fe20000000f00 */
[----:B------:R-:W-:Y:S01]  /*1d830*/  IMAD.MOV.U32 R129, RZ, RZ, R10 ;  /* 0x000000ffff817224 */ /* 0x000fe200078e000a */
[----:B------:R-:W-:Y:S02]  /*1d840*/  MOV R128, R11 ;  /* 0x0000000b00807202 */ /* 0x000fe40000000f00 */
[----:B------:R-:W-:Y:S01]  /*1d850*/  HMMA.16816.F32.BF16 R8, R4, R20, R164 ;  /* 0x000000140408723c */ /* 0x000fe200000418a4 */
[----:B------:R-:W-:Y:S01]  /*1d860*/  MOV R209, R120 ;  /* 0x0000007800d17202 */ /* 0x000fe20000000f00 */
[----:B------:R-:W-:Y:S01]  /*1d870*/  IMAD.MOV.U32 R120, RZ, RZ, R121 ;  /* 0x000000ffff787224 */ /* 0x000fe200078e0079 */
[----:B------:R-:W-:Y:S01]  /*1d880*/  MOV R121, R122 ;  /* 0x0000007a00797202 */ /* 0x000fe20000000f00 */
[----:B------:R-:W-:-:S02]  /*1d890*/  IMAD.MOV.U32 R122, RZ, RZ, R123 ;  /* 0x000000ffff7a7224 */ /* 0x000fc400078e007b */
[----:B------:R-:W-:Y:S01]  /*1d8a0*/  HMMA.16816.F32.BF16 R144, R4, R24, R204 ;  /* 0x000000180490723c */ /* 0x000fe200000418cc */
[----:B------:R-:W1:Y:S01]  /*1d8b0*/  LDSM.16.MT88.4 R24, [R216+0x13000] ;  /* 0x01300000d818783b */ /* 0x000e620000004200 */
[----:B------:R-:W-:-:S06]  /*1d8c0*/  MOV R123, R132 ;  /* 0x00000084007b7202 */ /* 0x000fcc0000000f00 */
[----:B------:R-:W-:Y:S01]  /*1d8d0*/  IMAD.MOV.U32 R142, RZ, RZ, R16 ;  /* 0x000000ffff8e7224 */ /* 0x000fe200078e0010 */
[----:B------:R-:W-:Y:S01]  /*1d8e0*/  MOV R141, R17 ;  /* 0x00000011008d7202 */ /* 0x000fe20000000f00 */
[----:B------:R-:W-:Y:S01]  /*1d8f0*/  IMAD.MOV.U32 R140, RZ, RZ, R18 ;  /* 0x000000ffff8c7224 */ /* 0x000fe200078e0012 */
[----:B------:R-:W-:Y:S02]  /*1d900*/  MOV R132, R19 ;  /* 0x0000001300847202 */ /* 0x000fe40000000f00 */
[----:B------:R-:W2:Y:S05]  /*1d910*/  LDSM.16.MT88.4 R16, [R215+0x13000] ;  /* 0x01300000d710783b */ /* 0x000eaa0000004200 */
[----:B------:R-:W-:Y:S01]  /*1d920*/  IMAD.MOV.U32 R167, RZ, RZ, R9 ;  /* 0x000000ffffa77224 */ /* 0x000fe200078e0009 */
[----:B------:R-:W-:Y:S01]  /*1d930*/  MOV R166, R10 ;  /* 0x0000000a00a67202 */ /* 0x000fe20000000f00 */
[----:B------:R-:W-:Y:S01]  /*1d940*/  IMAD.MOV.U32 R165, RZ, RZ, R11 ;  /* 0x000000ffffa57224 */ /* 0x000fe200078e000b */
[----:B------:R-:W-:-:S02]  /*1d950*/  MOV R164, R8 ;  /* 0x0000000800a47202 */ /* 0x000fc40000000f00 */
[----:B------:R-:W3:Y:S01]  /*1d960*/  LDSM.16.MT88.4 R8, [R214+0x15000] ;  /* 0x01500000d608783b */ /* 0x000ee20000004200 */
[C---:B------:R-:W-:Y:S03]  /*1d970*/  HMMA.16816.F32.BF16 R192, R4.reuse, R14, R180 ;  /* 0x0000000e04c0723c */ /* 0x040fe600000418b4 */
[----:B------:R-:W4:Y:S01]  /*1d980*/  LDSM.16.MT88.4 R12, [R213+0x15000] ;  /* 0x01500000d50c783b */ /* 0x000f220000004200 */
        /* <DEDUP_REMOVED lines=21> */
[----:B-1----:R-:W-:Y:S01]  /*1dae0*/  HMMA.16816.F32.BF16 R184, R4, R26, R116 ;  /* 0x0000001a04b8723c */ /* 0x002fe20000041874 */
[----:B------:R-:W-:Y:S01]  /*1daf0*/  IMAD.MOV.U32 R169, RZ, RZ, R189 ;  /* 0x000000ffffa97224 */ /* 0x000fe200078e00bd */
[----:B------:R-:W-:Y:S01]  /*1db00*/  MOV R170, R190 ;  /* 0x000000be00aa7202 */ /* 0x000fe20000000f00 */
[----:B------:R-:W-:-:S03]  /*1db10*/  IMAD.MOV.U32 R171, RZ, RZ, R191 ;  /* 0x000000ffffab7224 */ /* 0x000fc600078e00bf */
[C---:B------:R-:W-:Y:S01]  /*1db20*/  HMMA.16816.F32.BF16 R120, R4.reuse, R24, R148 ;  /* 0x000000180478723c */ /* 0x040fe20000041894 */
[----:B------:R-:W-:Y:S05]  /*1db30*/  LDSM.16.MT88.4 R24, [R216+0x17000] ;  /* 0x01700000d818783b */ /* 0x000fea0000004200 */
[C---:B------:R-:W-:Y:S01]  /*1db40*/  HMMA.16816.F32.BF16 R188, R4.reuse, R22, R156 ;  /* 0x0000001604bc723c */ /* 0x040fe2000004189c */
[----:B------:R-:W1:Y:S05]  /*1db50*/  LDSM.16.MT88.4 R20, [R215+0x15000] ;  /* 0x01500000d714783b */ /* 0x000e6a0000004200 */
[C---:B--2---:R-:W-:Y:S06]  /*1db60*/  HMMA.16816.F32.BF16 R112, R4.reuse, R16, R112 ;  /* 0x000000100470723c */ /* 0x044fec0000041870 */
[C---:B------:R-:W-:Y:S01]  /*1db70*/  HMMA.16816.F32.BF16 R180, R4.reuse, R18, R108 ;  /* 0x0000001204b4723c */ /* 0x040fe2000004186c */
[----:B------:R-:W2:Y:S05]  /*1db80*/  LDSM.16.MT88.4 R16, [R213+0x17000] ;  /* 0x01700000d510783b */ /* 0x000eaa0000004200 */
[----:B---3--:R-:W-:Y:S01]  /*1db90*/  HMMA.16816.F32.BF16 R52, R4, R10, R52 ;  /* 0x0000000a0434723c */ /* 0x008fe20000041834 */
[----:B------:R-:W-:-:S05]  /*1dba0*/  MOV R159, R240 ;  /* 0x000000f0009f7202 */ /* 0x000fca0000000f00 */
[----:B------:R-:W-:Y:S01]  /*1dbb0*/  HMMA.16816.F32.BF16 R200, R4, R8, R72 ;  /* 0x0000000804c8723c */ /* 0x000fe20000041848 */
[----:B------:R-:W-:-:S06]  /*1dbc0*/  MOV R117, R169 ;  /* 0x000000a900757202 */ /* 0x000fcc0000000f00 */
[----:B------:R-:W-:Y:S01]  /*1dbd0*/  FFMA.FTZ R8, R136, R0, -R3 ;  /* 0x0000000088087223 */ /* 0x000fe20000010803 */
[----:B------:R-:W-:-:S03]  /*1dbe0*/  MOV R118, R171 ;  /* 0x000000ab00767202 */ /* 0x000fc60000000f00 */
[----:B------:R3:W-:Y:S01]  /*1dbf0*/  MUFU.EX2 R240, R8 ;  /* 0x0000000800f07308 */ /* 0x0007e20000000800 */
[----:B------:R-:W-:Y:S01]  /*1dc00*/  MOV R171, R143 ;  /* 0x0000008f00ab7202 */ /* 0x000fe20000000f00 */
[----:B------:R-:W-:Y:S02]  /*1dc10*/  IMAD.MOV.U32 R143, RZ, RZ, R250 ;  /* 0x000000ffff8f7224 */ /* 0x000fe400078e00fa */
[----:B------:R-:W-:Y:S01]  /*1dc20*/  IMAD.MOV.U32 R168, RZ, RZ, R137 ;  /* 0x000000ffffa87224 */ /* 0x000fe200078e0089 */
[----:B------:R-:W-:Y:S01]  /*1dc30*/  MOV R157, R173 ;  /* 0x000000ad009d7202 */ /* 0x000fe20000000f00 */
[----:B------:R-:W-:Y:S02]  /*1dc40*/  IMAD.MOV.U32 R116, RZ, RZ, R210 ;  /* 0x000000ffff747224 */ /* 0x000fe400078e00d2 */
[----:B---3--:R-:W-:-:S04]  /*1dc50*/  FFMA.FTZ R8, R175, R0, -R3 ;  /* 0x00000000af087223 */ /* 0x008fc80000010803 */
[----:B------:R3:W2:Y:S01]  /*1dc60*/  MUFU.EX2 R250, R8 ;  /* 0x0000000800fa7308 */ /* 0x0006a20000000800 */
[----:B----4-:R-:W-:Y:S01]  /*1dc70*/  HMMA.16816.F32.BF16 R176, R4, R14, R56 ;  /* 0x0000000e04b0723c */ /* 0x010fe20000041838 */
[----:B------:R-:W-:Y:S01]  /*1dc80*/  IMAD.MOV.U32 R148, RZ, RZ, R196 ;  /* 0x000000ffff947224 */ /* 0x000fe200078e00c4 */
[----:B------:R-:W-:Y:S01]  /*1dc90*/  MOV R149, R197 ;  /* 0x000000c500957202 */ /* 0x000fe20000000f00 */
[----:B------:R-:W-:Y:S01]  /*1dca0*/  IMAD.MOV.U32 R150, RZ, RZ, R198 ;  /* 0x000000ffff967224 */ /* 0x000fe200078e00c6 */
[----:B------:R-:W-:Y:S01]  /*1dcb0*/  MOV R74, R118 ;  /* 0x00000076004a7202 */ /* 0x000fe20000000f00 */
[----:B------:R-:W-:Y:S02]  /*1dcc0*/  IMAD.MOV.U32 R119, RZ, RZ, R170 ;  /* 0x000000ffff777224 */ /* 0x000fe400078e00aa */
[----:B------:R-:W-:Y:S01]  /*1dcd0*/  MOV R59, R157 ;  /* 0x0000009d003b7202 */ /* 0x000fe20000000f00 */
[-CC-:B---3--:R-:W-:Y:S01]  /*1dce0*/  FFMA.FTZ R8, R211, R0.reuse, -R3.reuse ;  /* 0x00000000d3087223 */ /* 0x188fe20000010803 */
[----:B------:R-:W-:-:S04]  /*1dcf0*/  FFMA.FTZ R3, R117, R0, -R3 ;  /* 0x0000000075037223 */ /* 0x000fc80000010803 */
[----:B------:R3:W-:Y:S01]  /*1dd00*/  MUFU.EX2 R210, R3 ;  /* 0x0000000300d27308 */ /* 0x0007e20000000800 */
[----:B------:R-:W-:Y:S01]  /*1dd10*/  IMAD.MOV.U32 R157, RZ, RZ, R209 ;  /* 0x000000ffff9d7224 */ /* 0x000fe200078e00d1 */
[----:B------:R-:W-:Y:S01]  /*1dd20*/  MOV R56, R52 ;  /* 0x0000003400387202 */ /* 0x000fe20000000f00 */
[----:B------:R-:W-:Y:S01]  /*1dd30*/  IMAD.MOV.U32 R158, RZ, RZ, R174 ;  /* 0x000000ffff9e7224 */ /* 0x000fe200078e00ae */
[----:B------:R-:W-:Y:S01]  /*1dd40*/  MOV R117, R149 ;  /* 0x0000009500757202 */ /* 0x000fe20000000f00 */
[----:B------:R-:W-:Y:S02]  /*1dd50*/  IMAD.MOV.U32 R156, RZ, RZ, R172 ;  /* 0x000000ffff9c7224 */ /* 0x000fe400078e00ac */
[----:B------:R-:W-:Y:S01]  /*1dd60*/  IMAD.MOV.U32 R170, RZ, RZ, R139 ;  /* 0x000000ffffaa7224 */ /* 0x000fe200078e008b */
[----:B------:R-:W-:Y:S01]  /*1dd70*/  HMMA.16816.F32.BF16 R204, R4, R12, R104 ;  /* 0x0000000c04cc723c */ /* 0x000fe20000041868 */
[----:B------:R-:W-:Y:S01]  /*1dd80*/  IMAD.MOV.U32 R118, RZ, RZ, R148 ;  /* 0x000000ffff767224 */ /* 0x000fe200078e0094 */
[----:B------:R-:W-:Y:S01]  /*1dd90*/  MOV R58, R53 ;  /* 0x00000035003a7202 */ /* 0x000fe20000000f00 */
[----:B---3--:R-:W-:Y:S01]  /*1dda0*/  FFMA.FTZ R3, R168, R0, -R2 ;  /* 0x00000000a8037223 */ /* 0x008fe20000010802 */
[----:B------:R-:W-:Y:S01]  /*1ddb0*/  MOV R151, R199 ;  /* 0x000000c700977202 */ /* 0x000fe20000000f00 */
[----:B------:R-:W-:-:S02]  /*1ddc0*/  IMAD.MOV.U32 R75, RZ, RZ, R150 ;  /* 0x000000ffff4b7224 */ /* 0x000fc400078e0096 */
[----:B------:R-:W-:Y:S01]  /*1ddd0*/  IMAD.MOV.U32 R57, RZ, RZ, R54 ;  /* 0x000000ffff397224 */ /* 0x000fe200078e0036 */
[----:B------:R3:W-:Y:S01]  /*1dde0*/  MUFU.EX2 R209, R3 ;  /* 0x0000000300d17308 */ /* 0x0007e20000000800 */
[C---:B------:R-:W-:Y:S01]  /*1ddf0*/  HMMA.16816.F32.BF16 R196, R4.reuse, R28, R68 ;  /* 0x0000001c04c4723c */ /* 0x040fe20000041844 */
[----:B------:R-:W-:Y:S01]  /*1de00*/  IMAD.MOV.U32 R104, RZ, RZ, R158 ;  /* 0x000000ffff687224 */ /* 0x000fe200078e009e */
[----:B------:R-:W-:Y:S01]  /*1de10*/  MOV R72, R116 ;  /* 0x0000007400487202 */ /* 0x000fe20000000f00 */
[----:B------:R-:W-:Y:S01]  /*1de20*/  IMAD.MOV.U32 R106, RZ, RZ, R156 ;  /* 0x000000ffff6a7224 */ /* 0x000fe200078e009c */
[----:B------:R-:W-:Y:S01]  /*1de30*/  MOV R156, R170 ;  /* 0x000000aa009c7202 */ /* 0x000fe20000000f00 */
[----:B------:R-:W-:Y:S01]  /*1de40*/  IMAD.MOV.U32 R52, RZ, RZ, R55 ;  /* 0x000000ffff347224 */ /* 0x000fe200078e0037 */
[----:B------:R-:W-:Y:S01]  /*1de50*/  MOV R169, R138 ;  /* 0x0000008a00a97202 */ /* 0x000fe20000000f00 */
[C---:B-1----:R-:W-:Y:S01]  /*1de60*/  HMMA.16816.F32.BF16 R172, R4.reuse, R20, R64 ;  /* 0x0000001404ac723c */ /* 0x042fe20000041840 */
[----:B------:R-:W-:Y:S01]  /*1de70*/  MOV R69, R56 ;  /* 0x0000003800457202 */ /* 0x000fe20000000f00 */
[----:B------:R-:W-:Y:S01]  /*1de80*/  IMAD.MOV.U32 R55, RZ, RZ, R117 ;  /* 0x000000ffff377224 */ /* 0x000fe200078e0075 */
[----:B------:R-:W-:Y:S01]  /*1de90*/  MOV R54, R118 ;  /* 0x0000007600367202 */ /* 0x000fe20000000f00 */
[----:B------:R-:W1:Y:S01]  /*1dea0*/  LDSM.16.MT88.4 R12, [R214+0x17000] ;  /* 0x01700000d60c783b */ /* 0x000e620000004200 */
[----:B---3--:R-:W-:Y:S01]  /*1deb0*/  FFMA.FTZ R3, R171, R0, -R2 ;  /* 0x00000000ab037223 */ /* 0x008fe20000010802 */
[----:B------:R-:W-:Y:S01]  /*1dec0*/  MOV R171, R132 ;  /* 0x0000008400ab7202 */ /* 0x000fe20000000f00 */
[----:B------:R-:W-:Y:S01]  /*1ded0*/  IMAD.MOV.U32 R53, RZ, RZ, R119 ;  /* 0x000000ffff357224 */ /* 0x000fe200078e0077 */
[----:B------:R-:W-:Y:S01]  /*1dee0*/  MOV R70, R58 ;  /* 0x0000003a00467202 */ /* 0x000fe20000000f00 */
[----:B------:R3:W4:Y:S01]  /*1def0*/  MUFU.EX2 R132, R3 ;  /* 0x0000000300847308 */ /* 0x0007220000000800 */
[----:B------:R-:W-:Y:S01]  /*1df00*/  IMAD.MOV.U32 R71, RZ, RZ, R57 ;  /* 0x000000ffff477224 */ /* 0x000fe200078e0039 */
[----:B------:R-:W-:Y:S01]  /*1df10*/  HMMA.16816.F32.BF16 R116, R4, R24, R88 ;  /* 0x000000180474723c */ /* 0x000fe20000041858 */
[----:B------:R-:W-:Y:S01]  /*1df20*/  IMAD.MOV.U32 R68, RZ, RZ, R156 ;  /* 0x000000ffff447224 */ /* 0x000fe200078e009c */
[----:B------:R-:W-:-:S04]  /*1df30*/  MOV R107, R151 ;  /* 0x00000097006b7202 */ /* 0x000fc80000000f00 */
[C---:B------:R-:W-:Y:S01]  /*1df40*/  HMMA.16816.F32.BF16 R136, R4.reuse, R30, R48 ;  /* 0x0000001e0488723c */ /* 0x040fe20000041830 */
[----:B------:R-:W-:Y:S01]  /*1df50*/  MOV R88, R52 ;  /* 0x0000003400587202 */ /* 0x000fe20000000f00 */
[----:B------:R4:W1:Y:S01]  /*1df60*/  MUFU.EX2 R211, R8 ;  /* 0x0000000800d37308 */ /* 0x0008620000000800 */
[----:B------:R-:W-:Y:S01]  /*1df70*/  MOV R105, R159 ;  /* 0x0000009f00697202 */ /* 0x000fe20000000f00 */
[----:B------:R-:W-:Y:S01]  /*1df80*/  IMAD.MOV.U32 R158, RZ, RZ, R169 ;  /* 0x000000ffff9e7224 */ /* 0x000fe200078e00a9 */
[----:B------:R-:W-:Y:S01]  /*1df90*/  LDSM.16.MT88.4 R64, [R215+0x13800] ;  /* 0x01380000d740783b */ /* 0x000fe20000004200 */
[----:B------:R-:W-:Y:S01]  /*1dfa0*/  HMMA.16816.F32.BF16 R24, R4, R26, R76 ;  /* 0x0000001a0418723c */ /* 0x000fe2000004184c */
[-CC-:B---3--:R-:W-:Y:S01]  /*1dfb0*/  FFMA.FTZ R3, R74, R0.reuse, -R2.reuse ;  /* 0x000000004a037223 */ /* 0x188fe20000010802 */
[----:B------:R-:W-:Y:S01]  /*1dfc0*/  FFMA.FTZ R0, R75, R0, -R2 ;  /* 0x000000004b007223 */ /* 0x000fe20000010802 */
[----:B------:R-:W-:-:S03]  /*1dfd0*/  MOV R74, R104 ;  /* 0x00000068004a7202 */ /* 0x000fc60000000f00 */
[C---:B------:R-:W-:Y:S01]  /*1dfe0*/  HMMA.16816.F32.BF16 R28, R4.reuse, R22, R44 ;  /* 0x00000016041c723c */ /* 0x040fe2000004182c */
[----:B------:R-:W-:Y:S01]  /*1dff0*/  IMAD.MOV.U32 R104, RZ, RZ, R251 ;  /* 0x000000ffff687224 */ /* 0x000fe200078e00fb */
[----:B------:R-:W-:Y:S01]  /*1e000*/  MOV R78, R70 ;  /* 0x00000046004e7202 */ /* 0x000fe20000000f00 */
[----:B------:R-:W-:Y:S01]  /*1e010*/  IMAD.MOV.U32 R77, RZ, RZ, R69 ;  /* 0x000000ffff4d7224 */ /* 0x000fe200078e0045 */
[----:B------:R3:W-:Y:S01]  /*1e020*/  MUFU.EX2 R251, R0 ;  /* 0x0000000000fb7308 */ /* 0x0007e20000000800 */
[----:B------:R-:W-:Y:S01]  /*1e030*/  MOV R69, R222 ;  /* 0x000000de00457202 */ /* 0x000fe20000000f00 */
[C---:B--2---:R-:W-:Y:S01]  /*1e040*/  HMMA.16816.F32.BF16 R20, R4.reuse, R16, R60 ;  /* 0x000000100414723c */ /* 0x044fe2000004183c */
[----:B------:R2:W5:Y:S01]  /*1e050*/  LDL.LU R222, [R1+0x44] ;  /* 0x0000440001de7983 */ /* 0x0005620000300800 */
[----:B------:R-:W-:Y:S01]  /*1e060*/  IMAD.MOV.U32 R70, RZ, RZ, R221 ;  /* 0x000000ffff467224 */ /* 0x000fe200078e00dd */
[----:B------:R-:W-:Y:S01]  /*1e070*/  MOV R90, R54 ;  /* 0x00000036005a7202 */ /* 0x000fe20000000f00 */
[----:B------:R-:W-:Y:S01]  /*1e080*/  IMAD.MOV.U32 R89, RZ, RZ, R53 ;  /* 0x000000ffff597224 */ /* 0x000fe200078e0035 */
[----:B------:R2:W5:Y:S02]  /*1e090*/  LDL.LU R221, [R1+0x40] ;  /* 0x0000400001dd7983 */ /* 0x0005640000300800 */
[----:B------:R-:W-:Y:S01]  /*1e0a0*/  MOV R63, R157 ;  /* 0x0000009d003f7202 */ /* 0x000fe20000000f00 */
[----:B------:R-:W-:Y:S01]  /*1e0b0*/  IMAD.MOV.U32 R52, RZ, RZ, R219 ;  /* 0x000000ffff347224 */ /* 0x000fe200078e00db */
[----:B------:R-:W-:Y:S01]  /*1e0c0*/  MOV R53, R218 ;  /* 0x000000da00357202 */ /* 0x000fe20000000f00 */
[----:B------:R-:W-:Y:S01]  /*1e0d0*/  IMAD.MOV.U32 R91, RZ, RZ, R55 ;  /* 0x000000ffff5b7224 */ /* 0x000fe200078e0037 */
[----:B------:R-:W-:Y:S01]  /*1e0e0*/  MOV R76, R68 ;  /* 0x00000044004c7202 */ /* 0x000fe20000000f00 */
[----:B----4-:R-:W4:Y:S01]  /*1e0f0*/  LDSM.16.MT88.4 R8, [R215+0x17000] ;  /* 0x01700000d708783b */ /* 0x010f220000004200 */
[----:B---3--:R-:W-:Y:S01]  /*1e100*/  IMAD.MOV.U32 R0, RZ, RZ, R71 ;  /* 0x000000ffff007224 */ /* 0x008fe200078e0047 */
[----:B------:R-:W-:Y:S01]  /*1e110*/  MOV R71, R220 ;  /* 0x000000dc00477202 */ /* 0x000fe20000000f00 */
[----:B-1----:R-:W-:Y:S01]  /*1e120*/  HMMA.16816.F32.BF16 R108, R4, R12, R36 ;  /* 0x0000000c046c723c */ /* 0x002fe20000041824 */
[----:B------:R2:W5:Y:S01]  /*1e130*/  LDL.LU R220, [R1+0x3c] ;  /* 0x00003c0001dc7983 */ /* 0x0005620000300800 */
[----:B------:R-:W-:Y:S01]  /*1e140*/  IMAD.MOV.U32 R54, RZ, RZ, R217 ;  /* 0x000000ffff367224 */ /* 0x000fe200078e00d9 */
[----:B------:R-:W-:-:S02]  /*1e150*/  MOV R55, R212 ;  /* 0x000000d400377202 */ /* 0x000fc40000000f00 */
[----:B------:R2:W5:Y:S01]  /*1e160*/  LDL.LU R219, [R1+0x38] ;  /* 0x0000380001db7983 */ /* 0x0005620000300800 */
[----:B------:R-:W-:Y:S01]  /*1e170*/  IMAD.MOV.U32 R79, RZ, RZ, R63 ;  /* 0x000000ffff4f7224 */ /* 0x000fe200078e003f */
[----:B------:R-:W-:Y:S01]  /*1e180*/  MOV R63, R106 ;  /* 0x0000006a003f7202 */ /* 0x000fe20000000f00 */
[----:B------:R-:W-:Y:S01]  /*1e190*/  IMAD.MOV.U32 R68, RZ, RZ, R107 ;  /* 0x000000ffff447224 */ /* 0x000fe200078e006b */
[----:B------:R2:W5:Y:S01]  /*1e1a0*/  LDL.LU R218, [R1+0x34] ;  /* 0x0000340001da7983 */ /* 0x0005620000300800 */
[----:B------:R-:W-:Y:S01]  /*1e1b0*/  IMAD.MOV.U32 R107, RZ, RZ, R208 ;  /* 0x000000ffff6b7224 */ /* 0x000fe200078e00d0 */
[----:B------:R-:W-:Y:S02]  /*1e1c0*/  MOV R106, R133 ;  /* 0x00000085006a7202 */ /* 0x000fe40000000f00 */
[----:B------:R2:W5:Y:S04]  /*1e1d0*/  LDL.LU R217, [R1+0x30] ;  /* 0x0000300001d97983 */ /* 0x0005680000300800 */
[----:B------:R2:W5:Y:S04]  /*1e1e0*/  LDL.LU R212, [R1+0x2c] ;  /* 0x00002c0001d47983 */ /* 0x0005680000300800 */
[----:B------:R2:W5:Y:S04]  /*1e1f0*/  LDL.LU R208, [R1+0x28] ;  /* 0x0000280001d07983 */ /* 0x0005680000300800 */
[----:B------:R2:W5:Y:S01]  /*1e200*/  LDL.LU R133, [R1+0x24] ;  /* 0x0000240001857983 */ /* 0x0005620000300800 */
[----:B------:R-:W-:Y:S01]  /*1e210*/  HMMA.16816.F32.BF16 R16, R4, R18, R40 ;  /* 0x000000120410723c */ /* 0x000fe20000041828 */
[----:B------:R-:W-:-:S02]  /*1e220*/  MOV R159, R167 ;  /* 0x000000a7009f7202 */ /* 0x000fc40000000f00 */
        /* <DEDUP_REMOVED lines=13> */
[----:B------:R-:W3:Y:S01]  /*1e300*/  LDSM.16.MT88.4 R140, [R213+0x11800] ;  /* 0x01180000d58c783b */ /* 0x000ee20000004200 */
[----:B------:R-:W-:Y:S01]  /*1e310*/  IMAD.MOV.U32 R73, RZ, RZ, R105 ;  /* 0x000000ffff497224 */ /* 0x000fe200078e0069 */
[C---:B----4-:R-:W-:Y:S01]  /*1e320*/  HMMA.16816.F32.BF16 R32, R4.reuse, R10, R32 ;  /* 0x0000000a0420723c */ /* 0x050fe20000041820 */
[----:B------:R-:W-:Y:S01]  /*1e330*/  IMAD.MOV.U32 R61, RZ, RZ, R124 ;  /* 0x000000ffff3d7224 */ /* 0x000fe200078e007c */
[----:B------:R-:W4:Y:S04]  /*1e340*/  LDSM.16.MT88.4 R156, [R216+0x11800] ;  /* 0x01180000d89c783b */ /* 0x000f280000004200 */
[----:B------:R-:W2:Y:S01]  /*1e350*/  LDSM.16.MT88.4 R56, [R216+0x13800] ;  /* 0x01380000d838783b */ /* 0x000ea20000004200 */
[----:B------:R-:W-:Y:S01]  /*1e360*/  MOV R10, R36 ;  /* 0x00000024000a7202 */ /* 0x000fe20000000f00 */
[----:B------:R-:W-:Y:S01]  /*1e370*/  IMAD.MOV.U32 R11, RZ, RZ, R37 ;  /* 0x000000ffff0b7224 */ /* 0x000fe200078e0025 */
        /* <DEDUP_REMOVED lines=10> */
[----:B------:R-:W-:Y:S04]  /*1e420*/  LDSM.16.MT88.4 R148, [R214+0x11800] ;  /* 0x01180000d694783b */ /* 0x000fe80000004200 */
[----:B------:R-:W2:Y:S01]  /*1e430*/  LDSM.16.MT88.4 R72, [R213+0x15800] ;  /* 0x01580000d548783b */ /* 0x000ea20000004200 */
[----:B------:R-:W1:Y:S01]  /*1e440*/  MUFU.EX2 R3, R3 ;  /* 0x0000000300037308 */ /* 0x000e620000000800 */
[----:B------:R-:W-:Y:S02]  /*1e450*/  HMMA.16816.F32.BF16 R12, R4, R14, R80 ;  /* 0x0000000e040c723c */ /* 0x000fe40000041850 */
[----:B------:R-:W2:Y:S01]  /*1e460*/  LDSM.16.MT88.4 R48, [R214+0x13800] ;  /* 0x01380000d630783b */ /* 0x000ea20000004200 */
[----:B------:R-:W-:-:S04]  /*1e470*/  F2FP.BF16.F32.PACK_AB R128, R250, R240 ;  /* 0x000000f0fa80723e */ /* 0x000fc800000010ff */
[----:B------:R-:W-:Y:S01]  /*1e480*/  MOV R82, R131 ;  /* 0x0000008300527202 */ /* 0x000fe20000000f00 */
[----:B------:R-:W-:Y:S01]  /*1e490*/  IMAD.MOV.U32 R83, RZ, RZ, R130 ;  /* 0x000000ffff537224 */ /* 0x000fe200078e0082 */
[----:B------:R-:W-:Y:S01]  /*1e4a0*/  F2FP.BF16.F32.PACK_AB R129, R132, R209 ;  /* 0x000000d18481723e */ /* 0x000fe200000010ff */
[----:B------:R-:W-:Y:S01]  /*1e4b0*/  IMAD.MOV.U32 R46, RZ, RZ, R166 ;  /* 0x000000ffff2e7224 */ /* 0x000fe200078e00a6 */
[----:B------:R-:W-:Y:S01]  /*1e4c0*/  F2FP.BF16.F32.PACK_AB R130, R210, R211 ;  /* 0x000000d3d282723e */ /* 0x000fe200000010ff */
[----:B------:R-:W-:Y:S01]  /*1e4d0*/  IMAD.MOV.U32 R44, RZ, RZ, R164 ;  /* 0x000000ffff2c7224 */ /* 0x000fe200078e00a4 */
[----:B------:R-:W-:Y:S01]  /*1e4e0*/  MOV R47, R165 ;  /* 0x000000a5002f7202 */ /* 0x000fe20000000f00 */
[----:B------:R-:W-:Y:S01]  /*1e4f0*/  IMAD.MOV.U32 R9, RZ, RZ, R83 ;  /* 0x000000ffff097224 */ /* 0x000fe200078e0053 */
[----:B------:R-:W-:Y:S02]  /*1e500*/  MOV R105, R167 ;  /* 0x000000a700697202 */ /* 0x000fe40000000f00 */
[----:B-1----:R-:W-:Y:S01]  /*1e510*/  F2FP.BF16.F32.PACK_AB R131, R251, R3 ;  /* 0x00000003fb83723e */ /* 0x002fe200000010ff */
[----:B------:R-:W1:Y:S01]  /*1e520*/  LDSM.16.MT88.4 R164, [R215+0x11800] ;  /* 0x01180000d7a4783b */ /* 0x000e620000004200 */
[----:B------:R-:W-:Y:S01]  /*1e530*/  MOV R8, R82 ;  /* 0x0000005200087202 */ /* 0x000fe20000000f00 */
[----:B------:R-:W-:-:S04]  /*1e540*/  IMAD.MOV.U32 R7, RZ, RZ, R87 ;  /* 0x000000ffff077224 */ /* 0x000fc800078e0057 */
[C---:B------:R-:W-:Y:S01]  /*1e550*/  HMMA.16816.F32.BF16 R36, R128.reuse, R40, R36 ;  /* 0x000000288024723c */ /* 0x040fe20000041824 */
[----:B------:R-:W-:Y:S01]  /*1e560*/  MOV R84, R88 ;  /* 0x0000005800547202 */ /* 0x000fe20000000f00 */
[----:B------:R-:W-:Y:S01]  /*1e570*/  IMAD.MOV.U32 R85, RZ, RZ, R89 ;  /* 0x000000ffff557224 */ /* 0x000fe200078e0059 */
[----:B------:R-:W-:Y:S01]  /*1e580*/  MOV R86, R90 ;  /* 0x0000005a00567202 */ /* 0x000fe20000000f00 */
[----:B------:R-:W1:Y:S02]  /*1e590*/  LDSM.16.MT88.4 R80, [R214+0x15800] ;  /* 0x01580000d650783b */ /* 0x000e640000004200 */
[C---:B------:R-:W-:Y:S01]  /*1e5a0*/  HMMA.16816.F32.BF16 R40, R128.reuse, R42, R8 ;  /* 0x0000002a8028723c */ /* 0x040fe20000041808 */
[----:B------:R-:W-:Y:S01]  /*1e5b0*/  IMAD.MOV.U32 R87, RZ, RZ, R91 ;  /* 0x000000ffff577224 */ /* 0x000fe200078e005b */
[----:B------:R-:W-:Y:S01]  /*1e5c0*/  MOV R4, R86 ;  /* 0x0000005600047202 */ /* 0x000fe20000000f00 */
[----:B------:R-:W1:Y:S04]  /*1e5d0*/  LDSM.16.MT88.4 R88, [R216+0x15800] ;  /* 0x01580000d858783b */ /* 0x000e680000004200 */
        /* <DEDUP_REMOVED lines=19> */
[----:B------:R-:W-:-:S04]  /*1e710*/  MOV R86, R63 ;  /* 0x0000003f00567202 */ /* 0x000fc80000000f00 */
[----:B----4-:R-:W-:Y:S01]  /*1e720*/  HMMA.16816.F32.BF16 R160, R128, R156, R160 ;  /* 0x0000009c80a0723c */ /* 0x010fe200000418a0 */
[----:B------:R-:W-:-:S05]  /*1e730*/  IMAD.MOV.U32 R87, RZ, RZ, R68 ;  /* 0x000000ffff577224 */ /* 0x000fca00078e0044 */
[C---:B--2---:R-:W-:Y:S01]  /*1e740*/  HMMA.16816.F32.BF16 R52, R128.reuse, R56, R120 ;  /* 0x000000388034723c */ /* 0x044fe20000041878 */
[----:B------:R-:W-:Y:S01]  /*1e750*/  MOV R6, R76 ;  /* 0x0000004c00067202 */ /* 0x000fe20000000f00 */
[----:B------:R-:W-:Y:S04]  /*1e760*/  LDSM.16.MT88.4 R120, [R216+0x17800] ;  /* 0x01780000d878783b */ /* 0x000fe80000004200 */
[C---:B------:R-:W-:Y:S06]  /*1e770*/  HMMA.16816.F32.BF16 R140, R128.reuse, R142, R92 ;  /* 0x0000008e808c723c */ /* 0x040fec000004185c */
[----:B------:R-:W-:Y:S01]  /*1e780*/  HMMA.16816.F32.BF16 R156, R128, R158, R100 ;  /* 0x0000009e809c723c */ /* 0x000fe20000041864 */
[----:B------:R-:W-:Y:S01]  /*1e790*/  IMAD.MOV.U32 R95, RZ, RZ, R85 ;  /* 0x000000ffff5f7224 */ /* 0x000fe200078e0055 */
[----:B------:R-:W-:-:S04]  /*1e7a0*/  MOV R85, R62 ;  /* 0x0000003e00557202 */ /* 0x000fc80000000f00 */
[C---:B------:R-:W-:Y:S01]  /*1e7b0*/  HMMA.16816.F32.BF16 R56, R128.reuse, R58, R184 ;  /* 0x0000003a8038723c */ /* 0x040fe200000418b8 */
[----:B------:R-:W-:Y:S01]  /*1e7c0*/  IMAD.MOV.U32 R100, RZ, RZ, R11 ;  /* 0x000000ffff647224 */ /* 0x000fe200078e000b */
[----:B------:R-:W-:Y:S02]  /*1e7d0*/  MOV R101, R8 ;  /* 0x0000000800657202 */ /* 0x000fe40000000f00 */
        /* <DEDUP_REMOVED lines=11> */
[----:B------:R-:W-:Y:S03]  /*1e890*/  LDSM.16.MT88.4 R112, [R214+0x17800] ;  /* 0x01780000d670783b */ /* 0x000fe60000004200 */
[C---:B------:R-:W-:Y:S06]  /*1e8a0*/  HMMA.16816.F32.BF16 R64, R128.reuse, R66, R180 ;  /* 0x000000428040723c */ /* 0x040fec00000418b4 */
[----:B------:R-:W-:Y:S01]  /*1e8b0*/  HMMA.16816.F32.BF16 R68, R128, R72, R204 ;  /* 0x000000488044723c */ /* 0x000fe200000418cc */
[----:B------:R-:W-:Y:S01]  /*1e8c0*/  MOV R180, R104 ;  /* 0x0000006800b47202 */ /* 0x000fe20000000f00 */
[----:B------:R-:W-:Y:S01]  /*1e8d0*/  IMAD.MOV.U32 R181, RZ, RZ, R106 ;  /* 0x000000ffffb57224 */ /* 0x000fe200078e006a */
[----:B------:R-:W-:-:S04]  /*1e8e0*/  MOV R182, R107 ;  /* 0x0000006b00b67202 */ /* 0x000fc80000000f00 */
[----:B------:R-:W-:Y:S01]  /*1e8f0*/  MOV R207, R79 ;  /* 0x0000004f00cf7202 */ /* 0x000fe20000000f00 */
[----:B------:R-:W-:Y:S01]  /*1e900*/  FADD.FTZ R0, R0, R180 ;  /* 0x000000b400007221 */ /* 0x000fe20000010000 */
[----:B------:R-:W-:Y:S02]  /*1e910*/  MOV R183, R105 ;  /* 0x0000006900b77202 */ /* 0x000fe40000000f00 */
[----:B------:R-:W-:Y:S01]  /*1e920*/  MOV R7, R78 ;  /* 0x0000004e00077202 */ /* 0x000fe20000000f00 */
[----:B------:R-:W-:Y:S01]  /*1e930*/  FADD.FTZ R2, R2, R207 ;  /* 0x000000cf02027221 */ /* 0x000fe20000010000 */
[----:B------:R-:W-:Y:S01]  /*1e940*/  FADD.FTZ R0, R182, R0 ;  /* 0x00000000b6007221 */ /* 0x000fe20000010000 */
[----:B------:R-:W-:Y:S01]  /*1e950*/  HMMA.16816.F32.BF16 R152, R128, R148, R152 ;  /* 0x000000948098723c */ /* 0x000fe20000041898 */
[----:B------:R-:W-:Y:S01]  /*1e960*/  LDSM.16.MT88.4 R104, [R213+0x17800] ;  /* 0x01780000d568783b */ /* 0x000fe20000004200 */
[----:B------:R-:W-:Y:S01]  /*1e970*/  FADD.FTZ R2, R181, R2 ;  /* 0x00000002b5027221 */ /* 0x000fe20000010000 */
[----:B------:R-:W-:-:S03]  /*1e980*/  FADD.FTZ R0, R184, R0 ;  /* 0x00000000b8007221 */ /* 0x000fc60000010000 */
[----:B------:R-:W-:Y:S01]  /*1e990*/  FADD.FTZ R2, R183, R2 ;  /* 0x00000002b7027221 */ /* 0x000fe20000010000 */
[C---:B------:R-:W-:Y:S01]  /*1e9a0*/  HMMA.16816.F32.BF16 R44, R128.reuse, R48, R44 ;  /* 0x00000030802c723c */ /* 0x040fe2000004182c */
[----:B------:R-:W-:Y:S02]  /*1e9b0*/  IMAD.MOV.U32 R187, RZ, RZ, R95 ;  /* 0x000000ffffbb7224 */ /* 0x000fe400078e005f */
[----:B------:R-:W-:Y:S01]  /*1e9c0*/  FADD.FTZ R0, R186, R0 ;  /* 0x00000000ba007221 */ /* 0x000fe20000010000 */
[----:B------:R-:W-:Y:S02]  /*1e9d0*/  FADD.FTZ R2, R185, R2 ;  /* 0x00000002b9027221 */ /* 0x000fe40000010000 */
[C---:B------:R-:W-:Y:S01]  /*1e9e0*/  HMMA.16816.F32.BF16 R148, R128.reuse, R150, R96 ;  /* 0x000000968094723c */ /* 0x040fe20000041860 */
[----:B------:R-:W2:Y:S05]  /*1e9f0*/  LDSM.16.MT88.4 R96, [R215+0x15800] ;  /* 0x01580000d760783b */ /* 0x000eaa0000004200 */
        /* <DEDUP_REMOVED lines=8> */
[----:B-1----:R-:W-:Y:S01]  /*1ea80*/  HMMA.16816.F32.BF16 R168, R128, R164, R168 ;  /* 0x000000a480a8723c */ /* 0x002fe200000418a8 */
        /* <DEDUP_REMOVED lines=15> */
[----:B------:R-:W-:Y:S01]  /*1eb80*/  FADD.FTZ R0, R10, R0 ;  /* 0x000000000a007221 */ /* 0x000fe20000010000 */
[----:B------:R-:W-:-:S02]  /*1eb90*/  IMAD.MOV.U32 R102, RZ, RZ, R9 ;  /* 0x000000ffff667224 */ /* 0x000fc400078e0009 */
[----:B------:R-:W-:Y:S02]  /*1eba0*/  IMAD.MOV.U32 R9, RZ, RZ, R77 ;  /* 0x000000ffff097224 */ /* 0x000fe400078e004d */
        /* <DEDUP_REMOVED lines=9> */
[----:B------:R-:W-:Y:S01]  /*1ec40*/  HMMA.16816.F32.BF16 R80, R128, R82, R100 ;  /* 0x000000528050723c */ /* 0x000fe20000041864 */
[----:B------:R-:W-:Y:S01]  /*1ec50*/  FADD.FTZ R250, R211, R250 ;  /* 0x000000fad3fa7221 */ /* 0x000fe20000010000 */
[----:B------:R-:W-:-:S04]  /*1ec60*/  FADD.FTZ R0, R3, R0 ;  /* 0x0000000003007221 */ /* 0x000fc80000010000 */
[----:B------:R-:W-:Y:S01]  /*1ec70*/  HMMA.16816.F32.BF16 R84, R128, R88, R196 ;  /* 0x000000588054723c */ /* 0x000fe200000418c4 */
[----:B------:R-:W-:-:S05]  /*1ec80*/  FADD.FTZ R250, R210, R250 ;  /* 0x000000fad2fa7221 */ /* 0x000fca0000010000 */
[----:B--2---:R-:W-:Y:S01]  /*1ec90*/  HMMA.16816.F32.BF16 R92, R128, R96, R172 ;  /* 0x00000060805c723c */ /* 0x004fe200000418ac */
        /* <DEDUP_REMOVED lines=10> */
[C---:B---3--:R-:W-:Y:S06]  /*1ed40*/  HMMA.16816.F32.BF16 R124, R128.reuse, R4, R124 ;  /* 0x00000004807c723c */ /* 0x048fec000004187c */
        /* <DEDUP_REMOVED lines=14> */
.L_x_6396:
        /* <DEDUP_REMOVED lines=81> */
.L_x_6389:
[----:B--2---:R-:W-:Y:S02]  /*1f340*/  R2UR UR4, R134 ;  /* 0x00000000860472ca */ /* 0x004fe400000e0000 */
[----:B------:R-:W-:Y:S11]  /*1f350*/  R2UR UR5, R135 ;  /* 0x00000000870572ca */ /* 0x000ff600000e0000 */
[----:B------:R-:W-:Y:S02]  /*1f360*/  @!UPT UIADD3 URZ, URZ, URZ, URZ ;  /* 0x0000003f3f3ff290 */ /* 0x000fe4000fffe03f */
[----:B-1-3--:R-:W2:Y:S02]  /*1f370*/  LD.E R0, desc[UR4][R172.64+0x40] ;  /* 0x00004004ac007980 */ /* 0x00aea4000c101900 */
[----:B--2---:R-:W-:Y:S05]  /*1f380*/  IMAD.U32 R0, R0, -0x40, RZ ;  /* 0xffffffc000007824 */ /* 0x004fea00078e00ff */
[----:B------:R-:W-:Y:S02]  /*1f390*/  SHF.R.S32.HI R3, RZ, 0x1f, R0 ;  /* 0x0000001fff037819 */ /* 0x000fe40000011400 */
.L_x_6390:
[----:B------:R-:W-:Y:S05]  /*1f3a0*/  BSYNC B0 ;  /* 0x0000000000007941 */ /* 0x000fea0003800000 */
.L_x_6388:
[----:B------:R-:W2:Y:S01]  /*1f3b0*/  LDL R5, [R1] ;  /* 0x0000000001057983 */ /* 0x000ea20000100800 */
[C---:B------:R-:W-:Y:S01]  /*1f3c0*/  LOP3.LUT P6, RZ, R246.reuse, 0x1, RZ, 0xc0, !PT ;  /* 0x00000001f6ff7812 */ /* 0x040fe200078cc0ff */
[----:B------:R-:W-:Y:S01]  /*1f3d0*/  BSSY B1, `(.L_x_6391) ;  /* 0x0000284000017945 */ /* 0x000fe20003800000 */
[C---:B------:R-:W-:Y:S01]  /*1f3e0*/  LOP3.LUT P5, RZ, R246.reuse, 0x2, RZ, 0xc0, !PT ;  /* 0x00000002f6ff7812 */ /* 0x040fe200078ac0ff */
[----:B------:R-:W3:Y:S01]  /*1f3f0*/  LDL R4, [R1+0x8] ;  /* 0x0000080001047983 */ /* 0x000ee20000100800 */
[C---:B------:R-:W-:Y:S02]  /*1f400*/  LOP3.LUT P4, RZ, R246.reuse, 0x4, RZ, 0xc0, !PT ;  /* 0x00000004f6ff7812 */ /* 0x040fe4000788c0ff */
[----:B------:R-:W-:Y:S01]  /*1f410*/  LOP3.LUT P3, RZ, R246, 0x8, RZ, 0xc0, !PT ;  /* 0x00000008f6ff7812 */ /* 0x000fe2000786c0ff */
[----:B------:R-:W4:Y:S01]  /*1f420*/  LDL R241, [R1+0xc] ;  /* 0x00000c0001f17983 */ /* 0x000f220000100800 */
        /* <DEDUP_REMOVED lines=51> */
[----:B----4-:R-:W-:Y:S01]  /*1f760*/  ISETP.GT.AND P0, PT, R240, R241, PT ;  /* 0x000000f1f000720c */ /* 0x010fe20003f04270 */
        /* <DEDUP_REMOVED lines=444> */
.L_x_6394:
[----:B------:R-:W-:Y:S02]  /*21330*/  R2UR UR4, R134 ;  /* 0x00000000860472ca */ /* 0x000fe400000e0000 */
[----:B------:R-:W-:Y:S11]  /*21340*/  R2UR UR5, R135 ;  /* 0x00000000870572ca */ /* 0x000ff600000e0000 */
[----:B------:R-:W-:Y:S02]  /*21350*/  @!UPT UIADD3 URZ, URZ, URZ, URZ ;  /* 0x0000003f3f3ff290 */ /* 0x000fe4000fffe03f */
[----:B------:R-:W2:Y:S02]  /*21360*/  LD.E R0, desc[UR4][R172.64+0x38] ;  /* 0x00003804ac007980 */ /* 0x000ea4000c101900 */
[----:B--2---:R-:W-:Y:S05]  /*21370*/  IMAD.U32 R0, R0, -0x40, RZ ;  /* 0xffffffc000007824 */ /* 0x004fea00078e00ff */
[----:B------:R-:W-:Y:S02]  /*21380*/  SHF.R.S32.HI R6, RZ, 0x1f, R0 ;  /* 0x0000001fff067819 */ /* 0x000fe40000011400 */
.L_x_6395:
[----:B------:R-:W-:Y:S05]  /*21390*/  BSYNC B0 ;  /* 0x0000000000007941 */ /* 0x000fea0003800000 */
.L_x_6393:
        /* <DEDUP_REMOVED lines=135> */
.L_x_6392:
[----:B------:R-:W-:Y:S05]  /*21c10*/  BSYNC B1 ;  /* 0x0000000000017941 */ /* 0x000fea0003800000 */
.L_x_6391:
        /* <DEDUP_REMOVED lines=140> */
[----:B------:R-:W-:Y:S02]  /*224e0*/  FMNMX.FTZ R0, R138, R3, !PT ;  /* 0x000000038a007209 */ /* 0x000fe40007810000 */
[----:B------:R-:W-:Y:S01]  /*224f0*/  MOV R191, R241 ;  /* 0x000000f100bf7202 */ /* 0x000fe20000000f00 */
        /* <DEDUP_REMOVED lines=30> */
[--C-:B------:R-:W-:Y:S06]  /*226e0*/  FFMA.FTZ R138, R138, R132, -R137.reuse ;  /* 0x000000848a8a7223 */ /* 0x100fec0000010889 */
        /* <DEDUP_REMOVED lines=221> */
[----:B------:R-:W-:Y:S02]  /*234c0*/  F2FP.BF16.F32.PACK_AB R143, R195, R196 ;  /* 0x000000c4c38f723e */ /* 0x000fe400000010ff */
[----:B------:R-:W-:Y:S05]  /*234d0*/  MOV R184, R191 ;  /* 0x000000bf00b87202 */ /* 0x000fea0000000f00 */
        /* <DEDUP_REMOVED lines=66> */
[----:B------:R-:W3:Y:S04]  /*23900*/  LDSM.16.MT88.4 R140, [R214+0x13000] ;  /* 0x01300000d68c783b */ /* 0x000ee80000004200 */
[----:B------:R-:W-:Y:S01]  /*23910*/  FFMA.FTZ R136, R203, R132, -R136 ;  /* 0x00000084cb887223 */ /* 0x000fe20000010888 */
[C---:B------:R-:W-:Y:S03]  /*23920*/  HMMA.16816.F32.BF16 R4, R144.reuse, R168, R4 ;  /* 0x000000a89004723c */ /* 0x040fe60000041804 */
[----:B------:R-:W-:Y:S01]  /*23930*/  LDSM.16.MT88.4 R164, [R213+0x15000] ;  /* 0x01500000d5a4783b */ /* 0x000fe20000004200 */
[----:B------:R5:W-:Y:S01]  /*23940*/  MUFU.EX2 R183, R136 ;  /* 0x0000008800b77308 */ /* 0x000be20000000800 */
[----:B------:R-:W-:Y:S01]  /*23950*/  MOV R204, R184 ;  /* 0x000000b800cc7202 */ /* 0x000fe20000000f00 */
[C---:B------:R-:W-:Y:S03]  /*23960*/  HMMA.16816.F32.BF16 R8, R144.reuse, R170, R8 ;  /* 0x000000aa9008723c */ /* 0x040fe60000041808 */
[----:B------:R-:W-:Y:S02]  /*23970*/  ISETP.GT.AND P0, PT, R240, R204, PT ;  /* 0x000000ccf000720c */ /* 0x000fe40003f04270 */
[----:B------:R-:W-:Y:S01]  /*23980*/  LDSM.16.MT88.4 R168, [R214+0x15000] ;  /* 0x01500000d6a8783b */ /* 0x000fe20000004200 */
[C---:B------:R-:W-:Y:S02]  /*23990*/  HMMA.16816.F32.BF16 R12, R144.reuse, R172, R12 ;  /* 0x000000ac900c723c */ /* 0x040fe4000004180c */
[----:B------:R-:W4:Y:S04]  /*239a0*/  MUFU.EX2 R184, R139 ;  /* 0x0000008b00b87308 */ /* 0x000f280000000800 */
[C---:B------:R-:W-:Y:S01]  /*239b0*/  HMMA.16816.F32.BF16 R16, R144.reuse, R174, R16 ;  /* 0x000000ae9010723c */ /* 0x040fe20000041810 */
[----:B------:R-:W-:Y:S04]  /*239c0*/  LDSM.16.MT88.4 R172, [R215+0x11800] ;  /* 0x01180000d7ac783b */ /* 0x000fe80000004200 */
[--C-:B-----5:R-:W-:Y:S01]  /*239d0*/  FFMA.FTZ R136, R176, R132, -R137.reuse ;  /* 0x00000084b0887223 */ /* 0x120fe20000010889 */
[C---:B-1----:R-:W-:Y:S03]  /*239e0*/  HMMA.16816.F32.BF16 R20, R144.reuse, R148, R20 ;  /* 0x000000949014723c */ /* 0x042fe60000041814 */
[----:B------:R1:W-:Y:S03]  /*239f0*/  MUFU.EX2 R182, R136 ;  /* 0x0000008800b67308 */ /* 0x0003e60000000800 */
[C---:B------:R-:W-:Y:S01]  /*23a00*/  HMMA.16816.F32.BF16 R24, R144.reuse, R150, R24 ;  /* 0x000000969018723c */ /* 0x040fe20000041818 */
[----:B------:R-:W5:Y:S04]  /*23a10*/  LDSM.16.MT88.4 R148, [R215+0x13000] ;  /* 0x01300000d794783b */ /* 0x000f680000004200 */
[----:B----4-:R-:W-:Y:S01]  /*23a20*/  F2FP.BF16.F32.PACK_AB R138, R183, R184 ;  /* 0x000000b8b78a723e */ /* 0x010fe200000010ff */
[C---:B------:R-:W-:Y:S06]  /*23a30*/  HMMA.16816.F32.BF16 R28, R144.reuse, R156, R28 ;  /* 0x0000009c901c723c */ /* 0x040fec000004181c */
[C---:B------:R-:W-:Y:S01]  /*23a40*/  HMMA.16816.F32.BF16 R32, R144.reuse, R158, R32 ;  /* 0x0000009e9020723c */ /* 0x040fe20000041820 */
[----:B------:R-:W4:Y:S04]  /*23a50*/  LDSM.16.MT88.4 R156, [R216+0x15000] ;  /* 0x01500000d89c783b */ /* 0x000f280000004200 */
[-CC-:B-1----:R-:W-:Y:S01]  /*23a60*/  FFMA.FTZ R136, R178, R132.reuse, -R137.reuse ;  /* 0x00000084b2887223 */ /* 0x182fe20000010889 */
[C---:B--2---:R-:W-:Y:S03]  /*23a70*/  HMMA.16816.F32.BF16 R36, R144.reuse, R152, R36 ;  /* 0x000000989024723c */ /* 0x044fe60000041824 */
[----:B------:R-:W-:Y:S01]  /*23a80*/  LDSM.16.MT88.4 R176, [R213+0x13800] ;  /* 0x01380000d5b0783b */ /* 0x000fe20000004200 */
[----:B------:R1:W2:Y:S01]  /*23a90*/  MUFU.EX2 R181, R136 ;  /* 0x0000008800b57308 */ /* 0x0002a20000000800 */
[----:B------:R-:W-:Y:S01]  /*23aa0*/  FFMA.FTZ R137, R2, R132, -R137 ;  /* 0x0000008402897223 */ /* 0x000fe20000010889 */
[C---:B------:R-:W-:Y:S05]  /*23ab0*/  HMMA.16816.F32.BF16 R40, R144.reuse, R154, R40 ;  /* 0x0000009a9028723c */ /* 0x040fea0000041828 */
[----:B------:R-:W4:Y:S01]  /*23ac0*/  LDSM.16.MT88.4 R152, [R215+0x15000] ;  /* 0x01500000d798783b */ /* 0x000f220000004200 */
[C---:B---3--:R-:W-:Y:S02]  /*23ad0*/  HMMA.16816.F32.BF16 R44, R144.reuse, R140, R44 ;  /* 0x0000008c902c723c */ /* 0x048fe4000004182c */
[----:B------:R2:W3:Y:S03]  /*23ae0*/  MUFU.EX2 R132, R137 ;  /* 0x0000008900847308 */ /* 0x0004e60000000800 */
[----:B------:R-:W-:Y:S01]  /*23af0*/  FADD.FTZ R2, R208, R0 ;  /* 0x00000000d0027221 */ /* 0x000fe20000010000 */
[C---:B------:R-:W-:Y:S01]  /*23b00*/  HMMA.16816.F32.BF16 R48, R144.reuse, R142, R48 ;  /* 0x0000008e9030723c */ /* 0x040fe20000041830 */
[----:B------:R-:W4:Y:S04]  /*23b10*/  LDSM.16.MT88.4 R140, [R213+0x17000] ;  /* 0x01700000d58c783b */ /* 0x000f280000004200 */
[----:B-1----:R-:W-:Y:S01]  /*23b20*/  F2FP.BF16.F32.PACK_AB R136, R185, R186 ;  /* 0x000000bab988723e */ /* 0x002fe200000010ff */
[C---:B------:R-:W-:Y:S05]  /*23b30*/  HMMA.16816.F32.BF16 R52, R144.reuse, R160, R52 ;  /* 0x000000a09034723c */ /* 0x040fea0000041834 */
[----:B------:R-:W-:Y:S01]  /*23b40*/  FADD.FTZ R0, R211, R3 ;  /* 0x00000003d3007221 */ /* 0x000fe20000010000 */
[C---:B------:R-:W-:Y:S05]  /*23b50*/  HMMA.16816.F32.BF16 R56, R144.reuse, R162, R56 ;  /* 0x000000a29038723c */ /* 0x040fea0000041838 */
[----:B--2---:R-:W-:Y:S01]  /*23b60*/  F2FP.BF16.F32.PACK_AB R137, R181, R182 ;  /* 0x000000b6b589723e */ /* 0x004fe200000010ff */
[C---:B-----5:R-:W-:Y:S05]  /*23b70*/  HMMA.16816.F32.BF16 R60, R144.reuse, R148, R60 ;  /* 0x00000094903c723c */ /* 0x060fea000004183c */
        /* <DEDUP_REMOVED lines=13> */
[C---:B----4-:R-:W-:Y:S05]  /*23c50*/  HMMA.16816.F32.BF16 R84, R144.reuse, R156, R84 ;  /* 0x0000009c9054723c */ /* 0x050fea0000041854 */
        /* <DEDUP_REMOVED lines=86> */
.L_x_6387:
        /* <DEDUP_REMOVED lines=25> */
.L_x_6418:
        /* <DEDUP_REMOVED lines=242> */
[----:B------:R-:W3:Y:S01]  /*25270*/  LD.E.64 R10, desc[UR12][R174.64+0xb0] ;  /* 0x0000b00cae0a7980 */ /* 0x000ee2000c101b00 */
[----:B-1----:R-:W-:Y:S01]  /*25280*/  LEA.HI R0, R19, R18, RZ, 0x4 ;  /* 0x0000001213007211 */ /* 0x002fe200078f20ff */
[----:B------:R-:W4:Y:S08]  /*25290*/  @P4 MUFU.LG2 R3, R13 ;  /* 0x0000000d00034308 */ /* 0x000f300000000c00 */
[----:B------:R-:W1:Y:S01]  /*252a0*/  @P3 MUFU.LG2 R5, R14 ;  /* 0x0000000e00053308 */ /* 0x000e620000000c00 */
[----:B--2---:R-:W2:Y:S01]  /*252b0*/  LD.E R8, desc[UR10][R174.64+0x60] ;  /* 0x0000600aae087980 */ /* 0x004ea2000c101900 */
[----:B------:R-:W-:-:S02]  /*252c0*/  LOP3.LUT R0, R0, 0xfffffff0, RZ, 0xc0, !PT ;  /* 0xfffffff000007812 */ /* 0x000fc400078ec0ff */
[----:B------:R-:W-:Y:S01]  /*252d0*/  SHF.R.S32.HI R7, RZ, 0x1f, R12 ;  /* 0x0000001fff077819 */ /* 0x000fe2000001140c */
[----:B------:R-:W1:Y:S01]  /*252e0*/  S2R R176, SR_CTAID.X ;  /* 0x0000000000b07919 */ /* 0x000e620000002500 */
[----:B------:R-:W-:Y:S02]  /*252f0*/  IADD3 R62, -R0, R18, RZ ;  /* 0x00000012003e7210 */ /* 0x000fe40007ffe1ff */
[----:B------:R-:W-:Y:S01]  /*25300*/  SHF.L.U32 R0, R9, 0x6, RZ ;  /* 0x0000000609007819 */ /* 0x000fe200000006ff */
[----:B------:R2:W5:Y:S01]  /*25310*/  LD.E R145, desc[UR12][R174.64+0xcc] ;  /* 0x0000cc0cae917980 */ /* 0x000562000c101900 */
[----:B----4-:R-:W-:Y:S01]  /*25320*/  @P4 FMUL.FTZ R6, R3, 0.69314718246459960938 ;  /* 0x3f31721803064820 */ /* 0x010fe20000410000 */
[----:B------:R-:W-:Y:S02]  /*25330*/  MOV R144, 0xff800000 ;  /* 0xff80000000907802 */ /* 0x000fe40000000f00 */
[----:B---3--:R-:W-:Y:S01]  /*25340*/  LEA.HI R4, R62, R62, RZ, 0x1 ;  /* 0x0000003e3e047211 */ /* 0x008fe200078f08ff */
[----:B------:R3:W5:Y:S01]  /*25350*/  LD.E.64 R60, desc[UR10][R174.64+0x78] ;  /* 0x0000780aae3c7980 */ /* 0x000762000c101b00 */
[----:B------:R-:W-:-:S02]  /*25360*/  LOP3.LUT R0, R0, 0x1c0, RZ, 0xc0, !PT ;  /* 0x000001c000007812 */ /* 0x000fc400078ec0ff */
[----:B------:R-:W-:Y:S02]  /*25370*/  SHF.L.U32 R2, R4, 0x2, RZ ;  /* 0x0000000204027819 */ /* 0x000fe400000006ff */
[----:B------:R-:W-:Y:S02]  /*25380*/  MOV R63, 0xff800000 ;  /* 0xff800000003f7802 */ /* 0x000fe40000000f00 */
[----:B------:R-:W-:Y:S01]  /*25390*/  LOP3.LUT R3, R0, 0x38, R2, 0xf8, !PT ;  /* 0x0000003800037812 */ /* 0x000fe200078ef802 */
[----:B-1----:R-:W-:Y:S01]  /*253a0*/  @P3 FMUL.FTZ R2, R5, 0.69314718246459960938 ;  /* 0x3f31721805023820 */ /* 0x002fe20000410000 */
[----:B------:R-:W-:-:S04]  /*253b0*/  SHF.R.U32.HI R0, RZ, 0x3, R0 ;  /* 0x00000003ff007819 */ /* 0x000fc80000011600 */
[----:B------:R-:W-:Y:S02]  /*253c0*/  LOP3.LUT R5, R3, R0, RZ, 0x3c, !PT ;  /* 0x0000000003057212 */ /* 0x000fe400078e3cff */
[----:B------:R-:W-:Y:S02]  /*253d0*/  LEA.HI R0, R7, R12, RZ, 0x2 ;  /* 0x0000000c07007211 */ /* 0x000fe400078f10ff */
[----:B------:R3:W5:Y:S02]  /*253e0*/  LDL R7, [R1+0x20] ;  /* 0x0000200001077983 */ /* 0x0007640000100800 */
[----:B-----5:R-:W-:Y:S01]  /*253f0*/  @P3 FFMA.FTZ R144, R16, R134, R2 ;  /* 0x0000008610903223 */ /* 0x020fe20000010002 */
        /* <DEDUP_REMOVED lines=50> */
[----:B--2-4-:R-:W-:Y:S05]  /*25720*/  @P0 BRA `(.L_x_6399) ;  /* 0x00000000003c0947 */ /* 0x014fea0003800000 */
[----:B---3--:R-:W-:Y:S02]  /*25730*/  IMAD R0, R176, -0x40, R7 ;  /* 0xffffffc0b0007824 */ /* 0x008fe400078e0207 */
[----:B------:R-:W-:-:S03]  /*25740*/  VIADD R3, R2, 0x8 ;  /* 0x0000000802037836 */ /* 0x000fc60000000000 */
        /* <DEDUP_REMOVED lines=13> */
.L_x_6399:
[----:B------:R-:W-:Y:S05]  /*25820*/  BSYNC B0 ;  /* 0x0000000000007941 */ /* 0x000fea0003800000 */
.L_x_6398:
[----:B-----5:R-:W-:Y:S01]  /*25830*/  IMAD.SHL.U32 R4, R62, 0x4, RZ ;  /* 0x000000043e047824 */ /* 0x020fe200078e00ff */
[----:B------:R-:W-:Y:S02]  /*25840*/  R2UR UR4, R172 ;  /* 0x00000000ac0472ca */ /* 0x000fe400000e0000 */
[----:B------:R-:W-:Y:S02]  /*25850*/  R2UR UR5, R173 ;  /* 0x00000000ad0572ca */ /* 0x000fe400000e0000 */
[----:B------:R-:W-:Y:S01]  /*25860*/  SHF.R.S32.HI R5, RZ, 0x1f, R4 ;  /* 0x0000001fff057819 */ /* 0x000fe20000011404 */
[----:B------:R-:W-:Y:S02]  /*25870*/  IMAD R7, R176, -0x40, R7 ;  /* 0xffffffc0b0077824 */ /* 0x000fe400078e0207 */
[----:B---3--:R-:W-:Y:S02]  /*25880*/  VIADD R0, R9, 0x8 ;  /* 0x0000000809007836 */ /* 0x008fe40000000000 */
[----:B------:R-:W-:-:S02]  /*25890*/  IMAD R8, R8, R145, RZ ;  /* 0x0000009108087224 */ /* 0x000fc400078e02ff */
[----:B--2---:R-:W-:Y:S01]  /*258a0*/  IMAD.WIDE R2, R9, 0x100, R4 ;  /* 0x0000010009027825 */ /* 0x004fe200078e0204 */
[----:B------:R-:W-:-:S03]  /*258b0*/  ISETP.GE.AND P0, PT, R0, R7, PT ;  /* 0x000000070000720c */ /* 0x000fc60003f06270 */
[C---:B------:R-:W-:Y:S01]  /*258c0*/  VIADD R11, R9.reuse, 0x10 ;  /* 0x00000010090b7836 */ /* 0x040fe20000000000 */
[----:B------:R-:W-:Y:S01]  /*258d0*/  IADD3 R0, P3, R2, R8, RZ ;  /* 0x0000000802007210 */ /* 0x000fe20007f7e0ff */
[C---:B------:R-:W-:Y:S01]  /*258e0*/  VIADD R10, R9.reuse, 0x18 ;  /* 0x00000018090a7836 */ /* 0x040fe20000000000 */
[----:B------:R2:W5:Y:S01]  /*258f0*/  LD.E R6, desc[UR4][R174.64+0xc0] ;  /* 0x0000c004ae067980 */ /* 0x000562000c101900 */
[----:B------:R-:W-:Y:S01]  /*25900*/  BSSY B0, `(.L_x_6400) ;  /* 0x0000025000007945 */ /* 0x000fe20003800000 */
[----:B------:R-:W-:Y:S01]  /*25910*/  LEA.HI.X.SX32 R3, R8, R3, 0x1, P3 ;  /* 0x0000000308037211 */ /* 0x000fe200018f0eff */
[----:B------:R-:W-:Y:S01]  /*25920*/  VIADD R8, R9, 0x30 ;  /* 0x0000003009087836 */ /* 0x000fe20000000000 */
[C---:B------:R-:W-:Y:S02]  /*25930*/  LEA R2, P4, R0.reuse, R60, 0x2 ;  /* 0x0000003c00027211 */ /* 0x040fe400078810ff */
[----:B------:R-:W-:Y:S01]  /*25940*/  ISETP.GE.AND P1, PT, R11, R7, PT ;  /* 0x000000070b00720c */ /* 0x000fe20003f26270 */
[C---:B------:R-:W-:Y:S01]  /*25950*/  VIADD R11, R9.reuse, 0x20 ;  /* 0x00000020090b7836 */ /* 0x040fe20000000000 */
        /* <DEDUP_REMOVED lines=31> */
.L_x_6401:
[----:B------:R-:W-:Y:S05]  /*25b50*/  BSYNC B0 ;  /* 0x0000000000007941 */ /* 0x000fea0003800000 */
.L_x_6400:
        /* <DEDUP_REMOVED lines=21> */
.L_x_6403:
[----:B------:R-:W-:Y:S05]  /*25cb0*/  BSYNC B0 ;  /* 0x0000000000007941 */ /* 0x000fea0003800000 */
.L_x_6402:
        /* <DEDUP_REMOVED lines=20> */
.L_x_6405:
[----:B------:R-:W-:Y:S05]  /*25e00*/  BSYNC B0 ;  /* 0x0000000000007941 */ /* 0x000fea0003800000 */
.L_x_6404:
        /* <DEDUP_REMOVED lines=20> */
.L_x_6407:
[----:B------:R-:W-:Y:S05]  /*25f50*/  BSYNC B0 ;  /* 0x0000000000007941 */ /* 0x000fea0003800000 */
.L_x_6406:
        /* <DEDUP_REMOVED lines=20> */
.L_x_6409:
[----:B------:R-:W-:Y:S05]  /*260a0*/  BSYNC B0 ;  /* 0x0000000000007941 */ /* 0x000fea0003800000 */
.L_x_6408:
        /* <DEDUP_REMOVED lines=20> */
.L_x_6411:
[----:B------:R-:W-:Y:S05]  /*261f0*/  BSYNC B0 ;  /* 0x0000000000007941 */ /* 0x000fea0003800000 */
.L_x_6410:
        /* <DEDUP_REMOVED lines=20> */
.L_x_6413:
[----:B------:R-:W-:Y:S05]  /*26340*/  BSYNC B0 ;  /* 0x0000000000007941 */ /* 0x000fea0003800000 */
.L_x_6412:
[----:B------:R-:W-:Y:S02]  /*26350*/  MOV R7, 0x1f0 ;  /* 0x000001f000077802 */ /* 0x000fe40000000f00 */
[----:B------:R-:W-:-:S03]  /*26360*/  MOV R9, 0x0 ;  /* 0x0000000000097802 */ /* 0x000fc60000000f00 */
[----:B------:R-:W-:-:S04]  /*26370*/  IMAD.MOV.U32 R8, RZ, RZ, R7 ;  /* 0x000000ffff087224 */ /* 0x000fc800078e0007 */
[----:B-12345:R-:W-:Y:S05]  /*26380*/  @P4 RET.REL.NODEC R8 `(_ZN5flash24flash_fwd_splitkv_kernelI23Flash_fwd_kernel_traitsILi256ELi64ELi64ELi4ELb0ELb0EN7cutlass10bfloat16_tE19Flash_kernel_traitsILi256ELi64ELi64ELi4ES3_EELb0ELb0ELb1ELb0ELb0ELb1ELb1ELb1EEEvNS_16Flash_fwd_paramsE) ;  /* 0xfffffd9c081c4950 */ /* 0x03efea0003c3ffff */
        /* <DEDUP_REMOVED lines=17> */
[----:B-1----:R-:W-:Y:S05]  /*264a0*/  @P0 RET.REL.NODEC R4 `(_ZN5flash24flash_fwd_splitkv_kernelI23Flash_fwd_kernel_traitsILi256ELi64ELi64ELi4ELb0ELb0EN7cutlass10bfloat16_tE19Flash_kernel_traitsILi256ELi64ELi64ELi4ES3_EELb0ELb0ELb1ELb0ELb0ELb1ELb1ELb1EEEvNS_16Flash_fwd_paramsE) ;  /* 0xfffffd9804d40950 */ /* 0x002fea0003c3ffff */
[----:B------:R-:W-:Y:S02]  /*264b0*/  R2UR UR4, R172 ;  /* 0x00000000ac0472ca */ /* 0x000fe400000e0000 */
[----:B------:R-:W-:-:S13]  /*264c0*/  R2UR UR5, R173 ;  /* 0x00000000ad0572ca */ /* 0x000fda00000e0000 */
[----:B------:R1:W-:Y:S02]  /*264d0*/  ST.E.128 desc[UR4][R2.64+0xe300], R128 ;  /* 0x00e3008002007985 */ /* 0x0003e4000c101d04 */
[----:B-1----:R-:W-:Y:S02]  /*264e0*/  IMAD.MOV.U32 R2, RZ, RZ, R7 ;  /* 0x000000ffff027224 */ /* 0x002fe400078e0007 */
[----:B------:R-:W-:-:S04]  /*264f0*/  IMAD.MOV.U32 R3, RZ, RZ, 0x0 ;  /* 0x00000000ff037424 */ /* 0x000fc800078e00ff */
[----:B------:R-:W-:Y:S05]  /*26500*/  RET.REL.NODEC R2 `(_ZN5flash24flash_fwd_splitkv_kernelI23Flash_fwd_kernel_traitsILi256ELi64ELi64ELi4ELb0ELb0EN7cutlass10bfloat16_tE19Flash_kernel_traitsILi256ELi64ELi64ELi4ES3_EELb0ELb0ELb1ELb0ELb0ELb1ELb1ELb1EEEvNS_16Flash_fwd_paramsE) ;  /* 0xfffffd9802bc7950 */ /* 0x000fea0003c3ffff */
.L_x_6397:
[----:B------:R-:W-:Y:S01]  /*26510*/  IMAD.MOV.U32 R0, RZ, RZ, 0x2 ;  /* 0x00000002ff007424 */ /* 0x000fe200078e00ff */
[----:B------:R-:W-:Y:S01]  /*26520*/  MOV R2, R250 ;  /* 0x000000fa00027202 */ /* 0x000fe20000000f00 */
[----:B------:R-:W-:Y:S01]  /*26530*/  IMAD.MOV.U32 R4, RZ, RZ, -0x1 ;  /* 0xffffffffff047424 */ /* 0x000fe200078e00ff */
[----:B------:R-:W-:-:S07]  /*26540*/  MOV R3, 0x1f ;  /* 0x0000001f00037802 */ /* 0x000fce0000000f00 */
[----:B-1---5:R-:W-:Y:S05]  /*26550*/  WARPSYNC.COLLECTIVE R4, `(.L_x_6414) ;  /* 0x0000000004087348 */ /* 0x022fea0003c00000 */
[----:B------:R2:W3:Y:S02]  /*26560*/  SHFL.BFLY P0, R0, R2, R0, R3 ;  /* 0x0c00000002007389 */ /* 0x0004e40000000003 */
[----:B-123-5:R-:W-:Y:S01]  /*26570*/  ENDCOLLECTIVE ;  /* 0x000000000000791b */ /* 0x02efe20003800000 */
.L_x_6414:
[----:B------:R-:W-:Y:S02]  /*26580*/  MOV R5, R0 ;  /* 0x0000000000057202 */ /* 0x000fe40000000f00 */
[----:B------:R-:W-:-:S03]  /*26590*/  MOV R0, 0x1 ;  /* 0x0000000100007802 */ /* 0x000fc60000000f00 */
[----:B------:R-:W-:-:S04]  /*265a0*/  FADD.FTZ R5, R5, R250 ;  /* 0x000000fa05057221 */ /* 0x000fc80000010000 */
[----:B------:R-:W-:-:S07]  /*265b0*/  IMAD.MOV.U32 R2, RZ, RZ, R5 ;  /* 0x000000ffff027224 */ /* 0x000fce00078e0005 */
[----:B------:R-:W-:Y:S05]  /*265c0*/  WARPSYNC.COLLECTIVE R4, `(.L_x_6415) ;  /* 0x0000000004087348 */ /* 0x000fea0003c00000 */
[----:B------:R1:W2:Y:S02]  /*265d0*/  SHFL.BFLY P0, R0, R2, R0, R3 ;  /* 0x0c00000002007389 */ /* 0x0002a40000000003 */
[----:B-12---:R-:W-:Y:S01]  /*265e0*/  ENDCOLLECTIVE ;  /* 0x000000000000791b */ /* 0x006fe20003800000 */
.L_x_6415:
[----:B------:R-:W-:Y:S01]  /*265f0*/  IMAD.MOV.U32 R13, RZ, RZ, R0 ;  /* 0x000000ffff0d7224 */ /* 0x000fe200078e0000 */
[----:B------:R-:W-:Y:S02]  /*26600*/  MOV R0, 0x2 ;  /* 0x0000000200007802 */ /* 0x000fe40000000f00 */
[----:B------:R-:W-:Y:S01]  /*26610*/  MOV R2, R251 ;  /* 0x000000fb00027202 */ /* 0x000fe20000000f00 */
[----:B------:R-:W-:-:S07]  /*26620*/  FADD.FTZ R13, R5, R13 ;  /* 0x0000000d050d7221 */ /* 0x000fce0000010000 */
[----:B------:R-:W-:Y:S05]  /*26630*/  WARPSYNC.COLLECTIVE R4, `(.L_x_6416) ;  /* 0x0000000004087348 */ /* 0x000fea0003c00000 */
[----:B------:R1:W2:Y:S02]  /*26640*/  SHFL.BFLY P0, R0, R2, R0, R3 ;  /* 0x0c00000002007389 */ /* 0x0002a40000000003 */
[----:B-12---:R-:W-:Y:S01]  /*26650*/  ENDCOLLECTIVE ;  /* 0x000000000000791b */ /* 0x006fe20003800000 */
.L_x_6416:
[----:B------:R-:W-:Y:S01]  /*26660*/  IMAD.MOV.U32 R2, RZ, RZ, R0 ;  /* 0x000000ffff027224 */ /* 0x000fe200078e0000 */
[----:B------:R-:W-:-:S03]  /*26670*/  MOV R0, 0x1 ;  /* 0x0000000100007802 */ /* 0x000fc60000000f00 */
[----:B------:R-:W-:-:S07]  /*26680*/  FADD.FTZ R2, R2, R251 ;  /* 0x000000fb02027221 */ /* 0x000fce0000010000 */
[----:B------:R-:W-:Y:S05]  /*26690*/  WARPSYNC.COLLECTIVE R4, `(.L_x_6417) ;  /* 0x0000000004087348 */ /* 0x000fea0003c00000 */
[----:B------:R1:W2:Y:S02]  /*266a0*/  SHFL.BFLY P0, R0, R2, R0, R3 ;  /* 0x0c00000002007389 */ /* 0x0002a40000000003 */
[----:B-12---:R-:W-:Y:S01]  /*266b0*/  ENDCOLLECTIVE ;  /* 0x000000000000791b */ /* 0x006fe20003800000 */
.L_x_6417:
[----:B------:R-:W-:Y:S01]  /*266c0*/  MOV R14, R0 ;  /* 0x00000000000e7202 */ /* 0x000fe20000000f00 */
[----:B------:R-:W-:Y:S06]  /*266d0*/  BRA `(.L_x_6418) ;  /* 0xffffffdc001c7947 */ /* 0x000fec000383ffff */
.L_x_6419:
        /* <DEDUP_REMOVED lines=10> */
.L_x_9015:


//--------------------- .text._ZN5flash24flash_fwd_splitkv_kernelI23Flash_fwd_kernel_traitsILi256ELi64ELi64ELi4ELb0ELb0EN7cutlass10bfloat16_tE19Flash_kernel_traitsILi256ELi64ELi64ELi4ES3_EELb0ELb1ELb0ELb0ELb1ELb0ELb0ELb0EEEvNS_16Flash_fwd_paramsE --------------------------
	.section	.text._ZN5flash24flash_fwd_splitkv_kernelI23Flash_fwd_kernel_traitsILi256ELi64ELi64ELi4ELb0ELb0EN7cutlass10bfloat16_tE19Flash_kernel_traitsILi256ELi64ELi64ELi4ES3_EELb0ELb1ELb0ELb0ELb1ELb0ELb0ELb0EEEvNS_16Flash_fwd_paramsE,"ax",@progbits
	.align	128
        .global         _ZN5flash24flash_fwd_splitkv_kernelI23Flash_fwd_kernel_traitsILi256ELi64ELi64ELi4ELb0ELb0EN7cutlass10bfloat16_tE19Flash_kernel_traitsILi256ELi64ELi64ELi4ES3_EELb0ELb1ELb0ELb0ELb1ELb0ELb0ELb0EEEvNS_16Flash_fwd_paramsE
        .type           _ZN5flash24flash_fwd_splitkv_kernelI23Flash_fwd_kernel_traitsILi256ELi64ELi64ELi4ELb0ELb0EN7cutlass10bfloat16_tE19Flash_kernel_traitsILi256ELi64ELi64ELi4ES3_EELb0ELb1ELb0ELb0ELb1ELb0ELb0ELb0EEEvNS_16Flash_fwd_paramsE,@function
        .size           _ZN5flash24flash_fwd_splitkv_kernelI23Flash_fwd_kernel_traitsILi256ELi64ELi64ELi4ELb0ELb0EN7cutlass10bfloat16_tE19Flash_kernel_traitsILi256ELi64ELi64ELi4ES3_EELb0ELb1ELb0ELb0ELb1ELb0ELb0ELb0EEEvNS_16Flash_fwd_paramsE,(.L_x_9070 - _ZN5flash24flash_fwd_splitkv_kernelI23Flash_fwd_kernel_traitsILi256ELi64ELi64ELi4ELb0ELb0EN7cutlass10bfloat16_tE19Flash_kernel_traitsILi256ELi64ELi64ELi4ES3_EELb0ELb1ELb0ELb0ELb1ELb0ELb0ELb0EEEvNS_16Flash_fwd_paramsE)
        .other          _ZN5flash24flash_fwd_splitkv_kernelI23Flash_fwd_kernel_traitsILi256ELi64ELi64ELi4ELb0ELb0EN7cutlass10bfloat16_tE19Flash_kernel_traitsILi256ELi64ELi64ELi4ES3_EELb0ELb1ELb0ELb0ELb1ELb0ELb0ELb0EEEvNS_16Flash_fwd_paramsE,@"STO_CUDA_ENTRY STV_DEFAULT"
_ZN5flash24flash_fwd_splitkv_kernelI23Flash_fwd_kernel_traitsILi256ELi64ELi64ELi4ELb0ELb0EN7cutlass10bfloat16_tE19Flash_kernel_traitsILi256ELi64ELi64ELi4ES3_EELb0ELb1ELb0ELb0ELb1ELb0ELb0ELb0EEEvNS_16Flash_fwd_paramsE:
.text._ZN5flash24flash_fwd_splitkv_kernelI23Flash_fwd_kernel_traitsILi256ELi64ELi64ELi4ELb0ELb0EN7cutlass10bfloat16_tE19Flash_kernel_traitsILi256ELi64ELi64ELi4ES3_EELb0ELb1ELb0ELb0ELb1ELb0ELb0ELb0EEEvNS_16Flash_fwd_paramsE:
        /* <DEDUP_REMOVED lines=8> */
[----:B------:R-:W-:Y:S02]  /*0080*/  ULDC.U8 UR5, c[0x0][0x3c2] ;  /* 0x0000f08000057ab9 */ /* 0x000fe40000000000 */
[----:B------:R-:W-:Y:S01]  /*0090*/  ULDC.64 UR8, c[0x0][0x2f0] ;  /* 0x0000bc0000087ab9 */ /* 0x000fe20000000a00 */
[----:B------:R-:W-:Y:S01]  /*00a0*/  PLOP3.LUT P0, PT, PT, PT, UP1, 0x80, 0x0 ;  /* 0x000000000000781c */ /* 0x000fe20003f0f018 */
[----:B------:R-:W-:Y:S01]  /*00b0*/  ULDC.64 UR6, c[0x0][0x2f8] ;  /* 0x0000be0000067ab9 */ /* 0x000fe20000000a00 */
[----:B------:R-:W-:Y:S01]  /*00c0*/  PLOP3.LUT P2, PT, PT, PT, UP2, 0x80, 0x0 ;  /* 0x000000000000781c */ /* 0x000fe20003f4f028 */
[----:B------:R-:W-:-:S02]  /*00d0*/  UISETP.NE.AND UP3, UPT, UR5, URZ, UPT ;  /* 0x0000003f0500728c */ /* 0x000fc4000bf65270 */
[----:B------:R-:W-:Y:S01]  /*00e0*/  @UP1 ULDC.64 UR10, c[0x0][0x300] ;  /* 0x0000c000000a1ab9 */ /* 0x000fe20000000a00 */
[----:B------:R-:W-:Y:S01]  /*00f0*/  UISETP.EQ.U32.AND UP0, UPT, UR6, URZ, UPT ;  /* 0x0000003f0600728c */ /* 0x000fe2000bf02070 */
[----:B------:R-:W-:-:S03]  /*0100*/  ULDC.64 UR16, c[0x0][0x208] ;  /* 0x0000820000107ab9 */ /* 0x000fc60000000a00 */
[----:B------:R-:W-:Y:S02]  /*0110*/  UISETP.EQ.OR.EX UP0, UPT, UR7, URZ, !UP3, UP0 ;  /* 0x0000003f0700728c */ /* 0x000fe4000df02700 */
[----:B-1----:R-:W-:Y:S02]  /*0120*/  UIMAD.WIDE UR8, UR4, 0x4, UR8 ;  /* 0x00000004040878a5 */ /* 0x002fe4000f8e0208 */
[----:B------:R-:W-:-:S04]  /*0130*/  @UP1 UIMAD.WIDE UR10, UR4, 0x4, UR10 ;  /* 0x00000004040a18a5 */ /* 0x000fc8000f8e020a */
[----:B------:R-:W-:Y:S02]  /*0140*/  IMAD.U32 R12, RZ, RZ, UR8 ;  /* 0x00000008ff0c7e24 */ /* 0x000fe4000f8e00ff */
        /* <DEDUP_REMOVED lines=34> */
.L_x_6420:
[----:B------:R-:W-:-:S03]  /*0370*/  ULDC UR5, c[0x0][0x2c8] ;  /* 0x0000b20000057ab9 */ /* 0x000fc60000000800 */
.L_x_6421:
        /* <DEDUP_REMOVED lines=20> */
[----:B------:R-:W-:Y:S02]  /*04c0*/  UIADD3 UR7, -UR20, 0x7f, UR18 ;  /* 0x0000007f14077890 */ /* 0x000fe4000fffe112 */
        /* <DEDUP_REMOVED lines=29> */
[----:B------:R-:W-:Y:S05]  /*06a0*/  @!P0 BRA `(.L_x_6422) ;  /* 0x00000008001c8947 */ /* 0x000fea0003800000 */
[----:B------:R-:W-:Y:S01]  /*06b0*/  SHF.R.S32.HI R7, RZ, 0x1f, R6 ;  /* 0x0000001fff077819 */ /* 0x000fe20000011406 */
[----:B------:R-:W-:Y:S01]  /*06c0*/  UISETP.NE.AND UP0, UPT, UR12, -0x1, UPT ;  /* 0xffffffff0c00788c */ /* 0x000fe2000bf05270 */
[C---:B------:R-:W-:Y:S01]  /*06d0*/  LOP3.LUT P6, RZ, R6.reuse, 0x7, RZ, 0xc0, !PT ;  /* 0x0000000706ff7812 */ /* 0x040fe200078cc0ff */
[----:B------:R-:W-:Y:S01]  /*06e0*/  USHF.R.S32.HI UR11, URZ, 0x1f, UR18 ;  /* 0x0000001f3f0b7899 */ /* 0x000fe20008011412 */
[----:B------:R-:W-:Y:S01]  /*06f0*/  LEA.HI R7, R7, R6, RZ, 0x3 ;  /* 0x0000000607077211 */ /* 0x000fe200078f18ff */
[----:B------:R-:W-:Y:S01]  /*0700*/  ULDC.64 UR8, c[0x0][0x298] ;  /* 0x0000a60000087ab9 */ /* 0x000fe20000000a00 */
[----:B------:R-:W-:Y:S01]  /*0710*/  UIADD3 UR20, -UR18, UR20, URZ ;  /* 0x0000001412147290 */ /* 0x000fe2000fffe13f */
[----:B------:R-:W-:Y:S01]  /*0720*/  IMAD.U32 R0, RZ, RZ, UR8 ;  /* 0x00000008ff007e24 */ /* 0x000fe2000f8e00ff */
[----:B------:R-:W-:Y:S01]  /*0730*/  LOP3.LUT R3, R7, 0x1ffffff8, RZ, 0xc0, !PT ;  /* 0x1ffffff807037812 */ /* 0x000fe200078ec0ff */
[----:B------:R-:W-:Y:S01]  /*0740*/  UIMAD UR11, UR11, UR8, URZ ;  /* 0x000000080b0b72a4 */ /* 0x000fe2000f8e023f */
[----:B------:R-:W-:Y:S01]  /*0750*/  SHF.R.S32.HI R7, RZ, 0x3, R7 ;  /* 0x00000003ff077819 */ /* 0x000fe20000011407 */
[----:B------:R-:W-:Y:S01]  /*0760*/  USHF.R.S32.HI UR10, URZ, 0x1f, UR21 ;  /* 0x0000001f3f0a7899 */ /* 0x000fe20008011415 */
[----:B------:R-:W-:Y:S01]  /*0770*/  BSSY B0, `(.L_x_6423) ;  /* 0x0000032000007945 */ /* 0x000fe20003800000 */
[----:B------:R-:W-:Y:S01]  /*0780*/  IMAD.IADD R4, R6, 0x1, -R3 ;  /* 0x0000000106047824 */ /* 0x000fe200078e0a03 */
[----:B------:R-:W-:Y:S01]  /*0790*/  @!UP0 USHF.R.S32.HI UR5, URZ, 0x1f, UR4 ;  /* 0x0000001f3f058899 */ /* 0x000fe20008011404 */
[C---:B------:R-:W-:Y:S01]  /*07a0*/  VIADD R2, R7.reuse, 0x10 ;  /* 0x0000001007027836 */ /* 0x040fe20000000000 */
[----:B------:R-:W-:Y:S01]  /*07b0*/  @!UP0 ULDC.64 UR6, c[0x0][0x290] ;  /* 0x0000a40000068ab9 */ /* 0x000fe20000000a00 */
[----:B------:R-:W-:Y:S01]  /*07c0*/  IMAD.SHL.U32 R4, R4, 0x8, RZ ;  /* 0x0000000804047824 */ /* 0x000fe200078e00ff */
[----:B------:R-:W-:Y:S01]  /*07d0*/  @!UP0 UIMAD UR5, UR5, UR6, URZ ;  /* 0x00000006050582a4 */ /* 0x000fe2000f8e023f */
[C---:B------:R-:W-:Y:S01]  /*07e0*/  ISETP.GE.OR P5, PT, R7.reuse, UR20, P6 ;  /* 0x0000001407007c0c */ /* 0x040fe2000b7a6670 */
[----:B------:R-:W-:Y:S01]  /*07f0*/  @!UP0 UIMAD.WIDE.U32 UR14, UR4, UR6, URZ ;  /* 0x00000006040e82a5 */ /* 0x000fe2000f8e003f */
[C---:B------:R-:W-:Y:S01]  /*0800*/  ISETP.GE.AND P2, PT, R2.reuse, UR20, PT ;  /* 0x0000001402007c0c */ /* 0x040fe2000bf46270 */
[----:B------:R-:W-:Y:S01]  /*0810*/  @UP0 UIMAD.WIDE.U32 UR22, UR12, UR8, URZ ;  /* 0x000000080c1602a5 */ /* 0x000fe2000f8e003f */
[--C-:B------:R-:W-:Y:S01]  /*0820*/  SHF.R.S32.HI R5, RZ, 0x1f, R4.reuse ;  /* 0x0000001fff057819 */ /* 0x100fe20000011404 */
[----:B------:R-:W-:Y:S01]  /*0830*/  UIMAD UR11, UR18, UR9, UR11 ;  /* 0x00000009120b72a4 */ /* 0x000fe2000f8e020b */
[----:B------:R-:W-:Y:S01]  /*0840*/  ISETP.GE.OR P4, PT, R2, UR20, P6 ;  /* 0x0000001402007c0c */ /* 0x000fe2000b786670 */
[----:B------:R-:W-:Y:S01]  /*0850*/  @!UP0 UIMAD UR5, UR4, UR7, UR5 ;  /* 0x00000007040582a4 */ /* 0x000fe2000f8e0205 */
[----:B------:R-:W-:Y:S01]  /*0860*/  VIADD R2, R7, 0x20 ;  /* 0x0000002007027836 */ /* 0x000fe20000000000 */
[----:B------:R-:W-:Y:S01]  /*0870*/  @UP0 UIMAD UR12, UR12, UR9, UR23 ;  /* 0x000000090c0c02a4 */ /* 0x000fe2000f8e0217 */
[----:B------:R-:W-:Y:S01]  /*0880*/  IMAD.WIDE.U32 R4, R0, UR18, R4 ;  /* 0x0000001200047c25 */ /* 0x000fe2000f8e0004 */
[----:B------:R-:W-:Y:S01]  /*0890*/  @!UP0 UMOV UR22, UR14 ;  /* 0x0000000e00168c82 */ /* 0x000fe20008000000 */
[----:B------:R-:W-:Y:S01]  /*08a0*/  @!UP0 UIADD3 UR12, UR15, UR5, URZ ;  /* 0x000000050f0c8290 */ /* 0x000fe2000fffe03f */
[----:B------:R-:W-:Y:S01]  /*08b0*/  ISETP.GE.AND P1, PT, R2, UR20, PT ;  /* 0x0000001402007c0c */ /* 0x000fe2000bf26270 */
[----:B------:R-:W-:Y:S01]  /*08c0*/  IMAD.U32 R0, RZ, RZ, UR11 ;  /* 0x0000000bff007e24 */ /* 0x000fe2000f8e00ff */
[----:B------:R-:W-:Y:S01]  /*08d0*/  IADD3 R8, P0, R4, UR22, RZ ;  /* 0x0000001604087c10 */ /* 0x000fe2000ff1e0ff */
[----:B------:R-:W-:Y:S01]  /*08e0*/  ULDC.64 UR6, c[0x0][0x2a0] ;  /* 0x0000a80000067ab9 */ /* 0x000fe20000000a00 */
[----:B------:R-:W-:Y:S01]  /*08f0*/  ULDC UR5, c[0x0][0x270] ;  /* 0x00009c0000057ab9 */ /* 0x000fe20000000800 */
[----:B------:R-:W-:Y:S01]  /*0900*/  UIMAD UR10, UR10, UR6, URZ ;  /* 0x000000060a0a72a4 */ /* 0x000fe2000f8e023f */
[----:B------:R-:W-:Y:S01]  /*0910*/  IADD3.X R9, R5, UR12, R0, P0, !PT ;  /* 0x0000000c05097c10 */ /* 0x000fe200087fe400 */
[----:B------:R-:W-:Y:S01]  /*0920*/  IMAD.U32 R3, RZ, RZ, UR6 ;  /* 0x00000006ff037e24 */ /* 0x000fe2000f8e00ff */
[----:B------:R-:W-:Y:S01]  /*0930*/  ISETP.GE.AND P0, PT, R7, UR20, PT ;  /* 0x0000001407007c0c */ /* 0x000fe2000bf06270 */
[----:B------:R-:W-:Y:S01]  /*0940*/  UIMAD UR7, UR21, UR7, UR10 ;  /* 0x00000007150772a4 */ /* 0x000fe2000f8e020a */
[----:B------:R-:W-:Y:S01]  /*0950*/  ISETP.GE.OR P3, PT, R2, UR20, P6 ;  /* 0x0000001402007c0c */ /* 0x000fe2000b766670 */
[----:B------:R-:W-:Y:S01]  /*0960*/  UIMAD UR5, UR4, UR5, UR21 ;  /* 0x00000005040572a4 */ /* 0x000fe2000f8e0215 */
[----:B------:R-:W-:Y:S01]  /*0970*/  IMAD.WIDE.U32 R8, R3, UR21, R8 ;  /* 0x0000001503087c25 */ /* 0x000fe2000f8e0008 */
[----:B------:R-:W-:Y:S01]  /*0980*/  SHF.R.S32.HI R5, RZ, 0x1f, R7 ;  /* 0x0000001fff057819 */ /* 0x000fe20000011407 */
[----:B------:R-:W-:-:S02]  /*0990*/  ULDC UR4, c[0x0][0x2c4] ;  /* 0x0000b10000047ab9 */ /* 0x000fc40000000800 */
[----:B------:R-:W-:Y:S01]  /*09a0*/  UIMAD UR18, UR5, UR4, UR18 ;  /* 0x00000004051272a4 */ /* 0x000fe2000f8e0212 */
[----:B------:R-:W-:-:S04]  /*09b0*/  VIADD R13, R9, UR7 ;  /* 0x00000007090d7c36 */ /* 0x000fc80008000000 */
[----:B------:R-:W-:Y:S07]  /*09c0*/  @P0 BRA `(.L_x_6424) ;  /* 0x0000000000300947 */ /* 0x000fee0003800000 */
[----:B------:R-:W-:Y:S01]  /*09d0*/  MOV R12, R8 ;  /* 0x00000008000c7202 */ /* 0x000fe20000000f00 */
[----:B------:R-:W-:Y:S01]  /*09e0*/  IMAD R0, R5, UR8, RZ ;  /* 0x0000000805007c24 */ /* 0x000fe2000f8e02ff */
[----:B------:R-:W-:-:S03]  /*09f0*/  ULDC.64 UR4, c[0x0][0x280] ;  /* 0x0000a00000047ab9 */ /* 0x000fc60000000a00 */
[----:B------:R-:W-:-:S04]  /*0a00*/  IMAD.WIDE.U32 R2, R7, UR8, R12 ;  /* 0x0000000807027c25 */ /* 0x000fc8000f8e000c */
[----:B------:R-:W-:Y:S01]  /*0a10*/  IMAD R0, R7, UR9, R0 ;  /* 0x0000000907007c24 */ /* 0x000fe2000f8e0200 */
[----:B------:R-:W-:-:S04]  /*0a20*/  LEA R10, P0, R2, UR4, 0x1 ;  /* 0x00000004020a7c11 */ /* 0x000fc8000f8008ff */
[----:B------:R-:W-:-:S04]  /*0a30*/  IADD3 R0, R3, R0, RZ ;  /* 0x0000000003007210 */ /* 0x000fc80007ffe0ff */
[----:B------:R-:W-:-:S05]  /*0a40*/  LEA.HI.X R11, R2, UR5, R0, 0x1, P0 ;  /* 0x00000005020b7c11 */ /* 0x000fca00080f0c00 */
[----:B------:R1:W-:Y:S04]  /*0a50*/  STG.E.128 desc[UR16][R10.64], RZ ;  /* 0x000000ff0a007986 */ /* 0x0003e8000c101d10 */
[----:B------:R1:W-:Y:S04]  /*0a60*/  STG.E.128 desc[UR16][R10.64+0x80], RZ ;  /* 0x000080ff0a007986 */ /* 0x0003e8000c101d10 */
[----:B------:R1:W-:Y:S04]  /*0a70*/  STG.E.128 desc[UR16][R10.64+0x100], RZ ;  /* 0x000100ff0a007986 */ /* 0x0003e8000c101d10 */
[----:B------:R1:W-:Y:S02]  /*0a80*/  STG.E.128 desc[UR16][R10.64+0x180], RZ ;  /* 0x000180ff0a007986 */ /* 0x0003e4000c101d10 */
.L_x_6424:
[----:B------:R-:W-:Y:S05]  /*0a90*/  BSYNC B0 ;  /* 0x0000000000007941 */ /* 0x000fea0003800000 */
.L_x_6423:
[----:B------:R-:W-:Y:S01]  /*0aa0*/  BSSY B0, `(.L_x_6425) ;  /* 0x0000013000007945 */ /* 0x000fe20003800000 */
[C---:B------:R-:W-:Y:S02]  /*0ab0*/  IADD3 R4, P0, R7.reuse, UR18, RZ ;  /* 0x0000001207047c10 */ /* 0x040fe4000ff1e0ff */
[----:B------:R-:W-:Y:S01]  /*0ac0*/  IADD3 R6, R7, 0x30, RZ ;  /* 0x0000003007067810 */ /* 0x000fe20007ffe0ff */
[----:B------:R-:W-:Y:S05]  /*0ad0*/  @P2 BRA `(.L_x_6426) ;  /* 0x00000000003c2947 */ /* 0x000fea0003800000 */
[----:B------:R-:W-:Y:S01]  /*0ae0*/  IADD3 R3, P2, R7, 0x10, RZ ;  /* 0x0000001007037810 */ /* 0x000fe20007f5e0ff */
[----:B-1----:R-:W-:Y:S01]  /*0af0*/  IMAD.MOV.U32 R10, RZ, RZ, R8 ;  /* 0x000000ffff0a7224 */ /* 0x002fe200078e0008 */
[----:B------:R-:W-:Y:S01]  /*0b00*/  MOV R11, R13 ;  /* 0x0000000d000b7202 */ /* 0x000fe20000000f00 */
[----:B------:R-:W-:Y:S02]  /*0b10*/  ULDC.64 UR4, c[0x0][0x280] ;  /* 0x0000a00000047ab9 */ /* 0x000fe40000000a00 */
[----:B------:R-:W-:Y:S02]  /*0b20*/  IMAD.X R0, RZ, RZ, R5, P2 ;  /* 0x000000ffff007224 */ /* 0x000fe400010e0605 */
[----:B------:R-:W-:-:S04]  /*0b30*/  IMAD.WIDE.U32 R10, R3, UR8, R10 ;  /* 0x00000008030a7c25 */ /* 0x000fc8000f8e000a */
[----:B------:R-:W-:Y:S01]  /*0b40*/  IMAD R0, R0, UR8, RZ ;  /* 0x0000000800007c24 */ /* 0x000fe2000f8e02ff */
[----:B------:R-:W-:-:S03]  /*0b50*/  LEA R2, P2, R10, UR4, 0x1 ;  /* 0x000000040a027c11 */ /* 0x000fc6000f8408ff */
[----:B------:R-:W-:-:S05]  /*0b60*/  IMAD R0, R3, UR9, R0 ;  /* 0x0000000903007c24 */ /* 0x000fca000f8e0200 */
[----:B------:R-:W-:-:S04]  /*0b70*/  IADD3 R3, R11, R0, RZ ;  /* 0x000000000b037210 */ /* 0x000fc80007ffe0ff */
[----:B------:R-:W-:-:S05]  /*0b80*/  LEA.HI.X R3, R10, UR5, R3, 0x1, P2 ;  /* 0x000000050a037c11 */ /* 0x000fca00090f0c03 */
[----:B------:R2:W-:Y:S04]  /*0b90*/  STG.E.128 desc[UR16][R2.64], RZ ;  /* 0x000000ff02007986 */ /* 0x0005e8000c101d10 */
[----:B------:R2:W-:Y:S04]  /*0ba0*/  STG.E.128 desc[UR16][R2.64+0x80], RZ ;  /* 0x000080ff02007986 */ /* 0x0005e8000c101d10 */
[----:B------:R2:W-:Y:S04]  /*0bb0*/  STG.E.128 desc[UR16][R2.64+0x100], RZ ;  /* 0x000100ff02007986 */ /* 0x0005e8000c101d10 */
[----:B------:R2:W-:Y:S02]  /*0bc0*/  STG.E.128 desc[UR16][R2.64+0x180], RZ ;  /* 0x000180ff02007986 */ /* 0x0005e4000c101d10 */
.L_x_6426:
[----:B------:R-:W-:Y:S05]  /*0bd0*/  BSYNC B0 ;  /* 0x0000000000007941 */ /* 0x000fea0003800000 */
.L_x_6425:
[----:B------:R-:W-:Y:S01]  /*0be0*/  BSSY B0, `(.L_x_6427) ;  /* 0x0000013000007945 */ /* 0x000fe20003800000 */
[----:B------:R-:W-:Y:S02]  /*0bf0*/  ISETP.GE.AND P2, PT, R6, UR20, PT ;  /* 0x0000001406007c0c */ /* 0x000fe4000bf46270 */
[----:B------:R-:W-:Y:S01]  /*0c00*/  MOV R0, UR18 ;  /* 0x0000001200007c02 */ /* 0x000fe20008000f00 */
[----:B------:R-:W-:Y:S05]  /*0c10*/  @P1 BRA `(.L_x_6428) ;  /* 0x00000000003c1947 */ /* 0x000fea0003800000 */
[----:B--2---:R-:W-:Y:S01]  /*0c20*/  IADD3 R3, P1, R7, 0x20, RZ ;  /* 0x0000002007037810 */ /* 0x004fe20007f3e0ff */
        /* <DEDUP_REMOVED lines=14> */
.L_x_6428:
[----:B------:R-:W-:Y:S05]  /*0d10*/  BSYNC B0 ;  /* 0x0000000000007941 */ /* 0x000fea0003800000 */
.L_x_6427:
[----:B------:R-:W-:Y:S04]  /*0d20*/  BSSY B0, `(.L_x_6429) ;  /* 0x0000010000007945 */ /* 0x000fe80003800000 */
[----:B------:R-:W-:Y:S05]  /*0d30*/  @P2 BRA `(.L_x_6430) ;  /* 0x0000000000382947 */ /* 0x000fea0003800000 */
[----:B------:R-:W-:Y:S01]  /*0d40*/  IADD3 R7, P1, R7, 0x30, RZ ;  /* 0x0000003007077810 */ /* 0x000fe20007f3e0ff */
[----:B------:R-:W-:Y:S01]  /*0d50*/  ULDC.64 UR4, c[0x0][0x280] ;  /* 0x0000a00000047ab9 */ /* 0x000fe20000000a00 */
[----:B------:R-:W-:Y:S02]  /*0d60*/  MOV R9, R13 ;  /* 0x0000000d00097202 */ /* 0x000fe40000000f00 */
[----:B--2---:R-:W-:Y:S01]  /*0d70*/  IADD3.X R2, RZ, R5, RZ, P1, !PT ;  /* 0x00000005ff027210 */ /* 0x004fe20000ffe4ff */
[----:B------:R-:W-:-:S04]  /*0d80*/  IMAD.WIDE.U32 R8, R7, UR8, R8 ;  /* 0x0000000807087c25 */ /* 0x000fc8000f8e0008 */
[----:B------:R-:W-:-:S04]  /*0d90*/  IMAD R2, R2, UR8, RZ ;  /* 0x0000000802027c24 */ /* 0x000fc8000f8e02ff */
        /* <DEDUP_REMOVED lines=8> */
.L_x_6430:
[----:B------:R-:W-:Y:S05]  /*0e20*/  BSYNC B0 ;  /* 0x0000000000007941 */ /* 0x000fea0003800000 */
.L_x_6429:
[----:B------:R-:W-:Y:S01]  /*0e30*/  ISETP.GE.OR P6, PT, R6, UR20, P6 ;  /* 0x0000001406007c0c */ /* 0x000fe2000b7c6670 */
[----:B------:R-:W-:Y:S01]  /*0e40*/  ULDC.64 UR4, c[0x0][0x2b0] ;  /* 0x0000ac0000047ab9 */ /* 0x000fe20000000a00 */
[----:B------:R-:W-:Y:S01]  /*0e50*/  LEA.HI.X.SX32 R5, R0, R5, 0x1, P0 ;  /* 0x0000000500057211 */ /* 0x000fe200000f0eff */
[----:B--2-4-:R-:W-:Y:S01]  /*0e60*/  @!P5 IMAD.MOV.U32 R3, RZ, RZ, 0x7f800000 ;  /* 0x7f800000ff03d424 */ /* 0x014fe200078e00ff */
[C---:B------:R-:W-:Y:S01]  /*0e70*/  LEA R8, P0, R4.reuse, UR4, 0x2 ;  /* 0x0000000404087c11 */ /* 0x040fe2000f8010ff */
[----:B------:R-:W-:Y:S02]  /*0e80*/  @!P4 IMAD.MOV.U32 R2, RZ, RZ, 0x7f800000 ;  /* 0x7f800000ff02c424 */ /* 0x000fe400078e00ff */
[----:B------:R-:W-:Y:S01]  /*0e90*/  @!P3 IMAD.MOV.U32 R0, RZ, RZ, 0x7f800000 ;  /* 0x7f800000ff00b424 */ /* 0x000fe200078e00ff */
[----:B------:R-:W-:-:S05]  /*0ea0*/  LEA.HI.X R9, R4, UR5, R5, 0x2, P0 ;  /* 0x0000000504097c11 */ /* 0x000fca00080f1405 */
[----:B------:R2:W-:Y:S04]  /*0eb0*/  @!P5 STG.E desc[UR16][R8.64], R3 ;  /* 0x000000030800d986 */ /* 0x0005e8000c101910 */
[----:B------:R2:W-:Y:S04]  /*0ec0*/  @!P4 STG.E desc[UR16][R8.64+0x40], R2 ;  /* 0x000040020800c986 */ /* 0x0005e8000c101910 */
[----:B------:R2:W-:Y:S01]  /*0ed0*/  @!P3 STG.E desc[UR16][R8.64+0x80], R0 ;  /* 0x000080000800b986 */ /* 0x0005e2000c101910 */
[----:B------:R-:W-:Y:S05]  /*0ee0*/  @P6 EXIT ;  /* 0x000000000000694d */ /* 0x000fea0003800000 */
[----:B--2---:R-:W-:-:S05]  /*0ef0*/  MOV R3, 0x7f800000 ;  /* 0x7f80000000037802 */ /* 0x004fca0000000f00 */
[----:B------:R-:W-:Y:S01]  /*0f00*/  STG.E desc[UR16][R8.64+0xc0], R3 ;  /* 0x0000c00308007986 */ /* 0x000fe2000c101910 */
[----:B------:R-:W-:Y:S05]  /*0f10*/  EXIT ;  /* 0x000000000000794d */ /* 0x000fea0003800000 */
.L_x_6422:
        /* <DEDUP_REMOVED lines=12> */
[----:B------:R-:W-:Y:S02]  /*0fe0*/  PLOP3.LUT P3, PT, PT, PT, PT, 0x8, 0x0 ;  /* 0x000000000000781c */ /* 0x000fe40003f6e170 */
[----:B------:R-:W-:Y:S02]  /*0ff0*/  CS2R R236, SRZ ;  /* 0x0000000000ec7805 */ /* 0x000fe4000001ff00 */
[----:B------:R-:W-:Y:S02]  /*1000*/  ISETP.NE.AND.EX P1, PT, RZ, UR7, PT, P1 ;  /* 0x00000007ff007c0c */ /* 0x000fe4000bf25310 */
[----:B--2---:R-:W-:-:S11]  /*1010*/  @P0 R2UR UR8, R2 ;  /* 0x00000000020802ca */ /* 0x004fd600000e0000 */
        /* <DEDUP_REMOVED lines=12> */
.L_x_6431:
        /* <DEDUP_REMOVED lines=33> */
[----:B-1----:R-:W-:Y:S01]  /*12f0*/  IABS R5, R0 ;  /* 0x0000000000057213 */ /* 0x002fe20000000000 */
[----:B------:R-:W1:Y:S03]  /*1300*/  S2R R2, SR_CTAID.Z ;  /* 0x0000000000027919 */ /* 0x000e660000002700 */
[----:B------:R-:W3:Y:S08]  /*1310*/  I2F.RP R12, R5 ;  /* 0x00000005000c7306 */ /* 0x000ef00000209400 */
[----:B---3--:R-:W3:Y:S01]  /*1320*/  MUFU.RCP R10, R12 ;  /* 0x0000000c000a7308 */ /* 0x008ee20000001000 */
[----:B-1----:R-:W-:-:S02]  /*1330*/  IABS R2, R2 ;  /* 0x0000000200027213 */ /* 0x002fc40000000000 */
[----:B---3--:R-:W-:-:S03]  /*1340*/  IADD3 R10, R10, 0xffffffe, RZ ;  /* 0x0ffffffe0a0a7810 */ /* 0x008fc60007ffe0ff */
[----:B------:R-:W-:Y:S02]  /*1350*/  IMAD.MOV.U32 R8, RZ, RZ, R2 ;  /* 0x000000ffff087224 */ /* 0x000fe400078e0002 */
[----:B------:R-:W1:Y:S02]  /*1360*/  F2I.FTZ.U32.TRUNC.NTZ R11, R10 ;  /* 0x0000000a000b7305 */ /* 0x000e64000021f000 */
[----:B-1----:R-:W-:Y:S01]  /*1370*/  IMAD.MOV R4, RZ, RZ, -R11 ;  /* 0x000000ffff047224 */ /* 0x002fe200078e0a0b */
[----:B------:R-:W-:-:S03]  /*1380*/  MOV R10, RZ ;  /* 0x000000ff000a7202 */ /* 0x000fc60000000f00 */
[----:B------:R-:W-:-:S04]  /*1390*/  IMAD R4, R4, R5, RZ ;  /* 0x0000000504047224 */ /* 0x000fc800078e02ff */
[----:B------:R-:W-:-:S06]  /*13a0*/  IMAD.HI.U32 R11, R11, R4, R10 ;  /* 0x000000040b0b7227 */ /* 0x000fcc00078e000a */
[----:B------:R-:W-:-:S05]  /*13b0*/  IMAD.HI.U32 R2, R11, R8, RZ ;  /* 0x000000080b027227 */ /* 0x000fca00078e00ff */
[----:B------:R-:W-:-:S05]  /*13c0*/  IADD3 R4, -R2, RZ, RZ ;  /* 0x000000ff02047210 */ /* 0x000fca0007ffe1ff */
[----:B------:R-:W-:-:S05]  /*13d0*/  IMAD R4, R5, R4, R8 ;  /* 0x0000000405047224 */ /* 0x000fca00078e0208 */
[----:B------:R-:W-:-:S13]  /*13e0*/  ISETP.GT.U32.AND P1, PT, R5, R4, PT ;  /* 0x000000040500720c */ /* 0x000fda0003f24070 */
[----:B------:R-:W-:Y:S02]  /*13f0*/  @!P1 IMAD.IADD R4, R4, 0x1, -R5 ;  /* 0x0000000104049824 */ /* 0x000fe400078e0a05 */
[----:B------:R-:W-:Y:S01]  /*1400*/  @!P1 VIADD R2, R2, 0x1 ;  /* 0x0000000102029836 */ /* 0x000fe20000000000 */
[----:B------:R-:W-:Y:S02]  /*1410*/  ISETP.NE.AND P1, PT, R0, RZ, PT ;  /* 0x000000ff0000720c */ /* 0x000fe40003f25270 */
[----:B------:R-:W-:Y:S02]  /*1420*/  ISETP.GE.U32.AND P2, PT, R4, R5, PT ;  /* 0x000000050400720c */ /* 0x000fe40003f46070 */
[----:B------:R-:W-:-:S05]  /*1430*/  IADD3 R4, -R9, RZ, RZ ;  /* 0x000000ff09047210 */ /* 0x000fca0007ffe1ff */
[----:B------:R-:W-:-:S05]  /*1440*/  IMAD R5, R7, R4, UR9 ;  /* 0x0000000907057e24 */ /* 0x000fca000f8e0204 */
[----:B------:R-:W-:Y:S02]  /*1450*/  SHF.R.S32.HI R21, RZ, 0x1f, R5 ;  /* 0x0000001fff157819 */ /* 0x000fe40000011405 */
[----:B------:R-:W-:-:S03]  /*1460*/  @P2 IADD3 R2, R2, 0x1, RZ ;  /* 0x0000000102022810 */ /* 0x000fc60007ffe0ff */
[----:B------:R-:W-:Y:S01]  /*1470*/  IMAD R4, R21, UR10, RZ ;  /* 0x0000000a15047c24 */ /* 0x000fe2000f8e02ff */
[----:B--2---:R-:W-:Y:S02]  /*1480*/  R2UR UR23, R3 ;  /* 0x00000000031772ca */ /* 0x004fe400000e0000 */
        /* <DEDUP_REMOVED lines=10> */
[----:B------:R-:W-:Y:S01]  /*1530*/  IMAD R0, R5, UR11, R4 ;  /* 0x0000000b05007c24 */ /* 0x000fe2000f8e0204 */
[----:B------:R-:W-:Y:S01]  /*1540*/  UIADD3 UR6, UR25, UR6, URZ ;  /* 0x0000000619067290 */ /* 0x000fe2000fffe03f */
[--C-:B------:R-:W-:Y:S01]  /*1550*/  SHF.R.S32.HI R19, RZ, 0x1f, R2.reuse ;  /* 0x0000001fff137819 */ /* 0x100fe20000011402 */
[----:B------:R-:W-:Y:S01]  /*1560*/  ULDC.64 UR8, c[0x0][0x260] ;  /* 0x0000980000087ab9 */ /* 0x000fe20000000a00 */
[----:B------:R-:W-:-:S03]  /*1570*/  IMAD.MOV.U32 R20, RZ, RZ, R2 ;  /* 0x000000ffff147224 */ /* 0x000fc600078e0002 */
[----:B------:R-:W-:Y:S01]  /*1580*/  MOV R9, UR6 ;  /* 0x0000000600097c02 */ /* 0x000fe20008000f00 */
[----:B------:R-:W-:Y:S01]  /*1590*/  IMAD R3, R19, UR8, RZ ;  /* 0x0000000813037c24 */ /* 0x000fe2000f8e02ff */
[----:B------:R-:W-:Y:S02]  /*15a0*/  ULDC.64 UR6, c[0x0][0x238] ;  /* 0x00008e0000067ab9 */ /* 0x000fe40000000a00 */
[----:B------:R-:W-:Y:S01]  /*15b0*/  UIMAD UR22, UR22, UR6, URZ ;  /* 0x00000006161672a4 */ /* 0x000fe2000f8e023f */
[----:B------:R-:W-:Y:S01]  /*15c0*/  IMAD.WIDE.U32 R8, R5, UR10, R8 ;  /* 0x0000000a05087c25 */ /* 0x000fe2000f8e0008 */
[----:B------:R-:W-:Y:S02]  /*15d0*/  UIMAD.WIDE.U32 UR24, UR23, UR6, URZ ;  /* 0x00000006171872a5 */ /* 0x000fe4000f8e003f */
[----:B------:R-:W-:Y:S01]  /*15e0*/  UIMAD UR7, UR23, UR7, UR22 ;  /* 0x00000007170772a4 */ /* 0x000fe2000f8e0216 */
[----:B------:R-:W-:Y:S02]  /*15f0*/  IMAD.IADD R9, R9, 0x1, R0 ;  /* 0x0000000109097824 */ /* 0x000fe400078e0200 */
[C---:B------:R-:W-:Y:S01]  /*1600*/  IMAD R3, R2.reuse, UR9, R3 ;  /* 0x0000000902037c24 */ /* 0x040fe2000f8e0203 */
[----:B------:R-:W-:Y:S01]  /*1610*/  UIADD3 UR23, UR25, UR7, URZ ;  /* 0x0000000719177290 */ /* 0x000fe2000fffe03f */
[----:B------:R-:W-:-:S05]  /*1620*/  IMAD.WIDE.U32 R42, R2, UR8, R8 ;  /* 0x00000008022a7c25 */ /* 0x000fca000f8e0008 */
[----:B------:R-:W-:Y:S01]  /*1630*/  IADD3 R12, R43, R3, RZ ;  /* 0x000000032b0c7210 */ /* 0x000fe20007ffe0ff */
[----:B------:R-:W-:Y:S06]  /*1640*/  BRA `(.L_x_6433) ;  /* 0x0000000400487947 */ /* 0x000fec0003800000 */
.L_x_6432:
        /* <DEDUP_REMOVED lines=46> */
.L_x_6434:
        /* <DEDUP_REMOVED lines=17> */
[----:B------:R-:W-:Y:S01]  /*1a40*/  IMAD.WIDE.U32 R42, R20, R2, R4 ;  /* 0x00000002142a7225 */ /* 0x000fe200078e0004 */
[----:B------:R-:W-:Y:S02]  /*1a50*/  MOV R5, UR24 ;  /* 0x0000001800057c02 */ /* 0x000fe40008000f00 */
        /* <DEDUP_REMOVED lines=17> */
.L_x_6433:
[----:B------:R-:W-:Y:S01]  /*1b70*/  SHF.R.S32.HI R7, RZ, 0x1f, R6 ;  /* 0x0000001fff077819 */ /* 0x000fe20000011406 */
[----:B------:R-:W-:Y:S01]  /*1b80*/  UIADD3 UR22, -UR18, UR20, URZ ;  /* 0x0000001412167290 */ /* 0x000fe2000fffe13f */
[----:B------:R-:W1:Y:S01]  /*1b90*/  S2R R41, SR_CTAID.X ;  /* 0x0000000000297919 */ /* 0x000e620000002500 */
[----:B------:R-:W-:Y:S01]  /*1ba0*/  UISETP.NE.AND UP0, UPT, UR12, -0x1, UPT ;  /* 0xffffffff0c00788c */ /* 0x000fe2000bf05270 */
[CC--:B------:R-:W-:Y:S01]  /*1bb0*/  LEA.HI R3, R7.reuse, R6.reuse, RZ, 0x3 ;  /* 0x0000000607037211 */ /* 0x0c0fe200078f18ff */
[----:B------:R-:W-:Y:S01]  /*1bc0*/  IMAD.SHL.U32 R241, R6, 0x2, RZ ;  /* 0x0000000206f17824 */ /* 0x000fe200078e00ff */
[----:B------:R-:W-:Y:S01]  /*1bd0*/  LEA.HI R84, R7, R6, RZ, 0x5 ;  /* 0x0000000607547211 */ /* 0x000fe200078f28ff */
[----:B------:R-:W-:Y:S01]  /*1be0*/  UIADD3 UR15, UR19, -UR15, -UR20 ;  /* 0x8000000f130f7290 */ /* 0x000fe2000fffe814 */
[----:B------:R-:W-:Y:S01]  /*1bf0*/  SHF.R.S32.HI R22, RZ, 0x3, R3 ;  /* 0x00000003ff167819 */ /* 0x000fe20000011403 */
[----:B------:R-:W-:Y:S01]  /*1c00*/  IMAD.U32 R234, RZ, RZ, UR19 ;  /* 0x00000013ffea7e24 */ /* 0x000fe2000f8e00ff */
[----:B------:R-:W-:-:S02]  /*1c10*/  LOP3.LUT R3, R3, 0xfffffff8, RZ, 0xc0, !PT ;  /* 0xfffffff803037812 */ /* 0x000fc400078ec0ff */
[C---:B------:R-:W-:Y:S01]  /*1c20*/  ISETP.GE.AND P0, PT, R22.reuse, UR22, PT ;  /* 0x0000001616007c0c */ /* 0x040fe2000bf06270 */
[C---:B------:R-:W-:Y:S01]  /*1c30*/  VIADD R18, R22.reuse, 0x10 ;  /* 0x0000001016127836 */ /* 0x040fe20000000000 */
[----:B------:R-:W-:Y:S01]  /*1c40*/  @UP0 ULDC.64 UR6, c[0x0][0x240] ;  /* 0x0000900000060ab9 */ /* 0x000fe20000000a00 */
[C---:B------:R-:W-:Y:S01]  /*1c50*/  VIADD R16, R22.reuse, 0x30 ;  /* 0x0000003016107836 */ /* 0x040fe20000000000 */
[----:B------:R-:W-:Y:S01]  /*1c60*/  @UP0 UIMAD.WIDE.U32 UR26, UR12, UR6, URZ ;  /* 0x000000060c1a02a5 */ /* 0x000fe2000f8e003f */
[----:B------:R-:W-:Y:S01]  /*1c70*/  VIADD R17, R22, 0x20 ;  /* 0x0000002016117836 */ /* 0x000fe20000000000 */
[----:B------:R-:W-:Y:S01]  /*1c80*/  ISETP.GE.AND P1, PT, R18, UR22, PT ;  /* 0x0000001612007c0c */ /* 0x000fe2000bf26270 */
[----:B------:R-:W-:Y:S01]  /*1c90*/  @!UP0 USHF.R.S32.HI UR9, URZ, 0x1f, UR4 ;  /* 0x0000001f3f098899 */ /* 0x000fe20008011404 */
[----:B------:R-:W-:Y:S01]  /*1ca0*/  ISETP.GE.AND P4, PT, R16, UR22, PT ;  /* 0x0000001610007c0c */ /* 0x000fe2000bf86270 */
[----:B------:R-:W-:Y:S01]  /*1cb0*/  @UP0 UIMAD UR8, UR12, UR7, UR27 ;  /* 0x000000070c0802a4 */ /* 0x000fe2000f8e021b */
[----:B------:R-:W-:Y:S01]  /*1cc0*/  ISETP.GE.AND P6, PT, R17, UR22, PT ;  /* 0x0000001611007c0c */ /* 0x000fe2000bfc6270 */
[----:B------:R-:W-:Y:S01]  /*1cd0*/  IMAD.IADD R0, R6, 0x1, -R3 ;  /* 0x0000000106007824 */ /* 0x000fe200078e0a03 */
[----:B------:R-:W-:Y:S01]  /*1ce0*/  @!UP0 ULDC.64 UR6, c[0x0][0x228] ;  /* 0x00008a0000068ab9 */ /* 0x000fe20000000a00 */
[----:B------:R-:W2:Y:S01]  /*1cf0*/  @!P0 LDC.64 R10, c[0x0][0x240] ;  /* 0x00009000ff0a8b82 */ /* 0x000ea20000000a00 */
[----:B------:R-:W-:Y:S01]  /*1d00*/  @!UP0 UIMAD UR9, UR9, UR6, URZ ;  /* 0x00000006090982a4 */ /* 0x000fe2000f8e023f */
[----:B------:R-:W-:Y:S01]  /*1d10*/  IMAD.SHL.U32 R27, R0, 0x8, RZ ;  /* 0x00000008001b7824 */ /* 0x000fe200078e00ff */
[----:B------:R-:W-:Y:S01]  /*1d20*/  @!UP0 UIMAD.WIDE.U32 UR28, UR4, UR6, URZ ;  /* 0x00000006041c82a5 */ /* 0x000fe2000f8e003f */
[----:B------:R-:W-:Y:S01]  /*1d30*/  IMAD.SHL.U32 R4, R22, 0x40, RZ ;  /* 0x0000004016047824 */ /* 0x000fe200078e00ff */
[----:B------:R-:W-:Y:S01]  /*1d40*/  @!UP0 UIMAD UR7, UR4, UR7, UR9 ;  /* 0x00000007040782a4 */ /* 0x000fe2000f8e0209 */
[----:B------:R-:W3:Y:S01]  /*1d50*/  @!P1 S2R R28, SR_CgaCtaId ;  /* 0x00000000001c9919 */ /* 0x000ee20000008800 */
[----:B------:R-:W-:Y:S01]  /*1d60*/  @!P1 MOV R9, 0x400 ;  /* 0x0000040000099802 */ /* 0x000fe20000000f00 */
[----:B------:R-:W-:Y:S01]  /*1d70*/  USHF.R.S32.HI UR4, URZ, 0x1f, UR21 ;  /* 0x0000001f3f047899 */ /* 0x000fe20008011415 */
[--C-:B------:R-:W-:Y:S01]  /*1d80*/  SHF.R.S32.HI R25, RZ, 0x1f, R27.reuse ;  /* 0x0000001fff197819 */ /* 0x100fe2000001141b */
[----:B------:R-:W4:Y:S01]  /*1d90*/  @!P4 S2R R24, SR_CgaCtaId ;  /* 0x000000000018c919 */ /* 0x000f220000008800 */
[----:B------:R-:W-:Y:S01]  /*1da0*/  @!UP0 UIADD3 UR8, UR29, UR7, URZ ;  /* 0x000000071d088290 */ /* 0x000fe2000fffe03f */
[----:B------:R-:W-:Y:S01]  /*1db0*/  LOP3.LUT R4, R4, 0x1c0, RZ, 0xc0, !PT ;  /* 0x000001c004047812 */ /* 0x000fe200078ec0ff */
[----:B------:R-:W-:Y:S01]  /*1dc0*/  @!UP0 UMOV UR26, UR28 ;  /* 0x0000001c001a8c82 */ /* 0x000fe20008000000 */
[----:B------:R-:W5:Y:S01]  /*1dd0*/  @!P6 S2R R26, SR_CgaCtaId ;  /* 0x00000000001ae919 */ /* 0x000f620000008800 */
[----:B------:R-:W-:Y:S01]  /*1de0*/  IADD3 R8, P2, R27, UR26, RZ ;  /* 0x0000001a1b087c10 */ /* 0x000fe2000ff5e0ff */
[----:B------:R-:W-:Y:S01]  /*1df0*/  ULDC.64 UR6, c[0x0][0x258] ;  /* 0x0000960000067ab9 */ /* 0x000fe20000000a00 */
[----:B------:R-:W-:Y:S01]  /*1e00*/  SHF.R.S32.HI R23, RZ, 0x1f, R22 ;  /* 0x0000001fff177819 */ /* 0x000fe20000011416 */
[----:B------:R-:W-:Y:S01]  /*1e10*/  IMAD.U32 R32, RZ, RZ, UR6 ;  /* 0x00000006ff207e24 */ /* 0x000fe2000f8e00ff */
[----:B------:R-:W-:Y:S01]  /*1e20*/  LOP3.LUT R2, R4, 0x38, R27, 0xf8, !PT ;  /* 0x0000003804027812 */ /* 0x000fe200078ef81b */
[----:B------:R-:W-:Y:S01]  /*1e30*/  UIMAD UR4, UR4, UR6, URZ ;  /* 0x00000006040472a4 */ /* 0x000fe2000f8e023f */
[----:B------:R-:W-:Y:S01]  /*1e40*/  SHF.R.U32.HI R3, RZ, 0x3, R4 ;  /* 0x00000003ff037819 */ /* 0x000fe20000011604 */
[----:B-1----:R-:W-:Y:S01]  /*1e50*/  IMAD.WIDE R40, R41, 0x40, R22 ;  /* 0x0000004029287825 */ /* 0x002fe200078e0216 */
[----:B------:R-:W-:Y:S01]  /*1e60*/  @!P6 MOV R13, 0x400 ;  /* 0x00000400000de802 */ /* 0x000fe20000000f00 */
[----:B------:R-:W-:Y:S01]  /*1e70*/  UIMAD UR7, UR21, UR7, UR4 ;  /* 0x00000007150772a4 */ /* 0x000fe2000f8e0204 */
[----:B------:R-:W-:Y:S01]  /*1e80*/  LOP3.LUT R3, R2, R3, RZ, 0x3c, !PT ;  /* 0x0000000302037212 */ /* 0x000fe200078e3cff */
[----:B--2---:R-:W-:Y:S01]  /*1e90*/  @!P0 IMAD R35, R41, R10, RZ ;  /* 0x0000000a29238224 */ /* 0x004fe200078e02ff */
[----:B------:R-:W-:Y:S01]  /*1ea0*/  LEA.HI R2, R7, R6, RZ, 0x6 ;  /* 0x0000000607027211 */ /* 0x000fe200078f30ff */
[----:B------:R-:W1:Y:S01]  /*1eb0*/  @!P1 LDC.64 R14, c[0x0][0x210] ;  /* 0x00008400ff0e9b82 */ /* 0x000e620000000a00 */
[----:B------:R-:W-:Y:S01]  /*1ec0*/  IADD3 R42, P5, R27, R42, RZ ;  /* 0x0000002a1b2a7210 */ /* 0x000fe20007fbe0ff */
[----:B------:R-:W-:Y:S01]  /*1ed0*/  @!P0 IMAD R35, R40, R11, R35 ;  /* 0x0000000b28238224 */ /* 0x000fe200078e0223 */
[----:B------:R-:W-:Y:S01]  /*1ee0*/  UMOV UR6, 0x400 ;  /* 0x0000040000067882 */ /* 0x000fe20000000000 */
[----:B------:R-:W-:Y:S01]  /*1ef0*/  IMAD.SHL.U32 R2, R2, 0x8, RZ ;  /* 0x0000000802027824 */ /* 0x000fe200078e00ff */
[----:B------:R-:W-:Y:S01]  /*1f00*/  UIMAD.WIDE.U32 UR28, UR10, 0x20, URZ ;  /* 0x000000200a1c78a5 */ /* 0x000fe2000f8e003f */
[----:B------:R-:W-:Y:S01]  /*1f10*/  IMAD R11, R23, UR10, RZ ;  /* 0x0000000a170b7c24 */ /* 0x000fe2000f8e02ff */
[----:B------:R-:W-:Y:S01]  /*1f20*/  SHF.R.S32.HI R85, RZ, 0x5, R84 ;  /* 0x00000005ff557819 */ /* 0x000fe20000011454 */
[----:B------:R-:W2:Y:S01]  /*1f30*/  S2UR UR4, SR_CgaCtaId ;  /* 0x00000000000479c3 */ /* 0x000ea20000008800 */
[----:B------:R-:W-:Y:S01]  /*1f40*/  LOP3.LUT R3, R3, 0xfffffe00, R2, 0xf8, !PT ;  /* 0xfffffe0003037812 */ /* 0x000fe200078ef802 */
[----:B------:R-:W-:Y:S01]  /*1f50*/  IMAD R2, R22, UR11, R11 ;  /* 0x0000000b16027c24 */ /* 0x000fe2000f8e020b */
[----:B---3--:R-:W-:Y:S01]  /*1f60*/  @!P1 LEA R28, R28, R9, 0x18 ;  /* 0x000000091c1c9211 */ /* 0x008fe200078ec0ff */
[----:B------:R-:W-:Y:S01]  /*1f70*/  IMAD.X R43, R25, 0x1, R12, P5 ;  /* 0x00000001192b7824 */ /* 0x000fe200028e060c */
[----:B------:R-:W-:-:S02]  /*1f80*/  @!P4 MOV R9, 0x400 ;  /* 0x000004000009c802 */ /* 0x000fc40000000f00 */
[----:B------:R-:W-:Y:S01]  /*1f90*/  @!P6 IADD3 R30, P5, R40, 0x20, RZ ;  /* 0x00000020281ee810 */ /* 0x000fe20007fbe0ff */
[----:B------:R-:W-:Y:S01]  /*1fa0*/  IMAD.WIDE.U32 R42, R22, UR10, R42 ;  /* 0x0000000a162a7c25 */ /* 0x000fe2000f8e002a */
[----:B----4-:R-:W-:Y:S02]  /*1fb0*/  @!P4 LEA R24, R24, R9, 0x18 ;  /* 0x000000091818c211 */ /* 0x010fe400078ec0ff */
[----:B------:R-:W-:Y:S01]  /*1fc0*/  IADD3.X R9, R25, UR8, RZ, P2, !PT ;  /* 0x0000000819097c10 */ /* 0x000fe200097fe4ff */
[----:B------:R-:W-:Y:S01]  /*1fd0*/  @!P6 IMAD.X R31, RZ, RZ, R41, P5 ;  /* 0x000000ffff1fe224 */ /* 0x000fe200028e0629 */
[----:B------:R-:W-:Y:S01]  /*1fe0*/  IADD3 R168, P2, R22, R5, RZ ;  /* 0x0000000516a87210 */ /* 0x000fe20007f5e0ff */
[----:B------:R-:W-:Y:S01]  /*1ff0*/  IMAD.MOV.U32 R165, RZ, RZ, R42 ;  /* 0x000000ffffa57224 */ /* 0x000fe200078e002a */
[----:B------:R-:W3:Y:S01]  /*2000*/  @!P1 LDC.64 R4, c[0x0][0x240] ;  /* 0x00009000ff049b82 */ /* 0x000ee20000000a00 */
[----:B------:R-:W-:Y:S01]  /*2010*/  IMAD.WIDE.U32 R32, R32, UR21, R8 ;  /* 0x0000001520207c25 */ /* 0x000fe2000f8e0008 */
[----:B-----5:R-:W-:Y:S01]  /*2020*/  @!P6 LEA R26, R26, R13, 0x18 ;  /* 0x0000000d1a1ae211 */ /* 0x020fe200078ec0ff */
[----:B------:R-:W-:Y:S01]  /*2030*/  UIADD3 UR21, UR13, -0x1, URZ ;  /* 0xffffffff0d157890 */ /* 0x000fe2000fffe03f */
[----:B------:R-:W-:Y:S01]  /*2040*/  LEA R239, R85, UR18, 0x4 ;  /* 0x0000001255ef7c11 */ /* 0x000fe2000f8e20ff */
[----:B------:R-:W-:Y:S01]  /*2050*/  IMAD.X R21, R23, 0x1, R21, P2 ;  /* 0x0000000117157824 */ /* 0x000fe200010e0615 */
[C---:B------:R-:W-:Y:S01]  /*2060*/  @!P1 IADD3 R34, P2, R40.reuse, 0x10, RZ ;  /* 0x0000001028229810 */ /* 0x040fe20007f5e0ff */
[----:B------:R-:W-:Y:S01]  /*2070*/  VIADD R37, R33, UR7 ;  /* 0x0000000721257c36 */ /* 0x000fe20008000000 */
[----:B------:R-:W4:Y:S01]  /*2080*/  @!P0 LDC.64 R8, c[0x0][0x210] ;  /* 0x00008400ff088b82 */ /* 0x000f220000000a00 */
[----:B------:R-:W-:Y:S01]  /*2090*/  @!P0 IMAD.MOV.U32 R36, RZ, RZ, R32 ;  /* 0x000000ffff248224 */ /* 0x000fe200078e0020 */
[----:B------:R-:W-:Y:S01]  /*20a0*/  USHF.L.U32 UR25, UR21, 0x6, URZ ;  /* 0x0000000615197899 */ /* 0x000fe2000800063f */
[--C-:B------:R-:W-:Y:S01]  /*20b0*/  @!P1 IMAD.X R11, RZ, RZ, R41.reuse, P2 ;  /* 0x000000ffff0b9224 */ /* 0x100fe200010e0629 */
[C---:B------:R-:W-:Y:S01]  /*20c0*/  @!P4 IADD3 R29, P2, R40.reuse, 0x30, RZ ;  /* 0x00000030281dc810 */ /* 0x040fe20007f5e0ff */
[----:B--2---:R-:W-:Y:S01]  /*20d0*/  ULEA UR4, UR4, UR6, 0x18 ;  /* 0x0000000604047291 */ /* 0x004fe2000f8ec03f */
[----:B------:R-:W-:Y:S01]  /*20e0*/  IMAD.IADD R2, R43, 0x1, R2 ;  /* 0x000000012b027824 */ /* 0x000fe200078e0202 */
[----:B------:R-:W-:Y:S01]  /*20f0*/  UIADD3 UR26, -UR25, UR19, URZ ;  /* 0x00000013191a7290 */ /* 0x000fe2000fffe13f */
[----:B------:R-:W2:Y:S01]  /*2100*/  @!P6 LDC.64 R12, c[0x0][0x240] ;  /* 0x00009000ff0ceb82 */ /* 0x000ea20000000a00 */
[----:B------:R-:W-:Y:S01]  /*2110*/  @!P4 IMAD.X R23, RZ, RZ, R41, P2 ;  /* 0x000000ffff17c224 */ /* 0x000fe200010e0629 */
[----:B------:R-:W-:Y:S01]  /*2120*/  ULDC.64 UR6, c[0x0][0x268] ;  /* 0x00009a0000067ab9 */ /* 0x000fe20000000a00 */
[----:B------:R-:W-:Y:S01]  /*2130*/  @!P0 IMAD.WIDE.U32 R40, R40, R10, R36 ;  /* 0x0000000a28288225 */ /* 0x000fe200078e0024 */
[----:B------:R-:W-:Y:S01]  /*2140*/  LEA R235, R3, UR4, 0x1 ;  /* 0x0000000403eb7c11 */ /* 0x000fe2000f8e08ff */
[----:B------:R-:W-:Y:S01]  /*2150*/  USHF.L.U32 UR8, UR11, 0x5, URZ ;  /* 0x000000050b087899 */ /* 0x000fe2000800063f */
[----:B------:R-:W-:Y:S01]  /*2160*/  LOP3.LUT R241, R241, 0x6, RZ, 0xc0, !PT ;  /* 0x00000006f1f17812 */ /* 0x000fe200078ec0ff */
[----:B------:R-:W-:Y:S01]  /*2170*/  @!P0 IMAD.IADD R10, R41, 0x1, R35 ;  /* 0x00000001290a8824 */ /* 0x000fe200078e0223 */
[----:B------:R-:W-:Y:S01]  /*2180*/  UIADD3 UR18, UR19, 0x1, -UR20 ;  /* 0x0000000113127890 */ /* 0x000fe2000fffe814 */
[----:B---3--:R-:W-:-:S02]  /*2190*/  @!P1 IMAD R33, R11, R4, RZ ;  /* 0x000000040b219224 */ /* 0x008fc400078e02ff */
[----:B------:R-:W-:Y:S01]  /*21a0*/  @!P1 IMAD.MOV.U32 R41, RZ, RZ, R37 ;  /* 0x000000ffff299224 */ /* 0x000fe200078e0025 */
[----:B------:R-:W-:Y:S01]  /*21b0*/  UIADD3 UR18, UR18, UR14, URZ ;  /* 0x0000000e12127290 */ /* 0x000fe2000fffe03f */
[----:B------:R-:W-:Y:S02]  /*21c0*/  @!P1 IMAD R33, R34, R5, R33 ;  /* 0x0000000522219224 */ /* 0x000fe400078e0221 */
[----:B------:R-:W-:Y:S01]  /*21d0*/  @!P6 IMAD.MOV.U32 R36, RZ, RZ, R32 ;  /* 0x000000ffff24e224 */ /* 0x000fe200078e0020 */
[----:B----4-:R-:W-:Y:S01]  /*21e0*/  @!P0 LEA R38, P2, R40, R8, 0x1 ;  /* 0x0000000828268211 */ /* 0x010fe200078408ff */
[----:B------:R-:W-:-:S03]  /*21f0*/  @!P1 IMAD R35, R3, 0x2, R28 ;  /* 0x0000000203239824 */ /* 0x000fc600078e021c */
[----:B------:R-:W-:Y:S01]  /*2200*/  @!P0 LEA.HI.X R39, R40, R9, R10, 0x1, P2 ;  /* 0x0000000928278211 */ /* 0x000fe200010f0c0a */
[----:B------:R-:W-:Y:S01]  /*2210*/  @!P1 IMAD.MOV.U32 R40, RZ, RZ, R32 ;  /* 0x000000ffff289224 */ /* 0x000fe200078e0020 */
[----:B------:R-:W-:Y:S01]  /*2220*/  ISETP.GE.AND P2, PT, R22, UR26, PT ;  /* 0x0000001a16007c0c */ /* 0x000fe2000bf46270 */
[----:B------:R-:W3:Y:S01]  /*2230*/  @!P6 LDC.64 R10, c[0x0][0x210] ;  /* 0x00008400ff0aeb82 */ /* 0x000ee20000000a00 */
[----:B--2---:R-:W-:Y:S01]  /*2240*/  @!P6 IMAD R31, R31, R12, RZ ;  /* 0x0000000c1f1fe224 */ /* 0x004fe200078e02ff */
[----:B------:R-:W-:Y:S01]  /*2250*/  @!PT LDS RZ, [RZ] ;  /* 0x00000000fffff984 */ /* 0x000fe20000000800 */
[----:B------:R-:W-:Y:S01]  /*2260*/  @!PT LDS RZ, [RZ] ;  /* 0x00000000fffff984 */ /* 0x000fe20000000800 */
[----:B------:R-:W-:Y:S01]  /*2270*/  @!PT LDS RZ, [RZ] ;  /* 0x00000000fffff984 */ /* 0x000fe20000000800 */
[----:B------:R-:W-:Y:S01]  /*2280*/  @!P0 LDGSTS.E.BYPASS.LTC128B.128 [R235], desc[UR16][R38.64] ;  /* 0x0000000026eb8fae */ /* 0x000fe2000b901d50 */
[----:B------:R-:W-:-:S03]  /*2290*/  @!P1 IMAD.WIDE.U32 R40, R34, R4, R40 ;  /* 0x0000000422289225 */ /* 0x000fc600078e0028 */
[----:B------:R-:W-:Y:S01]  /*22a0*/  @!P0 LDGSTS.E.BYPASS.LTC128B.128 [R235+0x2000], desc[UR16][R38.64+0x80] ;  /* 0x0200008026eb8fae */ /* 0x000fe2000b901d50 */
[----:B------:R-:W-:Y:S01]  /*22b0*/  @!P1 IMAD.IADD R34, R41, 0x1, R33 ;  /* 0x0000000129229824 */ /* 0x000fe200078e0221 */
[----:B------:R-:W2:Y:S01]  /*22c0*/  @!P4 LDC.64 R8, c[0x0][0x240] ;  /* 0x00009000ff08cb82 */ /* 0x000ea20000000a00 */
[----:B------:R-:W-:Y:S01]  /*22d0*/  @!P4 IMAD.MOV.U32 R33, RZ, RZ, R37 ;  /* 0x000000ffff21c224 */ /* 0x000fe200078e0025 */
[----:B------:R-:W-:Y:S01]  /*22e0*/  @!P0 LDGSTS.E.BYPASS.LTC128B.128 [R235+0x4000], desc[UR16][R38.64+0x100] ;  /* 0x0400010026eb8fae */ /* 0x000fe2000b901d50 */
[C---:B------:R-:W-:Y:S02]  /*22f0*/  @!P6 IMAD R31, R30.reuse, R13, R31 ;  /* 0x0000000d1e1fe224 */ /* 0x040fe400078e021f */
[----:B------:R-:W-:Y:S01]  /*2300*/  @!P6 IMAD.WIDE.U32 R36, R30, R12, R36 ;  /* 0x0000000c1e24e225 */ /* 0x000fe200078e0024 */
[----:B------:R-:W-:Y:S01]  /*2310*/  @!P0 LDGSTS.E.BYPASS.LTC128B.128 [R235+0x6000], desc[UR16][R38.64+0x180] ;  /* 0x0600018026eb8fae */ /* 0x000fe2000b901d50 */
[C---:B-1----:R-:W-:Y:S01]  /*2320*/  @!P1 LEA R14, P0, R40.reuse, R14, 0x1 ;  /* 0x0000000e280e9211 */ /* 0x042fe200078008ff */
[----:B------:R-:W1:Y:S01]  /*2330*/  @!P4 LDC.64 R4, c[0x0][0x210] ;  /* 0x00008400ff04cb82 */ /* 0x000e620000000a00 */
[----:B------:R-:W4:Y:S02]  /*2340*/  @!P2 S2R R30, SR_CgaCtaId ;  /* 0x00000000001ea919 */ /* 0x000f240000008800 */
[----:B------:R-:W-:Y:S01]  /*2350*/  @!P1 LEA.HI.X R15, R40, R15, R34, 0x1, P0 ;  /* 0x0000000f280f9211 */ /* 0x000fe200000f0c22 */
[----:B------:R-:W-:-:S04]  /*2360*/  @!P6 IMAD.IADD R34, R37, 0x1, R31 ;  /* 0x000000012522e824 */ /* 0x000fc800078e021f */
[----:B------:R-:W5:Y:S01]  /*2370*/  @!P2 LDC.64 R12, c[0x0][0x218] ;  /* 0x00008600ff0cab82 */ /* 0x000f620000000a00 */
[C---:B---3--:R-:W-:Y:S01]  /*2380*/  @!P6 LEA R10, P0, R36.reuse, R10, 0x1 ;  /* 0x0000000a240ae211 */ /* 0x048fe200078008ff */
[----:B------:R-:W-:Y:S03]  /*2390*/  @!P1 LDGSTS.E.BYPASS.LTC128B.128 [R35+0x800], desc[UR16][R14.64] ;  /* 0x008000000e239fae */ /* 0x000fe6000b901d50 */
[----:B------:R-:W-:Y:S01]  /*23a0*/  @!P6 LEA.HI.X R11, R36, R11, R34, 0x1, P0 ;  /* 0x0000000b240be211 */ /* 0x000fe200000f0c22 */
[----:B------:R-:W-:Y:S01]  /*23b0*/  @!P1 LDGSTS.E.BYPASS.LTC128B.128 [R35+0x2800], desc[UR16][R14.64+0x80] ;  /* 0x028000800e239fae */ /* 0x000fe2000b901d50 */
[----:B------:R-:W-:Y:S01]  /*23c0*/  ISETP.GE.AND P0, PT, R18, UR26, PT ;  /* 0x0000001a12007c0c */ /* 0x000fe2000bf06270 */
[----:B--2---:R-:W-:Y:S02]  /*23d0*/  @!P4 IMAD R28, R23, R8, RZ ;  /* 0x00000008171cc224 */ /* 0x004fe400078e02ff */
[----:B------:R-:W-:Y:S01]  /*23e0*/  @!P6 IMAD R23, R3, 0x2, R26 ;  /* 0x000000020317e824 */ /* 0x000fe200078e021a */
[----:B------:R-:W-:Y:S01]  /*23f0*/  @!P1 LDGSTS.E.BYPASS.LTC128B.128 [R35+0x4800], desc[UR16][R14.64+0x100] ;  /* 0x048001000e239fae */ /* 0x000fe2000b901d50 */
[----:B------:R-:W-:-:S02]  /*2400*/  @!P4 IMAD R9, R29, R9, R28 ;  /* 0x000000091d09c224 */ /* 0x000fc400078e021c */
[----:B------:R-:W-:Y:S01]  /*2410*/  @!P4 IMAD.WIDE.U32 R32, R29, R8, R32 ;  /* 0x000000081d20c225 */ /* 0x000fe200078e0020 */
[----:B------:R2:W-:Y:S01]  /*2420*/  @!P1 LDGSTS.E.BYPASS.LTC128B.128 [R35+0x6800], desc[UR16][R14.64+0x180] ;  /* 0x068001800e239fae */ /* 0x0005e2000b901d50 */
[----:B------:R-:W-:Y:S02]  /*2430*/  IADD3 R8, P1, R27, UR24, RZ ;  /* 0x000000181b087c10 */ /* 0x000fe4000ff3e0ff */
[----:B------:R-:W-:Y:S01]  /*2440*/  @!P4 IMAD.IADD R9, R33, 0x1, R9 ;  /* 0x000000012109c824 */ /* 0x000fe200078e0209 */
[----:B------:R-:W-:Y:S01]  /*2450*/  @!P6 LDGSTS.E.BYPASS.LTC128B.128 [R23+0x1000], desc[UR16][R10.64] ;  /* 0x010000000a17efae */ /* 0x000fe2000b901d50 */
[----:B-1----:R-:W-:-:S03]  /*2460*/  @!P4 LEA R26, P5, R32, R4, 0x1 ;  /* 0x00000004201ac211 */ /* 0x002fc600078a08ff */
[----:B------:R-:W-:Y:S01]  /*2470*/  @!P6 LDGSTS.E.BYPASS.LTC128B.128 [R23+0x3000], desc[UR16][R10.64+0x80] ;  /* 0x030000800a17efae */ /* 0x000fe2000b901d50 */
[----:B------:R-:W-:Y:S02]  /*2480*/  @!P4 LEA.HI.X R27, R32, R5, R9, 0x1, P5 ;  /* 0x00000005201bc211 */ /* 0x000fe400028f0c09 */
[----:B------:R-:W-:Y:S01]  /*2490*/  IADD3.X R9, R25, UR23, RZ, P1, !PT ;  /* 0x0000001719097c10 */ /* 0x000fe20008ffe4ff */
[----:B------:R-:W-:Y:S01]  /*24a0*/  @!P6 LDGSTS.E.BYPASS.LTC128B.128 [R23+0x5000], desc[UR16][R10.64+0x100] ;  /* 0x050001000a17efae */ /* 0x000fe2000b901d50 */
[----:B------:R-:W1:Y:S01]  /*24b0*/  @!P0 LDC.64 R4, c[0x0][0x218] ;  /* 0x00008600ff048b82 */ /* 0x000e620000000a00 */
[----:B------:R-:W-:Y:S01]  /*24c0*/  ISETP.GE.AND P5, PT, R16, UR26, PT ;  /* 0x0000001a10007c0c */ /* 0x000fe2000bfa6270 */
[----:B------:R-:W-:Y:S01]  /*24d0*/  @!P4 IMAD R25, R3, 0x2, R24 ;  /* 0x000000020319c824 */ /* 0x000fe200078e0218 */
[----:B------:R3:W-:Y:S01]  /*24e0*/  @!P6 LDGSTS.E.BYPASS.LTC128B.128 [R23+0x7000], desc[UR16][R10.64+0x180] ;  /* 0x070001800a17efae */ /* 0x0007e2000b901d50 */
[----:B------:R-:W-:Y:S01]  /*24f0*/  ISETP.GE.AND P6, PT, R17, UR26, PT ;  /* 0x0000001a11007c0c */ /* 0x000fe2000bfc6270 */
[----:B------:R-:W-:-:S02]  /*2500*/  IMAD.U32 R24, RZ, RZ, UR10 ;  /* 0x0000000aff187e24 */ /* 0x000fc4000f8e00ff */
[----:B------:R-:W-:Y:S04]  /*2510*/  @!P4 LDGSTS.E.BYPASS.LTC128B.128 [R25+0x1800], desc[UR16][R26.64] ;  /* 0x018000001a19cfae */ /* 0x000fe8000b901d50 */
[----:B------:R-:W-:Y:S01]  /*2520*/  @!P4 LDGSTS.E.BYPASS.LTC128B.128 [R25+0x3800], desc[UR16][R26.64+0x80] ;  /* 0x038000801a19cfae */ /* 0x000fe2000b901d50 */
[----:B--2---:R-:W-:-:S03]  /*2530*/  @!P2 MOV R15, 0x400 ;  /* 0x00000400000fa802 */ /* 0x004fc60000000f00 */
[----:B------:R-:W-:Y:S01]  /*2540*/  @!P4 LDGSTS.E.BYPASS.LTC128B.128 [R25+0x5800], desc[UR16][R26.64+0x100] ;  /* 0x058001001a19cfae */ /* 0x000fe2000b901d50 */
[C---:B-----5:R-:W-:Y:S01]  /*2550*/  @!P2 LEA R14, P1, R165.reuse, R12, 0x1 ;  /* 0x0000000ca50ea211 */ /* 0x060fe200078208ff */
[----:B------:R-:W-:Y:S01]  /*2560*/  VOTEU.ALL UP0, P5 ;  /* 0x00000000003f7886 */ /* 0x000fe20002800000 */
[----:B----4-:R-:W-:Y:S01]  /*2570*/  @!P2 LEA R30, R30, R15, 0x18 ;  /* 0x0000000f1e1ea211 */ /* 0x010fe200078ec0ff */
[----:B------:R-:W2:Y:S01]  /*2580*/  @!P6 S2R R12, SR_CgaCtaId ;  /* 0x00000000000ce919 */ /* 0x000ea20000008800 */
[----:B------:R-:W-:Y:S02]  /*2590*/  @!P2 LEA.HI.X R15, R165, R13, R2, 0x1, P1 ;  /* 0x0000000da50fa211 */ /* 0x000fe400008f0c02 */
[----:B------:R-:W-:Y:S01]  /*25a0*/  @!P0 LEA R24, P1, R24, R165, 0x4 ;  /* 0x000000a518188211 */ /* 0x000fe200078220ff */
[----:B------:R-:W4:Y:S01]  /*25b0*/  @!P0 S2R R13, SR_CgaCtaId ;  /* 0x00000000000d8919 */ /* 0x000f220000008800 */
[----:B------:R-:W-:Y:S01]  /*25c0*/  @!P2 IMAD R29, R3, 0x2, R30 ;  /* 0x00000002031da824 */ /* 0x000fe200078e021e */
[----:B------:R5:W-:Y:S01]  /*25d0*/  @!P4 LDGSTS.E.BYPASS.LTC128B.128 [R25+0x7800], desc[UR16][R26.64+0x180] ;  /* 0x078001801a19cfae */ /* 0x000be2000b901d50 */
[----:B------:R-:W-:Y:S01]  /*25e0*/  ISETP.GE.AND P4, PT, R18, UR26, PT ;  /* 0x0000001a12007c0c */ /* 0x000fe2000bf86270 */
[----:B------:R-:W-:Y:S01]  /*25f0*/  IMAD.U32 R18, RZ, RZ, UR10 ;  /* 0x0000000aff127e24 */ /* 0x000fe2000f8e00ff */
[----:B---3--:R-:W-:Y:S01]  /*2600*/  LEA.HI R10, R7, R6, RZ, 0x4 ;  /* 0x00000006070a7211 */ /* 0x008fe200078f20ff */
[----:B------:R-:W-:Y:S01]  /*2610*/  IMAD.U32 R23, RZ, RZ, UR11 ;  /* 0x0000000bff177e24 */ /* 0x000fe2000f8e00ff */
[----:B------:R-:W3:Y:S01]  /*2620*/  @!P5 S2R R11, SR_CgaCtaId ;  /* 0x00000000000bd919 */ /* 0x000ee20000008800 */
[----:B------:R-:W-:Y:S01]  /*2630*/  IMAD.MOV.U32 R7, RZ, RZ, 0x10 ;  /* 0x00000010ff077424 */ /* 0x000fe200078e00ff */
[----:B------:R-:W-:Y:S02]  /*2640*/  @!P2 LDGSTS.E.BYPASS.LTC128B.128 [R29+0x8000], desc[UR16][R14.64] ;  /* 0x080000000e1dafae */ /* 0x000fe4000b901d50 */
[----:B------:R-:W-:-:S02]  /*2650*/  @!P0 LEA.HI.X R23, R18, R2, R23, 0x4, P1 ;  /* 0x0000000212178211 */ /* 0x000fc400008f2417 */
[----:B-1----:R-:W-:Y:S01]  /*2660*/  @!P0 LEA R18, P1, R24, R4, 0x1 ;  /* 0x0000000418128211 */ /* 0x002fe200078208ff */
[----:B------:R-:W-:Y:S04]  /*2670*/  @!P2 LDGSTS.E.BYPASS.LTC128B.128 [R29+0xa000], desc[UR16][R14.64+0x80] ;  /* 0x0a0000800e1dafae */ /* 0x000fe8000b901d50 */
[----:B------:R-:W-:Y:S04]  /*2680*/  @!P2 LDGSTS.E.BYPASS.LTC128B.128 [R29+0xc000], desc[UR16][R14.64+0x100] ;  /* 0x0c0001000e1dafae */ /* 0x000fe8000b901d50 */
[----:B------:R1:W-:Y:S01]  /*2690*/  @!P2 LDGSTS.E.BYPASS.LTC128B.128 [R29+0xe000], desc[UR16][R14.64+0x180] ;  /* 0x0e0001800e1dafae */ /* 0x0003e2000b901d50 */
[----:B------:R-:W-:-:S02]  /*26a0*/  ISETP.GE.AND P2, PT, R17, UR26, PT ;  /* 0x0000001a11007c0c */ /* 0x000fc4000bf46270 */
[----:B------:R-:W-:Y:S01]  /*26b0*/  SHF.R.S32.HI R17, RZ, 0x4, R10 ;  /* 0x00000004ff117819 */ /* 0x000fe2000001140a */
[----:B-----5:R-:W-:Y:S01]  /*26c0*/  IMAD R25, R19, UR6, RZ ;  /* 0x0000000613197c24 */ /* 0x020fe2000f8e02ff */
[----:B------:R-:W-:Y:S01]  /*26d0*/  @!P0 LEA.HI.X R19, R24, R5, R23, 0x1, P1 ;  /* 0x0000000518138211 */ /* 0x000fe200008f0c17 */
[----:B------:R-:W-:Y:S01]  /*26e0*/  IMAD.U32 R26, RZ, RZ, UR10 ;  /* 0x0000000aff1a7e24 */ /* 0x000fe2000f8e00ff */
[----:B------:R-:W-:Y:S01]  /*26f0*/  ISETP.GE.AND P1, PT, R16, UR26, PT ;  /* 0x0000001a10007c0c */ /* 0x000fe2000bf26270 */
[----:B------:R-:W-:Y:S01]  /*2700*/  IMAD R4, R20, UR7, R25 ;  /* 0x0000000714047c24 */ /* 0x000fe2000f8e0219 */
[----:B------:R-:W-:Y:S01]  /*2710*/  LEA.HI R5, R10, R17, RZ, 0x1 ;  /* 0x000000110a057211 */ /* 0x000fe200078f08ff */
[----:B------:R-:W-:Y:S01]  /*2720*/  IMAD.WIDE.U32 R24, R20, UR6, R8 ;  /* 0x0000000614187c25 */ /* 0x000fe2000f8e0008 */
[----:B------:R-:W-:Y:S01]  /*2730*/  @!P0 MOV R16, 0x400 ;  /* 0x0000040000108802 */ /* 0x000fe20000000f00 */
[----:B------:R-:W5:Y:S01]  /*2740*/  @!P6 LDC.64 R8, c[0x0][0x218] ;  /* 0x00008600ff08eb82 */ /* 0x000f620000000a00 */
[----:B------:R-:W-:Y:S01]  /*2750*/  @!P5 MOV R20, 0x400 ;  /* 0x000004000014d802 */ /* 0x000fe20000000f00 */
[----:B------:R-:W-:Y:S01]  /*2760*/  IMAD.IADD R25, R25, 0x1, R4 ;  /* 0x0000000119197824 */ /* 0x000fe200078e0204 */
[----:B----4-:R-:W-:Y:S01]  /*2770*/  @!P0 LEA R4, R13, R16, 0x18 ;  /* 0x000000100d048211 */ /* 0x010fe200078ec0ff */
[----:B------:R-:W-:Y:S01]  /*2780*/  IMAD.U32 R13, RZ, RZ, UR8 ;  /* 0x00000008ff0d7e24 */ /* 0x000fe2000f8e00ff */
[----:B------:R-:W-:Y:S01]  /*2790*/  @!UP0 UIMAD UR8, UR11, 0x30, URZ ;  /* 0x000000300b0888a4 */ /* 0x000fe2000f8e023f */
[----:B------:R-:W-:-:S02]  /*27a0*/  ULDC.64 UR6, c[0x0][0x250] ;  /* 0x0000940000067ab9 */ /* 0x000fc40000000a00 */
[----:B------:R-:W-:Y:S01]  /*27b0*/  VOTEU.ALL UP0, P1 ;  /* 0x00000000003f7886 */ /* 0x000fe20000800000 */
[----:B------:R-:W-:Y:S01]  /*27c0*/  IMAD R21, R21, UR6, RZ ;  /* 0x0000000615157c24 */ /* 0x000fe2000f8e02ff */
[----:B------:R-:W-:Y:S01]  /*27d0*/  USHF.L.U32 UR24, UR7, 0x5, URZ ;  /* 0x0000000507187899 */ /* 0x000fe2000800063f */
[----:B-1----:R-:W-:Y:S01]  /*27e0*/  LOP3.LUT R14, R5, 0xfffffffe, RZ, 0xc0, !PT ;  /* 0xfffffffe050e7812 */ /* 0x002fe200078ec0ff */
[----:B------:R-:W-:Y:S01]  /*27f0*/  @!P0 IMAD R15, R3, 0x2, R4 ;  /* 0x00000002030f8824 */ /* 0x000fe200078e0204 */
[----:B------:R-:W-:Y:S01]  /*2800*/  @!P6 MOV R5, 0x400 ;  /* 0x000004000005e802 */ /* 0x000fe20000000f00 */
[----:B------:R-:W-:Y:S02]  /*2810*/  @!UP0 UIMAD UR23, UR7, 0x60, URZ ;  /* 0x00000060071788a4 */ /* 0x000fe4000f8e023f */
[----:B------:R-:W-:Y:S01]  /*2820*/  IMAD.IADD R14, R17, 0x1, -R14 ;  /* 0x00000001110e7824 */ /* 0x000fe200078e0a0e */
[----:B--2---:R-:W-:Y:S01]  /*2830*/  @!P6 LEA R16, R12, R5, 0x18 ;  /* 0x000000050c10e211 */ /* 0x004fe200078ec0ff */
[----:B------:R-:W-:Y:S01]  /*2840*/  @!P0 LDGSTS.E.BYPASS.LTC128B.128 [R15+0x8800], desc[UR16][R18.64] ;  /* 0x08800000120f8fae */ /* 0x000fe2000b901d50 */
[----:B------:R-:W1:Y:S01]  /*2850*/  @!P5 LDC.64 R4, c[0x0][0x218] ;  /* 0x00008600ff04db82 */ /* 0x000e620000000a00 */
[----:B---3--:R-:W-:Y:S01]  /*2860*/  @!P5 LEA R12, R11, R20, 0x18 ;  /* 0x000000140b0cd211 */ /* 0x008fe200078ec0ff */
[----:B------:R-:W-:Y:S01]  /*2870*/  UISETP.GT.AND UP0, UPT, UR21, UR5, UPT ;  /* 0x000000051500728c */ /* 0x000fe2000bf04270 */
[----:B------:R-:W-:Y:S04]  /*2880*/  @!P0 LDGSTS.E.BYPASS.LTC128B.128 [R15+0xa800], desc[UR16][R18.64+0x80] ;  /* 0x0a800080120f8fae */ /* 0x000fe8000b901d50 */
[----:B------:R-:W-:Y:S04]  /*2890*/  @!P0 LDGSTS.E.BYPASS.LTC128B.128 [R15+0xc800], desc[UR16][R18.64+0x100] ;  /* 0x0c800100120f8fae */ /* 0x000fe8000b901d50 */
[----:B------:R2:W-:Y:S01]  /*28a0*/  @!P0 LDGSTS.E.BYPASS.LTC128B.128 [R15+0xe800], desc[UR16][R18.64+0x180] ;  /* 0x0e800180120f8fae */ /* 0x0005e2000b901d50 */
[----:B------:R-:W-:-:S04]  /*28b0*/  @!P6 IADD3 R11, P0, R165, UR28, RZ ;  /* 0x0000001ca50bec10 */ /* 0x000fc8000ff1e0ff */
[----:B------:R-:W-:Y:S01]  /*28c0*/  @!P6 IADD3.X R20, R2, UR29, R13, P0, !PT ;  /* 0x0000001d0214ec10 */ /* 0x000fe200087fe40d */
[C---:B------:R-:W-:Y:S01]  /*28d0*/  IMAD R13, R168.reuse, UR7, R21 ;  /* 0x00000007a80d7c24 */ /* 0x040fe2000f8e0215 */
[----:B-----5:R-:W-:Y:S01]  /*28e0*/  @!P6 LEA R8, P0, R11, R8, 0x1 ;  /* 0x000000080b08e211 */ /* 0x020fe200078008ff */
[----:B------:R-:W-:-:S03]  /*28f0*/  IMAD.WIDE.U32 R168, R168, UR6, R24 ;  /* 0x00000006a8a87c25 */ /* 0x000fc6000f8e0018 */
[----:B------:R-:W-:Y:S01]  /*2900*/  @!P6 LEA.HI.X R9, R11, R9, R20, 0x1, P0 ;  /* 0x000000090b09e211 */ /* 0x000fe200000f0c14 */
[C---:B------:R-:W-:Y:S02]  /*2910*/  @!P6 IMAD R11, R3.reuse, 0x2, R16 ;  /* 0x00000002030be824 */ /* 0x040fe400078e0210 */
[----:B------:R-:W-:Y:S02]  /*2920*/  @!P5 IMAD R3, R3, 0x2, R12 ;  /* 0x000000020303d824 */ /* 0x000fe400078e020c */
[----:B------:R-:W-:Y:S01]  /*2930*/  IMAD.IADD R166, R169, 0x1, R13 ;  /* 0x00000001a9a67824 */ /* 0x000fe200078e020d */
[----:B------:R-:W-:Y:S01]  /*2940*/  @!P6 LDGSTS.E.BYPASS.LTC128B.128 [R11+0x9000], desc[UR16][R8.64] ;  /* 0x09000000080befae */ /* 0x000fe2000b901d50 */
[----:B------:R-:W-:-:S03]  /*2950*/  IMAD.U32 R13, RZ, RZ, UR6 ;  /* 0x00000006ff0d7e24 */ /* 0x000fc6000f8e00ff */
[----:B------:R-:W-:Y:S04]  /*2960*/  @!P6 LDGSTS.E.BYPASS.LTC128B.128 [R11+0xb000], desc[UR16][R8.64+0x80] ;  /* 0x0b000080080befae */ /* 0x000fe8000b901d50 */
[----:B------:R-:W-:Y:S01]  /*2970*/  @!P6 LDGSTS.E.BYPASS.LTC128B.128 [R11+0xd000], desc[UR16][R8.64+0x100] ;  /* 0x0d000100080befae */ /* 0x000fe2000b901d50 */
[----:B--2---:R-:W-:Y:S01]  /*2980*/  @!P5 IMAD.MOV.U32 R18, RZ, RZ, R165 ;  /* 0x000000ffff12d224 */ /* 0x004fe200078e00a5 */
[----:B------:R-:W-:Y:S01]  /*2990*/  LOP3.LUT R15, R10, 0xfffffff0, RZ, 0xc0, !PT ;  /* 0xfffffff00a0f7812 */ /* 0x000fe200078ec0ff */
[----:B------:R-:W-:Y:S01]  /*29a0*/  @!P5 IMAD.MOV.U32 R19, RZ, RZ, R2 ;  /* 0x000000ffff13d224 */ /* 0x000fe200078e0002 */
[----:B------:R2:W-:Y:S01]  /*29b0*/  @!P6 LDGSTS.E.BYPASS.LTC128B.128 [R11+0xf000], desc[UR16][R8.64+0x180] ;  /* 0x0f000180080befae */ /* 0x0005e2000b901d50 */
[C---:B------:R-:W-:Y:S01]  /*29c0*/  ISETP.GE.AND P6, PT, R22.reuse, UR26, PT ;  /* 0x0000001a16007c0c */ /* 0x040fe2000bfc6270 */
[----:B------:R-:W-:Y:S01]  /*29d0*/  IMAD.SHL.U32 R22, R22, 0x8, RZ ;  /* 0x0000000816167824 */ /* 0x000fe200078e00ff */
[----:B------:R-:W-:Y:S01]  /*29e0*/  UIMAD.WIDE.U32 UR26, UR6, 0x20, URZ ;  /* 0x00000020061a78a5 */ /* 0x000fe2000f8e003f */
[----:B------:R-:W-:-:S04]  /*29f0*/  @!P5 IMAD.WIDE.U32 R26, R26, 0x30, R18 ;  /* 0x000000301a1ad825 */ /* 0x000fc800078e0012 */
[----:B------:R-:W-:Y:S01]  /*2a00*/  @!P5 VIADD R10, R27, UR8 ;  /* 0x000000081b0adc36 */ /* 0x000fe20008000000 */
[----:B-1----:R-:W-:Y:S01]  /*2a10*/  @!P5 LEA R16, P0, R26, R4, 0x1 ;  /* 0x000000041a10d211 */ /* 0x002fe200078008ff */
[----:B------:R-:W-:Y:S01]  /*2a20*/  IMAD.IADD R15, R6, 0x1, -R15 ;  /* 0x00000001060f7824 */ /* 0x000fe200078e0a0f */
[----:B------:R-:W-:Y:S02]  /*2a30*/  ULDC.64 UR8, c[0x0][0x220] ;  /* 0x0000880000087ab9 */ /* 0x000fe40000000a00 */
[----:B------:R-:W-:Y:S01]  /*2a40*/  @!P5 LEA.HI.X R17, R26, R5, R10, 0x1, P0 ;  /* 0x000000051a11d211 */ /* 0x000fe200000f0c0a */
[----:B------:R-:W-:Y:S01]  /*2a50*/  IMAD.SHL.U32 R5, R0, 0x40, RZ ;  /* 0x0000004000057824 */ /* 0x000fe200078e00ff */
[----:B------:R-:W-:Y:S02]  /*2a60*/  SHF.R.S32.HI R4, RZ, 0x1f, R15 ;  /* 0x0000001fff047819 */ /* 0x000fe4000001140f */
[----:B------:R-:W-:Y:S01]  /*2a70*/  LEA R232, P0, R168, UR8, 0x1 ;  /* 0x00000008a8e87c11 */ /* 0x000fe2000f8008ff */
[----:B------:R-:W-:Y:S01]  /*2a80*/  @!P5 LDGSTS.E.BYPASS.LTC128B.128 [R3+0x9800], desc[UR16][R16.64] ;  /* 0x098000001003dfae */ /* 0x000fe2000b901d50 */
[----:B------:R-:W-:-:S02]  /*2a90*/  LEA.HI R4, R4, R15, RZ, 0x3 ;  /* 0x0000000f04047211 */ /* 0x000fc400078f18ff */
[----:B------:R-:W-:Y:S01]  /*2aa0*/  LOP3.LUT R5, R5, 0x1c0, RZ, 0xc0, !PT ;  /* 0x000001c005057812 */ /* 0x000fe200078ec0ff */
[----:B------:R-:W-:Y:S01]  /*2ab0*/  @!P5 LDGSTS.E.BYPASS.LTC128B.128 [R3+0xb800], desc[UR16][R16.64+0x80] ;  /* 0x0b8000801003dfae */ /* 0x000fe2000b901d50 */
[C---:B------:R-:W-:Y:S01]  /*2ac0*/  LOP3.LUT R10, R4.reuse, 0xfffffff8, RZ, 0xc0, !PT ;  /* 0xfffffff8040a7812 */ /* 0x040fe200078ec0ff */
[----:B------:R-:W-:Y:S01]  /*2ad0*/  IMAD.SHL.U32 R4, R4, 0x40, RZ ;  /* 0x0000004004047824 */ /* 0x000fe200078e00ff */
[----:B------:R-:W-:Y:S01]  /*2ae0*/  LEA.HI.X R231, R168, UR9, R166, 0x1, P0 ;  /* 0x00000009a8e77c11 */ /* 0x000fe200080f0ca6 */
[----:B------:R-:W-:Y:S01]  /*2af0*/  @!P5 LDGSTS.E.BYPASS.LTC128B.128 [R3+0xd800], desc[UR16][R16.64+0x100] ;  /* 0x0d8001001003dfae */ /* 0x000fe2000b901d50 */
[----:B--2---:R-:W-:Y:S01]  /*2b00*/  LOP3.LUT R9, R5, 0x8, R22, 0xf8, !PT ;  /* 0x0000000805097812 */ /* 0x004fe200078ef816 */
[----:B------:R-:W-:Y:S01]  /*2b10*/  IMAD.U32 R11, RZ, RZ, UR6 ;  /* 0x00000006ff0b7e24 */ /* 0x000fe2000f8e00ff */
[----:B------:R-:W-:Y:S01]  /*2b20*/  SHF.R.U32.HI R8, RZ, 0x3, R5 ;  /* 0x00000003ff087819 */ /* 0x000fe20000011605 */
[----:B------:R1:W-:Y:S01]  /*2b30*/  @!P5 LDGSTS.E.BYPASS.LTC128B.128 [R3+0xf800], desc[UR16][R16.64+0x180] ;  /* 0x0f8001801003dfae */ /* 0x0003e2000b901d50 */
[----:B------:R-:W-:Y:S01]  /*2b40*/  IMAD.IADD R5, R15, 0x1, -R10 ;  /* 0x000000010f057824 */ /* 0x000fe200078e0a0a */
[----:B------:R-:W-:Y:S01]  /*2b50*/  LOP3.LUT R4, R4, 0xfffffe00, RZ, 0xc0, !PT ;  /* 0xfffffe0004047812 */ /* 0x000fe200078ec0ff */
[----:B------:R-:W-:Y:S01]  /*2b60*/  IMAD.SHL.U32 R15, R14, 0x8, RZ ;  /* 0x000000080e0f7824 */ /* 0x000fe200078e00ff */
[----:B------:R-:W0:Y:S01]  /*2b70*/  LDGDEPBAR ;  /* 0x00000000000079af */ /* 0x000e220000000000 */
[----:B------:R-:W-:Y:S01]  /*2b80*/  IMAD.SHL.U32 R10, R5, 0x40, RZ ;  /* 0x00000040050a7824 */ /* 0x000fe200078e00ff */
[----:B------:R-:W-:Y:S01]  /*2b90*/  LOP3.LUT R9, R9, R8, RZ, 0x3c, !PT ;  /* 0x0000000809097212 */ /* 0x000fe200078e3cff */
[----:B------:R-:W-:-:S02]  /*2ba0*/  IMAD.U32 R8, RZ, RZ, UR7 ;  /* 0x00000007ff087e24 */ /* 0x000fc4000f8e00ff */
[----:B------:R-:W-:Y:S01]  /*2bb0*/  @!P6 IMAD.MOV.U32 R233, RZ, RZ, R231 ;  /* 0x000000ffffe9e224 */ /* 0x000fe200078e00e7 */
[----:B------:R-:W-:Y:S01]  /*2bc0*/  LOP3.LUT R10, R10, 0x1c0, RZ, 0xc0, !PT ;  /* 0x000001c00a0a7812 */ /* 0x000fe200078ec0ff */
[----:B------:R-:W-:Y:S02]  /*2bd0*/  IMAD R229, R14, 0x200, R9 ;  /* 0x000002000ee57824 */ /* 0x000fe400078e0209 */
[----:B------:R-:W-:Y:S01]  /*2be0*/  IMAD.U32 R9, RZ, RZ, UR6 ;  /* 0x00000006ff097e24 */ /* 0x000fe2000f8e00ff */
[----:B------:R-:W-:Y:S01]  /*2bf0*/  LOP3.LUT R14, R10, 0x8, R15, 0xf8, !PT ;  /* 0x000000080a0e7812 */ /* 0x000fe200078ef80f */
[----:B------:R-:W-:Y:S01]  /*2c00*/  @!P1 IMAD.MOV.U32 R230, RZ, RZ, R232 ;  /* 0x000000ffffe69224 */ /* 0x000fe200078e00e8 */
[----:B------:R-:W-:-:S03]  /*2c10*/  LEA R229, R229, UR4, 0x1 ;  /* 0x00000004e5e57c11 */ /* 0x000fc6000f8e08ff */
[----:B------:R-:W-:-:S04]  /*2c20*/  @!P1 IMAD.WIDE.U32 R12, R13, 0x60, R230 ;  /* 0x000000600d0c9825 */ /* 0x000fc800078e00e6 */
[----:B------:R-:W-:Y:S02]  /*2c30*/  IMAD R230, R85, 0x400, R4 ;  /* 0x0000040055e67824 */ /* 0x000fe400078e0204 */
[----:B------:R-:W-:Y:S01]  /*2c40*/  @!P1 VIADD R13, R13, UR23 ;  /* 0x000000170d0d9c36 */ /* 0x000fe20008000000 */
[----:B-1----:R-:W-:Y:S01]  /*2c50*/  SHF.R.U32.HI R3, RZ, 0x3, R10 ;  /* 0x00000003ff037819 */ /* 0x002fe2000001160a */
[----:B------:R-:W-:-:S04]  /*2c60*/  DEPBAR.LE SB0, 0x0 ;  /* 0x000080000000791a */ /* 0x000fc80000000000 */
[----:B------:R-:W-:Y:S01]  /*2c70*/  BAR.SYNC.DEFER_BLOCKING 0x0 ;  /* 0x0000000000007b1d */ /* 0x000fe20000010000 */
[----:B------:R-:W-:Y:S01]  /*2c80*/  @!P2 LEA R10, P0, R11, R232, 0x6 ;  /* 0x000000e80b0aa211 */ /* 0x000fe200078030ff */
[----:B------:R-:W-:Y:S01]  /*2c90*/  VIADD R227, R229, 0x8020 ;  /* 0x00008020e5e37836 */ /* 0x000fe20000000000 */
[----:B------:R-:W-:Y:S02]  /*2ca0*/  LOP3.LUT R3, R14, R3, RZ, 0x3c, !PT ;  /* 0x000000030e037212 */ /* 0x000fe400078e3cff */
[----:B------:R-:W-:Y:S01]  /*2cb0*/  @!P2 LEA.HI.X R11, R9, R231, R8, 0x6, P0 ;  /* 0x000000e7090ba211 */ /* 0x000fe200000f3408 */
[----:B------:R-:W-:Y:S01]  /*2cc0*/  IMAD.U32 R8, RZ, RZ, UR24 ;  /* 0x00000018ff087e24 */ /* 0x000fe2000f8e00ff */
[----:B------:R-:W-:Y:S01]  /*2cd0*/  @!P4 IADD3 R14, P0, R232, UR26, RZ ;  /* 0x0000001ae80ecc10 */ /* 0x000fe2000ff1e0ff */
[----:B------:R-:W-:-:S03]  /*2ce0*/  IMAD.IADD R230, R3, 0x1, R230 ;  /* 0x0000000103e67824 */ /* 0x000fc600078e02e6 */
[----:B------:R-:W-:Y:S02]  /*2cf0*/  @!P4 IADD3.X R15, R231, UR27, R8, P0, !PT ;  /* 0x0000001be70fcc10 */ /* 0x000fe400087fe408 */
[----:B------:R-:W-:Y:S01]  /*2d00*/  LEA R230, R230, UR4, 0x1 ;  /* 0x00000004e6e67c11 */ /* 0x000fe2000f8e08ff */
        /* <DEDUP_REMOVED lines=46> */
[----:B------:R-:W-:Y:S02]  /*2ff0*/  LDSM.16.M88.4 R40, [R230] ;  /* 0x00000000e628783b */ /* 0x000fe40000000200 */
[----:B------:R-:W-:Y:S02]  /*3000*/  SEL R7, R7, 0xfffffff0, !P1 ;  /* 0xfffffff007077807 */ /* 0x000fe40004800000 */
[----:B------:R-:W3:Y:S01]  /*3010*/  LDSM.16.M88.4 R16, [R229+0x8000] ;  /* 0x00800000e510783b */ /* 0x000ee20000000200 */
[----:B------:R-:W-:Y:S02]  /*3020*/  SEL R5, R5, 0xffffffe0, !P2 ;  /* 0xffffffe005057807 */ /* 0x000fe40005000000 */
[----:B------:R-:W-:Y:S01]  /*3030*/  R2P PR, R0, 0x6 ;  /* 0x0000000600007804 */ /* 0x000fe20000000000 */
[----:B-1----:R-:W2:Y:S01]  /*3040*/  LDSM.16.M88.4 R8, [R229+0x8800] ;  /* 0x00880000e508783b */ /* 0x002ea20000000200 */
[----:B------:R-:W-:Y:S02]  /*3050*/  VIADD R0, R229, 0x8000 ;  /* 0x00008000e5007836 */ /* 0x000fe40000000000 */
[--C-:B------:R-:W-:Y:S01]  /*3060*/  IMAD R228, R7, 0x2, R230.reuse ;  /* 0x0000000207e47824 */ /* 0x100fe200078e02e6 */
[----:B------:R-:W1:Y:S01]  /*3070*/  LDSM.16.M88.4 R72, [R229+0x9000] ;  /* 0x00900000e548783b */ /* 0x000e620000000200 */
[----:B------:R-:W-:-:S02]  /*3080*/  IMAD R226, R5, 0x2, R230 ;  /* 0x0000000205e27824 */ /* 0x000fc400078e02e6 */
[----:B------:R-:W-:Y:S01]  /*3090*/  IMAD R225, R5, 0x2, R228 ;  /* 0x0000000205e17824 */ /* 0x000fe200078e02e4 */
[----:B------:R-:W4:Y:S04]  /*30a0*/  LDSM.16.M88.4 R68, [R229+0x9800] ;  /* 0x00980000e544783b */ /* 0x000f280000000200 */
[----:B------:R-:W-:Y:S01]  /*30b0*/  @P1 VIADD R227, R0, 0xffffffe0 ;  /* 0xffffffe000e31836 */ /* 0x000fe20000000000 */
[----:B------:R-:W-:Y:S01]  /*30c0*/  LDSM.16.M88.4 R52, [R228] ;  /* 0x00000000e434783b */ /* 0x000fe20000000200 */
[----:B------:R-:W-:Y:S02]  /*30d0*/  IMAD.MOV.U32 R0, RZ, RZ, 0x40 ;  /* 0x00000040ff007424 */ /* 0x000fe400078e00ff */
[C---:B------:R-:W-:Y:S01]  /*30e0*/  VIADD R219, R227.reuse, 0x800 ;  /* 0x00000800e3db7836 */ /* 0x040fe20000000000 */
[----:B------:R-:W5:Y:S01]  /*30f0*/  LDSM.16.M88.4 R64, [R227] ;  /* 0x00000000e340783b */ /* 0x000f620000000200 */
[C---:B------:R-:W-:Y:S01]  /*3100*/  VIADD R218, R227.reuse, 0x1000 ;  /* 0x00001000e3da7836 */ /* 0x040fe20000000000 */
[----:B------:R-:W-:Y:S01]  /*3110*/  SEL R0, R0, 0xffffffc0, !P2 ;  /* 0xffffffc000007807 */ /* 0x000fe20005000000 */
[C---:B------:R-:W-:Y:S01]  /*3120*/  VIADD R217, R227.reuse, 0x1800 ;  /* 0x00001800e3d97836 */ /* 0x040fe20000000000 */
[----:B------:R-:W5:Y:S01]  /*3130*/  LDSM.16.M88.4 R60, [R227+0x800] ;  /* 0x00080000e33c783b */ /* 0x000f620000000200 */
[----:B------:R-:W-:-:S02]  /*3140*/  VIADD R215, R227, 0x2000 ;  /* 0x00002000e3d77836 */ /* 0x000fc40000000000 */
[----:B------:R-:W-:Y:S01]  /*3150*/  IMAD.IADD R223, R229, 0x1, R0 ;  /* 0x00000001e5df7824 */ /* 0x000fe200078e0200 */
[----:B------:R-:W5:Y:S01]  /*3160*/  LDSM.16.M88.4 R56, [R227+0x1000] ;  /* 0x00100000e338783b */ /* 0x000f620000000200 */
[----:B------:R-:W-:Y:S02]  /*3170*/  IMAD.IADD R216, R0, 0x1, R227 ;  /* 0x0000000100d87824 */ /* 0x000fe400078e02e3 */
[C---:B------:R-:W-:Y:S01]  /*3180*/  VIADD R214, R227.reuse, 0x2800 ;  /* 0x00002800e3d67836 */ /* 0x040fe20000000000 */
[----:B------:R-:W5:Y:S01]  /*3190*/  LDSM.16.M88.4 R48, [R227+0x1800] ;  /* 0x00180000e330783b */ /* 0x000f620000000200 */
[C---:B------:R-:W-:Y:S02]  /*31a0*/  VIADD R213, R227.reuse, 0x3000 ;  /* 0x00003000e3d57836 */ /* 0x040fe40000000000 */
[C---:B------:R-:W-:Y:S01]  /*31b0*/  VIADD R212, R227.reuse, 0x3800 ;  /* 0x00003800e3d47836 */ /* 0x040fe20000000000 */
[----:B------:R-:W-:Y:S01]  /*31c0*/  LDSM.16.M88.4 R36, [R226] ;  /* 0x00000000e224783b */ /* 0x000fe20000000200 */
[C---:B------:R-:W-:Y:S01]  /*31d0*/  VIADD R211, R227.reuse, 0x4000 ;  /* 0x00004000e3d37836 */ /* 0x040fe20000000000 */
[----:B---3--:R-:W-:Y:S02]  /*31e0*/  HMMA.16816.F32.BF16 R20, R40, R16, RZ ;  /* 0x000000102814723c */ /* 0x008fe400000418ff */
[----:B------:R-:W3:Y:S01]  /*31f0*/  LDSM.16.M88.4 R32, [R223+0x8000] ;  /* 0x00800000df20783b */ /* 0x000ee20000000200 */
[----:B------:R-:W-:-:S02]  /*3200*/  VIADD R210, R227, 0x4800 ;  /* 0x00004800e3d27836 */ /* 0x000fc40000000000 */
[C---:B------:R-:W-:Y:S01]  /*3210*/  VIADD R209, R227.reuse, 0x5000 ;  /* 0x00005000e3d17836 */ /* 0x040fe20000000000 */
[----:B------:R-:W3:Y:S01]  /*3220*/  LDSM.16.M88.4 R28, [R223+0x8800] ;  /* 0x00880000df1c783b */ /* 0x000ee20000000200 */
[C---:B--2---:R-:W-:Y:S01]  /*3230*/  HMMA.16816.F32.BF16 R12, R40.reuse, R8, RZ ;  /* 0x00000008280c723c */ /* 0x044fe200000418ff */
[C---:B------:R-:W-:Y:S02]  /*3240*/  VIADD R208, R227.reuse, 0x5800 ;  /* 0x00005800e3d07836 */ /* 0x040fe40000000000 */
[----:B------:R-:W2:Y:S01]  /*3250*/  LDSM.16.M88.4 R24, [R223+0x9000] ;  /* 0x00900000df18783b */ /* 0x000ea20000000200 */
[C---:B------:R-:W-:Y:S02]  /*3260*/  VIADD R207, R227.reuse, 0x6000 ;  /* 0x00006000e3cf7836 */ /* 0x040fe40000000000 */
[----:B------:R-:W-:Y:S01]  /*3270*/  HMMA.16816.F32.BF16 R8, R40, R10, RZ ;  /* 0x0000000a2808723c */ /* 0x000fe200000418ff */
[----:B------:R-:W2:Y:S01]  /*3280*/  LDSM.16.M88.4 R80, [R223+0x9800] ;  /* 0x00980000df50783b */ /* 0x000ea20000000200 */
[----:B------:R-:W-:-:S02]  /*3290*/  VIADD R206, R227, 0x6800 ;  /* 0x00006800e3ce7836 */ /* 0x000fc40000000000 */
[C---:B------:R-:W-:Y:S01]  /*32a0*/  VIADD R205, R227.reuse, 0x7000 ;  /* 0x00007000e3cd7836 */ /* 0x040fe20000000000 */
[----:B------:R-:W0:Y:S01]  /*32b0*/  LDGDEPBAR ;  /* 0x00000000000079af */ /* 0x000e220000000000 */
[----:B------:R-:W-:Y:S01]  /*32c0*/  HMMA.16816.F32.BF16 R16, R40, R18, RZ ;  /* 0x000000122810723c */ /* 0x000fe200000418ff */
[----:B------:R-:W-:-:S05]  /*32d0*/  VIADD R204, R227, 0x7800 ;  /* 0x00007800e3cc7836 */ /* 0x000fca0000000000 */
[C---:B-1----:R-:W-:Y:S06]  /*32e0*/  HMMA.16816.F32.BF16 R76, R40.reuse, R72, RZ ;  /* 0x00000048284c723c */ /* 0x042fec00000418ff */
[C---:B------:R-:W-:Y:S06]  /*32f0*/  HMMA.16816.F32.BF16 R72, R40.reuse, R74, RZ ;  /* 0x0000004a2848723c */ /* 0x040fec00000418ff */
[----:B----4-:R-:W-:Y:S06]  /*3300*/  HMMA.16816.F32.BF16 R44, R40, R68, RZ ;  /* 0x00000044282c723c */ /* 0x010fec00000418ff */
[----:B-----5:R-:W-:Y:S06]  /*3310*/  HMMA.16816.F32.BF16 R20, R52, R64, R20 ;  /* 0x000000403414723c */ /* 0x020fec0000041814 */
[----:B------:R-:W-:Y:S01]  /*3320*/  HMMA.16816.F32.BF16 R40, R40, R70, RZ ;  /* 0x000000462828723c */ /* 0x000fe200000418ff */
[----:B------:R-:W-:Y:S05]  /*3330*/  LDSM.16.M88.4 R68, [R225] ;  /* 0x00000000e144783b */ /* 0x000fea0000000200 */
[C---:B------:R-:W-:Y:S06]  /*3340*/  HMMA.16816.F32.BF16 R12, R52.reuse, R60, R12 ;  /* 0x0000003c340c723c */ /* 0x040fec000004180c */
[C---:B------:R-:W-:Y:S01]  /*3350*/  HMMA.16816.F32.BF16 R8, R52.reuse, R62, R8 ;  /* 0x0000003e3408723c */ /* 0x040fe20000041808 */
[----:B------:R-:W-:Y:S05]  /*3360*/  LDSM.16.M88.4 R60, [R216+0x800] ;  /* 0x00080000d83c783b */ /* 0x000fea0000000200 */
[C---:B------:R-:W-:Y:S01]  /*3370*/  HMMA.16816.F32.BF16 R16, R52.reuse, R66, R16 ;  /* 0x000000423410723c */ /* 0x040fe20000041810 */
[----:B------:R-:W1:Y:S05]  /*3380*/  LDSM.16.M88.4 R64, [R216] ;  /* 0x00000000d840783b */ /* 0x000e6a0000000200 */
[C---:B------:R-:W-:Y:S06]  /*3390*/  HMMA.16816.F32.BF16 R76, R52.reuse, R56, R76 ;  /* 0x00000038344c723c */ /* 0x040fec000004184c */
[C---:B------:R-:W-:Y:S01]  /*33a0*/  HMMA.16816.F32.BF16 R72, R52.reuse, R58, R72 ;  /* 0x0000003a3448723c */ /* 0x040fe20000041848 */
[----:B------:R-:W4:Y:S05]  /*33b0*/  LDSM.16.M88.4 R56, [R216+0x1000] ;  /* 0x00100000d838783b */ /* 0x000f2a0000000200 */
[----:B------:R-:W-:Y:S06]  /*33c0*/  HMMA.16816.F32.BF16 R44, R52, R48, R44 ;  /* 0x00000030342c723c */ /* 0x000fec000004182c */
[----:B---3--:R-:W-:Y:S06]  /*33d0*/  HMMA.16816.F32.BF16 R20, R36, R32, R20 ;  /* 0x000000202414723c */ /* 0x008fec0000041814 */
[----:B------:R-:W-:Y:S01]  /*33e0*/  HMMA.16816.F32.BF16 R40, R52, R50, R40 ;  /* 0x000000323428723c */ /* 0x000fe20000041828 */
[----:B------:R-:W-:Y:S04]  /*33f0*/  LDSM.16.M88.4 R52, [R230+0x2000] ;  /* 0x00200000e634783b */ /* 0x000fe80000000200 */
[----:B------:R-:W-:Y:S01]  /*3400*/  LDSM.16.M88.4 R48, [R229+0xa000] ;  /* 0x00a00000e530783b */ /* 0x000fe20000000200 */
[C---:B------:R-:W-:Y:S06]  /*3410*/  HMMA.16816.F32.BF16 R12, R36.reuse, R28, R12 ;  /* 0x0000001c240c723c */ /* 0x040fec000004180c */
[C---:B------:R-:W-:Y:S01]  /*3420*/  HMMA.16816.F32.BF16 R8, R36.reuse, R30, R8 ;  /* 0x0000001e2408723c */ /* 0x040fe20000041808 */
[----:B------:R-:W3:Y:S05]  /*3430*/  LDSM.16.M88.4 R28, [R216+0x1800] ;  /* 0x00180000d81c783b */ /* 0x000eea0000000200 */
[C---:B------:R-:W-:Y:S01]  /*3440*/  HMMA.16816.F32.BF16 R16, R36.reuse, R34, R16 ;  /* 0x000000222410723c */ /* 0x040fe20000041810 */
[----:B------:R-:W5:Y:S05]  /*3450*/  LDSM.16.M88.4 R32, [R229+0xa800] ;  /* 0x00a80000e520783b */ /* 0x000f6a0000000200 */
[C---:B--2---:R-:W-:Y:S06]  /*3460*/  HMMA.16816.F32.BF16 R76, R36.reuse, R24, R76 ;  /* 0x00000018244c723c */ /* 0x044fec000004184c */
[C---:B------:R-:W-:Y:S01]  /*3470*/  HMMA.16816.F32.BF16 R72, R36.reuse, R26, R72 ;  /* 0x0000001a2448723c */ /* 0x040fe20000041848 */
[----:B------:R-:W2:Y:S05]  /*3480*/  LDSM.16.M88.4 R24, [R229+0xb000] ;  /* 0x00b00000e518783b */ /* 0x000eaa0000000200 */
[----:B------:R-:W-:Y:S06]  /*3490*/  HMMA.16816.F32.BF16 R44, R36, R80, R44 ;  /* 0x00000050242c723c */ /* 0x000fec000004182c */
[----:B-1----:R-:W-:Y:S06]  /*34a0*/  HMMA.16816.F32.BF16 R20, R68, R64, R20 ;  /* 0x000000404414723c */ /* 0x002fec0000041814 */
[----:B------:R-:W-:Y:S01]  /*34b0*/  HMMA.16816.F32.BF16 R40, R36, R82, R40 ;  /* 0x000000522428723c */ /* 0x000fe20000041828 */
[----:B------:R-:W1:Y:S05]  /*34c0*/  LDSM.16.M88.4 R36, [R229+0xb800] ;  /* 0x00b80000e524783b */ /* 0x000e6a0000000200 */
[C---:B------:R-:W-:Y:S01]  /*34d0*/  HMMA.16816.F32.BF16 R16, R68.reuse, R66, R16 ;  /* 0x000000424410723c */ /* 0x040fe20000041810 */
[----:B------:R-:W-:Y:S05]  /*34e0*/  LDSM.16.M88.4 R64, [R227+0x2000] ;  /* 0x00200000e340783b */ /* 0x000fea0000000200 */
[C---:B------:R-:W-:Y:S06]  /*34f0*/  HMMA.16816.F32.BF16 R12, R68.reuse, R60, R12 ;  /* 0x0000003c440c723c */ /* 0x040fec000004180c */
[C---:B------:R-:W-:Y:S01]  /*3500*/  HMMA.16816.F32.BF16 R8, R68.reuse, R62, R8 ;  /* 0x0000003e4408723c */ /* 0x040fe20000041808 */
[----:B------:R-:W-:Y:S05]  /*3510*/  LDSM.16.M88.4 R60, [R227+0x2800] ;  /* 0x00280000e33c783b */ /* 0x000fea0000000200 */
[C---:B----4-:R-:W-:Y:S01]  /*3520*/  HMMA.16816.F32.BF16 R80, R68.reuse, R56, R76 ;  /* 0x000000384450723c */ /* 0x050fe2000004184c */
[----:B------:R-:W4:Y:S05]  /*3530*/  LDSM.16.M88.4 R76, [R228+0x2000] ;  /* 0x00200000e44c783b */ /* 0x000f2a0000000200 */
[C---:B------:R-:W-:Y:S01]  /*3540*/  HMMA.16816.F32.BF16 R72, R68.reuse, R58, R72 ;  /* 0x0000003a4448723c */ /* 0x040fe20000041848 */
[----:B------:R-:W4:Y:S05]  /*3550*/  LDSM.16.M88.4 R56, [R227+0x3000] ;  /* 0x00300000e338783b */ /* 0x000f2a0000000200 */
[----:B---3--:R-:W-:Y:S06]  /*3560*/  HMMA.16816.F32.BF16 R44, R68, R28, R44 ;  /* 0x0000001c442c723c */ /* 0x008fec000004182c */
[----:B------:R-:W-:Y:S06]  /*3570*/  HMMA.16816.F32.BF16 R20, R52, R48, R20 ;  /* 0x000000303414723c */ /* 0x000fec0000041814 */
[----:B------:R-:W-:Y:S01]  /*3580*/  HMMA.16816.F32.BF16 R40, R68, R30, R40 ;  /* 0x0000001e4428723c */ /* 0x000fe20000041828 */
[----:B------:R-:W3:Y:S04]  /*3590*/  LDSM.16.M88.4 R28, [R227+0x3800] ;  /* 0x00380000e31c783b */ /* 0x000ee80000000200 */
[----:B------:R-:W-:Y:S01]  /*35a0*/  LDSM.16.M88.4 R68, [R226+0x2000] ;  /* 0x00200000e244783b */ /* 0x000fe20000000200 */
[C---:B------:R-:W-:Y:S03]  /*35b0*/  HMMA.16816.F32.BF16 R16, R52.reuse, R50, R16 ;  /* 0x000000323410723c */ /* 0x040fe60000041810 */
[----:B------:R-:W3:Y:S03]  /*35c0*/  LDSM.16.M88.4 R48, [R223+0xa000] ;  /* 0x00a00000df30783b */ /* 0x000ee60000000200 */
[C---:B-----5:R-:W-:Y:S06]  /*35d0*/  HMMA.16816.F32.BF16 R12, R52.reuse, R32, R12 ;  /* 0x00000020340c723c */ /* 0x060fec000004180c */
[C---:B------:R-:W-:Y:S01]  /*35e0*/  HMMA.16816.F32.BF16 R8, R52.reuse, R34, R8 ;  /* 0x000000223408723c */ /* 0x040fe20000041808 */
[----:B------:R-:W5:Y:S05]  /*35f0*/  LDSM.16.M88.4 R32, [R223+0xa800] ;  /* 0x00a80000df20783b */ /* 0x000f6a0000000200 */
[C---:B--2---:R-:W-:Y:S06]  /*3600*/  HMMA.16816.F32.BF16 R80, R52.reuse, R24, R80 ;  /* 0x000000183450723c */ /* 0x044fec0000041850 */
[C---:B------:R-:W-:Y:S01]  /*3610*/  HMMA.16816.F32.BF16 R72, R52.reuse, R26, R72 ;  /* 0x0000001a3448723c */ /* 0x040fe20000041848 */
[----:B------:R-:W2:Y:S05]  /*3620*/  LDSM.16.M88.4 R24, [R223+0xb000] ;  /* 0x00b00000df18783b */ /* 0x000eaa0000000200 */
[----:B-1----:R-:W-:Y:S06]  /*3630*/  HMMA.16816.F32.BF16 R44, R52, R36, R44 ;  /* 0x00000024342c723c */ /* 0x002fec000004182c */
[----:B----4-:R-:W-:Y:S06]  /*3640*/  HMMA.16816.F32.BF16 R20, R76, R64, R20 ;  /* 0x000000404c14723c */ /* 0x010fec0000041814 */
[----:B------:R-:W-:Y:S01]  /*3650*/  HMMA.16816.F32.BF16 R40, R52, R38, R40 ;  /* 0x000000263428723c */ /* 0x000fe20000041828 */
[----:B------:R-:W1:Y:S04]  /*3660*/  LDSM.16.M88.4 R36, [R223+0xb800] ;  /* 0x00b80000df24783b */ /* 0x000e680000000200 */
[----:B------:R-:W-:Y:S01]  /*3670*/  LDSM.16.M88.4 R52, [R216+0x2800] ;  /* 0x00280000d834783b */ /* 0x000fe20000000200 */
[C---:B------:R-:W-:Y:S03]  /*3680*/  HMMA.16816.F32.BF16 R16, R76.reuse, R66, R16 ;  /* 0x000000424c10723c */ /* 0x040fe60000041810 */
[----:B------:R-:W-:Y:S03]  /*3690*/  LDSM.16.M88.4 R64, [R225+0x2000] ;  /* 0x00200000e140783b */ /* 0x000fe60000000200 */
[C---:B------:R-:W-:Y:S06]  /*36a0*/  HMMA.16816.F32.BF16 R12, R76.reuse, R60, R12 ;  /* 0x0000003c4c0c723c */ /* 0x040fec000004180c */
[C---:B------:R-:W-:Y:S01]  /*36b0*/  HMMA.16816.F32.BF16 R8, R76.reuse, R62, R8 ;  /* 0x0000003e4c08723c */ /* 0x040fe20000041808 */
[----:B------:R-:W4:Y:S05]  /*36c0*/  LDSM.16.M88.4 R60, [R216+0x2000] ;  /* 0x00200000d83c783b */ /* 0x000f2a0000000200 */
[C---:B------:R-:W-:Y:S06]  /*36d0*/  HMMA.16816.F32.BF16 R80, R76.reuse, R56, R80 ;  /* 0x000000384c50723c */ /* 0x040fec0000041850 */
        /* <DEDUP_REMOVED lines=21> */
[----:B------:R-:W4:Y:S03]  /*3830*/  LDSM.16.M88.4 R60, [R227+0x4000] ;  /* 0x00400000e33c783b */ /* 0x000f260000000200 */
        /* <DEDUP_REMOVED lines=12> */
[----:B------:R-:W-:Y:S03]  /*3900*/  LDSM.16.M88.4 R48, [R226+0x4000] ;  /* 0x00400000e230783b */ /* 0x000fe60000000200 */
        /* <DEDUP_REMOVED lines=9> */
[----:B------:R-:W-:Y:S05]  /*39a0*/  LDSM.16.M88.4 R36, [R223+0xd800] ;  /* 0x00d80000df24783b */ /* 0x000fea0000000200 */
        /* <DEDUP_REMOVED lines=8> */
[----:B---3--:R-:W-:Y:S01]  /*3a30*/  HMMA.16816.F32.BF16 R76, R68, R28, R44 ;  /* 0x0000001c444c723c */ /* 0x008fe2000004182c */
[----:B------:R-:W3:Y:S05]  /*3a40*/  LDSM.16.M88.4 R44, [R216+0x5000] ;  /* 0x00500000d82c783b */ /* 0x000eea0000000200 */
[----:B-----5:R-:W-:Y:S06]  /*3a50*/  HMMA.16816.F32.BF16 R20, R48, R32, R20 ;  /* 0x000000203014723c */ /* 0x020fec0000041814 */
[----:B------:R-:W-:Y:S01]  /*3a60*/  HMMA.16816.F32.BF16 R40, R68, R30, R40 ;  /* 0x0000001e4428723c */ /* 0x000fe20000041828 */
[----:B------:R-:W-:Y:S04]  /*3a70*/  LDSM.16.M88.4 R28, [R216+0x5800] ;  /* 0x00580000d81c783b */ /* 0x000fe80000000200 */
[----:B------:R-:W-:Y:S01]  /*3a80*/  LDSM.16.M88.4 R68, [R229+0xf000] ;  /* 0x00f00000e544783b */ /* 0x000fe20000000200 */
[C---:B------:R-:W-:Y:S03]  /*3a90*/  HMMA.16816.F32.BF16 R16, R48.reuse, R34, R16 ;  /* 0x000000223010723c */ /* 0x040fe60000041810 */
[----:B------:R-:W-:Y:S03]  /*3aa0*/  LDSM.16.M88.4 R32, [R229+0xe000] ;  /* 0x00e00000e520783b */ /* 0x000fe60000000200 */
[C---:B------:R-:W-:Y:S06]  /*3ab0*/  HMMA.16816.F32.BF16 R12, R48.reuse, R64, R12 ;  /* 0x00000040300c723c */ /* 0x040fec000004180c */
[C---:B------:R-:W-:Y:S01]  /*3ac0*/  HMMA.16816.F32.BF16 R8, R48.reuse, R66, R8 ;  /* 0x000000423008723c */ /* 0x040fe20000041808 */
[----:B------:R-:W5:Y:S05]  /*3ad0*/  LDSM.16.M88.4 R64, [R230+0x6000] ;  /* 0x00600000e640783b */ /* 0x000f6a0000000200 */
[C---:B--2---:R-:W-:Y:S06]  /*3ae0*/  HMMA.16816.F32.BF16 R80, R48.reuse, R24, R80 ;  /* 0x000000183050723c */ /* 0x044fec0000041850 */
[----:B------:R-:W-:Y:S01]  /*3af0*/  HMMA.16816.F32.BF16 R72, R48, R26, R72 ;  /* 0x0000001a3048723c */ /* 0x000fe20000041848 */
[----:B------:R-:W2:Y:S05]  /*3b00*/  LDSM.16.M88.4 R24, [R229+0xe800] ;  /* 0x00e80000e518783b */ /* 0x000eaa0000000200 */
[----:B-1----:R-:W-:Y:S06]  /*3b10*/  HMMA.16816.F32.BF16 R20, R60, R52, R20 ;  /* 0x000000343c14723c */ /* 0x002fec0000041814 */
[C---:B------:R-:W-:Y:S06]  /*3b20*/  HMMA.16816.F32.BF16 R76, R48.reuse, R36, R76 ;  /* 0x00000024304c723c */ /* 0x040fec000004184c */
[----:B------:R-:W-:Y:S01]  /*3b30*/  HMMA.16816.F32.BF16 R40, R48, R38, R40 ;  /* 0x000000263028723c */ /* 0x000fe20000041828 */
[----:B------:R-:W-:Y:S04]  /*3b40*/  LDSM.16.M88.4 R48, [R227+0x6000] ;  /* 0x00600000e330783b */ /* 0x000fe80000000200 */
[----:B------:R-:W-:Y:S01]  /*3b50*/  LDSM.16.M88.4 R36, [R229+0xf800] ;  /* 0x00f80000e524783b */ /* 0x000fe20000000200 */
[C---:B------:R-:W-:Y:S03]  /*3b60*/  HMMA.16816.F32.BF16 R16, R60.reuse, R54, R16 ;  /* 0x000000363c10723c */ /* 0x040fe60000041810 */
[----:B------:R-:W1:Y:S03]  /*3b70*/  LDSM.16.M88.4 R52, [R228+0x6000] ;  /* 0x00600000e434783b */ /* 0x000e660000000200 */
[C---:B----4-:R-:W-:Y:S06]  /*3b80*/  HMMA.16816.F32.BF16 R8, R60.reuse, R58, R8 ;  /* 0x0000003a3c08723c */ /* 0x050fec0000041808 */
[C---:B------:R-:W-:Y:S01]  /*3b90*/  HMMA.16816.F32.BF16 R12, R60.reuse, R56, R12 ;  /* 0x000000383c0c723c */ /* 0x040fe2000004180c */
[----:B------:R-:W-:Y:S05]  /*3ba0*/  LDSM.16.M88.4 R56, [R227+0x7000] ;  /* 0x00700000e338783b */ /* 0x000fea0000000200 */
[C---:B---3--:R-:W-:Y:S06]  /*3bb0*/  HMMA.16816.F32.BF16 R80, R60.reuse, R44, R80 ;  /* 0x0000002c3c50723c */ /* 0x048fec0000041850 */
[----:B------:R-:W-:Y:S01]  /*3bc0*/  HMMA.16816.F32.BF16 R72, R60, R46, R72 ;  /* 0x0000002e3c48723c */ /* 0x000fe20000041848 */
[----:B------:R-:W3:Y:S05]  /*3bd0*/  LDSM.16.M88.4 R44, [R227+0x6800] ;  /* 0x00680000e32c783b */ /* 0x000eea0000000200 */
[----:B-----5:R-:W-:Y:S06]  /*3be0*/  HMMA.16816.F32.BF16 R20, R64, R32, R20 ;  /* 0x000000204014723c */ /* 0x020fec0000041814 */
[C---:B------:R-:W-:Y:S06]  /*3bf0*/  HMMA.16816.F32.BF16 R76, R60.reuse, R28, R76 ;  /* 0x0000001c3c4c723c */ /* 0x040fec000004184c */
[----:B------:R-:W-:Y:S01]  /*3c00*/  HMMA.16816.F32.BF16 R40, R60, R30, R40 ;  /* 0x0000001e3c28723c */ /* 0x000fe20000041828 */
[----:B------:R-:W-:Y:S04]  /*3c10*/  LDSM.16.M88.4 R28, [R226+0x6000] ;  /* 0x00600000e21c783b */ /* 0x000fe80000000200 */
[----:B------:R-:W-:Y:S01]  /*3c20*/  LDSM.16.M88.4 R60, [R223+0xe800] ;  /* 0x00e80000df3c783b */ /* 0x000fe20000000200 */
[C---:B------:R-:W-:Y:S03]  /*3c30*/  HMMA.16816.F32.BF16 R16, R64.reuse, R34, R16 ;  /* 0x000000224010723c */ /* 0x040fe60000041810 */
[----:B------:R-:W4:Y:S03]  /*3c40*/  LDSM.16.M88.4 R32, [R223+0xe000] ;  /* 0x00e00000df20783b */ /* 0x000f260000000200 */
[C---:B--2---:R-:W-:Y:S06]  /*3c50*/  HMMA.16816.F32.BF16 R8, R64.reuse, R26, R8 ;  /* 0x0000001a4008723c */ /* 0x044fec0000041808 */
[----:B------:R-:W-:Y:S01]  /*3c60*/  HMMA.16816.F32.BF16 R12, R64, R24, R12 ;  /* 0x00000018400c723c */ /* 0x000fe2000004180c */
[----:B------:R-:W2:Y:S05]  /*3c70*/  LDSM.16.M88.4 R24, [R227+0x7800] ;  /* 0x00780000e318783b */ /* 0x000eaa0000000200 */
[----:B-1----:R-:W-:Y:S06]  /*3c80*/  HMMA.16816.F32.BF16 R20, R52, R48, R20 ;  /* 0x000000303414723c */ /* 0x002fec0000041814 */
[C---:B------:R-:W-:Y:S06]  /*3c90*/  HMMA.16816.F32.BF16 R76, R64.reuse, R36, R76 ;  /* 0x00000024404c723c */ /* 0x040fec000004184c */
[----:B------:R-:W-:Y:S01]  /*3ca0*/  HMMA.16816.F32.BF16 R40, R64, R38, R40 ;  /* 0x000000264028723c */ /* 0x000fe20000041828 */
[----:B------:R-:W-:Y:S05]  /*3cb0*/  LDSM.16.M88.4 R36, [R223+0xf000] ;  /* 0x00f00000df24783b */ /* 0x000fea0000000200 */
[----:B------:R-:W-:Y:S06]  /*3cc0*/  HMMA.16816.F32.BF16 R16, R52, R50, R16 ;  /* 0x000000323410723c */ /* 0x000fec0000041810 */
[C---:B------:R-:W-:Y:S06]  /*3cd0*/  HMMA.16816.F32.BF16 R80, R64.reuse, R68, R80 ;  /* 0x000000444050723c */ /* 0x040fec0000041850 */
[----:B------:R-:W-:Y:S01]  /*3ce0*/  HMMA.16816.F32.BF16 R72, R64, R70, R72 ;  /* 0x000000464048723c */ /* 0x000fe20000041848 */
[----:B------:R-:W-:Y:S05]  /*3cf0*/  LDSM.16.M88.4 R64, [R216+0x6000] ;  /* 0x00600000d840783b */ /* 0x000fea0000000200 */
[C---:B---3--:R-:W-:Y:S01]  /*3d00*/  HMMA.16816.F32.BF16 R48, R52.reuse, R46, R8 ;  /* 0x0000002e3430723c */ /* 0x048fe20000041808 */
[----:B------:R-:W1:Y:S05]  /*3d10*/  LDSM.16.M88.4 R8, [R225+0x6000] ;  /* 0x00600000e108783b */ /* 0x000e6a0000000200 */
[----:B------:R-:W-:Y:S01]  /*3d20*/  HMMA.16816.F32.BF16 R12, R52, R44, R12 ;  /* 0x0000002c340c723c */ /* 0x000fe2000004180c */
[----:B------:R-:W3:Y:S05]  /*3d30*/  LDSM.16.M88.4 R44, [R223+0xf800] ;  /* 0x00f80000df2c783b */ /* 0x000eea0000000200 */
[----:B----4-:R-:W-:Y:S06]  /*3d40*/  HMMA.16816.F32.BF16 R20, R28, R32, R20 ;  /* 0x000000201c14723c */ /* 0x010fec0000041814 */
[----:B--2---:R-:W-:Y:S01]  /*3d50*/  HMMA.16816.F32.BF16 R76, R52, R24, R76 ;  /* 0x00000018344c723c */ /* 0x004fe2000004184c */
[----:B------:R-:W-:-:S05]  /*3d60*/  LOP3.LUT R33, R84, 0xffffffe0, RZ, 0xc0, !PT ;  /* 0xffffffe054217812 */ /* 0x000fca00078ec0ff */
[----:B------:R-:W-:Y:S01]  /*3d70*/  HMMA.16816.F32.BF16 R40, R52, R26, R40 ;  /* 0x0000001a3428723c */ /* 0x000fe20000041828 */
[----:B------:R-:W2:Y:S01]  /*3d80*/  LDSM.16.M88.4 R24, [R216+0x6800] ;  /* 0x00680000d818783b */ /* 0x000ea20000000200 */
[----:B------:R-:W-:-:S04]  /*3d90*/  IMAD.IADD R33, R6, 0x1, -R33 ;  /* 0x0000000106217824 */ /* 0x000fc800078e0a21 */
[----:B------:R-:W-:Y:S01]  /*3da0*/  HMMA.16816.F32.BF16 R16, R28, R34, R16 ;  /* 0x000000221c10723c */ /* 0x000fe20000041810 */
[----:B------:R-:W-:-:S04]  /*3db0*/  SHF.R.S32.HI R0, RZ, 0x1f, R33 ;  /* 0x0000001fff007819 */ /* 0x000fc80000011421 */
[----:B------:R-:W-:Y:S01]  /*3dc0*/  LEA.HI R33, R0, R33, RZ, 0x2 ;  /* 0x0000002100217211 */ /* 0x000fe200078f10ff */
[C---:B------:R-:W-:Y:S03]  /*3dd0*/  HMMA.16816.F32.BF16 R80, R52.reuse, R56, R80 ;  /* 0x000000383450723c */ /* 0x040fe60000041850 */
[----:B------:R-:W-:Y:S02]  /*3de0*/  SHF.R.S32.HI R0, RZ, 0x2, R33 ;  /* 0x00000002ff007819 */ /* 0x000fe40000011421 */
[----:B------:R-:W4:Y:S01]  /*3df0*/  LDSM.16.M88.4 R32, [R216+0x7000] ;  /* 0x00700000d820783b */ /* 0x000f220000000200 */
[----:B------:R-:W-:Y:S02]  /*3e00*/  HMMA.16816.F32.BF16 R72, R52, R58, R72 ;  /* 0x0000003a3448723c */ /* 0x000fe40000041848 */
[----:B------:R-:W-:Y:S02]  /*3e10*/  IMAD.IADD R239, R0, 0x1, R239 ;  /* 0x0000000100ef7824 */ /* 0x000fe400078e02ef */
[----:B------:R-:W-:-:S02]  /*3e20*/  IMAD.IADD R0, R4, 0x1, R3 ;  /* 0x0000000104007824 */ /* 0x000fc400078e0203 */
[----:B------:R-:W-:Y:S01]  /*3e30*/  HMMA.16816.F32.BF16 R12, R28, R60, R12 ;  /* 0x0000003c1c0c723c */ /* 0x000fe2000004180c */
[C---:B------:R-:W-:Y:S01]  /*3e40*/  VIADD R238, R239.reuse, 0x8 ;  /* 0x00000008efee7836 */ /* 0x040fe20000000000 */
[C---:B------:R-:W-:Y:S02]  /*3e50*/  VIADDMNMX R240, R239.reuse, UR15, RZ, !PT ;  /* 0x0000000feff07c46 */ /* 0x040fe4000f8001ff */
[--C-:B------:R-:W-:Y:S02]  /*3e60*/  VIADDMNMX R239, R239, UR18, R234.reuse, PT ;  /* 0x00000012efef7c46 */ /* 0x100fe4000b8001ea */
[----:B-1----:R-:W-:Y:S01]  /*3e70*/  HMMA.16816.F32.BF16 R20, R8, R64, R20 ;  /* 0x000000400814723c */ /* 0x002fe20000041814 */
[C---:B------:R-:W-:Y:S02]  /*3e80*/  VIADDMNMX R234, R238.reuse, UR18, R234, PT ;  /* 0x00000012eeea7c46 */ /* 0x040fe4000b8001ea */
[----:B------:R-:W-:Y:S01]  /*3e90*/  VIADDMNMX R238, R238, UR15, RZ, !PT ;  /* 0x0000000feeee7c46 */ /* 0x000fe2000f8001ff */
[----:B------:R-:W-:-:S02]  /*3ea0*/  @!UP0 ULDC.64 UR14, c[0x0][0x218] ;  /* 0x00008600000e8ab9 */ /* 0x000fc40000000a00 */
[C---:B------:R-:W-:Y:S06]  /*3eb0*/  HMMA.16816.F32.BF16 R48, R28.reuse, R62, R48 ;  /* 0x0000003e1c30723c */ /* 0x040fec0000041830 */
[----:B---3--:R-:W-:Y:S06]  /*3ec0*/  HMMA.16816.F32.BF16 R76, R28, R44, R76 ;  /* 0x0000002c1c4c723c */ /* 0x008fec000004184c */
[----:B------:R-:W-:Y:S01]  /*3ed0*/  HMMA.16816.F32.BF16 R16, R8, R66, R16 ;  /* 0x000000420810723c */ /* 0x000fe20000041810 */
[----:B------:R-:W-:-:S04]  /*3ee0*/  VIADD R45, R241, UR25 ;  /* 0x00000019f12d7c36 */ /* 0x000fc80008000000 */
[C---:B------:R-:W-:Y:S01]  /*3ef0*/  VIADD R53, R45.reuse, 0x10 ;  /* 0x000000102d357836 */ /* 0x040fe20000000000 */
[C---:B------:R-:W-:Y:S01]  /*3f00*/  HMMA.16816.F32.BF16 R80, R28.reuse, R36, R80 ;  /* 0x000000241c50723c */ /* 0x040fe20000041850 */
[C---:B------:R-:W-:Y:S02]  /*3f10*/  ISETP.GE.AND P1, PT, R45.reuse, R239, PT ;  /* 0x000000ef2d00720c */ /* 0x040fe40003f26270 */
[C---:B------:R-:W-:Y:S02]  /*3f20*/  ISETP.GE.AND P0, PT, R45.reuse, R234, PT ;  /* 0x000000ea2d00720c */ /* 0x040fe40003f06270 */
[C---:B------:R-:W-:Y:S01]  /*3f30*/  ISETP.LT.OR P1, PT, R45.reuse, R240, P1 ;  /* 0x000000f02d00720c */ /* 0x040fe20000f21670 */
[----:B------:R-:W-:Y:S01]  /*3f40*/  HMMA.16816.F32.BF16 R72, R28, R38, R72 ;  /* 0x000000261c48723c */ /* 0x000fe20000041848 */
[C---:B------:R-:W-:Y:S01]  /*3f50*/  VIADD R37, R45.reuse, 0x1 ;  /* 0x000000012d257836 */ /* 0x040fe20000000000 */
[----:B------:R-:W-:-:S04]  /*3f60*/  ISETP.LT.OR P0, PT, R45, R238, P0 ;  /* 0x000000ee2d00720c */ /* 0x000fc80000701670 */
[-C--:B------:R-:W-:Y:S01]  /*3f70*/  ISETP.GE.AND P5, PT, R37, R239.reuse, PT ;  /* 0x000000ef2500720c */ /* 0x080fe20003fa6270 */
[----:B------:R-:W-:Y:S01]  /*3f80*/  VIADD R39, R45, 0x8 ;  /* 0x000000082d277836 */ /* 0x000fe20000000000 */
[C---:B------:R-:W-:Y:S01]  /*3f90*/  ISETP.GE.AND P2, PT, R37.reuse, R234, PT ;  /* 0x000000ea2500720c */ /* 0x040fe20003f46270 */
[C---:B--2---:R-:W-:Y:S01]  /*3fa0*/  HMMA.16816.F32.BF16 R12, R8.reuse, R24, R12 ;  /* 0x00000018080c723c */ /* 0x044fe2000004180c */
[----:B------:R-:W-:Y:S02]  /*3fb0*/  ISETP.LT.OR P5, PT, R37, R240, P5 ;  /* 0x000000f02500720c */ /* 0x000fe40002fa1670 */
[----:B------:R-:W-:Y:S02]  /*3fc0*/  ISETP.GE.AND P4, PT, R39, R239, PT ;  /* 0x000000ef2700720c */ /* 0x000fe40003f86270 */
[----:B------:R-:W-:Y:S01]  /*3fd0*/  ISETP.LT.OR P2, PT, R37, R238, P2 ;  /* 0x000000ee2500720c */ /* 0x000fe20001741670 */
[----:B------:R-:W-:Y:S01]  /*3fe0*/  VIADD R37, R45, 0x9 ;  /* 0x000000092d257836 */ /* 0x000fe20000000000 */
[----:B------:R-:W-:Y:S01]  /*3ff0*/  FSEL R25, R20, -INF , !P1 ;  /* 0xff80000014197808 */ /* 0x000fe20004800000 */
[----:B------:R-:W-:Y:S01]  /*4000*/  HMMA.16816.F32.BF16 R48, R8, R26, R48 ;  /* 0x0000001a0830723c */ /* 0x000fe20000041830 */
[----:B------:R-:W-:-:S02]  /*4010*/  ISETP.GE.AND P1, PT, R39, R234, PT ;  /* 0x000000ea2700720c */ /* 0x000fc40003f26270 */
[C---:B------:R-:W-:Y:S02]  /*4020*/  ISETP.LT.OR P4, PT, R39.reuse, R240, P4 ;  /* 0x000000f02700720c */ /* 0x040fe40002781670 */
[----:B------:R-:W-:Y:S01]  /*4030*/  ISETP.LT.OR P1, PT, R39, R238, P1 ;  /* 0x000000ee2700720c */ /* 0x000fe20000f21670 */
[----:B------:R-:W-:Y:S01]  /*4040*/  VIADD R39, R45, 0x11 ;  /* 0x000000112d277836 */ /* 0x000fe20000000000 */
[----:B------:R-:W-:Y:S01]  /*4050*/  FSEL R24, R22, -INF , !P0 ;  /* 0xff80000016187808 */ /* 0x000fe20004000000 */
[----:B----4-:R-:W-:Y:S01]  /*4060*/  HMMA.16816.F32.BF16 R80, R8, R32, R80 ;  /* 0x000000200850723c */ /* 0x010fe20000041850 */
[CC--:B------:R-:W-:Y:S02]  /*4070*/  ISETP.GE.AND P6, PT, R37.reuse, R239.reuse, PT ;  /* 0x000000ef2500720c */ /* 0x0c0fe40003fc6270 */
[-C--:B------:R-:W-:Y:S02]  /*4080*/  ISETP.GE.AND P0, PT, R37, R234.reuse, PT ;  /* 0x000000ea2500720c */ /* 0x080fe40003f06270 */
[----:B------:R-:W-:Y:S01]  /*4090*/  FSEL R27, R21, -INF , !P5 ;  /* 0xff800000151b7808 */ /* 0x000fe20006800000 */
[C---:B------:R-:W-:Y:S01]  /*40a0*/  VIADD R21, R45.reuse, 0x19 ;  /* 0x000000192d157836 */ /* 0x040fe20000000000 */
[----:B------:R-:W-:Y:S01]  /*40b0*/  FSEL R26, R18, -INF , !P1 ;  /* 0xff800000121a7808 */ /* 0x000fe20004800000 */
[----:B------:R-:W-:Y:S01]  /*40c0*/  VIADD R33, R45, 0x18 ;  /* 0x000000182d217836 */ /* 0x000fe20000000000 */
[C---:B------:R-:W-:Y:S01]  /*40d0*/  ISETP.GE.AND P5, PT, R39.reuse, R239, PT ;  /* 0x000000ef2700720c */ /* 0x040fe20003fa6270 */
[----:B------:R-:W-:Y:S01]  /*40e0*/  HMMA.16816.F32.BF16 R40, R28, R46, R40 ;  /* 0x0000002e1c28723c */ /* 0x000fe20000041828 */
[----:B------:R-:W-:-:S02]  /*40f0*/  ISETP.GE.AND P1, PT, R39, R234, PT ;  /* 0x000000ea2700720c */ /* 0x000fc40003f26270 */
[C---:B------:R-:W-:Y:S02]  /*4100*/  ISETP.LT.OR P6, PT, R37.reuse, R240, P6 ;  /* 0x000000f02500720c */ /* 0x040fe400037c1670 */
[----:B------:R-:W-:Y:S01]  /*4110*/  ISETP.LT.OR P0, PT, R37, R238, P0 ;  /* 0x000000ee2500720c */ /* 0x000fe20000701670 */
[----:B------:R-:W-:Y:S01]  /*4120*/  HMMA.16816.F32.BF16 R72, R8, R34, R72 ;  /* 0x000000220848723c */ /* 0x000fe20000041848 */
[----:B------:R-:W-:Y:S01]  /*4130*/  ISETP.LT.OR P5, PT, R39, R240, P5 ;  /* 0x000000f02700720c */ /* 0x000fe20002fa1670 */
[----:B------:R-:W-:Y:S01]  /*4140*/  VIADD R29, R45, 0x29 ;  /* 0x000000292d1d7836 */ /* 0x000fe20000000000 */
[----:B------:R-:W-:Y:S01]  /*4150*/  ISETP.LT.OR P1, PT, R39, R238, P1 ;  /* 0x000000ee2700720c */ /* 0x000fe20000f21670 */
[----:B------:R-:W-:Y:S01]  /*4160*/  VIADD R31, R45, 0x28 ;  /* 0x000000282d1f7836 */ /* 0x000fe20000000000 */
[----:B------:R-:W-:Y:S02]  /*4170*/  FSEL R37, R16, -INF , !P4 ;  /* 0xff80000010257808 */ /* 0x000fe40006000000 */
[----:B------:R-:W-:Y:S01]  /*4180*/  FSEL R39, R17, -INF , !P6 ;  /* 0xff80000011277808 */ /* 0x000fe20007000000 */
[----:B------:R-:W-:Y:S01]  /*4190*/  VIADD R35, R45, 0x20 ;  /* 0x000000202d237836 */ /* 0x000fe20000000000 */
[----:B------:R-:W-:-:S02]  /*41a0*/  FSEL R6, R19, -INF , !P0 ;  /* 0xff80000013067808 */ /* 0x000fc40004000000 */
[----:B------:R-:W1:Y:S01]  /*41b0*/  LDSM.16.M88.4 R16, [R216+0x7800] ;  /* 0x00780000d810783b */ /* 0x000e620000000200 */
[----:B------:R-:W-:Y:S01]  /*41c0*/  ISETP.GE.AND P4, PT, R53, R234, PT ;  /* 0x000000ea3500720c */ /* 0x000fe20003f86270 */
[----:B------:R-:W-:-:S04]  /*41d0*/  DEPBAR.LE SB0, 0x0 ;  /* 0x000080000000791a */ /* 0x000fc80000000000 */
[----:B------:R-:W-:Y:S01]  /*41e0*/  BAR.SYNC.DEFER_BLOCKING 0x0 ;  /* 0x0000000000007b1d */ /* 0x000fe20000010000 */
[----:B------:R-:W-:Y:S02]  /*41f0*/  ISETP.LT.OR P4, PT, R53, R238, P4 ;  /* 0x000000ee3500720c */ /* 0x000fe40002781670 */
[-C--:B------:R-:W-:Y:S02]  /*4200*/  ISETP.GE.AND P0, PT, R33, R239.reuse, PT ;  /* 0x000000ef2100720c */ /* 0x080fe40003f06270 */
[----:B------:R-:W-:Y:S02]  /*4210*/  FSEL R36, R23, -INF , !P2 ;  /* 0xff80000017247808 */ /* 0x000fe40005000000 */
[----:B------:R-:W-:Y:S02]  /*4220*/  FSEL R20, R14, -INF , !P4 ;  /* 0xff8000000e147808 */ /* 0x000fe40006000000 */
[-C--:B------:R-:W-:Y:S02]  /*4230*/  ISETP.GE.AND P2, PT, R53, R239.reuse, PT ;  /* 0x000000ef3500720c */ /* 0x080fe40003f46270 */
[----:B------:R-:W-:-:S02]  /*4240*/  ISETP.GE.AND P6, PT, R21, R239, PT ;  /* 0x000000ef1500720c */ /* 0x000fc40003fc6270 */
[----:B------:R-:W-:Y:S02]  /*4250*/  ISETP.GE.AND P4, PT, R21, R234, PT ;  /* 0x000000ea1500720c */ /* 0x000fe40003f86270 */
[-C--:B------:R-:W-:Y:S02]  /*4260*/  ISETP.LT.OR P0, PT, R33, R240.reuse, P0 ;  /* 0x000000f02100720c */ /* 0x080fe40000701670 */
[-C--:B------:R-:W-:Y:S02]  /*4270*/  ISETP.LT.OR P2, PT, R53, R240.reuse, P2 ;  /* 0x000000f03500720c */ /* 0x080fe40001741670 */
[C---:B------:R-:W-:Y:S02]  /*4280*/  ISETP.LT.OR P6, PT, R21.reuse, R240, P6 ;  /* 0x000000f01500720c */ /* 0x040fe400037c1670 */
[----:B------:R-:W-:Y:S02]  /*4290*/  ISETP.LT.OR P4, PT, R21, R238, P4 ;  /* 0x000000ee1500720c */ /* 0x000fe40002781670 */
[----:B------:R-:W-:-:S02]  /*42a0*/  FSEL R21, R13, -INF , !P5 ;  /* 0xff8000000d157808 */ /* 0x000fc40006800000 */
[----:B------:R-:W-:Y:S02]  /*42b0*/  FSEL R13, R48, -INF , !P0 ;  /* 0xff800000300d7808 */ /* 0x000fe40004000000 */
[-C--:B------:R-:W-:Y:S02]  /*42c0*/  ISETP.GE.AND P0, PT, R35, R234.reuse, PT ;  /* 0x000000ea2300720c */ /* 0x080fe40003f06270 */
[----:B------:R-:W-:Y:S02]  /*42d0*/  FSEL R23, R12, -INF , !P2 ;  /* 0xff8000000c177808 */ /* 0x000fe40005000000 */
[----:B------:R-:W-:Y:S02]  /*42e0*/  ISETP.GE.AND P2, PT, R33, R234, PT ;  /* 0x000000ea2100720c */ /* 0x000fe40003f46270 */
[----:B------:R-:W-:Y:S01]  /*42f0*/  FSEL R22, R15, -INF , !P1 ;  /* 0xff8000000f167808 */ /* 0x000fe20004800000 */
[----:B-1----:R-:W-:Y:S01]  /*4300*/  HMMA.16816.F32.BF16 R76, R8, R16, R76 ;  /* 0x00000010084c723c */ /* 0x002fe2000004184c */
[----:B------:R-:W-:-:S02]  /*4310*/  ISETP.GE.AND P1, PT, R35, R239, PT ;  /* 0x000000ef2300720c */ /* 0x000fc40003f26270 */
[-C--:B------:R-:W-:Y:S02]  /*4320*/  ISETP.LT.OR P0, PT, R35, R238.reuse, P0 ;  /* 0x000000ee2300720c */ /* 0x080fe40000701670 */
[----:B------:R-:W-:Y:S01]  /*4330*/  ISETP.LT.OR P2, PT, R33, R238, P2 ;  /* 0x000000ee2100720c */ /* 0x000fe20001741670 */
[----:B------:R-:W-:Y:S01]  /*4340*/  VIADD R33, R45, 0x21 ;  /* 0x000000212d217836 */ /* 0x000fe20000000000 */
[----:B------:R-:W-:Y:S01]  /*4350*/  ISETP.LT.OR P1, PT, R35, R240, P1 ;  /* 0x000000f02300720c */ /* 0x000fe20000f21670 */
[----:B------:R-:W-:Y:S01]  /*4360*/  HMMA.16816.F32.BF16 R40, R8, R18, R40 ;  /* 0x000000120828723c */ /* 0x000fe20000041828 */
[----:B------:R-:W-:Y:S01]  /*4370*/  FSEL R188, R82, -INF , !P0 ;  /* 0xff80000052bc7808 */ /* 0x000fe20004000000 */
[----:B------:R-:W-:Y:S01]  /*4380*/  VIADD R17, R45, 0x31 ;  /* 0x000000312d117836 */ /* 0x000fe20000000000 */
[----:B------:R-:W-:Y:S02]  /*4390*/  ISETP.GE.AND P0, PT, R29, R234, PT ;  /* 0x000000ea1d00720c */ /* 0x000fe40003f06270 */
[----:B------:R-:W-:-:S02]  /*43a0*/  FSEL R15, R49, -INF , !P6 ;  /* 0xff800000310f7808 */ /* 0x000fc40007000000 */
[----:B------:R-:W-:Y:S01]  /*43b0*/  FSEL R12, R50, -INF , !P2 ;  /* 0xff800000320c7808 */ /* 0x000fe20005000000 */
[----:B------:R-:W-:Y:S01]  /*43c0*/  VIADD R9, R45, 0x38 ;  /* 0x000000382d097836 */ /* 0x000fe20000000000 */
[----:B------:R-:W-:Y:S02]  /*43d0*/  FSEL R14, R51, -INF , !P4 ;  /* 0xff800000330e7808 */ /* 0x000fe40006000000 */
[-C--:B------:R-:W-:Y:S02]  /*43e0*/  ISETP.GE.AND P6, PT, R29, R239.reuse, PT ;  /* 0x000000ef1d00720c */ /* 0x080fe40003fc6270 */
[CC--:B------:R-:W-:Y:S02]  /*43f0*/  ISETP.GE.AND P5, PT, R33.reuse, R239.reuse, PT ;  /* 0x000000ef2100720c */ /* 0x0c0fe40003fa6270 */
[----:B------:R-:W-:Y:S02]  /*4400*/  ISETP.GE.AND P2, PT, R33, R234, PT ;  /* 0x000000ea2100720c */ /* 0x000fe40003f46270 */
[----:B------:R-:W-:-:S02]  /*4410*/  ISETP.GE.AND P4, PT, R31, R239, PT ;  /* 0x000000ef1f00720c */ /* 0x000fc40003f86270 */
[----:B------:R-:W-:Y:S02]  /*4420*/  FSEL R191, R80, -INF , !P1 ;  /* 0xff80000050bf7808 */ /* 0x000fe40004800000 */
[----:B------:R-:W-:Y:S02]  /*4430*/  ISETP.GE.AND P1, PT, R31, R234, PT ;  /* 0x000000ea1f00720c */ /* 0x000fe40003f26270 */
[C---:B------:R-:W-:Y:S02]  /*4440*/  ISETP.LT.OR P0, PT, R29.reuse, R238, P0 ;  /* 0x000000ee1d00720c */ /* 0x040fe40000701670 */
[-C--:B------:R-:W-:Y:S01]  /*4450*/  ISETP.LT.OR P6, PT, R29, R240.reuse, P6 ;  /* 0x000000f01d00720c */ /* 0x080fe200037c1670 */
[----:B------:R-:W-:Y:S01]  /*4460*/  VIADD R29, R45, 0x30 ;  /* 0x000000302d1d7836 */ /* 0x000fe20000000000 */
[----:B------:R-:W-:Y:S01]  /*4470*/  ISETP.LT.OR P5, PT, R33, R240, P5 ;  /* 0x000000f02100720c */ /* 0x000fe20002fa1670 */
[----:B------:R-:W-:Y:S01]  /*4480*/  VIADD R45, R45, 0x39 ;  /* 0x000000392d2d7836 */ /* 0x000fe20000000000 */
[----:B------:R-:W-:-:S02]  /*4490*/  ISETP.LT.OR P2, PT, R33, R238, P2 ;  /* 0x000000ee2100720c */ /* 0x000fc40001741670 */
[C---:B------:R-:W-:Y:S02]  /*44a0*/  ISETP.LT.OR P4, PT, R31.reuse, R240, P4 ;  /* 0x000000f01f00720c */ /* 0x040fe40002781670 */
[----:B------:R-:W-:Y:S02]  /*44b0*/  ISETP.LT.OR P1, PT, R31, R238, P1 ;  /* 0x000000ee1f00720c */ /* 0x000fe40000f21670 */
[----:B------:R-:W-:Y:S02]  /*44c0*/  FSEL R198, R75, -INF , !P0 ;  /* 0xff8000004bc67808 */ /* 0x000fe40004000000 */
[----:B------:R-:W-:Y:S02]  /*44d0*/  PLOP3.LUT P0, PT, PT, PT, UP0, 0x80, 0x0 ;  /* 0x000000000000781c */ /* 0x000fe40003f0f008 */
[----:B------:R-:W-:Y:S02]  /*44e0*/  FSEL R185, R81, -INF , !P5 ;  /* 0xff80000051b97808 */ /* 0x000fe40006800000 */
[----:B------:R-:W-:-:S02]  /*44f0*/  FSEL R200, R83, -INF , !P2 ;  /* 0xff80000053c87808 */ /* 0x000fc40005000000 */
[----:B------:R-:W-:Y:S02]  /*4500*/  FSEL R189, R72, -INF , !P4 ;  /* 0xff80000048bd7808 */ /* 0x000fe40006000000 */
[-C--:B------:R-:W-:Y:S02]  /*4510*/  ISETP.GE.AND P5, PT, R29, R239.reuse, PT ;  /* 0x000000ef1d00720c */ /* 0x080fe40003fa6270 */
[----:B------:R-:W-:Y:S02]  /*4520*/  ISETP.GE.AND P2, PT, R17, R239, PT ;  /* 0x000000ef1100720c */ /* 0x000fe40003f46270 */
[-C--:B------:R-:W-:Y:S02]  /*4530*/  ISETP.GE.AND P4, PT, R29, R234.reuse, PT ;  /* 0x000000ea1d00720c */ /* 0x080fe40003f86270 */
[----:B------:R-:W-:Y:S02]  /*4540*/  FSEL R190, R74, -INF , !P1 ;  /* 0xff8000004abe7808 */ /* 0x000fe40004800000 */
[----:B------:R-:W-:-:S02]  /*4550*/  ISETP.GE.AND P1, PT, R17, R234, PT ;  /* 0x000000ea1100720c */ /* 0x000fc40003f26270 */
[C---:B------:R-:W-:Y:S02]  /*4560*/  ISETP.LT.OR P5, PT, R29.reuse, R240, P5 ;  /* 0x000000f01d00720c */ /* 0x040fe40002fa1670 */
[----:B------:R-:W-:Y:S02]  /*4570*/  ISETP.LT.OR P4, PT, R29, R238, P4 ;  /* 0x000000ee1d00720c */ /* 0x000fe40002781670 */
[C---:B------:R-:W-:Y:S02]  /*4580*/  ISETP.LT.OR P2, PT, R17.reuse, R240, P2 ;  /* 0x000000f01100720c */ /* 0x040fe40001741670 */
[----:B------:R-:W-:Y:S02]  /*4590*/  ISETP.LT.OR P1, PT, R17, R238, P1 ;  /* 0x000000ee1100720c */ /* 0x000fe40000f21670 */
[----:B------:R-:W-:Y:S02]  /*45a0*/  FSEL R187, R73, -INF , !P6 ;  /* 0xff80000049bb7808 */ /* 0x000fe40007000000 */
[----:B------:R-:W-:-:S02]  /*45b0*/  FSEL R197, R76, -INF , !P5 ;  /* 0xff8000004cc57808 */ /* 0x000fc40006800000 */
[----:B------:R-:W-:Y:S02]  /*45c0*/  FSEL R194, R78, -INF , !P4 ;  /* 0xff8000004ec27808 */ /* 0x000fe40006000000 */
[----:B------:R-:W-:Y:S02]  /*45d0*/  FSEL R195, R77, -INF , !P2 ;  /* 0xff8000004dc37808 */ /* 0x000fe40005000000 */
[-C--:B------:R-:W-:Y:S02]  /*45e0*/  ISETP.GE.AND P6, PT, R9, R239.reuse, PT ;  /* 0x000000ef0900720c */ /* 0x080fe40003fc6270 */
[----:B------:R-:W-:Y:S02]  /*45f0*/  ISETP.GE.AND P5, PT, R45, R239, PT ;  /* 0x000000ef2d00720c */ /* 0x000fe40003fa6270 */
[-C--:B------:R-:W-:Y:S02]  /*4600*/  ISETP.GE.AND P4, PT, R9, R234.reuse, PT ;  /* 0x000000ea0900720c */ /* 0x080fe40003f86270 */
[----:B------:R-:W-:-:S02]  /*4610*/  ISETP.GE.AND P2, PT, R45, R234, PT ;  /* 0x000000ea2d00720c */ /* 0x000fc40003f46270 */
[----:B------:R-:W-:Y:S02]  /*4620*/  FSEL R192, R79, -INF , !P1 ;  /* 0xff8000004fc07808 */ /* 0x000fe40004800000 */
[----:B------:R-:W-:Y:S02]  /*4630*/  @!P0 LEA R242, P1, R165, UR14, 0x1 ;  /* 0x0000000ea5f28c11 */ /* 0x000fe4000f8208ff */
[C---:B------:R-:W-:Y:S02]  /*4640*/  ISETP.LT.OR P6, PT, R9.reuse, R240, P6 ;  /* 0x000000f00900720c */ /* 0x040fe400037c1670 */
[----:B------:R-:W-:Y:S02]  /*4650*/  ISETP.LT.OR P4, PT, R9, R238, P4 ;  /* 0x000000ee0900720c */ /* 0x000fe40002781670 */
[C---:B------:R-:W-:Y:S02]  /*4660*/  ISETP.LT.OR P5, PT, R45.reuse, R240, P5 ;  /* 0x000000f02d00720c */ /* 0x040fe40002fa1670 */
[----:B------:R-:W-:-:S02]  /*4670*/  ISETP.LT.OR P2, PT, R45, R238, P2 ;  /* 0x000000ee2d00720c */ /* 0x000fc40001741670 */
[----:B------:R-:W-:Y:S02]  /*4680*/  @!P0 LEA.HI.X R243, R165, UR15, R2, 0x1, P1 ;  /* 0x0000000fa5f38c11 */ /* 0x000fe400088f0c02 */
[----:B------:R-:W-:Y:S02]  /*4690*/  FSEL R193, R40, -INF , !P6 ;  /* 0xff80000028c17808 */ /* 0x000fe40007000000 */
[----:B------:R-:W-:Y:S02]  /*46a0*/  FSEL R34, R42, -INF , !P4 ;  /* 0xff8000002a227808 */ /* 0x000fe40006000000 */
[----:B------:R-:W-:Y:S02]  /*46b0*/  FSEL R35, R41, -INF , !P5 ;  /* 0xff80000029237808 */ /* 0x000fe40006800000 */
[----:B------:R-:W-:Y:S01]  /*46c0*/  FSEL R32, R43, -INF , !P2 ;  /* 0xff8000002b207808 */ /* 0x000fe20005000000 */
[----:B------:R-:W-:Y:S06]  /*46d0*/  @!P0 BRA `(.L_x_6435) ;  /* 0x00000004008c8947 */ /* 0x000fec0003800000 */
        /* <DEDUP_REMOVED lines=30> */
[----:B------:R-:W-:-:S02]  /*48c0*/  LOP3.LUT R8, R4, UR25, RZ, 0x3c, !PT ;  /* 0x0000001904087c12 */ /* 0x000fc4000f8e3cff */
[----:B------:R-:W-:Y:S01]  /*48d0*/  LOP3.LUT R3, R4, UR14, RZ, 0x3c, !PT ;  /* 0x0000000e04037c12 */ /* 0x000fe2000f8e3cff */
[----:B------:R-:W-:Y:S01]  /*48e0*/  ULDC.64 UR14, c[0x0][0x230] ;  /* 0x00008c00000e7ab9 */ /* 0x000fe20000000a00 */
[----:B------:R-:W-:Y:S02]  /*48f0*/  ISETP.GE.AND P2, PT, R8, RZ, PT ;  /* 0x000000ff0800720c */ /* 0x000fe40003f46270 */
[----:B------:R-:W-:Y:S02]  /*4900*/  ISETP.GE.AND P0, PT, R3, RZ, PT ;  /* 0x000000ff0300720c */ /* 0x000fe40003f06270 */
[----:B------:R-:W-:Y:S02]  /*4910*/  ISETP.NE.AND P1, PT, R4, RZ, PT ;  /* 0x000000ff0400720c */ /* 0x000fe40003f25270 */
[----:B------:R-:W-:Y:S01]  /*4920*/  @P5 IADD3 R16, R16, 0x1, RZ ;  /* 0x0000000110105810 */ /* 0x000fe20007ffe0ff */
[----:B------:R-:W-:Y:S01]  /*4930*/  @P6 VIADD R17, R17, 0x1 ;  /* 0x0000000111116836 */ /* 0x000fe20000000000 */
[----:B------:R-:W-:-:S05]  /*4940*/  LOP3.LUT R8, RZ, R4, RZ, 0x33, !PT ;  /* 0x00000004ff087212 */ /* 0x000fca00078e33ff */
        /* <DEDUP_REMOVED lines=19> */
[----:B------:R-:W-:-:S05]  /*4a80*/  IMAD R4, R9, UR15, R4 ;  /* 0x0000000f09047c24 */ /* 0x000fca000f8e0204 */
[----:B------:R-:W-:Y:S01]  /*4a90*/  IADD3 R3, R11, R4, RZ ;  /* 0x000000040b037210 */ /* 0x000fe20007ffe0ff */
[----:B------:R-:W-:Y:S01]  /*4aa0*/  IMAD.MOV.U32 R4, RZ, RZ, R10 ;  /* 0x000000ffff047224 */ /* 0x000fe200078e000a */
[----:B------:R-:W-:Y:S06]  /*4ab0*/  BRA `(.L_x_6437) ;  /* 0x0000000000107947 */ /* 0x000fec0003800000 */
.L_x_6436:
[----:B------:R-:W-:-:S04]  /*4ac0*/  ULEA UR14, -UR10, URZ, 0x6 ;  /* 0x0000003f0a0e7291 */ /* 0x000fc8000f8e313f */
[----:B------:R-:W-:Y:S02]  /*4ad0*/  USHF.R.S32.HI UR15, URZ, 0x1f, UR14 ;  /* 0x0000001f3f0f7899 */ /* 0x000fe4000801140e */
[----:B------:R-:W-:-:S04]  /*4ae0*/  MOV R4, UR14 ;  /* 0x0000000e00047c02 */ /* 0x000fc80008000f00 */
[----:B------:R-:W-:-:S07]  /*4af0*/  MOV R3, UR15 ;  /* 0x0000000f00037c02 */ /* 0x000fce0008000f00 */
.L_x_6437:
[----:B------:R-:W-:Y:S01]  /*4b00*/  IADD3 R165, P0, R4, R165, RZ ;  /* 0x000000a504a57210 */ /* 0x000fe20007f1e0ff */
[----:B------:R-:W-:Y:S01]  /*4b10*/  ULDC.64 UR14, c[0x0][0x218] ;  /* 0x00008600000e7ab9 */ /* 0x000fe20000000a00 */
[----:B------:R-:W-:Y:S02]  /*4b20*/  USHF.L.U32 UR19, UR10, 0x5, URZ ;  /* 0x000000050a137899 */ /* 0x000fe4000800063f */
[----:B------:R-:W-:Y:S01]  /*4b30*/  USHF.L.U64.HI UR18, UR10, 0x5, UR11 ;  /* 0x000000050a127899 */ /* 0x000fe2000801020b */
[----:B------:R-:W-:Y:S01]  /*4b40*/  IMAD.X R2, R3, 0x1, R2, P0 ;  /* 0x0000000103027824 */ /* 0x000fe200000e0602 */
[----:B------:R-:W-:-:S04]  /*4b50*/  LEA R242, P0, R165, UR14, 0x1 ;  /* 0x0000000ea5f27c11 */ /* 0x000fc8000f8008ff */
[----:B------:R-:W-:Y:S02]  /*4b60*/  LEA.HI.X R243, R165, UR15, R2, 0x1, P0 ;  /* 0x0000000fa5f37c11 */ /* 0x000fe400080f0c02 */
[----:B------:R-:W-:-:S03]  /*4b70*/  IADD3 R16, P0, R242, UR19, RZ ;  /* 0x00000013f2107c10 */ /* 0x000fc6000ff1e0ff */
        /* <DEDUP_REMOVED lines=9> */
[----:B------:R-:W-:-:S03]  /*4c10*/  IADD3 R8, P0, R10, UR19, RZ ;  /* 0x000000130a087c10 */ /* 0x000fc6000ff1e0ff */
[----:B------:R1:W-:Y:S01]  /*4c20*/  LDGSTS.E.BYPASS.LTC128B.128 [R235+0xe000], desc[UR16][R242.64+0x180] ;  /* 0x0e000180f2eb7fae */ /* 0x0003e2000b901d50 */
[----:B------:R-:W-:-:S03]  /*4c30*/  IADD3.X R9, R11, UR18, RZ, P0, !PT ;  /* 0x000000120b097c10 */ /* 0x000fc600087fe4ff */
        /* <DEDUP_REMOVED lines=13> */
.L_x_6435:
[----:B-1----:R-:W-:Y:S01]  /*4d10*/  FMNMX.FTZ R8, R25, R27, !PT ;  /* 0x0000001b19087209 */ /* 0x002fe20007810000 */
[----:B------:R-:W-:Y:S01]  /*4d20*/  ULDC UR20, c[0x0][0x2ec] ;  /* 0x0000bb0000147ab9 */ /* 0x000fe20000000800 */
[----:B------:R-:W-:Y:S01]  /*4d30*/  FMNMX.FTZ R11, R24, R36, !PT ;  /* 0x00000024180b7209 */ /* 0x000fe20007810000 */
[----:B------:R-:W-:Y:S01]  /*4d40*/  UISETP.GT.AND UP0, UPT, UR21, UR5, UPT ;  /* 0x000000051500728c */ /* 0x000fe2000bf04270 */
        /* <DEDUP_REMOVED lines=29> */
[----:B------:R-:W1:Y:S01]  /*4f20*/  SHFL.BFLY PT, R9, R8, 0x2, 0x1f ;  /* 0x0c401f0008097f89 */ /* 0x000e6200000e0000 */
[----:B------:R-:W-:Y:S02]  /*4f30*/  PLOP3.LUT P4, PT, PT, PT, UP0, 0x80, 0x0 ;  /* 0x000000000000781c */ /* 0x000fe40003f8f008 */
        /* <DEDUP_REMOVED lines=15> */
[----:B------:R-:W4:Y:S04]  /*5030*/  LDSM.16.MT88.4 R56, [R221+0x12000] ;  /* 0x01200000dd38783b */ /* 0x000f280000004200 */
[----:B------:R-:W-:Y:S01]  /*5040*/  LDSM.16.MT88.4 R80, [R222+0x14000] ;  /* 0x01400000de50783b */ /* 0x000fe20000004200 */
        /* <DEDUP_REMOVED lines=8> */
[----:B------:R-:W5:Y:S01]  /*50d0*/  LDSM.16.MT88.4 R96, [R220+0x14000] ;  /* 0x01400000dc60783b */ /* 0x000f620000004200 */
[----:B------:R-:W-:-:S03]  /*50e0*/  FSETP.NEU.FTZ.AND P0, PT, R3, -INF , PT ;  /* 0xff8000000300780b */ /* 0x000fc60003f1d000 */
[--C-:B------:R-:W-:Y:S01]  /*50f0*/  FFMA.FTZ R182, R25, UR20, -R196.reuse ;  /* 0x0000001419b67c23 */ /* 0x100fe200080108c4 */
[----:B------:R-:W-:Y:S01]  /*5100*/  FSEL R33, R33, RZ, P0 ;  /* 0x000000ff21217208 */ /* 0x000fe20000000000 */
[--C-:B------:R-:W-:Y:S01]  /*5110*/  FFMA.FTZ R181, R27, UR20, -R196.reuse ;  /* 0x000000141bb57c23 */ /* 0x100fe200080108c4 */
[--C-:B------:R-:W-:Y:S01]  /*5120*/  FFMA.FTZ R179, R37, UR20, -R196.reuse ;  /* 0x0000001425b37c23 */ /* 0x100fe200080108c4 */
[--C-:B------:R-:W-:Y:S01]  /*5130*/  FFMA.FTZ R176, R39, UR20, -R196.reuse ;  /* 0x0000001427b07c23 */ /* 0x100fe200080108c4 */
[----:B------:R-:W5:Y:S01]  /*5140*/  LDSM.16.MT88.4 R104, [R224+0x16000] ;  /* 0x01600000e068783b */ /* 0x000f620000004200 */
[--C-:B------:R-:W-:Y:S01]  /*5150*/  FFMA.FTZ R180, R24, UR20, -R33.reuse ;  /* 0x0000001418b47c23 */ /* 0x100fe20008010821 */
[--C-:B------:R-:W-:Y:S01]  /*5160*/  FFMA.FTZ R183, R36, UR20, -R33.reuse ;  /* 0x0000001424b77c23 */ /* 0x100fe20008010821 */
[--C-:B------:R-:W-:Y:S01]  /*5170*/  FFMA.FTZ R178, R26, UR20, -R33.reuse ;  /* 0x000000141ab27c23 */ /* 0x100fe20008010821 */
[--C-:B------:R-:W-:Y:S01]  /*5180*/  FFMA.FTZ R177, R6, UR20, -R33.reuse ;  /* 0x0000001406b17c23 */ /* 0x100fe20008010821 */
[----:B------:R-:W5:Y:S01]  /*5190*/  LDSM.16.MT88.4 R112, [R222+0x16000] ;  /* 0x01600000de70783b */ /* 0x000f620000004200 */
[----:B------:R-:W-:Y:S01]  /*51a0*/  MUFU.EX2 R182, R182 ;  /* 0x000000b600b67308 */ /* 0x000fe20000000800 */
[--C-:B------:R-:W-:Y:S01]  /*51b0*/  FFMA.FTZ R172, R13, UR20, -R196.reuse ;  /* 0x000000140dac7c23 */ /* 0x100fe200080108c4 */
[--C-:B------:R-:W-:Y:S01]  /*51c0*/  FFMA.FTZ R167, R15, UR20, -R196.reuse ;  /* 0x000000140fa77c23 */ /* 0x100fe200080108c4 */
[----:B------:R-:W5:Y:S01]  /*51d0*/  LDSM.16.MT88.4 R120, [R221+0x16000] ;  /* 0x01600000dd78783b */ /* 0x000f620000004200 */
[--C-:B------:R-:W-:Y:S01]  /*51e0*/  FFMA.FTZ R171, R12, UR20, -R33.reuse ;  /* 0x000000140cab7c23 */ /* 0x100fe20008010821 */
[--C-:B------:R-:W-:Y:S01]  /*51f0*/  FFMA.FTZ R0, R14, UR20, -R33.reuse ;  /* 0x000000140e007c23 */ /* 0x100fe20008010821 */
[--C-:B------:R-:W-:Y:S01]  /*5200*/  FFMA.FTZ R174, R23, UR20, -R196.reuse ;  /* 0x0000001417ae7c23 */ /* 0x100fe200080108c4 */
[----:B------:R-:W5:Y:S01]  /*5210*/  LDSM.16.MT88.4 R4, [R220+0x16000] ;  /* 0x01600000dc04783b */ /* 0x000f620000004200 */
[----:B------:R-:W3:Y:S01]  /*5220*/  MUFU.EX2 R181, R181 ;  /* 0x000000b500b57308 */ /* 0x000ee20000000800 */
[--C-:B------:R-:W-:Y:S01]  /*5230*/  FFMA.FTZ R173, R21, UR20, -R196.reuse ;  /* 0x0000001415ad7c23 */ /* 0x100fe200080108c4 */
[--C-:B------:R-:W-:Y:S01]  /*5240*/  FFMA.FTZ R175, R20, UR20, -R33.reuse ;  /* 0x0000001414af7c23 */ /* 0x100fe20008010821 */
[----:B------:R-:W5:Y:S01]  /*5250*/  LDSM.16.MT88.4 R12, [R224+0x12800] ;  /* 0x01280000e00c783b */ /* 0x000f620000004200 */
        /* <DEDUP_REMOVED lines=12> */
[----:B------:R-:W4:Y:S01]  /*5320*/  MUFU.EX2 R176, R176 ;  /* 0x000000b000b07308 */ /* 0x000f220000000800 */
[----:B---3--:R-:W-:Y:S01]  /*5330*/  F2FP.BF16.F32.PACK_AB R128, R181, R182 ;  /* 0x000000b6b580723e */ /* 0x008fe200000010ff */
        /* <DEDUP_REMOVED lines=8> */
[----:B------:R-:W-:Y:S01]  /*53c0*/  FFMA.FTZ R196, R35, UR20, -R196 ;  /* 0x0000001423c47c23 */ /* 0x000fe200080108c4 */
[--C-:B------:R-:W-:Y:S01]  /*53d0*/  FFMA.FTZ R194, R194, UR20, -R33.reuse ;  /* 0x00000014c2c27c23 */ /* 0x100fe20008010821 */
[--C-:B------:R-:W-:Y:S01]  /*53e0*/  FFMA.FTZ R192, R34, UR20, -R33.reuse ;  /* 0x0000001422c07c23 */ /* 0x100fe20008010821 */
[----:B------:R-:W-:Y:S01]  /*53f0*/  FFMA.FTZ R247, R32, UR20, -R33 ;  /* 0x0000001420f77c23 */ /* 0x000fe20008010821 */
[----:B------:R-:W-:Y:S01]  /*5400*/  FADD.FTZ R182, R182, R181 ;  /* 0x000000b5b6b67221 */ /* 0x000fe20000010000 */
[----:B------:R-:W-:Y:S01]  /*5410*/  LDSM.16.MT88.4 R32, [R224+0x15800] ;  /* 0x01580000e020783b */ /* 0x000fe20000004200 */
[----:B------:R-:W3:Y:S01]  /*5420*/  MUFU.EX2 R183, R183 ;  /* 0x000000b700b77308 */ /* 0x000ee20000000800 */
[----:B----4-:R-:W-:Y:S01]  /*5430*/  F2FP.BF16.F32.PACK_AB R130, R176, R179 ;  /* 0x000000b3b082723e */ /* 0x010fe200000010ff */
[----:B------:R-:W-:-:S04]  /*5440*/  FADD.FTZ R179, R179, R182 ;  /* 0x000000b6b3b37221 */ /* 0x000fc80000010000 */
        /* <DEDUP_REMOVED lines=23> */
[C---:B------:R-:W-:Y:S06]  /*55c0*/  HMMA.16816.F32.BF16 R136, R128.reuse, R132, RZ ;  /* 0x000000848088723c */ /* 0x040fec00000418ff */
[C---:B------:R-:W-:Y:S01]  /*55d0*/  HMMA.16816.F32.BF16 R52, R128.reuse, R56, RZ ;  /* 0x000000388034723c */ /* 0x040fe200000418ff */
[----:B------:R-:W-:Y:S05]  /*55e0*/  MUFU.EX2 R184, R184 ;  /* 0x000000b800b87308 */ /* 0x000fea0000000800 */
[C---:B-1----:R-:W-:Y:S03]  /*55f0*/  HMMA.16816.F32.BF16 R60, R128.reuse, R64, RZ ;  /* 0x00000040803c723c */ /* 0x042fe600000418ff */
[----:B------:R-:W1:Y:S03]  /*5600*/  MUFU.EX2 R185, R185 ;  /* 0x000000b900b97308 */ /* 0x000e660000000800 */
[C---:B------:R-:W-:Y:S05]  /*5610*/  HMMA.16816.F32.BF16 R68, R128.reuse, R72, RZ ;  /* 0x000000488044723c */ /* 0x040fea00000418ff */
[----:B------:R-:W-:Y:S01]  /*5620*/  MUFU.EX2 R186, R186 ;  /* 0x000000ba00ba7308 */ /* 0x000fe20000000800 */
[C---:B------:R-:W-:Y:S06]  /*5630*/  HMMA.16816.F32.BF16 R76, R128.reuse, R80, RZ ;  /* 0x00000050804c723c */ /* 0x040fec00000418ff */
[C---:B--2---:R-:W-:Y:S01]  /*5640*/  HMMA.16816.F32.BF16 R84, R128.reuse, R88, RZ ;  /* 0x000000588054723c */ /* 0x044fe200000418ff */
[----:B------:R-:W-:Y:S05]  /*5650*/  MUFU.EX2 R187, R187 ;  /* 0x000000bb00bb7308 */ /* 0x000fea0000000800 */
[C---:B-----5:R-:W-:Y:S03]  /*5660*/  HMMA.16816.F32.BF16 R92, R128.reuse, R96, RZ ;  /* 0x00000060805c723c */ /* 0x060fe600000418ff */
[----:B------:R-:W-:Y:S03]  /*5670*/  MUFU.EX2 R188, R188 ;  /* 0x000000bc00bc7308 */ /* 0x000fe60000000800 */
[C---:B------:R-:W-:Y:S05]  /*5680*/  HMMA.16816.F32.BF16 R100, R128.reuse, R104, RZ ;  /* 0x000000688064723c */ /* 0x040fea00000418ff */
[----:B------:R-:W2:Y:S01]  /*5690*/  MUFU.EX2 R189, R189 ;  /* 0x000000bd00bd7308 */ /* 0x000ea20000000800 */
        /* <DEDUP_REMOVED lines=27> */
[----:B---3--:R-:W-:Y:S01]  /*5850*/  F2FP.BF16.F32.PACK_AB R4, R173, R174 ;  /* 0x000000aead04723e */ /* 0x008fe200000010ff */
[----:B------:R-:W-:Y:S01]  /*5860*/  FADD.FTZ R174, R174, R179 ;  /* 0x000000b3aeae7221 */ /* 0x000fe20000010000 */
[----:B----4-:R-:W-:Y:S01]  /*5870*/  F2FP.BF16.F32.PACK_AB R5, R170, R175 ;  /* 0x000000afaa05723e */ /* 0x010fe200000010ff */
[----:B------:R-:W-:-:S02]  /*5880*/  FADD.FTZ R175, R175, R178 ;  /* 0x000000b2afaf7221 */ /* 0x000fc40000010000 */
[----:B------:R-:W-:Y:S01]  /*5890*/  FADD.FTZ R173, R173, R174 ;  /* 0x000000aeadad7221 */ /* 0x000fe20000010000 */
[----:B------:R-:W-:Y:S01]  /*58a0*/  F2FP.BF16.F32.PACK_AB R6, R167, R172 ;  /* 0x000000aca706723e */ /* 0x000fe200000010ff */
[----:B------:R-:W-:Y:S01]  /*58b0*/  FADD.FTZ R170, R170, R175 ;  /* 0x000000afaaaa7221 */ /* 0x000fe20000010000 */
[----:B------:R-:W-:Y:S01]  /*58c0*/  F2FP.BF16.F32.PACK_AB R7, R0, R171 ;  /* 0x000000ab0007723e */ /* 0x000fe200000010ff */
        /* <DEDUP_REMOVED lines=45> */
[----:B------:R-:W5:Y:S05]  /*5ba0*/  LDSM.16.MT88.4 R24, [R222+0x11000] ;  /* 0x01100000de18783b */ /* 0x000f6a0000004200 */
[C---:B-1----:R-:W-:Y:S06]  /*5bb0*/  HMMA.16816.F32.BF16 R100, R4.reuse, R20, R100 ;  /* 0x000000140464723c */ /* 0x042fec0000041864 */
[C---:B------:R-:W-:Y:S01]  /*5bc0*/  HMMA.16816.F32.BF16 R104, R4.reuse, R22, R104 ;  /* 0x000000160468723c */ /* 0x040fe20000041868 */
[----:B------:R-:W1:Y:S05]  /*5bd0*/  LDSM.16.MT88.4 R20, [R220+0x11000] ;  /* 0x01100000dc14783b */ /* 0x000e6a0000004200 */
        /* <DEDUP_REMOVED lines=110> */
[C---:B--2---:R-:W-:Y:S06]  /*62c0*/  HMMA.16816.F32.BF16 R108, R4.reuse, R16, R108 ;  /* 0x00000010046c723c */ /* 0x044fec000004186c */
[C---:B------:R-:W-:Y:S06]  /*62d0*/  HMMA.16816.F32.BF16 R112, R4.reuse, R18, R112 ;  /* 0x000000120470723c */ /* 0x040fec0000041870 */
[C---:B---3--:R-:W-:Y:S06]  /*62e0*/  HMMA.16816.F32.BF16 R116, R4.reuse, R12, R116 ;  /* 0x0000000c0474723c */ /* 0x048fec0000041874 */
[C---:B------:R-:W-:Y:S06]  /*62f0*/  HMMA.16816.F32.BF16 R120, R4.reuse, R14, R120 ;  /* 0x0000000e0478723c */ /* 0x040fec0000041878 */
[C---:B----4-:R-:W-:Y:S06]  /*6300*/  HMMA.16816.F32.BF16 R124, R4.reuse, R8, R124 ;  /* 0x00000008047c723c */ /* 0x050fec000004187c */
[----:B------:R-:W-:Y:S01]  /*6310*/  HMMA.16816.F32.BF16 R128, R4, R10, R128 ;  /* 0x0000000a0480723c */ /* 0x000fe20000041880 */
[----:B------:R-:W-:-:S08]  /*6320*/  NOP ;  /* 0x0000000000007918 */ /* 0x000fd00000000000 */
[----:B------:R-:W-:-:S15]  /*6330*/  @!P4 BRA `(.L_x_6438) ;  /* 0x00000040003cc947 */ /* 0x000fde0003800000 */
[----:B------:R-:W-:-:S04]  /*6340*/  DEPBAR.LE SB0, 0x0 ;  /* 0x000080000000791a */ /* 0x000fc80000000000 */
[----:B------:R-:W-:Y:S01]  /*6350*/  UIADD3 UR21, UR13, -0x2, URZ ;  /* 0xfffffffe0d157890 */ /* 0x000fe2000fffe03f */
[----:B------:R-:W-:Y:S06]  /*6360*/  BAR.SYNC.DEFER_BLOCKING 0x0 ;  /* 0x0000000000007b1d */ /* 0x000fec0000010000 */
[----:B------:R-:W-:Y:S05]  /*6370*/  @!P3 BRA `(.L_x_6439) ;  /* 0x000000040024b947 */ /* 0x000fea0003800000 */
[----:B------:R-:W-:Y:S01]  /*6380*/  ULDC UR18, c[0x0][0x380] ;  /* 0x0000e00000127ab9 */ /* 0x000fe20000000800 */
[----:B------:R-:W-:Y:S01]  /*6390*/  USHF.L.U32 UR19, UR21, 0x6, URZ ;  /* 0x0000000615137899 */ /* 0x000fe2000800063f */
[----:B------:R-:W-:Y:S01]  /*63a0*/  IMAD.U32 R5, RZ, RZ, UR18 ;  /* 0x00000012ff057e24 */ /* 0x000fe2000f8e00ff */
[----:B------:R-:W-:Y:S02]  /*63b0*/  UMOV UR30, URZ ;  /* 0x0000003f001e7c82 */ /* 0x000fe40008000000 */
[----:B------:R-:W-:Y:S02]  /*63c0*/  UIADD3 UR28, UR19, 0x40, URZ ;  /* 0x00000040131c7890 */ /* 0x000fe4000fffe03f */
[----:B------:R-:W-:-:S04]  /*63d0*/  IABS R5, R5 ;  /* 0x0000000500057213 */ /* 0x000fc80000000000 */
[----:B------:R-:W1:Y:S01]  /*63e0*/  I2F.RP R7, R5 ;  /* 0x0000000500077306 */ /* 0x000e620000209400 */
[----:B------:R-:W-:Y:S01]  /*63f0*/  IMAD.U32 R4, RZ, RZ, UR28 ;  /* 0x0000001cff047e24 */ /* 0x000fe2000f8e00ff */
[----:B------:R-:W-:Y:S01]  /*6400*/  R2UR UR13, R5 ;  /* 0x00000000050d72ca */ /* 0x000fe200000e0000 */
[----:B------:R-:W-:-:S03]  /*6410*/  ULOP3.LUT UR28, UR28, UR18, URZ, 0x3c, !UPT ;  /* 0x000000121c1c7292 */ /* 0x000fc6000f8e3c3f */
[----:B------:R-:W-:-:S04]  /*6420*/  IABS R4, R4 ;  /* 0x0000000400047213 */ /* 0x000fc80000000000 */
[----:B------:R-:W-:Y:S01]  /*6430*/  R2UR UR26, R4 ;  /* 0x00000000041a72ca */ /* 0x000fe200000e0000 */
        /* <DEDUP_REMOVED lines=11> */
[----:B------:R-:W-:-:S03]  /*64f0*/  UIMAD.WIDE.U32 UR30, UR31, UR4, UR30 ;  /* 0x000000041f1e72a5 */ /* 0x000fc6000f8e001e */
[----:B------:R-:W-:Y:S01]  /*6500*/  R2UR UR4, R5 ;  /* 0x00000000050472ca */ /* 0x000fe200000e0000 */
        /* <DEDUP_REMOVED lines=24> */
[----:B------:R-:W-:-:S04]  /*6690*/  USEL UR4, UR4, UR27, !UP2 ;  /* 0x0000001b04047287 */ /* 0x000fc8000d000000 */
[----:B------:R-:W-:Y:S02]  /*66a0*/  IMAD.U32 R5, RZ, RZ, UR29 ;  /* 0x0000001dff057e24 */ /* 0x000fe4000f8e00ff */
[----:B------:R-:W-:Y:S02]  /*66b0*/  IMAD.U32 R7, RZ, RZ, UR4 ;  /* 0x00000004ff077e24 */ /* 0x000fe4000f8e00ff */
[----:B------:R-:W-:-:S04]  /*66c0*/  IMAD.WIDE R4, R5, 0x4, R236 ;  /* 0x0000000405047825 */ /* 0x000fc800078e02ec */
[----:B------:R-:W-:Y:S02]  /*66d0*/  IMAD.WIDE R6, R7, 0x4, R236 ;  /* 0x0000000407067825 */ /* 0x000fe400078e02ec */
        /* <DEDUP_REMOVED lines=19> */
.L_x_6439:
[----:B------:R-:W-:-:S04]  /*6810*/  ULEA UR24, -UR6, URZ, 0x6 ;  /* 0x0000003f06187291 */ /* 0x000fc8000f8e313f */
[----:B------:R-:W-:-:S12]  /*6820*/  USHF.R.S32.HI UR4, URZ, 0x1f, UR24 ;  /* 0x0000001f3f047899 */ /* 0x000fd80008011418 */
.L_x_6440:
[----:B------:R-:W-:Y:S01]  /*6830*/  ULEA UR13, UP0, UR6, UR24, 0x4 ;  /* 0x00000018060d7291 */ /* 0x000fe2000f80203f */
[----:B------:R-:W-:Y:S01]  /*6840*/  IMAD.U32 R0, RZ, RZ, UR24 ;  /* 0x00000018ff007e24 */ /* 0x000fe2000f8e00ff */
[C---:B------:R-:W-:Y:S01]  /*6850*/  IADD3 R4, P1, R168.reuse, UR24, RZ ;  /* 0x00000018a8047c10 */ /* 0x040fe2000ff3e0ff */
[----:B------:R-:W-:Y:S01]  /*6860*/  IMAD.U32 R5, RZ, RZ, UR4 ;  /* 0x00000004ff057e24 */ /* 0x000fe2000f8e00ff */
[----:B------:R-:W-:Y:S02]  /*6870*/  ULEA.HI.X UR18, UR6, UR4, UR7, 0x4, UP0 ;  /* 0x0000000406127291 */ /* 0x000fe400080f2407 */
[----:B------:R-:W-:Y:S01]  /*6880*/  IADD3 R168, P0, R168, UR13, RZ ;  /* 0x0000000da8a87c10 */ /* 0x000fe2000ff1e0ff */
[----:B------:R-:W-:Y:S01]  /*6890*/  USHF.L.U32 UR13, UR6, 0x5, URZ ;  /* 0x00000005060d7899 */ /* 0x000fe2000800063f */
[----:B------:R-:W-:Y:S01]  /*68a0*/  LEA R232, P2, R0, R232, 0x1 ;  /* 0x000000e800e87211 */ /* 0x000fe200078408ff */
[----:B------:R-:W-:Y:S01]  /*68b0*/  UISETP.GT.AND UP0, UPT, UR21, UR5, UPT ;  /* 0x000000051500728c */ /* 0x000fe2000bf04270 */
[C---:B------:R-:W-:Y:S01]  /*68c0*/  IADD3.X R7, R166.reuse, UR4, RZ, P1, !PT ;  /* 0x00000004a6077c10 */ /* 0x040fe20008ffe4ff */
[----:B------:R-:W-:Y:S01]  /*68d0*/  USHF.L.U64.HI UR4, UR6, 0x5, UR7 ;  /* 0x0000000506047899 */ /* 0x000fe20008010207 */
[----:B------:R-:W-:-:S02]  /*68e0*/  IADD3.X R9, R166, UR18, RZ, P0, !PT ;  /* 0x00000012a6097c10 */ /* 0x000fc400087fe4ff */
[----:B------:R-:W-:Y:S02]  /*68f0*/  LEA R6, P1, R4, UR8, 0x1 ;  /* 0x0000000804067c11 */ /* 0x000fe4000f8208ff */
[----:B------:R-:W-:Y:S02]  /*6900*/  LEA R8, P0, R168, UR8, 0x1 ;  /* 0x00000008a8087c11 */ /* 0x000fe4000f8008ff */
[----:B------:R-:W-:Y:S01]  /*6910*/  LEA.HI.X R231, R0, R231, R5, 0x1, P2 ;  /* 0x000000e700e77211 */ /* 0x000fe200010f0c05 */
[----:B------:R-:W-:Y:S01]  /*6920*/  IMAD.U32 R0, RZ, RZ, UR21 ;  /* 0x00000015ff007e24 */ /* 0x000fe2000f8e00ff */
[----:B------:R-:W-:Y:S02]  /*6930*/  LEA.HI.X R7, R4, UR9, R7, 0x1, P1 ;  /* 0x0000000904077c11 */ /* 0x000fe400088f0c07 */
[----:B------:R-:W-:Y:S01]  /*6940*/  LEA.HI.X R9, R168, UR9, R9, 0x1, P0 ;  /* 0x00000009a8097c11 */ /* 0x000fe200080f0c09 */
[----:B------:R-:W-:Y:S01]  /*6950*/  IMAD.MOV.U32 R233, RZ, RZ, R231 ;  /* 0x000000ffffe97224 */ /* 0x000fe200078e00e7 */
[----:B------:R-:W-:-:S04]  /*6960*/  IADD3 R4, P0, R232, UR13, RZ ;  /* 0x0000000de8047c10 */ /* 0x000fc8000ff1e0ff */
[----:B------:R-:W-:Y:S01]  /*6970*/  IADD3.X R5, R231, UR4, RZ, P0, !PT ;  /* 0x00000004e7057c10 */ /* 0x000fe200087fe4ff */
[----:B------:R-:W-:Y:S01]  /*6980*/  @!PT LDS RZ, [RZ] ;  /* 0x00000000fffff984 */ /* 0x000fe20000000800 */
[----:B------:R-:W-:Y:S01]  /*6990*/  @!PT LDS RZ, [RZ] ;  /* 0x00000000fffff984 */ /* 0x000fe20000000800 */
[----:B------:R-:W-:Y:S01]  /*69a0*/  @!PT LDS RZ, [RZ] ;  /* 0x00000000fffff984 */ /* 0x000fe20000000800 */
[----:B------:R-:W-:Y:S01]  /*69b0*/  LDGSTS.E.BYPASS.LTC128B.128 [R235+0x10000], desc[UR16][R232.64] ;  /* 0x10000000e8eb7fae */ /* 0x000fe2000b901d50 */
[----:B------:R-:W-:Y:S02]  /*69c0*/  IADD3 R10, P1, R4, UR13, RZ ;  /* 0x0000000d040a7c10 */ /* 0x000fe4000ff3e0ff */
[----:B------:R-:W-:Y:S01]  /*69d0*/  IADD3 R16, P0, R8, UR13, RZ ;  /* 0x0000000d08107c10 */ /* 0x000fe2000ff1e0ff */
[----:B------:R-:W-:Y:S01]  /*69e0*/  LDGSTS.E.BYPASS.LTC128B.128 [R235+0x12000], desc[UR16][R6.64+0x80] ;  /* 0x1200008006eb7fae */ /* 0x000fe2000b901d50 */
[----:B------:R-:W-:Y:S02]  /*69f0*/  IADD3.X R11, R5, UR4, RZ, P1, !PT ;  /* 0x00000004050b7c10 */ /* 0x000fe40008ffe4ff */
[----:B------:R-:W-:Y:S01]  /*6a00*/  IADD3.X R17, R9, UR4, RZ, P0, !PT ;  /* 0x0000000409117c10 */ /* 0x000fe200087fe4ff */
[----:B------:R-:W-:Y:S01]  /*6a10*/  LDGSTS.E.BYPASS.LTC128B.128 [R235+0x14000], desc[UR16][R6.64+0x100] ;  /* 0x1400010006eb7fae */ /* 0x000fe2000b901d50 */
[----:B------:R-:W-:-:S02]  /*6a20*/  IADD3 R18, P1, R10, UR13, RZ ;  /* 0x0000000d0a127c10 */ /* 0x000fc4000ff3e0ff */
[----:B------:R-:W-:Y:S01]  /*6a30*/  IADD3 R24, P0, R16, UR13, RZ ;  /* 0x0000000d10187c10 */ /* 0x000fe2000ff1e0ff */
[----:B------:R-:W-:Y:S01]  /*6a40*/  LDGSTS.E.BYPASS.LTC128B.128 [R235+0x16000], desc[UR16][R6.64+0x180] ;  /* 0x1600018006eb7fae */ /* 0x000fe2000b901d50 */
[----:B------:R-:W-:Y:S02]  /*6a50*/  IADD3.X R19, R11, UR4, RZ, P1, !PT ;  /* 0x000000040b137c10 */ /* 0x000fe40008ffe4ff */
[----:B------:R-:W-:Y:S01]  /*6a60*/  IADD3.X R25, R17, UR4, RZ, P0, !PT ;  /* 0x0000000411197c10 */ /* 0x000fe200087fe4ff */
        /* <DEDUP_REMOVED lines=13> */
[----:B------:R-:W3:Y:S04]  /*6b40*/  LDSM.16.M88.4 R12, [R229+0x8000] ;  /* 0x00800000e50c783b */ /* 0x000ee80000000200 */
[----:B-1----:R-:W1:Y:S04]  /*6b50*/  LDSM.16.M88.4 R4, [R229+0x8800] ;  /* 0x00880000e504783b */ /* 0x002e680000000200 */
[----:B------:R-:W4:Y:S04]  /*6b60*/  LDSM.16.M88.4 R180, [R229+0x9000] ;  /* 0x00900000e5b4783b */ /* 0x000f280000000200 */
[----:B------:R-:W5:Y:S04]  /*6b70*/  LDSM.16.M88.4 R20, [R229+0x9800] ;  /* 0x00980000e514783b */ /* 0x000f680000000200 */
[----:B------:R-:W-:Y:S04]  /*6b80*/  LDSM.16.M88.4 R28, [R228] ;  /* 0x00000000e41c783b */ /* 0x000fe80000000200 */
[----:B------:R-:W5:Y:S04]  /*6b90*/  LDSM.16.M88.4 R168, [R227] ;  /* 0x00000000e3a8783b */ /* 0x000f680000000200 */
[----:B------:R-:W5:Y:S04]  /*6ba0*/  LDSM.16.M88.4 R32, [R219] ;  /* 0x00000000db20783b */ /* 0x000f680000000200 */
[----:B--2---:R-:W2:Y:S04]  /*6bb0*/  LDSM.16.M88.4 R24, [R218] ;  /* 0x00000000da18783b */ /* 0x004ea80000000200 */
[----:B------:R-:W2:Y:S04]  /*6bc0*/  LDSM.16.M88.4 R192, [R217] ;  /* 0x00000000d9c0783b */ /* 0x000ea80000000200 */
[----:B------:R-:W-:Y:S01]  /*6bd0*/  LDSM.16.M88.4 R188, [R223+0x8000] ;  /* 0x00800000dfbc783b */ /* 0x000fe20000000200 */
[C---:B---3--:R-:W-:Y:S03]  /*6be0*/  HMMA.16816.F32.BF16 R16, R172.reuse, R12, RZ ;  /* 0x0000000cac10723c */ /* 0x048fe600000418ff */
[----:B------:R-:W-:Y:S04]  /*6bf0*/  LDSM.16.M88.4 R196, [R216] ;  /* 0x00000000d8c4783b */ /* 0x000fe80000000200 */
[----:B------:R-:W0:Y:S01]  /*6c00*/  LDGDEPBAR ;  /* 0x00000000000079af */ /* 0x000e220000000000 */
[C---:B-1----:R-:W-:Y:S06]  /*6c10*/  HMMA.16816.F32.BF16 R8, R172.reuse, R4, RZ ;  /* 0x00000004ac08723c */ /* 0x042fec00000418ff */
[C---:B----4-:R-:W-:Y:S06]  /*6c20*/  HMMA.16816.F32.BF16 R184, R172.reuse, R180, RZ ;  /* 0x000000b4acb8723c */ /* 0x050fec00000418ff */
[C---:B------:R-:W-:Y:S06]  /*6c30*/  HMMA.16816.F32.BF16 R12, R172.reuse, R14, RZ ;  /* 0x0000000eac0c723c */ /* 0x040fec00000418ff */
[C---:B------:R-:W-:Y:S06]  /*6c40*/  HMMA.16816.F32.BF16 R4, R172.reuse, R6, RZ ;  /* 0x00000006ac04723c */ /* 0x040fec00000418ff */
[C---:B------:R-:W-:Y:S06]  /*6c50*/  HMMA.16816.F32.BF16 R180, R172.reuse, R182, RZ ;  /* 0x000000b6acb4723c */ /* 0x040fec00000418ff */
[C---:B-----5:R-:W-:Y:S06]  /*6c60*/  HMMA.16816.F32.BF16 R176, R172.reuse, R20, RZ ;  /* 0x00000014acb0723c */ /* 0x060fec00000418ff */
[----:B------:R-:W-:Y:S01]  /*6c70*/  HMMA.16816.F32.BF16 R172, R172, R22, RZ ;  /* 0x00000016acac723c */ /* 0x000fe200000418ff */
[----:B------:R-:W1:Y:S05]  /*6c80*/  LDSM.16.M88.4 R20, [R226] ;  /* 0x00000000e214783b */ /* 0x000e6a0000000200 */
[C---:B------:R-:W-:Y:S06]  /*6c90*/  HMMA.16816.F32.BF16 R16, R28.reuse, R168, R16 ;  /* 0x000000a81c10723c */ /* 0x040fec0000041810 */
[C---:B------:R-:W-:Y:S01]  /*6ca0*/  HMMA.16816.F32.BF16 R12, R28.reuse, R170, R12 ;  /* 0x000000aa1c0c723c */ /* 0x040fe2000004180c */
[----:B------:R-:W3:Y:S05]  /*6cb0*/  LDSM.16.M88.4 R168, [R223+0x8800] ;  /* 0x00880000dfa8783b */ /* 0x000eea0000000200 */
        /* <DEDUP_REMOVED lines=8> */
[----:B------:R-:W5:Y:S04]  /*6d40*/  LDSM.16.M88.4 R28, [R225] ;  /* 0x00000000e11c783b */ /* 0x000f680000000200 */
[----:B------:R-:W5:Y:S01]  /*6d50*/  LDSM.16.M88.4 R192, [R216+0x800] ;  /* 0x00080000d8c0783b */ /* 0x000f620000000200 */
        /* <DEDUP_REMOVED lines=8> */
[----:B------:R-:W-:Y:S05]  /*6de0*/  LDSM.16.M88.4 R32, [R229+0xa000] ;  /* 0x00a00000e520783b */ /* 0x000fea0000000200 */
[C---:B--2---:R-:W-:Y:S06]  /*6df0*/  HMMA.16816.F32.BF16 R176, R20.reuse, R24, R176 ;  /* 0x0000001814b0723c */ /* 0x044fec00000418b0 */
[----:B------:R-:W-:Y:S01]  /*6e00*/  HMMA.16816.F32.BF16 R172, R20, R26, R172 ;  /* 0x0000001a14ac723c */ /* 0x000fe200000418ac */
[----:B------:R-:W2:Y:S04]  /*6e10*/  LDSM.16.M88.4 R20, [R230+0x2000] ;  /* 0x00200000e614783b */ /* 0x000ea80000000200 */
[----:B------:R-:W3:Y:S01]  /*6e20*/  LDSM.16.M88.4 R24, [R229+0xa800] ;  /* 0x00a80000e518783b */ /* 0x000ee20000000200 */
[C---:B-----5:R-:W-:Y:S06]  /*6e30*/  HMMA.16816.F32.BF16 R16, R28.reuse, R196, R16 ;  /* 0x000000c41c10723c */ /* 0x060fec0000041810 */
[C---:B------:R-:W-:Y:S01]  /*6e40*/  HMMA.16816.F32.BF16 R12, R28.reuse, R198, R12 ;  /* 0x000000c61c0c723c */ /* 0x040fe2000004180c */
[----:B------:R-:W4:Y:S05]  /*6e50*/  LDSM.16.M88.4 R196, [R229+0xb000] ;  /* 0x00b00000e5c4783b */ /* 0x000f2a0000000200 */
        /* <DEDUP_REMOVED lines=8> */
[----:B------:R-:W-:Y:S04]  /*6ee0*/  LDSM.16.M88.4 R28, [R228+0x2000] ;  /* 0x00200000e41c783b */ /* 0x000fe80000000200 */
[----:B------:R-:W-:Y:S01]  /*6ef0*/  LDSM.16.M88.4 R188, [R212] ;  /* 0x00000000d4bc783b */ /* 0x000fe20000000200 */
[C---:B--2---:R-:W-:Y:S06]  /*6f00*/  HMMA.16816.F32.BF16 R16, R20.reuse, R32, R16 ;  /* 0x000000201410723c */ /* 0x044fec0000041810 */
        /* <DEDUP_REMOVED lines=36> */
[----:B------:R-:W3:Y:S04]  /*7150*/  LDSM.16.M88.4 R24, [R229+0xc000] ;  /* 0x00c00000e518783b */ /* 0x000ee80000000200 */
        /* <DEDUP_REMOVED lines=9> */
[----:B------:R-:W-:Y:S05]  /*71f0*/  LDSM.16.M88.4 R168, [R228+0x4000] ;  /* 0x00400000e4a8783b */ /* 0x000fea0000000200 */
[C---:B--2---:R-:W-:Y:S06]  /*7200*/  HMMA.16816.F32.BF16 R176, R28.reuse, R32, R176 ;  /* 0x000000201cb0723c */ /* 0x044fec00000418b0 */
[----:B------:R-:W-:Y:S01]  /*7210*/  HMMA.16816.F32.BF16 R172, R28, R34, R172 ;  /* 0x000000221cac723c */ /* 0x000fe200000418ac */
[----:B------:R-:W1:Y:S04]  /*7220*/  LDSM.16.M88.4 R28, [R210] ;  /* 0x00000000d21c783b */ /* 0x000e680000000200 */
[----:B------:R-:W2:Y:S01]  /*7230*/  LDSM.16.M88.4 R32, [R211] ;  /* 0x00000000d320783b */ /* 0x000ea20000000200 */
[C---:B---3--:R-:W-:Y:S06]  /*7240*/  HMMA.16816.F32.BF16 R16, R196.reuse, R24, R16 ;  /* 0x00000018c410723c */ /* 0x048fec0000041810 */
[C---:B------:R-:W-:Y:S01]  /*7250*/  HMMA.16816.F32.BF16 R12, R196.reuse, R26, R12 ;  /* 0x0000001ac40c723c */ /* 0x040fe2000004180c */
[----:B------:R-:W3:Y:S05]  /*7260*/  LDSM.16.M88.4 R24, [R209] ;  /* 0x00000000d118783b */ /* 0x000eea0000000200 */
[C---:B------:R-:W-:Y:S06]  /*7270*/  HMMA.16816.F32.BF16 R8, R196.reuse, R20, R8 ;  /* 0x00000014c408723c */ /* 0x040fec0000041808 */
[C---:B------:R-:W-:Y:S01]  /*7280*/  HMMA.16816.F32.BF16 R4, R196.reuse, R22, R4 ;  /* 0x00000016c404723c */ /* 0x040fe20000041804 */
[----:B------:R-:W3:Y:S05]  /*7290*/  LDSM.16.M88.4 R20, [R208] ;  /* 0x00000000d014783b */ /* 0x000eea0000000200 */
[C---:B----4-:R-:W-:Y:S06]  /*72a0*/  HMMA.16816.F32.BF16 R184, R196.reuse, R192, R184 ;  /* 0x000000c0c4b8723c */ /* 0x050fec00000418b8 */
[C---:B------:R-:W-:Y:S01]  /*72b0*/  HMMA.16816.F32.BF16 R180, R196.reuse, R194, R180 ;  /* 0x000000c2c4b4723c */ /* 0x040fe200000418b4 */
[----:B------:R-:W-:Y:S05]  /*72c0*/  LDSM.16.M88.4 R192, [R216+0x4800] ;  /* 0x00480000d8c0783b */ /* 0x000fea0000000200 */
[C---:B-----5:R-:W-:Y:S06]  /*72d0*/  HMMA.16816.F32.BF16 R176, R196.reuse, R188, R176 ;  /* 0x000000bcc4b0723c */ /* 0x060fec00000418b0 */
        /* <DEDUP_REMOVED lines=15> */
[----:B------:R-:W5:Y:S01]  /*73d0*/  LDSM.16.M88.4 R20, [R216+0x4000] ;  /* 0x00400000d814783b */ /* 0x000f620000000200 */
[C---:B----4-:R-:W-:Y:S06]  /*73e0*/  HMMA.16816.F32.BF16 R16, R188.reuse, R172, R16 ;  /* 0x000000acbc10723c */ /* 0x050fec0000041810 */
[C---:B------:R-:W-:Y:S01]  /*73f0*/  HMMA.16816.F32.BF16 R12, R188.reuse, R174, R12 ;  /* 0x000000aebc0c723c */ /* 0x040fe2000004180c */
[----:B------:R-:W-:Y:S05]  /*7400*/  LDSM.16.M88.4 R172, [R216+0x5800] ;  /* 0x00580000d8ac783b */ /* 0x000fea0000000200 */
        /* <DEDUP_REMOVED lines=50> */
[----:B------:R-:W-:Y:S01]  /*7730*/  HMMA.16816.F32.BF16 R12, R168, R30, R12 ;  /* 0x0000001ea80c723c */ /* 0x000fe2000004180c */
[----:B------:R-:W-:-:S05]  /*7740*/  IMAD R29, R0, 0x40, R241 ;  /* 0x00000040001d7824 */ /* 0x000fca00078e02f1 */
[C---:B--2---:R-:W-:Y:S01]  /*7750*/  HMMA.16816.F32.BF16 R184, R168.reuse, R24, R184 ;  /* 0x00000018a8b8723c */ /* 0x044fe200000418b8 */
[C---:B------:R-:W-:Y:S02]  /*7760*/  ISETP.GE.AND P5, PT, R29.reuse, R239, PT ;  /* 0x000000ef1d00720c */ /* 0x040fe40003fa6270 */
[C---:B------:R-:W-:Y:S02]  /*7770*/  ISETP.GE.AND P0, PT, R29.reuse, R234, PT ;  /* 0x000000ea1d00720c */ /* 0x040fe40003f06270 */
[C---:B------:R-:W-:Y:S01]  /*7780*/  ISETP.LT.OR P5, PT, R29.reuse, R240, P5 ;  /* 0x000000f01d00720c */ /* 0x040fe20002fa1670 */
[----:B------:R-:W-:Y:S01]  /*7790*/  HMMA.16816.F32.BF16 R180, R168, R26, R180 ;  /* 0x0000001aa8b4723c */ /* 0x000fe200000418b4 */
[C---:B------:R-:W-:Y:S01]  /*77a0*/  VIADD R25, R29.reuse, 0x1 ;  /* 0x000000011d197836 */ /* 0x040fe20000000000 */
[----:B------:R-:W-:-:S04]  /*77b0*/  ISETP.LT.OR P0, PT, R29, R238, P0 ;  /* 0x000000ee1d00720c */ /* 0x000fc80000701670 */
[C---:B---3--:R-:W-:Y:S01]  /*77c0*/  HMMA.16816.F32.BF16 R8, R168.reuse, R20, R8 ;  /* 0x00000014a808723c */ /* 0x048fe20000041808 */
[-C--:B------:R-:W-:Y:S01]  /*77d0*/  ISETP.GE.AND P4, PT, R25, R239.reuse, PT ;  /* 0x000000ef1900720c */ /* 0x080fe20003f86270 */
[----:B------:R-:W-:Y:S01]  /*77e0*/  VIADD R27, R29, 0x8 ;  /* 0x000000081d1b7836 */ /* 0x000fe20000000000 */
[C---:B------:R-:W-:Y:S02]  /*77f0*/  ISETP.GE.AND P2, PT, R25.reuse, R234, PT ;  /* 0x000000ea1900720c */ /* 0x040fe40003f46270 */
[C---:B------:R-:W-:Y:S01]  /*7800*/  ISETP.LT.OR P4, PT, R25.reuse, R240, P4 ;  /* 0x000000f01900720c */ /* 0x040fe20002781670 */
[----:B------:R-:W-:Y:S01]  /*7810*/  HMMA.16816.F32.BF16 R4, R168, R22, R4 ;  /* 0x00000016a804723c */ /* 0x000fe20000041804 */
[----:B------:R-:W1:Y:S01]  /*7820*/  LDSM.16.M88.4 R20, [R216+0x7000] ;  /* 0x00700000d814783b */ /* 0x000e620000000200 */
[----:B------:R-:W-:Y:S01]  /*7830*/  ISETP.LT.OR P2, PT, R25, R238, P2 ;  /* 0x000000ee1900720c */ /* 0x000fe20001741670 */
[----:B------:R-:W-:Y:S01]  /*7840*/  VIADD R25, R29, 0x9 ;  /* 0x000000091d197836 */ /* 0x000fe20000000000 */
[----:B------:R-:W-:-:S02]  /*7850*/  ISETP.GE.AND P6, PT, R27, R239, PT ;  /* 0x000000ef1b00720c */ /* 0x000fc40003fc6270 */
[C---:B----4-:R-:W-:Y:S01]  /*7860*/  HMMA.16816.F32.BF16 R16, R172.reuse, R32, R16 ;  /* 0x00000020ac10723c */ /* 0x050fe20000041810 */
[C---:B------:R-:W-:Y:S02]  /*7870*/  ISETP.GE.AND P1, PT, R27.reuse, R234, PT ;  /* 0x000000ea1b00720c */ /* 0x040fe40003f26270 */
[C---:B------:R-:W-:Y:S02]  /*7880*/  ISETP.LT.OR P6, PT, R27.reuse, R240, P6 ;  /* 0x000000f01b00720c */ /* 0x040fe400037c1670 */
[----:B------:R-:W-:Y:S01]  /*7890*/  ISETP.LT.OR P1, PT, R27, R238, P1 ;  /* 0x000000ee1b00720c */ /* 0x000fe20000f21670 */
[----:B------:R-:W-:Y:S01]  /*78a0*/  HMMA.16816.F32.BF16 R12, R172, R34, R12 ;  /* 0x00000022ac0c723c */ /* 0x000fe2000004180c */
[----:B------:R-:W-:-:S05]  /*78b0*/  VIADD R27, R29, 0x11 ;  /* 0x000000111d1b7836 */ /* 0x000fca0000000000 */
[----:B------:R-:W-:Y:S06]  /*78c0*/  HMMA.16816.F32.BF16 R176, R168, R188, R176 ;  /* 0x000000bca8b0723c */ /* 0x000fec00000418b0 */
[C---:B-----5:R-:W-:Y:S06]  /*78d0*/  HMMA.16816.F32.BF16 R8, R172.reuse, R192, R8 ;  /* 0x000000c0ac08723c */ /* 0x060fec0000041808 */
[----:B------:R-:W-:Y:S01]  /*78e0*/  FSEL R31, R16, -INF , !P5 ;  /* 0xff800000101f7808 */ /* 0x000fe20006800000 */
[----:B------:R-:W-:Y:S01]  /*78f0*/  HMMA.16816.F32.BF16 R4, R172, R194, R4 ;  /* 0x000000c2ac04723c */ /* 0x000fe20000041804 */
[----:B------:R-:W-:-:S02]  /*7900*/  FSEL R18, R18, -INF , !P0 ;  /* 0xff80000012127808 */ /* 0x000fc40004000000 */
[C---:B------:R-:W-:Y:S02]  /*7910*/  ISETP.GE.AND P5, PT, R25.reuse, R239, PT ;  /* 0x000000ef1900720c */ /* 0x040fe40003fa6270 */
[C---:B------:R-:W-:Y:S01]  /*7920*/  ISETP.GE.AND P0, PT, R25.reuse, R234, PT ;  /* 0x000000ea1900720c */ /* 0x040fe20003f06270 */
[----:B------:R-:W-:Y:S01]  /*7930*/  HMMA.16816.F32.BF16 R196, R168, R190, R196 ;  /* 0x000000bea8c4723c */ /* 0x000fe200000418c4 */
[C---:B------:R-:W-:Y:S02]  /*7940*/  ISETP.LT.OR P5, PT, R25.reuse, R240, P5 ;  /* 0x000000f01900720c */ /* 0x040fe40002fa1670 */
[----:B------:R-:W-:Y:S01]  /*7950*/  ISETP.LT.OR P0, PT, R25, R238, P0 ;  /* 0x000000ee1900720c */ /* 0x000fe20000701670 */
[----:B------:R-:W-:Y:S01]  /*7960*/  VIADD R25, R29, 0x10 ;  /* 0x000000101d197836 */ /* 0x000fe20000000000 */
[----:B------:R-:W-:Y:S01]  /*7970*/  FSEL R0, R19, -INF , !P2 ;  /* 0xff80000013007808 */ /* 0x000fe20005000000 */
[----:B-1----:R-:W-:Y:S01]  /*7980*/  HMMA.16816.F32.BF16 R184, R172, R20, R184 ;  /* 0x00000014acb8723c */ /* 0x002fe200000418b8 */
[----:B------:R-:W-:-:S02]  /*7990*/  FSEL R19, R12, -INF , !P6 ;  /* 0xff8000000c137808 */ /* 0x000fc40007000000 */
[----:B------:R-:W-:Y:S02]  /*79a0*/  FSEL R16, R14, -INF , !P1 ;  /* 0xff8000000e107808 */ /* 0x000fe40004800000 */
[----:B------:R-:W-:Y:S01]  /*79b0*/  FSEL R189, R13, -INF , !P5 ;  /* 0xff8000000dbd7808 */ /* 0x000fe20006800000 */
[----:B------:R-:W-:Y:S01]  /*79c0*/  HMMA.16816.F32.BF16 R180, R172, R22, R180 ;  /* 0x00000016acb4723c */ /* 0x000fe200000418b4 */
[----:B------:R-:W-:Y:S01]  /*79d0*/  FSEL R28, R15, -INF , !P0 ;  /* 0xff8000000f1c7808 */ /* 0x000fe20004000000 */
[----:B------:R-:W-:Y:S01]  /*79e0*/  VIADD R21, R29, 0x18 ;  /* 0x000000181d157836 */ /* 0x000fe20000000000 */
[----:B------:R-:W1:Y:S01]  /*79f0*/  LDSM.16.M88.4 R12, [R216+0x7800] ;  /* 0x00780000d80c783b */ /* 0x000e620000000200 */
[----:B------:R-:W-:Y:S01]  /*7a00*/  FSEL R17, R17, -INF , !P4 ;  /* 0xff80000011117808 */ /* 0x000fe20006000000 */
[----:B------:R-:W-:-:S04]  /*7a10*/  DEPBAR.LE SB0, 0x0 ;  /* 0x000080000000791a */ /* 0x000fc80000000000 */
[CC--:B------:R-:W-:Y:S02]  /*7a20*/  ISETP.GE.AND P4, PT, R25.reuse, R239.reuse, PT ;  /* 0x000000ef1900720c */ /* 0x0c0fe40003f86270 */
[-C--:B------:R-:W-:Y:S02]  /*7a30*/  ISETP.GE.AND P2, PT, R25, R234.reuse, PT ;  /* 0x000000ea1900720c */ /* 0x080fe40003f46270 */
[C---:B------:R-:W-:Y:S02]  /*7a40*/  ISETP.GE.AND P6, PT, R27.reuse, R239, PT ;  /* 0x000000ef1b00720c */ /* 0x040fe40003fc6270 */
[----:B------:R-:W-:Y:S02]  /*7a50*/  ISETP.GE.AND P1, PT, R27, R234, PT ;  /* 0x000000ea1b00720c */ /* 0x000fe40003f26270 */
[C---:B------:R-:W-:Y:S01]  /*7a60*/  ISETP.LT.OR P4, PT, R25.reuse, R240, P4 ;  /* 0x000000f01900720c */ /* 0x040fe20002781670 */
[----:B------:R-:W-:Y:S01]  /*7a70*/  BAR.SYNC.DEFER_BLOCKING 0x0 ;  /* 0x0000000000007b1d */ /* 0x000fe20000010000 */
[----:B------:R-:W-:Y:S01]  /*7a80*/  ISETP.LT.OR P2, PT, R25, R238, P2 ;  /* 0x000000ee1900720c */ /* 0x000fe20001741670 */
[----:B------:R-:W-:Y:S01]  /*7a90*/  VIADD R25, R29, 0x19 ;  /* 0x000000191d197836 */ /* 0x000fe20000000000 */
[----:B------:R-:W-:-:S02]  /*7aa0*/  ISETP.LT.OR P6, PT, R27, R240, P6 ;  /* 0x000000f01b00720c */ /* 0x000fc400037c1670 */
[----:B------:R-:W-:Y:S02]  /*7ab0*/  ISETP.LT.OR P1, PT, R27, R238, P1 ;  /* 0x000000ee1b00720c */ /* 0x000fe40000f21670 */
[----:B------:R-:W-:Y:S02]  /*7ac0*/  FSEL R27, R8, -INF , !P4 ;  /* 0xff800000081b7808 */ /* 0x000fe40006000000 */
[----:B------:R-:W-:Y:S02]  /*7ad0*/  FSEL R26, R10, -INF , !P2 ;  /* 0xff8000000a1a7808 */ /* 0x000fe40005000000 */
[CC--:B------:R-:W-:Y:S02]  /*7ae0*/  ISETP.GE.AND P4, PT, R25.reuse, R239.reuse, PT ;  /* 0x000000ef1900720c */ /* 0x0c0fe40003f86270 */
[----:B------:R-:W-:Y:S02]  /*7af0*/  ISETP.GE.AND P2, PT, R25, R234, PT ;  /* 0x000000ea1900720c */ /* 0x000fe40003f46270 */
[----:B------:R-:W-:-:S02]  /*7b00*/  ISETP.GE.AND P5, PT, R21, R239, PT ;  /* 0x000000ef1500720c */ /* 0x000fc40003fa6270 */
[----:B------:R-:W-:Y:S02]  /*7b10*/  ISETP.GE.AND P0, PT, R21, R234, PT ;  /* 0x000000ea1500720c */ /* 0x000fe40003f06270 */
[C---:B------:R-:W-:Y:S02]  /*7b20*/  ISETP.LT.OR P4, PT, R25.reuse, R240, P4 ;  /* 0x000000f01900720c */ /* 0x040fe40002781670 */
[----:B------:R-:W-:Y:S02]  /*7b30*/  ISETP.LT.OR P2, PT, R25, R238, P2 ;  /* 0x000000ee1900720c */ /* 0x000fe40001741670 */
[----:B------:R-:W-:Y:S01]  /*7b40*/  FSEL R25, R9, -INF , !P6 ;  /* 0xff80000009197808 */ /* 0x000fe20007000000 */
[----:B------:R-:W-:Y:S01]  /*7b50*/  VIADD R9, R29, 0x21 ;  /* 0x000000211d097836 */ /* 0x000fe20000000000 */
[C---:B------:R-:W-:Y:S01]  /*7b60*/  ISETP.LT.OR P5, PT, R21.reuse, R240, P5 ;  /* 0x000000f01500720c */ /* 0x040fe20002fa1670 */
[----:B-1----:R-:W-:Y:S01]  /*7b70*/  HMMA.16816.F32.BF16 R176, R172, R12, R176 ;  /* 0x0000000cacb0723c */ /* 0x002fe200000418b0 */
[----:B------:R-:W-:Y:S01]  /*7b80*/  ISETP.LT.OR P0, PT, R21, R238, P0 ;  /* 0x000000ee1500720c */ /* 0x000fe20000701670 */
[----:B------:R-:W-:Y:S01]  /*7b90*/  VIADD R21, R29, 0x20 ;  /* 0x000000201d157836 */ /* 0x000fe20000000000 */
[----:B------:R-:W-:-:S02]  /*7ba0*/  FSEL R23, R4, -INF , !P5 ;  /* 0xff80000004177808 */ /* 0x000fc40006800000 */
[----:B------:R-:W-:Y:S01]  /*7bb0*/  FSEL R22, R6, -INF , !P0 ;  /* 0xff80000006167808 */ /* 0x000fe20004000000 */
[----:B------:R-:W-:Y:S01]  /*7bc0*/  HMMA.16816.F32.BF16 R196, R172, R14, R196 ;  /* 0x0000000eacc4723c */ /* 0x000fe200000418c4 */
[CC--:B------:R-:W-:Y:S02]  /*7bd0*/  ISETP.GE.AND P5, PT, R9.reuse, R239.reuse, PT ;  /* 0x000000ef0900720c */ /* 0x0c0fe40003fa6270 */
[-C--:B------:R-:W-:Y:S02]  /*7be0*/  ISETP.GE.AND P0, PT, R9, R234.reuse, PT ;  /* 0x000000ea0900720c */ /* 0x080fe40003f06270 */
[----:B------:R-:W-:Y:S02]  /*7bf0*/  FSEL R24, R11, -INF , !P1 ;  /* 0xff8000000b187808 */ /* 0x000fe40004800000 */
[C---:B------:R-:W-:Y:S02]  /*7c00*/  ISETP.GE.AND P6, PT, R21.reuse, R239, PT ;  /* 0x000000ef1500720c */ /* 0x040fe40003fc6270 */
[----:B------:R-:W-:-:S02]  /*7c10*/  ISETP.GE.AND P1, PT, R21, R234, PT ;  /* 0x000000ea1500720c */ /* 0x000fc40003f26270 */
[C---:B------:R-:W-:Y:S02]  /*7c20*/  ISETP.LT.OR P5, PT, R9.reuse, R240, P5 ;  /* 0x000000f00900720c */ /* 0x040fe40002fa1670 */
[----:B------:R-:W-:Y:S01]  /*7c30*/  ISETP.LT.OR P0, PT, R9, R238, P0 ;  /* 0x000000ee0900720c */ /* 0x000fe20000701670 */
[----:B------:R-:W-:Y:S01]  /*7c40*/  VIADD R9, R29, 0x28 ;  /* 0x000000281d097836 */ /* 0x000fe20000000000 */
[C---:B------:R-:W-:Y:S02]  /*7c50*/  ISETP.LT.OR P6, PT, R21.reuse, R240, P6 ;  /* 0x000000f01500720c */ /* 0x040fe400037c1670 */
[----:B------:R-:W-:Y:S02]  /*7c60*/  ISETP.LT.OR P1, PT, R21, R238, P1 ;  /* 0x000000ee1500720c */ /* 0x000fe40000f21670 */
[----:B------:R-:W-:Y:S01]  /*7c70*/  FSEL R21, R5, -INF , !P4 ;  /* 0xff80000005157808 */ /* 0x000fe20006000000 */
[----:B------:R-:W-:Y:S01]  /*7c80*/  VIADD R5, R29, 0x29 ;  /* 0x000000291d057836 */ /* 0x000fe20000000000 */
[----:B------:R-:W-:-:S02]  /*7c90*/  ISETP.GE.AND P4, PT, R9, R239, PT ;  /* 0x000000ef0900720c */ /* 0x000fc40003f86270 */
[----:B------:R-:W-:Y:S01]  /*7ca0*/  FSEL R20, R7, -INF , !P2 ;  /* 0xff80000007147808 */ /* 0x000fe20005000000 */
[----:B------:R-:W-:Y:S01]  /*7cb0*/  VIADD R7, R29, 0x31 ;  /* 0x000000311d077836 */ /* 0x000fe20000000000 */
[----:B------:R-:W-:Y:S02]  /*7cc0*/  FSEL R193, R184, -INF , !P6 ;  /* 0xff800000b8c17808 */ /* 0x000fe40007000000 */
[----:B------:R-:W-:Y:S02]  /*7cd0*/  FSEL R32, R186, -INF , !P1 ;  /* 0xff800000ba207808 */ /* 0x000fe40004800000 */
[C---:B------:R-:W-:Y:S02]  /*7ce0*/  ISETP.GE.AND P6, PT, R5.reuse, R239, PT ;  /* 0x000000ef0500720c */ /* 0x040fe40003fc6270 */
[----:B------:R-:W-:Y:S02]  /*7cf0*/  ISETP.GE.AND P1, PT, R5, R234, PT ;  /* 0x000000ea0500720c */ /* 0x000fe40003f26270 */
[----:B------:R-:W-:-:S02]  /*7d00*/  ISETP.LT.OR P4, PT, R9, R240, P4 ;  /* 0x000000f00900720c */ /* 0x000fc40002781670 */
[C---:B------:R-:W-:Y:S02]  /*7d10*/  ISETP.LT.OR P6, PT, R5.reuse, R240, P6 ;  /* 0x000000f00500720c */ /* 0x040fe400037c1670 */
[----:B------:R-:W-:Y:S01]  /*7d20*/  ISETP.LT.OR P1, PT, R5, R238, P1 ;  /* 0x000000ee0500720c */ /* 0x000fe20000f21670 */
[----:B------:R-:W-:Y:S01]  /*7d30*/  VIADD R5, R29, 0x30 ;  /* 0x000000301d057836 */ /* 0x000fe20000000000 */
[----:B------:R-:W-:Y:S02]  /*7d40*/  FSEL R33, R180, -INF , !P4 ;  /* 0xff800000b4217808 */ /* 0x000fe40006000000 */
[----:B------:R-:W-:Y:S02]  /*7d50*/  ISETP.GE.AND P4, PT, R7, R239, PT ;  /* 0x000000ef0700720c */ /* 0x000fe40003f86270 */
[----:B------:R-:W-:Y:S02]  /*7d60*/  FSEL R35, R185, -INF , !P5 ;  /* 0xff800000b9237808 */ /* 0x000fe40006800000 */
[----:B------:R-:W-:-:S02]  /*7d70*/  FSEL R34, R187, -INF , !P0 ;  /* 0xff800000bb227808 */ /* 0x000fc40004000000 */
[----:B------:R-:W-:Y:S02]  /*7d80*/  ISETP.LT.OR P4, PT, R7, R240, P4 ;  /* 0x000000f00700720c */ /* 0x000fe40002781670 */
[C---:B------:R-:W-:Y:S02]  /*7d90*/  ISETP.GE.AND P5, PT, R5.reuse, R239, PT ;  /* 0x000000ef0500720c */ /* 0x040fe40003fa6270 */
[-C--:B------:R-:W-:Y:S02]  /*7da0*/  ISETP.GE.AND P0, PT, R5, R234.reuse, PT ;  /* 0x000000ea0500720c */ /* 0x080fe40003f06270 */
[----:B------:R-:W-:Y:S02]  /*7db0*/  ISETP.GE.AND P2, PT, R9, R234, PT ;  /* 0x000000ea0900720c */ /* 0x000fe40003f46270 */
[----:B------:R-:W-:Y:S02]  /*7dc0*/  FSEL R195, R181, -INF , !P6 ;  /* 0xff800000b5c37808 */ /* 0x000fe40007000000 */
[----:B------:R-:W-:-:S02]  /*7dd0*/  FSEL R181, R177, -INF , !P4 ;  /* 0xff800000b1b57808 */ /* 0x000fc40006000000 */
[C---:B------:R-:W-:Y:S02]  /*7de0*/  ISETP.LT.OR P5, PT, R5.reuse, R240, P5 ;  /* 0x000000f00500720c */ /* 0x040fe40002fa1670 */
[-C--:B------:R-:W-:Y:S01]  /*7df0*/  ISETP.LT.OR P0, PT, R5, R238.reuse, P0 ;  /* 0x000000ee0500720c */ /* 0x080fe20000701670 */
[C---:B------:R-:W-:Y:S01]  /*7e00*/  VIADD R5, R29.reuse, 0x38 ;  /* 0x000000381d057836 */ /* 0x040fe20000000000 */
[----:B------:R-:W-:Y:S01]  /*7e10*/  PLOP3.LUT P4, PT, PT, PT, UP0, 0x80, 0x0 ;  /* 0x000000000000781c */ /* 0x000fe20003f8f008 */
[----:B------:R-:W-:Y:S01]  /*7e20*/  VIADD R29, R29, 0x39 ;  /* 0x000000391d1d7836 */ /* 0x000fe20000000000 */
[----:B------:R-:W-:Y:S02]  /*7e30*/  ISETP.LT.OR P2, PT, R9, R238, P2 ;  /* 0x000000ee0900720c */ /* 0x000fe40001741670 */
[----:B------:R-:W-:Y:S02]  /*7e40*/  FSEL R192, R183, -INF , !P1 ;  /* 0xff800000b7c07808 */ /* 0x000fe40004800000 */
[----:B------:R-:W-:-:S02]  /*7e50*/  FSEL R190, R182, -INF , !P2 ;  /* 0xff800000b6be7808 */ /* 0x000fc40005000000 */
[-C--:B------:R-:W-:Y:S02]  /*7e60*/  ISETP.GE.AND P2, PT, R7, R234.reuse, PT ;  /* 0x000000ea0700720c */ /* 0x080fe40003f46270 */
[----:B------:R-:W-:Y:S02]  /*7e70*/  FSEL R183, R176, -INF , !P5 ;  /* 0xff800000b0b77808 */ /* 0x000fe40006800000 */
[----:B------:R-:W-:Y:S02]  /*7e80*/  FSEL R178, R178, -INF , !P0 ;  /* 0xff800000b2b27808 */ /* 0x000fe40004000000 */
[CC--:B------:R-:W-:Y:S02]  /*7e90*/  ISETP.GE.AND P6, PT, R5.reuse, R239.reuse, PT ;  /* 0x000000ef0500720c */ /* 0x0c0fe40003fc6270 */
[----:B------:R-:W-:Y:S02]  /*7ea0*/  ISETP.GE.AND P1, PT, R5, R234, PT ;  /* 0x000000ea0500720c */ /* 0x000fe40003f26270 */
[----:B------:R-:W-:-:S02]  /*7eb0*/  ISETP.GE.AND P5, PT, R29, R239, PT ;  /* 0x000000ef1d00720c */ /* 0x000fc40003fa6270 */
[----:B------:R-:W-:Y:S02]  /*7ec0*/  ISETP.GE.AND P0, PT, R29, R234, PT ;  /* 0x000000ea1d00720c */ /* 0x000fe40003f06270 */
[----:B------:R-:W-:Y:S02]  /*7ed0*/  ISETP.LT.OR P2, PT, R7, R238, P2 ;  /* 0x000000ee0700720c */ /* 0x000fe40001741670 */
[C---:B------:R-:W-:Y:S02]  /*7ee0*/  ISETP.LT.OR P6, PT, R5.reuse, R240, P6 ;  /* 0x000000f00500720c */ /* 0x040fe400037c1670 */
[----:B------:R-:W-:Y:S02]  /*7ef0*/  ISETP.LT.OR P1, PT, R5, R238, P1 ;  /* 0x000000ee0500720c */ /* 0x000fe40000f21670 */
[C---:B------:R-:W-:Y:S02]  /*7f00*/  ISETP.LT.OR P5, PT, R29.reuse, R240, P5 ;  /* 0x000000f01d00720c */ /* 0x040fe40002fa1670 */
[----:B------:R-:W-:-:S02]  /*7f10*/  ISETP.LT.OR P0, PT, R29, R238, P0 ;  /* 0x000000ee1d00720c */ /* 0x000fc40000701670 */
[----:B------:R-:W-:Y:S02]  /*7f20*/  FSEL R176, R179, -INF , !P2 ;  /* 0xff800000b3b07808 */ /* 0x000fe40005000000 */
[----:B------:R-:W-:Y:S02]  /*7f30*/  FSEL R179, R196, -INF , !P6 ;  /* 0xff800000c4b37808 */ /* 0x000fe40007000000 */
[----:B------:R-:W-:Y:S02]  /*7f40*/  FSEL R174, R198, -INF , !P1 ;  /* 0xff800000c6ae7808 */ /* 0x000fe40004800000 */
[----:B------:R-:W-:Y:S02]  /*7f50*/  FSEL R177, R197, -INF , !P5 ;  /* 0xff800000c5b17808 */ /* 0x000fe40006800000 */
[----:B------:R-:W-:Y:S01]  /*7f60*/  FSEL R172, R199, -INF , !P0 ;  /* 0xff800000c7ac7808 */ /* 0x000fe20004000000 */
[----:B------:R-:W-:Y:S06]  /*7f70*/  @!P4 BRA `(.L_x_6441) ;  /* 0x000000040088c947 */ /* 0x000fec0003800000 */
[----:B------:R-:W-:Y:S05]  /*7f80*/  @!P3 BRA `(.L_x_6442) ;  /* 0x0000000000f4b947 */ /* 0x000fea0003800000 */
[----:B------:R-:W1:Y:S01]  /*7f90*/  LDC R5, c[0x0][0x380] ;  /* 0x0000e000ff057b82 */ /* 0x000e620000000800 */
[----:B------:R-:W-:-:S04]  /*7fa0*/  USHF.L.U32 UR4, UR21, 0x6, URZ ;  /* 0x0000000615047899 */ /* 0x000fc8000800063f */
[----:B------:R-:W-:Y:S02]  /*7fb0*/  UIADD3 UR8, UR4, -0x40, URZ ;  /* 0xffffffc004087890 */ /* 0x000fe4000fffe03f */
[----:B------:R-:W-:-:S04]  /*7fc0*/  IMAD.U32 R8, RZ, RZ, UR4 ;  /* 0x00000004ff087e24 */ /* 0x000fc8000f8e00ff */
        /* <DEDUP_REMOVED lines=28> */
[C---:B------:R-:W-:Y:S01]  /*8190*/  LOP3.LUT R4, R5.reuse, UR8, RZ, 0x3c, !PT ;  /* 0x0000000805047c12 */ /* 0x040fe2000f8e3cff */
[----:B------:R-:W-:Y:S01]  /*81a0*/  ULDC.64 UR8, c[0x0][0x230] ;  /* 0x00008c0000087ab9 */ /* 0x000fe20000000a00 */
        /* <DEDUP_REMOVED lines=22> */
[----:B------:R-:W-:-:S04]  /*8310*/  IMAD R5, R5, UR8, RZ ;  /* 0x0000000805057c24 */ /* 0x000fc8000f8e02ff */
[C---:B------:R-:W-:Y:S02]  /*8320*/  IMAD R5, R6.reuse, UR9, R5 ;  /* 0x0000000906057c24 */ /* 0x040fe4000f8e0205 */
[----:B------:R-:W-:-:S04]  /*8330*/  IMAD.WIDE.U32 R6, R6, UR8, R8 ;  /* 0x0000000806067c25 */ /* 0x000fc8000f8e0008 */
[----:B------:R-:W-:Y:S01]  /*8340*/  IMAD.IADD R5, R7, 0x1, R5 ;  /* 0x0000000107057824 */ /* 0x000fe200078e0205 */
[----:B------:R-:W-:Y:S06]  /*8350*/  BRA `(.L_x_6443) ;  /* 0x0000000000107947 */ /* 0x000fec0003800000 */
.L_x_6442:
[----:B------:R-:W-:-:S04]  /*8360*/  ULEA UR8, -UR10, URZ, 0x6 ;  /* 0x0000003f0a087291 */ /* 0x000fc8000f8e313f */
[----:B------:R-:W-:Y:S02]  /*8370*/  USHF.R.S32.HI UR4, URZ, 0x1f, UR8 ;  /* 0x0000001f3f047899 */ /* 0x000fe40008011408 */
[----:B------:R-:W-:-:S04]  /*8380*/  MOV R6, UR8 ;  /* 0x0000000800067c02 */ /* 0x000fc80008000f00 */
[----:B------:R-:W-:-:S07]  /*8390*/  MOV R5, UR4 ;  /* 0x0000000400057c02 */ /* 0x000fce0008000f00 */
.L_x_6443:
[----:B------:R-:W-:Y:S01]  /*83a0*/  IADD3 R6, P0, R165, R6, RZ ;  /* 0x00000006a5067210 */ /* 0x000fe20007f1e0ff */
[----:B------:R-:W-:Y:S02]  /*83b0*/  USHF.L.U32 UR4, UR10, 0x5, URZ ;  /* 0x000000050a047899 */ /* 0x000fe4000800063f */
[----:B------:R-:W-:Y:S02]  /*83c0*/  USHF.L.U64.HI UR8, UR10, 0x5, UR11 ;  /* 0x000000050a087899 */ /* 0x000fe4000801020b */
        /* <DEDUP_REMOVED lines=29> */
.L_x_6441:
        /* <DEDUP_REMOVED lines=49> */
[----:B------:R-:W-:Y:S01]  /*88b0*/  FFMA.FTZ R2, R0, UR20, -R175 ;  /* 0x0000001400027c23 */ /* 0x000fe200080108af */
[----:B------:R-:W-:Y:S01]  /*88c0*/  FSEL R180, R180, RZ, P1 ;  /* 0x000000ffb4b47208 */ /* 0x000fe20000800000 */
[----:B------:R-:W-:Y:S01]  /*88d0*/  FADD.FTZ R4, R164, -R5 ;  /* 0x80000005a4047221 */ /* 0x000fe20000010000 */
[--C-:B------:R-:W-:Y:S01]  /*88e0*/  FFMA.FTZ R166, R18, UR20, -R175.reuse ;  /* 0x0000001412a67c23 */ /* 0x100fe200080108af */
[----:B------:R-:W-:Y:S01]  /*88f0*/  FADD.FTZ R6, R3, -R6 ;  /* 0x8000000603067221 */ /* 0x000fe20000010000 */
[--C-:B------:R-:W-:Y:S01]  /*8900*/  FFMA.FTZ R0, R16, UR20, -R175.reuse ;  /* 0x0000001410007c23 */ /* 0x100fe200080108af */
[--C-:B------:R-:W-:Y:S01]  /*8910*/  FFMA.FTZ R167, R17, UR20, -R180.reuse ;  /* 0x0000001411a77c23 */ /* 0x100fe200080108b4 */
[--C-:B------:R-:W-:Y:S01]  /*8920*/  FFMA.FTZ R168, R19, UR20, -R180.reuse ;  /* 0x0000001413a87c23 */ /* 0x100fe200080108b4 */
[--C-:B------:R-:W-:Y:S01]  /*8930*/  FFMA.FTZ R170, R31, UR20, -R180.reuse ;  /* 0x000000141faa7c23 */ /* 0x100fe200080108b4 */
[----:B------:R-:W1:Y:S01]  /*8940*/  LDSM.16.MT88.4 R16, [R221+0x10000] ;  /* 0x01000000dd10783b */ /* 0x000e620000004200 */
        /* <DEDUP_REMOVED lines=30> */
[--C-:B------:R-:W-:Y:S01]  /*8b30*/  FFMA.FTZ R192, R181, UR20, -R180.reuse ;  /* 0x00000014b5c07c23 */ /* 0x100fe200080108b4 */
[--C-:B------:R-:W-:Y:S01]  /*8b40*/  FFMA.FTZ R179, R179, UR20, -R180.reuse ;  /* 0x00000014b3b37c23 */ /* 0x100fe200080108b4 */
[----:B------:R-:W-:Y:S01]  /*8b50*/  FFMA.FTZ R180, R177, UR20, -R180 ;  /* 0x00000014b1b47c23 */ /* 0x000fe200080108b4 */
[--C-:B------:R-:W-:Y:S01]  /*8b60*/  FFMA.FTZ R177, R178, UR20, -R175.reuse ;  /* 0x00000014b2b17c23 */ /* 0x100fe200080108af */
[--C-:B------:R-:W-:Y:S01]  /*8b70*/  FFMA.FTZ R176, R176, UR20, -R175.reuse ;  /* 0x00000014b0b07c23 */ /* 0x100fe200080108af */
[--C-:B------:R-:W-:Y:S01]  /*8b80*/  FFMA.FTZ R174, R174, UR20, -R175.reuse ;  /* 0x00000014aeae7c23 */ /* 0x100fe200080108af */
[----:B------:R-:W-:Y:S01]  /*8b90*/  MUFU.EX2 R166, R166 ;  /* 0x000000a600a67308 */ /* 0x000fe20000000800 */
[----:B------:R-:W-:-:S07]  /*8ba0*/  FFMA.FTZ R175, R172, UR20, -R175 ;  /* 0x00000014acaf7c23 */ /* 0x000fce00080108af */
        /* <DEDUP_REMOVED lines=166> */
[----:B--2---:R-:W-:Y:S01]  /*9610*/  HMMA.16816.F32.BF16 R76, R4, R12, R76 ;  /* 0x0000000c044c723c */ /* 0x004fe2000004184c */
[----:B------:R-:W-:Y:S01]  /*9620*/  FFMA.FTZ R164, R249, R164, R170 ;  /* 0x000000a4f9a47223 */ /* 0x000fe200000100aa */
[----:B------:R-:W-:-:S03]  /*9630*/  FFMA.FTZ R3, R247, R3, R166 ;  /* 0x00000003f7037223 */ /* 0x000fc600000100a6 */
[----:B------:R-:W-:Y:S01]  /*9640*/  FADD.FTZ R167, R167, R164 ;  /* 0x000000a4a7a77221 */ /* 0x000fe20000010000 */
[C---:B------:R-:W-:Y:S01]  /*9650*/  HMMA.16816.F32.BF16 R80, R4.reuse, R14, R80 ;  /* 0x0000000e0450723c */ /* 0x040fe20000041850 */
[----:B------:R-:W2:Y:S01]  /*9660*/  LDSM.16.MT88.4 R12, [R224+0x16000] ;  /* 0x01600000e00c783b */ /* 0x000ea20000004200 */
[----:B------:R-:W-:Y:S01]  /*9670*/  MUFU.EX2 R187, R187 ;  /* 0x000000bb00bb7308 */ /* 0x000fe20000000800 */
[----:B------:R-:W-:Y:S01]  /*9680*/  FADD.FTZ R3, R2, R3 ;  /* 0x0000000302037221 */ /* 0x000fe20000010000 */
[----:B------:R-:W-:Y:S01]  /*9690*/  FADD.FTZ R168, R168, R167 ;  /* 0x000000a7a8a87221 */ /* 0x000fe20000010000 */
[----:B------:R-:W-:Y:S01]  /*96a0*/  MOV R164, R171 ;  /* 0x000000ab00a47202 */ /* 0x000fe20000000f00 */
[C---:B-1----:R-:W-:Y:S01]  /*96b0*/  HMMA.16816.F32.BF16 R92, R4.reuse, R16, R92 ;  /* 0x00000010045c723c */ /* 0x042fe2000004185c */
[----:B------:R-:W-:Y:S01]  /*96c0*/  FADD.FTZ R0, R0, R3 ;  /* 0x0000000300007221 */ /* 0x000fe20000010000 */
[----:B------:R-:W-:Y:S02]  /*96d0*/  FADD.FTZ R165, R165, R168 ;  /* 0x000000a8a5a57221 */ /* 0x000fe40000010000 */
[----:B------:R-:W-:Y:S01]  /*96e0*/  MUFU.EX2 R186, R186 ;  /* 0x000000ba00ba7308 */ /* 0x000fe20000000800 */
[----:B------:R-:W-:Y:S01]  /*96f0*/  FADD.FTZ R173, R173, R0 ;  /* 0x00000000adad7221 */ /* 0x000fe20000010000 */
[C---:B------:R-:W-:Y:S01]  /*9700*/  HMMA.16816.F32.BF16 R96, R4.reuse, R18, R96 ;  /* 0x000000120460723c */ /* 0x040fe20000041860 */
[----:B------:R-:W1:Y:S05]  /*9710*/  LDSM.16.MT88.4 R16, [R221+0x16000] ;  /* 0x01600000dd10783b */ /* 0x000e6a0000004200 */
[C---:B---3--:R-:W-:Y:S01]  /*9720*/  HMMA.16816.F32.BF16 R84, R4.reuse, R8, R84 ;  /* 0x000000080454723c */ /* 0x048fe20000041854 */
[----:B------:R-:W3:Y:S05]  /*9730*/  MUFU.EX2 R189, R189 ;  /* 0x000000bd00bd7308 */ /* 0x000eea0000000800 */
[C---:B------:R-:W-:Y:S01]  /*9740*/  HMMA.16816.F32.BF16 R88, R4.reuse, R10, R88 ;  /* 0x0000000a0458723c */ /* 0x040fe20000041858 */
[----:B------:R-:W5:Y:S02]  /*9750*/  LDSM.16.MT88.4 R8, [R222+0x16000] ;  /* 0x01600000de08783b */ /* 0x000f640000004200 */
[----:B------:R-:W-:Y:S08]  /*9760*/  MUFU.EX2 R188, R188 ;  /* 0x000000bc00bc7308 */ /* 0x000ff00000000800 */
[----:B------:R-:W3:Y:S01]  /*9770*/  MUFU.EX2 R191, R191 ;  /* 0x000000bf00bf7308 */ /* 0x000ee20000000800 */
[C---:B--2---:R-:W-:Y:S07]  /*9780*/  HMMA.16816.F32.BF16 R100, R4.reuse, R12, R100 ;  /* 0x0000000c0464723c */ /* 0x044fee0000041864 */
[----:B------:R-:W2:Y:S01]  /*9790*/  MUFU.EX2 R193, R193 ;  /* 0x000000c100c17308 */ /* 0x000ea20000000800 */
[C---:B------:R-:W-:Y:S01]  /*97a0*/  HMMA.16816.F32.BF16 R104, R4.reuse, R14, R104 ;  /* 0x0000000e0468723c */ /* 0x040fe20000041868 */
[----:B------:R-:W4:Y:S06]  /*97b0*/  LDSM.16.MT88.4 R12, [R220+0x16000] ;  /* 0x01600000dc0c783b */ /* 0x000f2c0000004200 */
[----:B------:R-:W2:Y:S01]  /*97c0*/  MUFU.EX2 R194, R194 ;  /* 0x000000c200c27308 */ /* 0x000ea20000000800 */
[C---:B-1----:R-:W-:Y:S06]  /*97d0*/  HMMA.16816.F32.BF16 R116, R4.reuse, R16, R116 ;  /* 0x000000100474723c */ /* 0x042fec0000041874 */
[C---:B------:R-:W-:Y:S01]  /*97e0*/  HMMA.16816.F32.BF16 R120, R4.reuse, R18, R120 ;  /* 0x000000120478723c */ /* 0x040fe20000041878 */
[----:B------:R-:W1:Y:S01]  /*97f0*/  LDSM.16.MT88.4 R16, [R224+0x12800] ;  /* 0x01280000e010783b */ /* 0x000e620000004200 */
[----:B------:R-:W2:Y:S04]  /*9800*/  MUFU.EX2 R196, R196 ;  /* 0x000000c400c47308 */ /* 0x000ea80000000800 */
[C---:B-----5:R-:W-:Y:S04]  /*9810*/  HMMA.16816.F32.BF16 R108, R4.reuse, R8, R108 ;  /* 0x00000008046c723c */ /* 0x060fe8000004186c */
[----:B------:R-:W5:Y:S02]  /*9820*/  MUFU.EX2 R195, R195 ;  /* 0x000000c300c37308 */ /* 0x000f640000000800 */
[C---:B------:R-:W-:Y:S01]  /*9830*/  HMMA.16816.F32.BF16 R112, R4.reuse, R10, R112 ;  /* 0x0000000a0470723c */ /* 0x040fe20000041870 */
[----:B------:R-:W5:Y:S05]  /*9840*/  LDSM.16.MT88.4 R8, [R224+0x10800] ;  /* 0x01080000e008783b */ /* 0x000f6a0000004200 */
[----:B------:R-:W-:Y:S08]  /*9850*/  MUFU.EX2 R197, R197 ;  /* 0x000000c500c57308 */ /* 0x000ff00000000800 */
[----:B------:R-:W5:Y:S01]  /*9860*/  MUFU.EX2 R198, R198 ;  /* 0x000000c600c67308 */ /* 0x000f620000000800 */
[C---:B----4-:R-:W-:Y:S07]  /*9870*/  HMMA.16816.F32.BF16 R124, R4.reuse, R12, R124 ;  /* 0x0000000c047c723c */ /* 0x050fee000004187c */
[----:B------:R-:W-:Y:S01]  /*9880*/  MUFU.EX2 R190, R190 ;  /* 0x000000be00be7308 */ /* 0x000fe20000000800 */
[----:B------:R-:W-:Y:S01]  /*9890*/  HMMA.16816.F32.BF16 R128, R4, R14, R128 ;  /* 0x0000000e0480723c */ /* 0x000fe20000041880 */
[----:B------:R-:W4:Y:S06]  /*98a0*/  LDSM.16.MT88.4 R12, [R222+0x12800] ;  /* 0x01280000de0c783b */ /* 0x000f2c0000004200 */
[----:B------:R-:W-:Y:S01]  /*98b0*/  F2FP.BF16.F32.PACK_AB R4, R185, R182 ;  /* 0x000000b6b904723e */ /* 0x000fe200000010ff */
[----:B------:R-:W4:Y:S01]  /*98c0*/  MUFU.EX2 R199, R199 ;  /* 0x000000c700c77308 */ /* 0x000f220000000800 */
[----:B---3--:R-:W-:Y:S01]  /*98d0*/  F2FP.BF16.F32.PACK_AB R5, R189, R186 ;  /* 0x000000babd05723e */ /* 0x008fe200000010ff */
[----:B------:R-:W-:Y:S01]  /*98e0*/  FADD.FTZ R182, R182, R165 ;  /* 0x000000a5b6b67221 */ /* 0x000fe20000010000 */
[----:B------:R-:W-:Y:S01]  /*98f0*/  F2FP.BF16.F32.PACK_AB R6, R187, R184 ;  /* 0x000000b8bb06723e */ /* 0x000fe200000010ff */
[----:B------:R-:W-:Y:S01]  /*9900*/  FADD.FTZ R186, R186, R173 ;  /* 0x000000adbaba7221 */ /* 0x000fe20000010000 */
[----:B------:R-:W-:Y:S01]  /*9910*/  F2FP.BF16.F32.PACK_AB R7, R191, R188 ;  /* 0x000000bcbf07723e */ /* 0x000fe200000010ff */
[----:B------:R-:W-:-:S02]  /*9920*/  FADD.FTZ R185, R185, R182 ;  /* 0x000000b6b9b97221 */ /* 0x000fc40000010000 */
[----:B------:R-:W-:Y:S01]  /*9930*/  MUFU.EX2 R183, R183 ;  /* 0x000000b700b77308 */ /* 0x000fe20000000800 */
[----:B------:R-:W-:Y:S01]  /*9940*/  FADD.FTZ R189, R189, R186 ;  /* 0x000000babdbd7221 */ /* 0x000fe20000010000 */
[----:B------:R-:W-:Y:S02]  /*9950*/  FADD.FTZ R0, R184, R185 ;  /* 0x000000b9b8007221 */ /* 0x000fe40000010000 */
[C---:B-1----:R-:W-:Y:S01]  /*9960*/  HMMA.16816.F32.BF16 R36, R4.reuse, R16, R36 ;  /* 0x000000100424723c */ /* 0x042fe20000041824 */
[----:B------:R-:W-:Y:S01]  /*9970*/  FADD.FTZ R2, R188, R189 ;  /* 0x000000bdbc027221 */ /* 0x000fe20000010000 */
[----:B------:R-:W-:Y:S02]  /*9980*/  FADD.FTZ R0, R187, R0 ;  /* 0x00000000bb007221 */ /* 0x000fe40000010000 */
[----:B------:R-:W1:Y:S01]  /*9990*/  MUFU.EX2 R192, R192 ;  /* 0x000000c000c07308 */ /* 0x000e620000000800 */
[----:B------:R-:W-:Y:S01]  /*99a0*/  FADD.FTZ R2, R191, R2 ;  /* 0x00000002bf027221 */ /* 0x000fe20000010000 */
[----:B------:R-:W-:Y:S01]  /*99b0*/  HMMA.16816.F32.BF16 R40, R4, R18, R40 ;  /* 0x000000120428723c */ /* 0x000fe20000041828 */
[----:B------:R-:W3:Y:S01]  /*99c0*/  LDSM.16.MT88.4 R16, [R221+0x14800] ;  /* 0x01480000dd10783b */ /* 0x000ee20000004200 */
[----:B--2---:R-:W-:-:S04]  /*99d0*/  FADD.FTZ R3, R193, R0 ;  /* 0x00000000c1037221 */ /* 0x004fc80000010000 */
[----:B-----5:R-:W-:Y:S01]  /*99e0*/  HMMA.16816.F32.BF16 R160, R4, R8, R160 ;  /* 0x0000000804a0723c */ /* 0x020fe200000418a0 */
[----:B------:R-:W-:Y:S01]  /*99f0*/  MUFU.EX2 R179, R179 ;  /* 0x000000b300b37308 */ /* 0x000fe20000000800 */
[----:B------:R-:W-:-:S04]  /*9a00*/  FADD.FTZ R3, R194, R3 ;  /* 0x00000003c2037221 */ /* 0x000fc80000010000 */
[C---:B------:R-:W-:Y:S01]  /*9a10*/  HMMA.16816.F32.BF16 R156, R4.reuse, R10, R156 ;  /* 0x0000000a049c723c */ /* 0x040fe2000004189c */
[----:B------:R-:W2:Y:S01]  /*9a20*/  LDSM.16.MT88.4 R8, [R221+0x12800] ;  /* 0x01280000dd08783b */ /* 0x000ea20000004200 */
[----:B------:R-:W-:Y:S01]  /*9a30*/  FADD.FTZ R0, R196, R3 ;  /* 0x00000003c4007221 */ /* 0x000fe20000010000 */
[----:B------:R-:W-:Y:S01]  /*9a40*/  MUFU.EX2 R180, R180 ;  /* 0x000000b400b47308 */ /* 0x000fe20000000800 */
[----:B------:R-:W-:Y:S02]  /*9a50*/  MOV R3, R169 ;  /* 0x000000a900037202 */ /* 0x000fe40000000f00 */
[----:B------:R-:W-:Y:S01]  /*9a60*/  HMMA.16816.F32.BF16 R136, R4, R20, R136 ;  /* 0x000000140488723c */ /* 0x000fe20000041888 */
[----:B------:R-:W-:-:S04]  /*9a70*/  FADD.FTZ R0, R195, R0 ;  /* 0x00000000c3007221 */ /* 0x000fc80000010000 */
[----:B------:R-:W-:Y:S01]  /*9a80*/  MUFU.EX2 R177, R177 ;  /* 0x000000b100b17308 */ /* 0x000fe20000000800 */
[C---:B------:R-:W-:Y:S01]  /*9a90*/  HMMA.16816.F32.BF16 R132, R4.reuse, R22, R132 ;  /* 0x000000160484723c */ /* 0x040fe20000041884 */
[----:B------:R-:W5:Y:S05]  /*9aa0*/  LDSM.16.MT88.4 R20, [R222+0x14800] ;  /* 0x01480000de14783b */ /* 0x000f6a0000004200 */
[C---:B------:R-:W-:Y:S01]  /*9ab0*/  HMMA.16816.F32.BF16 R152, R4.reuse, R28, R152 ;  /* 0x0000001c0498723c */ /* 0x040fe20000041898 */
[----:B------:R-:W1:Y:S05]  /*9ac0*/  MUFU.EX2 R176, R176 ;  /* 0x000000b000b07308 */ /* 0x000e6a0000000800 */
[C---:B------:R-:W-:Y:S01]  /*9ad0*/  HMMA.16816.F32.BF16 R148, R4.reuse, R30, R148 ;  /* 0x0000001e0494723c */ /* 0x040fe20000041894 */
[----:B------:R-:W1:Y:S02]  /*9ae0*/  LDSM.16.MT88.4 R28, [R220+0x12800] ;  /* 0x01280000dc1c783b */ /* 0x000e640000004200 */
[----:B------:R-:W-:Y:S03]  /*9af0*/  MUFU.EX2 R174, R174 ;  /* 0x000000ae00ae7308 */ /* 0x000fe60000000800 */
[C---:B------:R-:W-:Y:S05]  /*9b00*/  HMMA.16816.F32.BF16 R144, R4.reuse, R24, R144 ;  /* 0x000000180490723c */ /* 0x040fea0000041890 */
        /* <DEDUP_REMOVED lines=32> */
[----:B------:R-:W4:Y:S05]  /*9d10*/  LDSM.16.MT88.4 R20, [R220+0x13000] ;  /* 0x01300000dc14783b */ /* 0x000f2a0000004200 */
[C---:B-1----:R-:W-:Y:S06]  /*9d20*/  HMMA.16816.F32.BF16 R108, R4.reuse, R28, R108 ;  /* 0x0000001c046c723c */ /* 0x042fec000004186c */
[----:B------:R-:W-:Y:S01]  /*9d30*/  HMMA.16816.F32.BF16 R112, R4, R30, R112 ;  /* 0x0000001e0470723c */ /* 0x000fe20000041870 */
[----:B------:R-:W1:Y:S06]  /*9d40*/  LDSM.16.MT88.4 R28, [R221+0x11000] ;  /* 0x01100000dd1c783b */ /* 0x000e6c0000004200 */
[----:B------:R-:W-:-:S02]  /*9d50*/  F2FP.BF16.F32.PACK_AB R4, R194, R193 ;  /* 0x000000c1c204723e */ /* 0x000fc400000010ff */
[----:B------:R-:W-:Y:S02]  /*9d60*/  F2FP.BF16.F32.PACK_AB R5, R198, R197 ;  /* 0x000000c5c605723e */ /* 0x000fe400000010ff */
[----:B------:R-:W-:Y:S02]  /*9d70*/  F2FP.BF16.F32.PACK_AB R6, R195, R196 ;  /* 0x000000c4c306723e */ /* 0x000fe400000010ff */
[----:B------:R-:W-:-:S07]  /*9d80*/  F2FP.BF16.F32.PACK_AB R7, R199, R190 ;  /* 0x000000bec707723e */ /* 0x000fce00000010ff */
        /* <DEDUP_REMOVED lines=38> */
[----:B------:R-:W-:Y:S05]  /*9ff0*/  LDSM.16.MT88.4 R28, [R220+0x11800] ;  /* 0x01180000dc1c783b */ /* 0x000fea0000004200 */
[C---:B-----5:R-:W-:Y:S06]  /*a000*/  HMMA.16816.F32.BF16 R100, R4.reuse, R24, R100 ;  /* 0x000000180464723c */ /* 0x060fec0000041864 */
[C---:B------:R-:W-:Y:S01]  /*a010*/  HMMA.16816.F32.BF16 R104, R4.reuse, R26, R104 ;  /* 0x0000001a0468723c */ /* 0x040fe20000041868 */
[----:B------:R-:W1:Y:S05]  /*a020*/  LDSM.16.MT88.4 R24, [R221+0x11800] ;  /* 0x01180000dd18783b */ /* 0x000e6a0000004200 */
        /* <DEDUP_REMOVED lines=11> */
[----:B------:R-:W-:-:S03]  /*a0e0*/  F2FP.BF16.F32.PACK_AB R7, R175, R174 ;  /* 0x000000aeaf07723e */ /* 0x000fc600000010ff */
[----:B------:R-:W-:-:S04]  /*a0f0*/  FADD.FTZ R179, R179, R192 ;  /* 0x000000c0b3b37221 */ /* 0x000fc80000010000 */
[----:B--2---:R-:W-:Y:S01]  /*a100*/  HMMA.16816.F32.BF16 R152, R4, R8, R152 ;  /* 0x000000080498723c */ /* 0x004fe20000041898 */
[----:B------:R-:W-:-:S05]  /*a110*/  FADD.FTZ R249, R180, R179 ;  /* 0x000000b3b4f97221 */ /* 0x000fca0000010000 */
        /* <DEDUP_REMOVED lines=26> */
[C---:B-1----:R-:W-:Y:S06]  /*a2c0*/  HMMA.16816.F32.BF16 R116, R4.reuse, R8, R116 ;  /* 0x000000080474723c */ /* 0x042fec0000041874 */
[----:B------:R-:W-:Y:S01]  /*a2d0*/  HMMA.16816.F32.BF16 R68, R4, R24, R68 ;  /* 0x000000180444723c */ /* 0x000fe20000041844 */
[----:B------:R-:W-:-:S04]  /*a2e0*/  FADD.FTZ R9, R197, R2 ;  /* 0x00000002c5097221 */ /* 0x000fc80000010000 */
[----:B------:R-:W-:Y:S01]  /*a2f0*/  FADD.FTZ R9, R198, R9 ;  /* 0x00000009c6097221 */ /* 0x000fe20000010000 */
[----:B------:R-:W-:Y:S03]  /*a300*/  HMMA.16816.F32.BF16 R72, R4, R26, R72 ;  /* 0x0000001a0448723c */ /* 0x000fe60000041848 */
[----:B------:R-:W-:-:S03]  /*a310*/  FADD.FTZ R2, R190, R9 ;  /* 0x00000009be027221 */ /* 0x000fc60000010000 */
[----:B------:R-:W-:Y:S01]  /*a320*/  HMMA.16816.F32.BF16 R76, R4, R32, R76 ;  /* 0x00000020044c723c */ /* 0x000fe2000004184c */
[----:B------:R-:W-:-:S04]  /*a330*/  FADD.FTZ R2, R199, R2 ;  /* 0x00000002c7027221 */ /* 0x000fc80000010000 */
[----:B------:R-:W-:Y:S01]  /*a340*/  FADD.FTZ R177, R177, R2 ;  /* 0x00000002b1b17221 */ /* 0x000fe20000010000 */
[----:B------:R-:W-:Y:S03]  /*a350*/  HMMA.16816.F32.BF16 R80, R4, R34, R80 ;  /* 0x000000220450723c */ /* 0x000fe60000041850 */
[----:B------:R-:W-:-:S03]  /*a360*/  FADD.FTZ R177, R176, R177 ;  /* 0x000000b1b0b17221 */ /* 0x000fc60000010000 */
[----:B--2---:R-:W-:Y:S01]  /*a370*/  HMMA.16816.F32.BF16 R84, R4, R28, R84 ;  /* 0x0000001c0454723c */ /* 0x004fe20000041854 */
[----:B------:R-:W-:-:S04]  /*a380*/  FADD.FTZ R174, R174, R177 ;  /* 0x000000b1aeae7221 */ /* 0x000fc80000010000 */
[----:B------:R-:W-:Y:S01]  /*a390*/  FADD.FTZ R247, R175, R174 ;  /* 0x000000aeaff77221 */ /* 0x000fe20000010000 */
[C---:B------:R-:W-:Y:S06]  /*a3a0*/  HMMA.16816.F32.BF16 R88, R4.reuse, R30, R88 ;  /* 0x0000001e0458723c */ /* 0x040fec0000041858 */
[C---:B----4-:R-:W-:Y:S06]  /*a3b0*/  HMMA.16816.F32.BF16 R100, R4.reuse, R16, R100 ;  /* 0x000000100464723c */ /* 0x050fec0000041864 */
[C---:B------:R-:W-:Y:S06]  /*a3c0*/  HMMA.16816.F32.BF16 R104, R4.reuse, R18, R104 ;  /* 0x000000120468723c */ /* 0x040fec0000041868 */
[C---:B-----5:R-:W-:Y:S06]  /*a3d0*/  HMMA.16816.F32.BF16 R108, R4.reuse, R12, R108 ;  /* 0x0000000c046c723c */ /* 0x060fec000004186c */
[C---:B------:R-:W-:Y:S06]  /*a3e0*/  HMMA.16816.F32.BF16 R112, R4.reuse, R14, R112 ;  /* 0x0000000e0470723c */ /* 0x040fec0000041870 */
[C---:B------:R-:W-:Y:S06]  /*a3f0*/  HMMA.16816.F32.BF16 R120, R4.reuse, R10, R120 ;  /* 0x0000000a0478723c */ /* 0x040fec0000041878 */
[C---:B---3--:R-:W-:Y:S06]  /*a400*/  HMMA.16816.F32.BF16 R124, R4.reuse, R20, R124 ;  /* 0x00000014047c723c */ /* 0x048fec000004187c */
[----:B------:R-:W-:-:S15]  /*a410*/  HMMA.16816.F32.BF16 R128, R4, R22, R128 ;  /* 0x000000160480723c */ /* 0x000fde0000041880 */
[----:B------:R-:W-:-:S09]  /*a420*/  NOP ;  /* 0x0000000000007918 */ /* 0x000fd20000000000 */
.L_x_6438:
[----:B------:R-:W-:Y:S05]  /*a430*/  @!P4 BRA `(.L_x_6444) ;  /* 0x00000040005cc947 */ /* 0x000fea0003800000 */
[----:B------:R-:W-:Y:S01]  /*a440*/  ULEA UR4, -UR6, URZ, 0x6 ;  /* 0x0000003f06047291 */ /* 0x000fe2000f8e313f */
[----:B------:R-:W-:Y:S01]  /*a450*/  IMAD.MOV.U32 R2, RZ, RZ, R3 ;  /* 0x000000ffff027224 */ /* 0x000fe200078e0003 */
[----:B------:R-:W-:Y:S01]  /*a460*/  ULEA UR8, -UR10, URZ, 0x6 ;  /* 0x0000003f0a087291 */ /* 0x000fe2000f8e313f */
[----:B------:R-:W-:Y:S01]  /*a470*/  IMAD.MOV.U32 R0, RZ, RZ, R164 ;  /* 0x000000ffff007224 */ /* 0x000fe200078e00a4 */
[----:B------:R-:W-:Y:S02]  /*a480*/  USHF.R.S32.HI UR13, URZ, 0x1f, UR4 ;  /* 0x0000001f3f0d7899 */ /* 0x000fe40008011404 */
[----:B------:R-:W-:Y:S01]  /*a490*/  USHF.L.U64.HI UR7, UR6, 0x5, UR7 ;  /* 0x0000000506077899 */ /* 0x000fe20008010207 */
[----:B------:R-:W-:Y:S01]  /*a4a0*/  MOV R245, UR4 ;  /* 0x0000000400f57c02 */ /* 0x000fe20008000f00 */
[----:B------:R-:W-:Y:S02]  /*a4b0*/  USHF.L.U64.HI UR11, UR10, 0x5, UR11 ;  /* 0x000000050a0b7899 */ /* 0x000fe4000801020b */
[----:B------:R-:W-:Y:S01]  /*a4c0*/  MOV R244, UR13 ;  /* 0x0000000d00f47c02 */ /* 0x000fe20008000f00 */
[----:B------:R-:W-:-:S02]  /*a4d0*/  USHF.L.U32 UR6, UR6, 0x5, URZ ;  /* 0x0000000506067899 */ /* 0x000fc4000800063f */
[----:B------:R-:W-:Y:S02]  /*a4e0*/  USHF.L.U32 UR10, UR10, 0x5, URZ ;  /* 0x000000050a0a7899 */ /* 0x000fe4000800063f */
[----:B------:R-:W-:Y:S01]  /*a4f0*/  USHF.R.S32.HI UR9, URZ, 0x1f, UR8 ;  /* 0x0000001f3f097899 */ /* 0x000fe20008011408 */
[----:B------:R-:W-:-:S11]  /*a500*/  ULDC UR4, c[0x0][0x2ec] ;  /* 0x0000bb0000047ab9 */ /* 0x000fd60000000800 */
.L_x_6448:
[----:B------:R-:W-:Y:S04]  /*a510*/  DEPBAR.LE SB0, 0x0 ;  /* 0x000080000000791a */ /* 0x000fe80000000000 */
[----:B------:R-:W-:Y:S01]  /*a520*/  BAR.SYNC.DEFER_BLOCKING 0x0 ;  /* 0x0000000000007b1d */ /* 0x000fe20000010000 */
[----:B------:R-:W-:Y:S01]  /*a530*/  MOV R10, R245 ;  /* 0x000000f5000a7202 */ /* 0x000fe20000000f00 */
[----:B------:R-:W-:Y:S01]  /*a540*/  UIADD3 UR21, UR21, -0x1, URZ ;  /* 0xffffffff15157890 */ /* 0x000fe2000fffe03f */
[----:B------:R-:W-:Y:S03]  /*a550*/  MOV R3, R244 ;  /* 0x000000f400037202 */ /* 0x000fe60000000f00 */
[----:B------:R-:W-:Y:S08]  /*a560*/  @!P3 BRA `(.L_x_6445) ;  /* 0x0000000000fcb947 */ /* 0x000ff00003800000 */
        /* <DEDUP_REMOVED lines=20> */
[C---:B------:R-:W-:Y:S01]  /*a6b0*/  IMAD R6, R4.reuse, R5, R6 ;  /* 0x0000000504067224 */ /* 0x040fe200078e0206 */
[----:B------:R-:W-:Y:S01]  /*a6c0*/  LOP3.LUT R5, R3, UR14, RZ, 0x3c, !PT ;  /* 0x0000000e03057c12 */ /* 0x000fe2000f8e3cff */
[C---:B------:R-:W-:Y:S03]  /*a6d0*/  IMAD R8, R4.reuse, R7, R8 ;  /* 0x0000000704087224 */ /* 0x040fe600078e0208 */
[C---:B------:R-:W-:Y:S02]  /*a6e0*/  ISETP.GT.U32.AND P1, PT, R4.reuse, R6, PT ;  /* 0x000000060400720c */ /* 0x040fe40003f24070 */
[----:B------:R-:W-:Y:S02]  /*a6f0*/  ISETP.GT.U32.AND P4, PT, R4, R8, PT ;  /* 0x000000080400720c */ /* 0x000fe40003f84070 */
[----:B------:R-:W-:Y:S02]  /*a700*/  ISETP.GE.AND P2, PT, R5, RZ, PT ;  /* 0x000000ff0500720c */ /* 0x000fe40003f46270 */
[----:B------:R-:W-:Y:S07]  /*a710*/  LOP3.LUT R5, RZ, R3, RZ, 0x33, !PT ;  /* 0x00000003ff057212 */ /* 0x000fee00078e33ff */
[----:B------:R-:W-:Y:S02]  /*a720*/  @!P1 IMAD.IADD R6, R6, 0x1, -R4 ;  /* 0x0000000106069824 */ /* 0x000fe400078e0a04 */
[-C--:B------:R-:W-:Y:S01]  /*a730*/  @!P4 IADD3 R8, R8, -R4.reuse, RZ ;  /* 0x800000040808c210 */ /* 0x080fe20007ffe0ff */
[----:B------:R-:W-:Y:S01]  /*a740*/  @!P1 VIADD R9, R9, 0x1 ;  /* 0x0000000109099836 */ /* 0x000fe20000000000 */
[C---:B------:R-:W-:Y:S01]  /*a750*/  ISETP.NE.AND P1, PT, R3.reuse, RZ, PT ;  /* 0x000000ff0300720c */ /* 0x040fe20003f25270 */
[----:B------:R-:W-:Y:S01]  /*a760*/  @!P4 VIADD R10, R10, 0x1 ;  /* 0x000000010a0ac836 */ /* 0x000fe20000000000 */
[-C--:B------:R-:W-:Y:S02]  /*a770*/  ISETP.GE.U32.AND P5, PT, R6, R4.reuse, PT ;  /* 0x000000040600720c */ /* 0x080fe40003fa6070 */
[----:B------:R-:W-:Y:S01]  /*a780*/  ISETP.GE.U32.AND P6, PT, R8, R4, PT ;  /* 0x000000040800720c */ /* 0x000fe20003fc6070 */
[----:B------:R-:W1:Y:S01]  /*a790*/  LDC.64 R6, c[0x0][0x250] ;  /* 0x00009400ff067b82 */ /* 0x000e620000000a00 */
[----:B------:R-:W-:Y:S04]  /*a7a0*/  LOP3.LUT R4, R3, UR13, RZ, 0x3c, !PT ;  /* 0x0000000d03047c12 */ /* 0x000fe8000f8e3cff */
[----:B------:R-:W-:Y:S05]  /*a7b0*/  ISETP.GE.AND P0, PT, R4, RZ, PT ;  /* 0x000000ff0400720c */ /* 0x000fea0003f06270 */
[----:B------:R-:W-:Y:S02]  /*a7c0*/  @P5 IADD3 R9, R9, 0x1, RZ ;  /* 0x0000000109095810 */ /* 0x000fe40007ffe0ff */
[----:B------:R-:W-:Y:S05]  /*a7d0*/  @P6 VIADD R10, R10, 0x1 ;  /* 0x000000010a0a6836 */ /* 0x000fea0000000000 */
[----:B------:R-:W-:Y:S01]  /*a7e0*/  @!P2 IADD3 R10, -R10, RZ, RZ ;  /* 0x000000ff0a0aa210 */ /* 0x000fe20007ffe1ff */
[----:B------:R-:W-:Y:S05]  /*a7f0*/  @!P0 IMAD.MOV R9, RZ, RZ, -R9 ;  /* 0x000000ffff098224 */ /* 0x000fea00078e0a09 */
[C---:B------:R-:W-:Y:S02]  /*a800*/  SEL R11, R5.reuse, R9, !P1 ;  /* 0x00000009050b7207 */ /* 0x040fe40004800000 */
[----:B------:R-:W-:Y:S02]  /*a810*/  SEL R5, R5, R10, !P1 ;  /* 0x0000000a05057207 */ /* 0x000fe40004800000 */
[-C--:B------:R-:W-:Y:S02]  /*a820*/  LEA R14, P1, R11, R236.reuse, 0x2 ;  /* 0x000000ec0b0e7211 */ /* 0x080fe400078210ff */
[C---:B------:R-:W-:Y:S01]  /*a830*/  LEA R12, P0, R5.reuse, R236, 0x2 ;  /* 0x000000ec050c7211 */ /* 0x040fe200078010ff */
[----:B------:R-:W-:Y:S01]  /*a840*/  IMAD.IADD R8, R5, 0x1, -R11 ;  /* 0x0000000105087824 */ /* 0x000fe200078e0a0b */
[-C--:B------:R-:W-:Y:S02]  /*a850*/  LEA.HI.X.SX32 R15, R11, R237.reuse, 0x2, P1 ;  /* 0x000000ed0b0f7211 */ /* 0x080fe400008f16ff */
[----:B------:R-:W-:Y:S01]  /*a860*/  LEA.HI.X.SX32 R13, R5, R237, 0x2, P0 ;  /* 0x000000ed050d7211 */ /* 0x000fe200000f16ff */
[----:B------:R-:W-:Y:S01]  /*a870*/  IMAD R3, R8, R3, -0x40 ;  /* 0xffffffc008037424 */ /* 0x000fe200078e0203 */
[----:B------:R-:W2:Y:S01]  /*a880*/  LDC.64 R4, c[0x0][0x238] ;  /* 0x00008e00ff047b82 */ /* 0x000ea20000000a00 */
[----:B------:R-:W3:Y:S03]  /*a890*/  LDG.E R9, desc[UR16][R14.64] ;  /* 0x000000100e097981 */ /* 0x000ee6000c1e1900 */
[----:B------:R-:W-:Y:S01]  /*a8a0*/  SHF.R.S32.HI R11, RZ, 0x1f, R3 ;  /* 0x0000001fff0b7819 */ /* 0x000fe20000011403 */
[----:B------:R-:W3:Y:S04]  /*a8b0*/  LDG.E R10, desc[UR16][R12.64] ;  /* 0x000000100c0a7981 */ /* 0x000ee8000c1e1900 */
[-C--:B-1----:R-:W-:Y:S04]  /*a8c0*/  IMAD R8, R11, R6.reuse, RZ ;  /* 0x000000060b087224 */ /* 0x082fe800078e02ff */
[C---:B------:R-:W-:Y:S01]  /*a8d0*/  IMAD R8, R3.reuse, R7, R8 ;  /* 0x0000000703087224 */ /* 0x040fe200078e0208 */
[----:B---3--:R-:W-:Y:S01]  /*a8e0*/  IADD3 R9, -R10, R9, RZ ;  /* 0x000000090a097210 */ /* 0x008fe20007ffe1ff */
[----:B------:R-:W-:Y:S03]  /*a8f0*/  IMAD.WIDE.U32 R10, R3, R6, RZ ;  /* 0x00000006030a7225 */ /* 0x000fe600078e00ff */
[----:B------:R-:W-:Y:S01]  /*a900*/  SHF.R.S32.HI R3, RZ, 0x1f, R9 ;  /* 0x0000001fff037819 */ /* 0x000fe20000011409 */
[----:B------:R-:W-:Y:S04]  /*a910*/  IMAD.IADD R11, R11, 0x1, R8 ;  /* 0x000000010b0b7824 */ /* 0x000fe800078e0208 */
[-C--:B--2---:R-:W-:Y:S02]  /*a920*/  IMAD R6, R3, R4.reuse, RZ ;  /* 0x0000000403067224 */ /* 0x084fe400078e02ff */
[C---:B------:R-:W-:Y:S04]  /*a930*/  IMAD.WIDE.U32 R10, R9.reuse, R4, R10 ;  /* 0x00000004090a7225 */ /* 0x040fe800078e000a */
[----:B------:R-:W-:Y:S05]  /*a940*/  IMAD R6, R9, R5, R6 ;  /* 0x0000000509067224 */ /* 0x000fea00078e0206 */
[----:B------:R-:W-:Y:S07]  /*a950*/  IADD3 R3, R11, R6, RZ ;  /* 0x000000060b037210 */ /* 0x000fee0007ffe0ff */
.L_x_6445:
[C---:B------:R-:W-:Y:S01]  /*a960*/  LEA R232, P0, R10.reuse, R232, 0x1 ;  /* 0x000000e80ae87211 */ /* 0x040fe200078008ff */
[----:B------:R-:W-:Y:S03]  /*a970*/  UISETP.GT.AND UP0, UPT, UR21, UR5, UPT ;  /* 0x000000051500728c */ /* 0x000fe6000bf04270 */
        /* <DEDUP_REMOVED lines=8> */
[----:B------:R-:W-:Y:S02]  /*aa00*/  LDGSTS.E.BYPASS.LTC128B.128 [R235+0x10000], desc[UR16][R232.64] ;  /* 0x10000000e8eb7fae */ /* 0x000fe4000b901d50 */
[----:B------:R-:W-:Y:S02]  /*aa10*/  IADD3.X R23, R27, UR7, RZ, P0, !PT ;  /* 0x000000071b177c10 */ /* 0x000fe400087fe4ff */
[----:B------:R-:W-:Y:S01]  /*aa20*/  LDGSTS.E.BYPASS.LTC128B.128 [R235+0x12000], desc[UR16][R232.64+0x80] ;  /* 0x12000080e8eb7fae */ /* 0x000fe2000b901d50 */
[----:B------:R-:W-:Y:S03]  /*aa30*/  IADD3 R250, P0, R22, UR6, RZ ;  /* 0x0000000616fa7c10 */ /* 0x000fe6000ff1e0ff */
[----:B------:R-:W-:Y:S01]  /*aa40*/  LDGSTS.E.BYPASS.LTC128B.128 [R235+0x14000], desc[UR16][R232.64+0x100] ;  /* 0x14000100e8eb7fae */ /* 0x000fe2000b901d50 */
[----:B------:R-:W-:Y:S02]  /*aa50*/  IADD3.X R251, R23, UR7, RZ, P0, !PT ;  /* 0x0000000717fb7c10 */ /* 0x000fe400087fe4ff */
[----:B------:R-:W-:Y:S01]  /*aa60*/  PLOP3.LUT P0, PT, PT, PT, UP0, 0x80, 0x0 ;  /* 0x000000000000781c */ /* 0x000fe20003f0f008 */
        /* <DEDUP_REMOVED lines=227> */
[----:B------:R-:W-:Y:S02]  /*b8a0*/  MOV R170, UR8 ;  /* 0x0000000800aa7c02 */ /* 0x000fe40008000f00 */
        /* <DEDUP_REMOVED lines=65> */
.L_x_6447:
        /* <DEDUP_REMOVED lines=28> */
.L_x_6446:
[----:B-1----:R-:W-:Y:S01]  /*be80*/  MOV R164, UR21 ;  /* 0x0000001500a47c02 */ /* 0x002fe20008000f00 */
[----:B------:R-:W-:Y:S03]  /*be90*/  UISETP.GT.AND UP0, UPT, UR21, UR5, UPT ;  /* 0x000000051500728c */ /* 0x000fe6000bf04270 */
[----:B------:R-:W-:Y:S04]  /*bea0*/  LEA R3, R164, R241, 0x6 ;  /* 0x000000f1a4037211 */ /* 0x000fe800078e30ff */
[C---:B------:R-:W-:Y:S02]  /*beb0*/  IADD3 R165, R3.reuse, 0x1, RZ ;  /* 0x0000000103a57810 */ /* 0x040fe40007ffe0ff */
[----:B------:R-:W-:Y:S02]  /*bec0*/  ISETP.GE.AND P1, PT, R3, R240, PT ;  /* 0x000000f00300720c */ /* 0x000fe40003f26270 */
[-C--:B------:R-:W-:Y:S02]  /*bed0*/  ISETP.GE.AND P0, PT, R165, R238.reuse, PT ;  /* 0x000000eea500720c */ /* 0x080fe40003f06270 */
[----:B------:R-:W-:Y:S02]  /*bee0*/  ISETP.GE.AND P2, PT, R3, R238, PT ;  /* 0x000000ee0300720c */ /* 0x000fe40003f46270 */
[C---:B------:R-:W-:Y:S02]  /*bef0*/  ISETP.GE.AND P5, PT, R165.reuse, R240, PT ;  /* 0x000000f0a500720c */ /* 0x040fe40003fa6270 */
[CC--:B------:R-:W-:Y:S02]  /*bf00*/  ISETP.GE.OR P0, PT, R165.reuse, R234.reuse, !P0 ;  /* 0x000000eaa500720c */ /* 0x0c0fe40004706670 */
[-C--:B------:R-:W-:Y:S02]  /*bf10*/  ISETP.GE.OR P5, PT, R165, R239.reuse, !P5 ;  /* 0x000000efa500720c */ /* 0x080fe40006fa6670 */
[CC--:B------:R-:W-:Y:S02]  /*bf20*/  ISETP.GE.OR P1, PT, R3.reuse, R239.reuse, !P1 ;  /* 0x000000ef0300720c */ /* 0x0c0fe40004f26670 */
[C---:B------:R-:W-:Y:S02]  /*bf30*/  ISETP.GE.OR P2, PT, R3.reuse, R234, !P2 ;  /* 0x000000ea0300720c */ /* 0x040fe40005746670 */
[C---:B------:R-:W-:Y:S02]  /*bf40*/  IADD3 R169, R3.reuse, 0x8, RZ ;  /* 0x0000000803a97810 */ /* 0x040fe40007ffe0ff */
[----:B------:R-:W-:Y:S02]  /*bf50*/  IADD3 R165, R3, 0x9, RZ ;  /* 0x0000000903a57810 */ /* 0x000fe40007ffe0ff */
[----:B------:R-:W-:Y:S02]  /*bf60*/  FSEL R167, R4, -INF , !P1 ;  /* 0xff80000004a77808 */ /* 0x000fe40004800000 */
[----:B------:R-:W-:Y:S02]  /*bf70*/  FSEL R166, R6, -INF , !P2 ;  /* 0xff80000006a67808 */ /* 0x000fe40005000000 */
[C---:B------:R-:W-:Y:S02]  /*bf80*/  ISETP.GE.AND P4, PT, R169.reuse, R240, PT ;  /* 0x000000f0a900720c */ /* 0x040fe40003f86270 */
[----:B------:R-:W-:Y:S02]  /*bf90*/  ISETP.GE.AND P6, PT, R169, R238, PT ;  /* 0x000000eea900720c */ /* 0x000fe40003fc6270 */
[C---:B------:R-:W-:Y:S02]  /*bfa0*/  ISETP.GE.AND P1, PT, R165.reuse, R240, PT ;  /* 0x000000f0a500720c */ /* 0x040fe40003f26270 */
[----:B------:R-:W-:Y:S02]  /*bfb0*/  ISETP.GE.AND P2, PT, R165, R238, PT ;  /* 0x000000eea500720c */ /* 0x000fe40003f46270 */
[CC--:B------:R-:W-:Y:S02]  /*bfc0*/  ISETP.GE.OR P4, PT, R169.reuse, R239.reuse, !P4 ;  /* 0x000000efa900720c */ /* 0x0c0fe40006786670 */
[-C--:B------:R-:W-:Y:S02]  /*bfd0*/  ISETP.GE.OR P6, PT, R169, R234.reuse, !P6 ;  /* 0x000000eaa900720c */ /* 0x080fe400077c6670 */
[CC--:B------:R-:W-:Y:S02]  /*bfe0*/  ISETP.GE.OR P1, PT, R165.reuse, R239.reuse, !P1 ;  /* 0x000000efa500720c */ /* 0x0c0fe40004f26670 */
[----:B------:R-:W-:Y:S02]  /*bff0*/  ISETP.GE.OR P2, PT, R165, R234, !P2 ;  /* 0x000000eaa500720c */ /* 0x000fe40005746670 */
[C---:B------:R-:W-:Y:S02]  /*c000*/  IADD3 R169, R3.reuse, 0x11, RZ ;  /* 0x0000001103a97810 */ /* 0x040fe40007ffe0ff */
[----:B------:R-:W-:Y:S02]  /*c010*/  IADD3 R165, R3, 0x10, RZ ;  /* 0x0000001003a57810 */ /* 0x000fe40007ffe0ff */
[----:B------:R-:W-:Y:S02]  /*c020*/  FSEL R168, R7, -INF , !P0 ;  /* 0xff80000007a87808 */ /* 0x000fe40004000000 */
[----:B------:R-:W-:Y:S02]  /*c030*/  FSEL R7, R8, -INF , !P4 ;  /* 0xff80000008077808 */ /* 0x000fe40006000000 */
[-C--:B------:R-:W-:Y:S02]  /*c040*/  ISETP.GE.AND P4, PT, R169, R240.reuse, PT ;  /* 0x000000f0a900720c */ /* 0x080fe40003f86270 */
[----:B------:R-:W-:Y:S02]  /*c050*/  ISETP.GE.AND P0, PT, R165, R240, PT ;  /* 0x000000f0a500720c */ /* 0x000fe40003f06270 */
[----:B------:R-:W-:Y:S02]  /*c060*/  FSEL R5, R5, -INF , !P5 ;  /* 0xff80000005057808 */ /* 0x000fe40006800000 */
[----:B------:R-:W-:Y:S02]  /*c070*/  FMNMX.FTZ R4, R167, R0, !PT ;  /* 0x00000000a7047209 */ /* 0x000fe40007810000 */
[----:B------:R-:W-:Y:S02]  /*c080*/  FSEL R170, R10, -INF , !P6 ;  /* 0xff8000000aaa7808 */ /* 0x000fe40007000000 */
[----:B------:R-:W-:Y:S02]  /*c090*/  FSEL R9, R9, -INF , !P1 ;  /* 0xff80000009097808 */ /* 0x000fe40004800000 */
[-C--:B------:R-:W-:Y:S02]  /*c0a0*/  ISETP.GE.OR P4, PT, R169, R239.reuse, !P4 ;  /* 0x000000efa900720c */ /* 0x080fe40006786670 */
[----:B------:R-:W-:Y:S02]  /*c0b0*/  FSEL R10, R11, -INF , !P2 ;  /* 0xff8000000b0a7808 */ /* 0x000fe40005000000 */
[CC--:B------:R-:W-:Y:S02]  /*c0c0*/  ISETP.GE.AND P5, PT, R165.reuse, R238.reuse, PT ;  /* 0x000000eea500720c */ /* 0x0c0fe40003fa6270 */
[-C--:B------:R-:W-:Y:S02]  /*c0d0*/  ISETP.GE.OR P0, PT, R165, R239.reuse, !P0 ;  /* 0x000000efa500720c */ /* 0x080fe40004706670 */
[----:B------:R-:W-:Y:S02]  /*c0e0*/  ISETP.GE.AND P1, PT, R169, R238, PT ;  /* 0x000000eea900720c */ /* 0x000fe40003f26270 */
[----:B------:R-:W-:Y:S02]  /*c0f0*/  IADD3 R11, R3, 0x19, RZ ;  /* 0x00000019030b7810 */ /* 0x000fe40007ffe0ff */
[----:B------:R-:W-:Y:S02]  /*c100*/  FMNMX.FTZ R4, R5, R4, !PT ;  /* 0x0000000405047209 */ /* 0x000fe40007810000 */
[----:B------:R-:W-:Y:S02]  /*c110*/  FSEL R199, R12, -INF , !P0 ;  /* 0xff8000000cc77808 */ /* 0x000fe40004000000 */
[-C--:B------:R-:W-:Y:S02]  /*c120*/  ISETP.GE.OR P5, PT, R165, R234.reuse, !P5 ;  /* 0x000000eaa500720c */ /* 0x080fe40006fa6670 */
[----:B------:R-:W-:Y:S02]  /*c130*/  FSEL R197, R13, -INF , !P4 ;  /* 0xff8000000dc57808 */ /* 0x000fe40006000000 */
[----:B------:R-:W-:Y:S02]  /*c140*/  ISETP.GE.OR P1, PT, R169, R234, !P1 ;  /* 0x000000eaa900720c */ /* 0x000fe40004f26670 */
[----:B------:R-:W-:Y:S02]  /*c150*/  IADD3 R165, R3, 0x18, RZ ;  /* 0x0000001803a57810 */ /* 0x000fe40007ffe0ff */
[----:B------:R-:W-:Y:S02]  /*c160*/  FMNMX.FTZ R4, R7, R4, !PT ;  /* 0x0000000407047209 */ /* 0x000fe40007810000 */
[C---:B------:R-:W-:Y:S02]  /*c170*/  ISETP.GE.AND P0, PT, R11.reuse, R240, PT ;  /* 0x000000f00b00720c */ /* 0x040fe40003f06270 */
[----:B------:R-:W-:Y:S02]  /*c180*/  ISETP.GE.AND P4, PT, R11, R238, PT ;  /* 0x000000ee0b00720c */ /* 0x000fe40003f86270 */
[----:B------:R-:W-:Y:S02]  /*c190*/  ISETP.GE.AND P2, PT, R165, R240, PT ;  /* 0x000000f0a500720c */ /* 0x000fe40003f46270 */
[CC--:B------:R-:W-:Y:S02]  /*c1a0*/  ISETP.GE.OR P0, PT, R11.reuse, R239.reuse, !P0 ;  /* 0x000000ef0b00720c */ /* 0x0c0fe40004706670 */
[----:B------:R-:W-:Y:S02]  /*c1b0*/  ISETP.GE.OR P4, PT, R11, R234, !P4 ;  /* 0x000000ea0b00720c */ /* 0x000fe40006786670 */
[----:B------:R-:W-:Y:S02]  /*c1c0*/  FSEL R198, R15, -INF , !P1 ;  /* 0xff8000000fc67808 */ /* 0x000fe40004800000 */
[----:B------:R-:W-:Y:S02]  /*c1d0*/  FMNMX.FTZ R4, R9, R4, !PT ;  /* 0x0000000409047209 */ /* 0x000fe40007810000 */
[----:B------:R-:W-:Y:S02]  /*c1e0*/  FMNMX.FTZ R15, R166, R2, !PT ;  /* 0x00000002a60f7209 */ /* 0x000fe40007810000 */
[----:B------:R-:W-:Y:S02]  /*c1f0*/  IADD3 R11, R3, 0x20, RZ ;  /* 0x00000020030b7810 */ /* 0x000fe40007ffe0ff */
[----:B------:R-:W-:Y:S02]  /*c200*/  ISETP.GE.OR P2, PT, R165, R239, !P2 ;  /* 0x000000efa500720c */ /* 0x000fe40005746670 */
[----:B------:R-:W-:Y:S02]  /*c210*/  FSEL R196, R14, -INF , !P5 ;  /* 0xff8000000ec47808 */ /* 0x000fe40006800000 */
[----:B------:R-:W-:Y:S02]  /*c220*/  FMNMX.FTZ R4, R199, R4, !PT ;  /* 0x00000004c7047209 */ /* 0x000fe40007810000 */
[----:B------:R-:W-:Y:S02]  /*c230*/  ISETP.GE.AND P6, PT, R165, R238, PT ;  /* 0x000000eea500720c */ /* 0x000fe40003fc6270 */
[----:B------:R-:W-:Y:S02]  /*c240*/  FMNMX.FTZ R15, R168, R15, !PT ;  /* 0x0000000fa80f7209 */ /* 0x000fe40007810000 */
[C---:B------:R-:W-:Y:S02]  /*c250*/  ISETP.GE.AND P5, PT, R11.reuse, R240, PT ;  /* 0x000000f00b00720c */ /* 0x040fe40003fa6270 */
[----:B------:R-:W-:Y:S02]  /*c260*/  ISETP.GE.AND P1, PT, R11, R238, PT ;  /* 0x000000ee0b00720c */ /* 0x000fe40003f26270 */
[----:B------:R-:W-:Y:S02]  /*c270*/  IADD3 R13, R3, 0x21, RZ ;  /* 0x00000021030d7810 */ /* 0x000fe40007ffe0ff */
[----:B------:R-:W-:Y:S02]  /*c280*/  FSEL R175, R16, -INF , !P2 ;  /* 0xff80000010af7808 */ /* 0x000fe40005000000 */
[----:B------:R-:W-:Y:S02]  /*c290*/  FMNMX.FTZ R4, R197, R4, !PT ;  /* 0x00000004c5047209 */ /* 0x000fe40007810000 */
[----:B------:R-:W-:Y:S02]  /*c2a0*/  FSEL R173, R17, -INF , !P0 ;  /* 0xff80000011ad7808 */ /* 0x000fe40004000000 */
[-C--:B------:R-:W-:Y:S02]  /*c2b0*/  ISETP.GE.OR P6, PT, R165, R234.reuse, !P6 ;  /* 0x000000eaa500720c */ /* 0x080fe400077c6670 */
[----:B------:R-:W-:Y:S02]  /*c2c0*/  FMNMX.FTZ R15, R170, R15, !PT ;  /* 0x0000000faa0f7209 */ /* 0x000fe40007810000 */
[C---:B------:R-:W-:Y:S02]  /*c2d0*/  ISETP.GE.OR P5, PT, R11.reuse, R239, !P5 ;  /* 0x000000ef0b00720c */ /* 0x040fe40006fa6670 */
[----:B------:R-:W-:Y:S02]  /*c2e0*/  ISETP.GE.OR P1, PT, R11, R234, !P1 ;  /* 0x000000ea0b00720c */ /* 0x000fe40004f26670 */
[----:B------:R-:W-:Y:S02]  /*c2f0*/  IADD3 R11, R3, 0x28, RZ ;  /* 0x00000028030b7810 */ /* 0x000fe40007ffe0ff */
[C---:B------:R-:W-:Y:S02]  /*c300*/  ISETP.GE.AND P2, PT, R13.reuse, R240, PT ;  /* 0x000000f00d00720c */ /* 0x040fe40003f46270 */
[----:B------:R-:W-:Y:S02]  /*c310*/  ISETP.GE.AND P0, PT, R13, R238, PT ;  /* 0x000000ee0d00720c */ /* 0x000fe40003f06270 */
[----:B------:R-:W-:Y:S02]  /*c320*/  FMNMX.FTZ R4, R175, R4, !PT ;  /* 0x00000004af047209 */ /* 0x000fe40007810000 */
[----:B------:R-:W-:Y:S02]  /*c330*/  FSEL R174, R18, -INF , !P6 ;  /* 0xff80000012ae7808 */ /* 0x000fe40007000000 */
[----:B------:R-:W-:Y:S02]  /*c340*/  FSEL R172, R19, -INF , !P4 ;  /* 0xff80000013ac7808 */ /* 0x000fe40006000000 */
[----:B------:R-:W-:Y:S02]  /*c350*/  FMNMX.FTZ R15, R10, R15, !PT ;  /* 0x0000000f0a0f7209 */ /* 0x000fe40007810000 */
[C---:B------:R-:W-:Y:S02]  /*c360*/  ISETP.GE.OR P2, PT, R13.reuse, R239, !P2 ;  /* 0x000000ef0d00720c */ /* 0x040fe40005746670 */
[----:B------:R-:W-:Y:S02]  /*c370*/  ISETP.GE.OR P0, PT, R13, R234, !P0 ;  /* 0x000000ea0d00720c */ /* 0x000fe40004706670 */
[C---:B------:R-:W-:Y:S02]  /*c380*/  ISETP.GE.AND P6, PT, R11.reuse, R240, PT ;  /* 0x000000f00b00720c */ /* 0x040fe40003fc6270 */
[----:B------:R-:W-:Y:S02]  /*c390*/  ISETP.GE.AND P4, PT, R11, R238, PT ;  /* 0x000000ee0b00720c */ /* 0x000fe40003f86270 */
[----:B------:R-:W-:Y:S02]  /*c3a0*/  IADD3 R13, R3, 0x29, RZ ;  /* 0x00000029030d7810 */ /* 0x000fe40007ffe0ff */
[----:B------:R-:W-:Y:S02]  /*c3b0*/  FMNMX.FTZ R17, R173, R4, !PT ;  /* 0x00000004ad117209 */ /* 0x000fe40007810000 */
[----:B------:R-:W-:Y:S02]  /*c3c0*/  FSEL R246, R20, -INF , !P5 ;  /* 0xff80000014f67808 */ /* 0x000fe40006800000 */
[----:B------:R-:W-:Y:S02]  /*c3d0*/  FMNMX.FTZ R15, R196, R15, !PT ;  /* 0x0000000fc40f7209 */ /* 0x000fe40007810000 */
[C---:B------:R-:W-:Y:S02]  /*c3e0*/  ISETP.GE.OR P6, PT, R11.reuse, R239, !P6 ;  /* 0x000000ef0b00720c */ /* 0x040fe400077c6670 */
[----:B------:R-:W-:Y:S02]  /*c3f0*/  ISETP.GE.OR P4, PT, R11, R234, !P4 ;  /* 0x000000ea0b00720c */ /* 0x000fe40006786670 */
[----:B------:R-:W-:Y:S02]  /*c400*/  FSEL R251, R21, -INF , !P2 ;  /* 0xff80000015fb7808 */ /* 0x000fe40005000000 */
[C---:B------:R-:W-:Y:S02]  /*c410*/  ISETP.GE.AND P5, PT, R13.reuse, R240, PT ;  /* 0x000000f00d00720c */ /* 0x040fe40003fa6270 */
[----:B------:R-:W-:Y:S02]  /*c420*/  ISETP.GE.AND P2, PT, R13, R238, PT ;  /* 0x000000ee0d00720c */ /* 0x000fe40003f46270 */
[----:B------:R-:W-:Y:S02]  /*c430*/  IADD3 R11, R3, 0x30, RZ ;  /* 0x00000030030b7810 */ /* 0x000fe40007ffe0ff */
[----:B------:R-:W-:Y:S02]  /*c440*/  FMNMX.FTZ R4, R246, R17, !PT ;  /* 0x00000011f6047209 */ /* 0x000fe40007810000 */
[----:B------:R-:W-:Y:S01]  /*c450*/  FMNMX.FTZ R15, R198, R15, !PT ;  /* 0x0000000fc60f7209 */ /* 0x000fe20007810000 */
[----:B------:R-:W-:Y:S01]  /*c460*/  LDSM.16.MT88.4 R16, [R224+0x10000] ;  /* 0x01000000e010783b */ /* 0x000fe20000004200 */
[----:B------:R-:W-:Y:S02]  /*c470*/  FSEL R202, R22, -INF , !P1 ;  /* 0xff80000016ca7808 */ /* 0x000fe40004800000 */
[----:B------:R-:W-:Y:S02]  /*c480*/  FSEL R200, R23, -INF , !P0 ;  /* 0xff80000017c87808 */ /* 0x000fe40004000000 */
[C---:B------:R-:W-:Y:S02]  /*c490*/  ISETP.GE.OR P5, PT, R13.reuse, R239, !P5 ;  /* 0x000000ef0d00720c */ /* 0x040fe40006fa6670 */
[----:B------:R-:W-:Y:S02]  /*c4a0*/  ISETP.GE.OR P2, PT, R13, R234, !P2 ;  /* 0x000000ea0d00720c */ /* 0x000fe40005746670 */
[C---:B------:R-:W-:Y:S02]  /*c4b0*/  ISETP.GE.AND P1, PT, R11.reuse, R240, PT ;  /* 0x000000f00b00720c */ /* 0x040fe40003f26270 */
[----:B------:R-:W-:Y:S02]  /*c4c0*/  ISETP.GE.AND P0, PT, R11, R238, PT ;  /* 0x000000ee0b00720c */ /* 0x000fe40003f06270 */
[----:B------:R-:W-:Y:S02]  /*c4d0*/  FSEL R233, R24, -INF , !P6 ;  /* 0xff80000018e97808 */ /* 0x000fe40007000000 */
[----:B------:R-:W-:Y:S02]  /*c4e0*/  IADD3 R13, R3, 0x31, RZ ;  /* 0x00000031030d7810 */ /* 0x000fe40007ffe0ff */
[----:B------:R-:W-:Y:S02]  /*c4f0*/  FMNMX.FTZ R4, R251, R4, !PT ;  /* 0x00000004fb047209 */ /* 0x000fe40007810000 */
[----:B------:R-:W-:Y:S02]  /*c500*/  FMNMX.FTZ R15, R174, R15, !PT ;  /* 0x0000000fae0f7209 */ /* 0x000fe40007810000 */
[C---:B------:R-:W-:Y:S02]  /*c510*/  ISETP.GE.OR P1, PT, R11.reuse, R239, !P1 ;  /* 0x000000ef0b00720c */ /* 0x040fe40004f26670 */
[----:B------:R-:W-:Y:S02]  /*c520*/  ISETP.GE.OR P0, PT, R11, R234, !P0 ;  /* 0x000000ea0b00720c */ /* 0x000fe40004706670 */
        /* <DEDUP_REMOVED lines=11> */
[----:B------:R-:W-:Y:S02]  /*c5e0*/  ISETP.GE.OR P5, PT, R11, R239, !P5 ;  /* 0x000000ef0b00720c */ /* 0x000fe40006fa6670 */
[----:B------:R-:W-:Y:S02]  /*c5f0*/  FSEL R183, R29, -INF , !P6 ;  /* 0xff8000001db77808 */ /* 0x000fe40007000000 */
[----:B------:R-:W-:Y:S02]  /*c600*/  FMNMX.FTZ R4, R185, R4, !PT ;  /* 0x00000004b9047209 */ /* 0x000fe40007810000 */
[----:B------:R-:W-:Y:S02]  /*c610*/  ISETP.GE.AND P1, PT, R3, R240, PT ;  /* 0x000000f00300720c */ /* 0x000fe40003f26270 */
[----:B------:R-:W-:Y:S02]  /*c620*/  FSEL R186, R26, -INF , !P4 ;  /* 0xff8000001aba7808 */ /* 0x000fe40006000000 */
[----:B------:R-:W-:Y:S02]  /*c630*/  FMNMX.FTZ R15, R200, R15, !PT ;  /* 0x0000000fc80f7209 */ /* 0x000fe40007810000 */
[----:B------:R-:W-:Y:S02]  /*c640*/  FSEL R184, R27, -INF , !P2 ;  /* 0xff8000001bb87808 */ /* 0x000fe40005000000 */
[----:B------:R-:W-:Y:S01]  /*c650*/  FSEL R181, R32, -INF , !P5 ;  /* 0xff80000020b57808 */ /* 0x000fe20006800000 */
[----:B------:R-:W-:Y:S01]  /*c660*/  LDSM.16.MT88.4 R24, [R222+0x10000] ;  /* 0x01000000de18783b */ /* 0x000fe20000004200 */
[----:B------:R-:W-:Y:S02]  /*c670*/  ISETP.GE.OR P1, PT, R3, R239, !P1 ;  /* 0x000000ef0300720c */ /* 0x000fe40004f26670 */
        /* <DEDUP_REMOVED lines=8> */
[----:B------:R-:W-:Y:S02]  /*c700*/  ISETP.GE.AND P1, PT, R11, R238, PT ;  /* 0x000000ee0b00720c */ /* 0x000fe40003f26270 */
        /* <DEDUP_REMOVED lines=285> */
[----:B------:R-:W-:Y:S03]  /*d8e0*/  FADD.FTZ R195, R167, R195 ;  /* 0x000000c3a7c37221 */ /* 0x000fe60000010000 */
        /* <DEDUP_REMOVED lines=75> */
[C---:B------:R-:W-:Y:S09]  /*dda0*/  HMMA.16816.F32.BF16 R44, R136.reuse, R168, R44 ;  /* 0x000000a8882c723c */ /* 0x040ff2000004182c */
[----:B------:R-:W-:Y:S01]  /*ddb0*/  MUFU.EX2 R161, R178 ;  /* 0x000000b200a17308 */ /* 0x000fe20000000800 */
        /* <DEDUP_REMOVED lines=41> */
[----:B------:R-:W-:Y:S02]  /*e050*/  MOV R136, R161 ;  /* 0x000000a100887202 */ /* 0x000fe40000000f00 */
[----:B------:R-:W-:Y:S02]  /*e060*/  F2FP.BF16.F32.PACK_AB R168, R137, R139 ;  /* 0x0000008b89a8723e */ /* 0x000fe400000010ff */
[----:B------:R-:W-:Y:S02]  /*e070*/  F2FP.BF16.F32.PACK_AB R170, R140, R143 ;  /* 0x0000008f8caa723e */ /* 0x000fe400000010ff */
[----:B------:R-:W-:Y:S02]  /*e080*/  F2FP.BF16.F32.PACK_AB R169, R136, R138 ;  /* 0x0000008a88a9723e */ /* 0x000fe400000010ff */
[----:B------:R-:W-:Y:S07]  /*e090*/  F2FP.BF16.F32.PACK_AB R171, R165, R141 ;  /* 0x0000008da5ab723e */ /* 0x000fee00000010ff */
        /* <DEDUP_REMOVED lines=9> */
[----:B------:R-:W-:Y:S04]  /*e130*/  MOV R23, R143 ;  /* 0x0000008f00177202 */ /* 0x000fe80000000f00 */
[----:B------:R-:W-:Y:S02]  /*e140*/  MOV R132, R140 ;  /* 0x0000008c00847202 */ /* 0x000fe40000000f00 */
        /* <DEDUP_REMOVED lines=8> */
[----:B------:R-:W1:Y:S02]  /*e1d0*/  LDSM.16.MT88.4 R20, [R220+0x15800] ;  /* 0x01580000dc14783b */ /* 0x000e640000004200 */
[----:B------:R-:W-:Y:S04]  /*e1e0*/  MOV R31, R135 ;  /* 0x00000087001f7202 */ /* 0x000fe80000000f00 */
[----:B------:R-:W-:Y:S02]  /*e1f0*/  MOV R173, R132 ;  /* 0x0000008400ad7202 */ /* 0x000fe40000000f00 */
        /* <DEDUP_REMOVED lines=11> */
[----:B------:R-:W2:Y:S04]  /*e2b0*/  LDSM.16.MT88.4 R24, [R224+0x17800] ;  /* 0x01780000e018783b */ /* 0x000ea80000004200 */
[----:B------:R-:W-:Y:S01]  /*e2c0*/  MOV R35, R31 ;  /* 0x0000001f00237202 */ /* 0x000fe20000000f00 */
[C---:B------:R-:W-:Y:S03]  /*e2d0*/  HMMA.16816.F32.BF16 R56, R168.reuse, R186, R56 ;  /* 0x000000baa838723c */ /* 0x040fe60000041838 */
[----:B------:R-:W2:Y:S03]  /*e2e0*/  LDSM.16.MT88.4 R28, [R222+0x17800] ;  /* 0x01780000de1c783b */ /* 0x000ea60000004200 */
        /* <DEDUP_REMOVED lines=42> */
[----:B------:R-:W-:Y:S01]  /*e590*/  MOV R2, R3 ;  /* 0x0000000300027202 */ /* 0x000fe20000000f00 */
[----:B------:R-:W-:Y:S06]  /*e5a0*/  @P0 BRA `(.L_x_6448) ;  /* 0xffffffbc00d80947 */ /* 0x000fec000383ffff */
.L_x_6444:
[----:B------:R-:W1:Y:S01]  /*e5b0*/  SHFL.BFLY PT, R2, R249, 0x2, 0x1f ;  /* 0x0c401f00f9027f89 */ /* 0x000e6200000e0000 */
[----:B------:R-:W-:Y:S01]  /*e5c0*/  MOV R4, 0x3f800000 ;  /* 0x3f80000000047802 */ /* 0x000fe20000000f00 */
[----:B------:R-:W2:Y:S01]  /*e5d0*/  S2UR UR4, SR_CgaCtaId ;  /* 0x00000000000479c3 */ /* 0x000ea20000008800 */
[----:B------:R-:W-:Y:S01]  /*e5e0*/  MOV R5, 0x3f800000 ;  /* 0x3f80000000057802 */ /* 0x000fe20000000f00 */
[----:B------:R-:W3:Y:S01]  /*e5f0*/  SHFL.BFLY PT, R0, R247, 0x2, 0x1f ;  /* 0x0c401f00f7007f89 */ /* 0x000ee200000e0000 */
[----:B------:R-:W-:Y:S01]  /*e600*/  UMOV UR5, 0x400 ;  /* 0x0000040000057882 */ /* 0x000fe20000000000 */
[----:B------:R-:W-:Y:S01]  /*e610*/  UISETP.NE.AND UP0, UPT, UR12, -0x1, UPT ;  /* 0xffffffff0c00788c */ /* 0x000fe2000bf05270 */
[----:B------:R-:W-:Y:S01]  /*e620*/  ULDC.U8 UR6, c[0x0][0x3d8] ;  /* 0x0000f60000067ab9 */ /* 0x000fe20000000000 */
        /* <DEDUP_REMOVED lines=163> */
[----:B------:R-:W-:Y:S01]  /*f060*/  @UP0 ULDC.64 UR4, c[0x0][0x298] ;  /* 0x0000a60000040ab9 */ /* 0x000fe20000000a00 */
[----:B------:R-:W-:Y:S01]  /*f070*/  MOV R8, 0x20 ;  /* 0x0000002000087802 */ /* 0x000fe20000000f00 */
[----:B------:R-:W-:Y:S01]  /*f080*/  @UP0 UIMAD.WIDE.U32 UR8, UR12, UR4, URZ ;  /* 0x000000040c0802a5 */ /* 0x000fe2000f8e003f */
[----:B------:R-:W-:-:S02]  /*f090*/  MOV R10, 0x40 ;  /* 0x00000040000a7802 */ /* 0x000fc40000000f00 */
[C---:B------:R-:W-:Y:S01]  /*f0a0*/  IADD3 R9, R5.reuse, -0x10, RZ ;  /* 0xfffffff005097810 */ /* 0x040fe20007ffe0ff */
[----:B------:R-:W-:Y:S01]  /*f0b0*/  @UP0 UIMAD UR7, UR12, UR5, UR9 ;  /* 0x000000050c0702a4 */ /* 0x000fe2000f8e0209 */
[----:B------:R-:W-:Y:S02]  /*f0c0*/  SEL R8, R8, 0xffffffe0, !P1 ;  /* 0xffffffe008087807 */ /* 0x000fe40004800000 */
[----:B------:R-:W-:Y:S02]  /*f0d0*/  @P0 IADD3 R9, R5, 0x10, RZ ;  /* 0x0000001005090810 */ /* 0x000fe40007ffe0ff */
[----:B------:R-:W-:Y:S02]  /*f0e0*/  F2FP.BF16.F32.PACK_AB R160, R161, R160 ;  /* 0x000000a0a1a0723e */ /* 0x000fe400000010ff */
[----:B------:R-:W-:Y:S02]  /*f0f0*/  F2FP.BF16.F32.PACK_AB R162, R163, R162 ;  /* 0x000000a2a3a2723e */ /* 0x000fe400000010ff */
[----:B------:R-:W-:Y:S01]  /*f100*/  SEL R10, R10, 0xffffffc0, !P2 ;  /* 0xffffffc00a0a7807 */ /* 0x000fe20005000000 */
[----:B------:R-:W-:Y:S01]  /*f110*/  STS [R5], R160 ;  /* 0x000000a005007388 */ /* 0x000fe20000000800 */
[----:B------:R-:W-:-:S02]  /*f120*/  F2FP.BF16.F32.PACK_AB R156, R157, R156 ;  /* 0x0000009c9d9c723e */ /* 0x000fc400000010ff */
[----:B------:R-:W-:Y:S01]  /*f130*/  F2FP.BF16.F32.PACK_AB R158, R159, R158 ;  /* 0x0000009e9f9e723e */ /* 0x000fe200000010ff */
[----:B------:R-:W-:Y:S01]  /*f140*/  STS [R5+0x400], R162 ;  /* 0x000400a205007388 */ /* 0x000fe20000000800 */
[----:B------:R-:W-:Y:S02]  /*f150*/  F2FP.BF16.F32.PACK_AB R152, R153, R152 ;  /* 0x000000989998723e */ /* 0x000fe400000010ff */
[----:B------:R-:W-:Y:S01]  /*f160*/  F2FP.BF16.F32.PACK_AB R154, R155, R154 ;  /* 0x0000009a9b9a723e */ /* 0x000fe200000010ff */
[----:B------:R-:W-:Y:S01]  /*f170*/  STS [R9], R156 ;  /* 0x0000009c09007388 */ /* 0x000fe20000000800 */
[----:B------:R-:W-:Y:S02]  /*f180*/  IADD3 R11, R5, R8, RZ ;  /* 0x00000008050b7210 */ /* 0x000fe40007ffe0ff */
[----:B------:R-:W-:Y:S01]  /*f190*/  F2FP.BF16.F32.PACK_AB R148, R149, R148 ;  /* 0x000000949594723e */ /* 0x000fe200000010ff */
[----:B------:R-:W-:Y:S01]  /*f1a0*/  STS [R9+0x400], R158 ;  /* 0x0004009e09007388 */ /* 0x000fe20000000800 */
[----:B------:R-:W-:-:S02]  /*f1b0*/  F2FP.BF16.F32.PACK_AB R150, R151, R150 ;  /* 0x000000969796723e */ /* 0x000fc400000010ff */
[----:B------:R-:W-:Y:S01]  /*f1c0*/  IADD3 R13, R8, R9, RZ ;  /* 0x00000009080d7210 */ /* 0x000fe20007ffe0ff */
[----:B------:R-:W-:Y:S01]  /*f1d0*/  STS [R11], R152 ;  /* 0x000000980b007388 */ /* 0x000fe20000000800 */
[----:B------:R-:W-:Y:S01]  /*f1e0*/  F2FP.BF16.F32.PACK_AB R144, R145, R144 ;  /* 0x000000909190723e */ /* 0x000fe200000010ff */
[----:B------:R-:W1:Y:S01]  /*f1f0*/  @P3 LDC R8, c[0x0][0x2e8] ;  /* 0x0000ba00ff083b82 */ /* 0x000e620000000800 */
[----:B------:R-:W-:Y:S01]  /*f200*/  F2FP.BF16.F32.PACK_AB R146, R147, R146 ;  /* 0x000000929392723e */ /* 0x000fe200000010ff */
[----:B------:R-:W-:Y:S01]  /*f210*/  STS [R11+0x400], R154 ;  /* 0x0004009a0b007388 */ /* 0x000fe20000000800 */
[----:B------:R-:W-:Y:S02]  /*f220*/  IADD3 R15, R5, R10, RZ ;  /* 0x0000000a050f7210 */ /* 0x000fe40007ffe0ff */
[----:B------:R-:W-:Y:S01]  /*f230*/  F2FP.BF16.F32.PACK_AB R140, R141, R140 ;  /* 0x0000008c8d8c723e */ /* 0x000fe200000010ff */
[----:B------:R-:W-:Y:S01]  /*f240*/  STS [R13], R148 ;  /* 0x000000940d007388 */ /* 0x000fe20000000800 */
[----:B------:R-:W-:-:S02]  /*f250*/  F2FP.BF16.F32.PACK_AB R142, R143, R142 ;  /* 0x0000008e8f8e723e */ /* 0x000fc400000010ff */
[----:B------:R-:W-:Y:S01]  /*f260*/  IADD3 R17, R10, R9, RZ ;  /* 0x000000090a117210 */ /* 0x000fe20007ffe0ff */
        /* <DEDUP_REMOVED lines=106> */
[----:B--2---:R-:W2:Y:S03]  /*f910*/  @P4 LDC R5, c[0x0][0x2e8] ;  /* 0x0000ba00ff054b82 */ /* 0x004ea60000000800 */
[----:B------:R1:W-:Y:S04]  /*f920*/  STS [R15+0x6000], R116 ;  /* 0x006000740f007388 */ /* 0x0003e80000000800 */
[----:B------:R1:W-:Y:S01]  /*f930*/  STS [R15+0x6400], R118 ;  /* 0x006400760f007388 */ /* 0x0003e20000000800 */
[----:B---3--:R-:W-:-:S03]  /*f940*/  MOV R9, 0x7f800000 ;  /* 0x7f80000000097802 */ /* 0x008fc60000000f00 */
        /* <DEDUP_REMOVED lines=15> */
.L_x_6449:
[----:B--2---:R-:W-:Y:S01]  /*fa40*/  @P4 FFMA.FTZ R9, R164, R5, R11 ;  /* 0x00000005a4094223 */ /* 0x004fe2000001000b */
        /* <DEDUP_REMOVED lines=9> */
.L_x_6450:
[----:B------:R-:W-:Y:S01]  /*fae0*/  S2UR UR6, SR_CTAID.Z ;  /* 0x00000000000679c3 */ /* 0x000fe20000002700 */
[----:B------:R-:W-:Y:S01]  /*faf0*/  ULDC UR4, c[0x0][0x270] ;  /* 0x00009c0000047ab9 */ /* 0x000fe20000000800 */
[----:B------:R-:W-:-:S06]  /*fb00*/  ULDC UR12, c[0x0][0x2c4] ;  /* 0x0000b100000c7ab9 */ /* 0x000fcc0000000800 */
[----:B------:R-:W1:Y:S02]  /*fb10*/  S2UR UR5, SR_CTAID.Y ;  /* 0x00000000000579c3 */ /* 0x000e640000002600 */
[----:B-1----:R-:W-:-:S04]  /*fb20*/  UIMAD UR4, UR5, UR4, UR6 ;  /* 0x00000004050472a4 */ /* 0x002fc8000f8e0206 */
[----:B------:R-:W-:Y:S02]  /*fb30*/  UIMAD UR12, UR4, UR12, URZ ;  /* 0x0000000c040c72a4 */ /* 0x000fe4000f8e023f */
.L_x_6451:
        /* <DEDUP_REMOVED lines=32> */
.L_x_6453:
[----:B------:R-:W-:Y:S05]  /*fd40*/  BSYNC B0 ;  /* 0x0000000000007941 */ /* 0x000fea0003800000 */
.L_x_6452:
[----:B------:R-:W2:Y:S01]  /*fd50*/  S2UR UR5, SR_CTAID.X ;  /* 0x00000000000579c3 */ /* 0x000ea20000002500 */
[----:B------:R-:W-:Y:S01]  /*fd60*/  LEA.HI R4, R5, R0, RZ, 0x3 ;  /* 0x0000000005047211 */ /* 0x000fe200078f18ff */
[----:B---3--:R3:W4:Y:S01]  /*fd70*/  LDS.128 R16, [R235+0x1800] ;  /* 0x00180000eb107984 */ /* 0x0087220000000c00 */
[----:B------:R-:W-:Y:S02]  /*fd80*/  BSSY B0, `(.L_x_6454) ;  /* 0x000002d000007945 */ /* 0x000fe40003800000 */
[----:B------:R-:W-:Y:S01]  /*fd90*/  LOP3.LUT R5, R4, 0xfffffff8, RZ, 0xc0, !PT ;  /* 0xfffffff804057812 */ /* 0x000fe200078ec0ff */
[----:B------:R3:W3:Y:S02]  /*fda0*/  LDS.128 R20, [R235] ;  /* 0x00000000eb147984 */ /* 0x0006e40000000c00 */
[----:B------:R-:W5:Y:S02]  /*fdb0*/  LDC.64 R2, c[0x0][0x298] ;  /* 0x0000a600ff027b82 */ /* 0x000f640000000a00 */
[----:B------:R-:W-:Y:S01]  /*fdc0*/  IMAD.IADD R0, R0, 0x1, -R5 ;  /* 0x0000000100007824 */ /* 0x000fe200078e0a05 */
[----:B------:R3:W3:Y:S03]  /*fdd0*/  LDS.128 R12, [R235+0x2000] ;  /* 0x00200000eb0c7984 */ /* 0x0006e60000000c00 */
[----:B------:R-:W-:Y:S01]  /*fde0*/  IMAD.SHL.U32 R8, R0, 0x8, RZ ;  /* 0x0000000800087824 */ /* 0x000fe200078e00ff */
[----:B------:R-:W-:Y:S01]  /*fdf0*/  SHF.R.S32.HI R0, RZ, 0x3, R4 ;  /* 0x00000003ff007819 */ /* 0x000fe20000011404 */
[----:B------:R-:W4:Y:S03]  /*fe00*/  LDC.64 R28, c[0x0][0x2a0] ;  /* 0x0000a800ff1c7b82 */ /* 0x000f260000000a00 */
[----:B-1----:R-:W-:Y:S01]  /*fe10*/  SHF.R.S32.HI R9, RZ, 0x1f, R8 ;  /* 0x0000001fff097819 */ /* 0x002fe20000011408 */
[C---:B------:R-:W-:Y:S01]  /*fe20*/  VIADD R4, R0.reuse, 0x10 ;  /* 0x0000001000047836 */ /* 0x040fe20000000000 */
[----:B------:R-:W-:-:S02]  /*fe30*/  IADD3 R5, R0, 0x20, RZ ;  /* 0x0000002000057810 */ /* 0x000fc40007ffe0ff */
[----:B------:R-:W-:Y:S01]  /*fe40*/  SHF.R.S32.HI R25, RZ, 0x1f, R0 ;  /* 0x0000001fff197819 */ /* 0x000fe20000011400 */
[----:B--2---:R-:W-:Y:S01]  /*fe50*/  USHF.L.U32 UR5, UR5, 0x6, URZ ;  /* 0x0000000605057899 */ /* 0x004fe2000800063f */
[----:B------:R-:W-:Y:S01]  /*fe60*/  ISETP.GE.AND P3, PT, R4, UR22, PT ;  /* 0x0000001604007c0c */ /* 0x000fe2000bf66270 */
[----:B------:R-:W-:Y:S01]  /*fe70*/  VIADD R4, R0, 0x30 ;  /* 0x0000003000047836 */ /* 0x000fe20000000000 */
[----:B------:R-:W-:Y:S01]  /*fe80*/  ISETP.GE.AND P2, PT, R5, UR22, PT ;  /* 0x0000001605007c0c */ /* 0x000fe2000bf46270 */
[----:B------:R-:W-:-:S03]  /*fe90*/  USHF.R.S32.HI UR4, URZ, 0x1f, UR5 ;  /* 0x0000001f3f047899 */ /* 0x000fc60008011405 */
[----:B------:R-:W-:Y:S01]  /*fea0*/  ISETP.GE.AND P1, PT, R4, UR22, PT ;  /* 0x0000001604007c0c */ /* 0x000fe2000bf26270 */
[----:B-----5:R-:W-:-:S04]  /*feb0*/  IMAD.WIDE.U32 R8, R2, UR5, R8 ;  /* 0x0000000502087c25 */ /* 0x020fc8000f8e0008 */
[----:B------:R-:W-:Y:S01]  /*fec0*/  IMAD R6, R2, UR4, RZ ;  /* 0x0000000402067c24 */ /* 0x000fe2000f8e02ff */
[----:B------:R-:W-:Y:S01]  /*fed0*/  USHF.R.S32.HI UR4, URZ, 0x1f, UR6 ;  /* 0x0000001f3f047899 */ /* 0x000fe20008011406 */
[----:B------:R-:W-:Y:S02]  /*fee0*/  IADD3 R26, P0, R8, UR8, RZ ;  /* 0x00000008081a7c10 */ /* 0x000fe4000ff1e0ff */
[----:B------:R-:W-:-:S03]  /*fef0*/  IMAD R7, R3, UR5, R6 ;  /* 0x0000000503077c24 */ /* 0x000fc6000f8e0206 */
[----:B----4-:R-:W-:Y:S02]  /*ff00*/  IMAD R6, R28, UR4, RZ ;  /* 0x000000041c067c24 */ /* 0x010fe4000f8e02ff */
[----:B------:R-:W-:Y:S02]  /*ff10*/  IADD3.X R27, R7, UR7, R9, P0, !PT ;  /* 0x00000007071b7c10 */ /* 0x000fe400087fe409 */
[----:B------:R-:W-:Y:S01]  /*ff20*/  IMAD R29, R29, UR6, R6 ;  /* 0x000000061d1d7c24 */ /* 0x000fe2000f8e0206 */
[----:B------:R1:W2:Y:S01]  /*ff30*/  LDS.128 R8, [R235+0x4000] ;  /* 0x00400000eb087984 */ /* 0x0002a20000000c00 */
[----:B------:R-:W-:Y:S01]  /*ff40*/  ISETP.GE.AND P0, PT, R0, UR22, PT ;  /* 0x0000001600007c0c */ /* 0x000fe2000bf06270 */
[----:B------:R-:W-:Y:S02]  /*ff50*/  IMAD.WIDE.U32 R26, R28, UR6, R26 ;  /* 0x000000061c1a7c25 */ /* 0x000fe4000f8e001a */
[----:B------:R1:W4:Y:S03]  /*ff60*/  LDS.128 R4, [R235+0x6000] ;  /* 0x00600000eb047984 */ /* 0x0003260000000c00 */
[----:B------:R-:W-:-:S07]  /*ff70*/  IADD3 R29, R29, R27, RZ ;  /* 0x0000001b1d1d7210 */ /* 0x000fce0007ffe0ff */
[----:B---3--:R-:W-:Y:S05]  /*ff80*/  @P0 BRA `(.L_x_6455) ;  /* 0x0000000000300947 */ /* 0x008fea0003800000 */
        /* <DEDUP_REMOVED lines=8> */
[----:B------:R3:W-:Y:S04]  /*10010*/  STG.E.128 desc[UR16][R32.64], R20 ;  /* 0x0000001420007986 */ /* 0x0007e8000c101d10 */
[----:B------:R3:W-:Y:S04]  /*10020*/  STG.E.128 desc[UR16][R32.64+0x80], R12 ;  /* 0x0000800c20007986 */ /* 0x0007e8000c101d10 */
[----:B--2---:R3:W-:Y:S04]  /*10030*/  STG.E.128 desc[UR16][R32.64+0x100], R8 ;  /* 0x0001000820007986 */ /* 0x0047e8000c101d10 */
[----:B----4-:R3:W-:Y:S02]  /*10040*/  STG.E.128 desc[UR16][R32.64+0x180], R4 ;  /* 0x0001800420007986 */ /* 0x0107e4000c101d10 */
.L_x_6455:
[----:B------:R-:W-:Y:S05]  /*10050*/  BSYNC B0 ;  /* 0x0000000000007941 */ /* 0x000fea0003800000 */
.L_x_6454:
[----:B---3--:R3:W1:Y:S01]  /*10060*/  LDS.128 R20, [R235+0x800] ;  /* 0x00080000eb147984 */ /* 0x0086620000000c00 */
[----:B------:R-:W-:Y:S03]  /*10070*/  BSSY B0, `(.L_x_6456) ;  /* 0x0000014000007945 */ /* 0x000fe60003800000 */
[----:B------:R3:W1:Y:S04]  /*10080*/  LDS.128 R12, [R235+0x2800] ;  /* 0x00280000eb0c7984 */ /* 0x0006680000000c00 */
[----:B--2---:R3:W2:Y:S04]  /*10090*/  LDS.128 R8, [R235+0x4800] ;  /* 0x00480000eb087984 */ /* 0x0046a80000000c00 */
[----:B----4-:R3:W4:Y:S01]  /*100a0*/  LDS.128 R4, [R235+0x6800] ;  /* 0x00680000eb047984 */ /* 0x0107220000000c00 */
        /* <DEDUP_REMOVED lines=12> */
[----:B-1----:R1:W-:Y:S04]  /*10170*/  STG.E.128 desc[UR16][R30.64], R20 ;  /* 0x000000141e007986 */ /* 0x0023e8000c101d10 */
[----:B------:R1:W-:Y:S04]  /*10180*/  STG.E.128 desc[UR16][R30.64+0x80], R12 ;  /* 0x0000800c1e007986 */ /* 0x0003e8000c101d10 */
[----:B--2---:R1:W-:Y:S04]  /*10190*/  STG.E.128 desc[UR16][R30.64+0x100], R8 ;  /* 0x000100081e007986 */ /* 0x0043e8000c101d10 */
[----:B----4-:R1:W-:Y:S02]  /*101a0*/  STG.E.128 desc[UR16][R30.64+0x180], R4 ;  /* 0x000180041e007986 */ /* 0x0103e4000c101d10 */
.L_x_6457:
[----:B------:R-:W-:Y:S05]  /*101b0*/  BSYNC B0 ;  /* 0x0000000000007941 */ /* 0x000fea0003800000 */
.L_x_6456:
[----:B-1----:R1:W1:Y:S01]  /*101c0*/  LDS.128 R20, [R235+0x1000] ;  /* 0x00100000eb147984 */ /* 0x0022620000000c00 */
[----:B------:R-:W-:Y:S03]  /*101d0*/  BSSY B0, `(.L_x_6458) ;  /* 0x0000014000007945 */ /* 0x000fe60003800000 */
[----:B------:R1:W1:Y:S04]  /*101e0*/  LDS.128 R12, [R235+0x3000] ;  /* 0x00300000eb0c7984 */ /* 0x0002680000000c00 */
[----:B--2---:R2:W1:Y:S04]  /*101f0*/  LDS.128 R8, [R235+0x5000] ;  /* 0x00500000eb087984 */ /* 0x0044680000000c00 */
        /* <DEDUP_REMOVED lines=15> */
[----:B------:R1:W-:Y:S04]  /*102f0*/  STG.E.128 desc[UR16][R30.64+0x100], R8 ;  /* 0x000100081e007986 */ /* 0x0003e8000c101d10 */
[----:B----4-:R1:W-:Y:S02]  /*10300*/  STG.E.128 desc[UR16][R30.64+0x180], R4 ;  /* 0x000180041e007986 */ /* 0x0103e4000c101d10 */
.L_x_6459:
[----:B------:R-:W-:Y:S05]  /*10310*/  BSYNC B0 ;  /* 0x0000000000007941 */ /* 0x000fea0003800000 */
.L_x_6458:
[----:B-1----:R1:W1:Y:S04]  /*10320*/  LDS.128 R8, [R235+0x3800] ;  /* 0x00380000eb087984 */ /* 0x0022680000000c00 */
[----:B----4-:R4:W1:Y:S04]  /*10330*/  LDS.128 R4, [R235+0x5800] ;  /* 0x00580000eb047984 */ /* 0x0108680000000c00 */
[----:B------:R4:W1:Y:S01]  /*10340*/  LDS.128 R12, [R235+0x7800] ;  /* 0x00780000eb0c7984 */ /* 0x0008620000000c00 */
[----:B------:R-:W-:Y:S05]  /*10350*/  @P1 EXIT ;  /* 0x000000000000194d */ /* 0x000fea0003800000 */
[----:B------:R-:W-:Y:S01]  /*10360*/  IADD3 R0, P0, R0, 0x30, RZ ;  /* 0x0000003000007810 */ /* 0x000fe20007f1e0ff */
[----:B------:R-:W-:Y:S01]  /*10370*/  IMAD.MOV.U32 R22, RZ, RZ, R26 ;  /* 0x000000ffff167224 */ /* 0x000fe200078e001a */
        /* <DEDUP_REMOVED lines=10> */
[----:B-1----:R-:W-:Y:S04]  /*10420*/  STG.E.128 desc[UR16][R2.64+0x80], R8 ;  /* 0x0000800802007986 */ /* 0x002fe8000c101d10 */
[----:B------:R-:W-:Y:S04]  /*10430*/  STG.E.128 desc[UR16][R2.64+0x100], R4 ;  /* 0x0001000402007986 */ /* 0x000fe8000c101d10 */
[----:B------:R-:W-:Y:S01]  /*10440*/  STG.E.128 desc[UR16][R2.64+0x180], R12 ;  /* 0x0001800c02007986 */ /* 0x000fe2000c101d10 */
[----:B------:R-:W-:Y:S05]  /*10450*/  EXIT ;  /* 0x000000000000794d */ /* 0x000fea0003800000 */
.L_x_6460:
        /* <DEDUP_REMOVED lines=10> */
.L_x_9070:


//--------------------- .text._ZN5flash24flash_fwd_splitkv_kernelI23Flash_fwd_kernel_traitsILi256ELi64ELi64ELi4ELb0ELb0EN7cutlass10bfloat16_tE19Flash_kernel_traitsILi256ELi64ELi64ELi4ES3_EELb0ELb1ELb0ELb0ELb1ELb1ELb0ELb0EEEvNS_16Flash_fwd_paramsE --------------------------
	.section	.text._ZN5flash24flash_fwd_splitkv_kernelI23Flash_fwd_kernel_traitsILi256ELi64ELi64ELi4ELb0ELb0EN7cutlass10bfloat16_tE19Flash_kernel_traitsILi256ELi64ELi64ELi4ES3_EELb0ELb1ELb0ELb0ELb1ELb1ELb0ELb0EEEvNS_16Flash_fwd_paramsE,"ax",@progbits
	.align	128
        .global         _ZN5flash24flash_fwd_splitkv_kernelI23Flash_fwd_kernel_traitsILi256ELi64ELi64ELi4ELb0ELb0EN7cutlass10bfloat16_tE19Flash_kernel_traitsILi256ELi64ELi64ELi4ES3_EELb0ELb1ELb0ELb0ELb1ELb1ELb0ELb0EEEvNS_16Flash_fwd_paramsE
        .type           _ZN5flash24flash_fwd_splitkv_kernelI23Flash_fwd_kernel_traitsILi256ELi64ELi64ELi4ELb0ELb0EN7cutlass10bfloat16_tE19Flash_kernel_traitsILi256ELi64ELi64ELi4ES3_EELb0ELb1ELb0ELb0ELb1ELb1ELb0ELb0EEEvNS_16Flash_fwd_paramsE,@function
        .size           _ZN5flash24flash_fwd_splitkv_kernelI23Flash_fwd_kernel_traitsILi256ELi64ELi64ELi4ELb0ELb0EN7cutlass10bfloat16_tE19Flash_kernel_traitsILi256ELi64ELi64ELi4ES3_EELb0ELb1ELb0ELb0ELb1ELb1ELb0ELb0EEEvNS_16Flash_fwd_paramsE,(.L_x_9071 - _ZN5flash24flash_fwd_splitkv_kernelI23Flash_fwd_kernel_traitsILi256ELi64ELi64ELi4ELb0ELb0EN7cutlass10bfloat16_tE19Flash_kernel_traitsILi256ELi64ELi64ELi4ES3_EELb0ELb1ELb0ELb0ELb1ELb1ELb0ELb0EEEvNS_16Flash_fwd_paramsE)
        .other          _ZN5flash24flash_fwd_splitkv_kernelI23Flash_fwd_kernel_traitsILi256ELi64ELi64ELi4ELb0ELb0EN7cutlass10bfloat16_tE19Flash_kernel_traitsILi256ELi64ELi64ELi4ES3_EELb0ELb1ELb0ELb0ELb1ELb1ELb0ELb0EEEvNS_16Flash_fwd_paramsE,@"STO_CUDA_ENTRY STV_DEFAULT"
_ZN5flash24flash_fwd_splitkv_kernelI23Flash_fwd_kernel_traitsILi256ELi64ELi64ELi4ELb0ELb0EN7cutlass10bfloat16_tE19Flash_kernel_traitsILi256ELi64ELi64ELi4ES3_EELb0ELb1ELb0ELb0ELb1ELb1ELb0ELb0EEEvNS_16Flash_fwd_paramsE:
.text._ZN5flash24flash_fwd_splitkv_kernelI23Flash_fwd_kernel_traitsILi256ELi64ELi64ELi4ELb0ELb0EN7cutlass10bfloat16_tE19Flash_kernel_traitsILi256ELi64ELi64ELi4ES3_EELb0ELb1ELb0ELb0ELb1ELb1ELb0ELb0EEEvNS_16Flash_fwd_paramsE:
        /* <DEDUP_REMOVED lines=55> */
.L_x_6461:
[----:B------:R-:W-:-:S03]  /*0370*/  ULDC UR5, c[0x0][0x2c8] ;  /* 0x0000b20000057ab9 */ /* 0x000fc60000000800 */
.L_x_6462:
        /* <DEDUP_REMOVED lines=113> */
.L_x_6465:
[----:B------:R-:W-:Y:S05]  /*0a90*/  BSYNC B0 ;  /* 0x0000000000007941 */ /* 0x000fea0003800000 */
.L_x_6464:
        /* <DEDUP_REMOVED lines=19> */
.L_x_6467:
[----:B------:R-:W-:Y:S05]  /*0bd0*/  BSYNC B0 ;  /* 0x0000000000007941 */ /* 0x000fea0003800000 */
.L_x_6466:
        /* <DEDUP_REMOVED lines=19> */
.L_x_6469:
[----:B------:R-:W-:Y:S05]  /*0d10*/  BSYNC B0 ;  /* 0x0000000000007941 */ /* 0x000fea0003800000 */
.L_x_6468:
        /* <DEDUP_REMOVED lines=16> */
.L_x_6471:
[----:B------:R-:W-:Y:S05]  /*0e20*/  BSYNC B0 ;  /* 0x0000000000007941 */ /* 0x000fea0003800000 */
.L_x_6470:
        /* <DEDUP_REMOVED lines=15> */
.L_x_6463:
        /* <DEDUP_REMOVED lines=28> */
.L_x_6472:
[----:B------:R-:W-:Y:S05]  /*10e0*/  @!P3 BRA `(.L_x_6473) ;  /* 0x00000004005cb947 */ /* 0x000fea0003800000 */
[----:B------:R-:W1:Y:S01]  /*10f0*/  LDC R15, c[0x0][0x380] ;  /* 0x0000e000ff0f7b82 */ /* 0x000e620000000800 */
[----:B------:R-:W-:Y:S01]  /*1100*/  ULEA UR9, UR13, 0xffffffc0, 0x6 ;  /* 0xffffffc00d097891 */ /* 0x000fe2000f8e303f */
[----:B------:R-:W-:Y:S01]  /*1110*/  MOV R8, RZ ;  /* 0x000000ff00087202 */ /* 0x000fe20000000f00 */
        /* <DEDUP_REMOVED lines=29> */
[----:B------:R2:W3:Y:S01]  /*12f0*/  LDG.E R3, desc[UR16][R12.64] ;  /* 0x000000100c037981 */ /* 0x0004e2000c1e1900 */
[----:B-1----:R-:W-:Y:S01]  /*1300*/  IABS R5, R0 ;  /* 0x0000000000057213 */ /* 0x002fe20000000000 */
[----:B------:R-:W1:Y:S03]  /*1310*/  S2R R2, SR_CTAID.Z ;  /* 0x0000000000027919 */ /* 0x000e660000002700 */
[----:B------:R-:W4:Y:S08]  /*1320*/  I2F.RP R11, R5 ;  /* 0x00000005000b7306 */ /* 0x000f300000209400 */
[----:B----4-:R-:W4:Y:S01]  /*1330*/  MUFU.RCP R10, R11 ;  /* 0x0000000b000a7308 */ /* 0x010f220000001000 */
[----:B-1----:R-:W-:-:S02]  /*1340*/  IABS R2, R2 ;  /* 0x0000000200027213 */ /* 0x002fc40000000000 */
[----:B----4-:R-:W-:-:S05]  /*1350*/  IADD3 R10, R10, 0xffffffe, RZ ;  /* 0x0ffffffe0a0a7810 */ /* 0x010fca0007ffe0ff */
        /* <DEDUP_REMOVED lines=15> */
[----:B--2---:R-:W-:Y:S02]  /*1450*/  SHF.R.S32.HI R13, RZ, 0x1f, R15 ;  /* 0x0000001fff0d7819 */ /* 0x004fe4000001140f */
[----:B------:R-:W-:-:S03]  /*1460*/  @P2 IADD3 R2, R2, 0x1, RZ ;  /* 0x0000000102022810 */ /* 0x000fc60007ffe0ff */
[----:B------:R-:W-:Y:S01]  /*1470*/  IMAD R4, R13, UR10, RZ ;  /* 0x0000000a0d047c24 */ /* 0x000fe2000f8e02ff */
        /* <DEDUP_REMOVED lines=13> */
[----:B------:R-:W-:Y:S01]  /*1550*/  SHF.R.S32.HI R19, RZ, 0x1f, R2 ;  /* 0x0000001fff137819 */ /* 0x000fe20000011402 */
[----:B------:R-:W-:Y:S01]  /*1560*/  ULDC.64 UR8, c[0x0][0x260] ;  /* 0x0000980000087ab9 */ /* 0x000fe20000000a00 */
[----:B------:R-:W-:-:S03]  /*1570*/  MOV R20, R2 ;  /* 0x0000000200147202 */ /* 0x000fc60000000f00 */
        /* <DEDUP_REMOVED lines=10> */
[----:B------:R-:W-:-:S04]  /*1620*/  IMAD.WIDE.U32 R4, R2, UR8, R4 ;  /* 0x0000000802047c25 */ /* 0x000fc8000f8e0004 */
[----:B------:R-:W-:Y:S01]  /*1630*/  IMAD.MOV.U32 R14, RZ, RZ, R4 ;  /* 0x000000ffff0e7224 */ /* 0x000fe200078e0004 */
[----:B------:R-:W-:Y:S01]  /*1640*/  IADD3 R12, R5, R3, RZ ;  /* 0x00000003050c7210 */ /* 0x000fe20007ffe0ff */
[----:B------:R-:W-:Y:S06]  /*1650*/  BRA `(.L_x_6474) ;  /* 0x0000000400487947 */ /* 0x000fec0003800000 */
.L_x_6473:
        /* <DEDUP_REMOVED lines=46> */
.L_x_6475:
        /* <DEDUP_REMOVED lines=19> */
[----:B------:R-:W-:Y:S01]  /*1a70*/  IMAD.IADD R12, R15, 0x1, R0 ;  /* 0x000000010f0c7824 */ /* 0x000fe200078e0200 */
[----:B------:R-:W-:Y:S01]  /*1a80*/  MOV R15, UR24 ;  /* 0x00000018000f7c02 */ /* 0x000fe20008000f00 */
        /* <DEDUP_REMOVED lines=15> */
.L_x_6474:
        /* <DEDUP_REMOVED lines=9> */
[----:B------:R-:W-:Y:S01]  /*1c10*/  UIADD3 UR20, UR19, 0x1, -UR20 ;  /* 0x0000000113147890 */ /* 0x000fe2000fffe814 */
[----:B------:R-:W-:-:S02]  /*1c20*/  LOP3.LUT R3, R3, 0xfffffff8, RZ, 0xc0, !PT ;  /* 0xfffffff803037812 */ /* 0x000fc400078ec0ff */
[C---:B------:R-:W-:Y:S01]  /*1c30*/  ISETP.GE.AND P2, PT, R24.reuse, UR22, PT ;  /* 0x0000001618007c0c */ /* 0x040fe2000bf46270 */
[C---:B------:R-:W-:Y:S01]  /*1c40*/  VIADD R18, R24.reuse, 0x10 ;  /* 0x0000001018127836 */ /* 0x040fe20000000000 */
[----:B------:R-:W-:Y:S01]  /*1c50*/  @UP0 ULDC.64 UR6, c[0x0][0x240] ;  /* 0x0000900000060ab9 */ /* 0x000fe20000000a00 */
[C---:B------:R-:W-:Y:S01]  /*1c60*/  VIADD R17, R24.reuse, 0x20 ;  /* 0x0000002018117836 */ /* 0x040fe20000000000 */
[----:B------:R-:W-:Y:S01]  /*1c70*/  @UP0 UIMAD.WIDE.U32 UR26, UR12, UR6, URZ ;  /* 0x000000060c1a02a5 */ /* 0x000fe2000f8e003f */
[----:B------:R-:W-:Y:S01]  /*1c80*/  IMAD.SHL.U32 R22, R24, 0x40, RZ ;  /* 0x0000004018167824 */ /* 0x000fe200078e00ff */
[----:B------:R-:W-:Y:S01]  /*1c90*/  ISETP.GE.AND P0, PT, R18, UR22, PT ;  /* 0x0000001612007c0c */ /* 0x000fe2000bf06270 */
[----:B------:R-:W-:Y:S01]  /*1ca0*/  IMAD.IADD R0, R6, 0x1, -R3 ;  /* 0x0000000106007824 */ /* 0x000fe200078e0a03 */
[----:B------:R-:W-:Y:S01]  /*1cb0*/  ISETP.GE.AND P1, PT, R17, UR22, PT ;  /* 0x0000001611007c0c */ /* 0x000fe2000bf26270 */
[----:B------:R-:W-:Y:S01]  /*1cc0*/  @!UP0 USHF.R.S32.HI UR9, URZ, 0x1f, UR4 ;  /* 0x0000001f3f098899 */ /* 0x000fe20008011404 */
[----:B------:R-:W-:Y:S01]  /*1cd0*/  LOP3.LUT R22, R22, 0x1c0, RZ, 0xc0, !PT ;  /* 0x000001c016167812 */ /* 0x000fe200078ec0ff */
[----:B------:R-:W-:Y:S01]  /*1ce0*/  IMAD.SHL.U32 R23, R0, 0x8, RZ ;  /* 0x0000000800177824 */ /* 0x000fe200078e00ff */
[----:B------:R-:W-:Y:S01]  /*1cf0*/  @UP0 UIMAD UR8, UR12, UR7, UR27 ;  /* 0x000000070c0802a4 */ /* 0x000fe2000f8e021b */
[----:B------:R-:W2:Y:S01]  /*1d00*/  @!P2 LDC.64 R8, c[0x0][0x240] ;  /* 0x00009000ff08ab82 */ /* 0x000ea20000000a00 */
[----:B------:R-:W-:Y:S01]  /*1d10*/  VIADD R16, R24, 0x30 ;  /* 0x0000003018107836 */ /* 0x000fe20000000000 */
[----:B------:R-:W-:Y:S01]  /*1d20*/  @!UP0 ULDC.64 UR6, c[0x0][0x228] ;  /* 0x00008a0000068ab9 */ /* 0x000fe20000000a00 */
[--C-:B------:R-:W-:Y:S01]  /*1d30*/  LOP3.LUT R3, R22, 0x38, R23.reuse, 0xf8, !PT ;  /* 0x0000003816037812 */ /* 0x100fe200078ef817 */
[----:B------:R-:W-:Y:S01]  /*1d40*/  @!UP0 UIMAD UR9, UR9, UR6, URZ ;  /* 0x00000006090982a4 */ /* 0x000fe2000f8e023f */
[----:B------:R-:W-:Y:S01]  /*1d50*/  SHF.R.U32.HI R22, RZ, 0x3, R22 ;  /* 0x00000003ff167819 */ /* 0x000fe20000011616 */
[----:B------:R-:W3:Y:S01]  /*1d60*/  @!P0 S2R R29, SR_CgaCtaId ;  /* 0x00000000001d8919 */ /* 0x000ee20000008800 */
[----:B------:R-:W-:Y:S01]  /*1d70*/  @!UP0 UIMAD.WIDE.U32 UR28, UR4, UR6, URZ ;  /* 0x00000006041c82a5 */ /* 0x000fe2000f8e003f */
[----:B------:R-:W-:Y:S01]  /*1d80*/  @!P0 MOV R4, 0x400 ;  /* 0x0000040000048802 */ /* 0x000fe20000000f00 */
[----:B------:R-:W-:Y:S01]  /*1d90*/  @!UP0 UIMAD UR9, UR4, UR7, UR9 ;  /* 0x00000007040982a4 */ /* 0x000fe2000f8e0209 */
[----:B------:R-:W4:Y:S01]  /*1da0*/  @!P1 S2R R27, SR_CgaCtaId ;  /* 0x00000000001b9919 */ /* 0x000f220000008800 */
[----:B------:R-:W-:Y:S01]  /*1db0*/  LOP3.LUT R22, R3, R22, RZ, 0x3c, !PT ;  /* 0x0000001603167212 */ /* 0x000fe200078e3cff */
[----:B------:R-:W-:Y:S01]  /*1dc0*/  ULDC.64 UR6, c[0x0][0x258] ;  /* 0x0000960000067ab9 */ /* 0x000fe20000000a00 */
[----:B------:R-:W-:Y:S01]  /*1dd0*/  LEA.HI R3, R7, R6, RZ, 0x6 ;  /* 0x0000000607037211 */ /* 0x000fe200078f30ff */
[----:B------:R-:W-:Y:S01]  /*1de0*/  @!UP0 UIADD3 UR8, UR29, UR9, URZ ;  /* 0x000000091d088290 */ /* 0x000fe2000fffe03f */
[----:B------:R-:W-:Y:S01]  /*1df0*/  @!P1 MOV R2, 0x400 ;  /* 0x0000040000029802 */ /* 0x000fe20000000f00 */
[----:B------:R-:W-:Y:S01]  /*1e00*/  @!UP0 UMOV UR26, UR28 ;  /* 0x0000001c001a8c82 */ /* 0x000fe20008000000 */
[----:B------:R-:W-:Y:S01]  /*1e10*/  SHF.R.S32.HI R21, RZ, 0x1f, R23 ;  /* 0x0000001fff157819 */ /* 0x000fe20000011417 */
[----:B------:R-:W-:Y:S01]  /*1e20*/  IMAD.SHL.U32 R3, R3, 0x8, RZ ;  /* 0x0000000803037824 */ /* 0x000fe200078e00ff */
[--C-:B------:R-:W-:Y:S01]  /*1e30*/  SHF.R.S32.HI R25, RZ, 0x1f, R24.reuse ;  /* 0x0000001fff197819 */ /* 0x100fe20000011418 */
[----:B------:R-:W-:Y:S01]  /*1e40*/  IMAD.U32 R32, RZ, RZ, UR6 ;  /* 0x00000006ff207e24 */ /* 0x000fe2000f8e00ff */
[----:B------:R-:W-:Y:S01]  /*1e50*/  ISETP.GE.AND P6, PT, R16, UR22, PT ;  /* 0x0000001610007c0c */ /* 0x000fe2000bfc6270 */
[----:B------:R-:W-:Y:S01]  /*1e60*/  USHF.R.S32.HI UR4, URZ, 0x1f, UR21 ;  /* 0x0000001f3f047899 */ /* 0x000fe20008011415 */
[----:B------:R-:W-:Y:S01]  /*1e70*/  LOP3.LUT R22, R22, 0xfffffe00, R3, 0xf8, !PT ;  /* 0xfffffe0016167812 */ /* 0x000fe200078ef803 */
[----:B-1----:R-:W-:Y:S01]  /*1e80*/  IMAD.WIDE R38, R39, 0x40, R24 ;  /* 0x0000004027267825 */ /* 0x002fe200078e0218 */
[----:B------:R-:W-:Y:S01]  /*1e90*/  SHF.R.S32.HI R105, RZ, 0x5, R104 ;  /* 0x00000005ff697819 */ /* 0x000fe20000011468 */
[----:B------:R-:W-:Y:S01]  /*1ea0*/  UIMAD UR6, UR4, UR6, URZ ;  /* 0x00000006040672a4 */ /* 0x000fe2000f8e023f */
[----:B------:R-:W-:Y:S01]  /*1eb0*/  LOP3.LUT R245, R245, 0x6, RZ, 0xc0, !PT ;  /* 0x00000006f5f57812 */ /* 0x000fe200078ec0ff */
[----:B--2---:R-:W-:Y:S01]  /*1ec0*/  @!P2 IMAD R36, R39, R8, RZ ;  /* 0x000000082724a224 */ /* 0x004fe200078e02ff */
[----:B------:R-:W-:Y:S01]  /*1ed0*/  @!P1 IADD3 R28, P5, R38, 0x20, RZ ;  /* 0x00000020261c9810 */ /* 0x000fe20007fbe0ff */
[----:B------:R-:W-:Y:S01]  /*1ee0*/  UIMAD UR6, UR21, UR7, UR6 ;  /* 0x00000007150672a4 */ /* 0x000fe2000f8e0206 */
[----:B------:R-:W-:Y:S01]  /*1ef0*/  IMAD.SHL.U32 R233, R0, 0x40, RZ ;  /* 0x0000004000e97824 */ /* 0x000fe200078e00ff */
[----:B------:R-:W-:Y:S01]  /*1f00*/  LEA R244, R105, UR18, 0x4 ;  /* 0x0000001269f47c11 */ /* 0x000fe2000f8e20ff */
[----:B------:R-:W1:Y:S01]  /*1f10*/  S2UR UR4, SR_CgaCtaId ;  /* 0x00000000000479c3 */ /* 0x000e620000008800 */
[----:B------:R-:W-:Y:S01]  /*1f20*/  @!P2 IMAD R36, R38, R9, R36 ;  /* 0x000000092624a224 */ /* 0x000fe200078e0224 */
[----:B------:R-:W-:Y:S01]  /*1f30*/  UIADD3 UR20, UR20, UR14, URZ ;  /* 0x0000000e14147290 */ /* 0x000fe2000fffe03f */
[----:B------:R-:W-:Y:S01]  /*1f40*/  @!P1 IMAD.X R31, RZ, RZ, R39, P5 ;  /* 0x000000ffff1f9224 */ /* 0x000fe200028e0627 */
[----:B------:R-:W-:-:S02]  /*1f50*/  IADD3 R168, P5, R24, R15, RZ ;  /* 0x0000000f18a87210 */ /* 0x000fc40007fbe0ff */
[----:B---3--:R-:W-:Y:S02]  /*1f60*/  @!P0 LEA R29, R29, R4, 0x18 ;  /* 0x000000041d1d8211 */ /* 0x008fe400078ec0ff */
[----:B------:R-:W-:Y:S01]  /*1f70*/  IADD3 R4, P4, R23, UR26, RZ ;  /* 0x0000001a17047c10 */ /* 0x000fe2000ff9e0ff */
[----:B------:R-:W-:Y:S01]  /*1f80*/  IMAD.X R26, R25, 0x1, R13, P5 ;  /* 0x00000001191a7824 */ /* 0x000fe200028e060d */
[----:B----4-:R-:W-:Y:S01]  /*1f90*/  @!P1 LEA R27, R27, R2, 0x18 ;  /* 0x000000021b1b9211 */ /* 0x010fe200078ec0ff */
[----:B------:R-:W-:Y:S01]  /*1fa0*/  IMAD R25, R25, UR10, RZ ;  /* 0x0000000a19197c24 */ /* 0x000fe2000f8e02ff */
[----:B------:R-:W-:Y:S01]  /*1fb0*/  IADD3.X R5, R21, UR8, RZ, P4, !PT ;  /* 0x0000000815057c10 */ /* 0x000fe2000a7fe4ff */
[----:B------:R-:W2:Y:S01]  /*1fc0*/  @!P2 LDC.64 R2, c[0x0][0x210] ;  /* 0x00008400ff02ab82 */ /* 0x000ea20000000a00 */
[----:B------:R-:W-:Y:S01]  /*1fd0*/  @!P0 IADD3 R10, P4, R38, 0x10, RZ ;  /* 0x00000010260a8810 */ /* 0x000fe20007f9e0ff */
[----:B------:R-:W-:Y:S01]  /*1fe0*/  IMAD R25, R24, UR11, R25 ;  /* 0x0000000b18197c24 */ /* 0x000fe2000f8e0219 */
[----:B------:R-:W-:Y:S01]  /*1ff0*/  UIMAD.WIDE.U32 UR8, UR10, 0x20, URZ ;  /* 0x000000200a0878a5 */ /* 0x000fe2000f8e003f */
[----:B------:R-:W-:Y:S01]  /*2000*/  IMAD.WIDE.U32 R32, R32, UR21, R4 ;  /* 0x0000001520207c25 */ /* 0x000fe2000f8e0004 */
[----:B------:R-:W-:Y:S01]  /*2010*/  UIADD3 UR21, UR13, -0x1, URZ ;  /* 0xffffffff0d157890 */ /* 0x000fe2000fffe03f */
[----:B------:R-:W-:-:S02]  /*2020*/  LOP3.LUT R233, R233, 0x1c0, RZ, 0xc0, !PT ;  /* 0x000001c0e9e97812 */ /* 0x000fc400078ec0ff */
[----:B------:R-:W3:Y:S01]  /*2030*/  @!P0 LDC.64 R4, c[0x0][0x240] ;  /* 0x00009000ff048b82 */ /* 0x000ee20000000a00 */
[--C-:B------:R-:W-:Y:S01]  /*2040*/  @!P0 IMAD.X R11, RZ, RZ, R39.reuse, P4 ;  /* 0x000000ffff0b8224 */ /* 0x100fe200020e0627 */
[C---:B------:R-:W-:Y:S01]  /*2050*/  @!P6 IADD3 R30, P4, R38.reuse, 0x30, RZ ;  /* 0x00000030261ee810 */ /* 0x040fe20007f9e0ff */
[----:B------:R-:W-:Y:S01]  /*2060*/  VIADD R35, R33, UR6 ;  /* 0x0000000621237c36 */ /* 0x000fe20008000000 */
[----:B------:R-:W-:Y:S01]  /*2070*/  UMOV UR6, 0x400 ;  /* 0x0000040000067882 */ /* 0x000fe20000000000 */
[----:B------:R-:W-:Y:S01]  /*2080*/  @!P2 IMAD.MOV.U32 R34, RZ, RZ, R32 ;  /* 0x000000ffff22a224 */ /* 0x000fe200078e0020 */
[----:B-1----:R-:W-:Y:S01]  /*2090*/  ULEA UR4, UR4, UR6, 0x18 ;  /* 0x0000000604047291 */ /* 0x002fe2000f8ec03f */
[----:B------:R-:W-:Y:S01]  /*20a0*/  @!P6 IMAD.X R33, RZ, RZ, R39, P4 ;  /* 0x000000ffff21e224 */ /* 0x000fe200020e0627 */
[----:B------:R-:W-:Y:S01]  /*20b0*/  IADD3 R40, P4, R23, R14, RZ ;  /* 0x0000000e17287210 */ /* 0x000fe20007f9e0ff */
[----:B------:R-:W-:Y:S01]  /*20c0*/  @!P2 IMAD.WIDE.U32 R38, R38, R8, R34 ;  /* 0x000000082626a225 */ /* 0x000fe200078e0022 */
[----:B------:R-:W1:Y:S01]  /*20d0*/  @!P0 LDC.64 R14, c[0x0][0x210] ;  /* 0x00008400ff0e8b82 */ /* 0x000e620000000a00 */
[----:B------:R-:W-:Y:S01]  /*20e0*/  USHF.L.U32 UR25, UR21, 0x6, URZ ;  /* 0x0000000615197899 */ /* 0x000fe2000800063f */
[----:B------:R-:W-:Y:S01]  /*20f0*/  LEA R239, R22, UR4, 0x1 ;  /* 0x0000000416ef7c11 */ /* 0x000fe2000f8e08ff */
[----:B------:R-:W-:Y:S01]  /*2100*/  IMAD.X R41, R21, 0x1, R12, P4 ;  /* 0x0000000115297824 */ /* 0x000fe200020e060c */
[----:B------:R-:W-:Y:S01]  /*2110*/  ULDC.64 UR6, c[0x0][0x268] ;  /* 0x00009a0000067ab9 */ /* 0x000fe20000000a00 */
[----:B------:R-:W-:Y:S01]  /*2120*/  @!P2 IMAD.IADD R34, R39, 0x1, R36 ;  /* 0x000000012722a824 */ /* 0x000fe200078e0224 */
[----:B--2---:R-:W-:Y:S01]  /*2130*/  @!P2 LEA R36, P4, R38, R2, 0x1 ;  /* 0x000000022624a211 */ /* 0x004fe200078808ff */
[----:B------:R-:W-:Y:S01]  /*2140*/  @!P0 IMAD.MOV.U32 R39, RZ, RZ, R35 ;  /* 0x000000ffff278224 */ /* 0x000fe200078e0023 */
[----:B------:R-:W2:Y:S01]  /*2150*/  @!P1 LDC.64 R12, c[0x0][0x240] ;  /* 0x00009000ff0c9b82 */ /* 0x000ea20000000a00 */
[----:B------:R-:W-:Y:S01]  /*2160*/  IMAD.WIDE.U32 R40, R24, UR10, R40 ;  /* 0x0000000a18287c25 */ /* 0x000fe2000f8e0028 */
[----:B------:R-:W-:Y:S01]  /*2170*/  @!P2 LEA.HI.X R37, R38, R3, R34, 0x1, P4 ;  /* 0x000000032625a211 */ /* 0x000fe200020f0c22 */
[----:B------:R-:W-:-:S02]  /*2180*/  UIADD3 UR26, -UR25, UR19, URZ ;  /* 0x00000013191a7290 */ /* 0x000fc4000fffe13f */
[----:B------:R-:W-:Y:S02]  /*2190*/  @!P0 IMAD.MOV.U32 R38, RZ, RZ, R32 ;  /* 0x000000ffff268224 */ /* 0x000fe400078e0020 */
[-C--:B---3--:R-:W-:Y:S01]  /*21a0*/  @!P0 IMAD R11, R11, R4.reuse, RZ ;  /* 0x000000040b0b8224 */ /* 0x088fe200078e02ff */
[----:B------:R-:W3:Y:S01]  /*21b0*/  @!P6 LDC.64 R8, c[0x0][0x240] ;  /* 0x00009000ff08eb82 */ /* 0x000ee20000000a00 */
[----:B------:R-:W-:Y:S01]  /*21c0*/  @!P0 IMAD.WIDE.U32 R38, R10, R4, R38 ;  /* 0x000000040a268225 */ /* 0x000fe200078e0026 */
[----:B------:R-:W-:Y:S01]  /*21d0*/  @!PT LDS RZ, [RZ] ;  /* 0x00000000fffff984 */ /* 0x000fe20000000800 */
[----:B------:R-:W-:Y:S01]  /*21e0*/  @!PT LDS RZ, [RZ] ;  /* 0x00000000fffff984 */ /* 0x000fe20000000800 */
[----:B------:R-:W-:Y:S01]  /*21f0*/  @!PT LDS RZ, [RZ] ;  /* 0x00000000fffff984 */ /* 0x000fe20000000800 */
[----:B------:R-:W-:Y:S01]  /*2200*/  @!P2 LDGSTS.E.BYPASS.LTC128B.128 [R239], desc[UR16][R36.64] ;  /* 0x0000000024efafae */ /* 0x000fe2000b901d50 */
[----:B------:R-:W-:Y:S02]  /*2210*/  ISETP.GE.AND P5, PT, R24, UR26, PT ;  /* 0x0000001a18007c0c */ /* 0x000fe4000bfa6270 */
[----:B------:R-:W-:Y:S01]  /*2220*/  @!P0 IMAD R3, R10, R5, R11 ;  /* 0x000000050a038224 */ /* 0x000fe200078e020b */
[----:B------:R-:W-:Y:S01]  /*2230*/  @!P2 LDGSTS.E.BYPASS.LTC128B.128 [R239+0x2000], desc[UR16][R36.64+0x80] ;  /* 0x0200008024efafae */ /* 0x000fe2000b901d50 */
[----:B------:R-:W-:Y:S01]  /*2240*/  IMAD.IADD R2, R41, 0x1, R25 ;  /* 0x0000000129027824 */ /* 0x000fe200078e0219 */
[----:B------:R-:W4:Y:S01]  /*2250*/  @!P1 LDC.64 R10, c[0x0][0x210] ;  /* 0x00008400ff0a9b82 */ /* 0x000f220000000a00 */
[----:B------:R-:W-:Y:S01]  /*2260*/  @!P0 IMAD.IADD R34, R39, 0x1, R3 ;  /* 0x0000000127228824 */ /* 0x000fe200078e0203 */
[----:B------:R-:W-:Y:S01]  /*2270*/  @!P2 LDGSTS.E.BYPASS.LTC128B.128 [R239+0x4000], desc[UR16][R36.64+0x100] ;  /* 0x0400010024efafae */ /* 0x000fe2000b901d50 */
[----:B------:R-:W-:-:S02]  /*2280*/  IMAD.MOV.U32 R165, RZ, RZ, R40 ;  /* 0x000000ffffa57224 */ /* 0x000fc400078e0028 */
[----:B------:R-:W-:Y:S01]  /*2290*/  @!P1 IMAD.MOV.U32 R40, RZ, RZ, R32 ;  /* 0x000000ffff289224 */ /* 0x000fe200078e0020 */
[----:B------:R-:W5:Y:S01]  /*22a0*/  @!P6 S2R R3, SR_CgaCtaId ;  /* 0x000000000003e919 */ /* 0x000f620000008800 */
[----:B------:R-:W-:Y:S01]  /*22b0*/  @!P1 IMAD.MOV.U32 R41, RZ, RZ, R35 ;  /* 0x000000ffff299224 */ /* 0x000fe200078e0023 */
[----:B------:R-:W5:Y:S01]  /*22c0*/  @!P6 LDC.64 R4, c[0x0][0x210] ;  /* 0x00008400ff04eb82 */ /* 0x000f620000000a00 */
[----:B--2---:R-:W-:Y:S01]  /*22d0*/  @!P1 IMAD R31, R31, R12, RZ ;  /* 0x0000000c1f1f9224 */ /* 0x004fe200078e02ff */
[----:B------:R2:W-:Y:S01]  /*22e0*/  @!P2 LDGSTS.E.BYPASS.LTC128B.128 [R239+0x6000], desc[UR16][R36.64+0x180] ;  /* 0x0600018024efafae */ /* 0x0005e2000b901d50 */
[----:B-1----:R-:W-:Y:S01]  /*22f0*/  @!P0 LEA R14, P2, R38, R14, 0x1 ;  /* 0x0000000e260e8211 */ /* 0x002fe200078408ff */
[----:B------:R-:W-:Y:S02]  /*2300*/  @!P1 IMAD.WIDE.U32 R40, R28, R12, R40 ;  /* 0x0000000c1c289225 */ /* 0x000fe400078e0028 */
[----:B------:R-:W1:Y:S01]  /*2310*/  @!P5 S2R R12, SR_CgaCtaId ;  /* 0x00000000000cd919 */ /* 0x000e620000008800 */
[----:B------:R-:W-:Y:S01]  /*2320*/  @!P0 LEA.HI.X R15, R38, R15, R34, 0x1, P2 ;  /* 0x0000000f260f8211 */ /* 0x000fe200010f0c22 */
[----:B------:R-:W-:-:S02]  /*2330*/  @!P1 IMAD R13, R28, R13, R31 ;  /* 0x0000000d1c0d9224 */ /* 0x000fc400078e021f */
[----:B------:R-:W-:Y:S02]  /*2340*/  @!P0 IMAD R29, R22, 0x2, R29 ;  /* 0x00000002161d8824 */ /* 0x000fe400078e021d */
[----:B------:R-:W-:Y:S02]  /*2350*/  @!P1 IMAD.IADD R13, R41, 0x1, R13 ;  /* 0x00000001290d9824 */ /* 0x000fe400078e020d */
[----:B---3--:R-:W-:Y:S01]  /*2360*/  @!P6 IMAD R33, R33, R8, RZ ;  /* 0x000000082121e224 */ /* 0x008fe200078e02ff */
[----:B------:R-:W-:Y:S01]  /*2370*/  @!P0 LDGSTS.E.BYPASS.LTC128B.128 [R29+0x800], desc[UR16][R14.64] ;  /* 0x008000000e1d8fae */ /* 0x000fe2000b901d50 */
[----:B----4-:R-:W-:Y:S01]  /*2380*/  @!P1 LEA R34, P2, R40, R10, 0x1 ;  /* 0x0000000a28229211 */ /* 0x010fe200078408ff */
[----:B------:R-:W-:Y:S02]  /*2390*/  @!P1 IMAD R27, R22, 0x2, R27 ;  /* 0x00000002161b9824 */ /* 0x000fe400078e021b */
[----:B------:R-:W-:Y:S01]  /*23a0*/  @!P0 LDGSTS.E.BYPASS.LTC128B.128 [R29+0x2800], desc[UR16][R14.64+0x80] ;  /* 0x028000800e1d8fae */ /* 0x000fe2000b901d50 */
[----:B------:R-:W-:-:S02]  /*23b0*/  @!P6 IMAD R33, R30, R9, R33 ;  /* 0x000000091e21e224 */ /* 0x000fc400078e0221 */
[----:B------:R-:W-:Y:S01]  /*23c0*/  IMAD R19, R19, UR6, RZ ;  /* 0x0000000613137c24 */ /* 0x000fe2000f8e02ff */
[----:B------:R-:W-:Y:S03]  /*23d0*/  @!P0 LDGSTS.E.BYPASS.LTC128B.128 [R29+0x4800], desc[UR16][R14.64+0x100] ;  /* 0x048001000e1d8fae */ /* 0x000fe6000b901d50 */
[----:B------:R-:W-:Y:S01]  /*23e0*/  IMAD R19, R20, UR7, R19 ;  /* 0x0000000714137c24 */ /* 0x000fe2000f8e0213 */
[----:B------:R3:W-:Y:S01]  /*23f0*/  @!P0 LDGSTS.E.BYPASS.LTC128B.128 [R29+0x6800], desc[UR16][R14.64+0x180] ;  /* 0x068001800e1d8fae */ /* 0x0007e2000b901d50 */
[----:B------:R-:W-:Y:S01]  /*2400*/  ISETP.GE.AND P0, PT, R18, UR26, PT ;  /* 0x0000001a12007c0c */ /* 0x000fe2000bf06270 */
[----:B--2---:R-:W-:Y:S02]  /*2410*/  @!P6 IMAD.MOV.U32 R36, RZ, RZ, R32 ;  /* 0x000000ffff24e224 */ /* 0x004fe400078e0020 */
[----:B------:R-:W-:Y:S01]  /*2420*/  @!P6 IMAD.MOV.U32 R37, RZ, RZ, R35 ;  /* 0x000000ffff25e224 */ /* 0x000fe200078e0023 */
[----:B------:R-:W-:Y:S01]  /*2430*/  @!P1 LEA.HI.X R35, R40, R11, R13, 0x1, P2 ;  /* 0x0000000b28239211 */ /* 0x000fe200010f0c0d */
[----:B------:R-:W-:-:S02]  /*2440*/  @!P6 IMAD.WIDE.U32 R36, R30, R8, R36 ;  /* 0x000000081e24e225 */ /* 0x000fc400078e0024 */
[----:B------:R-:W2:Y:S02]  /*2450*/  @!P5 LDC.64 R8, c[0x0][0x218] ;  /* 0x00008600ff08db82 */ /* 0x000ea40000000a00 */
[----:B------:R-:W-:Y:S01]  /*2460*/  @!P1 LDGSTS.E.BYPASS.LTC128B.128 [R27+0x1000], desc[UR16][R34.64] ;  /* 0x01000000221b9fae */ /* 0x000fe2000b901d50 */
[----:B------:R-:W-:Y:S01]  /*2470*/  @!P6 IMAD.IADD R33, R37, 0x1, R33 ;  /* 0x000000012521e824 */ /* 0x000fe200078e0221 */
[C---:B-----5:R-:W-:Y:S02]  /*2480*/  @!P6 LEA R30, P2, R36.reuse, R4, 0x1 ;  /* 0x00000004241ee211 */ /* 0x060fe400078408ff */
[----:B------:R-:W-:Y:S01]  /*2490*/  @!P1 LDGSTS.E.BYPASS.LTC128B.128 [R27+0x3000], desc[UR16][R34.64+0x80] ;  /* 0x03000080221b9fae */ /* 0x000fe2000b901d50 */
[----:B------:R-:W-:Y:S02]  /*24a0*/  @!P6 MOV R4, 0x400 ;  /* 0x000004000004e802 */ /* 0x000fe40000000f00 */
[----:B------:R-:W-:Y:S01]  /*24b0*/  @!P6 LEA.HI.X R31, R36, R5, R33, 0x1, P2 ;  /* 0x00000005241fe211 */ /* 0x000fe200010f0c21 */
[----:B------:R-:W-:Y:S01]  /*24c0*/  @!P1 LDGSTS.E.BYPASS.LTC128B.128 [R27+0x5000], desc[UR16][R34.64+0x100] ;  /* 0x05000100221b9fae */ /* 0x000fe2000b901d50 */
[----:B------:R-:W-:-:S02]  /*24d0*/  @!P6 LEA R11, R3, R4, 0x18 ;  /* 0x00000004030be211 */ /* 0x000fc400078ec0ff */
[----:B------:R-:W4:Y:S01]  /*24e0*/  @!P0 LDC.64 R4, c[0x0][0x218] ;  /* 0x00008600ff048b82 */ /* 0x000f220000000a00 */
[----:B------:R4:W-:Y:S01]  /*24f0*/  @!P1 LDGSTS.E.BYPASS.LTC128B.128 [R27+0x7000], desc[UR16][R34.64+0x180] ;  /* 0x07000180221b9fae */ /* 0x0009e2000b901d50 */
[----:B------:R-:W-:Y:S01]  /*2500*/  ISETP.GE.AND P1, PT, R16, UR26, PT ;  /* 0x0000001a10007c0c */ /* 0x000fe2000bf26270 */
[----:B------:R-:W-:Y:S01]  /*2510*/  @!P6 IMAD R11, R22, 0x2, R11 ;  /* 0x00000002160be824 */ /* 0x000fe200078e020b */
[----:B------:R-:W-:Y:S01]  /*2520*/  ISETP.GE.AND P2, PT, R17, UR26, PT ;  /* 0x0000001a11007c0c */ /* 0x000fe2000bf46270 */
[----:B------:R-:W5:Y:S01]  /*2530*/  @!P0 S2R R13, SR_CgaCtaId ;  /* 0x00000000000d8919 */ /* 0x000f620000008800 */
[----:B---3--:R-:W-:Y:S01]  /*2540*/  IMAD.U32 R14, RZ, RZ, UR10 ;  /* 0x0000000aff0e7e24 */ /* 0x008fe2000f8e00ff */
[----:B------:R-:W-:Y:S01]  /*2550*/  @!P5 MOV R15, 0x400 ;  /* 0x00000400000fd802 */ /* 0x000fe20000000f00 */
[----:B------:R-:W-:Y:S03]  /*2560*/  @!P6 LDGSTS.E.BYPASS.LTC128B.128 [R11+0x1800], desc[UR16][R30.64] ;  /* 0x018000001e0befae */ /* 0x000fe6000b901d50 */
[----:B-1----:R-:W-:-:S02]  /*2570*/  @!P5 LEA R15, R12, R15, 0x18 ;  /* 0x0000000f0c0fd211 */ /* 0x002fc400078ec0ff */
[C---:B--2---:R-:W-:Y:S01]  /*2580*/  @!P5 LEA R28, P4, R165.reuse, R8, 0x1 ;  /* 0x00000008a51cd211 */ /* 0x044fe200078808ff */
[----:B------:R-:W-:Y:S01]  /*2590*/  IMAD.U32 R8, RZ, RZ, UR10 ;  /* 0x0000000aff087e24 */ /* 0x000fe2000f8e00ff */
[----:B------:R-:W1:Y:S01]  /*25a0*/  @!P1 S2R R3, SR_CgaCtaId ;  /* 0x0000000000039919 */ /* 0x000e620000008800 */
[----:B------:R-:W-:Y:S01]  /*25b0*/  @!P5 IMAD R15, R22, 0x2, R15 ;  /* 0x00000002160fd824 */ /* 0x000fe200078e020f */
[----:B------:R-:W-:Y:S01]  /*25c0*/  @!P5 LEA.HI.X R29, R165, R9, R2, 0x1, P4 ;  /* 0x00000009a51dd211 */ /* 0x000fe200020f0c02 */
[----:B------:R-:W-:Y:S01]  /*25d0*/  IMAD.U32 R9, RZ, RZ, UR11 ;  /* 0x0000000bff097e24 */ /* 0x000fe2000f8e00ff */
[----:B------:R-:W-:Y:S01]  /*25e0*/  @!P0 LEA R14, P4, R14, R165, 0x4 ;  /* 0x000000a50e0e8211 */ /* 0x000fe200078820ff */
[----:B------:R-:W2:Y:S01]  /*25f0*/  @!P2 S2R R10, SR_CgaCtaId ;  /* 0x00000000000aa919 */ /* 0x000ea20000008800 */
[----:B------:R-:W-:Y:S02]  /*2600*/  VOTEU.ALL UP0, P1 ;  /* 0x00000000003f7886 */ /* 0x000fe40000800000 */
[----:B------:R-:W-:Y:S01]  /*2610*/  @!P0 LEA.HI.X R8, R8, R2, R9, 0x4, P4 ;  /* 0x0000000208088211 */ /* 0x000fe200020f2409 */
[----:B------:R-:W-:Y:S01]  /*2620*/  @!P6 LDGSTS.E.BYPASS.LTC128B.128 [R11+0x3800], desc[UR16][R30.64+0x80] ;  /* 0x038000801e0befae */ /* 0x000fe2000b901d50 */
[----:B------:R-:W-:-:S03]  /*2630*/  IADD3 R32, P4, R23, UR24, RZ ;  /* 0x0000001817207c10 */ /* 0x000fc6000ff9e0ff */
[----:B------:R-:W-:Y:S01]  /*2640*/  @!P6 LDGSTS.E.BYPASS.LTC128B.128 [R11+0x5800], desc[UR16][R30.64+0x100] ;  /* 0x058001001e0befae */ /* 0x000fe2000b901d50 */
[----:B------:R-:W-:Y:S02]  /*2650*/  IADD3.X R33, R21, UR23, RZ, P4, !PT ;  /* 0x0000001715217c10 */ /* 0x000fe4000a7fe4ff */
[----:B----4-:R-:W-:Y:S01]  /*2660*/  @!P0 LEA R34, P4, R14, R4, 0x1 ;  /* 0x000000040e228211 */ /* 0x010fe200078808ff */
[----:B------:R3:W-:Y:S01]  /*2670*/  @!P6 LDGSTS.E.BYPASS.LTC128B.128 [R11+0x7800], desc[UR16][R30.64+0x180] ;  /* 0x078001801e0befae */ /* 0x0007e2000b901d50 */
[----:B------:R-:W-:Y:S01]  /*2680*/  @!P0 MOV R4, 0x400 ;  /* 0x0000040000048802 */ /* 0x000fe20000000f00 */
[----:B------:R-:W-:Y:S01]  /*2690*/  IMAD.WIDE.U32 R32, R20, UR6, R32 ;  /* 0x0000000614207c25 */ /* 0x000fe2000f8e0020 */
[----:B------:R-:W-:Y:S01]  /*26a0*/  @!P0 LEA.HI.X R35, R14, R5, R8, 0x1, P4 ;  /* 0x000000050e238211 */ /* 0x000fe200020f0c08 */
[----:B------:R-:W-:Y:S01]  /*26b0*/  @!P5 LDGSTS.E.BYPASS.LTC128B.128 [R15+0x8000], desc[UR16][R28.64] ;  /* 0x080000001c0fdfae */ /* 0x000fe2000b901d50 */
[----:B-----5:R-:W-:Y:S01]  /*26c0*/  @!P0 LEA R13, R13, R4, 0x18 ;  /* 0x000000040d0d8211 */ /* 0x020fe200078ec0ff */
[----:B------:R-:W4:Y:S01]  /*26d0*/  @!P2 LDC.64 R8, c[0x0][0x218] ;  /* 0x00008600ff08ab82 */ /* 0x000f220000000a00 */
[----:B------:R-:W-:Y:S01]  /*26e0*/  @!P1 MOV R4, 0x400 ;  /* 0x0000040000049802 */ /* 0x000fe20000000f00 */
[----:B------:R-:W-:Y:S01]  /*26f0*/  @!P5 LDGSTS.E.BYPASS.LTC128B.128 [R15+0xa000], desc[UR16][R28.64+0x80] ;  /* 0x0a0000801c0fdfae */ /* 0x000fe2000b901d50 */
[----:B------:R-:W-:Y:S01]  /*2700*/  USHF.L.U32 UR6, UR11, 0x5, URZ ;  /* 0x000000050b067899 */ /* 0x000fe2000800063f */
[----:B------:R-:W-:Y:S01]  /*2710*/  @!P0 IMAD R13, R22, 0x2, R13 ;  /* 0x00000002160d8824 */ /* 0x000fe200078e020d */
[----:B------:R-:W-:Y:S01]  /*2720*/  ISETP.GE.AND P4, PT, R16, UR26, PT ;  /* 0x0000001a10007c0c */ /* 0x000fe2000bf86270 */
[----:B------:R-:W-:Y:S01]  /*2730*/  @!P5 LDGSTS.E.BYPASS.LTC128B.128 [R15+0xc000], desc[UR16][R28.64+0x100] ;  /* 0x0c0001001c0fdfae */ /* 0x000fe2000b901d50 */
[----:B------:R-:W-:Y:S01]  /*2740*/  @!P1 IMAD.MOV.U32 R16, RZ, RZ, R165 ;  /* 0x000000ffff109224 */ /* 0x000fe200078e00a5 */
[----:B------:R-:W-:Y:S01]  /*2750*/  ISETP.GE.AND P6, PT, R18, UR26, PT ;  /* 0x0000001a12007c0c */ /* 0x000fe2000bfc6270 */
[----:B------:R-:W-:Y:S01]  /*2760*/  IMAD.IADD R33, R33, 0x1, R19 ;  /* 0x0000000121217824 */ /* 0x000fe200078e0213 */
[----:B-1----:R-:W-:Y:S01]  /*2770*/  @!P1 LEA R3, R3, R4, 0x18 ;  /* 0x0000000403039211 */ /* 0x002fe200078ec0ff */
[----:B------:R1:W-:Y:S01]  /*2780*/  @!P5 LDGSTS.E.BYPASS.LTC128B.128 [R15+0xe000], desc[UR16][R28.64+0x180] ;  /* 0x0e0001801c0fdfae */ /* 0x0003e2000b901d50 */
[----:B------:R-:W5:Y:S01]  /*2790*/  @!P1 LDC.64 R4, c[0x0][0x218] ;  /* 0x00008600ff049b82 */ /* 0x000f620000000a00 */
[----:B------:R-:W-:Y:S01]  /*27a0*/  ISETP.GE.AND P5, PT, R17, UR26, PT ;  /* 0x0000001a11007c0c */ /* 0x000fe2000bfa6270 */
[----:B------:R-:W-:Y:S01]  /*27b0*/  @!P1 IMAD.MOV.U32 R17, RZ, RZ, R2 ;  /* 0x000000ffff119224 */ /* 0x000fe200078e0002 */
[----:B------:R-:W-:Y:S01]  /*27c0*/  @!P0 LDGSTS.E.BYPASS.LTC128B.128 [R13+0x8800], desc[UR16][R34.64] ;  /* 0x08800000220d8fae */ /* 0x000fe2000b901d50 */
[----:B------:R-:W-:-:S03]  /*27d0*/  @!P1 IMAD R3, R22, 0x2, R3 ;  /* 0x0000000216039824 */ /* 0x000fc600078e0203 */
[----:B------:R-:W-:Y:S01]  /*27e0*/  @!P0 LDGSTS.E.BYPASS.LTC128B.128 [R13+0xa800], desc[UR16][R34.64+0x80] ;  /* 0x0a800080220d8fae */ /* 0x000fe2000b901d50 */
[----:B---3--:R-:W-:-:S03]  /*27f0*/  @!P2 MOV R11, 0x400 ;  /* 0x00000400000ba802 */ /* 0x008fc60000000f00 */
[----:B------:R-:W-:Y:S01]  /*2800*/  @!P0 LDGSTS.E.BYPASS.LTC128B.128 [R13+0xc800], desc[UR16][R34.64+0x100] ;  /* 0x0c800100220d8fae */ /* 0x000fe2000b901d50 */
[----:B--2---:R-:W-:Y:S01]  /*2810*/  @!P2 LEA R11, R10, R11, 0x18 ;  /* 0x0000000b0a0ba211 */ /* 0x004fe200078ec0ff */
[----:B------:R-:W-:Y:S02]  /*2820*/  IMAD.U32 R10, RZ, RZ, UR10 ;  /* 0x0000000aff0a7e24 */ /* 0x000fe4000f8e00ff */
[----:B------:R2:W-:Y:S01]  /*2830*/  @!P0 LDGSTS.E.BYPASS.LTC128B.128 [R13+0xe800], desc[UR16][R34.64+0x180] ;  /* 0x0e800180220d8fae */ /* 0x0005e2000b901d50 */
[----:B------:R-:W-:Y:S01]  /*2840*/  @!P2 IADD3 R12, P0, R165, UR8, RZ ;  /* 0x00000008a50cac10 */ /* 0x000fe2000ff1e0ff */
[----:B------:R-:W-:Y:S01]  /*2850*/  @!UP0 UIMAD UR8, UR11, 0x30, URZ ;  /* 0x000000300b0888a4 */ /* 0x000fe2000f8e023f */
[----:B------:R-:W-:Y:S01]  /*2860*/  @!P1 IMAD.WIDE.U32 R16, R10, 0x30, R16 ;  /* 0x000000300a109825 */ /* 0x000fe200078e0010 */
[----:B------:R-:W-:-:S03]  /*2870*/  VOTEU.ALL UP0, P4 ;  /* 0x00000000003f7886 */ /* 0x000fc60002000000 */
[----:B------:R-:W-:Y:S02]  /*2880*/  @!P2 IMAD R11, R22, 0x2, R11 ;  /* 0x00000002160ba824 */ /* 0x000fe400078e020b */
[----:B------:R-:W-:Y:S01]  /*2890*/  @!P1 VIADD R10, R17, UR8 ;  /* 0x00000008110a9c36 */ /* 0x000fe20008000000 */
[----:B------:R-:W-:Y:S01]  /*28a0*/  LEA.HI R17, R7, R6, RZ, 0x4 ;  /* 0x0000000607117211 */ /* 0x000fe200078f20ff */
[----:B-1----:R-:W-:Y:S01]  /*28b0*/  IMAD.U32 R15, RZ, RZ, UR6 ;  /* 0x00000006ff0f7e24 */ /* 0x002fe2000f8e00ff */
[----:B------:R-:W-:Y:S02]  /*28c0*/  ULDC.64 UR6, c[0x0][0x250] ;  /* 0x0000940000067ab9 */ /* 0x000fe40000000a00 */
[----:B------:R-:W-:Y:S01]  /*28d0*/  USHF.L.U32 UR23, UR7, 0x5, URZ ;  /* 0x0000000507177899 */ /* 0x000fe2000800063f */
[----:B------:R-:W-:Y:S01]  /*28e0*/  IMAD.U32 R7, RZ, RZ, UR6 ;  /* 0x00000006ff077e24 */ /* 0x000fe2000f8e00ff */
[----:B------:R-:W-:Y:S01]  /*28f0*/  @!P2 IADD3.X R15, R2, UR9, R15, P0, !PT ;  /* 0x00000009020fac10 */ /* 0x000fe200087fe40f */
[----:B------:R-:W-:Y:S01]  /*2900*/  ULDC.64 UR8, c[0x0][0x220] ;  /* 0x0000880000087ab9 */ /* 0x000fe20000000a00 */
[----:B----4-:R-:W-:-:S04]  /*2910*/  @!P2 LEA R8, P0, R12, R8, 0x1 ;  /* 0x000000080c08a211 */ /* 0x010fc800078008ff */
[----:B------:R-:W-:Y:S01]  /*2920*/  @!P2 LEA.HI.X R9, R12, R9, R15, 0x1, P0 ;  /* 0x000000090c09a211 */ /* 0x000fe200000f0c0f */
[----:B------:R-:W-:Y:S01]  /*2930*/  IMAD.U32 R12, RZ, RZ, UR6 ;  /* 0x00000006ff0c7e24 */ /* 0x000fe2000f8e00ff */
[----:B-----5:R-:W-:-:S03]  /*2940*/  @!P1 LEA R14, P0, R16, R4, 0x1 ;  /* 0x00000004100e9211 */ /* 0x020fc600078008ff */
[----:B------:R-:W-:Y:S01]  /*2950*/  @!P2 LDGSTS.E.BYPASS.LTC128B.128 [R11+0x9000], desc[UR16][R8.64] ;  /* 0x09000000080bafae */ /* 0x000fe2000b901d50 */
[----:B------:R-:W-:Y:S01]  /*2960*/  @!P1 LEA.HI.X R15, R16, R5, R10, 0x1, P0 ;  /* 0x00000005100f9211 */ /* 0x000fe200000f0c0a */
[----:B--2---:R-:W-:Y:S01]  /*2970*/  IMAD R13, R26, UR6, RZ ;  /* 0x000000061a0d7c24 */ /* 0x004fe2000f8e02ff */
[----:B------:R-:W-:Y:S01]  /*2980*/  LOP3.LUT R5, R17, 0xfffffff0, RZ, 0xc0, !PT ;  /* 0xfffffff011057812 */ /* 0x000fe200078ec0ff */
[----:B------:R-:W-:Y:S01]  /*2990*/  @!P2 LDGSTS.E.BYPASS.LTC128B.128 [R11+0xb000], desc[UR16][R8.64+0x80] ;  /* 0x0b000080080bafae */ /* 0x000fe2000b901d50 */
[----:B------:R-:W-:Y:S01]  /*29a0*/  SHF.R.S32.HI R10, RZ, 0x4, R17 ;  /* 0x00000004ff0a7819 */ /* 0x000fe20000011411 */
[C---:B------:R-:W-:Y:S02]  /*29b0*/  IMAD R13, R168.reuse, UR7, R13 ;  /* 0x00000007a80d7c24 */ /* 0x040fe4000f8e020d */
[----:B------:R-:W-:Y:S01]  /*29c0*/  @!P2 LDGSTS.E.BYPASS.LTC128B.128 [R11+0xd000], desc[UR16][R8.64+0x100] ;  /* 0x0d000100080bafae */ /* 0x000fe2000b901d50 */
[----:B------:R-:W-:-:S03]  /*29d0*/  IMAD.WIDE.U32 R168, R168, UR6, R32 ;  /* 0x00000006a8a87c25 */ /* 0x000fc6000f8e0020 */
[----:B------:R1:W-:Y:S01]  /*29e0*/  @!P2 LDGSTS.E.BYPASS.LTC128B.128 [R11+0xf000], desc[UR16][R8.64+0x180] ;  /* 0x0f000180080bafae */ /* 0x0003e2000b901d50 */
[----:B------:R-:W-:Y:S01]  /*29f0*/  IMAD.IADD R5, R6, 0x1, -R5 ;  /* 0x0000000106057824 */ /* 0x000fe200078e0a05 */
[C---:B------:R-:W-:Y:S01]  /*2a00*/  LEA R236, P0, R168.reuse, UR8, 0x1 ;  /* 0x00000008a8ec7c11 */ /* 0x040fe2000f8008ff */
[----:B------:R-:W-:Y:S01]  /*2a10*/  IMAD.IADD R166, R169, 0x1, R13 ;  /* 0x00000001a9a67824 */ /* 0x000fe200078e020d */
[----:B------:R-:W-:Y:S02]  /*2a20*/  @!P1 LDGSTS.E.BYPASS.LTC128B.128 [R3+0x9800], desc[UR16][R14.64] ;  /* 0x098000000e039fae */ /* 0x000fe4000b901d50 */
[----:B------:R-:W-:Y:S01]  /*2a30*/  SHF.R.S32.HI R4, RZ, 0x1f, R5 ;  /* 0x0000001fff047819 */ /* 0x000fe20000011405 */
[----:B------:R-:W-:Y:S01]  /*2a40*/  @!P4 IMAD.MOV.U32 R234, RZ, RZ, R236 ;  /* 0x000000ffffeac224 */ /* 0x000fe200078e00ec */
[----:B------:R-:W-:Y:S01]  /*2a50*/  @!P1 LDGSTS.E.BYPASS.LTC128B.128 [R3+0xb800], desc[UR16][R14.64+0x80] ;  /* 0x0b8000800e039fae */ /* 0x000fe2000b901d50 */
[----:B------:R-:W-:Y:S02]  /*2a60*/  LEA.HI.X R235, R168, UR9, R166, 0x1, P0 ;  /* 0x00000009a8eb7c11 */ /* 0x000fe400080f0ca6 */
[----:B------:R-:W-:Y:S01]  /*2a70*/  LEA.HI R4, R4, R5, RZ, 0x3 ;  /* 0x0000000504047211 */ /* 0x000fe200078f18ff */
[----:B------:R-:W-:Y:S01]  /*2a80*/  @!P1 LDGSTS.E.BYPASS.LTC128B.128 [R3+0xd800], desc[UR16][R14.64+0x100] ;  /* 0x0d8001000e039fae */ /* 0x000fe2000b901d50 */
[----:B------:R-:W-:-:S03]  /*2a90*/  @!P4 IMAD.WIDE.U32 R12, R12, 0x60, R234 ;  /* 0x000000600c0cc825 */ /* 0x000fc600078e00ea */
[----:B------:R2:W-:Y:S01]  /*2aa0*/  @!P1 LDGSTS.E.BYPASS.LTC128B.128 [R3+0xf800], desc[UR16][R14.64+0x180] ;  /* 0x0f8001800e039fae */ /* 0x0005e2000b901d50 */
[C---:B------:R-:W-:Y:S01]  /*2ab0*/  ISETP.GE.AND P1, PT, R24.reuse, UR26, PT ;  /* 0x0000001a18007c0c */ /* 0x040fe2000bf26270 */
[----:B------:R-:W-:Y:S02]  /*2ac0*/  UIMAD.WIDE.U32 UR26, UR6, 0x20, URZ ;  /* 0x00000020061a78a5 */ /* 0x000fe4000f8e003f */
[----:B------:R-:W0:Y:S01]  /*2ad0*/  LDGDEPBAR ;  /* 0x00000000000079af */ /* 0x000e220000000000 */
[----:B-1----:R-:W-:Y:S01]  /*2ae0*/  LEA.HI R9, R17, R10, RZ, 0x1 ;  /* 0x0000000a11097211 */ /* 0x002fe200078f08ff */
[----:B------:R-:W-:-:S08]  /*2af0*/  IMAD.SHL.U32 R8, R24, 0x8, RZ ;  /* 0x0000000818087824 */ /* 0x000fd000078e00ff */
[----:B------:R-:W-:Y:S01]  /*2b00*/  @!P1 IMAD.MOV.U32 R234, RZ, RZ, R236 ;  /* 0x000000ffffea9224 */ /* 0x000fe200078e00ec */
[----:B------:R-:W-:Y:S02]  /*2b10*/  LOP3.LUT R8, R233, 0x8, R8, 0xf8, !PT ;  /* 0x00000008e9087812 */ /* 0x000fe400078ef808 */
[----:B------:R-:W-:-:S04]  /*2b20*/  SHF.R.U32.HI R233, RZ, 0x3, R233 ;  /* 0x00000003ffe97819 */ /* 0x000fc800000116e9 */
[----:B------:R-:W-:Y:S01]  /*2b30*/  LOP3.LUT R233, R8, R233, RZ, 0x3c, !PT ;  /* 0x000000e908e97212 */ /* 0x000fe200078e3cff */
[----:B------:R-:W-:Y:S01]  /*2b40*/  IMAD.U32 R8, RZ, RZ, UR7 ;  /* 0x00000007ff087e24 */ /* 0x000fe2000f8e00ff */
[----:B--2---:R-:W-:Y:S01]  /*2b50*/  LOP3.LUT R3, R9, 0xfffffffe, RZ, 0xc0, !PT ;  /* 0xfffffffe09037812 */ /* 0x004fe200078ec0ff */
[----:B------:R-:W-:-:S04]  /*2b60*/  DEPBAR.LE SB0, 0x0 ;  /* 0x000080000000791a */ /* 0x000fc80000000000 */
[----:B------:R-:W-:Y:S01]  /*2b70*/  BAR.SYNC.DEFER_BLOCKING 0x0 ;  /* 0x0000000000007b1d */ /* 0x000fe20000010000 */
[----:B------:R-:W-:Y:S01]  /*2b80*/  LOP3.LUT R14, R4, 0xfffffff8, RZ, 0xc0, !PT ;  /* 0xfffffff8040e7812 */ /* 0x000fe200078ec0ff */
[----:B------:R-:W-:Y:S02]  /*2b90*/  IMAD.IADD R10, R10, 0x1, -R3 ;  /* 0x000000010a0a7824 */ /* 0x000fe400078e0a03 */
[----:B------:R-:W-:Y:S02]  /*2ba0*/  IMAD.SHL.U32 R4, R4, 0x40, RZ ;  /* 0x0000004004047824 */ /* 0x000fe400078e00ff */
[----:B------:R-:W-:Y:S02]  /*2bb0*/  IMAD.IADD R3, R5, 0x1, -R14 ;  /* 0x0000000105037824 */ /* 0x000fe400078e0a0e */
[----:B------:R-:W-:Y:S01]  /*2bc0*/  IMAD R233, R10, 0x200, R233 ;  /* 0x000002000ae97824 */ /* 0x000fe200078e02e9 */
[----:B------:R-:W-:Y:S01]  /*2bd0*/  LOP3.LUT R4, R4, 0xfffffe00, RZ, 0xc0, !PT ;  /* 0xfffffe0004047812 */ /* 0x000fe200078ec0ff */
[----:B------:R-:W-:-:S02]  /*2be0*/  IMAD.SHL.U32 R10, R10, 0x8, RZ ;  /* 0x000000080a0a7824 */ /* 0x000fc400078e00ff */
[----:B------:R-:W-:Y:S01]  /*2bf0*/  IMAD.U32 R14, RZ, RZ, UR23 ;  /* 0x00000017ff0e7e24 */ /* 0x000fe2000f8e00ff */
[----:B------:R-:W-:Y:S01]  /*2c00*/  @!UP0 UIMAD UR23, UR7, 0x60, URZ ;  /* 0x00000060071788a4 */ /* 0x000fe2000f8e023f */
[----:B------:R-:W-:Y:S01]  /*2c10*/  IMAD.U32 R5, RZ, RZ, UR6 ;  /* 0x00000006ff057e24 */ /* 0x000fe2000f8e00ff */
[----:B------:R-:W-:Y:S01]  /*2c20*/  LEA R233, R233, UR4, 0x1 ;  /* 0x00000004e9e97c11 */ /* 0x000fe2000f8e08ff */
[----:B------:R-:W-:-:S03]  /*2c30*/  UISETP.GT.AND UP0, UPT, UR21, UR5, UPT ;  /* 0x000000051500728c */ /* 0x000fc6000bf04270 */
[----:B------:R-:W-:Y:S01]  /*2c40*/  @!P4 VIADD R13, R13, UR23 ;  /* 0x000000170d0dcc36 */ /* 0x000fe20008000000 */
[----:B------:R-:W-:Y:S01]  /*2c50*/  ULDC UR23, c[0x0][0x39c] ;  /* 0x0000e70000177ab9 */ /* 0x000fe20000000800 */
[----:B------:R-:W-:Y:S01]  /*2c60*/  VIADD R231, R233, 0x8020 ;  /* 0x00008020e9e77836 */ /* 0x000fe20000000000 */
        /* <DEDUP_REMOVED lines=11> */
[C---:B------:R-:W-:Y:S01]  /*2d20*/  R2P PR, R3.reuse, 0x6 ;  /* 0x0000000603007804 */ /* 0x040fe20000000000 */
[----:B------:R-:W-:Y:S01]  /*2d30*/  IMAD.SHL.U32 R3, R3, 0x40, RZ ;  /* 0x0000004003037824 */ /* 0x000fe200078e00ff */
[----:B------:R-:W-:Y:S01]  /*2d40*/  @!P6 IADD3 R16, P0, R236, UR26, RZ ;  /* 0x0000001aec10ec10 */ /* 0x000fe2000ff1e0ff */
[----:B------:R-:W-:Y:S03]  /*2d50*/  @P6 STS.128 [R239+0x10800], RZ ;  /* 0x010800ffef006388 */ /* 0x000fe60000000c00 */
[----:B------:R-:W-:Y:S01]  /*2d60*/  LOP3.LUT R3, R3, 0x1c0, RZ, 0xc0, !PT ;  /* 0x000001c003037812 */ /* 0x000fe200078ec0ff */
[----:B------:R-:W-:Y:S01]  /*2d70*/  @P6 STS.128 [R239+0x12800], RZ ;  /* 0x012800ffef006388 */ /* 0x000fe20000000c00 */
[----:B------:R-:W-:-:S02]  /*2d80*/  @!P6 IADD3.X R17, R235, UR27, R14, P0, !PT ;  /* 0x0000001beb11ec10 */ /* 0x000fc400087fe40e */
[----:B------:R-:W-:Y:S01]  /*2d90*/  LOP3.LUT R10, R3, 0x8, R10, 0xf8, !PT ;  /* 0x00000008030a7812 */ /* 0x000fe200078ef80a */
[----:B------:R-:W-:Y:S01]  /*2da0*/  @P6 STS.128 [R239+0x14800], RZ ;  /* 0x014800ffef006388 */ /* 0x000fe20000000c00 */
[----:B------:R-:W-:Y:S02]  /*2db0*/  SHF.R.U32.HI R3, RZ, 0x3, R3 ;  /* 0x00000003ff037819 */ /* 0x000fe40000011603 */
[----:B------:R-:W-:Y:S01]  /*2dc0*/  @!P5 LEA R14, P0, R7, R236, 0x6 ;  /* 0x000000ec070ed211 */ /* 0x000fe200078030ff */
[----:B------:R-:W-:Y:S01]  /*2dd0*/  @P6 STS.128 [R239+0x16800], RZ ;  /* 0x016800ffef006388 */ /* 0x000fe20000000c00 */
[----:B------:R-:W-:Y:S01]  /*2de0*/  LOP3.LUT R3, R10, R3, RZ, 0x3c, !PT ;  /* 0x000000030a037212 */ /* 0x000fe200078e3cff */
[----:B------:R-:W-:Y:S01]  /*2df0*/  IMAD.MOV.U32 R7, RZ, RZ, 0x10 ;  /* 0x00000010ff077424 */ /* 0x000fe200078e00ff */
[----:B------:R-:W-:Y:S01]  /*2e00*/  @!P5 LEA.HI.X R15, R5, R235, R8, 0x6, P0 ;  /* 0x000000eb050fd211 */ /* 0x000fe200000f3408 */
[----:B------:R-:W-:Y:S01]  /*2e10*/  @!PT LDS RZ, [RZ] ;  /* 0x00000000fffff984 */ /* 0x000fe20000000800 */
[----:B------:R-:W-:Y:S01]  /*2e20*/  @!PT LDS RZ, [RZ] ;  /* 0x00000000fffff984 */ /* 0x000fe20000000800 */
[----:B------:R-:W-:Y:S01]  /*2e30*/  @!PT LDS RZ, [RZ] ;  /* 0x00000000fffff984 */ /* 0x000fe20000000800 */
[----:B------:R-:W-:Y:S01]  /*2e40*/  @!P6 LDGSTS.E.BYPASS.LTC128B.128 [R239+0x10800], desc[UR16][R16.64] ;  /* 0x1080000010efefae */ /* 0x000fe2000b901d50 */
[----:B------:R-:W-:-:S02]  /*2e50*/  IMAD.MOV.U32 R5, RZ, RZ, 0x20 ;  /* 0x00000020ff057424 */ /* 0x000fc400078e00ff */
[----:B------:R-:W-:Y:S01]  /*2e60*/  SEL R7, R7, 0xfffffff0, !P1 ;  /* 0xfffffff007077807 */ /* 0x000fe20004800000 */
[----:B------:R-:W-:Y:S01]  /*2e70*/  @!P6 LDGSTS.E.BYPASS.LTC128B.128 [R239+0x12800], desc[UR16][R16.64+0x80] ;  /* 0x1280008010efefae */ /* 0x000fe2000b901d50 */
[----:B------:R-:W-:Y:S01]  /*2e80*/  IMAD.IADD R228, R4, 0x1, R3 ;  /* 0x0000000104e47824 */ /* 0x000fe200078e0203 */
[----:B------:R-:W-:Y:S01]  /*2e90*/  SEL R5, R5, 0xffffffe0, !P2 ;  /* 0xffffffe005057807 */ /* 0x000fe20005000000 */
[----:B-1----:R-:W-:Y:S01]  /*2ea0*/  IMAD R234, R105, 0x400, R4 ;  /* 0x0000040069ea7824 */ /* 0x002fe200078e0204 */
[----:B------:R-:W-:Y:S01]  /*2eb0*/  @!P6 LDGSTS.E.BYPASS.LTC128B.128 [R239+0x14800], desc[UR16][R16.64+0x100] ;  /* 0x1480010010efefae */ /* 0x000fe2000b901d50 */
[----:B------:R-:W-:Y:S01]  /*2ec0*/  R2P PR, R0, 0x6 ;  /* 0x0000000600007804 */ /* 0x000fe20000000000 */
[----:B------:R-:W-:Y:S02]  /*2ed0*/  VIADD R0, R233, 0x8000 ;  /* 0x00008000e9007836 */ /* 0x000fe40000000000 */
[----:B------:R-:W-:Y:S01]  /*2ee0*/  @!P6 LDGSTS.E.BYPASS.LTC128B.128 [R239+0x16800], desc[UR16][R16.64+0x180] ;  /* 0x1680018010efefae */ /* 0x000fe2000b901d50 */
[----:B------:R-:W-:-:S03]  /*2ef0*/  IMAD.IADD R234, R3, 0x1, R234 ;  /* 0x0000000103ea7824 */ /* 0x000fc600078e02ea */
[----:B------:R-:W-:Y:S02]  /*2f00*/  @P5 STS.128 [R239+0x11000], RZ ;  /* 0x011000ffef005388 */ /* 0x000fe40000000c00 */
[----:B------:R-:W-:Y:S02]  /*2f10*/  LEA R234, R234, UR4, 0x1 ;  /* 0x00000004eaea7c11 */ /* 0x000fe4000f8e08ff */
[----:B------:R-:W-:Y:S02]  /*2f20*/  @P5 STS.128 [R239+0x13000], RZ ;  /* 0x013000ffef005388 */ /* 0x000fe40000000c00 */
[----:B------:R-:W-:Y:S02]  /*2f30*/  @P1 VIADD R231, R0, 0xffffffe0 ;  /* 0xffffffe000e71836 */ /* 0x000fe40000000000 */
[----:B------:R-:W-:Y:S01]  /*2f40*/  @P5 STS.128 [R239+0x15000], RZ ;  /* 0x015000ffef005388 */ /* 0x000fe20000000c00 */
[--C-:B------:R-:W-:Y:S02]  /*2f50*/  IMAD R232, R7, 0x2, R234.reuse ;  /* 0x0000000207e87824 */ /* 0x100fe400078e02ea */
[----:B------:R-:W-:Y:S01]  /*2f60*/  IMAD.MOV.U32 R0, RZ, RZ, 0x40 ;  /* 0x00000040ff007424 */ /* 0x000fe200078e00ff */
[----:B------:R-:W-:Y:S01]  /*2f70*/  @P5 STS.128 [R239+0x17000], RZ ;  /* 0x017000ffef005388 */ /* 0x000fe20000000c00 */
[----:B------:R-:W-:-:S02]  /*2f80*/  IMAD R230, R5, 0x2, R234 ;  /* 0x0000000205e67824 */ /* 0x000fc400078e02ea */
[----:B------:R-:W-:Y:S01]  /*2f90*/  IMAD R229, R5, 0x2, R232 ;  /* 0x0000000205e57824 */ /* 0x000fe200078e02e8 */
[----:B------:R-:W-:Y:S01]  /*2fa0*/  @!PT LDS RZ, [RZ] ;  /* 0x00000000fffff984 */ /* 0x000fe20000000800 */
[----:B------:R-:W-:Y:S01]  /*2fb0*/  @!PT LDS RZ, [RZ] ;  /* 0x00000000fffff984 */ /* 0x000fe20000000800 */
[----:B------:R-:W-:Y:S01]  /*2fc0*/  @!PT LDS RZ, [RZ] ;  /* 0x00000000fffff984 */ /* 0x000fe20000000800 */
[----:B------:R-:W-:Y:S01]  /*2fd0*/  @!P5 LDGSTS.E.BYPASS.LTC128B.128 [R239+0x11000], desc[UR16][R14.64] ;  /* 0x110000000eefdfae */ /* 0x000fe2000b901d50 */
[----:B------:R-:W-:Y:S01]  /*2fe0*/  SEL R0, R0, 0xffffffc0, !P2 ;  /* 0xffffffc000007807 */ /* 0x000fe20005000000 */
[C---:B------:R-:W-:Y:S02]  /*2ff0*/  VIADD R223, R231.reuse, 0x800 ;  /* 0x00000800e7df7836 */ /* 0x040fe40000000000 */
[----:B------:R-:W-:Y:S01]  /*3000*/  @!P5 LDGSTS.E.BYPASS.LTC128B.128 [R239+0x13000], desc[UR16][R14.64+0x80] ;  /* 0x130000800eefdfae */ /* 0x000fe2000b901d50 */
[----:B------:R-:W-:Y:S02]  /*3010*/  VIADD R222, R231, 0x1000 ;  /* 0x00001000e7de7836 */ /* 0x000fe40000000000 */
[----:B------:R-:W-:Y:S01]  /*3020*/  IMAD.IADD R227, R233, 0x1, R0 ;  /* 0x00000001e9e37824 */ /* 0x000fe200078e0200 */
[----:B------:R-:W-:Y:S01]  /*3030*/  @!P5 LDGSTS.E.BYPASS.LTC128B.128 [R239+0x15000], desc[UR16][R14.64+0x100] ;  /* 0x150001000eefdfae */ /* 0x000fe2000b901d50 */
[----:B------:R-:W-:-:S02]  /*3040*/  IMAD.IADD R220, R0, 0x1, R231 ;  /* 0x0000000100dc7824 */ /* 0x000fc400078e02e7 */
[C---:B------:R-:W-:Y:S01]  /*3050*/  VIADD R221, R231.reuse, 0x1800 ;  /* 0x00001800e7dd7836 */ /* 0x040fe20000000000 */
[----:B------:R-:W-:Y:S01]  /*3060*/  @!P5 LDGSTS.E.BYPASS.LTC128B.128 [R239+0x17000], desc[UR16][R14.64+0x180] ;  /* 0x170001800eefdfae */ /* 0x000fe2000b901d50 */
        /* <DEDUP_REMOVED lines=18> */
[----:B------:R-:W-:-:S02]  /*3190*/  VIADD R209, R231, 0x7000 ;  /* 0x00007000e7d17836 */ /* 0x000fc40000000000 */
[----:B------:R-:W-:Y:S01]  /*31a0*/  VIADD R208, R231, 0x7800 ;  /* 0x00007800e7d07836 */ /* 0x000fe20000000000 */
[----:B------:R-:W-:Y:S04]  /*31b0*/  @!P4 LDGSTS.E.BYPASS.LTC128B.128 [R239+0x13800], desc[UR16][R12.64+0x80] ;  /* 0x138000800cefcfae */ /* 0x000fe8000b901d50 */
[----:B------:R-:W-:Y:S04]  /*31c0*/  @!P4 LDGSTS.E.BYPASS.LTC128B.128 [R239+0x15800], desc[UR16][R12.64+0x100] ;  /* 0x158001000cefcfae */ /* 0x000fe8000b901d50 */
[----:B------:R1:W-:Y:S04]  /*31d0*/  @!P4 LDGSTS.E.BYPASS.LTC128B.128 [R239+0x17800], desc[UR16][R12.64+0x180] ;  /* 0x178001800cefcfae */ /* 0x0003e8000b901d50 */
[----:B------:R-:W-:Y:S04]  /*31e0*/  LDSM.16.M88.4 R28, [R234] ;  /* 0x00000000ea1c783b */ /* 0x000fe80000000200 */
[----:B------:R-:W2:Y:S04]  /*31f0*/  LDSM.16.M88.4 R24, [R233+0x8000] ;  /* 0x00800000e918783b */ /* 0x000ea80000000200 */
[----:B------:R-:W-:Y:S04]  /*3200*/  LDSM.16.M88.4 R36, [R232] ;  /* 0x00000000e824783b */ /* 0x000fe80000000200 */
[----:B------:R-:W-:Y:S04]  /*3210*/  LDSM.16.M88.4 R8, [R231] ;  /* 0x00000000e708783b */ /* 0x000fe80000000200 */
[----:B------:R-:W3:Y:S04]  /*3220*/  LDSM.16.M88.4 R52, [R233+0x8800] ;  /* 0x00880000e934783b */ /* 0x000ee80000000200 */
[----:B------:R-:W4:Y:S04]  /*3230*/  LDSM.16.M88.4 R76, [R233+0x9000] ;  /* 0x00900000e94c783b */ /* 0x000f280000000200 */
[----:B------:R-:W5:Y:S04]  /*3240*/  LDSM.16.M88.4 R20, [R233+0x9800] ;  /* 0x00980000e914783b */ /* 0x000f680000000200 */
[----:B------:R-:W-:Y:S04]  /*3250*/  LDSM.16.M88.4 R68, [R230] ;  /* 0x00000000e644783b */ /* 0x000fe80000000200 */
[----:B-1----:R-:W1:Y:S04]  /*3260*/  LDSM.16.M88.4 R12, [R227+0x8000] ;  /* 0x00800000e30c783b */ /* 0x002e680000000200 */
[----:B------:R-:W1:Y:S04]  /*3270*/  LDSM.16.M88.4 R64, [R231+0x800] ;  /* 0x00080000e740783b */ /* 0x000e680000000200 */
[----:B------:R-:W1:Y:S01]  /*3280*/  LDSM.16.M88.4 R56, [R231+0x1000] ;  /* 0x00100000e738783b */ /* 0x000e620000000200 */
[C---:B--2---:R-:W-:Y:S03]  /*3290*/  HMMA.16816.F32.BF16 R16, R28.reuse, R24, RZ ;  /* 0x000000181c10723c */ /* 0x044fe600000418ff */
[----:B------:R-:W2:Y:S04]  /*32a0*/  LDSM.16.M88.4 R44, [R231+0x1800] ;  /* 0x00180000e72c783b */ /* 0x000ea80000000200 */
[----:B------:R-:W-:Y:S01]  /*32b0*/  LDSM.16.M88.4 R80, [R227+0x8800] ;  /* 0x00880000e350783b */ /* 0x000fe20000000200 */
[C---:B------:R-:W-:Y:S03]  /*32c0*/  HMMA.16816.F32.BF16 R24, R28.reuse, R26, RZ ;  /* 0x0000001a1c18723c */ /* 0x040fe600000418ff */
[----:B------:R-:W-:Y:S03]  /*32d0*/  LDSM.16.M88.4 R60, [R227+0x9000] ;  /* 0x00900000e33c783b */ /* 0x000fe60000000200 */
[C---:B---3--:R-:W-:Y:S01]  /*32e0*/  HMMA.16816.F32.BF16 R32, R28.reuse, R52, RZ ;  /* 0x000000341c20723c */ /* 0x048fe200000418ff */
[----:B------:R-:W-:Y:S04]  /*32f0*/  LDSM.16.M88.4 R40, [R227+0x9800] ;  /* 0x00980000e328783b */ /* 0x000fe80000000200 */
[----:B------:R-:W-:Y:S01]  /*3300*/  LDSM.16.M88.4 R84, [R229+0x4000] ;  /* 0x00400000e554783b */ /* 0x000fe20000000200 */
[C---:B------:R-:W-:Y:S03]  /*3310*/  HMMA.16816.F32.BF16 R52, R28.reuse, R54, RZ ;  /* 0x000000361c34723c */ /* 0x040fe600000418ff */
[----:B------:R-:W-:Y:S03]  /*3320*/  LDSM.16.M88.4 R100, [R220+0x4800] ;  /* 0x00480000dc64783b */ /* 0x000fe60000000200 */
[----:B----4-:R-:W-:Y:S01]  /*3330*/  HMMA.16816.F32.BF16 R48, R28, R76, RZ ;  /* 0x0000004c1c30723c */ /* 0x010fe200000418ff */
[----:B------:R-:W-:Y:S04]  /*3340*/  LDSM.16.M88.4 R92, [R233+0xe800] ;  /* 0x00e80000e95c783b */ /* 0x000fe80000000200 */
[----:B------:R-:W-:Y:S01]  /*3350*/  LDSM.16.M88.4 R96, [R220+0x5000] ;  /* 0x00500000dc60783b */ /* 0x000fe20000000200 */
[----:B------:R-:W-:Y:S03]  /*3360*/  HMMA.16816.F32.BF16 R24, R36, R10, R24 ;  /* 0x0000000a2418723c */ /* 0x000fe60000041818 */
[----:B------:R-:W-:Y:S03]  /*3370*/  LDSM.16.M88.4 R88, [R227+0xe000] ;  /* 0x00e00000e358783b */ /* 0x000fe60000000200 */
[C---:B------:R-:W-:Y:S01]  /*3380*/  HMMA.16816.F32.BF16 R76, R28.reuse, R78, RZ ;  /* 0x0000004e1c4c723c */ /* 0x040fe200000418ff */
[----:B------:R-:W0:Y:S05]  /*3390*/  LDGDEPBAR ;  /* 0x00000000000079af */ /* 0x000e2a0000000000 */
[C---:B-----5:R-:W-:Y:S06]  /*33a0*/  HMMA.16816.F32.BF16 R72, R28.reuse, R20, RZ ;  /* 0x000000141c48723c */ /* 0x060fec00000418ff */
[----:B------:R-:W-:Y:S01]  /*33b0*/  HMMA.16816.F32.BF16 R28, R28, R22, RZ ;  /* 0x000000161c1c723c */ /* 0x000fe200000418ff */
[----:B------:R-:W-:Y:S05]  /*33c0*/  LDSM.16.M88.4 R20, [R229] ;  /* 0x00000000e514783b */ /* 0x000fea0000000200 */
[----:B------:R-:W-:Y:S01]  /*33d0*/  HMMA.16816.F32.BF16 R16, R36, R8, R16 ;  /* 0x000000082410723c */ /* 0x000fe20000041810 */
[----:B------:R-:W3:Y:S05]  /*33e0*/  LDSM.16.M88.4 R8, [R220] ;  /* 0x00000000dc08783b */ /* 0x000eea0000000200 */
[----:B-1----:R-:W-:Y:S06]  /*33f0*/  HMMA.16816.F32.BF16 R24, R68, R14, R24 ;  /* 0x0000000e4418723c */ /* 0x002fec0000041818 */
        /* <DEDUP_REMOVED lines=8> */
[----:B------:R-:W-:Y:S04]  /*3480*/  LDSM.16.M88.4 R36, [R234+0x2000] ;  /* 0x00200000ea24783b */ /* 0x000fe80000000200 */
[----:B------:R-:W-:Y:S01]  /*3490*/  LDSM.16.M88.4 R44, [R220+0x1800] ;  /* 0x00180000dc2c783b */ /* 0x000fe20000000200 */
[----:B------:R-:W-:Y:S03]  /*34a0*/  HMMA.16816.F32.BF16 R16, R68, R12, R16 ;  /* 0x0000000c4410723c */ /* 0x000fe60000041810 */
[----:B------:R-:W1:Y:S03]  /*34b0*/  LDSM.16.M88.4 R12, [R233+0xa000] ;  /* 0x00a00000e90c783b */ /* 0x000e660000000200 */
[----:B---3--:R-:W-:Y:S06]  /*34c0*/  HMMA.16816.F32.BF16 R24, R20, R10, R24 ;  /* 0x0000000a1418723c */ /* 0x008fec0000041818 */
        /* <DEDUP_REMOVED lines=9> */
[----:B------:R-:W-:Y:S01]  /*3560*/  LDSM.16.M88.4 R40, [R233+0xb800] ;  /* 0x00b80000e928783b */ /* 0x000fe20000000200 */
[----:B------:R-:W-:Y:S03]  /*3570*/  HMMA.16816.F32.BF16 R16, R20, R8, R16 ;  /* 0x000000081410723c */ /* 0x000fe60000041810 */
[----:B------:R-:W2:Y:S03]  /*3580*/  LDSM.16.M88.4 R8, [R231+0x2000] ;  /* 0x00200000e708783b */ /* 0x000ea60000000200 */
[----:B-1----:R-:W-:Y:S06]  /*3590*/  HMMA.16816.F32.BF16 R24, R36, R14, R24 ;  /* 0x0000000e2418723c */ /* 0x002fec0000041818 */
        /* <DEDUP_REMOVED lines=11> */
[----:B------:R-:W1:Y:S03]  /*3650*/  LDSM.16.M88.4 R12, [R230+0x2000] ;  /* 0x00200000e60c783b */ /* 0x000e660000000200 */
[----:B--2---:R-:W-:Y:S06]  /*3660*/  HMMA.16816.F32.BF16 R24, R28, R10, R24 ;  /* 0x0000000a1c18723c */ /* 0x004fec0000041818 */
        /* <DEDUP_REMOVED lines=11> */
[----:B------:R-:W3:Y:S03]  /*3720*/  LDSM.16.M88.4 R8, [R227+0xb000] ;  /* 0x00b00000e308783b */ /* 0x000ee60000000200 */
        /* <DEDUP_REMOVED lines=32> */
[----:B------:R-:W1:Y:S05]  /*3930*/  LDSM.16.M88.4 R28, [R230+0x4000] ;  /* 0x00400000e61c783b */ /* 0x000e6a0000000200 */
[C---:B------:R-:W-:Y:S06]  /*3940*/  HMMA.16816.F32.BF16 R72, R36.reuse, R56, R72 ;  /* 0x000000382448723c */ /* 0x040fec0000041848 */
[----:B------:R-:W-:Y:S01]  /*3950*/  HMMA.16816.F32.BF16 R68, R36, R58, R68 ;  /* 0x0000003a2444723c */ /* 0x000fe20000041844 */
[----:B------:R-:W4:Y:S04]  /*3960*/  LDSM.16.M88.4 R56, [R233+0xd800] ;  /* 0x00d80000e938783b */ /* 0x000f280000000200 */
[----:B------:R-:W5:Y:S01]  /*3970*/  LDSM.16.M88.4 R36, [R231+0x4800] ;  /* 0x00480000e724783b */ /* 0x000f620000000200 */
[----:B------:R-:W-:Y:S03]  /*3980*/  HMMA.16816.F32.BF16 R16, R20, R64, R16 ;  /* 0x000000401410723c */ /* 0x000fe60000041810 */
[----:B------:R-:W-:Y:S03]  /*3990*/  LDSM.16.M88.4 R64, [R234+0x6000] ;  /* 0x00600000ea40783b */ /* 0x000fe60000000200 */
[----:B--2---:R-:W-:Y:S06]  /*39a0*/  HMMA.16816.F32.BF16 R24, R12, R42, R24 ;  /* 0x0000002a0c18723c */ /* 0x004fec0000041818 */
[C---:B------:R-:W-:Y:S06]  /*39b0*/  HMMA.16816.F32.BF16 R32, R20.reuse, R8, R32 ;  /* 0x000000081420723c */ /* 0x040fec0000041820 */
[----:B------:R-:W-:Y:S01]  /*39c0*/  HMMA.16816.F32.BF16 R52, R20, R10, R52 ;  /* 0x0000000a1434723c */ /* 0x000fe20000041834 */
[----:B------:R-:W2:Y:S05]  /*39d0*/  LDSM.16.M88.4 R8, [R231+0x5000] ;  /* 0x00500000e708783b */ /* 0x000eaa0000000200 */
[----:B------:R-:W-:Y:S01]  /*39e0*/  HMMA.16816.F32.BF16 R16, R12, R40, R16 ;  /* 0x000000280c10723c */ /* 0x000fe20000041810 */
[----:B------:R-:W2:Y:S05]  /*39f0*/  LDSM.16.M88.4 R40, [R227+0xc800] ;  /* 0x00c80000e328783b */ /* 0x000eaa0000000200 */
[C---:B---3--:R-:W-:Y:S06]  /*3a00*/  HMMA.16816.F32.BF16 R48, R20.reuse, R60, R48 ;  /* 0x0000003c1430723c */ /* 0x048fec0000041830 */
[----:B------:R-:W-:Y:S01]  /*3a10*/  HMMA.16816.F32.BF16 R76, R20, R62, R76 ;  /* 0x0000003e144c723c */ /* 0x000fe2000004184c */
[----:B------:R-:W-:Y:S05]  /*3a20*/  LDSM.16.M88.4 R60, [R231+0x5800] ;  /* 0x00580000e73c783b */ /* 0x000fea0000000200 */
[----:B-1----:R-:W-:Y:S06]  /*3a30*/  HMMA.16816.F32.BF16 R24, R28, R46, R24 ;  /* 0x0000002e1c18723c */ /* 0x002fec0000041818 */
[C---:B----4-:R-:W-:Y:S06]  /*3a40*/  HMMA.16816.F32.BF16 R72, R20.reuse, R56, R72 ;  /* 0x000000381448723c */ /* 0x050fec0000041848 */
[----:B------:R-:W-:Y:S01]  /*3a50*/  HMMA.16816.F32.BF16 R68, R20, R58, R68 ;  /* 0x0000003a1444723c */ /* 0x000fe20000041844 */
[----:B------:R-:W1:Y:S04]  /*3a60*/  LDSM.16.M88.4 R20, [R233+0xe000] ;  /* 0x00e00000e914783b */ /* 0x000e680000000200 */
[----:B------:R-:W-:Y:S01]  /*3a70*/  LDSM.16.M88.4 R56, [R227+0xd800] ;  /* 0x00d80000e338783b */ /* 0x000fe20000000200 */
[----:B-----5:R-:W-:Y:S06]  /*3a80*/  HMMA.16816.F32.BF16 R32, R12, R36, R32 ;  /* 0x000000240c20723c */ /* 0x020fec0000041820 */
[----:B------:R-:W-:Y:S01]  /*3a90*/  HMMA.16816.F32.BF16 R16, R28, R44, R16 ;  /* 0x0000002c1c10723c */ /* 0x000fe20000041810 */
[----:B------:R-:W-:Y:S05]  /*3aa0*/  LDSM.16.M88.4 R44, [R232+0x6000] ;  /* 0x00600000e82c783b */ /* 0x000fea0000000200 */
[C---:B--2---:R-:W-:Y:S06]  /*3ab0*/  HMMA.16816.F32.BF16 R48, R12.reuse, R8, R48 ;  /* 0x000000080c30723c */ /* 0x044fec0000041830 */
[C---:B------:R-:W-:Y:S01]  /*3ac0*/  HMMA.16816.F32.BF16 R76, R12.reuse, R10, R76 ;  /* 0x0000000a0c4c723c */ /* 0x040fe2000004184c */
[----:B------:R-:W2:Y:S05]  /*3ad0*/  LDSM.16.M88.4 R8, [R227+0xd000] ;  /* 0x00d00000e308783b */ /* 0x000eaa0000000200 */
[----:B------:R-:W-:Y:S01]  /*3ae0*/  HMMA.16816.F32.BF16 R52, R12, R38, R52 ;  /* 0x000000260c34723c */ /* 0x000fe20000041834 */
[----:B------:R-:W3:Y:S05]  /*3af0*/  LDSM.16.M88.4 R36, [R231+0x6000] ;  /* 0x00600000e724783b */ /* 0x000eea0000000200 */
[----:B------:R-:W-:Y:S06]  /*3b00*/  HMMA.16816.F32.BF16 R24, R84, R82, R24 ;  /* 0x000000525418723c */ /* 0x000fec0000041818 */
[----:B------:R-:W-:Y:S06]  /*3b10*/  HMMA.16816.F32.BF16 R32, R28, R40, R32 ;  /* 0x000000281c20723c */ /* 0x000fec0000041820 */
[----:B------:R-:W-:Y:S01]  /*3b20*/  HMMA.16816.F32.BF16 R16, R84, R80, R16 ;  /* 0x000000505410723c */ /* 0x000fe20000041810 */
[----:B------:R-:W-:Y:S05]  /*3b30*/  LDSM.16.M88.4 R80, [R220+0x5800] ;  /* 0x00580000dc50783b */ /* 0x000fea0000000200 */
[----:B------:R-:W-:Y:S01]  /*3b40*/  HMMA.16816.F32.BF16 R52, R28, R42, R52 ;  /* 0x0000002a1c34723c */ /* 0x000fe20000041834 */
[----:B------:R-:W-:Y:S05]  /*3b50*/  LDSM.16.M88.4 R40, [R231+0x6800] ;  /* 0x00680000e728783b */ /* 0x000fea0000000200 */
[----:B-1----:R-:W-:Y:S06]  /*3b60*/  HMMA.16816.F32.BF16 R24, R64, R22, R24 ;  /* 0x000000164018723c */ /* 0x002fec0000041818 */
[C---:B------:R-:W-:Y:S06]  /*3b70*/  HMMA.16816.F32.BF16 R72, R12.reuse, R60, R72 ;  /* 0x0000003c0c48723c */ /* 0x040fec0000041848 */
[----:B------:R-:W-:Y:S01]  /*3b80*/  HMMA.16816.F32.BF16 R68, R12, R62, R68 ;  /* 0x0000003e0c44723c */ /* 0x000fe20000041844 */
[----:B------:R-:W1:Y:S04]  /*3b90*/  LDSM.16.M88.4 R12, [R230+0x6000] ;  /* 0x00600000e60c783b */ /* 0x000e680000000200 */
[----:B------:R-:W4:Y:S01]  /*3ba0*/  LDSM.16.M88.4 R60, [R233+0xf000] ;  /* 0x00f00000e93c783b */ /* 0x000f220000000200 */
[----:B------:R-:W-:Y:S06]  /*3bb0*/  HMMA.16816.F32.BF16 R32, R84, R100, R32 ;  /* 0x000000645420723c */ /* 0x000fec0000041820 */
[C---:B--2---:R-:W-:Y:S06]  /*3bc0*/  HMMA.16816.F32.BF16 R48, R28.reuse, R8, R48 ;  /* 0x000000081c30723c */ /* 0x044fec0000041830 */
[----:B------:R-:W-:Y:S01]  /*3bd0*/  HMMA.16816.F32.BF16 R76, R28, R10, R76 ;  /* 0x0000000a1c4c723c */ /* 0x000fe2000004184c */
[----:B------:R-:W-:Y:S05]  /*3be0*/  LDSM.16.M88.4 R8, [R229+0x6000] ;  /* 0x00600000e508783b */ /* 0x000fea0000000200 */
[----:B------:R-:W-:Y:S01]  /*3bf0*/  HMMA.16816.F32.BF16 R16, R64, R20, R16 ;  /* 0x000000144010723c */ /* 0x000fe20000041810 */
[----:B------:R-:W2:Y:S05]  /*3c00*/  LDSM.16.M88.4 R20, [R220+0x6000] ;  /* 0x00600000dc14783b */ /* 0x000eaa0000000200 */
[----:B------:R-:W-:Y:S06]  /*3c10*/  HMMA.16816.F32.BF16 R52, R84, R102, R52 ;  /* 0x000000665434723c */ /* 0x000fec0000041834 */
[----:B---3--:R-:W-:Y:S06]  /*3c20*/  HMMA.16816.F32.BF16 R24, R44, R38, R24 ;  /* 0x000000262c18723c */ /* 0x008fec0000041818 */
[----:B------:R-:W-:Y:S06]  /*3c30*/  HMMA.16816.F32.BF16 R32, R64, R92, R32 ;  /* 0x0000005c4020723c */ /* 0x000fec0000041820 */
[C---:B------:R-:W-:Y:S06]  /*3c40*/  HMMA.16816.F32.BF16 R72, R28.reuse, R56, R72 ;  /* 0x000000381c48723c */ /* 0x040fec0000041848 */
[----:B------:R-:W-:Y:S01]  /*3c50*/  HMMA.16816.F32.BF16 R68, R28, R58, R68 ;  /* 0x0000003a1c44723c */ /* 0x000fe20000041844 */
[----:B------:R-:W3:Y:S04]  /*3c60*/  LDSM.16.M88.4 R28, [R227+0xe800] ;  /* 0x00e80000e31c783b */ /* 0x000ee80000000200 */
[----:B------:R-:W-:Y:S01]  /*3c70*/  LDSM.16.M88.4 R56, [R233+0xf800] ;  /* 0x00f80000e938783b */ /* 0x000fe20000000200 */
[C---:B------:R-:W-:Y:S06]  /*3c80*/  HMMA.16816.F32.BF16 R48, R84.reuse, R96, R48 ;  /* 0x000000605430723c */ /* 0x040fec0000041830 */
[----:B------:R-:W-:Y:S06]  /*3c90*/  HMMA.16816.F32.BF16 R76, R84, R98, R76 ;  /* 0x00000062544c723c */ /* 0x000fec000004184c */
[----:B------:R-:W-:Y:S01]  /*3ca0*/  HMMA.16816.F32.BF16 R16, R44, R36, R16 ;  /* 0x000000242c10723c */ /* 0x000fe20000041810 */
[----:B------:R-:W5:Y:S05]  /*3cb0*/  LDSM.16.M88.4 R36, [R231+0x7000] ;  /* 0x00700000e724783b */ /* 0x000f6a0000000200 */
[----:B------:R-:W-:Y:S06]  /*3cc0*/  HMMA.16816.F32.BF16 R52, R64, R94, R52 ;  /* 0x0000005e4034723c */ /* 0x000fec0000041834 */
[----:B-1----:R-:W-:Y:S06]  /*3cd0*/  HMMA.16816.F32.BF16 R24, R12, R90, R24 ;  /* 0x0000005a0c18723c */ /* 0x002fec0000041818 */
[----:B------:R-:W-:Y:S06]  /*3ce0*/  HMMA.16816.F32.BF16 R32, R44, R40, R32 ;  /* 0x000000282c20723c */ /* 0x000fec0000041820 */
[C---:B----4-:R-:W-:Y:S06]  /*3cf0*/  HMMA.16816.F32.BF16 R48, R64.reuse, R60, R48 ;  /* 0x0000003c4030723c */ /* 0x050fec0000041830 */
[----:B------:R-:W-:Y:S01]  /*3d00*/  HMMA.16816.F32.BF16 R76, R64, R62, R76 ;  /* 0x0000003e404c723c */ /* 0x000fe2000004184c */
[----:B------:R-:W1:Y:S05]  /*3d10*/  LDSM.16.M88.4 R60, [R220+0x6800] ;  /* 0x00680000dc3c783b */ /* 0x000e6a0000000200 */
[----:B------:R-:W-:Y:S06]  /*3d20*/  HMMA.16816.F32.BF16 R16, R12, R88, R16 ;  /* 0x000000580c10723c */ /* 0x000fec0000041810 */
[----:B------:R-:W-:Y:S01]  /*3d30*/  HMMA.16816.F32.BF16 R52, R44, R42, R52 ;  /* 0x0000002a2c34723c */ /* 0x000fe20000041834 */
[----:B------:R-:W4:Y:S05]  /*3d40*/  LDSM.16.M88.4 R40, [R227+0xf000] ;  /* 0x00f00000e328783b */ /* 0x000f2a0000000200 */
[----:B--2---:R-:W-:Y:S06]  /*3d50*/  HMMA.16816.F32.BF16 R24, R8, R22, R24 ;  /* 0x000000160818723c */ /* 0x004fec0000041818 */
[----:B---3--:R-:W-:Y:S06]  /*3d60*/  HMMA.16816.F32.BF16 R32, R12, R28, R32 ;  /* 0x0000001c0c20723c */ /* 0x008fec0000041820 */
[----:B-----5:R-:W-:Y:S06]  /*3d70*/  HMMA.16816.F32.BF16 R48, R44, R36, R48 ;  /* 0x000000242c30723c */ /* 0x020fec0000041830 */
[----:B------:R-:W-:Y:S06]  /*3d80*/  HMMA.16816.F32.BF16 R16, R8, R20, R16 ;  /* 0x000000140810723c */ /* 0x000fec0000041810 */
[----:B------:R-:W-:Y:S01]  /*3d90*/  HMMA.16816.F32.BF16 R72, R84, R80, R72 ;  /* 0x000000505448723c */ /* 0x000fe20000041848 */
[----:B------:R-:W-:Y:S01]  /*3da0*/  LOP3.LUT R21, R104, 0xffffffe0, RZ, 0xc0, !PT ;  /* 0xffffffe068157812 */ /* 0x000fe200078ec0ff */
[----:B------:R-:W-:Y:S01]  /*3db0*/  FMUL.FTZ R27, R27, UR23 ;  /* 0x000000171b1b7c20 */ /* 0x000fe20008410000 */
[----:B------:R-:W-:-:S03]  /*3dc0*/  FMUL.FTZ R26, R26, UR23 ;  /* 0x000000171a1a7c20 */ /* 0x000fc60008410000 */
[----:B------:R-:W-:Y:S01]  /*3dd0*/  HMMA.16816.F32.BF16 R52, R12, R30, R52 ;  /* 0x0000001e0c34723c */ /* 0x000fe20000041834 */
[----:B------:R-:W-:Y:S05]  /*3de0*/  MUFU.TANH R37, R26 ;  /* 0x0000001a00257308 */ /* 0x000fea0000002400 */
[----:B------:R-:W-:Y:S01]  /*3df0*/  HMMA.16816.F32.BF16 R68, R84, R82, R68 ;  /* 0x000000525444723c */ /* 0x000fe20000041844 */
[----:B------:R-:W-:Y:S01]  /*3e00*/  FMUL.FTZ R30, R24, UR23 ;  /* 0x00000017181e7c20 */ /* 0x000fe20008410000 */
[----:B------:R-:W-:Y:S01]  /*3e10*/  IMAD.IADD R24, R6, 0x1, -R21 ;  /* 0x0000000106187824 */ /* 0x000fe200078e0a15 */
[----:B------:R-:W-:Y:S01]  /*3e20*/  LDSM.16.M88.4 R80, [R231+0x7800] ;  /* 0x00780000e750783b */ /* 0x000fe20000000200 */
[----:B------:R-:W-:-:S02]  /*3e30*/  FMUL.FTZ R31, R25, UR23 ;  /* 0x00000017191f7c20 */ /* 0x000fc40008410000 */
[----:B------:R-:W-:Y:S01]  /*3e40*/  HMMA.16816.F32.BF16 R76, R44, R38, R76 ;  /* 0x000000262c4c723c */ /* 0x000fe2000004184c */
[----:B------:R-:W2:Y:S01]  /*3e50*/  LDSM.16.M88.4 R20, [R220+0x7000] ;  /* 0x00700000dc14783b */ /* 0x000ea20000000200 */
[----:B------:R-:W-:Y:S01]  /*3e60*/  SHF.R.S32.HI R25, RZ, 0x1f, R24 ;  /* 0x0000001fff197819 */ /* 0x000fe20000011418 */
[----:B------:R-:W-:Y:S01]  /*3e70*/  FMUL.FTZ R28, R16, UR23 ;  /* 0x00000017101c7c20 */ /* 0x000fe20008410000 */
[----:B------:R-:W-:Y:S01]  /*3e80*/  FMUL.FTZ R0, R17, UR23 ;  /* 0x0000001711007c20 */ /* 0x000fe20008410000 */
[----:B------:R-:W-:Y:S01]  /*3e90*/  FMUL.FTZ R36, R18, UR23 ;  /* 0x0000001712247c20 */ /* 0x000fe20008410000 */
[----:B-1----:R-:W-:Y:S01]  /*3ea0*/  HMMA.16816.F32.BF16 R32, R8, R60, R32 ;  /* 0x0000003c0820723c */ /* 0x002fe20000041820 */
[----:B------:R-:W-:Y:S01]  /*3eb0*/  LEA.HI R24, R25, R24, RZ, 0x2 ;  /* 0x0000001819187211 */ /* 0x000fe200078f10ff */
[----:B------:R-:W-:Y:S01]  /*3ec0*/  FMUL.FTZ R29, R19, UR23 ;  /* 0x00000017131d7c20 */ /* 0x000fe20008410000 */
[----:B------:R1:W-:Y:S01]  /*3ed0*/  MUFU.TANH R38, R27 ;  /* 0x0000001b00267308 */ /* 0x0003e20000002400 */
[----:B------:R-:W3:Y:S01]  /*3ee0*/  LDSM.16.M88.4 R16, [R227+0xf800] ;  /* 0x00f80000e310783b */ /* 0x000ee20000000200 */
[----:B------:R-:W-:Y:S01]  /*3ef0*/  SHF.R.S32.HI R25, RZ, 0x2, R24 ;  /* 0x00000002ff197819 */ /* 0x000fe20000011418 */
[----:B----4-:R-:W-:Y:S04]  /*3f00*/  HMMA.16816.F32.BF16 R48, R12, R40, R48 ;  /* 0x000000280c30723c */ /* 0x010fe80000041830 */
[----:B------:R-:W-:Y:S01]  /*3f10*/  IMAD.IADD R244, R25, 0x1, R244 ;  /* 0x0000000119f47824 */ /* 0x000fe200078e02f4 */
[----:B------:R-:W4:Y:S01]  /*3f20*/  MUFU.TANH R28, R28 ;  /* 0x0000001c001c7308 */ /* 0x000f220000002400 */
[----:B------:R-:W-:Y:S02]  /*3f30*/  HMMA.16816.F32.BF16 R72, R64, R56, R72 ;  /* 0x000000384048723c */ /* 0x000fe40000041848 */
[----:B------:R-:W-:-:S04]  /*3f40*/  VIADD R242, R244, 0x8 ;  /* 0x00000008f4f27836 */ /* 0x000fc80000000000 */
[----:B------:R-:W-:Y:S01]  /*3f50*/  HMMA.16816.F32.BF16 R76, R12, R42, R76 ;  /* 0x0000002a0c4c723c */ /* 0x000fe2000004184c */
[----:B------:R-:W-:Y:S01]  /*3f60*/  MUFU.TANH R36, R36 ;  /* 0x0000002400247308 */ /* 0x000fe20000002400 */
[----:B-1----:R-:W-:-:S04]  /*3f70*/  IMAD.U32 R27, RZ, RZ, UR19 ;  /* 0x00000013ff1b7e24 */ /* 0x002fc8000f8e00ff */
[----:B------:R-:W-:Y:S01]  /*3f80*/  HMMA.16816.F32.BF16 R68, R64, R58, R68 ;  /* 0x0000003a4044723c */ /* 0x000fe20000041844 */
[----:B------:R-:W-:Y:S01]  /*3f90*/  FMUL.FTZ R24, R33, UR23 ;  /* 0x0000001721187c20 */ /* 0x000fe20008410000 */
[----:B------:R-:W-:Y:S01]  /*3fa0*/  VIADD R33, R245, UR25 ;  /* 0x00000019f5217c36 */ /* 0x000fe20008000000 */
[--C-:B------:R-:W-:Y:S01]  /*3fb0*/  VIADDMNMX R243, R244, UR20, R27.reuse, PT ;  /* 0x00000014f4f37c46 */ /* 0x100fe2000b80011b */
[----:B------:R-:W1:Y:S01]  /*3fc0*/  MUFU.TANH R29, R29 ;  /* 0x0000001d001d7308 */ /* 0x000e620000002400 */
[----:B------:R-:W-:Y:S01]  /*3fd0*/  VIADDMNMX R238, R242, UR20, R27, PT ;  /* 0x00000014f2ee7c46 */ /* 0x000fe2000b80011b */
[C---:B------:R-:W-:Y:S01]  /*3fe0*/  VIADD R25, R33.reuse, 0x1 ;  /* 0x0000000121197836 */ /* 0x040fe20000000000 */
[----:B------:R-:W-:Y:S01]  /*3ff0*/  VIADDMNMX R244, R244, UR15, RZ, !PT ;  /* 0x0000000ff4f47c46 */ /* 0x000fe2000f8001ff */
[C---:B------:R-:W-:Y:S01]  /*4000*/  HMMA.16816.F32.BF16 R52, R8.reuse, R62, R52 ;  /* 0x0000003e0834723c */ /* 0x040fe20000041834 */
[-C--:B------:R-:W-:Y:S01]  /*4010*/  ISETP.GE.AND P5, PT, R33, R243.reuse, PT ;  /* 0x000000f32100720c */ /* 0x080fe20003fa6270 */
[----:B------:R-:W-:Y:S01]  /*4020*/  FMUL.FTZ R32, R32, UR23 ;  /* 0x0000001720207c20 */ /* 0x000fe20008410000 */
[----:B------:R-:W-:Y:S01]  /*4030*/  VIADDMNMX R242, R242, UR15, RZ, !PT ;  /* 0x0000000ff2f27c46 */ /* 0x000fe2000f8001ff */
[----:B------:R-:W5:Y:S01]  /*4040*/  MUFU.TANH R30, R30 ;  /* 0x0000001e001e7308 */ /* 0x000f620000002400 */
[CC--:B------:R-:W-:Y:S01]  /*4050*/  ISETP.GE.AND P4, PT, R25.reuse, R243.reuse, PT ;  /* 0x000000f31900720c */ /* 0x0c0fe20003f86270 */
[----:B--2---:R-:W-:Y:S01]  /*4060*/  HMMA.16816.F32.BF16 R48, R8, R20, R48 ;  /* 0x000000140830723c */ /* 0x004fe20000041830 */
[----:B------:R-:W-:Y:S01]  /*4070*/  ISETP.GE.AND P1, PT, R25, R238, PT ;  /* 0x000000ee1900720c */ /* 0x000fe20003f26270 */
[C---:B------:R-:W-:Y:S01]  /*4080*/  VIADD R27, R33.reuse, 0x9 ;  /* 0x00000009211b7836 */ /* 0x040fe20000000000 */
[CC--:B------:R-:W-:Y:S01]  /*4090*/  ISETP.LT.OR P5, PT, R33.reuse, R244.reuse, P5 ;  /* 0x000000f42100720c */ /* 0x0c0fe20002fa1670 */
[----:B------:R-:W-:Y:S01]  /*40a0*/  VIADD R43, R33, 0x10 ;  /* 0x00000010212b7836 */ /* 0x000fe20000000000 */
[----:B------:R-:W-:Y:S01]  /*40b0*/  ISETP.LT.OR P4, PT, R25, R244, P4 ;  /* 0x000000f41900720c */ /* 0x000fe20002781670 */
[----:B------:R-:W-:Y:S01]  /*40c0*/  HMMA.16816.F32.BF16 R72, R44, R80, R72 ;  /* 0x000000502c48723c */ /* 0x000fe20000041848 */
[----:B------:R-:W-:Y:S01]  /*40d0*/  VIADD R21, R33, 0x8 ;  /* 0x0000000821157836 */ /* 0x000fe20000000000 */
[----:B------:R-:W-:Y:S01]  /*40e0*/  ISETP.LT.OR P1, PT, R25, R242, P1 ;  /* 0x000000f21900720c */ /* 0x000fe20000f21670 */
[----:B------:R-:W-:Y:S01]  /*40f0*/  MUFU.TANH R0, R0 ;  /* 0x0000000000007308 */ /* 0x000fe20000002400 */
[----:B----4-:R-:W-:Y:S01]  /*4100*/  FSEL R25, R28, -INF , !P5 ;  /* 0xff8000001c197808 */ /* 0x010fe20006800000 */
[----:B------:R-:W-:Y:S01]  /*4110*/  VIADD R41, R33, 0x11 ;  /* 0x0000001121297836 */ /* 0x000fe20000000000 */
[CC--:B------:R-:W-:Y:S01]  /*4120*/  ISETP.GE.AND P0, PT, R21.reuse, R243.reuse, PT ;  /* 0x000000f31500720c */ /* 0x0c0fe20003f06270 */
[----:B------:R-:W-:Y:S01]  /*4130*/  HMMA.16816.F32.BF16 R76, R8, R22, R76 ;  /* 0x00000016084c723c */ /* 0x000fe2000004184c */
[C---:B------:R-:W-:Y:S01]  /*4140*/  ISETP.GE.AND P5, PT, R21.reuse, R238, PT ;  /* 0x000000ee1500720c */ /* 0x040fe20003fa6270 */
[----:B------:R-:W-:Y:S01]  /*4150*/  @!UP0 ULDC.64 UR14, c[0x0][0x218] ;  /* 0x00008600000e8ab9 */ /* 0x000fe20000000a00 */
[C---:B------:R-:W-:Y:S01]  /*4160*/  ISETP.LT.OR P0, PT, R21.reuse, R244, P0 ;  /* 0x000000f41500720c */ /* 0x040fe20000701670 */
[----:B------:R-:W2:Y:S01]  /*4170*/  MUFU.TANH R31, R31 ;  /* 0x0000001f001f7308 */ /* 0x000ea20000002400 */
[----:B------:R-:W-:Y:S01]  /*4180*/  ISETP.LT.OR P5, PT, R21, R242, P5 ;  /* 0x000000f21500720c */ /* 0x000fe20002fa1670 */
[----:B------:R-:W-:Y:S01]  /*4190*/  HMMA.16816.F32.BF16 R68, R44, R82, R68 ;  /* 0x000000522c44723c */ /* 0x000fe20000041844 */
[----:B------:R-:W4:Y:S01]  /*41a0*/  LDSM.16.M88.4 R20, [R220+0x7800] ;  /* 0x00780000dc14783b */ /* 0x000f220000000200 */
[----:B------:R-:W-:Y:S01]  /*41b0*/  ISETP.GE.AND P2, PT, R33, R238, PT ;  /* 0x000000ee2100720c */ /* 0x000fe20003f46270 */
[----:B------:R-:W-:Y:S01]  /*41c0*/  FMUL.FTZ R39, R52, UR23 ;  /* 0x0000001734277c20 */ /* 0x000fe20008410000 */
[-C--:B------:R-:W-:Y:S01]  /*41d0*/  ISETP.GE.AND P6, PT, R27, R243.reuse, PT ;  /* 0x000000f31b00720c */ /* 0x080fe20003fc6270 */
[----:B------:R-:W-:Y:S01]  /*41e0*/  FMUL.FTZ R54, R54, UR23 ;  /* 0x0000001736367c20 */ /* 0x000fe20008410000 */
[----:B------:R-:W-:Y:S01]  /*41f0*/  ISETP.LT.OR P2, PT, R33, R242, P2 ;  /* 0x000000f22100720c */ /* 0x000fe20001741670 */
[----:B------:R-:W-:Y:S01]  /*4200*/  MUFU.TANH R32, R32 ;  /* 0x0000002000207308 */ /* 0x000fe20000002400 */
[----:B-1----:R-:W-:Y:S01]  /*4210*/  FSEL R26, R29, -INF , !P1 ;  /* 0xff8000001d1a7808 */ /* 0x002fe20004800000 */
[----:B------:R-:W-:Y:S01]  /*4220*/  FMUL.FTZ R48, R48, UR23 ;  /* 0x0000001730307c20 */ /* 0x000fe20008410000 */
[----:B------:R-:W-:Y:S01]  /*4230*/  ISETP.LT.OR P6, PT, R27, R244, P6 ;  /* 0x000000f41b00720c */ /* 0x000fe200037c1670 */
[C---:B---3--:R-:W-:Y:S01]  /*4240*/  HMMA.16816.F32.BF16 R72, R12.reuse, R16, R72 ;  /* 0x000000100c48723c */ /* 0x048fe20000041848 */
[----:B-----5:R-:W-:Y:S01]  /*4250*/  FSEL R29, R30, -INF , !P0 ;  /* 0xff8000001e1d7808 */ /* 0x020fe20004000000 */
[----:B------:R-:W-:Y:S01]  /*4260*/  FMUL.FTZ R50, R50, UR23 ;  /* 0x0000001732327c20 */ /* 0x000fe20008410000 */
[----:B------:R-:W-:Y:S01]  /*4270*/  ISETP.GE.AND P0, PT, R43, R238, PT ;  /* 0x000000ee2b00720c */ /* 0x000fe20003f06270 */
[----:B------:R1:W-:Y:S01]  /*4280*/  MUFU.TANH R17, R24 ;  /* 0x0000001800117308 */ /* 0x0003e20000002400 */
[----:B--2---:R-:W-:Y:S01]  /*4290*/  FSEL R31, R31, -INF , !P6 ;  /* 0xff8000001f1f7808 */ /* 0x004fe20007000000 */
[----:B------:R-:W-:Y:S01]  /*42a0*/  FMUL.FTZ R49, R49, UR23 ;  /* 0x0000001731317c20 */ /* 0x000fe20008410000 */
[----:B------:R-:W-:Y:S01]  /*42b0*/  FMUL.FTZ R16, R34, UR23 ;  /* 0x0000001722107c20 */ /* 0x000fe20008410000 */
[----:B------:R-:W-:Y:S01]  /*42c0*/  FMUL.FTZ R34, R35, UR23 ;  /* 0x0000001723227c20 */ /* 0x000fe20008410000 */
[----:B------:R-:W-:Y:S01]  /*42d0*/  FMUL.FTZ R35, R53, UR23 ;  /* 0x0000001735237c20 */ /* 0x000fe20008410000 */
[----:B------:R-:W-:Y:S01]  /*42e0*/  ISETP.LT.OR P0, PT, R43, R242, P0 ;  /* 0x000000f22b00720c */ /* 0x000fe20000701670 */
[----:B------:R-:W-:Y:S01]  /*42f0*/  FMUL.FTZ R77, R77, UR23 ;  /* 0x000000174d4d7c20 */ /* 0x000fe20008410000 */
[----:B------:R-:W-:Y:S01]  /*4300*/  MUFU.TANH R39, R39 ;  /* 0x0000002700277308 */ /* 0x000fe20000002400 */
[----:B------:R-:W-:Y:S01]  /*4310*/  HMMA.16816.F32.BF16 R68, R12, R18, R68 ;  /* 0x000000120c44723c */ /* 0x000fe20000041844 */
[-C--:B------:R-:W-:Y:S01]  /*4320*/  ISETP.GE.AND P1, PT, R41, R243.reuse, PT ;  /* 0x000000f32900720c */ /* 0x080fe20003f26270 */
[----:B------:R-:W-:Y:S01]  /*4330*/  FMUL.FTZ R76, R76, UR23 ;  /* 0x000000174c4c7c20 */ /* 0x000fe20008410000 */
[----:B------:R-:W-:Y:S01]  /*4340*/  FSEL R6, R37, -INF , !P5 ;  /* 0xff80000025067808 */ /* 0x000fe20006800000 */
[----:B------:R-:W-:Y:S01]  /*4350*/  FMUL.FTZ R78, R78, UR23 ;  /* 0x000000174e4e7c20 */ /* 0x000fe20008410000 */
[----:B------:R-:W-:Y:S01]  /*4360*/  ISETP.LT.OR P1, PT, R41, R244, P1 ;  /* 0x000000f42900720c */ /* 0x000fe20000f21670 */
[----:B------:R-:W-:Y:S01]  /*4370*/  FMUL.FTZ R51, R51, UR23 ;  /* 0x0000001733337c20 */ /* 0x000fe20008410000 */
[----:B------:R-:W2:Y:S01]  /*4380*/  MUFU.TANH R16, R16 ;  /* 0x0000001000107308 */ /* 0x000ea20000002400 */
[----:B-1----:R-:W-:Y:S01]  /*4390*/  FSEL R24, R36, -INF , !P2 ;  /* 0xff80000024187808 */ /* 0x002fe20005000000 */
[----:B------:R-:W-:Y:S01]  /*43a0*/  FMUL.FTZ R36, R55, UR23 ;  /* 0x0000001737247c20 */ /* 0x000fe20008410000 */
[-C--:B------:R-:W-:Y:S01]  /*43b0*/  ISETP.GE.AND P2, PT, R27, R238.reuse, PT ;  /* 0x000000ee1b00720c */ /* 0x080fe20003f46270 */
[----:B------:R-:W-:Y:S01]  /*43c0*/  VIADD R13, R33, 0x18 ;  /* 0x00000018210d7836 */ /* 0x000fe20000000000 */
[----:B------:R-:W-:Y:S01]  /*43d0*/  ISETP.GE.AND P5, PT, R41, R238, PT ;  /* 0x000000ee2900720c */ /* 0x000fe20003fa6270 */
[----:B------:R-:W-:Y:S01]  /*43e0*/  VIADD R15, R33, 0x19 ;  /* 0x00000019210f7836 */ /* 0x000fe20000000000 */
[----:B------:R-:W-:Y:S01]  /*43f0*/  ISETP.LT.OR P2, PT, R27, R242, P2 ;  /* 0x000000f21b00720c */ /* 0x000fe20001741670 */
[----:B------:R-:W1:Y:S01]  /*4400*/  MUFU.TANH R34, R34 ;  /* 0x0000002200227308 */ /* 0x000e620000002400 */
[----:B------:R-:W-:Y:S01]  /*4410*/  FSEL R27, R0, -INF , !P4 ;  /* 0xff800000001b7808 */ /* 0x000fe20006000000 */
[C---:B----4-:R-:W-:Y:S01]  /*4420*/  HMMA.16816.F32.BF16 R72, R8.reuse, R20, R72 ;  /* 0x000000140848723c */ /* 0x050fe20000041848 */
[-C--:B------:R-:W-:Y:S01]  /*4430*/  ISETP.GE.AND P4, PT, R43, R243.reuse, PT ;  /* 0x000000f32b00720c */ /* 0x080fe20003f86270 */
[----:B------:R-:W-:Y:S01]  /*4440*/  VIADD R37, R33, 0x28 ;  /* 0x0000002821257836 */ /* 0x000fe20000000000 */
[----:B------:R-:W-:Y:S01]  /*4450*/  ISETP.GE.AND P6, PT, R13, R243, PT ;  /* 0x000000f30d00720c */ /* 0x000fe20003fc6270 */
[----:B------:R-:W-:Y:S01]  /*4460*/  FMUL.FTZ R79, R79, UR23 ;  /* 0x000000174f4f7c20 */ /* 0x000fe20008410000 */
[----:B------:R-:W-:Y:S01]  /*4470*/  ISETP.LT.OR P4, PT, R43, R244, P4 ;  /* 0x000000f42b00720c */ /* 0x000fe20002781670 */
[----:B------:R-:W3:Y:S01]  /*4480*/  MUFU.TANH R28, R54 ;  /* 0x00000036001c7308 */ /* 0x000ee20000002400 */
[----:B------:R-:W-:Y:S01]  /*4490*/  HMMA.16816.F32.BF16 R68, R8, R22, R68 ;  /* 0x000000160844723c */ /* 0x000fe20000041844 */
[----:B------:R-:W-:Y:S01]  /*44a0*/  FSEL R18, R38, -INF , !P2 ;  /* 0xff80000026127808 */ /* 0x000fe20005000000 */
[----:B------:R-:W-:Y:S01]  /*44b0*/  VIADD R21, R33, 0x20 ;  /* 0x0000002021157836 */ /* 0x000fe20000000000 */
[----:B--2---:R-:W-:Y:S01]  /*44c0*/  FSEL R16, R16, -INF , !P0 ;  /* 0xff80000010107808 */ /* 0x004fe20004000000 */
[----:B------:R-:W-:-:S04]  /*44d0*/  DEPBAR.LE SB0, 0x0 ;  /* 0x000080000000791a */ /* 0x000fc80000000000 */
[----:B------:R-:W2:Y:S01]  /*44e0*/  MUFU.TANH R36, R36 ;  /* 0x0000002400247308 */ /* 0x000ea20000002400 */
[-C--:B------:R-:W-:Y:S01]  /*44f0*/  ISETP.GE.AND P2, PT, R15, R243.reuse, PT ;  /* 0x000000f30f00720c */ /* 0x080fe20003f46270 */
[----:B------:R-:W-:Y:S01]  /*4500*/  VIADD R9, R33, 0x31 ;  /* 0x0000003121097836 */ /* 0x000fe20000000000 */
[----:B------:R-:W-:Y:S02]  /*4510*/  FSEL R19, R32, -INF , !P4 ;  /* 0xff80000020137808 */ /* 0x000fe40006000000 */
[----:B------:R-:W-:Y:S02]  /*4520*/  ISETP.GE.AND P0, PT, R15, R238, PT ;  /* 0x000000ee0f00720c */ /* 0x000fe40003f06270 */
[C---:B------:R-:W-:Y:S01]  /*4530*/  ISETP.LT.OR P6, PT, R13.reuse, R244, P6 ;  /* 0x000000f40d00720c */ /* 0x040fe200037c1670 */
[----:B------:R-:W4:Y:S01]  /*4540*/  MUFU.TANH R35, R35 ;  /* 0x0000002300237308 */ /* 0x000f220000002400 */
[----:B------:R-:W-:Y:S01]  /*4550*/  ISETP.GE.AND P4, PT, R13, R238, PT ;  /* 0x000000ee0d00720c */ /* 0x000fe20003f86270 */
[----:B------:R-:W-:Y:S01]  /*4560*/  FMUL.FTZ R72, R72, UR23 ;  /* 0x0000001748487c20 */ /* 0x000fe20008410000 */
[----:B------:R-:W-:Y:S01]  /*4570*/  ISETP.LT.OR P2, PT, R15, R244, P2 ;  /* 0x000000f40f00720c */ /* 0x000fe20001741670 */
[----:B------:R-:W-:Y:S01]  /*4580*/  FMUL.FTZ R73, R73, UR23 ;  /* 0x0000001749497c20 */ /* 0x000fe20008410000 */
[-C--:B------:R-:W-:Y:S01]  /*4590*/  ISETP.LT.OR P0, PT, R15, R242.reuse, P0 ;  /* 0x000000f20f00720c */ /* 0x080fe20000701670 */
[----:B------:R-:W-:Y:S01]  /*45a0*/  FMUL.FTZ R74, R74, UR23 ;  /* 0x000000174a4a7c20 */ /* 0x000fe20008410000 */
[-C--:B------:R-:W-:Y:S01]  /*45b0*/  ISETP.LT.OR P4, PT, R13, R242.reuse, P4 ;  /* 0x000000f20d00720c */ /* 0x080fe20002781670 */
[----:B------:R-:W5:Y:S01]  /*45c0*/  MUFU.TANH R191, R48 ;  /* 0x0000003000bf7308 */ /* 0x000f620000002400 */
[----:B------:R-:W-:Y:S01]  /*45d0*/  FSEL R17, R17, -INF , !P1 ;  /* 0xff80000011117808 */ /* 0x000fe20004800000 */
[----:B------:R-:W-:Y:S01]  /*45e0*/  VIADD R13, R33, 0x21 ;  /* 0x00000021210d7836 */ /* 0x000fe20000000000 */
[----:B------:R-:W-:Y:S01]  /*45f0*/  FSEL R15, R39, -INF , !P6 ;  /* 0xff800000270f7808 */ /* 0x000fe20007000000 */
[----:B------:R-:W-:Y:S01]  /*4600*/  FMUL.FTZ R75, R75, UR23 ;  /* 0x000000174b4b7c20 */ /* 0x000fe20008410000 */
[----:B------:R-:W-:Y:S01]  /*4610*/  ISETP.LT.OR P5, PT, R41, R242, P5 ;  /* 0x000000f22900720c */ /* 0x000fe20002fa1670 */
[----:B------:R-:W-:Y:S01]  /*4620*/  FMUL.FTZ R32, R71, UR23 ;  /* 0x0000001747207c20 */ /* 0x000fe20008410000 */
[C---:B------:R-:W-:Y:S01]  /*4630*/  ISETP.GE.AND P1, PT, R21.reuse, R243, PT ;  /* 0x000000f31500720c */ /* 0x040fe20003f26270 */
[----:B------:R-:W5:Y:S01]  /*4640*/  MUFU.TANH R188, R50 ;  /* 0x0000003200bc7308 */ /* 0x000f620000002400 */
[C---:B------:R-:W-:Y:S01]  /*4650*/  ISETP.GE.AND P6, PT, R21.reuse, R238, PT ;  /* 0x000000ee1500720c */ /* 0x040fe20003fc6270 */
[----:B------:R-:W-:Y:S01]  /*4660*/  FMUL.FTZ R68, R68, UR23 ;  /* 0x0000001744447c20 */ /* 0x000fe20008410000 */
[----:B-1----:R-:W-:Y:S01]  /*4670*/  FSEL R14, R34, -INF , !P5 ;  /* 0xff800000220e7808 */ /* 0x002fe20006800000 */
[----:B------:R-:W-:Y:S01]  /*4680*/  FMUL.FTZ R34, R70, UR23 ;  /* 0x0000001746227c20 */ /* 0x000fe20008410000 */
[----:B------:R-:W-:-:S02]  /*4690*/  ISETP.LT.OR P1, PT, R21, R244, P1 ;  /* 0x000000f41500720c */ /* 0x000fc40000f21670 */
[----:B---3--:R-:W-:Y:S01]  /*46a0*/  FSEL R12, R28, -INF , !P4 ;  /* 0xff8000001c0c7808 */ /* 0x008fe20006000000 */
[----:B------:R-:W1:Y:S01]  /*46b0*/  MUFU.TANH R187, R77 ;  /* 0x0000004d00bb7308 */ /* 0x000e620000002400 */
[----:B------:R-:W-:Y:S01]  /*46c0*/  ISETP.LT.OR P6, PT, R21, R242, P6 ;  /* 0x000000f21500720c */ /* 0x000fe200037c1670 */
[----:B------:R-:W-:Y:S01]  /*46d0*/  VIADD R21, R33, 0x29 ;  /* 0x0000002921157836 */ /* 0x000fe20000000000 */
[C---:B------:R-:W-:Y:S02]  /*46e0*/  ISETP.GE.AND P5, PT, R13.reuse, R243, PT ;  /* 0x000000f30d00720c */ /* 0x040fe40003fa6270 */
[C---:B------:R-:W-:Y:S02]  /*46f0*/  ISETP.GE.AND P4, PT, R13.reuse, R238, PT ;  /* 0x000000ee0d00720c */ /* 0x040fe40003f86270 */
[C---:B------:R-:W-:Y:S01]  /*4700*/  ISETP.LT.OR P5, PT, R13.reuse, R244, P5 ;  /* 0x000000f40d00720c */ /* 0x040fe20002fa1670 */
[----:B------:R-:W3:Y:S01]  /*4710*/  MUFU.TANH R189, R76 ;  /* 0x0000004c00bd7308 */ /* 0x000ee20000002400 */
[----:B------:R-:W-:-:S02]  /*4720*/  ISETP.LT.OR P4, PT, R13, R242, P4 ;  /* 0x000000f20d00720c */ /* 0x000fc40002781670 */
[----:B--2---:R-:W-:Y:S02]  /*4730*/  FSEL R0, R36, -INF , !P0 ;  /* 0xff80000024007808 */ /* 0x004fe40004000000 */
[----:B----4-:R-:W-:Y:S01]  /*4740*/  FSEL R13, R35, -INF , !P2 ;  /* 0xff800000230d7808 */ /* 0x010fe20005000000 */
[----:B------:R-:W-:Y:S01]  /*4750*/  FMUL.FTZ R35, R69, UR23 ;  /* 0x0000001745237c20 */ /* 0x000fe20008410000 */
[-C--:B------:R-:W-:Y:S01]  /*4760*/  ISETP.GE.AND P0, PT, R21, R243.reuse, PT ;  /* 0x000000f31500720c */ /* 0x080fe20003f06270 */
[----:B------:R-:W2:Y:S01]  /*4770*/  MUFU.TANH R190, R78 ;  /* 0x0000004e00be7308 */ /* 0x000ea20000002400 */
[----:B-----5:R-:W-:Y:S02]  /*4780*/  FSEL R191, R191, -INF , !P1 ;  /* 0xff800000bfbf7808 */ /* 0x020fe40004800000 */
[C---:B------:R-:W-:Y:S02]  /*4790*/  ISETP.GE.AND P2, PT, R37.reuse, R243, PT ;  /* 0x000000f32500720c */ /* 0x040fe40003f46270 */
[----:B------:R-:W-:-:S02]  /*47a0*/  ISETP.GE.AND P1, PT, R37, R238, PT ;  /* 0x000000ee2500720c */ /* 0x000fc40003f26270 */
[----:B------:R-:W-:Y:S01]  /*47b0*/  FSEL R188, R188, -INF , !P6 ;  /* 0xff800000bcbc7808 */ /* 0x000fe20007000000 */
[----:B------:R-:W4:Y:S01]  /*47c0*/  MUFU.TANH R185, R49 ;  /* 0x0000003100b97308 */ /* 0x000f220000002400 */
[C---:B------:R-:W-:Y:S02]  /*47d0*/  ISETP.GE.AND P6, PT, R21.reuse, R238, PT ;  /* 0x000000ee1500720c */ /* 0x040fe40003fc6270 */
[-C--:B------:R-:W-:Y:S02]  /*47e0*/  ISETP.LT.OR P0, PT, R21, R244.reuse, P0 ;  /* 0x000000f41500720c */ /* 0x080fe40000701670 */
[C---:B------:R-:W-:Y:S02]  /*47f0*/  ISETP.LT.OR P2, PT, R37.reuse, R244, P2 ;  /* 0x000000f42500720c */ /* 0x040fe40001741670 */
[-C--:B------:R-:W-:Y:S01]  /*4800*/  ISETP.LT.OR P1, PT, R37, R242.reuse, P1 ;  /* 0x000000f22500720c */ /* 0x080fe20000f21670 */
[----:B------:R-:W5:Y:S01]  /*4810*/  MUFU.TANH R200, R51 ;  /* 0x0000003300c87308 */ /* 0x000f620000002400 */
[----:B------:R-:W-:Y:S01]  /*4820*/  ISETP.LT.OR P6, PT, R21, R242, P6 ;  /* 0x000000f21500720c */ /* 0x000fe200037c1670 */
[----:B------:R-:W-:Y:S01]  /*4830*/  VIADD R21, R33, 0x30 ;  /* 0x0000003021157836 */ /* 0x000fe20000000000 */
[----:B-1----:R-:W-:-:S02]  /*4840*/  FSEL R187, R187, -INF , !P0 ;  /* 0xff800000bbbb7808 */ /* 0x002fc40004000000 */
[----:B---3--:R-:W-:Y:S02]  /*4850*/  FSEL R189, R189, -INF , !P2 ;  /* 0xff800000bdbd7808 */ /* 0x008fe40005000000 */
[----:B--2---:R-:W-:Y:S01]  /*4860*/  FSEL R190, R190, -INF , !P1 ;  /* 0xff800000bebe7808 */ /* 0x004fe20004800000 */
[----:B------:R-:W1:Y:S01]  /*4870*/  MUFU.TANH R198, R79 ;  /* 0x0000004f00c67308 */ /* 0x000e620000002400 */
[----:B------:R-:W-:Y:S02]  /*4880*/  PLOP3.LUT P0, PT, PT, PT, UP0, 0x80, 0x0 ;  /* 0x000000000000781c */ /* 0x000fe40003f0f008 */
[C---:B------:R-:W-:Y:S02]  /*4890*/  ISETP.GE.AND P2, PT, R9.reuse, R243, PT ;  /* 0x000000f30900720c */ /* 0x040fe40003f46270 */
[----:B------:R-:W-:Y:S02]  /*48a0*/  ISETP.GE.AND P1, PT, R9, R238, PT ;  /* 0x000000ee0900720c */ /* 0x000fe40003f26270 */
[----:B----4-:R-:W-:Y:S01]  /*48b0*/  FSEL R185, R185, -INF , !P5 ;  /* 0xff800000b9b97808 */ /* 0x010fe20006800000 */
[----:B------:R-:W2:Y:S01]  /*48c0*/  MUFU.TANH R72, R72 ;  /* 0x0000004800487308 */ /* 0x000ea20000002400 */
[----:B-----5:R-:W-:-:S02]  /*48d0*/  FSEL R200, R200, -INF , !P4 ;  /* 0xff800000c8c87808 */ /* 0x020fc40006000000 */
[C---:B------:R-:W-:Y:S02]  /*48e0*/  ISETP.GE.AND P5, PT, R21.reuse, R243, PT ;  /* 0x000000f31500720c */ /* 0x040fe40003fa6270 */
[----:B------:R-:W-:Y:S02]  /*48f0*/  ISETP.GE.AND P4, PT, R21, R238, PT ;  /* 0x000000ee1500720c */ /* 0x000fe40003f86270 */
[C---:B------:R-:W-:Y:S01]  /*4900*/  ISETP.LT.OR P2, PT, R9.reuse, R244, P2 ;  /* 0x000000f40900720c */ /* 0x040fe20001741670 */
[----:B------:R-:W3:Y:S01]  /*4910*/  MUFU.TANH R195, R73 ;  /* 0x0000004900c37308 */ /* 0x000ee20000002400 */
[----:B------:R-:W-:Y:S01]  /*4920*/  ISETP.LT.OR P1, PT, R9, R242, P1 ;  /* 0x000000f20900720c */ /* 0x000fe20000f21670 */
[----:B------:R-:W-:Y:S01]  /*4930*/  VIADD R9, R33, 0x38 ;  /* 0x0000003821097836 */ /* 0x000fe20000000000 */
[----:B------:R-:W-:Y:S01]  /*4940*/  ISETP.LT.OR P5, PT, R21, R244, P5 ;  /* 0x000000f41500720c */ /* 0x000fe20002fa1670 */
[----:B------:R-:W-:Y:S01]  /*4950*/  VIADD R33, R33, 0x39 ;  /* 0x0000003921217836 */ /* 0x000fe20000000000 */
[----:B------:R-:W-:-:S02]  /*4960*/  ISETP.LT.OR P4, PT, R21, R242, P4 ;  /* 0x000000f21500720c */ /* 0x000fc40002781670 */
[----:B-1----:R-:W-:Y:S01]  /*4970*/  FSEL R198, R198, -INF , !P6 ;  /* 0xff800000c6c67808 */ /* 0x002fe20007000000 */
[----:B------:R-:W1:Y:S01]  /*4980*/  MUFU.TANH R194, R74 ;  /* 0x0000004a00c27308 */ /* 0x000e620000002400 */
[----:B--2---:R-:W-:Y:S02]  /*4990*/  FSEL R197, R72, -INF , !P5 ;  /* 0xff80000048c57808 */ /* 0x004fe40006800000 */
[-C--:B------:R-:W-:Y:S02]  /*49a0*/  ISETP.GE.AND P6, PT, R9, R243.reuse, PT ;  /* 0x000000f30900720c */ /* 0x080fe40003fc6270 */
[----:B------:R-:W-:Y:S02]  /*49b0*/  ISETP.GE.AND P5, PT, R33, R243, PT ;  /* 0x000000f32100720c */ /* 0x000fe40003fa6270 */
[----:B------:R-:W-:Y:S01]  /*49c0*/  ISETP.LT.OR P6, PT, R9, R244, P6 ;  /* 0x000000f40900720c */ /* 0x000fe200037c1670 */
[----:B------:R-:W2:Y:S01]  /*49d0*/  MUFU.TANH R192, R75 ;  /* 0x0000004b00c07308 */ /* 0x000ea20000002400 */
[----:B---3--:R-:W-:-:S02]  /*49e0*/  FSEL R195, R195, -INF , !P2 ;  /* 0xff800000c3c37808 */ /* 0x008fc40005000000 */
[C---:B------:R-:W-:Y:S02]  /*49f0*/  ISETP.GE.AND P2, PT, R33.reuse, R238, PT ;  /* 0x000000ee2100720c */ /* 0x040fe40003f46270 */
[C---:B------:R-:W-:Y:S01]  /*4a00*/  ISETP.LT.OR P5, PT, R33.reuse, R244, P5 ;  /* 0x000000f42100720c */ /* 0x040fe20002fa1670 */
[----:B------:R-:W-:Y:S01]  /*4a10*/  BAR.SYNC.DEFER_BLOCKING 0x0 ;  /* 0x0000000000007b1d */ /* 0x000fe20000010000 */
[----:B------:R-:W-:Y:S02]  /*4a20*/  ISETP.LT.OR P2, PT, R33, R242, P2 ;  /* 0x000000f22100720c */ /* 0x000fe40001741670 */
[----:B-1----:R-:W-:Y:S02]  /*4a30*/  FSEL R194, R194, -INF , !P4 ;  /* 0xff800000c2c27808 */ /* 0x002fe40006000000 */
[C---:B------:R-:W-:Y:S01]  /*4a40*/  ISETP.GE.AND P4, PT, R9.reuse, R238, PT ;  /* 0x000000ee0900720c */ /* 0x040fe20003f86270 */
[----:B------:R-:W1:Y:S03]  /*4a50*/  MUFU.TANH R193, R68 ;  /* 0x0000004400c17308 */ /* 0x000e660000002400 */
[----:B------:R-:W-:-:S02]  /*4a60*/  ISETP.LT.OR P4, PT, R9, R242, P4 ;  /* 0x000000f20900720c */ /* 0x000fc40002781670 */
[----:B--2---:R-:W-:Y:S02]  /*4a70*/  FSEL R192, R192, -INF , !P1 ;  /* 0xff800000c0c07808 */ /* 0x004fe40004800000 */
[C---:B------:R-:W-:Y:S01]  /*4a80*/  @!P0 LEA R246, P1, R165.reuse, UR14, 0x1 ;  /* 0x0000000ea5f68c11 */ /* 0x040fe2000f8208ff */
[----:B------:R-:W2:Y:S03]  /*4a90*/  MUFU.TANH R35, R35 ;  /* 0x0000002300237308 */ /* 0x000ea60000002400 */
[----:B------:R-:W-:-:S05]  /*4aa0*/  @!P0 LEA.HI.X R247, R165, UR15, R2, 0x1, P1 ;  /* 0x0000000fa5f78c11 */ /* 0x000fca00088f0c02 */
[----:B------:R-:W3:Y:S01]  /*4ab0*/  MUFU.TANH R34, R34 ;  /* 0x0000002200227308 */ /* 0x000ee20000002400 */
[----:B-1----:R-:W-:-:S07]  /*4ac0*/  FSEL R193, R193, -INF , !P6 ;  /* 0xff800000c1c17808 */ /* 0x002fce0007000000 */
[----:B------:R-:W1:Y:S01]  /*4ad0*/  MUFU.TANH R32, R32 ;  /* 0x0000002000207308 */ /* 0x000e620000002400 */
[----:B--2---:R-:W-:Y:S02]  /*4ae0*/  FSEL R35, R35, -INF , !P5 ;  /* 0xff80000023237808 */ /* 0x004fe40006800000 */
[----:B---3--:R-:W-:Y:S02]  /*4af0*/  FSEL R34, R34, -INF , !P4 ;  /* 0xff80000022227808 */ /* 0x008fe40006000000 */
[----:B-1----:R-:W-:Y:S01]  /*4b00*/  FSEL R32, R32, -INF , !P2 ;  /* 0xff80000020207808 */ /* 0x002fe20005000000 */
        /* <DEDUP_REMOVED lines=63> */
.L_x_6477:
[----:B------:R-:W-:-:S04]  /*4f00*/  ULEA UR14, -UR10, URZ, 0x6 ;  /* 0x0000003f0a0e7291 */ /* 0x000fc8000f8e313f */
[----:B------:R-:W-:Y:S02]  /*4f10*/  USHF.R.S32.HI UR15, URZ, 0x1f, UR14 ;  /* 0x0000001f3f0f7899 */ /* 0x000fe4000801140e */
[----:B------:R-:W-:-:S04]  /*4f20*/  MOV R4, UR14 ;  /* 0x0000000e00047c02 */ /* 0x000fc80008000f00 */
[----:B------:R-:W-:-:S07]  /*4f30*/  MOV R3, UR15 ;  /* 0x0000000f00037c02 */ /* 0x000fce0008000f00 */
.L_x_6478:
        /* <DEDUP_REMOVED lines=33> */
.L_x_6476:
        /* <DEDUP_REMOVED lines=431> */
.L_x_6480:
[----:B------:R-:W-:-:S04]  /*6c40*/  ULEA UR24, -UR6, URZ, 0x6 ;  /* 0x0000003f06187291 */ /* 0x000fc8000f8e313f */
[----:B------:R-:W-:-:S12]  /*6c50*/  USHF.R.S32.HI UR4, URZ, 0x1f, UR24 ;  /* 0x0000001f3f047899 */ /* 0x000fd80008011418 */
.L_x_6481:
        /* <DEDUP_REMOVED lines=9> */
[----:B------:R-:W-:-:S02]  /*6cf0*/  IADD3.X R9, R166, UR18, RZ, P0, !PT ;  /* 0x00000012a6097c10 */ /* 0x000fc400087fe4ff */
[----:B------:R-:W-:Y:S02]  /*6d00*/  LEA R8, P0, R168, UR8, 0x1 ;  /* 0x00000008a8087c11 */ /* 0x000fe4000f8008ff */
[----:B------:R-:W-:Y:S02]  /*6d10*/  LEA.HI.X R235, R0, R235, R5, 0x1, P2 ;  /* 0x000000eb00eb7211 */ /* 0x000fe400010f0c05 */
[----:B------:R-:W-:Y:S01]  /*6d20*/  IADD3.X R7, R166, UR4, RZ, P1, !PT ;  /* 0x00000004a6077c10 */ /* 0x000fe20008ffe4ff */
[----:B------:R-:W-:Y:S01]  /*6d30*/  USHF.L.U64.HI UR4, UR6, 0x5, UR7 ;  /* 0x0000000506047899 */ /* 0x000fe20008010207 */
[----:B------:R-:W-:Y:S01]  /*6d40*/  LEA R6, P1, R4, UR8, 0x1 ;  /* 0x0000000804067c11 */ /* 0x000fe2000f8208ff */
[----:B------:R-:W-:Y:S01]  /*6d50*/  IMAD.MOV.U32 R237, RZ, RZ, R235 ;  /* 0x000000ffffed7224 */ /* 0x000fe200078e00eb */
[----:B------:R-:W-:Y:S02]  /*6d60*/  LEA.HI.X R9, R168, UR9, R9, 0x1, P0 ;  /* 0x00000009a8097c11 */ /* 0x000fe400080f0c09 */
[----:B------:R-:W-:-:S02]  /*6d70*/  IADD3 R10, P0, R236, UR13, RZ ;  /* 0x0000000dec0a7c10 */ /* 0x000fc4000ff1e0ff */
[----:B------:R-:W-:Y:S01]  /*6d80*/  LEA.HI.X R7, R4, UR9, R7, 0x1, P1 ;  /* 0x0000000904077c11 */ /* 0x000fe200088f0c07 */
[----:B------:R-:W-:Y:S01]  /*6d90*/  @!PT LDS RZ, [RZ] ;  /* 0x00000000fffff984 */ /* 0x000fe20000000800 */
[----:B------:R-:W-:Y:S01]  /*6da0*/  @!PT LDS RZ, [RZ] ;  /* 0x00000000fffff984 */ /* 0x000fe20000000800 */
[----:B------:R-:W-:Y:S01]  /*6db0*/  @!PT LDS RZ, [RZ] ;  /* 0x00000000fffff984 */ /* 0x000fe20000000800 */
[----:B------:R-:W-:Y:S01]  /*6dc0*/  LDGSTS.E.BYPASS.LTC128B.128 [R239+0x10000], desc[UR16][R236.64] ;  /* 0x10000000ecef7fae */ /* 0x000fe2000b901d50 */
[----:B------:R-:W-:Y:S02]  /*6dd0*/  IADD3.X R11, R235, UR4, RZ, P0, !PT ;  /* 0x00000004eb0b7c10 */ /* 0x000fe400087fe4ff */
[----:B------:R-:W-:Y:S01]  /*6de0*/  IADD3 R4, P1, R10, UR13, RZ ;  /* 0x0000000d0a047c10 */ /* 0x000fe2000ff3e0ff */
[----:B------:R-:W-:Y:S01]  /*6df0*/  LDGSTS.E.BYPASS.LTC128B.128 [R239+0x12000], desc[UR16][R6.64+0x80] ;  /* 0x1200008006ef7fae */ /* 0x000fe2000b901d50 */
[----:B------:R-:W-:Y:S02]  /*6e00*/  IADD3 R12, P0, R8, UR13, RZ ;  /* 0x0000000d080c7c10 */ /* 0x000fe4000ff1e0ff */
[----:B------:R-:W-:Y:S01]  /*6e10*/  IADD3.X R5, R11, UR4, RZ, P1, !PT ;  /* 0x000000040b057c10 */ /* 0x000fe20008ffe4ff */
[----:B------:R-:W-:Y:S01]  /*6e20*/  LDGSTS.E.BYPASS.LTC128B.128 [R239+0x14000], desc[UR16][R6.64+0x100] ;  /* 0x1400010006ef7fae */ /* 0x000fe2000b901d50 */
[----:B------:R-:W-:-:S02]  /*6e30*/  IADD3.X R13, R9, UR4, RZ, P0, !PT ;  /* 0x00000004090d7c10 */ /* 0x000fc400087fe4ff */
[----:B------:R-:W-:Y:S01]  /*6e40*/  IADD3 R14, P1, R4, UR13, RZ ;  /* 0x0000000d040e7c10 */ /* 0x000fe2000ff3e0ff */
[----:B------:R-:W-:Y:S01]  /*6e50*/  LDGSTS.E.BYPASS.LTC128B.128 [R239+0x16000], desc[UR16][R6.64+0x180] ;  /* 0x1600018006ef7fae */ /* 0x000fe2000b901d50 */
[----:B------:R-:W-:Y:S02]  /*6e60*/  IADD3 R24, P0, R12, UR13, RZ ;  /* 0x0000000d0c187c10 */ /* 0x000fe4000ff1e0ff */
[----:B------:R-:W-:Y:S01]  /*6e70*/  IADD3.X R15, R5, UR4, RZ, P1, !PT ;  /* 0x00000004050f7c10 */ /* 0x000fe20008ffe4ff */
[----:B------:R-:W-:Y:S01]  /*6e80*/  LDGSTS.E.BYPASS.LTC128B.128 [R239+0x10800], desc[UR16][R10.64] ;  /* 0x108000000aef7fae */ /* 0x000fe2000b901d50 */
[----:B------:R-:W-:-:S03]  /*6e90*/  IADD3.X R25, R13, UR4, RZ, P0, !PT ;  /* 0x000000040d197c10 */ /* 0x000fc600087fe4ff */
[----:B------:R-:W-:Y:S04]  /*6ea0*/  LDGSTS.E.BYPASS.LTC128B.128 [R239+0x12800], desc[UR16][R8.64+0x80] ;  /* 0x1280008008ef7fae */ /* 0x000fe8000b901d50 */
[----:B------:R-:W-:Y:S04]  /*6eb0*/  LDGSTS.E.BYPASS.LTC128B.128 [R239+0x14800], desc[UR16][R8.64+0x100] ;  /* 0x1480010008ef7fae */ /* 0x000fe8000b901d50 */
[----:B------:R1:W-:Y:S04]  /*6ec0*/  LDGSTS.E.BYPASS.LTC128B.128 [R239+0x16800], desc[UR16][R8.64+0x180] ;  /* 0x1680018008ef7fae */ /* 0x0003e8000b901d50 */
[----:B------:R-:W-:Y:S04]  /*6ed0*/  LDGSTS.E.BYPASS.LTC128B.128 [R239+0x11000], desc[UR16][R4.64] ;  /* 0x1100000004ef7fae */ /* 0x000fe8000b901d50 */
[----:B------:R-:W-:Y:S04]  /*6ee0*/  LDGSTS.E.BYPASS.LTC128B.128 [R239+0x13000], desc[UR16][R12.64+0x80] ;  /* 0x130000800cef7fae */ /* 0x000fe8000b901d50 */
[----:B------:R-:W-:Y:S04]  /*6ef0*/  LDGSTS.E.BYPASS.LTC128B.128 [R239+0x15000], desc[UR16][R12.64+0x100] ;  /* 0x150001000cef7fae */ /* 0x000fe8000b901d50 */
[----:B------:R-:W-:Y:S04]  /*6f00*/  LDGSTS.E.BYPASS.LTC128B.128 [R239+0x17000], desc[UR16][R12.64+0x180] ;  /* 0x170001800cef7fae */ /* 0x000fe8000b901d50 */
[----:B------:R2:W-:Y:S04]  /*6f10*/  LDGSTS.E.BYPASS.LTC128B.128 [R239+0x11800], desc[UR16][R14.64] ;  /* 0x118000000eef7fae */ /* 0x0005e8000b901d50 */
[----:B------:R-:W-:Y:S04]  /*6f20*/  LDGSTS.E.BYPASS.LTC128B.128 [R239+0x13800], desc[UR16][R24.64+0x80] ;  /* 0x1380008018ef7fae */ /* 0x000fe8000b901d50 */
[----:B------:R-:W-:Y:S04]  /*6f30*/  LDGSTS.E.BYPASS.LTC128B.128 [R239+0x15800], desc[UR16][R24.64+0x100] ;  /* 0x1580010018ef7fae */ /* 0x000fe8000b901d50 */
[----:B------:R3:W-:Y:S04]  /*6f40*/  LDGSTS.E.BYPASS.LTC128B.128 [R239+0x17800], desc[UR16][R24.64+0x180] ;  /* 0x1780018018ef7fae */ /* 0x0007e8000b901d50 */
[----:B------:R-:W-:Y:S04]  /*6f50*/  LDSM.16.M88.4 R32, [R234] ;  /* 0x00000000ea20783b */ /* 0x000fe80000000200 */
[----:B------:R-:W4:Y:S04]  /*6f60*/  LDSM.16.M88.4 R16, [R233+0x8000] ;  /* 0x00800000e910783b */ /* 0x000f280000000200 */
[----:B------:R-:W5:Y:S04]  /*6f70*/  LDSM.16.M88.4 R180, [R233+0x8800] ;  /* 0x00880000e9b4783b */ /* 0x000f680000000200 */
[----:B------:R-:W5:Y:S04]  /*6f80*/  LDSM.16.M88.4 R172, [R233+0x9000] ;  /* 0x00900000e9ac783b */ /* 0x000f680000000200 */
[----:B------:R-:W5:Y:S04]  /*6f90*/  LDSM.16.M88.4 R20, [R233+0x9800] ;  /* 0x00980000e914783b */ /* 0x000f680000000200 */
[----:B-1----:R-:W-:Y:S04]  /*6fa0*/  LDSM.16.M88.4 R8, [R232] ;  /* 0x00000000e808783b */ /* 0x002fe80000000200 */
[----:B------:R-:W1:Y:S04]  /*6fb0*/  LDSM.16.M88.4 R196, [R231] ;  /* 0x00000000e7c4783b */ /* 0x000e680000000200 */
[----:B------:R-:W1:Y:S04]  /*6fc0*/  LDSM.16.M88.4 R192, [R223] ;  /* 0x00000000dfc0783b */ /* 0x000e680000000200 */
[----:B------:R-:W1:Y:S04]  /*6fd0*/  LDSM.16.M88.4 R188, [R222] ;  /* 0x00000000debc783b */ /* 0x000e680000000200 */
[----:B------:R-:W1:Y:S04]  /*6fe0*/  LDSM.16.M88.4 R28, [R221] ;  /* 0x00000000dd1c783b */ /* 0x000e680000000200 */
[----:B--2---:R-:W-:Y:S01]  /*6ff0*/  LDSM.16.M88.4 R12, [R230] ;  /* 0x00000000e60c783b */ /* 0x004fe20000000200 */
[C---:B----4-:R-:W-:Y:S03]  /*7000*/  HMMA.16816.F32.BF16 R4, R32.reuse, R16, RZ ;  /* 0x000000102004723c */ /* 0x050fe600000418ff */
[----:B---3--:R-:W2:Y:S04]  /*7010*/  LDSM.16.M88.4 R24, [R227+0x8000] ;  /* 0x00800000e318783b */ /* 0x008ea80000000200 */
[----:B------:R-:W-:Y:S01]  /*7020*/  LDSM.16.M88.4 R200, [R227+0xe000] ;  /* 0x00e00000e3c8783b */ /* 0x000fe20000000200 */
[C---:B-----5:R-:W-:Y:S03]  /*7030*/  HMMA.16816.F32.BF16 R184, R32.reuse, R180, RZ ;  /* 0x000000b420b8723c */ /* 0x060fe600000418ff */
[----:B------:R-:W0:Y:S03]  /*7040*/  LDGDEPBAR ;  /* 0x00000000000079af */ /* 0x000e260000000000 */
[C---:B------:R-:W-:Y:S06]  /*7050*/  HMMA.16816.F32.BF16 R16, R32.reuse, R18, RZ ;  /* 0x000000122010723c */ /* 0x040fec00000418ff */
[C---:B------:R-:W-:Y:S06]  /*7060*/  HMMA.16816.F32.BF16 R180, R32.reuse, R182, RZ ;  /* 0x000000b620b4723c */ /* 0x040fec00000418ff */
        /* <DEDUP_REMOVED lines=31> */
[C---:B-----5:R-:W-:Y:S06]  /*7260*/  HMMA.16816.F32.BF16 R4, R8.reuse, R188, R4 ;  /* 0x000000bc0804723c */ /* 0x060fec0000041804 */
[C---:B------:R-:W-:Y:S01]  /*7270*/  HMMA.16816.F32.BF16 R16, R8.reuse, R190, R16 ;  /* 0x000000be0810723c */ /* 0x040fe20000041810 */
[----:B------:R-:W5:Y:S05]  /*7280*/  LDSM.16.M88.4 R188, [R233+0xb000] ;  /* 0x00b00000e9bc783b */ /* 0x000f6a0000000200 */
[C---:B------:R-:W-:Y:S06]  /*7290*/  HMMA.16816.F32.BF16 R184, R8.reuse, R28, R184 ;  /* 0x0000001c08b8723c */ /* 0x040fec00000418b8 */
[C---:B------:R-:W-:Y:S01]  /*72a0*/  HMMA.16816.F32.BF16 R180, R8.reuse, R30, R180 ;  /* 0x0000001e08b4723c */ /* 0x040fe200000418b4 */
[----:B------:R-:W5:Y:S05]  /*72b0*/  LDSM.16.M88.4 R28, [R233+0xb800] ;  /* 0x00b80000e91c783b */ /* 0x000f6a0000000200 */
[C---:B--2---:R-:W-:Y:S06]  /*72c0*/  HMMA.16816.F32.BF16 R176, R8.reuse, R24, R176 ;  /* 0x0000001808b0723c */ /* 0x044fec00000418b0 */
[C---:B------:R-:W-:Y:S01]  /*72d0*/  HMMA.16816.F32.BF16 R172, R8.reuse, R26, R172 ;  /* 0x0000001a08ac723c */ /* 0x040fe200000418ac */
[----:B------:R-:W-:Y:S05]  /*72e0*/  LDSM.16.M88.4 R24, [R219] ;  /* 0x00000000db18783b */ /* 0x000fea0000000200 */
[C---:B---3--:R-:W-:Y:S06]  /*72f0*/  HMMA.16816.F32.BF16 R168, R8.reuse, R20, R168 ;  /* 0x0000001408a8723c */ /* 0x048fec00000418a8 */
[----:B------:R-:W-:Y:S01]  /*7300*/  HMMA.16816.F32.BF16 R32, R8, R22, R32 ;  /* 0x000000160820723c */ /* 0x000fe20000041820 */
[----:B------:R-:W2:Y:S04]  /*7310*/  LDSM.16.M88.4 R8, [R232+0x2000] ;  /* 0x00200000e808783b */ /* 0x000ea80000000200 */
[----:B------:R-:W3:Y:S01]  /*7320*/  LDSM.16.M88.4 R20, [R218] ;  /* 0x00000000da14783b */ /* 0x000ee20000000200 */
[C---:B-1----:R-:W-:Y:S06]  /*7330*/  HMMA.16816.F32.BF16 R4, R12.reuse, R196, R4 ;  /* 0x000000c40c04723c */ /* 0x042fec0000041804 */
[C---:B------:R-:W-:Y:S01]  /*7340*/  HMMA.16816.F32.BF16 R16, R12.reuse, R198, R16 ;  /* 0x000000c60c10723c */ /* 0x040fe20000041810 */
[----:B------:R-:W1:Y:S05]  /*7350*/  LDSM.16.M88.4 R196, [R217] ;  /* 0x00000000d9c4783b */ /* 0x000e6a0000000200 */
[C---:B----4-:R-:W-:Y:S06]  /*7360*/  HMMA.16816.F32.BF16 R184, R12.reuse, R192, R184 ;  /* 0x000000c00cb8723c */ /* 0x050fec00000418b8 */
[C---:B------:R-:W-:Y:S01]  /*7370*/  HMMA.16816.F32.BF16 R180, R12.reuse, R194, R180 ;  /* 0x000000c20cb4723c */ /* 0x040fe200000418b4 */
[----:B------:R-:W4:Y:S05]  /*7380*/  LDSM.16.M88.4 R192, [R216] ;  /* 0x00000000d8c0783b */ /* 0x000f2a0000000200 */
[C---:B-----5:R-:W-:Y:S06]  /*7390*/  HMMA.16816.F32.BF16 R176, R12.reuse, R188, R176 ;  /* 0x000000bc0cb0723c */ /* 0x060fec00000418b0 */
[C---:B------:R-:W-:Y:S01]  /*73a0*/  HMMA.16816.F32.BF16 R172, R12.reuse, R190, R172 ;  /* 0x000000be0cac723c */ /* 0x040fe200000418ac */
[----:B------:R-:W-:Y:S05]  /*73b0*/  LDSM.16.M88.4 R188, [R227+0xa000] ;  /* 0x00a00000e3bc783b */ /* 0x000fea0000000200 */
[C---:B------:R-:W-:Y:S06]  /*73c0*/  HMMA.16816.F32.BF16 R168, R12.reuse, R28, R168 ;  /* 0x0000001c0ca8723c */ /* 0x040fec00000418a8 */
[----:B------:R-:W-:Y:S01]  /*73d0*/  HMMA.16816.F32.BF16 R32, R12, R30, R32 ;  /* 0x0000001e0c20723c */ /* 0x000fe20000041820 */
[----:B------:R-:W-:Y:S04]  /*73e0*/  LDSM.16.M88.4 R12, [R230+0x2000] ;  /* 0x00200000e60c783b */ /* 0x000fe80000000200 */
        /* <DEDUP_REMOVED lines=26> */
[----:B------:R-:W5:Y:S01]  /*7590*/  LDSM.16.M88.4 R12, [R233+0xc800] ;  /* 0x00c80000e90c783b */ /* 0x000f620000000200 */
        /* <DEDUP_REMOVED lines=8> */
[----:B------:R-:W-:Y:S05]  /*7620*/  LDSM.16.M88.4 R24, [R215] ;  /* 0x00000000d718783b */ /* 0x000fea0000000200 */
[C---:B---3--:R-:W-:Y:S06]  /*7630*/  HMMA.16816.F32.BF16 R168, R8.reuse, R20, R168 ;  /* 0x0000001408a8723c */ /* 0x048fec00000418a8 */
[----:B------:R-:W-:Y:S01]  /*7640*/  HMMA.16816.F32.BF16 R32, R8, R22, R32 ;  /* 0x000000160820723c */ /* 0x000fe20000041820 */
[----:B------:R-:W2:Y:S04]  /*7650*/  LDSM.16.M88.4 R8, [R232+0x4000] ;  /* 0x00400000e808783b */ /* 0x000ea80000000200 */
[----:B------:R-:W3:Y:S01]  /*7660*/  LDSM.16.M88.4 R20, [R214] ;  /* 0x00000000d614783b */ /* 0x000ee20000000200 */
        /* <DEDUP_REMOVED lines=9> */
[C---:B----4-:R-:W-:Y:S06]  /*7700*/  HMMA.16816.F32.BF16 R168, R188.reuse, R192, R168 ;  /* 0x000000c0bca8723c */ /* 0x050fec00000418a8 */
[----:B------:R-:W-:Y:S01]  /*7710*/  HMMA.16816.F32.BF16 R32, R188, R194, R32 ;  /* 0x000000c2bc20723c */ /* 0x000fe20000041820 */
[----:B------:R-:W-:Y:S04]  /*7720*/  LDSM.16.M88.4 R192, [R227+0xc000] ;  /* 0x00c00000e3c0783b */ /* 0x000fe80000000200 */
[----:B------:R-:W-:Y:S01]  /*7730*/  LDSM.16.M88.4 R188, [R227+0xc800] ;  /* 0x00c80000e3bc783b */ /* 0x000fe20000000200 */
[C---:B--2---:R-:W-:Y:S06]  /*7740*/  HMMA.16816.F32.BF16 R4, R8.reuse, R24, R4 ;  /* 0x000000180804723c */ /* 0x044fec0000041804 */
[C---:B------:R-:W-:Y:S01]  /*7750*/  HMMA.16816.F32.BF16 R16, R8.reuse, R26, R16 ;  /* 0x0000001a0810723c */ /* 0x040fe20000041810 */
[----:B------:R-:W1:Y:S05]  /*7760*/  LDSM.16.M88.4 R24, [R230+0x4000] ;  /* 0x00400000e618783b */ /* 0x000e6a0000000200 */
[C---:B---3--:R-:W-:Y:S06]  /*7770*/  HMMA.16816.F32.BF16 R184, R8.reuse, R20, R184 ;  /* 0x0000001408b8723c */ /* 0x048fec00000418b8 */
[C---:B------:R-:W-:Y:S01]  /*7780*/  HMMA.16816.F32.BF16 R180, R8.reuse, R22, R180 ;  /* 0x0000001608b4723c */ /* 0x040fe200000418b4 */
[----:B------:R-:W2:Y:S05]  /*7790*/  LDSM.16.M88.4 R20, [R227+0xd000] ;  /* 0x00d00000e314783b */ /* 0x000eaa0000000200 */
[C---:B-----5:R-:W-:Y:S06]  /*77a0*/  HMMA.16816.F32.BF16 R176, R8.reuse, R28, R176 ;  /* 0x0000001c08b0723c */ /* 0x060fec00000418b0 */
        /* <DEDUP_REMOVED lines=15> */
[----:B---3--:R-:W-:Y:S06]  /*78a0*/  HMMA.16816.F32.BF16 R168, R24, R28, R168 ;  /* 0x0000001c18a8723c */ /* 0x008fec00000418a8 */
[C---:B----4-:R-:W-:Y:S06]  /*78b0*/  HMMA.16816.F32.BF16 R4, R8.reuse, R12, R4 ;  /* 0x0000000c0804723c */ /* 0x050fec0000041804 */
[----:B------:R-:W-:Y:S01]  /*78c0*/  HMMA.16816.F32.BF16 R16, R8, R14, R16 ;  /* 0x0000000e0810723c */ /* 0x000fe20000041810 */
[----:B------:R-:W-:Y:S05]  /*78d0*/  LDSM.16.M88.4 R12, [R211] ;  /* 0x00000000d30c783b */ /* 0x000fea0000000200 */
[----:B------:R-:W-:Y:S01]  /*78e0*/  HMMA.16816.F32.BF16 R32, R24, R30, R32 ;  /* 0x0000001e1820723c */ /* 0x000fe20000041820 */
[----:B------:R-:W3:Y:S04]  /*78f0*/  LDSM.16.M88.4 R28, [R232+0x6000] ;  /* 0x00600000e81c783b */ /* 0x000ee80000000200 */
[----:B------:R-:W4:Y:S01]  /*7900*/  LDSM.16.M88.4 R24, [R220+0x5800] ;  /* 0x00580000dc18783b */ /* 0x000f220000000200 */
[----:B-1----:R-:W-:Y:S06]  /*7910*/  HMMA.16816.F32.BF16 R176, R8, R192, R176 ;  /* 0x000000c008b0723c */ /* 0x002fec00000418b0 */
[C---:B-----5:R-:W-:Y:S06]  /*7920*/  HMMA.16816.F32.BF16 R4, R196.reuse, R188, R4 ;  /* 0x000000bcc404723c */ /* 0x060fec0000041804 */
[----:B------:R-:W-:Y:S01]  /*7930*/  HMMA.16816.F32.BF16 R16, R196, R190, R16 ;  /* 0x000000bec410723c */ /* 0x000fe20000041810 */
[----:B------:R-:W1:Y:S05]  /*7940*/  LDSM.16.M88.4 R188, [R233+0xf000] ;  /* 0x00f00000e9bc783b */ /* 0x000e6a0000000200 */
[C---:B--2---:R-:W-:Y:S06]  /*7950*/  HMMA.16816.F32.BF16 R184, R8.reuse, R20, R184 ;  /* 0x0000001408b8723c */ /* 0x044fec00000418b8 */
[C---:B------:R-:W-:Y:S01]  /*7960*/  HMMA.16816.F32.BF16 R180, R8.reuse, R22, R180 ;  /* 0x0000001608b4723c */ /* 0x040fe200000418b4 */
[----:B------:R-:W2:Y:S05]  /*7970*/  LDSM.16.M88.4 R20, [R230+0x6000] ;  /* 0x00600000e614783b */ /* 0x000eaa0000000200 */
[----:B------:R-:W-:Y:S01]  /*7980*/  HMMA.16816.F32.BF16 R172, R8, R194, R172 ;  /* 0x000000c208ac723c */ /* 0x000fe200000418ac */
[----:B------:R-:W5:Y:S05]  /*7990*/  LDSM.16.M88.4 R192, [R233+0xe800] ;  /* 0x00e80000e9c0783b */ /* 0x000f6a0000000200 */
[C---:B---3--:R-:W-:Y:S06]  /*79a0*/  HMMA.16816.F32.BF16 R4, R28.reuse, R12, R4 ;  /* 0x0000000c1c04723c */ /* 0x048fec0000041804 */
[----:B------:R-:W-:Y:S01]  /*79b0*/  HMMA.16816.F32.BF16 R16, R28, R14, R16 ;  /* 0x0000000e1c10723c */ /* 0x000fe20000041810 */
[----:B------:R-:W-:Y:S05]  /*79c0*/  LDSM.16.M88.4 R12, [R229+0x6000] ;  /* 0x00600000e50c783b */ /* 0x000fea0000000200 */
[C---:B----4-:R-:W-:Y:S06]  /*79d0*/  HMMA.16816.F32.BF16 R168, R8.reuse, R24, R168 ;  /* 0x0000001808a8723c */ /* 0x050fec00000418a8 */
[----:B------:R-:W-:Y:S01]  /*79e0*/  HMMA.16816.F32.BF16 R32, R8, R26, R32 ;  /* 0x0000001a0820723c */ /* 0x000fe20000041820 */
[----:B------:R-:W3:Y:S04]  /*79f0*/  LDSM.16.M88.4 R8, [R220+0x6000] ;  /* 0x00600000dc08783b */ /* 0x000ee80000000200 */
[----:B------:R-:W4:Y:S01]  /*7a00*/  LDSM.16.M88.4 R24, [R210] ;  /* 0x00000000d218783b */ /* 0x000f220000000200 */
[----:B-1----:R-:W-:Y:S06]  /*7a10*/  HMMA.16816.F32.BF16 R176, R196, R188, R176 ;  /* 0x000000bcc4b0723c */ /* 0x002fec00000418b0 */
[C---:B--2---:R-:W-:Y:S06]  /*7a20*/  HMMA.16816.F32.BF16 R4, R20.reuse, R200, R4 ;  /* 0x000000c81404723c */ /* 0x044fec0000041804 */
[----:B------:R-:W-:Y:S06]  /*7a30*/  HMMA.16816.F32.BF16 R16, R20, R202, R16 ;  /* 0x000000ca1410723c */ /* 0x000fec0000041810 */
[C---:B-----5:R-:W-:Y:S06]  /*7a40*/  HMMA.16816.F32.BF16 R184, R196.reuse, R192, R184 ;  /* 0x000000c0c4b8723c */ /* 0x060fec00000418b8 */
[C---:B------:R-:W-:Y:S01]  /*7a50*/  HMMA.16816.F32.BF16 R180, R196.reuse, R194, R180 ;  /* 0x000000c2c4b4723c */ /* 0x040fe200000418b4 */
[----:B------:R-:W1:Y:S05]  /*7a60*/  LDSM.16.M88.4 R192, [R233+0xf800] ;  /* 0x00f80000e9c0783b */ /* 0x000e6a0000000200 */
[----:B------:R-:W-:Y:S01]  /*7a70*/  HMMA.16816.F32.BF16 R188, R196, R190, R172 ;  /* 0x000000bec4bc723c */ /* 0x000fe200000418ac */
[----:B------:R-:W2:Y:S05]  /*7a80*/  LDSM.16.M88.4 R172, [R227+0xe800] ;  /* 0x00e80000e3ac783b */ /* 0x000eaa0000000200 */
[C---:B---3--:R-:W-:Y:S06]  /*7a90*/  HMMA.16816.F32.BF16 R4, R12.reuse, R8, R4 ;  /* 0x000000080c04723c */ /* 0x048fec0000041804 */
[----:B------:R-:W-:Y:S01]  /*7aa0*/  HMMA.16816.F32.BF16 R16, R12, R10, R16 ;  /* 0x0000000a0c10723c */ /* 0x000fe20000041810 */
[----:B------:R-:W3:Y:S05]  /*7ab0*/  LDSM.16.M88.4 R8, [R209] ;  /* 0x00000000d108783b */ /* 0x000eea0000000200 */
[C---:B----4-:R-:W-:Y:S06]  /*7ac0*/  HMMA.16816.F32.BF16 R184, R28.reuse, R24, R184 ;  /* 0x000000181cb8723c */ /* 0x050fec00000418b8 */
[----:B------:R-:W-:Y:S01]  /*7ad0*/  HMMA.16816.F32.BF16 R180, R28, R26, R180 ;  /* 0x0000001a1cb4723c */ /* 0x000fe200000418b4 */
[----:B------:R-:W4:Y:S05]  /*7ae0*/  LDSM.16.M88.4 R24, [R220+0x6800] ;  /* 0x00680000dc18783b */ /* 0x000f2a0000000200 */
[----:B------:R-:W-:Y:S01]  /*7af0*/  FMUL.FTZ R4, R4, UR23 ;  /* 0x0000001704047c20 */ /* 0x000fe20008410000 */
[----:B------:R-:W-:Y:S01]  /*7b00*/  FMUL.FTZ R0, R5, UR23 ;  /* 0x0000001705007c20 */ /* 0x000fe20008410000 */
[----:B------:R-:W-:-:S02]  /*7b10*/  FMUL.FTZ R167, R6, UR23 ;  /* 0x0000001706a77c20 */ /* 0x000fc40008410000 */
[----:B------:R5:W4:Y:S01]  /*7b20*/  MUFU.TANH R166, R4 ;  /* 0x0000000400a67308 */ /* 0x000b220000002400 */
[----:B-1----:R-:W-:Y:S01]  /*7b30*/  HMMA.16816.F32.BF16 R168, R196, R192, R168 ;  /* 0x000000c0c4a8723c */ /* 0x002fe200000418a8 */
[----:B------:R-:W-:Y:S01]  /*7b40*/  FMUL.FTZ R16, R16, UR23 ;  /* 0x0000001710107c20 */ /* 0x000fe20008410000 */
[----:B------:R-:W-:-:S04]  /*7b50*/  FMUL.FTZ R17, R17, UR23 ;  /* 0x0000001711117c20 */ /* 0x000fc80008410000 */
[----:B------:R-:W-:Y:S01]  /*7b60*/  HMMA.16816.F32.BF16 R32, R196, R194, R32 ;  /* 0x000000c2c420723c */ /* 0x000fe20000041820 */
[----:B------:R-:W-:Y:S01]  /*7b70*/  FMUL.FTZ R192, R7, UR23 ;  /* 0x0000001707c07c20 */ /* 0x000fe20008410000 */
[----:B------:R-:W-:Y:S01]  /*7b80*/  FMUL.FTZ R193, R18, UR23 ;  /* 0x0000001712c17c20 */ /* 0x000fe20008410000 */
[----:B------:R-:W1:Y:S03]  /*7b90*/  MUFU.TANH R167, R167 ;  /* 0x000000a700a77308 */ /* 0x000e660000002400 */
[----:B--2---:R-:W-:Y:S01]  /*7ba0*/  HMMA.16816.F32.BF16 R184, R20, R172, R184 ;  /* 0x000000ac14b8723c */ /* 0x004fe200000418b8 */
[----:B------:R-:W-:Y:S01]  /*7bb0*/  FMUL.FTZ R194, R19, UR23 ;  /* 0x0000001713c27c20 */ /* 0x000fe20008410000 */
[----:B-----5:R-:W2:Y:S03]  /*7bc0*/  LDSM.16.M88.4 R4, [R227+0xf000] ;  /* 0x00f00000e304783b */ /* 0x020ea60000000200 */
[----:B------:R-:W5:Y:S01]  /*7bd0*/  MUFU.TANH R0, R0 ;  /* 0x0000000000007308 */ /* 0x000f620000002400 */
[C---:B---3--:R-:W-:Y:S06]  /*7be0*/  HMMA.16816.F32.BF16 R176, R28.reuse, R8, R176 ;  /* 0x000000081cb0723c */ /* 0x048fec00000418b0 */
[----:B------:R-:W-:Y:S01]  /*7bf0*/  HMMA.16816.F32.BF16 R188, R28, R10, R188 ;  /* 0x0000000a1cbc723c */ /* 0x000fe200000418bc */
[----:B------:R-:W-:Y:S01]  /*7c00*/  LDSM.16.M88.4 R8, [R220+0x7000] ;  /* 0x00700000dc08783b */ /* 0x000fe20000000200 */
[----:B------:R-:W3:Y:S04]  /*7c10*/  MUFU.TANH R192, R192 ;  /* 0x000000c000c07308 */ /* 0x000ee80000002400 */
[----:B------:R-:W-:Y:S01]  /*7c20*/  HMMA.16816.F32.BF16 R180, R20, R174, R180 ;  /* 0x000000ae14b4723c */ /* 0x000fe200000418b4 */
[----:B------:R-:W1:Y:S03]  /*7c30*/  LDSM.16.M88.4 R172, [R208] ;  /* 0x00000000d0ac783b */ /* 0x000e660000000200 */
[----:B------:R-:W-:Y:S02]  /*7c40*/  MUFU.TANH R193, R193 ;  /* 0x000000c100c17308 */ /* 0x000fe40000002400 */
[C---:B----4-:R-:W-:Y:S06]  /*7c50*/  HMMA.16816.F32.BF16 R184, R12.reuse, R24, R184 ;  /* 0x000000180cb8723c */ /* 0x050fec00000418b8 */
[----:B------:R-:W-:Y:S08]  /*7c60*/  MUFU.TANH R24, R16 ;  /* 0x0000001000187308 */ /* 0x000ff00000002400 */
[----:B------:R4:W-:Y:S04]  /*7c70*/  MUFU.TANH R25, R17 ;  /* 0x0000001100197308 */ /* 0x0009e80000002400 */
[----:B------:R-:W-:Y:S04]  /*7c80*/  HMMA.16816.F32.BF16 R180, R12, R26, R180 ;  /* 0x0000001a0cb4723c */ /* 0x000fe800000418b4 */
[----:B------:R-:W-:Y:S02]  /*7c90*/  MUFU.TANH R194, R194 ;  /* 0x000000c200c27308 */ /* 0x000fe40000002400 */
[----:B--2---:R-:W-:Y:S01]  /*7ca0*/  HMMA.16816.F32.BF16 R176, R20, R4, R176 ;  /* 0x0000000414b0723c */ /* 0x004fe200000418b0 */
[----:B------:R-:W-:Y:S01]  /*7cb0*/  FMUL.FTZ R26, R186, UR23 ;  /* 0x00000017ba1a7c20 */ /* 0x000fe20008410000 */
[----:B------:R-:W-:Y:S01]  /*7cc0*/  FMUL.FTZ R195, R184, UR23 ;  /* 0x00000017b8c37c20 */ /* 0x000fe20008410000 */
[----:B------:R-:W-:-:S03]  /*7cd0*/  FMUL.FTZ R184, R185, UR23 ;  /* 0x00000017b9b87c20 */ /* 0x000fc60008410000 */
[----:B------:R-:W-:Y:S01]  /*7ce0*/  HMMA.16816.F32.BF16 R188, R20, R6, R188 ;  /* 0x0000000614bc723c */ /* 0x000fe200000418bc */
[----:B----4-:R-:W2:Y:S01]  /*7cf0*/  LDSM.16.M88.4 R16, [R227+0xf800] ;  /* 0x00f80000e310783b */ /* 0x010ea20000000200 */
[----:B------:R-:W-:Y:S01]  /*7d00*/  IMAD.U32 R4, RZ, RZ, UR21 ;  /* 0x00000015ff047e24 */ /* 0x000fe2000f8e00ff */
[----:B------:R-:W4:Y:S03]  /*7d10*/  MUFU.TANH R27, R195 ;  /* 0x000000c3001b7308 */ /* 0x000f260000002400 */
[C---:B-1----:R-:W-:Y:S05]  /*7d20*/  HMMA.16816.F32.BF16 R168, R28.reuse, R172, R168 ;  /* 0x000000ac1ca8723c */ /* 0x042fea00000418a8 */
[----:B------:R-:W1:Y:S01]  /*7d30*/  MUFU.TANH R26, R26 ;  /* 0x0000001a001a7308 */ /* 0x000e620000002400 */
[----:B------:R-:W-:Y:S01]  /*7d40*/  HMMA.16816.F32.BF16 R32, R28, R174, R32 ;  /* 0x000000ae1c20723c */ /* 0x000fe20000041820 */
[----:B------:R-:W-:Y:S01]  /*7d50*/  FMUL.FTZ R172, R187, UR23 ;  /* 0x00000017bbac7c20 */ /* 0x000fe20008410000 */
[----:B------:R-:W-:-:S04]  /*7d60*/  FMUL.FTZ R180, R180, UR23 ;  /* 0x00000017b4b47c20 */ /* 0x000fc80008410000 */
[----:B------:R-:W-:Y:S01]  /*7d70*/  HMMA.16816.F32.BF16 R176, R12, R8, R176 ;  /* 0x000000080cb0723c */ /* 0x000fe200000418b0 */
[----:B------:R-:W1:Y:S01]  /*7d80*/  MUFU.TANH R184, R184 ;  /* 0x000000b800b87308 */ /* 0x000e620000002400 */
[----:B------:R-:W-:Y:S01]  /*7d90*/  FMUL.FTZ R29, R181, UR23 ;  /* 0x00000017b51d7c20 */ /* 0x000fe20008410000 */
[----:B------:R-:W-:-:S03]  /*7da0*/  FMUL.FTZ R30, R183, UR23 ;  /* 0x00000017b71e7c20 */ /* 0x000fc60008410000 */
[----:B------:R-:W-:Y:S01]  /*7db0*/  HMMA.16816.F32.BF16 R188, R12, R10, R188 ;  /* 0x0000000a0cbc723c */ /* 0x000fe200000418bc */
[----:B------:R-:W-:Y:S02]  /*7dc0*/  IMAD R9, R4, 0x40, R245 ;  /* 0x0000004004097824 */ /* 0x000fe400078e02f5 */
[----:B------:R-:W1:Y:S02]  /*7dd0*/  MUFU.TANH R172, R172 ;  /* 0x000000ac00ac7308 */ /* 0x000e640000002400 */
[C---:B------:R-:W-:Y:S01]  /*7de0*/  VIADD R5, R9.reuse, 0x1 ;  /* 0x0000000109057836 */ /* 0x040fe20000000000 */
[CC--:B------:R-:W-:Y:S01]  /*7df0*/  ISETP.GE.AND P5, PT, R9.reuse, R243.reuse, PT ;  /* 0x000000f30900720c */ /* 0x0c0fe20003fa6270 */
[C---:B------:R-:W-:Y:S01]  /*7e00*/  VIADD R31, R9.reuse, 0x8 ;  /* 0x00000008091f7836 */ /* 0x040fe20000000000 */
[-C--:B------:R-:W-:Y:S02]  /*7e10*/  ISETP.GE.AND P0, PT, R9, R238.reuse, PT ;  /* 0x000000ee0900720c */ /* 0x080fe40003f06270 */
[C---:B------:R-:W-:Y:S01]  /*7e20*/  ISETP.GE.AND P4, PT, R5.reuse, R243, PT ;  /* 0x000000f30500720c */ /* 0x040fe20003f86270 */
[----:B------:R-:W-:Y:S01]  /*7e30*/  MUFU.TANH R29, R29 ;  /* 0x0000001d001d7308 */ /* 0x000fe20000002400 */
[----:B------:R-:W-:-:S02]  /*7e40*/  ISETP.GE.AND P2, PT, R5, R238, PT ;  /* 0x000000ee0500720c */ /* 0x000fc40003f46270 */
[C---:B------:R-:W-:Y:S02]  /*7e50*/  ISETP.LT.OR P4, PT, R5.reuse, R244, P4 ;  /* 0x000000f40500720c */ /* 0x040fe40002781670 */
[----:B------:R-:W-:Y:S01]  /*7e60*/  ISETP.LT.OR P2, PT, R5, R242, P2 ;  /* 0x000000f20500720c */ /* 0x000fe20001741670 */
[C---:B--2---:R-:W-:Y:S01]  /*7e70*/  HMMA.16816.F32.BF16 R168, R20.reuse, R16, R168 ;  /* 0x0000001014a8723c */ /* 0x044fe200000418a8 */
[----:B------:R-:W2:Y:S01]  /*7e80*/  LDSM.16.M88.4 R4, [R220+0x7800] ;  /* 0x00780000dc04783b */ /* 0x000ea20000000200 */
[C---:B------:R-:W-:Y:S01]  /*7e90*/  ISETP.LT.OR P5, PT, R9.reuse, R244, P5 ;  /* 0x000000f40900720c */ /* 0x040fe20002fa1670 */
[----:B------:R-:W-:Y:S01]  /*7ea0*/  FMUL.FTZ R176, R176, UR23 ;  /* 0x00000017b0b07c20 */ /* 0x000fe20008410000 */
[C---:B------:R-:W-:Y:S01]  /*7eb0*/  ISETP.LT.OR P0, PT, R9.reuse, R242, P0 ;  /* 0x000000f20900720c */ /* 0x040fe20000701670 */
[----:B------:R-:W-:Y:S01]  /*7ec0*/  FMUL.FTZ R178, R178, UR23 ;  /* 0x00000017b2b27c20 */ /* 0x000fe20008410000 */
[----:B------:R-:W-:Y:S01]  /*7ed0*/  FSEL R11, R166, -INF , !P5 ;  /* 0xff800000a60b7808 */ /* 0x000fe20006800000 */
[----:B------:R-:W-:Y:S01]  /*7ee0*/  VIADD R17, R9, 0x9 ;  /* 0x0000000909117836 */ /* 0x000fe20000000000 */
[----:B------:R-:W-:Y:S01]  /*7ef0*/  FSEL R8, R167, -INF , !P0 ;  /* 0xff800000a7087808 */ /* 0x000fe20004000000 */
[----:B------:R-:W-:Y:S01]  /*7f00*/  HMMA.16816.F32.BF16 R32, R20, R18, R32 ;  /* 0x000000121420723c */ /* 0x000fe20000041820 */
[-C--:B------:R-:W-:Y:S01]  /*7f10*/  ISETP.GE.AND P6, PT, R31, R243.reuse, PT ;  /* 0x000000f31f00720c */ /* 0x080fe20003fc6270 */
[----:B------:R-:W1:Y:S01]  /*7f20*/  MUFU.TANH R197, R176 ;  /* 0x000000b000c57308 */ /* 0x000e620000002400 */
[CC--:B------:R-:W-:Y:S01]  /*7f30*/  ISETP.GE.AND P5, PT, R17.reuse, R243.reuse, PT ;  /* 0x000000f31100720c */ /* 0x0c0fe20003fa6270 */
[----:B------:R-:W-:Y:S01]  /*7f40*/  FMUL.FTZ R16, R182, UR23 ;  /* 0x00000017b6107c20 */ /* 0x000fe20008410000 */
[----:B------:R-:W-:Y:S01]  /*7f50*/  ISETP.GE.AND P0, PT, R17, R238, PT ;  /* 0x000000ee1100720c */ /* 0x000fe20003f06270 */
[----:B------:R-:W-:Y:S01]  /*7f60*/  FMUL.FTZ R188, R188, UR23 ;  /* 0x00000017bcbc7c20 */ /* 0x000fe20008410000 */
[----:B------:R-:W-:Y:S01]  /*7f70*/  VIADD R21, R9, 0x10 ;  /* 0x0000001009157836 */ /* 0x000fe20000000000 */
[----:B------:R-:W-:Y:S01]  /*7f80*/  ISETP.LT.OR P5, PT, R17, R244, P5 ;  /* 0x000000f41100720c */ /* 0x000fe20002fa1670 */
[----:B------:R-:W-:Y:S01]  /*7f90*/  VIADD R23, R9, 0x11 ;  /* 0x0000001109177836 */ /* 0x000fe20000000000 */
[----:B------:R-:W-:Y:S01]  /*7fa0*/  ISETP.LT.OR P0, PT, R17, R242, P0 ;  /* 0x000000f21100720c */ /* 0x000fe20000701670 */
[----:B------:R-:W1:Y:S01]  /*7fb0*/  MUFU.TANH R18, R178 ;  /* 0x000000b200127308 */ /* 0x000e620000002400 */
[----:B-----5:R-:W-:Y:S01]  /*7fc0*/  FSEL R17, R0, -INF , !P4 ;  /* 0xff80000000117808 */ /* 0x020fe20006000000 */
[----:B------:R-:W-:Y:S01]  /*7fd0*/  FMUL.FTZ R177, R177, UR23 ;  /* 0x00000017b1b17c20 */ /* 0x000fe20008410000 */
[----:B---3--:R-:W-:Y:S01]  /*7fe0*/  FSEL R0, R192, -INF , !P2 ;  /* 0xff800000c0007808 */ /* 0x008fe20005000000 */
[----:B------:R-:W-:Y:S01]  /*7ff0*/  FMUL.FTZ R192, R190, UR23 ;  /* 0x00000017bec07c20 */ /* 0x000fe20008410000 */
[----:B------:R-:W-:Y:S01]  /*8000*/  ISETP.GE.AND P4, PT, R21, R243, PT ;  /* 0x000000f31500720c */ /* 0x000fe20003f86270 */
[----:B------:R-:W-:Y:S01]  /*8010*/  FMUL.FTZ R166, R189, UR23 ;  /* 0x00000017bda67c20 */ /* 0x000fe20008410000 */
[-C--:B------:R-:W-:Y:S01]  /*8020*/  ISETP.GE.AND P2, PT, R21, R238.reuse, PT ;  /* 0x000000ee1500720c */ /* 0x080fe20003f46270 */
[----:B------:R-:W3:Y:S01]  /*8030*/  MUFU.TANH R30, R30 ;  /* 0x0000001e001e7308 */ /* 0x000ee20000002400 */
[----:B------:R-:W-:Y:S01]  /*8040*/  ISETP.GE.AND P1, PT, R31, R238, PT ;  /* 0x000000ee1f00720c */ /* 0x000fe20003f26270 */
[----:B------:R-:W-:Y:S01]  /*8050*/  FMUL.FTZ R190, R191, UR23 ;  /* 0x00000017bfbe7c20 */ /* 0x000fe20008410000 */
[----:B------:R-:W-:Y:S01]  /*8060*/  ISETP.LT.OR P4, PT, R21, R244, P4 ;  /* 0x000000f41500720c */ /* 0x000fe20002781670 */
[----:B------:R-:W-:Y:S01]  /*8070*/  VIADD R167, R9, 0x21 ;  /* 0x0000002109a77836 */ /* 0x000fe20000000000 */
[----:B------:R-:W-:Y:S01]  /*8080*/  ISETP.LT.OR P2, PT, R21, R242, P2 ;  /* 0x000000f21500720c */ /* 0x000fe20001741670 */
[----:B------:R-:W-:Y:S01]  /*8090*/  VIADD R21, R9, 0x19 ;  /* 0x0000001909157836 */ /* 0x000fe20000000000 */
[C---:B------:R-:W-:Y:S01]  /*80a0*/  ISETP.LT.OR P6, PT, R31.reuse, R244, P6 ;  /* 0x000000f41f00720c */ /* 0x040fe200037c1670 */
[----:B------:R-:W5:Y:S01]  /*80b0*/  MUFU.TANH R28, R180 ;  /* 0x000000b4001c7308 */ /* 0x000f620000002400 */
[----:B------:R-:W-:Y:S01]  /*80c0*/  ISETP.LT.OR P1, PT, R31, R242, P1 ;  /* 0x000000f21f00720c */ /* 0x000fe20000f21670 */
[----:B------:R-:W-:Y:S01]  /*80d0*/  FMUL.FTZ R31, R179, UR23 ;  /* 0x00000017b31f7c20 */ /* 0x000fe20008410000 */
[----:B----4-:R-:W-:Y:S01]  /*80e0*/  FSEL R27, R27, -INF , !P4 ;  /* 0xff8000001b1b7808 */ /* 0x010fe20006000000 */
[----:B------:R-:W-:-:S04]  /*80f0*/  DEPBAR.LE SB0, 0x0 ;  /* 0x000080000000791a */ /* 0x000fc80000000000 */
[C---:B--2---:R-:W-:Y:S01]  /*8100*/  HMMA.16816.F32.BF16 R168, R12.reuse, R4, R168 ;  /* 0x000000040ca8723c */ /* 0x044fe200000418a8 */
[----:B-1----:R-:W-:Y:S01]  /*8110*/  FSEL R26, R26, -INF , !P2 ;  /* 0xff8000001a1a7808 */ /* 0x002fe20005000000 */
[----:B------:R-:W1:Y:S01]  /*8120*/  MUFU.TANH R16, R16 ;  /* 0x0000001000107308 */ /* 0x000e620000002400 */
[----:B------:R-:W-:Y:S02]  /*8130*/  FSEL R19, R24, -INF , !P6 ;  /* 0xff80000018137808 */ /* 0x000fe40007000000 */
[----:B------:R-:W-:Y:S01]  /*8140*/  FSEL R10, R193, -INF , !P1 ;  /* 0xff800000c10a7808 */ /* 0x000fe20004800000 */
[----:B------:R-:W-:Y:S01]  /*8150*/  HMMA.16816.F32.BF16 R32, R12, R6, R32 ;  /* 0x000000060c20723c */ /* 0x000fe20000041820 */
[CC--:B------:R-:W-:Y:S02]  /*8160*/  ISETP.GE.AND P4, PT, R21.reuse, R243.reuse, PT ;  /* 0x000000f31500720c */ /* 0x0c0fe40003f86270 */
[----:B------:R-:W-:Y:S01]  /*8170*/  ISETP.GE.AND P2, PT, R21, R238, PT ;  /* 0x000000ee1500720c */ /* 0x000fe20003f46270 */
[----:B------:R-:W2:Y:S01]  /*8180*/  MUFU.TANH R193, R188 ;  /* 0x000000bc00c17308 */ /* 0x000ea20000002400 */
[----:B------:R-:W-:-:S02]  /*8190*/  ISETP.GE.AND P6, PT, R23, R243, PT ;  /* 0x000000f31700720c */ /* 0x000fc40003fc6270 */
[----:B------:R-:W-:Y:S01]  /*81a0*/  ISETP.GE.AND P1, PT, R23, R238, PT ;  /* 0x000000ee1700720c */ /* 0x000fe20003f26270 */
[----:B------:R-:W-:Y:S01]  /*81b0*/  VIADD R7, R9, 0x29 ;  /* 0x0000002909077836 */ /* 0x000fe20000000000 */
[----:B------:R-:W-:Y:S01]  /*81c0*/  ISETP.LT.OR P4, PT, R21, R244, P4 ;  /* 0x000000f41500720c */ /* 0x000fe20002781670 */
[----:B------:R-:W-:Y:S01]  /*81d0*/  VIADD R13, R9, 0x28 ;  /* 0x00000028090d7836 */ /* 0x000fe20000000000 */
[----:B------:R-:W-:Y:S01]  /*81e0*/  ISETP.LT.OR P2, PT, R21, R242, P2 ;  /* 0x000000f21500720c */ /* 0x000fe20001741670 */
[----:B------:R-:W-:Y:S01]  /*81f0*/  VIADD R21, R9, 0x20 ;  /* 0x0000002009157836 */ /* 0x000fe20000000000 */
[C---:B------:R-:W-:Y:S01]  /*8200*/  ISETP.LT.OR P6, PT, R23.reuse, R244, P6 ;  /* 0x000000f41700720c */ /* 0x040fe200037c1670 */
[----:B------:R-:W4:Y:S01]  /*8210*/  MUFU.TANH R192, R192 ;  /* 0x000000c000c07308 */ /* 0x000f220000002400 */
[----:B------:R-:W-:Y:S01]  /*8220*/  ISETP.LT.OR P1, PT, R23, R242, P1 ;  /* 0x000000f21700720c */ /* 0x000fe20000f21670 */
[----:B------:R-:W-:Y:S01]  /*8230*/  VIADD R23, R9, 0x18 ;  /* 0x0000001809177836 */ /* 0x000fe20000000000 */
[----:B------:R-:W-:Y:S01]  /*8240*/  FSEL R5, R25, -INF , !P5 ;  /* 0xff80000019057808 */ /* 0x000fe20006800000 */
[----:B------:R-:W-:Y:S01]  /*8250*/  FMUL.FTZ R169, R169, UR23 ;  /* 0x00000017a9a97c20 */ /* 0x000fe20008410000 */
[----:B------:R-:W-:Y:S01]  /*8260*/  FSEL R25, R184, -INF , !P6 ;  /* 0xff800000b8197808 */ /* 0x000fe20007000000 */
[----:B------:R-:W-:Y:S01]  /*8270*/  FMUL.FTZ R168, R168, UR23 ;  /* 0x00000017a8a87c20 */ /* 0x000fe20008410000 */
[----:B------:R-:W-:Y:S01]  /*8280*/  FSEL R24, R172, -INF , !P1 ;  /* 0xff800000ac187808 */ /* 0x000fe20004800000 */
[----:B------:R3:W4:Y:S01]  /*8290*/  MUFU.TANH R195, R177 ;  /* 0x000000b100c37308 */ /* 0x0007220000002400 */
[CC--:B------:R-:W-:Y:S01]  /*82a0*/  ISETP.GE.AND P6, PT, R21.reuse, R243.reuse, PT ;  /* 0x000000f31500720c */ /* 0x0c0fe20003fc6270 */
[----:B------:R-:W-:Y:S01]  /*82b0*/  FMUL.FTZ R170, R170, UR23 ;  /* 0x00000017aaaa7c20 */ /* 0x000fe20008410000 */
[C---:B------:R-:W-:Y:S01]  /*82c0*/  ISETP.GE.AND P1, PT, R21.reuse, R238, PT ;  /* 0x000000ee1500720c */ /* 0x040fe20003f26270 */
[----:B------:R-:W-:Y:S01]  /*82d0*/  FMUL.FTZ R179, R32, UR23 ;  /* 0x0000001720b37c20 */ /* 0x000fe20008410000 */
[----:B------:R-:W-:Y:S01]  /*82e0*/  ISETP.LT.OR P6, PT, R21, R244, P6 ;  /* 0x000000f41500720c */ /* 0x000fe200037c1670 */
[----:B------:R-:W-:Y:S01]  /*82f0*/  FMUL.FTZ R171, R171, UR23 ;  /* 0x00000017abab7c20 */ /* 0x000fe20008410000 */
[----:B------:R-:W-:Y:S01]  /*8300*/  ISETP.LT.OR P1, PT, R21, R242, P1 ;  /* 0x000000f21500720c */ /* 0x000fe20000f21670 */
[----:B------:R-:W4:Y:S01]  /*8310*/  MUFU.TANH R31, R31 ;  /* 0x0000001f001f7308 */ /* 0x000f220000002400 */
[----:B------:R-:W-:Y:S01]  /*8320*/  FSEL R4, R194, -INF , !P0 ;  /* 0xff800000c2047808 */ /* 0x000fe20004000000 */
[----:B------:R-:W-:Y:S01]  /*8330*/  FMUL.FTZ R34, R34, UR23 ;  /* 0x0000001722227c20 */ /* 0x000fe20008410000 */
[----:B------:R-:W-:Y:S01]  /*8340*/  ISETP.GE.AND P5, PT, R23, R243, PT ;  /* 0x000000f31700720c */ /* 0x000fe20003fa6270 */
[----:B------:R-:W-:Y:S01]  /*8350*/  FMUL.FTZ R35, R35, UR23 ;  /* 0x0000001723237c20 */ /* 0x000fe20008410000 */
[----:B------:R-:W-:-:S02]  /*8360*/  ISETP.GE.AND P0, PT, R23, R238, PT ;  /* 0x000000ee1700720c */ /* 0x000fc40003f06270 */
[----:B------:R-:W-:Y:S01]  /*8370*/  FSEL R197, R197, -INF , !P6 ;  /* 0xff800000c5c57808 */ /* 0x000fe20007000000 */
[----:B------:R-:W4:Y:S01]  /*8380*/  MUFU.TANH R181, R169 ;  /* 0x000000a900b57308 */ /* 0x000f220000002400 */
[----:B------:R-:W-:Y:S01]  /*8390*/  FSEL R194, R18, -INF , !P1 ;  /* 0xff80000012c27808 */ /* 0x000fe20004800000 */
[----:B---3--:R-:W-:Y:S01]  /*83a0*/  FMUL.FTZ R177, R33, UR23 ;  /* 0x0000001721b17c20 */ /* 0x008fe20008410000 */
[----:B------:R-:W-:Y:S02]  /*83b0*/  FSEL R21, R29, -INF , !P4 ;  /* 0xff8000001d157808 */ /* 0x000fe40006000000 */
[CC--:B------:R-:W-:Y:S02]  /*83c0*/  ISETP.GE.AND P6, PT, R7.reuse, R243.reuse, PT ;  /* 0x000000f30700720c */ /* 0x0c0fe40003fc6270 */
[----:B------:R-:W-:Y:S01]  /*83d0*/  ISETP.GE.AND P1, PT, R7, R238, PT ;  /* 0x000000ee0700720c */ /* 0x000fe20003f26270 */
[----:B------:R-:W3:Y:S01]  /*83e0*/  MUFU.TANH R166, R166 ;  /* 0x000000a600a67308 */ /* 0x000ee20000002400 */
[----:B------:R-:W-:-:S02]  /*83f0*/  ISETP.GE.AND P4, PT, R13, R243, PT ;  /* 0x000000f30d00720c */ /* 0x000fc40003f86270 */
[C---:B------:R-:W-:Y:S02]  /*8400*/  ISETP.LT.OR P5, PT, R23.reuse, R244, P5 ;  /* 0x000000f41700720c */ /* 0x040fe40002fa1670 */
[----:B------:R-:W-:Y:S02]  /*8410*/  ISETP.LT.OR P0, PT, R23, R242, P0 ;  /* 0x000000f21700720c */ /* 0x000fe40000701670 */
[C---:B------:R-:W-:Y:S01]  /*8420*/  ISETP.LT.OR P6, PT, R7.reuse, R244, P6 ;  /* 0x000000f40700720c */ /* 0x040fe200037c1670 */
[----:B------:R-:W3:Y:S01]  /*8430*/  MUFU.TANH R190, R190 ;  /* 0x000000be00be7308 */ /* 0x000ee20000002400 */
[----:B------:R-:W-:Y:S01]  /*8440*/  ISETP.LT.OR P1, PT, R7, R242, P1 ;  /* 0x000000f20700720c */ /* 0x000fe20000f21670 */
[----:B------:R-:W-:Y:S01]  /*8450*/  VIADD R7, R9, 0x31 ;  /* 0x0000003109077836 */ /* 0x000fe20000000000 */
[----:B------:R-:W-:Y:S02]  /*8460*/  FSEL R20, R30, -INF , !P2 ;  /* 0xff8000001e147808 */ /* 0x000fe40005000000 */
[----:B------:R-:W-:-:S02]  /*8470*/  ISETP.LT.OR P4, PT, R13, R244, P4 ;  /* 0x000000f40d00720c */ /* 0x000fc40002781670 */
[-C--:B------:R-:W-:Y:S01]  /*8480*/  ISETP.GE.AND P2, PT, R13, R238.reuse, PT ;  /* 0x000000ee0d00720c */ /* 0x080fe20003f46270 */
[----:B------:R-:W3:Y:S01]  /*8490*/  MUFU.TANH R183, R168 ;  /* 0x000000a800b77308 */ /* 0x000ee20000002400 */
[----:B-----5:R-:W-:Y:S02]  /*84a0*/  FSEL R23, R28, -INF , !P5 ;  /* 0xff8000001c177808 */ /* 0x020fe40006800000 */
[----:B-1----:R-:W-:Y:S02]  /*84b0*/  FSEL R22, R16, -INF , !P0 ;  /* 0xff80000010167808 */ /* 0x002fe40004000000 */
[C---:B------:R-:W-:Y:S02]  /*84c0*/  ISETP.GE.AND P5, PT, R167.reuse, R243, PT ;  /* 0x000000f3a700720c */ /* 0x040fe40003fa6270 */
[----:B------:R-:W-:Y:S01]  /*84d0*/  ISETP.GE.AND P0, PT, R167, R238, PT ;  /* 0x000000eea700720c */ /* 0x000fe20003f06270 */
[----:B------:R-:W1:Y:S01]  /*84e0*/  MUFU.TANH R178, R170 ;  /* 0x000000aa00b27308 */ /* 0x000e620000002400 */
[----:B--2---:R-:W-:-:S02]  /*84f0*/  FSEL R193, R193, -INF , !P4 ;  /* 0xff800000c1c17808 */ /* 0x004fc40006000000 */
[----:B------:R-:W-:Y:S01]  /*8500*/  ISETP.LT.OR P2, PT, R13, R242, P2 ;  /* 0x000000f20d00720c */ /* 0x000fe20001741670 */
[----:B------:R-:W-:Y:S01]  /*8510*/  VIADD R13, R9, 0x30 ;  /* 0x00000030090d7836 */ /* 0x000fe20000000000 */
[----:B------:R-:W-:Y:S02]  /*8520*/  ISETP.GE.AND P4, PT, R7, R243, PT ;  /* 0x000000f30700720c */ /* 0x000fe40003f86270 */
[C---:B------:R-:W-:Y:S01]  /*8530*/  ISETP.LT.OR P5, PT, R167.reuse, R244, P5 ;  /* 0x000000f4a700720c */ /* 0x040fe20002fa1670 */
[----:B------:R-:W2:Y:S01]  /*8540*/  MUFU.TANH R176, R171 ;  /* 0x000000ab00b07308 */ /* 0x000ea20000002400 */
[----:B------:R-:W-:Y:S02]  /*8550*/  ISETP.LT.OR P0, PT, R167, R242, P0 ;  /* 0x000000f2a700720c */ /* 0x000fe40000701670 */
[----:B----4-:R-:W-:Y:S02]  /*8560*/  FSEL R192, R192, -INF , !P2 ;  /* 0xff800000c0c07808 */ /* 0x010fe40005000000 */
[----:B------:R-:W-:-:S02]  /*8570*/  ISETP.LT.OR P4, PT, R7, R244, P4 ;  /* 0x000000f40700720c */ /* 0x000fc40002781670 */
[-C--:B------:R-:W-:Y:S01]  /*8580*/  ISETP.GE.AND P2, PT, R7, R238.reuse, PT ;  /* 0x000000ee0700720c */ /* 0x080fe20003f46270 */
[----:B------:R-:W4:Y:S01]  /*8590*/  MUFU.TANH R179, R179 ;  /* 0x000000b300b37308 */ /* 0x000f220000002400 */
[----:B------:R-:W-:Y:S02]  /*85a0*/  FSEL R195, R195, -INF , !P5 ;  /* 0xff800000c3c37808 */ /* 0x000fe40006800000 */
[----:B------:R-:W-:Y:S02]  /*85b0*/  FSEL R32, R31, -INF , !P0 ;  /* 0xff8000001f207808 */ /* 0x000fe40004000000 */
[C---:B------:R-:W-:Y:S02]  /*85c0*/  ISETP.GE.AND P5, PT, R13.reuse, R243, PT ;  /* 0x000000f30d00720c */ /* 0x040fe40003fa6270 */
[----:B------:R-:W-:Y:S01]  /*85d0*/  ISETP.GE.AND P0, PT, R13, R238, PT ;  /* 0x000000ee0d00720c */ /* 0x000fe20003f06270 */
[----:B------:R-:W-:Y:S01]  /*85e0*/  MUFU.TANH R177, R177 ;  /* 0x000000b100b17308 */ /* 0x000fe20000002400 */
[----:B------:R-:W-:-:S02]  /*85f0*/  FSEL R181, R181, -INF , !P4 ;  /* 0xff800000b5b57808 */ /* 0x000fc40006000000 */
[----:B------:R-:W-:Y:S01]  /*8600*/  ISETP.LT.OR P2, PT, R7, R242, P2 ;  /* 0x000000f20700720c */ /* 0x000fe20001741670 */
[C---:B------:R-:W-:Y:S01]  /*8610*/  VIADD R7, R9.reuse, 0x38 ;  /* 0x0000003809077836 */ /* 0x040fe20000000000 */
[----:B------:R-:W-:Y:S01]  /*8620*/  PLOP3.LUT P4, PT, PT, PT, UP0, 0x80, 0x0 ;  /* 0x000000000000781c */ /* 0x000fe20003f8f008 */
[----:B------:R-:W-:Y:S01]  /*8630*/  VIADD R9, R9, 0x39 ;  /* 0x0000003909097836 */ /* 0x000fe20000000000 */
[----:B------:R-:W-:Y:S01]  /*8640*/  BAR.SYNC.DEFER_BLOCKING 0x0 ;  /* 0x0000000000007b1d */ /* 0x000fe20000010000 */
[C---:B------:R-:W-:Y:S02]  /*8650*/  ISETP.LT.OR P5, PT, R13.reuse, R244, P5 ;  /* 0x000000f40d00720c */ /* 0x040fe40002fa1670 */
[----:B------:R-:W-:Y:S02]  /*8660*/  ISETP.LT.OR P0, PT, R13, R242, P0 ;  /* 0x000000f20d00720c */ /* 0x000fe40000701670 */
[----:B---3--:R-:W-:Y:S01]  /*8670*/  FSEL R33, R166, -INF , !P6 ;  /* 0xff800000a6217808 */ /* 0x008fe20007000000 */
[----:B------:R-:W3:Y:S01]  /*8680*/  MUFU.TANH R174, R34 ;  /* 0x0000002200ae7308 */ /* 0x000ee20000002400 */
[----:B------:R-:W-:-:S02]  /*8690*/  FSEL R190, R190, -INF , !P1 ;  /* 0xff800000bebe7808 */ /* 0x000fc40004800000 */
[----:B------:R-:W-:Y:S02]  /*86a0*/  FSEL R183, R183, -INF , !P5 ;  /* 0xff800000b7b77808 */ /* 0x000fe40006800000 */
[----:B-1----:R-:W-:Y:S02]  /*86b0*/  FSEL R178, R178, -INF , !P0 ;  /* 0xff800000b2b27808 */ /* 0x002fe40004000000 */
[CC--:B------:R-:W-:Y:S01]  /*86c0*/  ISETP.GE.AND P6, PT, R7.reuse, R243.reuse, PT ;  /* 0x000000f30700720c */ /* 0x0c0fe20003fc6270 */
[----:B------:R-:W1:Y:S01]  /*86d0*/  MUFU.TANH R172, R35 ;  /* 0x0000002300ac7308 */ /* 0x000e620000002400 */
[-C--:B------:R-:W-:Y:S02]  /*86e0*/  ISETP.GE.AND P1, PT, R7, R238.reuse, PT ;  /* 0x000000ee0700720c */ /* 0x080fe40003f26270 */
[C---:B------:R-:W-:Y:S02]  /*86f0*/  ISETP.GE.AND P5, PT, R9.reuse, R243, PT ;  /* 0x000000f30900720c */ /* 0x040fe40003fa6270 */
[----:B------:R-:W-:-:S02]  /*8700*/  ISETP.GE.AND P0, PT, R9, R238, PT ;  /* 0x000000ee0900720c */ /* 0x000fc40003f06270 */
[C---:B------:R-:W-:Y:S02]  /*8710*/  ISETP.LT.OR P6, PT, R7.reuse, R244, P6 ;  /* 0x000000f40700720c */ /* 0x040fe400037c1670 */
[----:B------:R-:W-:Y:S02]  /*8720*/  ISETP.LT.OR P1, PT, R7, R242, P1 ;  /* 0x000000f20700720c */ /* 0x000fe40000f21670 */
[C---:B------:R-:W-:Y:S02]  /*8730*/  ISETP.LT.OR P5, PT, R9.reuse, R244, P5 ;  /* 0x000000f40900720c */ /* 0x040fe40002fa1670 */
[----:B------:R-:W-:Y:S02]  /*8740*/  ISETP.LT.OR P0, PT, R9, R242, P0 ;  /* 0x000000f20900720c */ /* 0x000fe40000701670 */
[----:B--2---:R-:W-:Y:S02]  /*8750*/  FSEL R176, R176, -INF , !P2 ;  /* 0xff800000b0b07808 */ /* 0x004fe40005000000 */
[----:B----4-:R-:W-:-:S02]  /*8760*/  FSEL R179, R179, -INF , !P6 ;  /* 0xff800000b3b37808 */ /* 0x010fc40007000000 */
[----:B---3--:R-:W-:Y:S02]  /*8770*/  FSEL R174, R174, -INF , !P1 ;  /* 0xff800000aeae7808 */ /* 0x008fe40004800000 */
[----:B------:R-:W-:Y:S02]  /*8780*/  FSEL R177, R177, -INF , !P5 ;  /* 0xff800000b1b17808 */ /* 0x000fe40006800000 */
[----:B-1----:R-:W-:Y:S01]  /*8790*/  FSEL R172, R172, -INF , !P0 ;  /* 0xff800000acac7808 */ /* 0x002fe20004000000 */
        /* <DEDUP_REMOVED lines=33> */
[----:B------:R-:W-:Y:S01]  /*89b0*/  LOP3.LUT R6, R7, UR8, RZ, 0x3c, !PT ;  /* 0x0000000807067c12 */ /* 0x000fe2000f8e3cff */
[----:B------:R-:W-:Y:S01]  /*89c0*/  ULDC.64 UR8, c[0x0][0x230] ;  /* 0x00008c0000087ab9 */ /* 0x000fe20000000a00 */
[----:B------:R-:W-:-:S02]  /*89d0*/  ISETP.GE.AND P2, PT, R9, RZ, PT ;  /* 0x000000ff0900720c */ /* 0x000fc40003f46270 */
[----:B------:R-:W-:Y:S02]  /*89e0*/  ISETP.GE.AND P0, PT, R6, RZ, PT ;  /* 0x000000ff0600720c */ /* 0x000fe40003f06270 */
[----:B------:R-:W-:Y:S02]  /*89f0*/  ISETP.NE.AND P1, PT, R7, RZ, PT ;  /* 0x000000ff0700720c */ /* 0x000fe40003f25270 */
[----:B------:R-:W-:Y:S01]  /*8a00*/  @P6 IADD3 R16, R16, 0x1, RZ ;  /* 0x0000000110106810 */ /* 0x000fe20007ffe0ff */
[----:B------:R-:W-:Y:S01]  /*8a10*/  @P5 VIADD R15, R15, 0x1 ;  /* 0x000000010f0f5836 */ /* 0x000fe20000000000 */
[----:B------:R-:W-:-:S05]  /*8a20*/  LOP3.LUT R6, RZ, R7, RZ, 0x33, !PT ;  /* 0x00000007ff067212 */ /* 0x000fca00078e33ff */
[----:B------:R-:W-:Y:S02]  /*8a30*/  @!P2 IADD3 R16, -R16, RZ, RZ ;  /* 0x000000ff1010a210 */ /* 0x000fe40007ffe1ff */
[----:B------:R-:W-:Y:S02]  /*8a40*/  @!P0 IMAD.MOV R15, RZ, RZ, -R15 ;  /* 0x000000ffff0f8224 */ /* 0x000fe400078e0a0f */
[----:B------:R-:W-:-:S03]  /*8a50*/  SEL R9, R6, R16, !P1 ;  /* 0x0000001006097207 */ /* 0x000fc60004800000 */
[----:B------:R-:W-:Y:S02]  /*8a60*/  SEL R6, R6, R15, !P1 ;  /* 0x0000000f06067207 */ /* 0x000fe40004800000 */
[----:B------:R-:W-:-:S04]  /*8a70*/  IMAD.WIDE R30, R9, 0x4, R240 ;  /* 0x00000004091e7825 */ /* 0x000fc800078e02f0 */
[----:B------:R-:W-:Y:S01]  /*8a80*/  IMAD.WIDE R28, R6, 0x4, R240 ;  /* 0x00000004061c7825 */ /* 0x000fe200078e02f0 */
[----:B------:R-:W2:Y:S04]  /*8a90*/  LDG.E R13, desc[UR16][R30.64] ;  /* 0x000000101e0d7981 */ /* 0x000ea8000c1e1900 */
[----:B------:R-:W2:Y:S01]  /*8aa0*/  LDG.E R12, desc[UR16][R28.64] ;  /* 0x000000101c0c7981 */ /* 0x000ea2000c1e1900 */
[----:B------:R-:W-:-:S05]  /*8ab0*/  IADD3 R6, R9, -R6, RZ ;  /* 0x8000000609067210 */ /* 0x000fca0007ffe0ff */
[----:B------:R-:W-:-:S04]  /*8ac0*/  IMAD R9, R6, R7, -0x40 ;  /* 0xffffffc006097424 */ /* 0x000fc800078e0207 */
[----:B------:R-:W-:Y:S01]  /*8ad0*/  IMAD.WIDE.U32 R14, R9, UR10, RZ ;  /* 0x0000000a090e7c25 */ /* 0x000fe2000f8e00ff */
[----:B------:R-:W-:-:S05]  /*8ae0*/  SHF.R.S32.HI R6, RZ, 0x1f, R9 ;  /* 0x0000001fff067819 */ /* 0x000fca0000011409 */
[----:B------:R-:W-:-:S04]  /*8af0*/  IMAD R6, R6, UR10, RZ ;  /* 0x0000000a06067c24 */ /* 0x000fc8000f8e02ff */
[----:B------:R-:W-:-:S05]  /*8b00*/  IMAD R6, R9, UR11, R6 ;  /* 0x0000000b09067c24 */ /* 0x000fca000f8e0206 */
[----:B------:R-:W-:Y:S01]  /*8b10*/  IADD3 R15, R15, R6, RZ ;  /* 0x000000060f0f7210 */ /* 0x000fe20007ffe0ff */
[----:B--2---:R-:W-:-:S05]  /*8b20*/  IMAD.IADD R12, R12, 0x1, -R13 ;  /* 0x000000010c0c7824 */ /* 0x004fca00078e0a0d */
[----:B------:R-:W-:-:S05]  /*8b30*/  SHF.R.S32.HI R7, RZ, 0x1f, R12 ;  /* 0x0000001fff077819 */ /* 0x000fca000001140c */
[----:B------:R-:W-:-:S04]  /*8b40*/  IMAD R7, R7, UR8, RZ ;  /* 0x0000000807077c24 */ /* 0x000fc8000f8e02ff */
[C---:B------:R-:W-:Y:S02]  /*8b50*/  IMAD R7, R12.reuse, UR9, R7 ;  /* 0x000000090c077c24 */ /* 0x040fe4000f8e0207 */
[----:B------:R-:W-:-:S04]  /*8b60*/  IMAD.WIDE.U32 R12, R12, UR8, R14 ;  /* 0x000000080c0c7c25 */ /* 0x000fc8000f8e000e */
[----:B------:R-:W-:Y:S01]  /*8b70*/  IMAD.IADD R7, R13, 0x1, R7 ;  /* 0x000000010d077824 */ /* 0x000fe200078e0207 */
[----:B------:R-:W-:Y:S06]  /*8b80*/  BRA `(.L_x_6484) ;  /* 0x0000000000107947 */ /* 0x000fec0003800000 */
.L_x_6483:
[----:B------:R-:W-:-:S04]  /*8b90*/  ULEA UR8, -UR10, URZ, 0x6 ;  /* 0x0000003f0a087291 */ /* 0x000fc8000f8e313f */
[----:B------:R-:W-:Y:S02]  /*8ba0*/  USHF.R.S32.HI UR4, URZ, 0x1f, UR8 ;  /* 0x0000001f3f047899 */ /* 0x000fe40008011408 */
[----:B------:R-:W-:-:S04]  /*8bb0*/  MOV R12, UR8 ;  /* 0x00000008000c7c02 */ /* 0x000fc80008000f00 */
[----:B------:R-:W-:-:S07]  /*8bc0*/  MOV R7, UR4 ;  /* 0x0000000400077c02 */ /* 0x000fce0008000f00 */
.L_x_6484:
        /* <DEDUP_REMOVED lines=32> */
.L_x_6482:
[----:B------:R-:W-:Y:S01]  /*8dd0*/  FMNMX.FTZ R2, R164, R11, !PT ;  /* 0x0000000ba4027209 */ /* 0x000fe20007810000 */
[----:B-1----:R-:W-:Y:S01]  /*8de0*/  LDSM.16.MT88.4 R12, [R228+0x10000] ;  /* 0x01000000e40c783b */ /* 0x002fe20000004200 */
        /* <DEDUP_REMOVED lines=44> */
[----:B------:R-:W-:-:S04]  /*90b0*/  FSEL R180, R180, RZ, P1 ;  /* 0x000000ffb4b47208 */ /* 0x000fc80000800000 */
[----:B------:R-:W-:Y:S01]  /*90c0*/  FSEL R175, R175, RZ, P0 ;  /* 0x000000ffafaf7208 */ /* 0x000fe20000000000 */
[--C-:B------:R-:W-:Y:S01]  /*90d0*/  FFMA.FTZ R165, R5, UR20, -R180.reuse ;  /* 0x0000001405a57c23 */ /* 0x100fe200080108b4 */
[----:B------:R-:W-:Y:S01]  /*90e0*/  FSEL R5, R171, RZ, P1 ;  /* 0x000000ffab057208 */ /* 0x000fe20000800000 */
[--C-:B------:R-:W-:Y:S01]  /*90f0*/  FFMA.FTZ R167, R17, UR20, -R180.reuse ;  /* 0x0000001411a77c23 */ /* 0x100fe200080108b4 */
[--C-:B------:R-:W-:Y:S01]  /*9100*/  FFMA.FTZ R168, R19, UR20, -R180.reuse ;  /* 0x0000001413a87c23 */ /* 0x100fe200080108b4 */
[----:B------:R-:W-:Y:S01]  /*9110*/  FFMA.FTZ R173, R4, UR20, -R175 ;  /* 0x0000001404ad7c23 */ /* 0x000fe200080108af */
[----:B------:R-:W-:Y:S01]  /*9120*/  FSEL R4, R170, RZ, P0 ;  /* 0x000000ffaa047208 */ /* 0x000fe20000000000 */
[----:B------:R-:W-:Y:S01]  /*9130*/  FADD.FTZ R5, R164, -R5 ;  /* 0x80000005a4057221 */ /* 0x000fe20000010000 */
[----:B------:R-:W1:Y:S01]  /*9140*/  LDSM.16.MT88.4 R16, [R225+0x10000] ;  /* 0x01000000e110783b */ /* 0x000e620000004200 */
[--C-:B------:R-:W-:Y:S01]  /*9150*/  FFMA.FTZ R2, R0, UR20, -R175.reuse ;  /* 0x0000001400027c23 */ /* 0x100fe200080108af */
[----:B------:R-:W-:Y:S01]  /*9160*/  FFMA.FTZ R169, R11, UR20, -R180 ;  /* 0x000000140ba97c23 */ /* 0x000fe200080108b4 */
[----:B------:R-:W-:Y:S01]  /*9170*/  FADD.FTZ R4, R3, -R4 ;  /* 0x8000000403047221 */ /* 0x000fe20000010000 */
[--C-:B------:R-:W-:Y:S01]  /*9180*/  FFMA.FTZ R166, R8, UR20, -R175.reuse ;  /* 0x0000001408a67c23 */ /* 0x100fe200080108af */
[--C-:B------:R-:W-:Y:S01]  /*9190*/  FFMA.FTZ R0, R10, UR20, -R175.reuse ;  /* 0x000000140a007c23 */ /* 0x100fe200080108af */
[----:B------:R-:W-:Y:S01]  /*91a0*/  FMUL.FTZ R164, R5, UR20 ;  /* 0x0000001405a47c20 */ /* 0x000fe20008410000 */
[----:B------:R-:W-:Y:S01]  /*91b0*/  FMUL.FTZ R3, R4, UR20 ;  /* 0x0000001404037c20 */ /* 0x000fe20008410000 */
[----:B------:R-:W-:Y:S01]  /*91c0*/  MUFU.EX2 R169, R169 ;  /* 0x000000a900a97308 */ /* 0x000fe20000000800 */
[----:B------:R-:W2:Y:S01]  /*91d0*/  LDSM.16.MT88.4 R8, [R226+0x10000] ;  /* 0x01000000e208783b */ /* 0x000ea20000004200 */
[--C-:B------:R-:W-:Y:S01]  /*91e0*/  FFMA.FTZ R184, R23, UR20, -R180.reuse ;  /* 0x0000001417b87c23 */ /* 0x100fe200080108b4 */
[--C-:B------:R-:W-:Y:S01]  /*91f0*/  FFMA.FTZ R187, R21, UR20, -R180.reuse ;  /* 0x0000001415bb7c23 */ /* 0x100fe200080108b4 */
[--C-:B------:R-:W-:Y:S01]  /*9200*/  FFMA.FTZ R188, R22, UR20, -R175.reuse ;  /* 0x0000001416bc7c23 */ /* 0x100fe200080108af */
[--C-:B------:R-:W-:Y:S01]  /*9210*/  FFMA.FTZ R191, R20, UR20, -R175.reuse ;  /* 0x0000001414bf7c23 */ /* 0x100fe200080108af */
[--C-:B------:R-:W-:Y:S01]  /*9220*/  FFMA.FTZ R182, R27, UR20, -R180.reuse ;  /* 0x000000141bb67c23 */ /* 0x100fe200080108b4 */
[----:B------:R-:W-:Y:S01]  /*9230*/  LDSM.16.MT88.4 R20, [R224+0x10800] ;  /* 0x01080000e014783b */ /* 0x000fe20000004200 */
[----:B------:R-:W3:Y:S01]  /*9240*/  MUFU.EX2 R167, R167 ;  /* 0x000000a700a77308 */ /* 0x000ee20000000800 */
[--C-:B------:R-:W-:Y:S01]  /*9250*/  FFMA.FTZ R185, R25, UR20, -R180.reuse ;  /* 0x0000001419b97c23 */ /* 0x100fe200080108b4 */
[--C-:B------:R-:W-:Y:S01]  /*9260*/  FFMA.FTZ R186, R26, UR20, -R175.reuse ;  /* 0x000000141aba7c23 */ /* 0x100fe200080108af */
[--C-:B------:R-:W-:Y:S01]  /*9270*/  FFMA.FTZ R189, R24, UR20, -R175.reuse ;  /* 0x0000001418bd7c23 */ /* 0x100fe200080108af */
[--C-:B------:R-:W-:Y:S01]  /*9280*/  FFMA.FTZ R196, R197, UR20, -R180.reuse ;  /* 0x00000014c5c47c23 */ /* 0x100fe200080108b4 */
[----:B------:R-:W-:Y:S01]  /*9290*/  LDSM.16.MT88.4 R24, [R225+0x10800] ;  /* 0x01080000e118783b */ /* 0x000fe20000004200 */
        /* <DEDUP_REMOVED lines=8> */
[----:B------:R-:W-:Y:S01]  /*9320*/  LDSM.16.MT88.4 R32, [R228+0x11000] ;  /* 0x01100000e420783b */ /* 0x000fe20000004200 */
[--C-:B------:R-:W-:Y:S01]  /*9330*/  FFMA.FTZ R183, R183, UR20, -R180.reuse ;  /* 0x00000014b7b77c23 */ /* 0x100fe200080108b4 */
[----:B------:R-:W4:Y:S01]  /*9340*/  MUFU.EX2 R165, R165 ;  /* 0x000000a500a57308 */ /* 0x000f220000000800 */
[----:B---3--:R-:W-:Y:S01]  /*9350*/  F2FP.BF16.F32.PACK_AB R4, R167, R169 ;  /* 0x000000a9a704723e */ /* 0x008fe200000010ff */
        /* <DEDUP_REMOVED lines=8> */
[----:B------:R-:W3:Y:S01]  /*93e0*/  MUFU.EX2 R2, R2 ;  /* 0x0000000200027308 */ /* 0x000ee20000000800 */
[----:B----4-:R-:W-:-:S07]  /*93f0*/  F2FP.BF16.F32.PACK_AB R6, R165, R168 ;  /* 0x000000a8a506723e */ /* 0x010fce00000010ff */
[----:B------:R-:W-:Y:S08]  /*9400*/  MUFU.EX2 R0, R0 ;  /* 0x0000000000007308 */ /* 0x000ff00000000800 */
[----:B------:R-:W4:Y:S01]  /*9410*/  MUFU.EX2 R173, R173 ;  /* 0x000000ad00ad7308 */ /* 0x000f220000000800 */
[----:B---3--:R-:W-:-:S07]  /*9420*/  F2FP.BF16.F32.PACK_AB R5, R2, R166 ;  /* 0x000000a60205723e */ /* 0x008fce00000010ff */
[----:B------:R-:W3:Y:S08]  /*9430*/  MUFU.EX2 R164, R164 ;  /* 0x000000a400a47308 */ /* 0x000ef00000000800 */
[----:B------:R-:W5:Y:S01]  /*9440*/  MUFU.EX2 R3, R3 ;  /* 0x0000000300037308 */ /* 0x000f620000000800 */
[----:B----4-:R-:W-:-:S07]  /*9450*/  F2FP.BF16.F32.PACK_AB R7, R173, R0 ;  /* 0x00000000ad07723e */ /* 0x010fce00000010ff */
[----:B------:R-:W-:Y:S01]  /*9460*/  MUFU.EX2 R182, R182 ;  /* 0x000000b600b67308 */ /* 0x000fe20000000800 */
[-C--:B---3--:R-:W-:Y:S01]  /*9470*/  FMUL.FTZ R160, R160, R164.reuse ;  /* 0x000000a4a0a07220 */ /* 0x088fe20000410000 */
[-C--:B------:R-:W-:Y:S01]  /*9480*/  FMUL.FTZ R161, R161, R164.reuse ;  /* 0x000000a4a1a17220 */ /* 0x080fe20000410000 */
[-C--:B------:R-:W-:Y:S01]  /*9490*/  FMUL.FTZ R156, R156, R164.reuse ;  /* 0x000000a49c9c7220 */ /* 0x080fe20000410000 */
[-C--:B------:R-:W-:Y:S01]  /*94a0*/  FMUL.FTZ R157, R157, R164.reuse ;  /* 0x000000a49d9d7220 */ /* 0x080fe20000410000 */
[-C--:B------:R-:W-:Y:S01]  /*94b0*/  FMUL.FTZ R144, R144, R164.reuse ;  /* 0x000000a490907220 */ /* 0x080fe20000410000 */
[-C--:B------:R-:W-:Y:S01]  /*94c0*/  FMUL.FTZ R145, R145, R164.reuse ;  /* 0x000000a491917220 */ /* 0x080fe20000410000 */
[-C--:B------:R-:W-:Y:S01]  /*94d0*/  FMUL.FTZ R140, R140, R164.reuse ;  /* 0x000000a48c8c7220 */ /* 0x080fe20000410000 */
[-C--:B------:R-:W-:Y:S01]  /*94e0*/  FMUL.FTZ R141, R141, R164.reuse ;  /* 0x000000a48d8d7220 */ /* 0x080fe20000410000 */
[-C--:B-----5:R-:W-:Y:S01]  /*94f0*/  FMUL.FTZ R162, R162, R3.reuse ;  /* 0x00000003a2a27220 */ /* 0x0a0fe20000410000 */
        /* <DEDUP_REMOVED lines=148> */
[----:B---3--:R-:W-:Y:S01]  /*9e40*/  HMMA.16816.F32.BF16 R76, R4, R12, R76 ;  /* 0x0000000c044c723c */ /* 0x008fe2000004184c */
[----:B------:R-:W-:Y:S01]  /*9e50*/  FFMA.FTZ R164, R250, R164, R169 ;  /* 0x000000a4faa47223 */ /* 0x000fe200000100a9 */
[----:B------:R-:W-:-:S03]  /*9e60*/  FFMA.FTZ R3, R251, R3, R166 ;  /* 0x00000003fb037223 */ /* 0x000fc600000100a6 */
[----:B------:R-:W-:Y:S01]  /*9e70*/  FADD.FTZ R167, R167, R164 ;  /* 0x000000a4a7a77221 */ /* 0x000fe20000010000 */
[C---:B------:R-:W-:Y:S01]  /*9e80*/  HMMA.16816.F32.BF16 R80, R4.reuse, R14, R80 ;  /* 0x0000000e0450723c */ /* 0x040fe20000041850 */
[----:B------:R-:W3:Y:S01]  /*9e90*/  LDSM.16.MT88.4 R12, [R228+0x16000] ;  /* 0x01600000e40c783b */ /* 0x000ee20000004200 */
[----:B------:R-:W-:Y:S01]  /*9ea0*/  MUFU.EX2 R187, R187 ;  /* 0x000000bb00bb7308 */ /* 0x000fe20000000800 */
[----:B------:R-:W-:Y:S01]  /*9eb0*/  FADD.FTZ R3, R2, R3 ;  /* 0x0000000302037221 */ /* 0x000fe20000010000 */
[----:B------:R-:W-:Y:S01]  /*9ec0*/  FADD.FTZ R168, R168, R167 ;  /* 0x000000a7a8a87221 */ /* 0x000fe20000010000 */
[----:B------:R-:W-:Y:S01]  /*9ed0*/  MOV R164, R171 ;  /* 0x000000ab00a47202 */ /* 0x000fe20000000f00 */
[C---:B-1----:R-:W-:Y:S01]  /*9ee0*/  HMMA.16816.F32.BF16 R92, R4.reuse, R16, R92 ;  /* 0x00000010045c723c */ /* 0x042fe2000004185c */
[----:B------:R-:W-:Y:S01]  /*9ef0*/  FADD.FTZ R0, R0, R3 ;  /* 0x0000000300007221 */ /* 0x000fe20000010000 */
[----:B------:R-:W-:Y:S01]  /*9f00*/  FADD.FTZ R165, R165, R168 ;  /* 0x000000a8a5a57221 */ /* 0x000fe20000010000 */
[----:B------:R-:W-:Y:S01]  /*9f10*/  MOV R3, R170 ;  /* 0x000000aa00037202 */ /* 0x000fe20000000f00 */
[----:B------:R-:W-:Y:S01]  /*9f20*/  MUFU.EX2 R186, R186 ;  /* 0x000000ba00ba7308 */ /* 0x000fe20000000800 */
[----:B------:R-:W-:Y:S01]  /*9f30*/  FADD.FTZ R173, R173, R0 ;  /* 0x00000000adad7221 */ /* 0x000fe20000010000 */
[C---:B------:R-:W-:Y:S01]  /*9f40*/  HMMA.16816.F32.BF16 R96, R4.reuse, R18, R96 ;  /* 0x000000120460723c */ /* 0x040fe20000041860 */
[----:B------:R-:W1:Y:S05]  /*9f50*/  LDSM.16.MT88.4 R16, [R225+0x16000] ;  /* 0x01600000e110783b */ /* 0x000e6a0000004200 */
[C---:B--2---:R-:W-:Y:S01]  /*9f60*/  HMMA.16816.F32.BF16 R84, R4.reuse, R8, R84 ;  /* 0x000000080454723c */ /* 0x044fe20000041854 */
[----:B------:R-:W2:Y:S05]  /*9f70*/  MUFU.EX2 R189, R189 ;  /* 0x000000bd00bd7308 */ /* 0x000eaa0000000800 */
[C---:B------:R-:W-:Y:S01]  /*9f80*/  HMMA.16816.F32.BF16 R88, R4.reuse, R10, R88 ;  /* 0x0000000a0458723c */ /* 0x040fe20000041858 */
[----:B------:R-:W5:Y:S02]  /*9f90*/  LDSM.16.MT88.4 R8, [R226+0x16000] ;  /* 0x01600000e208783b */ /* 0x000f640000004200 */
[----:B------:R-:W-:Y:S08]  /*9fa0*/  MUFU.EX2 R188, R188 ;  /* 0x000000bc00bc7308 */ /* 0x000ff00000000800 */
[----:B------:R-:W2:Y:S01]  /*9fb0*/  MUFU.EX2 R191, R191 ;  /* 0x000000bf00bf7308 */ /* 0x000ea20000000800 */
[C---:B---3--:R-:W-:Y:S07]  /*9fc0*/  HMMA.16816.F32.BF16 R100, R4.reuse, R12, R100 ;  /* 0x0000000c0464723c */ /* 0x048fee0000041864 */
[----:B------:R-:W3:Y:S01]  /*9fd0*/  MUFU.EX2 R196, R196 ;  /* 0x000000c400c47308 */ /* 0x000ee20000000800 */
[C---:B------:R-:W-:Y:S01]  /*9fe0*/  HMMA.16816.F32.BF16 R104, R4.reuse, R14, R104 ;  /* 0x0000000e0468723c */ /* 0x040fe20000041868 */
[----:B------:R-:W4:Y:S06]  /*9ff0*/  LDSM.16.MT88.4 R12, [R224+0x16000] ;  /* 0x01600000e00c783b */ /* 0x000f2c0000004200 */
[----:B------:R-:W3:Y:S01]  /*a000*/  MUFU.EX2 R195, R195 ;  /* 0x000000c300c37308 */ /* 0x000ee20000000800 */
[C---:B-1----:R-:W-:Y:S06]  /*a010*/  HMMA.16816.F32.BF16 R116, R4.reuse, R16, R116 ;  /* 0x000000100474723c */ /* 0x042fec0000041874 */
[C---:B------:R-:W-:Y:S01]  /*a020*/  HMMA.16816.F32.BF16 R120, R4.reuse, R18, R120 ;  /* 0x000000120478723c */ /* 0x040fe20000041878 */
[----:B------:R-:W1:Y:S01]  /*a030*/  LDSM.16.MT88.4 R16, [R228+0x12800] ;  /* 0x01280000e410783b */ /* 0x000e620000004200 */
[----:B------:R-:W-:Y:S04]  /*a040*/  MUFU.EX2 R193, R193 ;  /* 0x000000c100c17308 */ /* 0x000fe80000000800 */
[C---:B-----5:R-:W-:Y:S04]  /*a050*/  HMMA.16816.F32.BF16 R108, R4.reuse, R8, R108 ;  /* 0x00000008046c723c */ /* 0x060fe8000004186c */
[----:B------:R-:W-:Y:S02]  /*a060*/  MUFU.EX2 R198, R198 ;  /* 0x000000c600c67308 */ /* 0x000fe40000000800 */
        /* <DEDUP_REMOVED lines=10> */
[----:B--2---:R-:W-:Y:S01]  /*a110*/  F2FP.BF16.F32.PACK_AB R5, R189, R186 ;  /* 0x000000babd05723e */ /* 0x004fe200000010ff */
        /* <DEDUP_REMOVED lines=14> */
[----:B------:R-:W2:Y:S01]  /*a200*/  LDSM.16.MT88.4 R16, [R225+0x14800] ;  /* 0x01480000e110783b */ /* 0x000ea20000004200 */
[----:B---3--:R-:W-:-:S04]  /*a210*/  FADD.FTZ R0, R196, R187 ;  /* 0x000000bbc4007221 */ /* 0x008fc80000010000 */
[----:B-----5:R-:W-:Y:S01]  /*a220*/  HMMA.16816.F32.BF16 R160, R4, R8, R160 ;  /* 0x0000000804a0723c */ /* 0x020fe200000418a0 */
[----:B------:R-:W-:Y:S01]  /*a230*/  MUFU.EX2 R179, R179 ;  /* 0x000000b300b37308 */ /* 0x000fe20000000800 */
[----:B------:R-:W-:-:S04]  /*a240*/  FADD.FTZ R0, R195, R0 ;  /* 0x00000000c3007221 */ /* 0x000fc80000010000 */
[C---:B------:R-:W-:Y:S01]  /*a250*/  HMMA.16816.F32.BF16 R156, R4.reuse, R10, R156 ;  /* 0x0000000a049c723c */ /* 0x040fe2000004189c */
[----:B------:R-:W3:Y:S02]  /*a260*/  LDSM.16.MT88.4 R8, [R225+0x12800] ;  /* 0x01280000e108783b */ /* 0x000ee40000004200 */
[----:B------:R-:W-:Y:S03]  /*a270*/  MUFU.EX2 R180, R180 ;  /* 0x000000b400b47308 */ /* 0x000fe60000000800 */
[C---:B------:R-:W-:Y:S05]  /*a280*/  HMMA.16816.F32.BF16 R136, R4.reuse, R20, R136 ;  /* 0x000000140488723c */ /* 0x040fea0000041888 */
        /* <DEDUP_REMOVED lines=41> */
[----:B------:R-:W4:Y:S05]  /*a520*/  LDSM.16.MT88.4 R20, [R224+0x13000] ;  /* 0x01300000e014783b */ /* 0x000f2a0000004200 */
[C---:B-1----:R-:W-:Y:S06]  /*a530*/  HMMA.16816.F32.BF16 R108, R4.reuse, R28, R108 ;  /* 0x0000001c046c723c */ /* 0x042fec000004186c */
[----:B------:R-:W-:Y:S01]  /*a540*/  HMMA.16816.F32.BF16 R112, R4, R30, R112 ;  /* 0x0000001e0470723c */ /* 0x000fe20000041870 */
[----:B------:R-:W1:Y:S06]  /*a550*/  LDSM.16.MT88.4 R28, [R225+0x11000] ;  /* 0x01100000e11c783b */ /* 0x000e6c0000004200 */
[----:B------:R-:W-:-:S02]  /*a560*/  F2FP.BF16.F32.PACK_AB R4, R195, R196 ;  /* 0x000000c4c304723e */ /* 0x000fc400000010ff */
[----:B------:R-:W-:Y:S01]  /*a570*/  F2FP.BF16.F32.PACK_AB R5, R197, R194 ;  /* 0x000000c2c505723e */ /* 0x000fe200000010ff */
[----:B------:R-:W-:Y:S01]  /*a580*/  FADD.FTZ R194, R194, R191 ;  /* 0x000000bfc2c27221 */ /* 0x000fe20000010000 */
[C---:B------:R-:W-:Y:S01]  /*a590*/  F2FP.BF16.F32.PACK_AB R6, R198.reuse, R193 ;  /* 0x000000c1c606723e */ /* 0x040fe200000010ff */
[----:B------:R-:W-:Y:S01]  /*a5a0*/  FADD.FTZ R193, R193, R0 ;  /* 0x00000000c1c17221 */ /* 0x000fe20000010000 */
[----:B------:R-:W-:Y:S01]  /*a5b0*/  F2FP.BF16.F32.PACK_AB R7, R199, R192 ;  /* 0x000000c0c707723e */ /* 0x000fe200000010ff */
[----:B------:R-:W-:Y:S02]  /*a5c0*/  FADD.FTZ R197, R197, R194 ;  /* 0x000000c2c5c57221 */ /* 0x000fe40000010000 */
[----:B------:R-:W-:Y:S02]  /*a5d0*/  FADD.FTZ R198, R198, R193 ;  /* 0x000000c1c6c67221 */ /* 0x000fe40000010000 */
[----:B------:R-:W-:Y:S02]  /*a5e0*/  FADD.FTZ R0, R192, R197 ;  /* 0x000000c5c0007221 */ /* 0x000fe40000010000 */
[----:B------:R-:W-:Y:S02]  /*a5f0*/  HMMA.16816.F32.BF16 R152, R4, R24, R152 ;  /* 0x000000180498723c */ /* 0x000fe40000041898 */
[----:B------:R-:W-:-:S04]  /*a600*/  FADD.FTZ R0, R199, R0 ;  /* 0x00000000c7007221 */ /* 0x000fc80000010000 */
        /* <DEDUP_REMOVED lines=87> */
[C---:B------:R-:W-:Y:S06]  /*ab80*/  HMMA.16816.F32.BF16 R72, R4.reuse, R26, R72 ;  /* 0x0000001a0448723c */ /* 0x040fec0000041848 */
[C---:B------:R-:W-:Y:S06]  /*ab90*/  HMMA.16816.F32.BF16 R76, R4.reuse, R32, R76 ;  /* 0x00000020044c723c */ /* 0x040fec000004184c */
[C---:B------:R-:W-:Y:S06]  /*aba0*/  HMMA.16816.F32.BF16 R80, R4.reuse, R34, R80 ;  /* 0x000000220450723c */ /* 0x040fec0000041850 */
[C---:B------:R-:W-:Y:S06]  /*abb0*/  HMMA.16816.F32.BF16 R84, R4.reuse, R28, R84 ;  /* 0x0000001c0454723c */ /* 0x040fec0000041854 */
[C---:B------:R-:W-:Y:S06]  /*abc0*/  HMMA.16816.F32.BF16 R88, R4.reuse, R30, R88 ;  /* 0x0000001e0458723c */ /* 0x040fec0000041858 */
[C---:B--2---:R-:W-:Y:S06]  /*abd0*/  HMMA.16816.F32.BF16 R100, R4.reuse, R16, R100 ;  /* 0x000000100464723c */ /* 0x044fec0000041864 */
[C---:B------:R-:W-:Y:S06]  /*abe0*/  HMMA.16816.F32.BF16 R104, R4.reuse, R18, R104 ;  /* 0x000000120468723c */ /* 0x040fec0000041868 */
[C---:B-----5:R-:W-:Y:S06]  /*abf0*/  HMMA.16816.F32.BF16 R108, R4.reuse, R12, R108 ;  /* 0x0000000c046c723c */ /* 0x060fec000004186c */
[C---:B------:R-:W-:Y:S06]  /*ac00*/  HMMA.16816.F32.BF16 R112, R4.reuse, R14, R112 ;  /* 0x0000000e0470723c */ /* 0x040fec0000041870 */
[C---:B---3--:R-:W-:Y:S06]  /*ac10*/  HMMA.16816.F32.BF16 R116, R4.reuse, R8, R116 ;  /* 0x000000080474723c */ /* 0x048fec0000041874 */
[C---:B------:R-:W-:Y:S06]  /*ac20*/  HMMA.16816.F32.BF16 R120, R4.reuse, R10, R120 ;  /* 0x0000000a0478723c */ /* 0x040fec0000041878 */
[C---:B----4-:R-:W-:Y:S06]  /*ac30*/  HMMA.16816.F32.BF16 R124, R4.reuse, R20, R124 ;  /* 0x00000014047c723c */ /* 0x050fec000004187c */
[----:B------:R-:W-:-:S15]  /*ac40*/  HMMA.16816.F32.BF16 R128, R4, R22, R128 ;  /* 0x000000160480723c */ /* 0x000fde0000041880 */
[----:B------:R-:W-:-:S09]  /*ac50*/  NOP ;  /* 0x0000000000007918 */ /* 0x000fd20000000000 */
.L_x_6479:
        /* <DEDUP_REMOVED lines=13> */
[----:B------:R-:W-:Y:S01]  /*ad30*/  ULDC UR14, c[0x0][0x39c] ;  /* 0x0000e700000e7ab9 */ /* 0x000fe20000000800 */
[----:B------:R-:W-:-:S10]  /*ad40*/  ULDC UR4, c[0x0][0x2ec] ;  /* 0x0000bb0000047ab9 */ /* 0x000fd40000000800 */
.L_x_6489:
        /* <DEDUP_REMOVED lines=69> */
.L_x_6486:
[C---:B------:R-:W-:Y:S01]  /*b1a0*/  LEA R236, P0, R10.reuse, R236, 0x1 ;  /* 0x000000ec0aec7211 */ /* 0x040fe200078008ff */
[----:B------:R-:W-:Y:S03]  /*b1b0*/  UISETP.GT.AND UP0, UPT, UR21, UR5, UPT ;  /* 0x000000051500728c */ /* 0x000fe6000bf04270 */
[----:B------:R-:W-:Y:S02]  /*b1c0*/  LEA.HI.X R235, R10, R235, R3, 0x1, P0 ;  /* 0x000000eb0aeb7211 */ /* 0x000fe400000f0c03 */
[----:B------:R-:W-:Y:S02]  /*b1d0*/  IADD3 R18, P0, R236, UR6, RZ ;  /* 0x00000006ec127c10 */ /* 0x000fe4000ff1e0ff */
[----:B------:R-:W-:Y:S02]  /*b1e0*/  MOV R237, R235 ;  /* 0x000000eb00ed7202 */ /* 0x000fe40000000f00 */
[----:B------:R-:W-:Y:S02]  /*b1f0*/  IADD3.X R19, R235, UR7, RZ, P0, !PT ;  /* 0x00000007eb137c10 */ /* 0x000fe400087fe4ff */
[----:B------:R-:W-:Y:S01]  /*b200*/  IADD3 R14, P0, R18, UR6, RZ ;  /* 0x00000006120e7c10 */ /* 0x000fe2000ff1e0ff */
[----:B------:R-:W-:Y:S01]  /*b210*/  @!PT LDS RZ, [RZ] ;  /* 0x00000000fffff984 */ /* 0x000fe20000000800 */
[----:B------:R-:W-:Y:S01]  /*b220*/  @!PT LDS RZ, [RZ] ;  /* 0x00000000fffff984 */ /* 0x000fe20000000800 */
[----:B------:R-:W-:Y:S01]  /*b230*/  @!PT LDS RZ, [RZ] ;  /* 0x00000000fffff984 */ /* 0x000fe20000000800 */
[----:B------:R-:W-:Y:S03]  /*b240*/  LDGSTS.E.BYPASS.LTC128B.128 [R239+0x10000], desc[UR16][R236.64] ;  /* 0x10000000ecef7fae */ /* 0x000fe6000b901d50 */
[----:B------:R-:W-:Y:S01]  /*b250*/  IADD3.X R15, R19, UR7, RZ, P0, !PT ;  /* 0x00000007130f7c10 */ /* 0x000fe200087fe4ff */
        /* <DEDUP_REMOVED lines=25> */
[----:B------:R-:W5:Y:S04]  /*b3f0*/  LDSM.16.M88.4 R188, [R231] ;  /* 0x00000000e7bc783b */ /* 0x000f680000000200 */
[----:B------:R-:W5:Y:S04]  /*b400*/  LDSM.16.M88.4 R192, [R223] ;  /* 0x00000000dfc0783b */ /* 0x000f680000000200 */
[----:B------:R-:W5:Y:S04]  /*b410*/  LDSM.16.M88.4 R196, [R222] ;  /* 0x00000000dec4783b */ /* 0x000f680000000200 */
[----:B------:R-:W5:Y:S01]  /*b420*/  LDSM.16.M88.4 R200, [R221] ;  /* 0x00000000ddc8783b */ /* 0x000f620000000200 */
[C---:B--2---:R-:W-:Y:S03]  /*b430*/  HMMA.16816.F32.BF16 R4, R164.reuse, R168, RZ ;  /* 0x000000a8a404723c */ /* 0x044fe600000418ff */
[----:B------:R-:W-:Y:S03]  /*b440*/  LDSM.16.M88.4 R204, [R227+0x8000] ;  /* 0x00800000e3cc783b */ /* 0x000fe60000000200 */
[C---:B-1----:R-:W-:Y:S01]  /*b450*/  HMMA.16816.F32.BF16 R8, R164.reuse, R170, RZ ;  /* 0x000000aaa408723c */ /* 0x042fe200000418ff */
[----:B------:R-:W1:Y:S05]  /*b460*/  LDSM.16.M88.4 R168, [R230] ;  /* 0x00000000e6a8783b */ /* 0x000e6a0000000200 */
        /* <DEDUP_REMOVED lines=8> */
[----:B------:R-:W2:Y:S04]  /*b4f0*/  LDSM.16.M88.4 R164, [R227+0x8800] ;  /* 0x00880000e3a4783b */ /* 0x000ea80000000200 */
[----:B------:R-:W-:Y:S01]  /*b500*/  LDSM.16.M88.4 R180, [R229] ;  /* 0x00000000e5b4783b */ /* 0x000fe20000000200 */
[C---:B------:R-:W-:Y:S06]  /*b510*/  HMMA.16816.F32.BF16 R4, R184.reuse, R188, R4 ;  /* 0x000000bcb804723c */ /* 0x040fec0000041804 */
        /* <DEDUP_REMOVED lines=164> */
[C---:B-1----:R-:W-:Y:S06]  /*bf60*/  HMMA.16816.F32.BF16 R4, R192.reuse, R204, R4 ;  /* 0x000000ccc004723c */ /* 0x042fec0000041804 */
[C---:B------:R-:W-:Y:S06]  /*bf70*/  HMMA.16816.F32.BF16 R8, R192.reuse, R206, R8 ;  /* 0x000000cec008723c */ /* 0x040fec0000041808 */
[C---:B--2---:R-:W-:Y:S06]  /*bf80*/  HMMA.16816.F32.BF16 R12, R192.reuse, R164, R12 ;  /* 0x000000a4c00c723c */ /* 0x044fec000004180c */
[C---:B------:R-:W-:Y:S01]  /*bf90*/  HMMA.16816.F32.BF16 R16, R192.reuse, R166, R16 ;  /* 0x000000a6c010723c */ /* 0x040fe20000041810 */
[----:B------:R-:W1:Y:S05]  /*bfa0*/  LDSM.16.M88.4 R164, [R220+0x6800] ;  /* 0x00680000dca4783b */ /* 0x000e6a0000000200 */
[C---:B-----5:R-:W-:Y:S06]  /*bfb0*/  HMMA.16816.F32.BF16 R20, R192.reuse, R168, R20 ;  /* 0x000000a8c014723c */ /* 0x060fec0000041814 */
        /* <DEDUP_REMOVED lines=13> */
[C---:B------:R-:W-:Y:S05]  /*c090*/  HMMA.16816.F32.BF16 R24, R196.reuse, R170, R24 ;  /* 0x000000aac418723c */ /* 0x040fea0000041818 */
[----:B------:R-:W2:Y:S01]  /*c0a0*/  MUFU.TANH R193, R193 ;  /* 0x000000c100c17308 */ /* 0x000ea20000002400 */
[----:B------:R-:W-:Y:S01]  /*c0b0*/  FMUL.FTZ R194, R13, UR14 ;  /* 0x0000000e0dc27c20 */ /* 0x000fe20008410000 */
[----:B------:R-:W-:Y:S01]  /*c0c0*/  FMUL.FTZ R13, R14, UR14 ;  /* 0x0000000e0e0d7c20 */ /* 0x000fe20008410000 */
[----:B------:R-:W-:Y:S03]  /*c0d0*/  FMUL.FTZ R9, R10, UR14 ;  /* 0x0000000e0a097c20 */ /* 0x000fe60008410000 */
[----:B------:R-:W-:Y:S01]  /*c0e0*/  FMUL.FTZ R17, R17, UR14 ;  /* 0x0000000e11117c20 */ /* 0x000fe20008410000 */
[----:B------:R-:W-:Y:S03]  /*c0f0*/  FMUL.FTZ R14, R19, UR14 ;  /* 0x0000000e130e7c20 */ /* 0x000fe60008410000 */
[----:B------:R-:W3:Y:S01]  /*c100*/  MUFU.TANH R194, R194 ;  /* 0x000000c200c27308 */ /* 0x000ee20000002400 */
[----:B------:R-:W-:Y:S01]  /*c110*/  FMUL.FTZ R10, R11, UR14 ;  /* 0x0000000e0b0a7c20 */ /* 0x000fe20008410000 */
[----:B------:R-:W-:Y:S01]  /*c120*/  FMUL.FTZ R11, R15, UR14 ;  /* 0x0000000e0f0b7c20 */ /* 0x000fe20008410000 */
[----:B------:R-:W-:Y:S01]  /*c130*/  FMUL.FTZ R15, R18, UR14 ;  /* 0x0000000e120f7c20 */ /* 0x000fe20008410000 */
[----:B------:R-:W-:Y:S01]  /*c140*/  FMUL.FTZ R3, R4, UR14 ;  /* 0x0000000e04037c20 */ /* 0x000fe20008410000 */
[----:B------:R-:W-:Y:S01]  /*c150*/  FMUL.FTZ R18, R22, UR14 ;  /* 0x0000000e16127c20 */ /* 0x000fe20008410000 */
[----:B------:R-:W-:Y:S01]  /*c160*/  FMUL.FTZ R237, R5, UR14 ;  /* 0x0000000e05ed7c20 */ /* 0x000fe20008410000 */
[----:B------:R-:W-:Y:S03]  /*c170*/  FMUL.FTZ R252, R6, UR14 ;  /* 0x0000000e06fc7c20 */ /* 0x000fe60008410000 */
[----:B------:R4:W2:Y:S01]  /*c180*/  MUFU.TANH R201, R17 ;  /* 0x0000001100c97308 */ /* 0x0008a20000002400 */
[----:B------:R-:W-:Y:S01]  /*c190*/  FMUL.FTZ R190, R7, UR14 ;  /* 0x0000000e07be7c20 */ /* 0x000fe20008410000 */
[----:B------:R-:W-:Y:S01]  /*c1a0*/  FMUL.FTZ R191, R8, UR14 ;  /* 0x0000000e08bf7c20 */ /* 0x000fe20008410000 */
[----:B------:R-:W-:Y:S01]  /*c1b0*/  FMUL.FTZ R19, R27, UR14 ;  /* 0x0000000e1b137c20 */ /* 0x000fe20008410000 */
[----:B------:R-:W-:Y:S01]  /*c1c0*/  FMUL.FTZ R22, R25, UR14 ;  /* 0x0000000e19167c20 */ /* 0x000fe20008410000 */
[----:B------:R-:W-:Y:S01]  /*c1d0*/  FMUL.FTZ R195, R12, UR14 ;  /* 0x0000000e0cc37c20 */ /* 0x000fe20008410000 */
[----:B------:R-:W-:Y:S01]  /*c1e0*/  FMUL.FTZ R202, R16, UR14 ;  /* 0x0000000e10ca7c20 */ /* 0x000fe20008410000 */
[C---:B-1----:R-:W-:Y:S03]  /*c1f0*/  HMMA.16816.F32.BF16 R28, R196.reuse, R164, R28 ;  /* 0x000000a4c41c723c */ /* 0x042fe6000004181c */
[----:B------:R-:W1:Y:S01]  /*c200*/  MUFU.TANH R3, R3 ;  /* 0x0000000300037308 */ /* 0x000e620000002400 */
[----:B------:R-:W-:Y:S01]  /*c210*/  FMUL.FTZ R203, R20, UR14 ;  /* 0x0000000e14cb7c20 */ /* 0x000fe20008410000 */
[----:B------:R-:W-:Y:S01]  /*c220*/  FMUL.FTZ R21, R21, UR14 ;  /* 0x0000000e15157c20 */ /* 0x000fe20008410000 */
[----:B------:R-:W-:Y:S01]  /*c230*/  FMUL.FTZ R205, R24, UR14 ;  /* 0x0000000e18cd7c20 */ /* 0x000fe20008410000 */
[----:B------:R-:W-:Y:S06]  /*c240*/  HMMA.16816.F32.BF16 R32, R196, R166, R32 ;  /* 0x000000a6c420723c */ /* 0x000fec0000041820 */
[----:B------:R-:W1:Y:S01]  /*c250*/  MUFU.TANH R207, R21 ;  /* 0x0000001500cf7308 */ /* 0x000e620000002400 */
[----:B----4-:R-:W-:Y:S01]  /*c260*/  FMUL.FTZ R17, R23, UR14 ;  /* 0x0000000e17117c20 */ /* 0x010fe20008410000 */
[----:B------:R-:W-:Y:S08]  /*c270*/  FMUL.FTZ R23, R26, UR14 ;  /* 0x0000000e1a177c20 */ /* 0x000ff00008410000 */
[----:B------:R-:W4:Y:S01]  /*c280*/  MUFU.TANH R237, R237 ;  /* 0x000000ed00ed7308 */ /* 0x000f220000002400 */
[----:B------:R-:W-:Y:S09]  /*c290*/  FMUL.FTZ R27, R28, UR14 ;  /* 0x0000000e1c1b7c20 */ /* 0x000ff20008410000 */
[----:B------:R-:W1:Y:S01]  /*c2a0*/  MUFU.TANH R252, R252 ;  /* 0x000000fc00fc7308 */ /* 0x000e620000002400 */
[----:B------:R-:W-:Y:S01]  /*c2b0*/  FMUL.FTZ R206, R29, UR14 ;  /* 0x0000000e1dce7c20 */ /* 0x000fe20008410000 */
[----:B------:R-:W-:Y:S01]  /*c2c0*/  FMUL.FTZ R26, R30, UR14 ;  /* 0x0000000e1e1a7c20 */ /* 0x000fe20008410000 */
[----:B------:R-:W-:Y:S01]  /*c2d0*/  FMUL.FTZ R25, R31, UR14 ;  /* 0x0000000e1f197c20 */ /* 0x000fe20008410000 */
[----:B------:R-:W-:Y:S01]  /*c2e0*/  FMUL.FTZ R31, R32, UR14 ;  /* 0x0000000e201f7c20 */ /* 0x000fe20008410000 */
[----:B------:R-:W-:Y:S01]  /*c2f0*/  FMUL.FTZ R30, R33, UR14 ;  /* 0x0000000e211e7c20 */ /* 0x000fe20008410000 */
[----:B------:R-:W-:Y:S04]  /*c300*/  FMUL.FTZ R29, R34, UR14 ;  /* 0x0000000e221d7c20 */ /* 0x000fe80008410000 */
[----:B------:R5:W1:Y:S10]  /*c310*/  MUFU.TANH R185, R27 ;  /* 0x0000001b00b97308 */ /* 0x000a740000002400 */
[----:B------:R-:W1:Y:S10]  /*c320*/  MUFU.TANH R190, R190 ;  /* 0x000000be00be7308 */ /* 0x000e740000002400 */
[----:B------:R-:W1:Y:S01]  /*c330*/  MUFU.TANH R191, R191 ;  /* 0x000000bf00bf7308 */ /* 0x000e620000002400 */
[----:B-----5:R-:W-:Y:S09]  /*c340*/  FMUL.FTZ R27, R35, UR14 ;  /* 0x0000000e231b7c20 */ /* 0x020ff20008410000 */
[----:B------:R-:W1:Y:S10]  /*c350*/  MUFU.TANH R9, R9 ;  /* 0x0000000900097308 */ /* 0x000e740000002400 */
        /* <DEDUP_REMOVED lines=12> */
[----:B------:R1:W1:Y:S10]  /*c420*/  MUFU.TANH R21, R23 ;  /* 0x0000001700157308 */ /* 0x0002740000002400 */
[----:B------:R-:W1:Y:S10]  /*c430*/  MUFU.TANH R19, R19 ;  /* 0x0000001300137308 */ /* 0x000e740000002400 */
[----:B------:R-:W1:Y:S10]  /*c440*/  MUFU.TANH R206, R206 ;  /* 0x000000ce00ce7308 */ /* 0x000e740000002400 */
[----:B------:R-:W1:Y:S10]  /*c450*/  MUFU.TANH R26, R26 ;  /* 0x0000001a001a7308 */ /* 0x000e740000002400 */
[----:B------:R-:W1:Y:S10]  /*c460*/  MUFU.TANH R25, R25 ;  /* 0x0000001900197308 */ /* 0x000e740000002400 */
[----:B------:R-:W1:Y:S10]  /*c470*/  MUFU.TANH R31, R31 ;  /* 0x0000001f001f7308 */ /* 0x000e740000002400 */
[----:B------:R-:W1:Y:S10]  /*c480*/  MUFU.TANH R30, R30 ;  /* 0x0000001e001e7308 */ /* 0x000e740000002400 */
[----:B------:R-:W1:Y:S10]  /*c490*/  MUFU.TANH R29, R29 ;  /* 0x0000001d001d7308 */ /* 0x000e740000002400 */
[----:B------:R-:W1:Y:S01]  /*c4a0*/  MUFU.TANH R27, R27 ;  /* 0x0000001b001b7308 */ /* 0x000e620000002400 */
[----:B--234-:R-:W-:Y:S05]  /*c4b0*/  @!P0 BRA `(.L_x_6487) ;  /* 0x0000000400788947 */ /* 0x01cfea0003800000 */
[----:B------:R-:W-:Y:S02]  /*c4c0*/  MOV R32, UR8 ;  /* 0x0000000800207c02 */ /* 0x000fe40008000f00 */
[----:B------:R-:W-:Y:S01]  /*c4d0*/  MOV R7, UR9 ;  /* 0x0000000900077c02 */ /* 0x000fe20008000f00 */
[----:B------:R-:W-:Y:S06]  /*c4e0*/  @!P3 BRA `(.L_x_6488) ;  /* 0x0000000000fcb947 */ /* 0x000fec0003800000 */
[----:B-1----:R-:W1:Y:S01]  /*c4f0*/  LDC R23, c[0x0][0x380] ;  /* 0x0000e000ff177b82 */ /* 0x002e620000000800 */
        /* <DEDUP_REMOVED lines=52> */
[----:B-1----:R-:W-:Y:S04]  /*c840*/  IMAD R8, R35, R6, RZ ;  /* 0x0000000623087224 */ /* 0x002fe800078e02ff */
[----:B------:R-:W-:Y:S01]  /*c850*/  IMAD R8, R23, R7, R8 ;  /* 0x0000000717087224 */ /* 0x000fe200078e0208 */
        /* <DEDUP_REMOVED lines=8> */
.L_x_6488:
        /* <DEDUP_REMOVED lines=28> */
.L_x_6487:
[----:B--2---:R-:W-:Y:S01]  /*caa0*/  MOV R4, UR21 ;  /* 0x0000001500047c02 */ /* 0x004fe20008000f00 */
[----:B------:R-:W-:Y:S03]  /*cab0*/  UISETP.GT.AND UP0, UPT, UR21, UR5, UPT ;  /* 0x000000051500728c */ /* 0x000fe6000bf04270 */
[----:B------:R-:W-:Y:S04]  /*cac0*/  LEA R33, R4, R245, 0x6 ;  /* 0x000000f504217211 */ /* 0x000fe800078e30ff */
[C---:B------:R-:W-:Y:S02]  /*cad0*/  IADD3 R5, R33.reuse, 0x1, RZ ;  /* 0x0000000121057810 */ /* 0x040fe40007ffe0ff */
[-C--:B------:R-:W-:Y:S02]  /*cae0*/  ISETP.GE.AND P6, PT, R33, R244.reuse, PT ;  /* 0x000000f42100720c */ /* 0x080fe40003fc6270 */
[C---:B------:R-:W-:Y:S02]  /*caf0*/  ISETP.GE.AND P5, PT, R5.reuse, R244, PT ;  /* 0x000000f40500720c */ /* 0x040fe40003fa6270 */
[-C--:B------:R-:W-:Y:S02]  /*cb00*/  ISETP.GE.AND P2, PT, R5, R242.reuse, PT ;  /* 0x000000f20500720c */ /* 0x080fe40003f46270 */
[----:B------:R-:W-:Y:S02]  /*cb10*/  ISETP.GE.AND P1, PT, R33, R242, PT ;  /* 0x000000f22100720c */ /* 0x000fe40003f26270 */
[-C--:B------:R-:W-:Y:S02]  /*cb20*/  ISETP.GE.OR P2, PT, R5, R238.reuse, !P2 ;  /* 0x000000ee0500720c */ /* 0x080fe40005746670 */
[-C--:B------:R-:W-:Y:S02]  /*cb30*/  ISETP.GE.OR P6, PT, R33, R243.reuse, !P6 ;  /* 0x000000f32100720c */ /* 0x080fe400077c6670 */
[-C--:B------:R-:W-:Y:S02]  /*cb40*/  ISETP.GE.OR P5, PT, R5, R243.reuse, !P5 ;  /* 0x000000f30500720c */ /* 0x080fe40006fa6670 */
[C---:B------:R-:W-:Y:S02]  /*cb50*/  IADD3 R7, R33.reuse, 0x8, RZ ;  /* 0x0000000821077810 */ /* 0x040fe40007ffe0ff */
[C---:B------:R-:W-:Y:S02]  /*cb60*/  IADD3 R5, R33.reuse, 0x9, RZ ;  /* 0x0000000921057810 */ /* 0x040fe40007ffe0ff */
[----:B------:R-:W-:Y:S02]  /*cb70*/  ISETP.GE.OR P1, PT, R33, R238, !P1 ;  /* 0x000000ee2100720c */ /* 0x000fe40004f26670 */
[----:B-1----:R-:W-:Y:S02]  /*cb80*/  FSEL R23, R3, -INF , !P6 ;  /* 0xff80000003177808 */ /* 0x002fe40007000000 */
[-C--:B------:R-:W-:Y:S02]  /*cb90*/  ISETP.GE.AND P0, PT, R7, R244.reuse, PT ;  /* 0x000000f40700720c */ /* 0x080fe40003f06270 */
[----:B------:R-:W-:Y:S02]  /*cba0*/  ISETP.GE.AND P6, PT, R5, R244, PT ;  /* 0x000000f40500720c */ /* 0x000fe40003fc6270 */
[----:B------:R-:W-:Y:S02]  /*cbb0*/  FSEL R252, R252, -INF , !P1 ;  /* 0xff800000fcfc7808 */ /* 0x000fe40004800000 */
[-C--:B------:R-:W-:Y:S02]  /*cbc0*/  ISETP.GE.AND P4, PT, R7, R242.reuse, PT ;  /* 0x000000f20700720c */ /* 0x080fe40003f86270 */
[----:B------:R-:W-:Y:S02]  /*cbd0*/  ISETP.GE.AND P1, PT, R5, R242, PT ;  /* 0x000000f20500720c */ /* 0x000fe40003f26270 */
[-C--:B------:R-:W-:Y:S02]  /*cbe0*/  ISETP.GE.OR P0, PT, R7, R243.reuse, !P0 ;  /* 0x000000f30700720c */ /* 0x080fe40004706670 */
[-C--:B------:R-:W-:Y:S02]  /*cbf0*/  ISETP.GE.OR P6, PT, R5, R243.reuse, !P6 ;  /* 0x000000f30500720c */ /* 0x080fe400077c6670 */
[C---:B------:R-:W-:Y:S02]  /*cc00*/  IADD3 R35, R33.reuse, 0x10, RZ ;  /* 0x0000001021237810 */ /* 0x040fe40007ffe0ff */
[----:B------:R-:W-:Y:S02]  /*cc10*/  IADD3 R3, R33, 0x11, RZ ;  /* 0x0000001121037810 */ /* 0x000fe40007ffe0ff */
[-C--:B------:R-:W-:Y:S02]  /*cc20*/  ISETP.GE.OR P4, PT, R7, R238.reuse, !P4 ;  /* 0x000000ee0700720c */ /* 0x080fe40006786670 */
[----:B------:R-:W-:Y:S02]  /*cc30*/  ISETP.GE.OR P1, PT, R5, R238, !P1 ;  /* 0x000000ee0500720c */ /* 0x000fe40004f26670 */
[----:B------:R-:W-:Y:S02]  /*cc40*/  FSEL R7, R237, -INF , !P5 ;  /* 0xff800000ed077808 */ /* 0x000fe40006800000 */
[----:B------:R-:W-:Y:S02]  /*cc50*/  FSEL R191, R191, -INF , !P0 ;  /* 0xff800000bfbf7808 */ /* 0x000fe40004000000 */
[----:B------:R-:W-:Y:S02]  /*cc60*/  FSEL R5, R193, -INF , !P6 ;  /* 0xff800000c1057808 */ /* 0x000fe40007000000 */
[C---:B------:R-:W-:Y:S02]  /*cc70*/  ISETP.GE.AND P5, PT, R35.reuse, R244, PT ;  /* 0x000000f42300720c */ /* 0x040fe40003fa6270 */
[----:B------:R-:W-:Y:S02]  /*cc80*/  ISETP.GE.AND P0, PT, R35, R242, PT ;  /* 0x000000f22300720c */ /* 0x000fe40003f06270 */
[----:B------:R-:W-:Y:S02]  /*cc90*/  ISETP.GE.AND P6, PT, R3, R244, PT ;  /* 0x000000f40300720c */ /* 0x000fe40003fc6270 */
[CC--:B------:R-:W-:Y:S02]  /*cca0*/  ISETP.GE.OR P5, PT, R35.reuse, R243.reuse, !P5 ;  /* 0x000000f32300720c */ /* 0x0c0fe40006fa6670 */
[----:B------:R-:W-:Y:S02]  /*ccb0*/  ISETP.GE.OR P0, PT, R35, R238, !P0 ;  /* 0x000000ee2300720c */ /* 0x000fe40004706670 */
[-C--:B------:R-:W-:Y:S02]  /*ccc0*/  ISETP.GE.OR P6, PT, R3, R243.reuse, !P6 ;  /* 0x000000f30300720c */ /* 0x080fe400077c6670 */
[----:B------:R-:W-:Y:S02]  /*ccd0*/  IADD3 R35, R33, 0x19, RZ ;  /* 0x0000001921237810 */ /* 0x000fe40007ffe0ff */
[----:B------:R-:W-:Y:S02]  /*cce0*/  FSEL R16, R190, -INF , !P2 ;  /* 0xff800000be107808 */ /* 0x000fe40005000000 */
[----:B------:R-:W-:Y:S02]  /*ccf0*/  FSEL R197, R194, -INF , !P6 ;  /* 0xff800000c2c57808 */ /* 0x000fe40007000000 */
[----:B------:R-:W-:Y:S02]  /*cd00*/  ISETP.GE.AND P2, PT, R35, R244, PT ;  /* 0x000000f42300720c */ /* 0x000fe40003f46270 */
[----:B------:R-:W-:Y:S02]  /*cd10*/  ISETP.GE.AND P6, PT, R3, R242, PT ;  /* 0x000000f20300720c */ /* 0x000fe40003fc6270 */
[-C--:B------:R-:W-:Y:S02]  /*cd20*/  ISETP.GE.OR P2, PT, R35, R243.reuse, !P2 ;  /* 0x000000f32300720c */ /* 0x080fe40005746670 */
[----:B------:R-:W-:Y:S02]  /*cd30*/  ISETP.GE.OR P6, PT, R3, R238, !P6 ;  /* 0x000000ee0300720c */ /* 0x000fe400077c6670 */
[----:B------:R-:W-:Y:S02]  /*cd40*/  FSEL R12, R9, -INF , !P4 ;  /* 0xff800000090c7808 */ /* 0x000fe40006000000 */
[C---:B------:R-:W-:Y:S02]  /*cd50*/  IADD3 R3, R33.reuse, 0x20, RZ ;  /* 0x0000002021037810 */ /* 0x040fe40007ffe0ff */
[----:B------:R-:W-:Y:S02]  /*cd60*/  IADD3 R9, R33, 0x21, RZ ;  /* 0x0000002121097810 */ /* 0x000fe40007ffe0ff */
[----:B------:R-:W-:Y:S02]  /*cd70*/  FSEL R173, R201, -INF , !P2 ;  /* 0xff800000c9ad7808 */ /* 0x000fe40005000000 */
[----:B------:R-:W-:Y:S02]  /*cd80*/  FSEL R10, R10, -INF , !P1 ;  /* 0xff8000000a0a7808 */ /* 0x000fe40004800000 */
[----:B------:R-:W-:Y:S02]  /*cd90*/  ISETP.GE.AND P4, PT, R35, R242, PT ;  /* 0x000000f22300720c */ /* 0x000fe40003f86270 */
[-C--:B------:R-:W-:Y:S02]  /*cda0*/  ISETP.GE.AND P2, PT, R3, R244.reuse, PT ;  /* 0x000000f40300720c */ /* 0x080fe40003f46270 */
[----:B------:R-:W-:Y:S02]  /*cdb0*/  ISETP.GE.AND P1, PT, R9, R244, PT ;  /* 0x000000f40900720c */ /* 0x000fe40003f26270 */
[----:B------:R-:W-:Y:S02]  /*cdc0*/  ISETP.GE.OR P4, PT, R35, R238, !P4 ;  /* 0x000000ee2300720c */ /* 0x000fe40006786670 */
[-C--:B------:R-:W-:Y:S02]  /*cdd0*/  ISETP.GE.OR P1, PT, R9, R243.reuse, !P1 ;  /* 0x000000f30900720c */ /* 0x080fe40004f26670 */
[-C--:B------:R-:W-:Y:S02]  /*cde0*/  ISETP.GE.OR P2, PT, R3, R243.reuse, !P2 ;  /* 0x000000f30300720c */ /* 0x080fe40005746670 */
[----:B------:R-:W-:Y:S02]  /*cdf0*/  IADD3 R35, R33, 0x28, RZ ;  /* 0x0000002821237810 */ /* 0x000fe40007ffe0ff */
[----:B------:R-:W-:Y:S02]  /*ce00*/  FSEL R237, R203, -INF , !P2 ;  /* 0xff800000cbed7808 */ /* 0x000fe40005000000 */
[----:B------:R-:W-:Y:S02]  /*ce10*/  FSEL R207, R207, -INF , !P1 ;  /* 0xff800000cfcf7808 */ /* 0x000fe40004800000 */
[----:B------:R-:W-:Y:S02]  /*ce20*/  ISETP.GE.AND P1, PT, R35, R244, PT ;  /* 0x000000f42300720c */ /* 0x000fe40003f26270 */
[----:B------:R-:W-:Y:S02]  /*ce30*/  ISETP.GE.AND P2, PT, R3, R242, PT ;  /* 0x000000f20300720c */ /* 0x000fe40003f46270 */
[----:B------:R-:W-:Y:S02]  /*ce40*/  ISETP.GE.OR P1, PT, R35, R243, !P1 ;  /* 0x000000f32300720c */ /* 0x000fe40004f26670 */
[----:B------:R-:W-:Y:S02]  /*ce50*/  IADD3 R165, R33, 0x18, RZ ;  /* 0x0000001821a57810 */ /* 0x000fe40007ffe0ff */
[----:B------:R-:W-:Y:S02]  /*ce60*/  ISETP.GE.OR P2, PT, R3, R238, !P2 ;  /* 0x000000ee0300720c */ /* 0x000fe40005746670 */
[----:B------:R-:W-:Y:S02]  /*ce70*/  FMNMX.FTZ R4, R23, R0, !PT ;  /* 0x0000000017047209 */ /* 0x000fe40007810000 */
[----:B------:R-:W-:Y:S02]  /*ce80*/  FSEL R198, R11, -INF , !P6 ;  /* 0xff8000000bc67808 */ /* 0x000fe40007000000 */
[----:B------:R-:W-:Y:S02]  /*ce90*/  IADD3 R3, R33, 0x29, RZ ;  /* 0x0000002921037810 */ /* 0x000fe40007ffe0ff */
[----:B------:R-:W-:Y:S02]  /*cea0*/  FMNMX.FTZ R11, R252, R2, !PT ;  /* 0x00000002fc0b7209 */ /* 0x000fe40007810000 */
[----:B------:R-:W-:Y:S02]  /*ceb0*/  FSEL R199, R195, -INF , !P5 ;  /* 0xff800000c3c77808 */ /* 0x000fe40006800000 */
[----:B------:R-:W-:Y:S02]  /*cec0*/  ISETP.GE.AND P5, PT, R165, R244, PT ;  /* 0x000000f4a500720c */ /* 0x000fe40003fa6270 */
[----:B------:R-:W-:Y:S02]  /*ced0*/  FSEL R196, R13, -INF , !P0 ;  /* 0xff8000000dc47808 */ /* 0x000fe40004000000 */
[----:B------:R-:W-:Y:S02]  /*cee0*/  FMNMX.FTZ R4, R7, R4, !PT ;  /* 0x0000000407047209 */ /* 0x000fe40007810000 */
[----:B------:R-:W-:Y:S02]  /*cef0*/  FSEL R205, R205, -INF , !P1 ;  /* 0xff800000cdcd7808 */ /* 0x000fe40004800000 */
[----:B------:R-:W-:Y:S02]  /*cf00*/  ISETP.GE.AND P0, PT, R9, R242, PT ;  /* 0x000000f20900720c */ /* 0x000fe40003f06270 */
[----:B------:R-:W-:Y:S02]  /*cf10*/  ISETP.GE.AND P1, PT, R3, R244, PT ;  /* 0x000000f40300720c */ /* 0x000fe40003f26270 */
[----:B------:R-:W-:Y:S02]  /*cf20*/  FMNMX.FTZ R11, R16, R11, !PT ;  /* 0x0000000b100b7209 */ /* 0x000fe40007810000 */
[-C--:B------:R-:W-:Y:S02]  /*cf30*/  ISETP.GE.OR P5, PT, R165, R243.reuse, !P5 ;  /* 0x000000f3a500720c */ /* 0x080fe40006fa6670 */
[----:B------:R-:W-:Y:S02]  /*cf40*/  FMNMX.FTZ R4, R191, R4, !PT ;  /* 0x00000004bf047209 */ /* 0x000fe40007810000 */
[----:B------:R-:W-:Y:S02]  /*cf50*/  ISETP.GE.OR P0, PT, R9, R238, !P0 ;  /* 0x000000ee0900720c */ /* 0x000fe40004706670 */
[----:B------:R-:W-:Y:S02]  /*cf60*/  ISETP.GE.OR P1, PT, R3, R243, !P1 ;  /* 0x000000f30300720c */ /* 0x000fe40004f26670 */
[----:B------:R-:W-:Y:S02]  /*cf70*/  IADD3 R9, R33, 0x30, RZ ;  /* 0x0000003021097810 */ /* 0x000fe40007ffe0ff */
[----:B------:R-:W-:Y:S02]  /*cf80*/  FMNMX.FTZ R11, R12, R11, !PT ;  /* 0x0000000b0c0b7209 */ /* 0x000fe40007810000 */
[----:B------:R-:W-:Y:S02]  /*cf90*/  FSEL R175, R202, -INF , !P5 ;  /* 0xff800000caaf7808 */ /* 0x000fe40006800000 */
[----:B------:R-:W-:Y:S02]  /*cfa0*/  FMNMX.FTZ R4, R5, R4, !PT ;  /* 0x0000000405047209 */ /* 0x000fe40007810000 */
[----:B------:R-:W-:Y:S02]  /*cfb0*/  FSEL R172, R14, -INF , !P4 ;  /* 0xff8000000eac7808 */ /* 0x000fe40006000000 */
[----:B------:R-:W-:Y:S02]  /*cfc0*/  ISETP.GE.AND P5, PT, R165, R242, PT ;  /* 0x000000f2a500720c */ /* 0x000fe40003fa6270 */
[----:B------:R-:W-:Y:S02]  /*cfd0*/  FSEL R187, R22, -INF , !P1 ;  /* 0xff80000016bb7808 */ /* 0x000fe40004800000 */
[----:B------:R-:W-:Y:S02]  /*cfe0*/  FMNMX.FTZ R11, R10, R11, !PT ;  /* 0x0000000b0a0b7209 */ /* 0x000fe40007810000 */
[C---:B------:R-:W-:Y:S02]  /*cff0*/  ISETP.GE.AND P1, PT, R9.reuse, R244, PT ;  /* 0x000000f40900720c */ /* 0x040fe40003f26270 */
[----:B------:R-:W-:Y:S02]  /*d000*/  ISETP.GE.AND P4, PT, R9, R242, PT ;  /* 0x000000f20900720c */ /* 0x000fe40003f86270 */
[----:B------:R-:W-:Y:S02]  /*d010*/  FMNMX.FTZ R4, R199, R4, !PT ;  /* 0x00000004c7047209 */ /* 0x000fe40007810000 */
[-C--:B------:R-:W-:Y:S02]  /*d020*/  ISETP.GE.OR P5, PT, R165, R238.reuse, !P5 ;  /* 0x000000eea500720c */ /* 0x080fe40006fa6670 */
[C---:B------:R-:W-:Y:S02]  /*d030*/  ISETP.GE.OR P4, PT, R9.reuse, R238, !P4 ;  /* 0x000000ee0900720c */ /* 0x040fe40006786670 */
[----:B------:R-:W-:Y:S02]  /*d040*/  ISETP.GE.OR P1, PT, R9, R243, !P1 ;  /* 0x000000f30900720c */ /* 0x000fe40004f26670 */
[----:B------:R-:W-:Y:S02]  /*d050*/  FMNMX.FTZ R11, R196, R11, !PT ;  /* 0x0000000bc40b7209 */ /* 0x000fe40007810000 */
[----:B------:R-:W-:Y:S02]  /*d060*/  IADD3 R9, R33, 0x31, RZ ;  /* 0x0000003121097810 */ /* 0x000fe40007ffe0ff */
[----:B------:R-:W-:Y:S02]  /*d070*/  FMNMX.FTZ R4, R197, R4, !PT ;  /* 0x00000004c5047209 */ /* 0x000fe40007810000 */
[----:B------:R-:W-:Y:S02]  /*d080*/  FSEL R174, R15, -INF , !P5 ;  /* 0xff8000000fae7808 */ /* 0x000fe40006800000 */
[----:B------:R-:W-:Y:S02]  /*d090*/  FSEL R185, R185, -INF , !P1 ;  /* 0xff800000b9b97808 */ /* 0x000fe40004800000 */
[----:B------:R-:W-:Y:S02]  /*d0a0*/  FMNMX.FTZ R11, R198, R11, !PT ;  /* 0x0000000bc60b7209 */ /* 0x000fe40007810000 */
[----:B------:R-:W-:Y:S02]  /*d0b0*/  ISETP.GE.AND P5, PT, R3, R242, PT ;  /* 0x000000f20300720c */ /* 0x000fe40003fa6270 */
[----:B------:R-:W-:Y:S02]  /*d0c0*/  ISETP.GE.AND P1, PT, R9, R244, PT ;  /* 0x000000f40900720c */ /* 0x000fe40003f26270 */
[----:B------:R-:W-:Y:S02]  /*d0d0*/  FMNMX.FTZ R4, R175, R4, !PT ;  /* 0x00000004af047209 */ /* 0x000fe40007810000 */
[----:B------:R-:W-:Y:S02]  /*d0e0*/  FMNMX.FTZ R11, R174, R11, !PT ;  /* 0x0000000bae0b7209 */ /* 0x000fe40007810000 */
[----:B------:R-:W-:Y:S02]  /*d0f0*/  ISETP.GE.OR P5, PT, R3, R238, !P5 ;  /* 0x000000ee0300720c */ /* 0x000fe40006fa6670 */
[----:B------:R-:W-:Y:S02]  /*d100*/  IADD3 R3, R33, 0x38, RZ ;  /* 0x0000003821037810 */ /* 0x000fe40007ffe0ff */
[----:B------:R-:W-:Y:S02]  /*d110*/  ISETP.GE.OR P1, PT, R9, R243, !P1 ;  /* 0x000000f30900720c */ /* 0x000fe40004f26670 */
[----:B------:R-:W-:Y:S02]  /*d120*/  FMNMX.FTZ R4, R173, R4, !PT ;  /* 0x00000004ad047209 */ /* 0x000fe40007810000 */
[----:B------:R-:W-:Y:S02]  /*d130*/  IADD3 R33, R33, 0x39, RZ ;  /* 0x0000003921217810 */ /* 0x000fe40007ffe0ff */
[----:B------:R-:W-:Y:S02]  /*d140*/  ISETP.GE.AND P6, PT, R35, R242, PT ;  /* 0x000000f22300720c */ /* 0x000fe40003fc6270 */
[----:B------:R-:W-:Y:S02]  /*d150*/  FSEL R202, R18, -INF , !P2 ;  /* 0xff80000012ca7808 */ /* 0x000fe40005000000 */
[----:B------:R-:W-:Y:S02]  /*d160*/  FMNMX.FTZ R11, R172, R11, !PT ;  /* 0x0000000bac0b7209 */ /* 0x000fe40007810000 */
[----:B------:R-:W-:Y:S02]  /*d170*/  FSEL R183, R206, -INF , !P1 ;  /* 0xff800000ceb77808 */ /* 0x000fe40004800000 */
[----:B------:R-:W-:Y:S02]  /*d180*/  ISETP.GE.AND P1, PT, R33, R244, PT ;  /* 0x000000f42100720c */ /* 0x000fe40003f26270 */
[----:B------:R-:W-:Y:S02]  /*d190*/  FMNMX.FTZ R4, R237, R4, !PT ;  /* 0x00000004ed047209 */ /* 0x000fe40007810000 */
[----:B------:R-:W-:Y:S02]  /*d1a0*/  ISETP.GE.OR P6, PT, R35, R238, !P6 ;  /* 0x000000ee2300720c */ /* 0x000fe400077c6670 */
[----:B------:R-:W-:Y:S02]  /*d1b0*/  FSEL R200, R17, -INF , !P0 ;  /* 0xff80000011c87808 */ /* 0x000fe40004000000 */
[----:B------:R-:W-:Y:S02]  /*d1c0*/  FMNMX.FTZ R11, R202, R11, !PT ;  /* 0x0000000bca0b7209 */ /* 0x000fe40007810000 */
[----:B------:R-:W-:Y:S02]  /*d1d0*/  ISETP.GE.OR P1, PT, R33, R243, !P1 ;  /* 0x000000f32100720c */ /* 0x000fe40004f26670 */
[----:B------:R-:W-:Y:S02]  /*d1e0*/  FMNMX.FTZ R4, R207, R4, !PT ;  /* 0x00000004cf047209 */ /* 0x000fe40007810000 */
[----:B------:R-:W-:Y:S02]  /*d1f0*/  FSEL R186, R21, -INF , !P6 ;  /* 0xff80000015ba7808 */ /* 0x000fe40007000000 */
[----:B------:R-:W-:Y:S02]  /*d200*/  FMNMX.FTZ R11, R200, R11, !PT ;  /* 0x0000000bc80b7209 */ /* 0x000fe40007810000 */
[----:B------:R-:W-:Y:S02]  /*d210*/  FSEL R179, R30, -INF , !P1 ;  /* 0xff8000001eb37808 */ /* 0x000fe40004800000 */
[----:B------:R-:W-:Y:S02]  /*d220*/  FMNMX.FTZ R4, R205, R4, !PT ;  /* 0x00000004cd047209 */ /* 0x000fe40007810000 */
[C---:B------:R-:W-:Y:S02]  /*d230*/  ISETP.GE.AND P2, PT, R3.reuse, R244, PT ;  /* 0x000000f40300720c */ /* 0x040fe40003f46270 */
[-C--:B------:R-:W-:Y:S02]  /*d240*/  ISETP.GE.AND P1, PT, R3, R242.reuse, PT ;  /* 0x000000f20300720c */ /* 0x080fe40003f26270 */
[----:B------:R-:W-:Y:S02]  /*d250*/  FSEL R184, R19, -INF , !P5 ;  /* 0xff80000013b87808 */ /* 0x000fe40006800000 */
[----:B------:R-:W-:Y:S02]  /*d260*/  FMNMX.FTZ R11, R186, R11, !PT ;  /* 0x0000000bba0b7209 */ /* 0x000fe40007810000 */
[----:B------:R-:W-:Y:S02]  /*d270*/  ISETP.GE.AND P0, PT, R9, R242, PT ;  /* 0x000000f20900720c */ /* 0x000fe40003f06270 */
[----:B------:R-:W-:Y:S02]  /*d280*/  FMNMX.FTZ R4, R187, R4, !PT ;  /* 0x00000004bb047209 */ /* 0x000fe40007810000 */
[C---:B------:R-:W-:Y:S02]  /*d290*/  ISETP.GE.OR P2, PT, R3.reuse, R243, !P2 ;  /* 0x000000f30300720c */ /* 0x040fe40005746670 */
[-C--:B------:R-:W-:Y:S02]  /*d2a0*/  ISETP.GE.OR P1, PT, R3, R238.reuse, !P1 ;  /* 0x000000ee0300720c */ /* 0x080fe40004f26670 */
[----:B------:R-:W-:Y:S02]  /*d2b0*/  FSEL R180, R26, -INF , !P4 ;  /* 0xff8000001ab47808 */ /* 0x000fe40006000000 */
[----:B------:R-:W-:Y:S02]  /*d2c0*/  ISETP.GE.OR P0, PT, R9, R238, !P0 ;  /* 0x000000ee0900720c */ /* 0x000fe40004706670 */
[----:B------:R-:W-:Y:S02]  /*d2d0*/  FMNMX.FTZ R3, R184, R11, !PT ;  /* 0x0000000bb8037209 */ /* 0x000fe40007810000 */
[----:B------:R-:W-:Y:S02]  /*d2e0*/  FMNMX.FTZ R4, R185, R4, !PT ;  /* 0x00000004b9047209 */ /* 0x000fe40007810000 */
[----:B------:R-:W-:Y:S02]  /*d2f0*/  FSEL R181, R31, -INF , !P2 ;  /* 0xff8000001fb57808 */ /* 0x000fe40005000000 */
[----:B------:R-:W-:Y:S02]  /*d300*/  ISETP.GE.AND P2, PT, R33, R242, PT ;  /* 0x000000f22100720c */ /* 0x000fe40003f46270 */
[----:B------:R-:W-:Y:S02]  /*d310*/  FSEL R178, R25, -INF , !P0 ;  /* 0xff80000019b27808 */ /* 0x000fe40004000000 */
[----:B------:R-:W-:Y:S02]  /*d320*/  FMNMX.FTZ R3, R180, R3, !PT ;  /* 0x00000003b4037209 */ /* 0x000fe40007810000 */
[----:B------:R-:W-:Y:S02]  /*d330*/  FMNMX.FTZ R4, R183, R4, !PT ;  /* 0x00000004b7047209 */ /* 0x000fe40007810000 */
[----:B------:R-:W-:Y:S02]  /*d340*/  ISETP.GE.OR P2, PT, R33, R238, !P2 ;  /* 0x000000ee2100720c */ /* 0x000fe40005746670 */
[----:B------:R-:W-:Y:S01]  /*d350*/  FSEL R176, R29, -INF , !P1 ;  /* 0xff8000001db07808 */ /* 0x000fe20004800000 */
[----:B------:R-:W-:Y:S01]  /*d360*/  LDSM.16.MT88.4 R32, [R225+0x10000] ;  /* 0x01000000e120783b */ /* 0x000fe20000004200 */
[----:B------:R-:W-:Y:S02]  /*d370*/  FMNMX.FTZ R3, R178, R3, !PT ;  /* 0x00000003b2037209 */ /* 0x000fe40007810000 */
[----:B------:R-:W-:Y:S02]  /*d380*/  FMNMX.FTZ R6, R181, R4, !PT ;  /* 0x00000004b5067209 */ /* 0x000fe40007810000 */
[----:B------:R-:W-:Y:S02]  /*d390*/  FSEL R165, R27, -INF , !P2 ;  /* 0xff8000001ba57808 */ /* 0x000fe40005000000 */
[----:B------:R-:W-:Y:S01]  /*d3a0*/  FMNMX.FTZ R8, R176, R3, !PT ;  /* 0x00000003b0087209 */ /* 0x000fe20007810000 */
[----:B------:R-:W-:Y:S01]  /*d3b0*/  LDSM.16.MT88.4 R24, [R226+0x10000] ;  /* 0x01000000e218783b */ /* 0x000fe20000004200 */
[----:B------:R-:W-:Y:S02]  /*d3c0*/  FMNMX.FTZ R4, R179, R6, !PT ;  /* 0x00000006b3047209 */ /* 0x000fe40007810000 */
[----:B------:R-:W-:Y:S05]  /*d3d0*/  FMNMX.FTZ R6, R165, R8, !PT ;  /* 0x00000008a5067209 */ /* 0x000fea0007810000 */
        /* <DEDUP_REMOVED lines=8> */
[C---:B------:R-:W-:Y:S01]  /*d460*/  FMUL.FTZ R182, R164.reuse, UR4 ;  /* 0x00000004a4b67c20 */ /* 0x040fe20008410000 */
[----:B------:R-:W-:Y:S02]  /*d470*/  FSETP.NEU.FTZ.AND P1, PT, R164, -INF , PT ;  /* 0xff800000a400780b */ /* 0x000fe40003f3d000 */
[C---:B------:R-:W-:Y:S01]  /*d480*/  FSETP.NEU.FTZ.AND P0, PT, R3.reuse, -INF , PT ;  /* 0xff8000000300780b */ /* 0x040fe20003f1d000 */
[----:B------:R-:W-:Y:S01]  /*d490*/  FMUL.FTZ R177, R3, UR4 ;  /* 0x0000000403b17c20 */ /* 0x000fe20008410000 */
[----:B------:R-:W-:Y:S04]  /*d4a0*/  FSEL R182, R182, RZ, P1 ;  /* 0x000000ffb6b67208 */ /* 0x000fe80000800000 */
[----:B------:R-:W-:Y:S01]  /*d4b0*/  FSEL R177, R177, RZ, P0 ;  /* 0x000000ffb1b17208 */ /* 0x000fe20000000000 */
[--C-:B------:R-:W-:Y:S01]  /*d4c0*/  FFMA.FTZ R188, R5, UR4, -R182.reuse ;  /* 0x0000000405bc7c23 */ /* 0x100fe200080108b6 */
[----:B------:R-:W-:Y:S01]  /*d4d0*/  FSEL R5, R164, RZ, P1 ;  /* 0x000000ffa4057208 */ /* 0x000fe20000800000 */
[--C-:B------:R-:W-:Y:S01]  /*d4e0*/  FFMA.FTZ R189, R191, UR4, -R182.reuse ;  /* 0x00000004bfbd7c23 */ /* 0x100fe200080108b6 */
[--C-:B------:R-:W-:Y:S01]  /*d4f0*/  FFMA.FTZ R193, R23, UR4, -R182.reuse ;  /* 0x0000000417c17c23 */ /* 0x100fe200080108b6 */
[--C-:B------:R-:W-:Y:S01]  /*d500*/  FFMA.FTZ R167, R16, UR4, -R177.reuse ;  /* 0x0000000410a77c23 */ /* 0x100fe200080108b1 */
[----:B------:R-:W-:Y:S01]  /*d510*/  FFMA.FTZ R190, R7, UR4, -R182 ;  /* 0x0000000407be7c23 */ /* 0x000fe200080108b6 */
[----:B------:R-:W1:Y:S01]  /*d520*/  LDSM.16.MT88.4 R16, [R228+0x10000] ;  /* 0x01000000e410783b */ /* 0x000e620000004200 */
[----:B------:R-:W-:Y:S01]  /*d530*/  FADD.FTZ R0, -R5, R0 ;  /* 0x0000000005007221 */ /* 0x000fe20000010100 */
[----:B------:R-:W-:Y:S01]  /*d540*/  FSEL R5, R3, RZ, P0 ;  /* 0x000000ff03057208 */ /* 0x000fe20000000000 */
[--C-:B------:R-:W-:Y:S01]  /*d550*/  FFMA.FTZ R195, R252, UR4, -R177.reuse ;  /* 0x00000004fcc37c23 */ /* 0x100fe200080108b1 */
[--C-:B------:R-:W-:Y:S01]  /*d560*/  FFMA.FTZ R166, R12, UR4, -R177.reuse ;  /* 0x000000040ca67c23 */ /* 0x100fe200080108b1 */
[----:B------:R-:W-:Y:S01]  /*d570*/  FMUL.FTZ R6, R0, UR4 ;  /* 0x0000000400067c20 */ /* 0x000fe20008410000 */
[--C-:B------:R-:W-:Y:S01]  /*d580*/  FFMA.FTZ R191, R10, UR4, -R177.reuse ;  /* 0x000000040abf7c23 */ /* 0x100fe200080108b1 */
[----:B------:R-:W-:Y:S01]  /*d590*/  FADD.FTZ R0, -R5, R2 ;  /* 0x0000000205007221 */ /* 0x000fe20000010100 */
[----:B------:R-:W-:Y:S01]  /*d5a0*/  MUFU.EX2 R193, R193 ;  /* 0x000000c100c17308 */ /* 0x000fe20000000800 */
        /* <DEDUP_REMOVED lines=8> */
[--C-:B------:R-:W-:Y:S01]  /*d630*/  FFMA.FTZ R178, R178, UR4, -R177.reuse ;  /* 0x00000004b2b27c23 */ /* 0x100fe200080108b1 */
[--C-:B------:R-:W-:Y:S01]  /*d640*/  FFMA.FTZ R192, R199, UR4, -R182.reuse ;  /* 0x00000004c7c07c23 */ /* 0x100fe200080108b6 */
[--C-:B------:R-:W-:Y:S01]  /*d650*/  FFMA.FTZ R199, R173, UR4, -R182.reuse ;  /* 0x00000004adc77c23 */ /* 0x100fe200080108b6 */
[--C-:B------:R-:W-:Y:S01]  /*d660*/  FFMA.FTZ R201, R198, UR4, -R177.reuse ;  /* 0x00000004c6c97c23 */ /* 0x100fe200080108b1 */
[--C-:B------:R-:W-:Y:S01]  /*d670*/  FFMA.FTZ R198, R174, UR4, -R177.reuse ;  /* 0x00000004aec67c23 */ /* 0x100fe200080108b1 */
[--C-:B------:R-:W-:Y:S01]  /*d680*/  FFMA.FTZ R197, R197, UR4, -R182.reuse ;  /* 0x00000004c5c57c23 */ /* 0x100fe200080108b6 */
[----:B------:R-:W-:Y:S03]  /*d690*/  LDSM.16.MT88.4 R172, [R225+0x14800] ;  /* 0x01480000e1ac783b */ /* 0x000fe60000004200 */
[----:B------:R-:W-:Y:S01]  /*d6a0*/  MUFU.EX2 R189, R189 ;  /* 0x000000bd00bd7308 */ /* 0x000fe20000000800 */
[--C-:B------:R-:W-:Y:S01]  /*d6b0*/  FFMA.FTZ R196, R196, UR4, -R177.reuse ;  /* 0x00000004c4c47c23 */ /* 0x100fe200080108b1 */
[--C-:B------:R-:W-:Y:S01]  /*d6c0*/  FFMA.FTZ R204, R237, UR4, -R182.reuse ;  /* 0x00000004edcc7c23 */ /* 0x100fe200080108b6 */
[--C-:B------:R-:W-:Y:S01]  /*d6d0*/  FFMA.FTZ R237, R200, UR4, -R177.reuse ;  /* 0x00000004c8ed7c23 */ /* 0x100fe200080108b1 */
[--C-:B------:R-:W-:Y:S01]  /*d6e0*/  FFMA.FTZ R207, R207, UR4, -R182.reuse ;  /* 0x00000004cfcf7c23 */ /* 0x100fe200080108b6 */
[--C-:B------:R-:W-:Y:S01]  /*d6f0*/  FFMA.FTZ R205, R205, UR4, -R182.reuse ;  /* 0x00000004cdcd7c23 */ /* 0x100fe200080108b6 */
[--C-:B------:R-:W-:Y:S01]  /*d700*/  FFMA.FTZ R206, R187, UR4, -R182.reuse ;  /* 0x00000004bbce7c23 */ /* 0x100fe200080108b6 */
[----:B------:R-:W-:Y:S03]  /*d710*/  FFMA.FTZ R182, R179, UR4, -R182 ;  /* 0x00000004b3b67c23 */ /* 0x000fe600080108b6 */
[----:B------:R-:W3:Y:S01]  /*d720*/  MUFU.EX2 R188, R188 ;  /* 0x000000bc00bc7308 */ /* 0x000ee20000000800 */
[----:B--2---:R-:W-:Y:S01]  /*d730*/  F2FP.BF16.F32.PACK_AB R168, R190, R193 ;  /* 0x000000c1bea8723e */ /* 0x004fe200000010ff */
[--C-:B------:R-:W-:Y:S01]  /*d740*/  FFMA.FTZ R202, R202, UR4, -R177.reuse ;  /* 0x00000004caca7c23 */ /* 0x100fe200080108b1 */
[--C-:B------:R-:W-:Y:S01]  /*d750*/  FFMA.FTZ R200, R186, UR4, -R177.reuse ;  /* 0x00000004bac87c23 */ /* 0x100fe200080108b1 */
[----:B------:R-:W-:Y:S01]  /*d760*/  FFMA.FTZ R252, R184, UR4, -R177 ;  /* 0x00000004b8fc7c23 */ /* 0x000fe200080108b1 */
[----:B------:R-:W-:Y:S05]  /*d770*/  PLOP3.LUT P0, PT, PT, PT, UP0, 0x80, 0x0 ;  /* 0x000000000000781c */ /* 0x000fea0003f0f008 */
[----:B------:R-:W-:Y:S10]  /*d780*/  MUFU.EX2 R195, R195 ;  /* 0x000000c300c37308 */ /* 0x000ff40000000800 */
[----:B------:R-:W2:Y:S01]  /*d790*/  MUFU.EX2 R167, R167 ;  /* 0x000000a700a77308 */ /* 0x000ea20000000800 */
[----:B---3--:R-:W-:Y:S09]  /*d7a0*/  F2FP.BF16.F32.PACK_AB R170, R188, R189 ;  /* 0x000000bdbcaa723e */ /* 0x008ff200000010ff */
[----:B------:R-:W-:Y:S10]  /*d7b0*/  MUFU.EX2 R166, R166 ;  /* 0x000000a600a67308 */ /* 0x000ff40000000800 */
[----:B------:R-:W3:Y:S01]  /*d7c0*/  MUFU.EX2 R191, R191 ;  /* 0x000000bf00bf7308 */ /* 0x000ee20000000800 */
[----:B--2---:R-:W-:Y:S09]  /*d7d0*/  F2FP.BF16.F32.PACK_AB R169, R167, R195 ;  /* 0x000000c3a7a9723e */ /* 0x004ff200000010ff */
[----:B------:R-:W2:Y:S10]  /*d7e0*/  MUFU.EX2 R2, R6 ;  /* 0x0000000600027308 */ /* 0x000eb40000000800 */
[----:B------:R-:W4:Y:S01]  /*d7f0*/  MUFU.EX2 R0, R8 ;  /* 0x0000000800007308 */ /* 0x000f220000000800 */
[----:B---3--:R-:W-:Y:S09]  /*d800*/  F2FP.BF16.F32.PACK_AB R171, R191, R166 ;  /* 0x000000a6bfab723e */ /* 0x008ff200000010ff */
        /* <DEDUP_REMOVED lines=9> */
[C---:B----4-:R-:W-:Y:S01]  /*d8a0*/  FMUL.FTZ R6, R0.reuse, R162 ;  /* 0x000000a200067220 */ /* 0x050fe20000410000 */
[----:B------:R-:W-:Y:S01]  /*d8b0*/  FMUL.FTZ R7, R0, R163 ;  /* 0x000000a300077220 */ /* 0x000fe20000410000 */
[----:B------:R-:W-:Y:S01]  /*d8c0*/  FMUL.FTZ R8, R2, R156 ;  /* 0x0000009c02087220 */ /* 0x000fe20000410000 */
[C---:B------:R-:W-:Y:S01]  /*d8d0*/  FMUL.FTZ R10, R0.reuse, R158 ;  /* 0x0000009e000a7220 */ /* 0x040fe20000410000 */
[C---:B------:R-:W-:Y:S01]  /*d8e0*/  FMUL.FTZ R11, R0.reuse, R159 ;  /* 0x0000009f000b7220 */ /* 0x040fe20000410000 */
[----:B------:R-:W2:Y:S01]  /*d8f0*/  LDSM.16.MT88.4 R160, [R224+0x10000] ;  /* 0x01000000e0a0783b */ /* 0x000ea20000004200 */
[C---:B------:R-:W-:Y:S01]  /*d900*/  FMUL.FTZ R14, R0.reuse, R154 ;  /* 0x0000009a000e7220 */ /* 0x040fe20000410000 */
[----:B------:R-:W-:Y:S01]  /*d910*/  FMUL.FTZ R15, R0, R155 ;  /* 0x0000009b000f7220 */ /* 0x000fe20000410000 */
[C---:B-1----:R-:W-:Y:S01]  /*d920*/  HMMA.16816.F32.BF16 R4, R168.reuse, R16, R4 ;  /* 0x00000010a804723c */ /* 0x042fe20000041804 */
[----:B------:R-:W-:Y:S04]  /*d930*/  MUFU.EX2 R184, R183 ;  /* 0x000000b700b87308 */ /* 0x000fe80000000800 */
[----:B------:R-:W1:Y:S01]  /*d940*/  LDSM.16.MT88.4 R152, [R228+0x12000] ;  /* 0x01200000e498783b */ /* 0x000e620000004200 */
        /* <DEDUP_REMOVED lines=31> */
[C---:B--2---:R-:W-:Y:S01]  /*db40*/  HMMA.16816.F32.BF16 R28, R168.reuse, R160, R28 ;  /* 0x000000a0a81c723c */ /* 0x044fe2000004181c */
[----:B------:R-:W2:Y:S04]  /*db50*/  MUFU.EX2 R199, R199 ;  /* 0x000000c700c77308 */ /* 0x000ea80000000800 */
        /* <DEDUP_REMOVED lines=12> */
[C---:B-1----:R-:W-:Y:S01]  /*dc20*/  HMMA.16816.F32.BF16 R36, R168.reuse, R152, R36 ;  /* 0x00000098a824723c */ /* 0x042fe20000041824 */
[----:B------:R-:W1:Y:S04]  /*dc30*/  MUFU.EX2 R201, R201 ;  /* 0x000000c900c97308 */ /* 0x000e680000000800 */
        /* <DEDUP_REMOVED lines=24> */
[C---:B-----5:R-:W-:Y:S02]  /*ddc0*/  HMMA.16816.F32.BF16 R52, R168.reuse, R136, R52 ;  /* 0x00000088a834723c */ /* 0x060fe40000041834 */
[----:B------:R-:W5:Y:S01]  /*ddd0*/  MUFU.EX2 R207, R207 ;  /* 0x000000cf00cf7308 */ /* 0x000f620000000800 */
        /* <DEDUP_REMOVED lines=17> */
[----:B------:R-:W3:Y:S05]  /*def0*/  LDSM.16.MT88.4 R132, [R224+0x14000] ;  /* 0x01400000e084783b */ /* 0x000eea0000004200 */
        /* <DEDUP_REMOVED lines=19> */
[C---:B--2---:R-:W-:Y:S02]  /*e030*/  HMMA.16816.F32.BF16 R76, R168.reuse, R144, R76 ;  /* 0x00000090a84c723c */ /* 0x044fe4000004184c */
[----:B------:R-:W2:Y:S01]  /*e040*/  MUFU.EX2 R252, R252 ;  /* 0x000000fc00fc7308 */ /* 0x000ea20000000800 */
        /* <DEDUP_REMOVED lines=64> */
[C---:B-----5:R-:W-:Y:S03]  /*e450*/  HMMA.16816.F32.BF16 R124, R168.reuse, R140, R124 ;  /* 0x0000008ca87c723c */ /* 0x060fe6000004187c */
[----:B------:R-:W-:Y:S01]  /*e460*/  F2FP.BF16.F32.PACK_AB R132, R197, R192 ;  /* 0x000000c0c584723e */ /* 0x000fe200000010ff */
[----:B------:R-:W-:Y:S01]  /*e470*/  FFMA.FTZ R193, R2, R250, R193 ;  /* 0x000000fa02c17223 */ /* 0x000fe200000100c1 */
[----:B------:R-:W-:Y:S01]  /*e480*/  F2FP.BF16.F32.PACK_AB R134, R199, R194 ;  /* 0x000000c2c786723e */ /* 0x000fe200000010ff */
[----:B------:R-:W-:Y:S01]  /*e490*/  HMMA.16816.F32.BF16 R128, R168, R142, R128 ;  /* 0x0000008ea880723c */ /* 0x000fe20000041880 */
[----:B------:R-:W3:Y:S04]  /*e4a0*/  LDSM.16.MT88.4 R140, [R225+0x12800] ;  /* 0x01280000e18c783b */ /* 0x000ee80000004200 */
[----:B------:R-:W-:Y:S01]  /*e4b0*/  F2FP.BF16.F32.PACK_AB R133, R201, R196 ;  /* 0x000000c4c985723e */ /* 0x000fe200000010ff */
[----:B------:R-:W-:Y:S01]  /*e4c0*/  FFMA.FTZ R195, R0, R251, R195 ;  /* 0x000000fb00c37223 */ /* 0x000fe200000100c3 */
[----:B------:R-:W-:Y:S01]  /*e4d0*/  F2FP.BF16.F32.PACK_AB R135, R203, R198 ;  /* 0x000000c6cb87723e */ /* 0x000fe200000010ff */
[----:B------:R-:W-:Y:S01]  /*e4e0*/  FADD.FTZ R190, R190, R193 ;  /* 0x000000c1bebe7221 */ /* 0x000fe20000010000 */
[----:B------:R-:W5:Y:S02]  /*e4f0*/  LDSM.16.MT88.4 R168, [R224+0x12800] ;  /* 0x01280000e0a8783b */ /* 0x000f640000004200 */
[----:B------:R-:W-:Y:S03]  /*e500*/  FADD.FTZ R195, R167, R195 ;  /* 0x000000c3a7c37221 */ /* 0x000fe60000010000 */
        /* <DEDUP_REMOVED lines=13> */
[----:B------:R-:W2:Y:S04]  /*e5e0*/  LDSM.16.MT88.4 R148, [R224+0x14800] ;  /* 0x01480000e094783b */ /* 0x000ea80000004200 */
[----:B------:R-:W-:Y:S01]  /*e5f0*/  FADD.FTZ R203, R203, R198 ;  /* 0x000000c6cbcb7221 */ /* 0x000fe20000010000 */
        /* <DEDUP_REMOVED lines=43> */
[C---:B--2---:R-:W-:Y:S03]  /*e8b0*/  HMMA.16816.F32.BF16 R4, R136.reuse, R148, R4 ;  /* 0x000000948804723c */ /* 0x044fe60000041804 */
[----:B------:R-:W2:Y:S03]  /*e8c0*/  LDSM.16.MT88.4 R144, [R228+0x15000] ;  /* 0x01500000e490783b */ /* 0x000ea60000004200 */
[C---:B------:R-:W-:Y:S05]  /*e8d0*/  HMMA.16816.F32.BF16 R8, R136.reuse, R150, R8 ;  /* 0x000000968808723c */ /* 0x040fea0000041808 */
[----:B------:R-:W5:Y:S01]  /*e8e0*/  LDSM.16.MT88.4 R148, [R226+0x15000] ;  /* 0x01500000e294783b */ /* 0x000f620000004200 */
        /* <DEDUP_REMOVED lines=29> */
[C---:B----4-:R-:W-:Y:S06]  /*eac0*/  HMMA.16816.F32.BF16 R84, R136.reuse, R152, R84 ;  /* 0x000000988854723c */ /* 0x050fec0000041854 */
[C---:B------:R-:W-:Y:S05]  /*ead0*/  HMMA.16816.F32.BF16 R88, R136.reuse, R154, R88 ;  /* 0x0000009a8858723c */ /* 0x040fea0000041858 */
[--C-:B------:R-:W-:Y:S01]  /*eae0*/  FFMA.FTZ R152, R176, UR4, -R177.reuse ;  /* 0x00000004b0987c23 */ /* 0x100fe200080108b1 */
[C---:B-1----:R-:W-:Y:S03]  /*eaf0*/  HMMA.16816.F32.BF16 R92, R136.reuse, R140, R92 ;  /* 0x0000008c885c723c */ /* 0x042fe6000004185c */
[----:B------:R-:W1:Y:S02]  /*eb00*/  MUFU.EX2 R163, R152 ;  /* 0x0000009800a37308 */ /* 0x000e640000000800 */
[----:B------:R-:W-:Y:S01]  /*eb10*/  FFMA.FTZ R177, R165, UR4, -R177 ;  /* 0x00000004a5b17c23 */ /* 0x000fe200080108b1 */
[C---:B------:R-:W-:Y:S01]  /*eb20*/  HMMA.16816.F32.BF16 R96, R136.reuse, R142, R96 ;  /* 0x0000008e8860723c */ /* 0x040fe20000041860 */
[----:B------:R-:W4:Y:S06]  /*eb30*/  LDSM.16.MT88.4 R140, [R224+0x17000] ;  /* 0x01700000e08c783b */ /* 0x000f2c0000004200 */
[----:B------:R5:W1:Y:S01]  /*eb40*/  MUFU.EX2 R165, R177 ;  /* 0x000000b100a57308 */ /* 0x000a620000000800 */
[C---:B------:R-:W-:Y:S06]  /*eb50*/  HMMA.16816.F32.BF16 R100, R136.reuse, R156, R100 ;  /* 0x0000009c8864723c */ /* 0x040fec0000041864 */
[C---:B------:R-:W-:Y:S01]  /*eb60*/  HMMA.16816.F32.BF16 R104, R136.reuse, R158, R104 ;  /* 0x0000009e8868723c */ /* 0x040fe20000041868 */
[----:B------:R-:W1:Y:S05]  /*eb70*/  LDSM.16.MT88.4 R156, [R228+0x11800] ;  /* 0x01180000e49c783b */ /* 0x000e6a0000004200 */
[C---:B---3--:R-:W-:Y:S03]  /*eb80*/  HMMA.16816.F32.BF16 R108, R136.reuse, R132, R108 ;  /* 0x00000084886c723c */ /* 0x048fe6000004186c */
[----:B-----5:R-:W-:Y:S03]  /*eb90*/  LDSM.16.MT88.4 R176, [R228+0x13800] ;  /* 0x01380000e4b0783b */ /* 0x020fe60000004200 */
[C---:B------:R-:W-:Y:S06]  /*eba0*/  HMMA.16816.F32.BF16 R112, R136.reuse, R134, R112 ;  /* 0x000000868870723c */ /* 0x040fec0000041870 */
[C---:B--2---:R-:W-:Y:S01]  /*ebb0*/  HMMA.16816.F32.BF16 R116, R136.reuse, R144, R116 ;  /* 0x000000908874723c */ /* 0x044fe20000041874 */
[----:B------:R-:W2:Y:S05]  /*ebc0*/  LDSM.16.MT88.4 R132, [R225+0x11800] ;  /* 0x01180000e184783b */ /* 0x000eaa0000004200 */
[C---:B------:R-:W-:Y:S06]  /*ebd0*/  HMMA.16816.F32.BF16 R120, R136.reuse, R146, R120 ;  /* 0x000000928878723c */ /* 0x040fec0000041878 */
[C---:B----4-:R-:W-:Y:S06]  /*ebe0*/  HMMA.16816.F32.BF16 R124, R136.reuse, R140, R124 ;  /* 0x0000008c887c723c */ /* 0x050fec000004187c */
[----:B------:R-:W-:Y:S05]  /*ebf0*/  HMMA.16816.F32.BF16 R128, R136, R142, R128 ;  /* 0x0000008e8880723c */ /* 0x000fea0000041880 */
[----:B------:R-:W-:Y:S02]  /*ec00*/  MOV R140, R162 ;  /* 0x000000a2008c7202 */ /* 0x000fe40000000f00 */
[----:B------:R-:W-:Y:S04]  /*ec10*/  MOV R137, R184 ;  /* 0x000000b800897202 */ /* 0x000fe80000000f00 */
[----:B------:R-:W-:Y:S02]  /*ec20*/  MOV R138, R186 ;  /* 0x000000ba008a7202 */ /* 0x000fe40000000f00 */
[----:B------:R-:W-:Y:S02]  /*ec30*/  MOV R139, R187 ;  /* 0x000000bb008b7202 */ /* 0x000fe40000000f00 */
[----:B-1----:R-:W-:Y:S01]  /*ec40*/  MOV R141, R163 ;  /* 0x000000a3008d7202 */ /* 0x002fe20000000f00 */
[----:B------:R-:W1:Y:S01]  /*ec50*/  LDSM.16.MT88.4 R184, [R225+0x13800] ;  /* 0x01380000e1b8783b */ /* 0x000e620000004200 */
        /* <DEDUP_REMOVED lines=25> */
[----:B------:R-:W2:Y:S02]  /*edf0*/  LDSM.16.MT88.4 R20, [R224+0x15800] ;  /* 0x01580000e014783b */ /* 0x000ea40000004200 */
        /* <DEDUP_REMOVED lines=14> */
[----:B------:R-:W-:Y:S01]  /*eee0*/  MOV R35, R31 ;  /* 0x0000001f00237202 */ /* 0x000fe20000000f00 */
[C---:B------:R-:W-:Y:S03]  /*eef0*/  HMMA.16816.F32.BF16 R56, R168.reuse, R186, R56 ;  /* 0x000000baa838723c */ /* 0x040fe60000041838 */
[----:B------:R-:W1:Y:S03]  /*ef00*/  LDSM.16.MT88.4 R28, [R226+0x17800] ;  /* 0x01780000e21c783b */ /* 0x000e660000004200 */
        /* <DEDUP_REMOVED lines=44> */
.L_x_6485:
        /* <DEDUP_REMOVED lines=329> */
.L_x_6490:
        /* <DEDUP_REMOVED lines=10> */
.L_x_6491:
[----:B------:R-:W-:Y:S01]  /*10700*/  S2UR UR6, SR_CTAID.Z ;  /* 0x00000000000679c3 */ /* 0x000fe20000002700 */
[----:B------:R-:W-:Y:S01]  /*10710*/  ULDC UR4, c[0x0][0x270] ;  /* 0x00009c0000047ab9 */ /* 0x000fe20000000800 */
[----:B------:R-:W-:-:S06]  /*10720*/  ULDC UR12, c[0x0][0x2c4] ;  /* 0x0000b100000c7ab9 */ /* 0x000fcc0000000800 */
[----:B------:R-:W1:Y:S02]  /*10730*/  S2UR UR5, SR_CTAID.Y ;  /* 0x00000000000579c3 */ /* 0x000e640000002600 */
[----:B-1----:R-:W-:-:S04]  /*10740*/  UIMAD UR4, UR5, UR4, UR6 ;  /* 0x00000004050472a4 */ /* 0x002fc8000f8e0206 */
[----:B------:R-:W-:Y:S02]  /*10750*/  UIMAD UR12, UR4, UR12, URZ ;  /* 0x0000000c040c72a4 */ /* 0x000fe4000f8e023f */
.L_x_6492:
        /* <DEDUP_REMOVED lines=32> */
.L_x_6494:
[----:B------:R-:W-:Y:S05]  /*10960*/  BSYNC B0 ;  /* 0x0000000000007941 */ /* 0x000fea0003800000 */
.L_x_6493:
        /* <DEDUP_REMOVED lines=48> */
.L_x_6496:
[----:B------:R-:W-:Y:S05]  /*10c70*/  BSYNC B0 ;  /* 0x0000000000007941 */ /* 0x000fea0003800000 */
.L_x_6495:
        /* <DEDUP_REMOVED lines=21> */
.L_x_6498:
[----:B------:R-:W-:Y:S05]  /*10dd0*/  BSYNC B0 ;  /* 0x0000000000007941 */ /* 0x000fea0003800000 */
.L_x_6497:
        /* <DEDUP_REMOVED lines=21> */
.L_x_6500:
[----:B------:R-:W-:Y:S05]  /*10f30*/  BSYNC B0 ;  /* 0x0000000000007941 */ /* 0x000fea0003800000 */
.L_x_6499:
        /* <DEDUP_REMOVED lines=20> */
.L_x_6501:
        /* <DEDUP_REMOVED lines=16> */
.L_x_9071:


//--------------------- .text._ZN5flash24flash_fwd_splitkv_kernelI23Flash_fwd_kernel_traitsILi256ELi64ELi64ELi4ELb0ELb0EN7cutlass10bfloat16_tE19Flash_kernel_traitsILi256ELi64ELi64ELi4ES3_EELb0ELb1ELb1ELb0ELb0ELb0ELb0ELb0EEEvNS_16Flash_fwd_paramsE --------------------------
	.section	.text._ZN5flash24flash_fwd_splitkv_kernelI23Flash_fwd_kernel_traitsILi256ELi64ELi64ELi4ELb0ELb0EN7cutlass10bfloat16_tE19Flash_kernel_traitsILi256ELi64ELi64ELi4ES3_EELb0ELb1ELb1ELb0ELb0ELb0ELb0ELb0EEEvNS_16Flash_fwd_paramsE,"ax",@progbits
	.align	128
        .global         _ZN5flash24flash_fwd_splitkv_kernelI23Flash_fwd_kernel_traitsILi256ELi64ELi64ELi4ELb0ELb0EN7cutlass10bfloat16_tE19Flash_kernel_traitsILi256ELi64ELi64ELi4ES3_EELb0ELb1ELb1ELb0ELb0ELb0ELb0ELb0EEEvNS_16Flash_fwd_paramsE
        .type           _ZN5flash24flash_fwd_splitkv_kernelI23Flash_fwd_kernel_traitsILi256ELi64ELi64ELi4ELb0ELb0EN7cutlass10bfloat16_tE19Flash_kernel_traitsILi256ELi64ELi64ELi4ES3_EELb0ELb1ELb1ELb0ELb0ELb0ELb0ELb0EEEvNS_16Flash_fwd_paramsE,@function
        .size           _ZN5flash24flash_fwd_splitkv_kernelI23Flash_fwd_kernel_traitsILi256ELi64ELi64ELi4ELb0ELb0EN7cutlass10bfloat16_tE19Flash_kernel_traitsILi256ELi64ELi64ELi4ES3_EELb0ELb1ELb1ELb0ELb0ELb0ELb0ELb0EEEvNS_16Flash_fwd_paramsE,(.L_x_9072 - _ZN5flash24flash_fwd_splitkv_kernelI23Flash_fwd_kernel_traitsILi256ELi64ELi64ELi4ELb0ELb0EN7cutlass10bfloat16_tE19Flash_kernel_traitsILi256ELi64ELi64ELi4ES3_EELb0ELb1ELb1ELb0ELb0ELb0ELb0ELb0EEEvNS_16Flash_fwd_paramsE)
        .other          _ZN5flash24flash_fwd_splitkv_kernelI23Flash_fwd_kernel_traitsILi256ELi64ELi64ELi4ELb0ELb0EN7cutlass10bfloat16_tE19Flash_kernel_traitsILi256ELi64ELi64ELi4ES3_EELb0ELb1ELb1ELb0ELb0ELb0ELb0ELb0EEEvNS_16Flash_fwd_paramsE,@"STO_CUDA_ENTRY STV_DEFAULT"
_ZN5flash24flash_fwd_splitkv_kernelI23Flash_fwd_kernel_traitsILi256ELi64ELi64ELi4ELb0ELb0EN7cutlass10bfloat16_tE19Flash_kernel_traitsILi256ELi64ELi64ELi4ES3_EELb0ELb1ELb1ELb0ELb0ELb0ELb0ELb0EEEvNS_16Flash_fwd_paramsE:
.text._ZN5flash24flash_fwd_splitkv_kernelI23Flash_fwd_kernel_traitsILi256ELi64ELi64ELi4ELb0ELb0EN7cutlass10bfloat16_tE19Flash_kernel_traitsILi256ELi64ELi64ELi4ES3_EELb0ELb1ELb1ELb0ELb0ELb0ELb0ELb0EEEvNS_16Flash_fwd_paramsE:
        /* <DEDUP_REMOVED lines=55> */
.L_x_6502:
[----:B------:R-:W-:Y:S01]  /*0370*/  ULDC UR6, c[0x0][0x2c8] ;  /* 0x0000b20000067ab9 */ /* 0x000fe20000000800 */
.L_x_6503:
        /* <DEDUP_REMOVED lines=118> */
.L_x_6506:
[----:B------:R-:W-:Y:S05]  /*0ae0*/  BSYNC B0 ;  /* 0x0000000000007941 */ /* 0x000fea0003800000 */
.L_x_6505:
        /* <DEDUP_REMOVED lines=24> */
.L_x_6508:
[----:B------:R-:W-:Y:S05]  /*0c70*/  BSYNC B0 ;  /* 0x0000000000007941 */ /* 0x000fea0003800000 */
.L_x_6507:
        /* <DEDUP_REMOVED lines=23> */
.L_x_6510:
[----:B------:R-:W-:Y:S05]  /*0df0*/  BSYNC B0 ;  /* 0x0000000000007941 */ /* 0x000fea0003800000 */
.L_x_6509:
        /* <DEDUP_REMOVED lines=22> */
.L_x_6512:
[----:B------:R-:W-:Y:S05]  /*0f60*/  BSYNC B0 ;  /* 0x0000000000007941 */ /* 0x000fea0003800000 */
.L_x_6511:
        /* <DEDUP_REMOVED lines=19> */
.L_x_6504:
        /* <DEDUP_REMOVED lines=29> */
.L_x_6513:
[----:B------:R-:W-:Y:S01]  /*1270*/  PLOP3.LUT P0, PT, PT, PT, UP5, 0x40, 0x0 ;  /* 0x000000000000781c */ /* 0x000fe20003f0e858 */
[----:B------:R-:W-:-:S12]  /*1280*/  UMOV UR20, UR4 ;  /* 0x0000000400147c82 */ /* 0x000fd80008000000 */
        /* <DEDUP_REMOVED lines=43> */
[----:B------:R-:W-:-:S03]  /*1540*/  UIMAD UR14, UR9, UR8, UR14 ;  /* 0x00000008090e72a4 */ /* 0x000fc6000f8e020e */
[----:B------:R-:W-:Y:S01]  /*1550*/  ULDC.64 UR8, c[0x0][0x248] ;  /* 0x0000920000087ab9 */ /* 0x000fe20000000a00 */
        /* <DEDUP_REMOVED lines=29> */
[----:B------:R-:W-:Y:S02]  /*1730*/  UIMAD UR5, UR15, UR5, UR16 ;  /* 0x000000050f0572a4 */ /* 0x000fe4000f8e0210 */
[----:B------:R-:W-:Y:S02]  /*1740*/  UIMAD UR16, UR28, UR8, URZ ;  /* 0x000000081c1072a4 */ /* 0x000fe4000f8e023f */
[----:B------:R-:W-:Y:S02]  /*1750*/  UIADD3 UR7, UR7, UR5, URZ ;  /* 0x0000000507077290 */ /* 0x000fe4000fffe03f */
[----:B------:R-:W-:Y:S02]  /*1760*/  UIMAD UR16, UR14, UR9, UR16 ;  /* 0x000000090e1072a4 */ /* 0x000fe4000f8e0210 */
[----:B------:R-:W-:Y:S01]  /*1770*/  UIMAD.WIDE.U32 UR30, UR14, UR8, UR6 ;  /* 0x000000080e1e72a5 */ /* 0x000fe2000f8e0006 */
[----:B------:R-:W-:Y:S02]  /*1780*/  ULDC.64 UR4, c[0x0][0x238] ;  /* 0x00008e0000047ab9 */ /* 0x000fe40000000a00 */
[----:B------:R-:W-:Y:S01]  /*1790*/  ULDC.64 UR6, c[0x0][0x260] ;  /* 0x0000980000067ab9 */ /* 0x000fe20000000a00 */
[----:B------:R-:W-:Y:S01]  /*17a0*/  UIADD3 UR16, UR31, UR16, URZ ;  /* 0x000000101f107290 */ /* 0x000fe2000fffe03f */
[----:B------:R-:W-:Y:S01]  /*17b0*/  IMAD R23, R14, UR6, RZ ;  /* 0x000000060e177c24 */ /* 0x000fe2000f8e02ff */
[----:B------:R-:W-:Y:S01]  /*17c0*/  MOV R2, UR30 ;  /* 0x0000001e00027c02 */ /* 0x000fe20008000f00 */
[----:B------:R-:W-:Y:S01]  /*17d0*/  IMAD.U32 R3, RZ, RZ, UR31 ;  /* 0x0000001fff037e24 */ /* 0x000fe2000f8e00ff */
[----:B------:R-:W-:Y:S01]  /*17e0*/  UIMAD UR11, UR11, UR4, URZ ;  /* 0x000000040b0b72a4 */ /* 0x000fe2000f8e023f */
[C---:B------:R-:W-:Y:S01]  /*17f0*/  IMAD R23, R7.reuse, UR7, R23 ;  /* 0x0000000707177c24 */ /* 0x040fe2000f8e0217 */
[----:B------:R-:W-:Y:S01]  /*1800*/  UIMAD.WIDE.U32 UR30, UR15, UR4, URZ ;  /* 0x000000040f1e72a5 */ /* 0x000fe2000f8e003f */
[----:B------:R-:W-:Y:S01]  /*1810*/  IMAD.U32 R3, RZ, RZ, UR16 ;  /* 0x00000010ff037e24 */ /* 0x000fe2000f8e00ff */
[----:B------:R-:W-:Y:S01]  /*1820*/  UIMAD UR5, UR15, UR5, UR11 ;  /* 0x000000050f0572a4 */ /* 0x000fe2000f8e020b */
[----:B------:R-:W-:-:S03]  /*1830*/  IMAD.WIDE.U32 R2, R7, UR6, R2 ;  /* 0x0000000607027c25 */ /* 0x000fc6000f8e0002 */
[----:B------:R-:W-:Y:S01]  /*1840*/  UIADD3 UR16, UR31, UR5, URZ ;  /* 0x000000051f107290 */ /* 0x000fe2000fffe03f */
[----:B------:R-:W-:Y:S01]  /*1850*/  IMAD.MOV.U32 R30, RZ, RZ, R2 ;  /* 0x000000ffff1e7224 */ /* 0x000fe200078e0002 */
[----:B------:R-:W-:Y:S01]  /*1860*/  IADD3 R23, R3, R23, RZ ;  /* 0x0000001703177210 */ /* 0x000fe20007ffe0ff */
[----:B------:R-:W-:Y:S09]  /*1870*/  BRA `(.L_x_6515) ;  /* 0x0000000400407947 */ /* 0x000ff20003800000 */
.L_x_6514:
        /* <DEDUP_REMOVED lines=46> */
.L_x_6516:
        /* <DEDUP_REMOVED lines=34> */
.L_x_6515:
        /* <DEDUP_REMOVED lines=30> */
[----:B------:R-:W-:Y:S01]  /*1f60*/  IADD3 R8, P1, R236, UR30, RZ ;  /* 0x0000001eec087c10 */ /* 0x000fe2000ff3e0ff */
[----:B------:R-:W-:Y:S01]  /*1f70*/  UIMAD UR30, UR15, UR4, URZ ;  /* 0x000000040f1e72a4 */ /* 0x000fe2000f8e023f */
[----:B------:R-:W-:Y:S01]  /*1f80*/  LOP3.LUT R0, R234, 0x38, R236, 0xf8, !PT ;  /* 0x00000038ea007812 */ /* 0x000fe200078ef8ec */
[----:B------:R-:W-:Y:S01]  /*1f90*/  @!UP0 UIADD3 UR11, UR35, UR31, URZ ;  /* 0x0000001f230b8290 */ /* 0x000fe2000fffe03f */
[----:B------:R-:W-:Y:S01]  /*1fa0*/  SHF.R.U32.HI R234, RZ, 0x3, R234 ;  /* 0x00000003ffea7819 */ /* 0x000fe200000116ea */
[----:B------:R-:W-:Y:S01]  /*1fb0*/  UIMAD UR30, UR24, UR5, UR30 ;  /* 0x00000005181e72a4 */ /* 0x000fe2000f8e021e */
[----:B------:R-:W-:Y:S01]  /*1fc0*/  LEA.HI R13, R13, R2, RZ, 0x3 ;  /* 0x000000020d0d7211 */ /* 0x000fe200078f18ff */
[----:B------:R-:W-:Y:S01]  /*1fd0*/  UIADD3 UR5, -UR23, UR12, URZ ;  /* 0x0000000c17057290 */ /* 0x000fe2000fffe13f */
[----:B------:R-:W-:Y:S01]  /*1fe0*/  LOP3.LUT R234, R0, R234, RZ, 0x3c, !PT ;  /* 0x000000ea00ea7212 */ /* 0x000fe200078e3cff */
[----:B------:R-:W-:Y:S01]  /*1ff0*/  @!UP0 UMOV UR32, UR34 ;  /* 0x0000002200208c82 */ /* 0x000fe20008000000 */
[----:B------:R-:W-:Y:S01]  /*2000*/  LEA.HI R0, R33, R5, RZ, 0x6 ;  /* 0x0000000521007211 */ /* 0x000fe200078f30ff */
[----:B------:R-:W-:Y:S01]  /*2010*/  IMAD.U32 R24, RZ, RZ, UR4 ;  /* 0x00000004ff187e24 */ /* 0x000fe2000f8e00ff */
[----:B------:R-:W-:Y:S01]  /*2020*/  SHF.R.S32.HI R17, RZ, 0x1f, R236 ;  /* 0x0000001fff117819 */ /* 0x000fe200000114ec */
[----:B------:R-:W-:Y:S01]  /*2030*/  UMOV UR4, 0x400 ;  /* 0x0000040000047882 */ /* 0x000fe20000000000 */
[----:B------:R-:W-:Y:S01]  /*2040*/  IADD3 R6, P0, R236, UR32, RZ ;  /* 0x00000020ec067c10 */ /* 0x000fe2000ff1e0ff */
[----:B------:R-:W-:Y:S01]  /*2050*/  IMAD.SHL.U32 R0, R0, 0x8, RZ ;  /* 0x0000000800007824 */ /* 0x000fe200078e00ff */
[----:B------:R-:W-:Y:S01]  /*2060*/  LOP3.LUT R15, R13, 0xfffffff8, RZ, 0xc0, !PT ;  /* 0xfffffff80d0f7812 */ /* 0x000fe200078ec0ff */
[----:B--2---:R-:W-:Y:S01]  /*2070*/  ULEA UR4, UR29, UR4, 0x18 ;  /* 0x000000041d047291 */ /* 0x004fe2000f8ec03f */
[----:B------:R-:W-:Y:S01]  /*2080*/  ISETP.GE.AND P4, PT, R20, UR5, PT ;  /* 0x0000000514007c0c */ /* 0x000fe2000bf86270 */
[----:B------:R-:W-:Y:S01]  /*2090*/  IMAD R14, R18, UR7, R14 ;  /* 0x00000007120e7c24 */ /* 0x000fe2000f8e020e */
[C---:B------:R-:W-:Y:S01]  /*20a0*/  IADD3.X R7, R17.reuse, UR11, RZ, P0, !PT ;  /* 0x0000000b11077c10 */ /* 0x040fe200087fe4ff */
[----:B------:R-:W-:Y:S01]  /*20b0*/  UIADD3 UR11, UR17, -0x1, URZ ;  /* 0xffffffff110b7890 */ /* 0x000fe2000fffe03f */
[----:B------:R-:W-:Y:S01]  /*20c0*/  IADD3.X R9, R17, UR16, RZ, P1, !PT ;  /* 0x0000001011097c10 */ /* 0x000fe20008ffe4ff */
[----:B------:R-:W-:Y:S01]  /*20d0*/  IMAD.IADD R15, R2, 0x1, -R15 ;  /* 0x00000001020f7824 */ /* 0x000fe200078e0a0f */
[----:B------:R-:W-:Y:S01]  /*20e0*/  IADD3 R34, P1, R20, UR14, RZ ;  /* 0x0000000e14227c10 */ /* 0x000fe2000ff3e0ff */
[----:B------:R-:W-:Y:S01]  /*20f0*/  IMAD.WIDE.U32 R24, R24, UR24, R6 ;  /* 0x0000001818187c25 */ /* 0x000fe2000f8e0006 */
[----:B------:R-:W-:Y:S01]  /*2100*/  ISETP.GE.AND P0, PT, R12, UR5, PT ;  /* 0x000000050c007c0c */ /* 0x000fe2000bf06270 */
[----:B------:R-:W-:Y:S01]  /*2110*/  USHF.L.U32 UR16, UR11, 0x6, URZ ;  /* 0x000000060b107899 */ /* 0x000fe2000800063f */
[----:B------:R-:W-:Y:S01]  /*2120*/  IADD3 R30, P3, R236, R30, RZ ;  /* 0x0000001eec1e7210 */ /* 0x000fe20007f7e0ff */
[----:B------:R-:W-:Y:S01]  /*2130*/  IMAD.MOV.U32 R2, RZ, RZ, 0x10 ;  /* 0x00000010ff027424 */ /* 0x000fe200078e00ff */
[----:B------:R-:W-:Y:S01]  /*2140*/  LOP3.LUT R234, R234, 0xfffffe00, R0, 0xf8, !PT ;  /* 0xfffffe00eaea7812 */ /* 0x000fe200078ef800 */
[----:B------:R-:W-:Y:S01]  /*2150*/  IMAD.MOV.U32 R0, RZ, RZ, 0x20 ;  /* 0x00000020ff007424 */ /* 0x000fe200078e00ff */
[----:B------:R-:W-:Y:S01]  /*2160*/  IADD3.X R4, R21, UR28, RZ, P1, !PT ;  /* 0x0000001c15047c10 */ /* 0x000fe20008ffe4ff */
[----:B------:R-:W-:Y:S01]  /*2170*/  IMAD.WIDE.U32 R18, R18, UR6, R8 ;  /* 0x0000000612127c25 */ /* 0x000fe2000f8e0008 */
[----:B------:R-:W-:Y:S01]  /*2180*/  R2P PR, R15, 0x6 ;  /* 0x000000060f007804 */ /* 0x000fe20000000000 */
[----:B------:R-:W-:Y:S01]  /*2190*/  UIADD3 UR14, -UR16, UR25, URZ ;  /* 0x00000019100e7290 */ /* 0x000fe2000fffe13f */
[----:B------:R-:W-:Y:S01]  /*21a0*/  LEA R234, R234, UR4, 0x1 ;  /* 0x00000004eaea7c11 */ /* 0x000fe2000f8e08ff */
[----:B------:R-:W-:-:S02]  /*21b0*/  VIADD R27, R25, UR30 ;  /* 0x0000001e191b7c36 */ /* 0x000fc40008000000 */
[----:B-1----:R-:W-:Y:S01]  /*21c0*/  IMAD.WIDE R28, R28, 0x40, R20 ;  /* 0x000000401c1c7825 */ /* 0x002fe200078e0214 */
[----:B------:R-:W-:Y:S02]  /*21d0*/  SEL R2, R2, 0xfffffff0, !P1 ;  /* 0xfffffff002027807 */ /* 0x000fe40004800000 */
        /* <DEDUP_REMOVED lines=49> */
.L_x_6518:
[----:B------:R-:W-:Y:S05]  /*24f0*/  BSYNC B0 ;  /* 0x0000000000007941 */ /* 0x000fea0003800000 */
.L_x_6517:
[----:B------:R-:W-:Y:S01]  /*2500*/  IMAD.X R31, R17, 0x1, R23, P3 ;  /* 0x00000001111f7824 */ /* 0x000fe200018e0617 */
[----:B------:R-:W-:Y:S01]  /*2510*/  ISETP.GE.AND P2, PT, R12, UR14, PT ;  /* 0x0000000e0c007c0c */ /* 0x000fe2000bf46270 */
[----:B------:R-:W-:Y:S01]  /*2520*/  IMAD R165, R21, UR8, RZ ;  /* 0x0000000815a57c24 */ /* 0x000fe2000f8e02ff */
[C---:B------:R-:W-:Y:S01]  /*2530*/  IADD3 R17, R20.reuse, 0x30, RZ ;  /* 0x0000003014117810 */ /* 0x040fe20007ffe0ff */
[C---:B------:R-:W-:Y:S01]  /*2540*/  VIADD R22, R20.reuse, 0x20 ;  /* 0x0000002014167836 */ /* 0x040fe20000000000 */
[----:B------:R-:W-:Y:S01]  /*2550*/  BSSY B0, `(.L_x_6519) ;  /* 0x000003a000007945 */ /* 0x000fe20003800000 */
[----:B------:R-:W-:Y:S01]  /*2560*/  IMAD.WIDE.U32 R30, R20, UR8, R30 ;  /* 0x00000008141e7c25 */ /* 0x000fe2000f8e001e */
[----:B------:R-:W-:Y:S02]  /*2570*/  ISETP.GE.AND P1, PT, R12, UR14, PT ;  /* 0x0000000e0c007c0c */ /* 0x000fe4000bf26270 */
[----:B------:R-:W-:Y:S01]  /*2580*/  P2R R12, PR, RZ, 0x4 ;  /* 0x00000004ff0c7803 */ /* 0x000fe20000000000 */
[C---:B------:R-:W-:Y:S01]  /*2590*/  IMAD R165, R20.reuse, UR9, R165 ;  /* 0x0000000914a57c24 */ /* 0x040fe2000f8e02a5 */
[----:B------:R-:W-:-:S02]  /*25a0*/  ISETP.GE.AND P5, PT, R20, UR14, PT ;  /* 0x0000000e14007c0c */ /* 0x000fc4000bfa6270 */
[----:B------:R-:W-:Y:S01]  /*25b0*/  ISETP.GE.AND P2, PT, R22, UR5, PT ;  /* 0x0000000516007c0c */ /* 0x000fe2000bf46270 */
[----:B------:R-:W-:Y:S01]  /*25c0*/  IMAD.IADD R165, R31, 0x1, R165 ;  /* 0x000000011fa57824 */ /* 0x000fe200078e02a5 */
[----:B------:R-:W-:Y:S02]  /*25d0*/  ISETP.GE.AND P4, PT, R17, UR5, PT ;  /* 0x0000000511007c0c */ /* 0x000fe4000bf86270 */
[----:B------:R-:W-:Y:S01]  /*25e0*/  MOV R244, R30 ;  /* 0x0000001e00f47202 */ /* 0x000fe20000000f00 */
[----:B------:R-:W-:Y:S10]  /*25f0*/  @P0 BRA `(.L_x_6520) ;  /* 0x0000000000bc0947 */ /* 0x000ff40003800000 */
        /* <DEDUP_REMOVED lines=47> */
.L_x_6520:
[----:B------:R-:W-:Y:S05]  /*28f0*/  BSYNC B0 ;  /* 0x0000000000007941 */ /* 0x000fea0003800000 */
.L_x_6519:
        /* <DEDUP_REMOVED lines=49> */
.L_x_6522:
[----:B------:R-:W-:Y:S05]  /*2c10*/  BSYNC B0 ;  /* 0x0000000000007941 */ /* 0x000fea0003800000 */
.L_x_6521:
        /* <DEDUP_REMOVED lines=48> */
.L_x_6524:
[----:B------:R-:W-:Y:S05]  /*2f20*/  BSYNC B0 ;  /* 0x0000000000007941 */ /* 0x000fea0003800000 */
.L_x_6523:
        /* <DEDUP_REMOVED lines=40> */
.L_x_6526:
[----:B------:R-:W-:Y:S05]  /*31b0*/  BSYNC B0 ;  /* 0x0000000000007941 */ /* 0x000fea0003800000 */
.L_x_6525:
[----:B------:R-:W-:Y:S01]  /*31c0*/  SHF.R.S32.HI R229, RZ, 0x4, R16 ;  /* 0x00000004ffe57819 */ /* 0x000fe20000011410 */
[----:B------:R-:W-:Y:S01]  /*31d0*/  USHF.L.U64.HI UR30, UR8, 0x4, UR9 ;  /* 0x00000004081e7899 */ /* 0x000fe20008010209 */
[----:B------:R-:W-:Y:S01]  /*31e0*/  BSSY B0, `(.L_x_6527) ;  /* 0x0000031000007945 */ /* 0x000fe20003800000 */
[----:B------:R-:W-:Y:S01]  /*31f0*/  USHF.L.U32 UR31, UR8, 0x4, URZ ;  /* 0x00000004081f7899 */ /* 0x000fe2000800063f */
[C---:B------:R-:W-:Y:S01]  /*3200*/  ISETP.GE.AND P0, PT, R22.reuse, UR14, PT ;  /* 0x0000000e16007c0c */ /* 0x040fe2000bf06270 */
[----:B-12---:R-:W-:Y:S01]  /*3210*/  IMAD.SHL.U32 R11, R3, 0x40, RZ ;  /* 0x00000040030b7824 */ /* 0x006fe200078e00ff */
[----:B------:R-:W-:Y:S02]  /*3220*/  ISETP.GE.AND P6, PT, R22, UR14, PT ;  /* 0x0000000e16007c0c */ /* 0x000fe4000bfc6270 */
[C---:B------:R-:W-:Y:S02]  /*3230*/  ISETP.GE.AND P2, PT, R17.reuse, UR14, PT ;  /* 0x0000000e11007c0c */ /* 0x040fe4000bf46270 */
[----:B------:R-:W-:-:S02]  /*3240*/  ISETP.GE.AND P5, PT, R17, UR14, PT ;  /* 0x0000000e11007c0c */ /* 0x000fc4000bfa6270 */
[----:B------:R-:W-:Y:S01]  /*3250*/  LEA.HI R16, R16, R229, RZ, 0x1 ;  /* 0x000000e510107211 */ /* 0x000fe200078f08ff */
[----:B------:R-:W-:Y:S10]  /*3260*/  @P1 BRA `(.L_x_6528) ;  /* 0x0000000000a01947 */ /* 0x000ff40003800000 */
[----:B------:R-:W-:Y:S01]  /*3270*/  ULDC UR6, c[0x0][0x2d0] ;  /* 0x0000b40000067ab9 */ /* 0x000fe20000000800 */
[----:B------:R-:W-:Y:S02]  /*3280*/  IADD3 R9, P1, R244, UR31, RZ ;  /* 0x0000001ff4097c10 */ /* 0x000fe4000ff3e0ff */
[----:B------:R-:W-:Y:S02]  /*3290*/  ISETP.GE.AND P3, PT, R236, UR6, PT ;  /* 0x00000006ec007c0c */ /* 0x000fe4000bf66270 */
[----:B------:R-:W-:-:S11]  /*32a0*/  IADD3.X R8, R165, UR30, RZ, P1, !PT ;  /* 0x0000001ea5087c10 */ /* 0x000fd60008ffe4ff */
[----:B---34-:R-:W1:Y:S01]  /*32b0*/  @!P3 LDC.64 R6, c[0x0][0x218] ;  /* 0x00008600ff06bb82 */ /* 0x018e620000000a00 */
        /* <DEDUP_REMOVED lines=35> */
.L_x_6528:
[----:B------:R-:W-:Y:S05]  /*34f0*/  BSYNC B0 ;  /* 0x0000000000007941 */ /* 0x000fea0003800000 */
.L_x_6527:
[----:B------:R-:W-:Y:S01]  /*3500*/  IMAD.SHL.U32 R10, R20, 0x8, RZ ;  /* 0x00000008140a7824 */ /* 0x000fe200078e00ff */
[----:B-1234-:R-:W-:Y:S01]  /*3510*/  LOP3.LUT R6, R16, 0xfffffffe, RZ, 0xc0, !PT ;  /* 0xfffffffe10067812 */ /* 0x01efe200078ec0ff */
[----:B------:R-:W-:Y:S01]  /*3520*/  BSSY B0, `(.L_x_6529) ;  /* 0x0000032000007945 */ /* 0x000fe20003800000 */
[----:B------:R-:W-:Y:S02]  /*3530*/  ISETP.GE.AND P1, PT, R20, UR14, PT ;  /* 0x0000000e14007c0c */ /* 0x000fe4000bf26270 */
[----:B------:R-:W-:Y:S01]  /*3540*/  LOP3.LUT R11, R11, 0x1c0, RZ, 0xc0, !PT ;  /* 0x000001c00b0b7812 */ /* 0x000fe200078ec0ff */
[----:B------:R-:W-:Y:S01]  /*3550*/  IMAD.IADD R229, R229, 0x1, -R6 ;  /* 0x00000001e5e57824 */ /* 0x000fe200078e0a06 */
[----:B------:R-:W-:Y:S02]  /*3560*/  P2R R16, PR, RZ, 0x2 ;  /* 0x00000002ff107803 */ /* 0x000fe40000000000 */
[----:B------:R-:W-:Y:S01]  /*3570*/  LOP3.LUT R10, R11, 0x8, R10, 0xf8, !PT ;  /* 0x000000080b0a7812 */ /* 0x000fe200078ef80a */
[----:B------:R-:W-:Y:S06]  /*3580*/  @P0 BRA `(.L_x_6530) ;  /* 0x0000000000ac0947 */ /* 0x000fec0003800000 */
[----:B------:R-:W-:Y:S01]  /*3590*/  ULDC UR6, c[0x0][0x2d0] ;  /* 0x0000b40000067ab9 */ /* 0x000fe20000000800 */
[----:B------:R-:W-:Y:S01]  /*35a0*/  IMAD.U32 R9, RZ, RZ, UR8 ;  /* 0x00000008ff097e24 */ /* 0x000fe2000f8e00ff */
[----:B------:R-:W-:Y:S01]  /*35b0*/  ISETP.GE.AND P1, PT, R236, UR6, PT ;  /* 0x00000006ec007c0c */ /* 0x000fe2000bf26270 */
[----:B------:R-:W-:Y:S02]  /*35c0*/  IMAD.U32 R17, RZ, RZ, UR8 ;  /* 0x00000008ff117e24 */ /* 0x000fe4000f8e00ff */
[----:B------:R-:W-:Y:S01]  /*35d0*/  IMAD.U32 R8, RZ, RZ, UR9 ;  /* 0x00000009ff087e24 */ /* 0x000fe2000f8e00ff */
[----:B------:R-:W-:-:S04]  /*35e0*/  LEA R9, P0, R9, R244, 0x5 ;  /* 0x000000f409097211 */ /* 0x000fc800078028ff */
[----:B------:R-:W-:-:S05]  /*35f0*/  LEA.HI.X R8, R17, R165, R8, 0x5, P0 ;  /* 0x000000a511087211 */ /* 0x000fca00000f2c08 */
        /* <DEDUP_REMOVED lines=36> */
.L_x_6530:
[----:B------:R-:W-:Y:S05]  /*3840*/  BSYNC B0 ;  /* 0x0000000000007941 */ /* 0x000fea0003800000 */
.L_x_6529:
        /* <DEDUP_REMOVED lines=8> */
[----:B------:R-:W-:Y:S01]  /*38d0*/  UIMAD UR7, UR9, 0x30, URZ ;  /* 0x00000030090778a4 */ /* 0x000fe2000f8e023f */
[----:B------:R-:W-:Y:S01]  /*38e0*/  ISETP.GE.AND P2, PT, R232, UR6, PT ;  /* 0x00000006e8007c0c */ /* 0x000fe2000bf46270 */
[----:B------:R-:W-:Y:S01]  /*38f0*/  IMAD.WIDE.U32 R20, R20, 0x30, R22 ;  /* 0x0000003014147825 */ /* 0x000fe200078e0016 */
[----:B------:R-:W-:-:S03]  /*3900*/  ISETP.GE.AND P1, PT, R231, UR6, PT ;  /* 0x00000006e7007c0c */ /* 0x000fc6000bf26270 */
[----:B------:R-:W-:-:S03]  /*3910*/  VIADD R17, R21, UR7 ;  /* 0x0000000715117c36 */ /* 0x000fc60008000000 */
[----:B------:R-:W2:Y:S01]  /*3920*/  @!P4 LDC.64 R8, c[0x0][0x218] ;  /* 0x00008600ff08cb82 */ /* 0x000ea20000000a00 */
[----:B------:R3:W-:Y:S07]  /*3930*/  @P4 STS.128 [R234+0x9800], RZ ;  /* 0x009800ffea004388 */ /* 0x0007ee0000000c00 */
[----:B-1----:R-:W1:Y:S01]  /*3940*/  @!P3 LDC.64 R6, c[0x0][0x218] ;  /* 0x00008600ff06bb82 */ /* 0x002e620000000a00 */
[----:B--2---:R-:W-:-:S04]  /*3950*/  @!P4 LEA R8, P0, R20, R8, 0x1 ;  /* 0x000000081408c211 */ /* 0x004fc800078008ff */
[C---:B------:R-:W-:Y:S02]  /*3960*/  @!P4 LEA.HI.X R9, R20.reuse, R9, R17, 0x1, P0 ;  /* 0x000000091409c211 */ /* 0x040fe400000f0c11 */
[----:B-1----:R-:W-:-:S03]  /*3970*/  @!P3 LEA R22, P0, R20, R6, 0x1 ;  /* 0x000000061416b211 */ /* 0x002fc600078008ff */
[----:B------:R-:W-:Y:S01]  /*3980*/  @!PT LDS RZ, [RZ] ;  /* 0x00000000fffff984 */ /* 0x000fe20000000800 */
[----:B------:R-:W-:Y:S01]  /*3990*/  @!PT LDS RZ, [RZ] ;  /* 0x00000000fffff984 */ /* 0x000fe20000000800 */
[----:B------:R-:W-:Y:S01]  /*39a0*/  @!PT LDS RZ, [RZ] ;  /* 0x00000000fffff984 */ /* 0x000fe20000000800 */
[----:B------:R3:W-:Y:S01]  /*39b0*/  @!P4 LDGSTS.E.BYPASS.LTC128B.128 [R234+0x9800], desc[UR26][R8.64] ;  /* 0x0980000008eacfae */ /* 0x0007e2000b901d5a */
[----:B------:R-:W-:-:S03]  /*39c0*/  @!P3 LEA.HI.X R23, R20, R7, R17, 0x1, P0 ;  /* 0x000000071417b211 */ /* 0x000fc600000f0c11 */
[----:B------:R3:W-:Y:S01]  /*39d0*/  @P3 STS.128 [R234+0xb800], RZ ;  /* 0x00b800ffea003388 */ /* 0x0007e20000000c00 */
[----:B------:R-:W1:Y:S03]  /*39e0*/  @!P2 LDC.64 R6, c[0x0][0x218] ;  /* 0x00008600ff06ab82 */ /* 0x000e660000000a00 */
[----:B------:R-:W-:Y:S01]  /*39f0*/  @!PT LDS RZ, [RZ] ;  /* 0x00000000fffff984 */ /* 0x000fe20000000800 */
[----:B------:R-:W-:Y:S01]  /*3a00*/  @!PT LDS RZ, [RZ] ;  /* 0x00000000fffff984 */ /* 0x000fe20000000800 */
[----:B------:R-:W-:Y:S01]  /*3a10*/  @!PT LDS RZ, [RZ] ;  /* 0x00000000fffff984 */ /* 0x000fe20000000800 */
[----:B------:R3:W-:Y:S04]  /*3a20*/  @!P3 LDGSTS.E.BYPASS.LTC128B.128 [R234+0xb800], desc[UR26][R22.64+0x80] ;  /* 0x0b80008016eabfae */ /* 0x0007e8000b901d5a */
[----:B------:R3:W-:Y:S01]  /*3a30*/  @P2 STS.128 [R234+0xd800], RZ ;  /* 0x00d800ffea002388 */ /* 0x0007e20000000c00 */
[----:B-1----:R-:W-:-:S04]  /*3a40*/  @!P2 LEA R24, P0, R20, R6, 0x1 ;  /* 0x000000061418a211 */ /* 0x002fc800078008ff */
[C---:B------:R-:W-:Y:S02]  /*3a50*/  @!P2 LEA.HI.X R25, R20.reuse, R7, R17, 0x1, P0 ;  /* 0x000000071419a211 */ /* 0x040fe400000f0c11 */
[----:B------:R-:W1:Y:S03]  /*3a60*/  @!P1 LDC.64 R6, c[0x0][0x218] ;  /* 0x00008600ff069b82 */ /* 0x000e660000000a00 */
        /* <DEDUP_REMOVED lines=11> */
.L_x_6532:
[----:B------:R-:W-:Y:S05]  /*3b20*/  BSYNC B0 ;  /* 0x0000000000007941 */ /* 0x000fea0003800000 */
.L_x_6531:
[----:B------:R-:W-:Y:S01]  /*3b30*/  USHF.R.S32.HI UR28, URZ, 0x1f, UR22 ;  /* 0x0000001f3f1c7899 */ /* 0x000fe20008011416 */
[----:B------:R-:W0:Y:S01]  /*3b40*/  LDGDEPBAR ;  /* 0x00000000000079af */ /* 0x000e220000000000 */
[----:B------:R-:W-:Y:S01]  /*3b50*/  ULDC.64 UR6, c[0x0][0x3d0] ;  /* 0x0000f40000067ab9 */ /* 0x000fe20000000a00 */
[----:B------:R-:W-:Y:S01]  /*3b60*/  UMOV UR32, UR24 ;  /* 0x0000001800207c82 */ /* 0x000fe20008000000 */
[----:B------:R-:W-:Y:S01]  /*3b70*/  UIMAD UR28, UR28, UR6, URZ ;  /* 0x000000061c1c72a4 */ /* 0x000fe2000f8e023f */
[----:B------:R-:W-:Y:S01]  /*3b80*/  IMAD.SHL.U32 R15, R15, 0x40, RZ ;  /* 0x000000400f0f7824 */ /* 0x000fe200078e00ff */
[----:B------:R-:W-:Y:S01]  /*3b90*/  UMOV UR33, UR15 ;  /* 0x0000000f00217c82 */ /* 0x000fe20008000000 */
[----:B-123--:R-:W-:Y:S01]  /*3ba0*/  IMAD.SHL.U32 R6, R229, 0x8, RZ ;  /* 0x00000008e5067824 */ /* 0x00efe200078e00ff */
[----:B------:R-:W-:Y:S01]  /*3bb0*/  UIMAD.WIDE.U32 UR32, UR22, UR6, UR32 ;  /* 0x00000006162072a5 */ /* 0x000fe2000f8e0020 */
[----:B------:R-:W-:Y:S01]  /*3bc0*/  ISETP.NE.AND P1, PT, R16, RZ, PT ;  /* 0x000000ff1000720c */ /* 0x000fe20003f25270 */
[----:B------:R-:W-:Y:S01]  /*3bd0*/  UIMAD UR28, UR22, UR7, UR28 ;  /* 0x00000007161c72a4 */ /* 0x000fe2000f8e021c */
[----:B------:R-:W-:Y:S01]  /*3be0*/  LOP3.LUT R15, R15, 0x1c0, RZ, 0xc0, !PT ;  /* 0x000001c00f0f7812 */ /* 0x000fe200078ec0ff */
[----:B------:R-:W-:Y:S01]  /*3bf0*/  IMAD.IADD R19, R19, 0x1, R14 ;  /* 0x0000000113137824 */ /* 0x000fe200078e020e */
[----:B------:R-:W-:Y:S01]  /*3c00*/  ULDC.64 UR6, c[0x0][0x3c8] ;  /* 0x0000f20000067ab9 */ /* 0x000fe20000000a00 */
[----:B------:R-:W-:Y:S01]  /*3c10*/  UIADD3 UR28, UR33, UR28, URZ ;  /* 0x0000001c211c7290 */ /* 0x000fe2000fffe03f */
[----:B------:R-:W-:Y:S01]  /*3c20*/  LOP3.LUT R6, R15, 0x8, R6, 0xf8, !PT ;  /* 0x000000080f067812 */ /* 0x000fe200078ef806 */
[----:B------:R-:W-:Y:S01]  /*3c30*/  ULEA UR15, UP0, UR32, UR6, 0x2 ;  /* 0x00000006200f7291 */ /* 0x000fe2000f80103f */
[----:B------:R-:W-:-:S02]  /*3c40*/  SHF.R.U32.HI R15, RZ, 0x3, R15 ;  /* 0x00000003ff0f7819 */ /* 0x000fc4000001160f */
[----:B------:R-:W-:Y:S01]  /*3c50*/  SHF.R.U32.HI R11, RZ, 0x3, R11 ;  /* 0x00000003ff0b7819 */ /* 0x000fe2000001160b */
[----:B------:R-:W-:Y:S01]  /*3c60*/  ULEA.HI.X UR28, UR32, UR7, UR28, 0x2, UP0 ;  /* 0x00000007201c7291 */ /* 0x000fe200080f141c */
[----:B------:R-:W-:Y:S01]  /*3c70*/  LOP3.LUT R6, R6, R15, RZ, 0x3c, !PT ;  /* 0x0000000f06067212 */ /* 0x000fe200078e3cff */
[----:B------:R-:W-:Y:S01]  /*3c80*/  IMAD.U32 R8, RZ, RZ, UR15 ;  /* 0x0000000fff087e24 */ /* 0x000fe2000f8e00ff */
[----:B------:R-:W-:Y:S01]  /*3c90*/  ULDC.64 UR6, c[0x0][0x250] ;  /* 0x0000940000067ab9 */ /* 0x000fe20000000a00 */
[----:B------:R-:W-:Y:S01]  /*3ca0*/  LEA.HI R33, R33, R5, RZ, 0x5 ;  /* 0x0000000521217211 */ /* 0x000fe200078f28ff */
[----:B------:R-:W-:Y:S01]  /*3cb0*/  IMAD R32, R4, UR6, RZ ;  /* 0x0000000604207c24 */ /* 0x000fe2000f8e02ff */
[----:B------:R-:W-:-:S04]  /*3cc0*/  DEPBAR.LE SB0, 0x0 ;  /* 0x000080000000791a */ /* 0x000fc80000000000 */
[----:B------:R-:W-:Y:S01]  /*3cd0*/  IMAD.SHL.U32 R4, R13, 0x40, RZ ;  /* 0x000000400d047824 */ /* 0x000fe200078e00ff */
[----:B------:R-:W-:Y:S01]  /*3ce0*/  LOP3.LUT R10, R10, R11, RZ, 0x3c, !PT ;  /* 0x0000000b0a0a7212 */ /* 0x000fe200078e3cff */
[----:B------:R-:W-:Y:S01]  /*3cf0*/  IMAD.U32 R9, RZ, RZ, UR28 ;  /* 0x0000001cff097e24 */ /* 0x000fe2000f8e00ff */
[----:B------:R-:W-:Y:S01]  /*3d00*/  SHF.R.S32.HI R7, RZ, 0x5, R33 ;  /* 0x00000005ff077819 */ /* 0x000fe20000011421 */
[----:B------:R-:W-:Y:S01]  /*3d10*/  IMAD R32, R34, UR7, R32 ;  /* 0x0000000722207c24 */ /* 0x000fe2000f8e0220 */
[----:B------:R-:W-:Y:S01]  /*3d20*/  LOP3.LUT R4, R6, 0xfffffe00, R4, 0xf8, !PT ;  /* 0xfffffe0006047812 */ /* 0x000fe200078ef804 */
[----:B------:R-:W-:Y:S01]  /*3d30*/  IMAD.WIDE.U32 R34, R34, UR6, R18 ;  /* 0x0000000622227c25 */ /* 0x000fe2000f8e0012 */
[----:B------:R1:W5:Y:S01]  /*3d40*/  LDG.E R6, desc[UR26][R8.64] ;  /* 0x0000001a08067981 */ /* 0x000362000c1e1900 */
[----:B------:R-:W-:Y:S01]  /*3d50*/  ULDC.64 UR28, c[0x0][0x220] ;  /* 0x00008800001c7ab9 */ /* 0x000fe20000000a00 */
[----:B------:R-:W-:Y:S01]  /*3d60*/  ULDC UR15, c[0x0][0x2e8] ;  /* 0x0000ba00000f7ab9 */ /* 0x000fe20000000800 */
[----:B------:R-:W-:Y:S01]  /*3d70*/  IMAD R229, R229, 0x200, R10 ;  /* 0x00000200e5e57824 */ /* 0x000fe200078e020a */
[----:B------:R-:W-:Y:S01]  /*3d80*/  BAR.SYNC.DEFER_BLOCKING 0x0 ;  /* 0x0000000000007b1d */ /* 0x000fe20000010000 */
[----:B------:R-:W-:Y:S01]  /*3d90*/  IMAD.IADD R32, R35, 0x1, R32 ;  /* 0x0000000123207824 */ /* 0x000fe200078e0220 */
[----:B------:R-:W-:Y:S01]  /*3da0*/  LEA R166, P0, R34, UR28, 0x1 ;  /* 0x0000001c22a67c11 */ /* 0x000fe2000f8008ff */
[----:B------:R-:W-:Y:S01]  /*3db0*/  IMAD R230, R7, 0x400, R4 ;  /* 0x0000040007e67824 */ /* 0x000fe200078e0204 */
[----:B------:R-:W-:-:S02]  /*3dc0*/  USHF.L.U64.HI UR22, UR6, 0x4, UR7 ;  /* 0x0000000406167899 */ /* 0x000fc40008010207 */
[----:B------:R-:W-:Y:S01]  /*3dd0*/  USHF.L.U32 UR24, UR6, 0x4, URZ ;  /* 0x0000000406187899 */ /* 0x000fe2000800063f */
[----:B------:R-:W2:Y:S01]  /*3de0*/  MUFU.RCP R88, UR15 ;  /* 0x0000000f00587d08 */ /* 0x000ea20008001000 */
[----:B------:R1:W-:Y:S04]  /*3df0*/  @P1 STS.128 [R234+0x10000], RZ ;  /* 0x010000ffea001388 */ /* 0x0003e80000000c00 */
[----:B------:R1:W-:Y:S04]  /*3e00*/  @P1 STS.128 [R234+0x12000], RZ ;  /* 0x012000ffea001388 */ /* 0x0003e80000000c00 */
[----:B------:R1:W-:Y:S04]  /*3e10*/  @P1 STS.128 [R234+0x14000], RZ ;  /* 0x014000ffea001388 */ /* 0x0003e80000000c00 */
[----:B------:R1:W-:Y:S01]  /*3e20*/  @P1 STS.128 [R234+0x16000], RZ ;  /* 0x016000ffea001388 */ /* 0x0003e20000000c00 */
[----:B------:R-:W-:Y:S01]  /*3e30*/  BSSY B0, `(.L_x_6533) ;  /* 0x0000027000007945 */ /* 0x000fe20003800000 */
        /* <DEDUP_REMOVED lines=9> */
[--C-:B-1----:R-:W-:Y:S01]  /*3ed0*/  @!P3 IMAD.MOV.U32 R8, RZ, RZ, R166.reuse ;  /* 0x000000ffff08b224 */ /* 0x102fe200078e00a6 */
        /* <DEDUP_REMOVED lines=14> */
[----:B-1----:R-:W-:Y:S01]  /*3fc0*/  @!P1 IMAD.MOV.U32 R8, RZ, RZ, R166 ;  /* 0x000000ffff089224 */ /* 0x002fe200078e00a6 */
        /* <DEDUP_REMOVED lines=13> */
.L_x_6534:
[----:B------:R-:W-:Y:S05]  /*40a0*/  BSYNC B0 ;  /* 0x0000000000007941 */ /* 0x000fea0003800000 */
.L_x_6533:
[----:B------:R-:W-:Y:S01]  /*40b0*/  ISETP.NE.AND P0, PT, R12, RZ, PT ;  /* 0x000000ff0c00720c */ /* 0x000fe20003f05270 */
[----:B------:R-:W-:-:S12]  /*40c0*/  BSSY B0, `(.L_x_6535) ;  /* 0x0000031000007945 */ /* 0x000fd80003800000 */
[----:B------:R4:W-:Y:S04]  /*40d0*/  @P0 STS.128 [R234+0x10800], RZ ;  /* 0x010800ffea000388 */ /* 0x0009e80000000c00 */
        /* <DEDUP_REMOVED lines=9> */
[----:B-1-3--:R-:W-:Y:S01]  /*4170*/  IMAD.U32 R9, RZ, RZ, UR24 ;  /* 0x00000018ff097e24 */ /* 0x00afe2000f8e00ff */
        /* <DEDUP_REMOVED lines=37> */
.L_x_6536:
[----:B------:R-:W-:Y:S05]  /*43d0*/  BSYNC B0 ;  /* 0x0000000000007941 */ /* 0x000fea0003800000 */
.L_x_6535:
[----:B------:R1:W-:Y:S01]  /*43e0*/  @P6 STS.128 [R234+0x11000], RZ ;  /* 0x011000ffea006388 */ /* 0x0003e20000000c00 */
[----:B------:R-:W-:Y:S03]  /*43f0*/  BSSY B0, `(.L_x_6537) ;  /* 0x000002c000007945 */ /* 0x000fe60003800000 */
[----:B------:R1:W-:Y:S04]  /*4400*/  @P6 STS.128 [R234+0x13000], RZ ;  /* 0x013000ffea006388 */ /* 0x0003e80000000c00 */
[----:B------:R1:W-:Y:S04]  /*4410*/  @P6 STS.128 [R234+0x15000], RZ ;  /* 0x015000ffea006388 */ /* 0x0003e80000000c00 */
[----:B------:R1:W-:Y:S01]  /*4420*/  @P6 STS.128 [R234+0x17000], RZ ;  /* 0x017000ffea006388 */ /* 0x0003e20000000c00 */
[----:B------:R-:W-:Y:S05]  /*4430*/  @P6 BRA `(.L_x_6538) ;  /* 0x00000000009c6947 */ /* 0x000fea0003800000 */
[----:B------:R-:W-:Y:S01]  /*4440*/  ULDC UR15, c[0x0][0x2d0] ;  /* 0x0000b400000f7ab9 */ /* 0x000fe20000000800 */
[----:B-123--:R-:W-:Y:S01]  /*4450*/  IMAD.U32 R8, RZ, RZ, UR6 ;  /* 0x00000006ff087e24 */ /* 0x00efe2000f8e00ff */
        /* <DEDUP_REMOVED lines=37> */
.L_x_6538:
[----:B------:R-:W-:Y:S05]  /*46b0*/  BSYNC B0 ;  /* 0x0000000000007941 */ /* 0x000fea0003800000 */
.L_x_6537:
        /* <DEDUP_REMOVED lines=59> */
.L_x_6540:
[----:B------:R-:W-:Y:S05]  /*4a70*/  BSYNC B0 ;  /* 0x0000000000007941 */ /* 0x000fea0003800000 */
.L_x_6539:
[----:B------:R-:W-:Y:S01]  /*4a80*/  LDSM.16.M88.4 R60, [R230] ;  /* 0x00000000e63c783b */ /* 0x000fe20000000200 */
[----:B------:R-:W-:Y:S01]  /*4a90*/  R2P PR, R3, 0x6 ;  /* 0x0000000603007804 */ /* 0x000fe20000000000 */
[----:B------:R-:W-:Y:S01]  /*4aa0*/  VIADD R3, R229, 0x8000 ;  /* 0x00008000e5037836 */ /* 0x000fe20000000000 */
[----:B------:R-:W-:Y:S01]  /*4ab0*/  LOP3.LUT R33, R33, 0xffffffe0, RZ, 0xc0, !PT ;  /* 0xffffffe021217812 */ /* 0x000fe200078ec0ff */
[----:B------:R-:W4:Y:S01]  /*4ac0*/  LDSM.16.M88.4 R48, [R229+0x8000] ;  /* 0x00800000e530783b */ /* 0x000f220000000200 */
[----:B------:R-:W-:Y:S01]  /*4ad0*/  VIADD R227, R229, 0x8020 ;  /* 0x00008020e5e37836 */ /* 0x000fe20000000000 */
[----:B------:R-:W-:Y:S01]  /*4ae0*/  UISETP.GT.AND UP0, UPT, UR11, UR10, UPT ;  /* 0x0000000a0b00728c */ /* 0x000fe2000bf04270 */
[--C-:B------:R-:W-:Y:S01]  /*4af0*/  IMAD R228, R2, 0x2, R230.reuse ;  /* 0x0000000202e47824 */ /* 0x100fe200078e02e6 */
[----:B------:R-:W4:Y:S01]  /*4b00*/  LDSM.16.M88.4 R40, [R229+0x8800] ;  /* 0x00880000e528783b */ /* 0x000f220000000200 */
[C---:B------:R-:W-:Y:S01]  /*4b10*/  IMAD R226, R0.reuse, 0x2, R230 ;  /* 0x0000000200e27824 */ /* 0x040fe200078e02e6 */
[----:B------:R-:W-:Y:S01]  /*4b20*/  IADD3 R33, -R33, R5, RZ ;  /* 0x0000000521217210 */ /* 0x000fe20007ffe1ff */
[----:B------:R-:W-:Y:S01]  /*4b30*/  IMAD R225, R0, 0x2, R228 ;  /* 0x0000000200e17824 */ /* 0x000fe200078e02e4 */
[----:B------:R-:W4:Y:S01]  /*4b40*/  LDSM.16.M88.4 R28, [R229+0x9000] ;  /* 0x00900000e51c783b */ /* 0x000f220000000200 */
[----:B------:R-:W-:Y:S01]  /*4b50*/  LEA R242, R7, UR23, 0x4 ;  /* 0x0000001707f27c11 */ /* 0x000fe2000f8e20ff */
[----:B------:R-:W-:Y:S01]  /*4b60*/  UIADD3 UR15, UR25, 0x1, -UR12 ;  /* 0x00000001190f7890 */ /* 0x000fe2000fffe80c */
[----:B------:R-:W-:Y:S01]  /*4b70*/  @P1 IADD3 R227, R3, -0x20, RZ ;  /* 0xffffffe003e31810 */ /* 0x000fe20007ffe0ff */
[----:B------:R-:W-:Y:S01]  /*4b80*/  LDSM.16.M88.4 R72, [R228] ;  /* 0x00000000e448783b */ /* 0x000fe20000000200 */
[----:B------:R-:W-:Y:S01]  /*4b90*/  IMAD.MOV.U32 R3, RZ, RZ, 0x40 ;  /* 0x00000040ff037424 */ /* 0x000fe200078e00ff */
[----:B------:R-:W-:Y:S01]  /*4ba0*/  PLOP3.LUT P6, PT, PT, PT, UP0, 0x80, 0x0 ;  /* 0x000000000000781c */ /* 0x000fe20003fcf008 */
[----:B------:R-:W-:Y:S01]  /*4bb0*/  UIADD3 UR32, UR25, -UR12, URZ ;  /* 0x8000000c19207290 */ /* 0x000fe2000fffe03f */
[----:B-123--:R-:W1:Y:S01]  /*4bc0*/  LDSM.16.M88.4 R8, [R227] ;  /* 0x00000000e308783b */ /* 0x00ee620000000200 */
[----:B------:R-:W-:Y:S01]  /*4bd0*/  UIADD3 UR14, UR15, UR18, URZ ;  /* 0x000000120f0e7290 */ /* 0x000fe2000fffe03f */
[----:B------:R-:W-:Y:S01]  /*4be0*/  SEL R3, R3, 0xffffffc0, !P2 ;  /* 0xffffffc003037807 */ /* 0x000fe20005000000 */
[----:B------:R-:W-:Y:S01]  /*4bf0*/  IMAD.U32 R235, RZ, RZ, UR15 ;  /* 0x0000000fffeb7e24 */ /* 0x000fe2000f8e00ff */
[----:B------:R-:W2:Y:S01]  /*4c00*/  LDSM.16.M88.4 R20, [R229+0x9800] ;  /* 0x00980000e514783b */ /* 0x000ea20000000200 */
[----:B------:R-:W-:Y:S01]  /*4c10*/  MOV R240, UR25 ;  /* 0x0000001900f07c02 */ /* 0x000fe20008000f00 */
[----:B-----5:R-:W-:Y:S01]  /*4c20*/  FMUL.FTZ R6, R6, R88 ;  /* 0x0000005806067220 */ /* 0x020fe20000410000 */
[----:B------:R-:W-:Y:S01]  /*4c30*/  IADD3 R223, R229, R3, RZ ;  /* 0x00000003e5df7210 */ /* 0x000fe20007ffe0ff */
[----:B------:R-:W3:Y:S01]  /*4c40*/  LDSM.16.M88.4 R16, [R227+0x800] ;  /* 0x00080000e310783b */ /* 0x000ee20000000200 */
[----:B------:R-:W-:Y:S01]  /*4c50*/  IMAD.IADD R216, R3, 0x1, R227 ;  /* 0x0000000103d87824 */ /* 0x000fe200078e02e3 */
[----:B------:R-:W-:Y:S01]  /*4c60*/  SHF.R.S32.HI R3, RZ, 0x1f, R33 ;  /* 0x0000001fff037819 */ /* 0x000fe20000011421 */
[----:B------:R-:W-:Y:S01]  /*4c70*/  IMAD.SHL.U32 R243, R5, 0x2, RZ ;  /* 0x0000000205f37824 */ /* 0x000fe200078e00ff */
[----:B------:R-:W3:Y:S01]  /*4c80*/  LDSM.16.M88.4 R12, [R227+0x1000] ;  /* 0x00100000e30c783b */ /* 0x000ee20000000200 */
[----:B------:R-:W-:Y:S01]  /*4c90*/  R2UR UR23, R6 ;  /* 0x00000000061772ca */ /* 0x000fe200000e0000 */
[----:B------:R-:W-:Y:S01]  /*4ca0*/  VIADD R219, R227, 0x800 ;  /* 0x00000800e3db7836 */ /* 0x000fe20000000000 */
[----:B------:R-:W-:Y:S01]  /*4cb0*/  LEA.HI R33, R3, R33, RZ, 0x2 ;  /* 0x0000002103217211 */ /* 0x000fe200078f10ff */
[----:B------:R-:W3:Y:S01]  /*4cc0*/  LDSM.16.M88.4 R80, [R227+0x1800] ;  /* 0x00180000e350783b */ /* 0x000ee20000000200 */
[----:B------:R-:W-:Y:S01]  /*4cd0*/  LOP3.LUT R243, R243, 0x6, RZ, 0xc0, !PT ;  /* 0x00000006f3f37812 */ /* 0x000fe200078ec0ff */
[C---:B------:R-:W-:Y:S01]  /*4ce0*/  VIADD R217, R227.reuse, 0x1800 ;  /* 0x00001800e3d97836 */ /* 0x040fe20000000000 */
[----:B------:R-:W-:Y:S01]  /*4cf0*/  SHF.R.S32.HI R33, RZ, 0x2, R33 ;  /* 0x00000002ff217819 */ /* 0x000fe20000011421 */
[----:B------:R-:W-:Y:S01]  /*4d00*/  LDSM.16.M88.4 R76, [R226] ;  /* 0x00000000e24c783b */ /* 0x000fe20000000200 */
[C---:B------:R-:W-:Y:S01]  /*4d10*/  IADD3 R218, R227.reuse, 0x1000, RZ ;  /* 0x00001000e3da7810 */ /* 0x040fe20007ffe0ff */
[C---:B------:R-:W-:Y:S01]  /*4d20*/  VIADD R215, R227.reuse, 0x2000 ;  /* 0x00002000e3d77836 */ /* 0x040fe20000000000 */
[----:B------:R-:W-:Y:S01]  /*4d30*/  IADD3 R214, R227, 0x2800, RZ ;  /* 0x00002800e3d67810 */ /* 0x000fe20007ffe0ff */
[C---:B----4-:R-:W-:Y:S01]  /*4d40*/  HMMA.16816.F32.BF16 R52, R60.reuse, R48, RZ ;  /* 0x000000303c34723c */ /* 0x050fe200000418ff */
[----:B------:R-:W-:Y:S01]  /*4d50*/  LDSM.16.M88.4 R64, [R223+0x8800] ;  /* 0x00880000df40783b */ /* 0x000fe20000000200 */
[----:B------:R-:W-:Y:S01]  /*4d60*/  IMAD.IADD R242, R33, 0x1, R242 ;  /* 0x0000000121f27824 */ /* 0x000fe200078e02f2 */
[C---:B------:R-:W-:Y:S01]  /*4d70*/  IADD3 R211, R227.reuse, 0x4000, RZ ;  /* 0x00004000e3d37810 */ /* 0x040fe20007ffe0ff */
[C---:B------:R-:W-:Y:S01]  /*4d80*/  VIADD R213, R227.reuse, 0x3000 ;  /* 0x00003000e3d57836 */ /* 0x040fe20000000000 */
[----:B------:R-:W-:Y:S01]  /*4d90*/  LDSM.16.M88.4 R56, [R223+0x9000] ;  /* 0x00900000df38783b */ /* 0x000fe20000000200 */
[C---:B------:R-:W-:Y:S01]  /*4da0*/  HMMA.16816.F32.BF16 R48, R60.reuse, R50, RZ ;  /* 0x000000323c30723c */ /* 0x040fe200000418ff */
[C---:B------:R-:W-:Y:S01]  /*4db0*/  VIADD R239, R242.reuse, 0x8 ;  /* 0x00000008f2ef7836 */ /* 0x040fe20000000000 */
[C---:B------:R-:W-:Y:S01]  /*4dc0*/  VIADDMNMX R240, R242.reuse, UR14, R240, PT ;  /* 0x0000000ef2f07c46 */ /* 0x040fe2000b8001f0 */
[----:B------:R-:W-:Y:S01]  /*4dd0*/  LDSM.16.M88.4 R68, [R223+0x9800] ;  /* 0x00980000df44783b */ /* 0x000fe20000000200 */
[----:B------:R-:W-:Y:S01]  /*4de0*/  IADD3 R242, R242, UR32, RZ ;  /* 0x00000020f2f27c10 */ /* 0x000fe2000fffe0ff */
[----:B------:R-:W-:Y:S01]  /*4df0*/  VIADD R212, R227, 0x3800 ;  /* 0x00003800e3d47836 */ /* 0x000fe20000000000 */
[C---:B------:R-:W-:Y:S01]  /*4e00*/  HMMA.16816.F32.BF16 R44, R60.reuse, R40, RZ ;  /* 0x000000283c2c723c */ /* 0x040fe200000418ff */
[----:B------:R-:W-:Y:S01]  /*4e10*/  LDSM.16.M88.4 R84, [R216+0x5800] ;  /* 0x00580000d854783b */ /* 0x000fe20000000200 */
[C---:B------:R-:W-:Y:S01]  /*4e20*/  IADD3 R235, R239.reuse, UR18, R235 ;  /* 0x00000012efeb7c10 */ /* 0x040fe2000fffe0eb */
[----:B------:R-:W-:Y:S01]  /*4e30*/  VIADD R239, R239, UR32 ;  /* 0x00000020efef7c36 */ /* 0x000fe20008000000 */
[----:B------:R-:W-:Y:S01]  /*4e40*/  VIADDMNMX R241, R242, -UR19, RZ, !PT ;  /* 0x80000013f2f17c46 */ /* 0x000fe2000f8001ff */
[----:B------:R-:W0:Y:S01]  /*4e50*/  LDGDEPBAR ;  /* 0x00000000000079af */ /* 0x000e220000000000 */
[C---:B------:R-:W-:Y:S01]  /*4e60*/  HMMA.16816.F32.BF16 R36, R60.reuse, R28, RZ ;  /* 0x0000001c3c24723c */ /* 0x040fe200000418ff */
[C---:B------:R-:W-:Y:S01]  /*4e70*/  VIADD R210, R227.reuse, 0x4800 ;  /* 0x00004800e3d27836 */ /* 0x040fe20000000000 */
[C---:B------:R-:W-:Y:S01]  /*4e80*/  IADD3 R208, R227.reuse, 0x5800, RZ ;  /* 0x00005800e3d07810 */ /* 0x040fe20007ffe0ff */
[C---:B------:R-:W-:Y:S01]  /*4e90*/  VIADD R209, R227.reuse, 0x5000 ;  /* 0x00005000e3d17836 */ /* 0x040fe20000000000 */
[C---:B------:R-:W-:Y:S01]  /*4ea0*/  IADD3 R205, R227.reuse, 0x7000, RZ ;  /* 0x00007000e3cd7810 */ /* 0x040fe20007ffe0ff */
[C---:B------:R-:W-:Y:S01]  /*4eb0*/  VIADD R207, R227.reuse, 0x6000 ;  /* 0x00006000e3cf7836 */ /* 0x040fe20000000000 */
[----:B------:R-:W-:Y:S01]  /*4ec0*/  HMMA.16816.F32.BF16 R40, R60, R42, RZ ;  /* 0x0000002a3c28723c */ /* 0x000fe200000418ff */
[----:B------:R-:W-:Y:S01]  /*4ed0*/  VIADD R206, R227, 0x6800 ;  /* 0x00006800e3ce7836 */ /* 0x000fe20000000000 */
[----:B------:R-:W-:Y:S01]  /*4ee0*/  VIADDMNMX R238, R239, -UR19, RZ, !PT ;  /* 0x80000013efee7c46 */ /* 0x000fe2000f8001ff */
[----:B------:R-:W-:Y:S01]  /*4ef0*/  VIADD R204, R227, 0x7800 ;  /* 0x00007800e3cc7836 */ /* 0x000fe20000000000 */
[----:B------:R-:W-:-:S02]  /*4f00*/  VIMNMX R235, R235, UR25, PT ;  /* 0x00000019ebeb7c48 */ /* 0x000fc4000bfe0100 */
[----:B------:R-:W-:Y:S06]  /*4f10*/  HMMA.16816.F32.BF16 R28, R60, R30, RZ ;  /* 0x0000001e3c1c723c */ /* 0x000fec00000418ff */
[C---:B-1----:R-:W-:Y:S06]  /*4f20*/  HMMA.16816.F32.BF16 R52, R72.reuse, R8, R52 ;  /* 0x000000084834723c */ /* 0x042fec0000041834 */
[----:B------:R-:W-:Y:S01]  /*4f30*/  HMMA.16816.F32.BF16 R48, R72, R10, R48 ;  /* 0x0000000a4830723c */ /* 0x000fe20000041830 */
[----:B------:R-:W1:Y:S05]  /*4f40*/  LDSM.16.M88.4 R8, [R223+0x8000] ;  /* 0x00800000df08783b */ /* 0x000e6a0000000200 */
[C---:B--2---:R-:W-:Y:S06]  /*4f50*/  HMMA.16816.F32.BF16 R24, R60.reuse, R20, RZ ;  /* 0x000000143c18723c */ /* 0x044fec00000418ff */
[----:B------:R-:W-:Y:S01]  /*4f60*/  HMMA.16816.F32.BF16 R60, R60, R22, RZ ;  /* 0x000000163c3c723c */ /* 0x000fe200000418ff */
[----:B------:R-:W-:Y:S05]  /*4f70*/  LDSM.16.M88.4 R20, [R216+0x800] ;  /* 0x00080000d814783b */ /* 0x000fea0000000200 */
[C---:B---3--:R-:W-:Y:S06]  /*4f80*/  HMMA.16816.F32.BF16 R44, R72.reuse, R16, R44 ;  /* 0x00000010482c723c */ /* 0x048fec000004182c */
[C---:B------:R-:W-:Y:S01]  /*4f90*/  HMMA.16816.F32.BF16 R40, R72.reuse, R18, R40 ;  /* 0x000000124828723c */ /* 0x040fe20000041828 */
[----:B------:R-:W-:Y:S05]  /*4fa0*/  LDSM.16.M88.4 R16, [R225] ;  /* 0x00000000e110783b */ /* 0x000fea0000000200 */
[C---:B------:R-:W-:Y:S06]  /*4fb0*/  HMMA.16816.F32.BF16 R36, R72.reuse, R12, R36 ;  /* 0x0000000c4824723c */ /* 0x040fec0000041824 */
[C---:B------:R-:W-:Y:S01]  /*4fc0*/  HMMA.16816.F32.BF16 R28, R72.reuse, R14, R28 ;  /* 0x0000000e481c723c */ /* 0x040fe2000004181c */
[----:B------:R-:W2:Y:S05]  /*4fd0*/  LDSM.16.M88.4 R12, [R216] ;  /* 0x00000000d80c783b */ /* 0x000eaa0000000200 */
        /* <DEDUP_REMOVED lines=30> */
[C---:B---3--:R-:W-:Y:S06]  /*51c0*/  HMMA.16816.F32.BF16 R52, R56.reuse, R64, R52 ;  /* 0x000000403834723c */ /* 0x048fec0000041834 */
[C---:B------:R-:W-:Y:S01]  /*51d0*/  HMMA.16816.F32.BF16 R48, R56.reuse, R66, R48 ;  /* 0x000000423830723c */ /* 0x040fe20000041830 */
[----:B------:R-:W-:Y:S05]  /*51e0*/  LDSM.16.M88.4 R64, [R226+0x2000] ;  /* 0x00200000e240783b */ /* 0x000fea0000000200 */
[C---:B----4-:R-:W-:Y:S06]  /*51f0*/  HMMA.16816.F32.BF16 R44, R56.reuse, R60, R44 ;  /* 0x0000003c382c723c */ /* 0x050fec000004182c */
[C---:B------:R-:W-:Y:S01]  /*5200*/  HMMA.16816.F32.BF16 R40, R56.reuse, R62, R40 ;  /* 0x0000003e3828723c */ /* 0x040fe20000041828 */
[----:B------:R-:W3:Y:S05]  /*5210*/  LDSM.16.M88.4 R60, [R223+0xa000] ;  /* 0x00a00000df3c783b */ /* 0x000eea0000000200 */
[C---:B--2---:R-:W-:Y:S06]  /*5220*/  HMMA.16816.F32.BF16 R36, R56.reuse, R12, R36 ;  /* 0x0000000c3824723c */ /* 0x044fec0000041824 */
[C---:B------:R-:W-:Y:S01]  /*5230*/  HMMA.16816.F32.BF16 R28, R56.reuse, R14, R28 ;  /* 0x0000000e381c723c */ /* 0x040fe2000004181c */
[----:B------:R-:W2:Y:S05]  /*5240*/  LDSM.16.M88.4 R12, [R223+0xa800] ;  /* 0x00a80000df0c783b */ /* 0x000eaa0000000200 */
[C---:B------:R-:W-:Y:S06]  /*5250*/  HMMA.16816.F32.BF16 R24, R56.reuse, R72, R24 ;  /* 0x000000483818723c */ /* 0x040fec0000041818 */
        /* <DEDUP_REMOVED lines=38> */
[C---:B--2---:R-:W-:Y:S06]  /*54c0*/  HMMA.16816.F32.BF16 R52, R60.reuse, R12, R52 ;  /* 0x0000000c3c34723c */ /* 0x044fec0000041834 */
[----:B------:R-:W-:Y:S01]  /*54d0*/  HMMA.16816.F32.BF16 R48, R60, R14, R48 ;  /* 0x0000000e3c30723c */ /* 0x000fe20000041830 */
[----:B------:R-:W2:Y:S05]  /*54e0*/  LDSM.16.M88.4 R12, [R227+0x5000] ;  /* 0x00500000e30c783b */ /* 0x000eaa0000000200 */
        /* <DEDUP_REMOVED lines=8> */
[----:B------:R-:W-:Y:S01]  /*5570*/  HMMA.16816.F32.BF16 R28, R60, R66, R28 ;  /* 0x000000423c1c723c */ /* 0x000fe2000004181c */
[----:B------:R-:W3:Y:S05]  /*5580*/  LDSM.16.M88.4 R64, [R223+0xc800] ;  /* 0x00c80000df40783b */ /* 0x000eea0000000200 */
[C---:B-1----:R-:W-:Y:S06]  /*5590*/  HMMA.16816.F32.BF16 R52, R8.reuse, R20, R52 ;  /* 0x000000140834723c */ /* 0x042fec0000041834 */
[----:B------:R-:W-:Y:S01]  /*55a0*/  HMMA.16816.F32.BF16 R48, R8, R22, R48 ;  /* 0x000000160830723c */ /* 0x000fe20000041830 */
[----:B------:R-:W1:Y:S05]  /*55b0*/  LDSM.16.M88.4 R20, [R223+0xd000] ;  /* 0x00d00000df14783b */ /* 0x000e6a0000000200 */
[C---:B------:R-:W-:Y:S06]  /*55c0*/  HMMA.16816.F32.BF16 R24, R60.reuse, R72, R24 ;  /* 0x000000483c18723c */ /* 0x040fec0000041818 */
[----:B------:R-:W-:Y:S01]  /*55d0*/  HMMA.16816.F32.BF16 R76, R60, R74, R76 ;  /* 0x0000004a3c4c723c */ /* 0x000fe2000004184c */
[----:B------:R-:W4:Y:S04]  /*55e0*/  LDSM.16.M88.4 R60, [R223+0xd800] ;  /* 0x00d80000df3c783b */ /* 0x000f280000000200 */
[----:B------:R-:W-:Y:S01]  /*55f0*/  LDSM.16.M88.4 R72, [R225+0x4000] ;  /* 0x00400000e148783b */ /* 0x000fe20000000200 */
        /* <DEDUP_REMOVED lines=59> */
[----:B------:R-:W-:Y:S06]  /*59b0*/  HMMA.16816.F32.BF16 R76, R80, R86, R76 ;  /* 0x00000056504c723c */ /* 0x000fec000004184c */
[C---:B-1----:R-:W-:Y:S06]  /*59c0*/  HMMA.16816.F32.BF16 R44, R72.reuse, R64, R44 ;  /* 0x00000040482c723c */ /* 0x042fec000004182c */
[----:B------:R-:W-:Y:S01]  /*59d0*/  HMMA.16816.F32.BF16 R40, R72, R66, R40 ;  /* 0x000000424828723c */ /* 0x000fe20000041828 */
[----:B------:R-:W1:Y:S01]  /*59e0*/  LDSM.16.M88.4 R64, [R216+0x7800] ;  /* 0x00780000d840783b */ /* 0x000e620000000200 */
[----:B------:R-:W-:-:S04]  /*59f0*/  DEPBAR.LE SB0, 0x0 ;  /* 0x000080000000791a */ /* 0x000fc80000000000 */
[C---:B---3--:R-:W-:Y:S06]  /*5a00*/  HMMA.16816.F32.BF16 R52, R72.reuse, R68, R52 ;  /* 0x000000444834723c */ /* 0x048fec0000041834 */
[C---:B------:R-:W-:Y:S06]  /*5a10*/  HMMA.16816.F32.BF16 R48, R72.reuse, R70, R48 ;  /* 0x000000464830723c */ /* 0x040fec0000041830 */
[C---:B----4-:R-:W-:Y:S06]  /*5a20*/  HMMA.16816.F32.BF16 R36, R72.reuse, R60, R36 ;  /* 0x0000003c4824723c */ /* 0x050fec0000041824 */
        /* <DEDUP_REMOVED lines=80> */
[----:B-1----:R-:W-:Y:S01]  /*5f30*/  IMAD.U32 R7, RZ, RZ, UR33 ;  /* 0x00000021ff077e24 */ /* 0x002fe2000f8e00ff */
[----:B------:R-:W-:Y:S02]  /*5f40*/  MOV R6, UR32 ;  /* 0x0000002000067c02 */ /* 0x000fe40008000f00 */
        /* <DEDUP_REMOVED lines=9> */
.L_x_6542:
[----:B------:R-:W-:-:S04]  /*5fe0*/  ULEA UR14, -UR8, URZ, 0x6 ;  /* 0x0000003f080e7291 */ /* 0x000fc8000f8e313f */
[----:B------:R-:W-:Y:S02]  /*5ff0*/  USHF.R.S32.HI UR15, URZ, 0x1f, UR14 ;  /* 0x0000001f3f0f7899 */ /* 0x000fe4000801140e */
[----:B------:R-:W-:-:S04]  /*6000*/  MOV R5, UR14 ;  /* 0x0000000e00057c02 */ /* 0x000fc80008000f00 */
[----:B------:R-:W-:-:S07]  /*6010*/  MOV R3, UR15 ;  /* 0x0000000f00037c02 */ /* 0x000fce0008000f00 */
.L_x_6543:
        /* <DEDUP_REMOVED lines=173> */
.L_x_6545:
[----:B------:R-:W-:Y:S05]  /*6af0*/  BSYNC B0 ;  /* 0x0000000000007941 */ /* 0x000fea0003800000 */
.L_x_6544:
[----:B------:R-:W0:Y:S01]  /*6b00*/  LDGDEPBAR ;  /* 0x00000000000079af */ /* 0x000e220000000000 */
[----:B------:R-:W-:-:S04]  /*6b10*/  IADD3 R244, P0, R5, R244, RZ ;  /* 0x000000f405f47210 */ /* 0x000fc80007f1e0ff */
[----:B------:R-:W-:-:S09]  /*6b20*/  IADD3.X R165, R3, R165, RZ, P0, !PT ;  /* 0x000000a503a57210 */ /* 0x000fd200007fe4ff */
.L_x_6541:
        /* <DEDUP_REMOVED lines=8> */
[C---:B------:R-:W-:Y:S01]  /*6bb0*/  IMAD.IADD R11, R242.reuse, 0x1, -R6 ;  /* 0x00000001f20b7824 */ /* 0x040fe200078e0a06 */
[C---:B------:R-:W-:Y:S01]  /*6bc0*/  ISETP.LT.OR P2, PT, R3.reuse, R241, P2 ;  /* 0x000000f10300720c */ /* 0x040fe20001741670 */
[C---:B------:R-:W-:Y:S01]  /*6bd0*/  VIADD R12, R3.reuse, 0x1 ;  /* 0x00000001030c7836 */ /* 0x040fe20000000000 */
[C---:B------:R-:W-:Y:S01]  /*6be0*/  ISETP.LT.OR P3, PT, R3.reuse, R238, P3 ;  /* 0x000000ee0300720c */ /* 0x040fe20001f61670 */
[C---:B------:R-:W-:Y:S01]  /*6bf0*/  VIADD R13, R3.reuse, 0x8 ;  /* 0x00000008030d7836 */ /* 0x040fe20000000000 */
[----:B------:R-:W-:Y:S01]  /*6c00*/  IABS R11, R11 ;  /* 0x0000000b000b7213 */ /* 0x000fe20000000000 */
[----:B------:R-:W-:Y:S01]  /*6c10*/  IMAD.IADD R181, R242, 0x1, -R22 ;  /* 0x00000001f2b57824 */ /* 0x000fe200078e0a16 */
[----:B------:R-:W-:Y:S01]  /*6c20*/  ISETP.GE.AND P4, PT, R12, R240, PT ;  /* 0x000000f00c00720c */ /* 0x000fe20003f86270 */
[C---:B------:R-:W-:Y:S01]  /*6c30*/  IMAD.IADD R18, R242.reuse, 0x1, -R12 ;  /* 0x00000001f2127824 */ /* 0x040fe200078e0a0c */
[----:B------:R-:W-:Y:S01]  /*6c40*/  I2FP.F32.S32 R11, R11 ;  /* 0x0000000b000b7245 */ /* 0x000fe20000201400 */
[C---:B------:R-:W-:Y:S01]  /*6c50*/  IMAD.IADD R17, R242.reuse, 0x1, -R13 ;  /* 0x00000001f2117824 */ /* 0x040fe200078e0a0d */
[----:B------:R-:W-:Y:S01]  /*6c60*/  IABS R181, R181 ;  /* 0x000000b500b57213 */ /* 0x000fe20000000000 */
[----:B------:R-:W-:Y:S01]  /*6c70*/  VIADD R20, R3, 0x28 ;  /* 0x0000002803147836 */ /* 0x000fe20000000000 */
[----:B------:R-:W-:Y:S01]  /*6c80*/  IABS R18, R18 ;  /* 0x0000001200127213 */ /* 0x000fe20000000000 */
[----:B------:R-:W-:Y:S01]  /*6c90*/  FFMA.FTZ R11, R11, -UR23, R44 ;  /* 0x800000170b0b7c23 */ /* 0x000fe2000801002c */
[----:B------:R-:W-:Y:S01]  /*6ca0*/  IMAD.IADD R5, R239, 0x1, -R3 ;  /* 0x00000001ef057824 */ /* 0x000fe200078e0a03 */
[----:B------:R-:W-:Y:S01]  /*6cb0*/  IABS R17, R17 ;  /* 0x0000001100117213 */ /* 0x000fe20000000000 */
[C---:B------:R-:W-:Y:S01]  /*6cc0*/  VIADD R44, R3.reuse, 0x18 ;  /* 0x00000018032c7836 */ /* 0x040fe20000000000 */
[----:B------:R-:W-:Y:S01]  /*6cd0*/  I2FP.F32.S32 R181, R181 ;  /* 0x000000b500b57245 */ /* 0x000fe20000201400 */
[C---:B------:R-:W-:Y:S01]  /*6ce0*/  IMAD.IADD R183, R242.reuse, 0x1, -R20 ;  /* 0x00000001f2b77824 */ /* 0x040fe200078e0a14 */
[----:B------:R-:W-:Y:S01]  /*6cf0*/  I2FP.F32.S32 R18, R18 ;  /* 0x0000001200127245 */ /* 0x000fe20000201400 */
[----:B------:R-:W-:Y:S01]  /*6d00*/  VIADD R21, R3, 0x21 ;  /* 0x0000002103157836 */ /* 0x000fe20000000000 */
[----:B------:R-:W-:Y:S01]  /*6d10*/  IABS R5, R5 ;  /* 0x0000000500057213 */ /* 0x000fe20000000000 */
[C---:B------:R-:W-:Y:S01]  /*6d20*/  IMAD.IADD R9, R242.reuse, 0x1, -R44 ;  /* 0x00000001f2097824 */ /* 0x040fe200078e0a2c */
[----:B------:R-:W-:Y:S01]  /*6d30*/  I2FP.F32.S32 R17, R17 ;  /* 0x0000001100117245 */ /* 0x000fe20000201400 */
[----:B------:R-:W-:Y:S01]  /*6d40*/  IMAD.IADD R15, R242, 0x1, -R21 ;  /* 0x00000001f20f7824 */ /* 0x000fe200078e0a15 */
[----:B------:R-:W-:Y:S01]  /*6d50*/  IABS R183, R183 ;  /* 0x000000b700b77213 */ /* 0x000fe20000000000 */
[----:B------:R-:W-:Y:S01]  /*6d60*/  FFMA.FTZ R181, R181, -UR23, R36 ;  /* 0x80000017b5b57c23 */ /* 0x000fe20008010024 */
[----:B------:R-:W-:Y:S01]  /*6d70*/  I2FP.F32.S32 R5, R5 ;  /* 0x0000000500057245 */ /* 0x000fe20000201400 */
[----:B------:R-:W-:Y:S01]  /*6d80*/  FFMA.FTZ R18, R18, -UR23, R53 ;  /* 0x8000001712127c23 */ /* 0x000fe20008010035 */
[----:B------:R-:W-:Y:S01]  /*6d90*/  IABS R9, R9 ;  /* 0x0000000900097213 */ /* 0x000fe20000000000 */
[----:B------:R-:W-:Y:S01]  /*6da0*/  VIADD R36, R3, 0x29 ;  /* 0x0000002903247836 */ /* 0x000fe20000000000 */
[----:B------:R-:W-:Y:S01]  /*6db0*/  ISETP.LT.OR P4, PT, R12, R241, P4 ;  /* 0x000000f10c00720c */ /* 0x000fe20002781670 */
[C---:B------:R-:W-:Y:S01]  /*6dc0*/  IMAD.IADD R19, R242.reuse, 0x1, -R3 ;  /* 0x00000001f2137824 */ /* 0x040fe200078e0a03 */
[----:B------:R-:W-:Y:S01]  /*6dd0*/  I2FP.F32.S32 R183, R183 ;  /* 0x000000b700b77245 */ /* 0x000fe20000201400 */
[----:B------:R-:W-:Y:S01]  /*6de0*/  FFMA.FTZ R17, R17, -UR23, R48 ;  /* 0x8000001711117c23 */ /* 0x000fe20008010030 */
[----:B------:R-:W-:Y:S01]  /*6df0*/  IABS R15, R15 ;  /* 0x0000000f000f7213 */ /* 0x000fe20000000000 */
[----:B------:R-:W-:Y:S01]  /*6e00*/  IMAD.IADD R48, R242, 0x1, -R36 ;  /* 0x00000001f2307824 */ /* 0x000fe200078e0a24 */
[----:B------:R-:W-:Y:S01]  /*6e10*/  I2FP.F32.S32 R9, R9 ;  /* 0x0000000900097245 */ /* 0x000fe20000201400 */
[----:B------:R-:W-:Y:S01]  /*6e20*/  FFMA.FTZ R54, R5, -UR23, R54 ;  /* 0x8000001705367c23 */ /* 0x000fe20008010036 */
[----:B------:R-:W-:Y:S01]  /*6e30*/  FSEL R18, R18, -INF , !P4 ;  /* 0xff80000012127808 */ /* 0x000fe20006000000 */
[----:B------:R-:W-:Y:S01]  /*6e40*/  VIADD R5, R3, 0x11 ;  /* 0x0000001103057836 */ /* 0x000fe20000000000 */
[----:B------:R-:W-:Y:S01]  /*6e50*/  IABS R19, R19 ;  /* 0x0000001300137213 */ /* 0x000fe20000000000 */
[----:B------:R-:W-:Y:S01]  /*6e60*/  FFMA.FTZ R183, R183, -UR23, R28 ;  /* 0x80000017b7b77c23 */ /* 0x000fe2000801001c */
[----:B------:R-:W-:Y:S01]  /*6e70*/  ISETP.GE.AND P4, PT, R44, R240, PT ;  /* 0x000000f02c00720c */ /* 0x000fe20003f86270 */
[C---:B------:R-:W-:Y:S01]  /*6e80*/  VIADD R7, R3.reuse, 0x9 ;  /* 0x0000000903077836 */ /* 0x040fe20000000000 */
[----:B------:R-:W-:Y:S01]  /*6e90*/  I2FP.F32.S32 R15, R15 ;  /* 0x0000000f000f7245 */ /* 0x000fe20000201400 */
[----:B------:R-:W-:-:S02]  /*6ea0*/  VIADD R14, R3, 0x19 ;  /* 0x00000019030e7836 */ /* 0x000fc40000000000 */
[----:B------:R-:W-:Y:S01]  /*6eb0*/  FFMA.FTZ R9, R9, -UR23, R40 ;  /* 0x8000001709097c23 */ /* 0x000fe20008010028 */
[C---:B------:R-:W-:Y:S01]  /*6ec0*/  VIADD R33, R3.reuse, 0x30 ;  /* 0x0000003003217836 */ /* 0x040fe20000000000 */
[----:B------:R-:W-:Y:S01]  /*6ed0*/  IABS R48, R48 ;  /* 0x0000003000307213 */ /* 0x000fe20000000000 */
[C---:B------:R-:W-:Y:S01]  /*6ee0*/  VIADD R28, R3.reuse, 0x31 ;  /* 0x00000031031c7836 */ /* 0x040fe20000000000 */
[----:B------:R-:W-:Y:S01]  /*6ef0*/  I2FP.F32.S32 R19, R19 ;  /* 0x0000001300137245 */ /* 0x000fe20000201400 */
[C---:B------:R-:W-:Y:S01]  /*6f00*/  VIADD R23, R3.reuse, 0x38 ;  /* 0x0000003803177836 */ /* 0x040fe20000000000 */
[----:B------:R-:W-:Y:S01]  /*6f10*/  ISETP.LT.OR P4, PT, R44, R241, P4 ;  /* 0x000000f12c00720c */ /* 0x000fe20002781670 */
[----:B------:R-:W-:Y:S02]  /*6f20*/  VIADD R3, R3, 0x39 ;  /* 0x0000003903037836 */ /* 0x000fe40000000000 */
[----:B------:R-:W-:Y:S01]  /*6f30*/  FFMA.FTZ R37, R15, -UR23, R37 ;  /* 0x800000170f257c23 */ /* 0x000fe20008010025 */
[C---:B------:R-:W-:Y:S01]  /*6f40*/  IMAD.IADD R10, R242.reuse, 0x1, -R5 ;  /* 0x00000001f20a7824 */ /* 0x040fe200078e0a05 */
[----:B------:R-:W-:Y:S01]  /*6f50*/  I2FP.F32.S32 R48, R48 ;  /* 0x0000003000307245 */ /* 0x000fe20000201400 */
[C---:B------:R-:W-:Y:S01]  /*6f60*/  IMAD.IADD R16, R242.reuse, 0x1, -R7 ;  /* 0x00000001f2107824 */ /* 0x040fe200078e0a07 */
[----:B------:R-:W-:Y:S01]  /*6f70*/  FSEL R9, R9, -INF , !P4 ;  /* 0xff80000009097808 */ /* 0x000fe20006000000 */
[----:B------:R-:W-:-:S02]  /*6f80*/  IMAD.IADD R15, R242, 0x1, -R3 ;  /* 0x00000001f20f7824 */ /* 0x000fc400078e0a03 */
[----:B------:R-:W-:Y:S01]  /*6f90*/  FFMA.FTZ R19, R19, -UR23, R52 ;  /* 0x8000001713137c23 */ /* 0x000fe20008010034 */
[----:B------:R-:W-:Y:S01]  /*6fa0*/  IABS R10, R10 ;  /* 0x0000000a000a7213 */ /* 0x000fe20000000000 */
[----:B------:R-:W-:Y:S01]  /*6fb0*/  IMAD.IADD R8, R242, 0x1, -R14 ;  /* 0x00000001f2087824 */ /* 0x000fe200078e0a0e */
[----:B------:R-:W-:Y:S01]  /*6fc0*/  ISETP.GE.AND P4, PT, R36, R240, PT ;  /* 0x000000f02400720c */ /* 0x000fe20003f86270 */
[----:B------:R-:W-:Y:S01]  /*6fd0*/  FFMA.FTZ R29, R48, -UR23, R29 ;  /* 0x80000017301d7c23 */ /* 0x000fe2000801001d */
[----:B------:R-:W-:Y:S01]  /*6fe0*/  IABS R16, R16 ;  /* 0x0000001000107213 */ /* 0x000fe20000000000 */
[----:B------:R-:W-:Y:S01]  /*6ff0*/  IMAD.IADD R40, R242, 0x1, -R23 ;  /* 0x00000001f2287824 */ /* 0x000fe200078e0a17 */
[----:B------:R-:W-:Y:S01]  /*7000*/  IABS R15, R15 ;  /* 0x0000000f000f7213 */ /* 0x000fe20000000000 */
[--C-:B------:R-:W-:Y:S01]  /*7010*/  IMAD R222, R2, 0x2, R224.reuse ;  /* 0x0000000202de7824 */ /* 0x100fe200078e02e0 */
[----:B------:R-:W-:Y:S01]  /*7020*/  I2FP.F32.S32 R10, R10 ;  /* 0x0000000a000a7245 */ /* 0x000fe20000201400 */
[----:B------:R-:W-:Y:S01]  /*7030*/  IMAD R221, R0, 0x2, R224 ;  /* 0x0000000200dd7824 */ /* 0x000fe200078e02e0 */
[----:B------:R-:W-:Y:S01]  /*7040*/  ISETP.LT.OR P4, PT, R36, R241, P4 ;  /* 0x000000f12400720c */ /* 0x000fe20002781670 */
[----:B------:R-:W-:Y:S01]  /*7050*/  IMAD R220, R0, 0x2, R222 ;  /* 0x0000000200dc7824 */ /* 0x000fe200078e02de */
[----:B------:R-:W-:Y:S01]  /*7060*/  IABS R8, R8 ;  /* 0x0000000800087213 */ /* 0x000fe20000000000 */
[----:B------:R-:W-:Y:S01]  /*7070*/  FFMA.FTZ R10, R10, -UR23, R45 ;  /* 0x800000170a0a7c23 */ /* 0x000fe2000801002d */
[----:B------:R-:W-:Y:S01]  /*7080*/  FSEL R19, R19, -INF , !P2 ;  /* 0xff80000013137808 */ /* 0x000fe20005000000 */
[----:B------:R-:W-:Y:S01]  /*7090*/  IMAD.IADD R45, R242, 0x1, -R33 ;  /* 0x00000001f22d7824 */ /* 0x000fe200078e0a21 */
[----:B------:R-:W-:Y:S01]  /*70a0*/  I2FP.F32.S32 R16, R16 ;  /* 0x0000001000107245 */ /* 0x000fe20000201400 */
[----:B------:R-:W-:Y:S01]  /*70b0*/  LDSM.16.MT88.4 R156, [R224+0x10000] ;  /* 0x01000000e09c783b */ /* 0x000fe20000004200 */
[----:B------:R-:W-:-:S02]  /*70c0*/  ISETP.GE.AND P2, PT, R5, R240, PT ;  /* 0x000000f00500720c */ /* 0x000fc40003f46270 */
[----:B------:R-:W-:Y:S01]  /*70d0*/  I2FP.F32.S32 R15, R15 ;  /* 0x0000000f000f7245 */ /* 0x000fe20000201400 */
[----:B------:R-:W-:Y:S01]  /*70e0*/  FFMA.FTZ R16, R16, -UR23, R49 ;  /* 0x8000001710107c23 */ /* 0x000fe20008010031 */
[-C--:B------:R-:W-:Y:S01]  /*70f0*/  ISETP.GE.AND P1, PT, R13, R240.reuse, PT ;  /* 0x000000f00d00720c */ /* 0x080fe20003f26270 */
[----:B------:R-:W-:Y:S01]  /*7100*/  LDSM.16.MT88.4 R148, [R222+0x10000] ;  /* 0x01000000de94783b */ /* 0x000fe20000004200 */
[----:B------:R-:W-:Y:S01]  /*7110*/  ISETP.GE.AND P0, PT, R7, R240, PT ;  /* 0x000000f00700720c */ /* 0x000fe20003f06270 */
[----:B------:R-:W-:Y:S01]  /*7120*/  FFMA.FTZ R77, R15, -UR23, R77 ;  /* 0x800000170f4d7c23 */ /* 0x000fe2000801004d */
[----:B------:R-:W-:Y:S01]  /*7130*/  FSEL R184, R29, -INF , !P4 ;  /* 0xff8000001db87808 */ /* 0x000fe20006000000 */
[----:B------:R-:W-:Y:S01]  /*7140*/  IMAD.IADD R29, R239, 0x1, -R33 ;  /* 0x00000001ef1d7824 */ /* 0x000fe200078e0a21 */
[----:B------:R-:W-:Y:S01]  /*7150*/  I2FP.F32.S32 R8, R8 ;  /* 0x0000000800087245 */ /* 0x000fe20000201400 */
[----:B------:R-:W-:Y:S01]  /*7160*/  LDSM.16.MT88.4 R140, [R221+0x10000] ;  /* 0x01000000dd8c783b */ /* 0x000fe20000004200 */
[----:B------:R-:W-:-:S02]  /*7170*/  ISETP.GE.AND P4, PT, R3, R240, PT ;  /* 0x000000f00300720c */ /* 0x000fc40003f86270 */
[----:B------:R-:W-:Y:S01]  /*7180*/  ISETP.GE.AND P5, PT, R6, R240, PT ;  /* 0x000000f00600720c */ /* 0x000fe20003fa6270 */
[----:B------:R-:W-:Y:S01]  /*7190*/  FFMA.FTZ R8, R8, -UR23, R41 ;  /* 0x8000001708087c23 */ /* 0x000fe20008010029 */
[-C--:B------:R-:W-:Y:S01]  /*71a0*/  ISETP.LT.OR P2, PT, R5, R241.reuse, P2 ;  /* 0x000000f10500720c */ /* 0x080fe20001741670 */
[----:B------:R-:W-:Y:S01]  /*71b0*/  IMAD.IADD R41, R242, 0x1, -R28 ;  /* 0x00000001f2297824 */ /* 0x000fe200078e0a1c */
[-C--:B------:R-:W-:Y:S01]  /*71c0*/  ISETP.LT.OR P1, PT, R13, R241.reuse, P1 ;  /* 0x000000f10d00720c */ /* 0x080fe20000f21670 */
[----:B------:R-:W-:Y:S01]  /*71d0*/  LDSM.16.MT88.4 R132, [R220+0x10000] ;  /* 0x01000000dc84783b */ /* 0x000fe20000004200 */
[-C--:B------:R-:W-:Y:S02]  /*71e0*/  ISETP.LT.OR P0, PT, R7, R241.reuse, P0 ;  /* 0x000000f10700720c */ /* 0x080fe40000701670 */
[-C--:B------:R-:W-:Y:S01]  /*71f0*/  ISETP.LT.OR P4, PT, R3, R241.reuse, P4 ;  /* 0x000000f10300720c */ /* 0x080fe20002781670 */
[----:B------:R-:W-:Y:S01]  /*7200*/  LDSM.16.MT88.4 R56, [R221+0x12000] ;  /* 0x01200000dd38783b */ /* 0x000fe20000004200 */
[----:B------:R-:W-:-:S02]  /*7210*/  ISETP.LT.OR P5, PT, R6, R241, P5 ;  /* 0x000000f10600720c */ /* 0x000fc40002fa1670 */
[----:B------:R-:W-:Y:S01]  /*7220*/  FSEL R10, R10, -INF , !P2 ;  /* 0xff8000000a0a7808 */ /* 0x000fe20005000000 */
[----:B------:R-:W-:Y:S01]  /*7230*/  LDSM.16.MT88.4 R64, [R220+0x12000] ;  /* 0x01200000dc40783b */ /* 0x000fe20000004200 */
[----:B------:R-:W-:Y:S02]  /*7240*/  FSEL R17, R17, -INF , !P1 ;  /* 0xff80000011117808 */ /* 0x000fe40004800000 */
[-C--:B------:R-:W-:Y:S01]  /*7250*/  ISETP.GE.AND P2, PT, R20, R240.reuse, PT ;  /* 0x000000f01400720c */ /* 0x080fe20003f46270 */
[----:B------:R-:W-:Y:S01]  /*7260*/  LDSM.16.MT88.4 R72, [R224+0x14000] ;  /* 0x01400000e048783b */ /* 0x000fe20000004200 */
[-C--:B------:R-:W-:Y:S02]  /*7270*/  ISETP.GE.AND P1, PT, R14, R240.reuse, PT ;  /* 0x000000f00e00720c */ /* 0x080fe40003f26270 */
[----:B------:R-:W-:Y:S01]  /*7280*/  FSEL R16, R16, -INF , !P0 ;  /* 0xff80000010107808 */ /* 0x000fe20004000000 */
[----:B------:R-:W-:Y:S01]  /*7290*/  LDSM.16.MT88.4 R80, [R222+0x14000] ;  /* 0x01400000de50783b */ /* 0x000fe20000004200 */
[----:B------:R-:W-:-:S02]  /*72a0*/  ISETP.GE.AND P0, PT, R22, R240, PT ;  /* 0x000000f01600720c */ /* 0x000fc40003f06270 */
[----:B------:R-:W-:Y:S01]  /*72b0*/  FSEL R195, R77, -INF , !P4 ;  /* 0xff8000004dc37808 */ /* 0x000fe20006000000 */
[----:B------:R-:W-:Y:S01]  /*72c0*/  LDSM.16.MT88.4 R88, [R221+0x14000] ;  /* 0x01400000dd58783b */ /* 0x000fe20000004200 */
[----:B------:R-:W-:Y:S02]  /*72d0*/  FSEL R11, R11, -INF , !P5 ;  /* 0xff8000000b0b7808 */ /* 0x000fe40006800000 */
[----:B------:R-:W-:Y:S01]  /*72e0*/  ISETP.GE.AND P4, PT, R5, R235, PT ;  /* 0x000000eb0500720c */ /* 0x000fe20003f86270 */
[----:B------:R-:W-:Y:S01]  /*72f0*/  LDSM.16.MT88.4 R96, [R220+0x14000] ;  /* 0x01400000dc60783b */ /* 0x000fe20000004200 */
[----:B------:R-:W-:Y:S02]  /*7300*/  IABS R45, R45 ;  /* 0x0000002d002d7213 */ /* 0x000fe40000000000 */
[----:B------:R-:W-:Y:S01]  /*7310*/  ISETP.GE.AND P5, PT, R21, R240, PT ;  /* 0x000000f01500720c */ /* 0x000fe20003fa6270 */
[----:B------:R-:W-:Y:S01]  /*7320*/  LDSM.16.MT88.4 R104, [R224+0x16000] ;  /* 0x01600000e068783b */ /* 0x000fe20000004200 */
[----:B------:R-:W-:-:S02]  /*7330*/  ISETP.LT.OR P2, PT, R20, R241, P2 ;  /* 0x000000f11400720c */ /* 0x000fc40001741670 */
[----:B------:R-:W-:Y:S01]  /*7340*/  IABS R41, R41 ;  /* 0x0000002900297213 */ /* 0x000fe20000000000 */
[----:B------:R-:W-:Y:S01]  /*7350*/  LDSM.16.MT88.4 R112, [R222+0x16000] ;  /* 0x01600000de70783b */ /* 0x000fe20000004200 */
[-C--:B------:R-:W-:Y:S02]  /*7360*/  ISETP.LT.OR P1, PT, R14, R241.reuse, P1 ;  /* 0x000000f10e00720c */ /* 0x080fe40000f21670 */
[----:B------:R-:W-:Y:S01]  /*7370*/  ISETP.LT.OR P0, PT, R22, R241, P0 ;  /* 0x000000f11600720c */ /* 0x000fe20000701670 */
[----:B------:R-:W-:Y:S01]  /*7380*/  LDSM.16.MT88.4 R120, [R221+0x16000] ;  /* 0x01600000dd78783b */ /* 0x000fe20000004200 */
[----:B------:R-:W-:Y:S02]  /*7390*/  IABS R40, R40 ;  /* 0x0000002800287213 */ /* 0x000fe40000000000 */
[----:B------:R-:W-:Y:S01]  /*73a0*/  ISETP.LT.OR P4, PT, R5, R238, P4 ;  /* 0x000000ee0500720c */ /* 0x000fe20002781670 */
[----:B------:R-:W-:Y:S01]  /*73b0*/  IMAD.IADD R5, R239, 0x1, -R5 ;  /* 0x00000001ef057824 */ /* 0x000fe200078e0a05 */
[----:B------:R-:W-:-:S02]  /*73c0*/  I2FP.F32.S32 R45, R45 ;  /* 0x0000002d002d7245 */ /* 0x000fc40000201400 */
[----:B------:R-:W-:Y:S02]  /*73d0*/  ISETP.LT.OR P5, PT, R21, R241, P5 ;  /* 0x000000f11500720c */ /* 0x000fe40002fa1670 */
[----:B------:R-:W-:Y:S01]  /*73e0*/  FSEL R183, R183, -INF , !P2 ;  /* 0xff800000b7b77808 */ /* 0x000fe20005000000 */
[----:B------:R-:W-:Y:S01]  /*73f0*/  FFMA.FTZ R24, R45, -UR23, R24 ;  /* 0x800000172d187c23 */ /* 0x000fe20008010018 */
[----:B------:R-:W-:Y:S02]  /*7400*/  I2FP.F32.S32 R41, R41 ;  /* 0x0000002900297245 */ /* 0x000fe40000201400 */
[----:B------:R-:W-:Y:S02]  /*7410*/  FSEL R8, R8, -INF , !P1 ;  /* 0xff80000008087808 */ /* 0x000fe40004800000 */
[----:B------:R-:W-:Y:S01]  /*7420*/  ISETP.GE.AND P2, PT, R12, R235, PT ;  /* 0x000000eb0c00720c */ /* 0x000fe20003f46270 */
[----:B------:R-:W-:Y:S01]  /*7430*/  FFMA.FTZ R25, R41, -UR23, R25 ;  /* 0x8000001729197c23 */ /* 0x000fe20008010019 */
[----:B------:R-:W-:-:S02]  /*7440*/  ISETP.GE.AND P1, PT, R33, R240, PT ;  /* 0x000000f02100720c */ /* 0x000fc40003f26270 */
[----:B------:R-:W-:Y:S02]  /*7450*/  FSEL R181, R181, -INF , !P0 ;  /* 0xff800000b5b57808 */ /* 0x000fe40004000000 */
[----:B------:R-:W-:Y:S02]  /*7460*/  I2FP.F32.S32 R40, R40 ;  /* 0x0000002800287245 */ /* 0x000fe40000201400 */
[-C--:B------:R-:W-:Y:S02]  /*7470*/  ISETP.GE.AND P0, PT, R28, R240.reuse, PT ;  /* 0x000000f01c00720c */ /* 0x080fe40003f06270 */
[----:B------:R-:W-:Y:S01]  /*7480*/  FSEL R182, R37, -INF , !P5 ;  /* 0xff80000025b67808 */ /* 0x000fe20006800000 */
[----:B------:R-:W-:Y:S01]  /*7490*/  FFMA.FTZ R76, R40, -UR23, R76 ;  /* 0x80000017284c7c23 */ /* 0x000fe2000801004c */
[----:B------:R-:W-:Y:S02]  /*74a0*/  ISETP.GE.AND P5, PT, R23, R240, PT ;  /* 0x000000f01700720c */ /* 0x000fe40003fa6270 */
[----:B------:R-:W-:Y:S01]  /*74b0*/  ISETP.LT.OR P2, PT, R12, R238, P2 ;  /* 0x000000ee0c00720c */ /* 0x000fe20001741670 */
[----:B------:R-:W-:Y:S01]  /*74c0*/  IMAD.IADD R12, R239, 0x1, -R12 ;  /* 0x00000001ef0c7824 */ /* 0x000fe200078e0a0c */
[----:B------:R-:W-:-:S02]  /*74d0*/  IABS R5, R5 ;  /* 0x0000000500057213 */ /* 0x000fc40000000000 */
[-C--:B------:R-:W-:Y:S02]  /*74e0*/  ISETP.LT.OR P1, PT, R33, R241.reuse, P1 ;  /* 0x000000f12100720c */ /* 0x080fe40000f21670 */
[-C--:B------:R-:W-:Y:S02]  /*74f0*/  ISETP.LT.OR P0, PT, R28, R241.reuse, P0 ;  /* 0x000000f11c00720c */ /* 0x080fe40000701670 */
[----:B------:R-:W-:Y:S02]  /*7500*/  ISETP.LT.OR P5, PT, R23, R241, P5 ;  /* 0x000000f11700720c */ /* 0x000fe40002fa1670 */
[----:B------:R-:W-:Y:S02]  /*7510*/  I2FP.F32.S32 R5, R5 ;  /* 0x0000000500057245 */ /* 0x000fe40000201400 */
[----:B------:R-:W-:Y:S02]  /*7520*/  FSEL R198, R24, -INF , !P1 ;  /* 0xff80000018c67808 */ /* 0x000fe40004800000 */
[-C--:B------:R-:W-:Y:S01]  /*7530*/  ISETP.GE.AND P1, PT, R13, R235.reuse, PT ;  /* 0x000000eb0d00720c */ /* 0x080fe20003f26270 */
[----:B------:R-:W-:Y:S01]  /*7540*/  FFMA.FTZ R47, R5, -UR23, R47 ;  /* 0x80000017052f7c23 */ /* 0x000fe2000801002f */
[----:B------:R-:W-:Y:S01]  /*7550*/  FSEL R197, R25, -INF , !P0 ;  /* 0xff80000019c57808 */ /* 0x000fe20004000000 */
[C---:B------:R-:W-:Y:S01]  /*7560*/  IMAD.IADD R5, R239.reuse, 0x1, -R14 ;  /* 0x00000001ef057824 */ /* 0x040fe200078e0a0e */
[----:B------:R-:W-:Y:S01]  /*7570*/  IABS R12, R12 ;  /* 0x0000000c000c7213 */ /* 0x000fe20000000000 */
[----:B------:R-:W-:Y:S01]  /*7580*/  IMAD.IADD R25, R239, 0x1, -R28 ;  /* 0x00000001ef197824 */ /* 0x000fe200078e0a1c */
[----:B------:R-:W-:-:S02]  /*7590*/  ISETP.GE.AND P0, PT, R7, R235, PT ;  /* 0x000000eb0700720c */ /* 0x000fc40003f06270 */
[----:B------:R-:W-:Y:S02]  /*75a0*/  FSEL R196, R76, -INF , !P5 ;  /* 0xff8000004cc47808 */ /* 0x000fe40006800000 */
[C---:B------:R-:W-:Y:S02]  /*75b0*/  ISETP.GE.AND P5, PT, R6.reuse, R235, PT ;  /* 0x000000eb0600720c */ /* 0x040fe40003fa6270 */
[----:B------:R-:W-:Y:S01]  /*75c0*/  ISETP.LT.OR P1, PT, R13, R238, P1 ;  /* 0x000000ee0d00720c */ /* 0x000fe20000f21670 */
[----:B------:R-:W-:Y:S01]  /*75d0*/  IMAD.IADD R13, R239, 0x1, -R13 ;  /* 0x00000001ef0d7824 */ /* 0x000fe200078e0a0d */
[----:B------:R-:W-:Y:S02]  /*75e0*/  I2FP.F32.S32 R12, R12 ;  /* 0x0000000c000c7245 */ /* 0x000fe40000201400 */
[-C--:B------:R-:W-:Y:S01]  /*75f0*/  ISETP.LT.OR P0, PT, R7, R238.reuse, P0 ;  /* 0x000000ee0700720c */ /* 0x080fe20000701670 */
[C---:B------:R-:W-:Y:S01]  /*7600*/  IMAD.IADD R7, R239.reuse, 0x1, -R7 ;  /* 0x00000001ef077824 */ /* 0x040fe200078e0a07 */
[----:B------:R-:W-:Y:S01]  /*7610*/  ISETP.LT.OR P5, PT, R6, R238, P5 ;  /* 0x000000ee0600720c */ /* 0x000fe20002fa1670 */
[----:B------:R-:W-:-:S02]  /*7620*/  IMAD.IADD R6, R239, 0x1, -R6 ;  /* 0x00000001ef067824 */ /* 0x000fc400078e0a06 */
[----:B------:R-:W-:Y:S01]  /*7630*/  FFMA.FTZ R12, R12, -UR23, R55 ;  /* 0x800000170c0c7c23 */ /* 0x000fe20008010037 */
[----:B------:R-:W-:Y:S02]  /*7640*/  IABS R5, R5 ;  /* 0x0000000500057213 */ /* 0x000fe40000000000 */
[----:B------:R-:W-:Y:S02]  /*7650*/  IABS R13, R13 ;  /* 0x0000000d000d7213 */ /* 0x000fe40000000000 */
[----:B------:R-:W-:Y:S02]  /*7660*/  IABS R7, R7 ;  /* 0x0000000700077213 */ /* 0x000fe40000000000 */
[----:B------:R-:W-:Y:S02]  /*7670*/  IABS R6, R6 ;  /* 0x0000000600067213 */ /* 0x000fe40000000000 */
[----:B------:R-:W-:Y:S02]  /*7680*/  I2FP.F32.S32 R5, R5 ;  /* 0x0000000500057245 */ /* 0x000fe40000201400 */
[----:B------:R-:W-:-:S02]  /*7690*/  FMNMX.FTZ R24, R19, R18, !PT ;  /* 0x0000001213187209 */ /* 0x000fc40007810000 */
[----:B------:R-:W-:Y:S01]  /*76a0*/  I2FP.F32.S32 R13, R13 ;  /* 0x0000000d000d7245 */ /* 0x000fe20000201400 */
[----:B------:R-:W-:Y:S01]  /*76b0*/  FFMA.FTZ R5, R5, -UR23, R43 ;  /* 0x8000001705057c23 */ /* 0x000fe2000801002b */
[----:B------:R-:W-:Y:S02]  /*76c0*/  FSEL R15, R12, -INF , !P2 ;  /* 0xff8000000c0f7808 */ /* 0x000fe40005000000 */
[----:B------:R-:W-:Y:S01]  /*76d0*/  I2FP.F32.S32 R7, R7 ;  /* 0x0000000700077245 */ /* 0x000fe20000201400 */
[----:B------:R-:W-:Y:S01]  /*76e0*/  FFMA.FTZ R13, R13, -UR23, R50 ;  /* 0x800000170d0d7c23 */ /* 0x000fe20008010032 */
[C---:B------:R-:W-:Y:S02]  /*76f0*/  ISETP.GE.AND P2, PT, R14.reuse, R235, PT ;  /* 0x000000eb0e00720c */ /* 0x040fe40003f46270 */
[----:B------:R-:W-:Y:S01]  /*7700*/  I2FP.F32.S32 R6, R6 ;  /* 0x0000000600067245 */ /* 0x000fe20000201400 */
[----:B------:R-:W-:Y:S01]  /*7710*/  FFMA.FTZ R7, R7, -UR23, R51 ;  /* 0x8000001707077c23 */ /* 0x000fe20008010033 */
[----:B------:R-:W-:Y:S01]  /*7720*/  FMNMX.FTZ R24, R17, R24, !PT ;  /* 0x0000001811187209 */ /* 0x000fe20007810000 */
[----:B------:R-:W-:Y:S01]  /*7730*/  LDSM.16.MT88.4 R48, [R222+0x12000] ;  /* 0x01200000de30783b */ /* 0x000fe20000004200 */
[----:B------:R-:W-:Y:S01]  /*7740*/  ISETP.LT.OR P2, PT, R14, R238, P2 ;  /* 0x000000ee0e00720c */ /* 0x000fe20001741670 */
[----:B------:R-:W-:Y:S01]  /*7750*/  FFMA.FTZ R6, R6, -UR23, R46 ;  /* 0x8000001706067c23 */ /* 0x000fe2000801002e */
[----:B------:R-:W-:-:S02]  /*7760*/  FMNMX.FTZ R24, R16, R24, !PT ;  /* 0x0000001810187209 */ /* 0x000fc40007810000 */
[----:B------:R-:W-:Y:S02]  /*7770*/  FSEL R54, R54, -INF , !P3 ;  /* 0xff80000036367808 */ /* 0x000fe40005800000 */
[-C--:B------:R-:W-:Y:S02]  /*7780*/  ISETP.GE.AND P3, PT, R44, R235.reuse, PT ;  /* 0x000000eb2c00720c */ /* 0x080fe40003f66270 */
[----:B------:R-:W-:Y:S02]  /*7790*/  FSEL R5, R5, -INF , !P2 ;  /* 0xff80000005057808 */ /* 0x000fe40005000000 */
[----:B------:R-:W-:Y:S02]  /*77a0*/  FSEL R14, R13, -INF , !P1 ;  /* 0xff8000000d0e7808 */ /* 0x000fe40004800000 */
[----:B------:R-:W-:Y:S02]  /*77b0*/  ISETP.GE.AND P2, PT, R28, R235, PT ;  /* 0x000000eb1c00720c */ /* 0x000fe40003f46270 */
[----:B------:R-:W-:-:S02]  /*77c0*/  FSEL R13, R7, -INF , !P0 ;  /* 0xff800000070d7808 */ /* 0x000fc40004000000 */
[----:B------:R-:W-:Y:S02]  /*77d0*/  FMNMX.FTZ R24, R11, R24, !PT ;  /* 0x000000180b187209 */ /* 0x000fe40007810000 */
[-C--:B------:R-:W-:Y:S02]  /*77e0*/  ISETP.GE.AND P0, PT, R21, R235.reuse, PT ;  /* 0x000000eb1500720c */ /* 0x080fe40003f06270 */
[-C--:B------:R-:W-:Y:S01]  /*77f0*/  ISETP.LT.OR P3, PT, R44, R238.reuse, P3 ;  /* 0x000000ee2c00720c */ /* 0x080fe20001f61670 */
[----:B------:R-:W-:Y:S01]  /*7800*/  IMAD.IADD R44, R239, 0x1, -R44 ;  /* 0x00000001ef2c7824 */ /* 0x000fe200078e0a2c */
[----:B------:R-:W-:Y:S02]  /*7810*/  FSEL R12, R6, -INF , !P5 ;  /* 0xff800000060c7808 */ /* 0x000fe40006800000 */
[----:B------:R-:W-:Y:S02]  /*7820*/  ISETP.GE.AND P5, PT, R20, R235, PT ;  /* 0x000000eb1400720c */ /* 0x000fe40003fa6270 */
[----:B------:R-:W-:-:S02]  /*7830*/  ISETP.LT.OR P2, PT, R28, R238, P2 ;  /* 0x000000ee1c00720c */ /* 0x000fc40001741670 */
[----:B------:R-:W-:Y:S02]  /*7840*/  FMNMX.FTZ R28, R10, R24, !PT ;  /* 0x000000180a1c7209 */ /* 0x000fe40007810000 */
[----:B------:R-:W-:Y:S02]  /*7850*/  ISETP.GE.AND P1, PT, R22, R235, PT ;  /* 0x000000eb1600720c */ /* 0x000fe40003f26270 */
[-C--:B------:R-:W-:Y:S01]  /*7860*/  ISETP.LT.OR P0, PT, R21, R238.reuse, P0 ;  /* 0x000000ee1500720c */ /* 0x080fe20000701670 */
[C---:B------:R-:W-:Y:S01]  /*7870*/  IMAD.IADD R21, R239.reuse, 0x1, -R21 ;  /* 0x00000001ef157824 */ /* 0x040fe200078e0a15 */
[----:B------:R-:W-:Y:S02]  /*7880*/  IABS R24, R25 ;  /* 0x0000001900187213 */ /* 0x000fe40000000000 */
[----:B------:R-:W-:Y:S02]  /*7890*/  FMNMX.FTZ R25, R54, R15, !PT ;  /* 0x0000000f36197209 */ /* 0x000fe40007810000 */
[----:B------:R-:W-:Y:S01]  /*78a0*/  ISETP.LT.OR P5, PT, R20, R238, P5 ;  /* 0x000000ee1400720c */ /* 0x000fe20002fa1670 */
[----:B------:R-:W-:Y:S01]  /*78b0*/  IMAD.IADD R20, R239, 0x1, -R20 ;  /* 0x00000001ef147824 */ /* 0x000fe200078e0a14 */
[----:B------:R-:W-:-:S02]  /*78c0*/  IABS R44, R44 ;  /* 0x0000002c002c7213 */ /* 0x000fc40000000000 */
[----:B------:R-:W-:Y:S01]  /*78d0*/  ISETP.LT.OR P1, PT, R22, R238, P1 ;  /* 0x000000ee1600720c */ /* 0x000fe20000f21670 */
[----:B------:R-:W-:Y:S01]  /*78e0*/  IMAD.IADD R22, R239, 0x1, -R22 ;  /* 0x00000001ef167824 */ /* 0x000fe200078e0a16 */
[----:B------:R-:W-:Y:S02]  /*78f0*/  FMNMX.FTZ R25, R14, R25, !PT ;  /* 0x000000190e197209 */ /* 0x000fe40007810000 */
[----:B------:R-:W-:Y:S02]  /*7900*/  IABS R21, R21 ;  /* 0x0000001500157213 */ /* 0x000fe40000000000 */
[----:B------:R-:W-:Y:S02]  /*7910*/  I2FP.F32.S32 R44, R44 ;  /* 0x0000002c002c7245 */ /* 0x000fe40000201400 */
[----:B------:R-:W-:Y:S02]  /*7920*/  IABS R20, R20 ;  /* 0x0000001400147213 */ /* 0x000fe40000000000 */
[----:B------:R-:W-:Y:S01]  /*7930*/  FMNMX.FTZ R28, R9, R28, !PT ;  /* 0x0000001c091c7209 */ /* 0x000fe20007810000 */
[----:B------:R-:W-:Y:S01]  /*7940*/  FFMA.FTZ R6, R44, -UR23, R42 ;  /* 0x800000172c067c23 */ /* 0x000fe2000801002a */
[----:B------:R-:W-:Y:S01]  /*7950*/  FMNMX.FTZ R25, R13, R25, !PT ;  /* 0x000000190d197209 */ /* 0x000fe20007810000 */
[----:B------:R-:W-:Y:S01]  /*7960*/  LDSM.16.MT88.4 R40, [R224+0x12000] ;  /* 0x01200000e028783b */ /* 0x000fe20000004200 */
[----:B------:R-:W-:-:S02]  /*7970*/  IABS R22, R22 ;  /* 0x0000001600167213 */ /* 0x000fc40000000000 */
[----:B------:R-:W-:Y:S02]  /*7980*/  I2FP.F32.S32 R21, R21 ;  /* 0x0000001500157245 */ /* 0x000fe40000201400 */
[----:B------:R-:W-:Y:S02]  /*7990*/  I2FP.F32.S32 R20, R20 ;  /* 0x0000001400147245 */ /* 0x000fe40000201400 */
[----:B------:R-:W-:Y:S01]  /*79a0*/  FMNMX.FTZ R28, R8, R28, !PT ;  /* 0x0000001c081c7209 */ /* 0x000fe20007810000 */
[----:B------:R-:W-:Y:S01]  /*79b0*/  FFMA.FTZ R21, R21, -UR23, R39 ;  /* 0x8000001715157c23 */ /* 0x000fe20008010027 */
[----:B------:R-:W-:Y:S01]  /*79c0*/  FSEL R7, R47, -INF , !P4 ;  /* 0xff8000002f077808 */ /* 0x000fe20006000000 */
[----:B------:R-:W-:Y:S01]  /*79d0*/  FFMA.FTZ R20, R20, -UR23, R30 ;  /* 0x8000001714147c23 */ /* 0x000fe2000801001e */
[----:B------:R-:W-:Y:S01]  /*79e0*/  FMNMX.FTZ R25, R12, R25, !PT ;  /* 0x000000190c197209 */ /* 0x000fe20007810000 */
[----:B------:R-:W-:Y:S01]  /*79f0*/  IMAD.IADD R30, R239, 0x1, -R36 ;  /* 0x00000001ef1e7824 */ /* 0x000fe200078e0a24 */
[----:B------:R-:W-:-:S02]  /*7a00*/  I2FP.F32.S32 R22, R22 ;  /* 0x0000001600167245 */ /* 0x000fc40000201400 */
[----:B------:R-:W-:Y:S02]  /*7a10*/  FMNMX.FTZ R28, R181, R28, !PT ;  /* 0x0000001cb51c7209 */ /* 0x000fe40007810000 */
[----:B------:R-:W-:Y:S01]  /*7a20*/  FSEL R6, R6, -INF , !P3 ;  /* 0xff80000006067808 */ /* 0x000fe20005800000 */
[----:B------:R-:W-:Y:S01]  /*7a30*/  FFMA.FTZ R22, R22, -UR23, R38 ;  /* 0x8000001716167c23 */ /* 0x000fe20008010026 */
[----:B------:R-:W-:Y:S02]  /*7a40*/  FMNMX.FTZ R25, R7, R25, !PT ;  /* 0x0000001907197209 */ /* 0x000fe40007810000 */
[----:B------:R-:W-:Y:S02]  /*7a50*/  FMNMX.FTZ R28, R182, R28, !PT ;  /* 0x0000001cb61c7209 */ /* 0x000fe40007810000 */
[----:B------:R-:W-:Y:S02]  /*7a60*/  FSEL R186, R21, -INF , !P0 ;  /* 0xff80000015ba7808 */ /* 0x000fe40004000000 */
[----:B------:R-:W-:-:S02]  /*7a70*/  FMNMX.FTZ R21, R6, R25, !PT ;  /* 0x0000001906157209 */ /* 0x000fc40007810000 */
[----:B------:R-:W-:Y:S02]  /*7a80*/  I2FP.F32.S32 R24, R24 ;  /* 0x0000001800187245 */ /* 0x000fe40000201400 */
[----:B------:R-:W-:Y:S02]  /*7a90*/  IABS R30, R30 ;  /* 0x0000001e001e7213 */ /* 0x000fe40000000000 */
[----:B------:R-:W-:Y:S01]  /*7aa0*/  FSEL R185, R22, -INF , !P1 ;  /* 0xff80000016b97808 */ /* 0x000fe20004800000 */
[----:B------:R-:W-:Y:S01]  /*7ab0*/  FFMA.FTZ R27, R24, -UR23, R27 ;  /* 0x80000017181b7c23 */ /* 0x000fe2000801001b */
[----:B------:R-:W-:Y:S01]  /*7ac0*/  FMNMX.FTZ R28, R183, R28, !PT ;  /* 0x0000001cb71c7209 */ /* 0x000fe20007810000 */
[----:B------:R-:W-:Y:S01]  /*7ad0*/  IMAD.IADD R22, R239, 0x1, -R3 ;  /* 0x00000001ef167824 */ /* 0x000fe200078e0a03 */
[----:B------:R-:W-:Y:S02]  /*7ae0*/  ISETP.GE.AND P1, PT, R23, R235, PT ;  /* 0x000000eb1700720c */ /* 0x000fe40003f26270 */
[----:B------:R-:W-:-:S02]  /*7af0*/  FMNMX.FTZ R21, R5, R21, !PT ;  /* 0x0000001505157209 */ /* 0x000fc40007810000 */
[----:B------:R-:W-:Y:S02]  /*7b00*/  IABS R29, R29 ;  /* 0x0000001d001d7213 */ /* 0x000fe40000000000 */
[----:B------:R-:W-:Y:S02]  /*7b10*/  I2FP.F32.S32 R30, R30 ;  /* 0x0000001e001e7245 */ /* 0x000fe40000201400 */
[----:B------:R-:W-:Y:S02]  /*7b20*/  FMNMX.FTZ R24, R184, R28, !PT ;  /* 0x0000001cb8187209 */ /* 0x000fe40007810000 */
[----:B------:R-:W-:Y:S01]  /*7b30*/  ISETP.GE.AND P4, PT, R36, R235, PT ;  /* 0x000000eb2400720c */ /* 0x000fe20003f86270 */
[----:B------:R-:W-:Y:S01]  /*7b40*/  FFMA.FTZ R31, R30, -UR23, R31 ;  /* 0x800000171e1f7c23 */ /* 0x000fe2000801001f */
[----:B------:R-:W-:Y:S01]  /*7b50*/  ISETP.LT.OR P1, PT, R23, R238, P1 ;  /* 0x000000ee1700720c */ /* 0x000fe20000f21670 */
[----:B------:R-:W-:Y:S01]  /*7b60*/  IMAD.IADD R23, R239, 0x1, -R23 ;  /* 0x00000001ef177824 */ /* 0x000fe200078e0a17 */
[----:B------:R-:W-:-:S02]  /*7b70*/  FMNMX.FTZ R21, R185, R21, !PT ;  /* 0x00000015b9157209 */ /* 0x000fc40007810000 */
[----:B------:R-:W-:Y:S02]  /*7b80*/  I2FP.F32.S32 R29, R29 ;  /* 0x0000001d001d7245 */ /* 0x000fe40000201400 */
[----:B------:R-:W-:Y:S02]  /*7b90*/  FMNMX.FTZ R24, R198, R24, !PT ;  /* 0x00000018c6187209 */ /* 0x000fe40007810000 */
[----:B------:R-:W-:Y:S01]  /*7ba0*/  ISETP.GE.AND P3, PT, R33, R235, PT ;  /* 0x000000eb2100720c */ /* 0x000fe20003f66270 */
[----:B------:R-:W-:Y:S01]  /*7bb0*/  FFMA.FTZ R26, R29, -UR23, R26 ;  /* 0x800000171d1a7c23 */ /* 0x000fe2000801001a */
[----:B------:R-:W-:Y:S02]  /*7bc0*/  ISETP.LT.OR P4, PT, R36, R238, P4 ;  /* 0x000000ee2400720c */ /* 0x000fe40002781670 */
[----:B------:R-:W-:Y:S02]  /*7bd0*/  FSEL R187, R20, -INF , !P5 ;  /* 0xff80000014bb7808 */ /* 0x000fe40006800000 */
[----:B------:R-:W-:-:S02]  /*7be0*/  FMNMX.FTZ R21, R186, R21, !PT ;  /* 0x00000015ba157209 */ /* 0x000fc40007810000 */
[----:B------:R-:W-:Y:S02]  /*7bf0*/  IABS R23, R23 ;  /* 0x0000001700177213 */ /* 0x000fe40000000000 */
[----:B------:R-:W-:Y:S02]  /*7c00*/  FMNMX.FTZ R24, R197, R24, !PT ;  /* 0x00000018c5187209 */ /* 0x000fe40007810000 */
[----:B------:R-:W-:Y:S02]  /*7c10*/  ISETP.LT.OR P3, PT, R33, R238, P3 ;  /* 0x000000ee2100720c */ /* 0x000fe40001f61670 */
[----:B------:R-:W-:Y:S02]  /*7c20*/  FSEL R190, R31, -INF , !P4 ;  /* 0xff8000001fbe7808 */ /* 0x000fe40006000000 */
[----:B------:R-:W-:Y:S01]  /*7c30*/  FMNMX.FTZ R21, R187, R21, !PT ;  /* 0x00000015bb157209 */ /* 0x000fe20007810000 */
[----:B------:R-:W-:Y:S01]  /*7c40*/  LDSM.16.MT88.4 R28, [R224+0x10800] ;  /* 0x01080000e01c783b */ /* 0x000fe20000004200 */
[----:B------:R-:W-:-:S02]  /*7c50*/  IABS R22, R22 ;  /* 0x0000001600167213 */ /* 0x000fc40000000000 */
[----:B------:R-:W-:Y:S02]  /*7c60*/  I2FP.F32.S32 R23, R23 ;  /* 0x0000001700177245 */ /* 0x000fe40000201400 */
[----:B------:R-:W-:Y:S02]  /*7c70*/  FMNMX.FTZ R20, R196, R24, !PT ;  /* 0x00000018c4147209 */ /* 0x000fe40007810000 */
[----:B------:R-:W-:Y:S01]  /*7c80*/  FSEL R193, R26, -INF , !P3 ;  /* 0xff8000001ac17808 */ /* 0x000fe20005800000 */
[----:B------:R-:W-:Y:S01]  /*7c90*/  FFMA.FTZ R23, R23, -UR23, R78 ;  /* 0x8000001717177c23 */ /* 0x000fe2000801004e */
[----:B------:R-:W-:Y:S02]  /*7ca0*/  FMNMX.FTZ R24, R190, R21, !PT ;  /* 0x00000015be187209 */ /* 0x000fe40007810000 */
[----:B------:R-:W-:Y:S02]  /*7cb0*/  I2FP.F32.S32 R22, R22 ;  /* 0x0000001600167245 */ /* 0x000fe40000201400 */
[----:B------:R-:W-:-:S02]  /*7cc0*/  ISETP.GE.AND P0, PT, R3, R235, PT ;  /* 0x000000eb0300720c */ /* 0x000fc40003f06270 */
[----:B------:R-:W-:Y:S01]  /*7cd0*/  FSEL R192, R27, -INF , !P2 ;  /* 0xff8000001bc07808 */ /* 0x000fe20005000000 */
[----:B------:R-:W-:Y:S01]  /*7ce0*/  FFMA.FTZ R22, R22, -UR23, R79 ;  /* 0x8000001716167c23 */ /* 0x000fe2000801004f */
[----:B------:R-:W-:Y:S02]  /*7cf0*/  FMNMX.FTZ R24, R193, R24, !PT ;  /* 0x00000018c1187209 */ /* 0x000fe40007810000 */
[----:B------:R-:W-:Y:S02]  /*7d00*/  FMNMX.FTZ R20, R195, R20, !PT ;  /* 0x00000014c3147209 */ /* 0x000fe40007810000 */
[----:B------:R-:W-:Y:S02]  /*7d10*/  ISETP.LT.OR P0, PT, R3, R238, P0 ;  /* 0x000000ee0300720c */ /* 0x000fe40000701670 */
[----:B------:R-:W-:Y:S01]  /*7d20*/  FSEL R191, R23, -INF , !P1 ;  /* 0xff80000017bf7808 */ /* 0x000fe20004800000 */
[----:B------:R-:W1:Y:S01]  /*7d30*/  SHFL.BFLY PT, R21, R20, 0x2, 0x1f ;  /* 0x0c401f0014157f89 */ /* 0x000e6200000e0000 */
[----:B------:R-:W-:-:S02]  /*7d40*/  FMNMX.FTZ R24, R192, R24, !PT ;  /* 0x00000018c0187209 */ /* 0x000fc40007810000 */
[----:B------:R-:W-:Y:S02]  /*7d50*/  FSEL R189, R22, -INF , !P0 ;  /* 0xff80000016bd7808 */ /* 0x000fe40004000000 */
[----:B------:R-:W-:Y:S02]  /*7d60*/  FMNMX.FTZ R22, R191, R24, !PT ;  /* 0x00000018bf167209 */ /* 0x000fe40007810000 */
[----:B------:R-:W-:Y:S02]  /*7d70*/  LDSM.16.MT88.4 R24, [R220+0x10800] ;  /* 0x01080000dc18783b */ /* 0x000fe40000004200 */
[----:B------:R-:W-:-:S05]  /*7d80*/  FMNMX.FTZ R22, R189, R22, !PT ;  /* 0x00000016bd167209 */ /* 0x000fca0007810000 */
[----:B------:R-:W2:Y:S01]  /*7d90*/  SHFL.BFLY PT, R3, R22, 0x2, 0x1f ;  /* 0x0c401f0016037f89 */ /* 0x000ea200000e0000 */
[----:B-1----:R-:W-:-:S05]  /*7da0*/  FMNMX.FTZ R21, R20, R21, !PT ;  /* 0x0000001514157209 */ /* 0x002fca0007810000 */
[----:B------:R-:W1:Y:S01]  /*7db0*/  SHFL.BFLY PT, R164, R21, 0x1, 0x1f ;  /* 0x0c201f0015a47f89 */ /* 0x000e6200000e0000 */
[----:B--2---:R-:W-:-:S05]  /*7dc0*/  FMNMX.FTZ R20, R22, R3, !PT ;  /* 0x0000000316147209 */ /* 0x004fca0007810000 */
[----:B------:R-:W2:Y:S01]  /*7dd0*/  SHFL.BFLY PT, R3, R20, 0x1, 0x1f ;  /* 0x0c201f0014037f89 */ /* 0x000ea200000e0000 */
[----:B-1----:R-:W-:-:S04]  /*7de0*/  FMNMX.FTZ R164, R21, R164, !PT ;  /* 0x000000a415a47209 */ /* 0x002fc80007810000 */
[C---:B------:R-:W-:Y:S01]  /*7df0*/  FSETP.NEU.FTZ.AND P0, PT, R164.reuse, -INF , PT ;  /* 0xff800000a400780b */ /* 0x040fe20003f1d000 */
[----:B------:R-:W-:-:S05]  /*7e00*/  FMUL.FTZ R194, R164, UR18 ;  /* 0x00000012a4c27c20 */ /* 0x000fca0008410000 */
[----:B------:R-:W-:Y:S02]  /*7e10*/  FSEL R194, R194, RZ, P0 ;  /* 0x000000ffc2c27208 */ /* 0x000fe40000000000 */
[----:B--2---:R-:W-:-:S03]  /*7e20*/  FMNMX.FTZ R3, R20, R3, !PT ;  /* 0x0000000314037209 */ /* 0x004fc60007810000 */
[--C-:B------:R-:W-:Y:S01]  /*7e30*/  FFMA.FTZ R172, R11, UR18, -R194.reuse ;  /* 0x000000120bac7c23 */ /* 0x100fe200080108c2 */
[--C-:B------:R-:W-:Y:S01]  /*7e40*/  FFMA.FTZ R171, R10, UR18, -R194.reuse ;  /* 0x000000120aab7c23 */ /* 0x100fe200080108c2 */
[--C-:B------:R-:W-:Y:S01]  /*7e50*/  FFMA.FTZ R169, R9, UR18, -R194.reuse ;  /* 0x0000001209a97c23 */ /* 0x100fe200080108c2 */
[--C-:B------:R-:W-:Y:S01]  /*7e60*/  FFMA.FTZ R2, R8, UR18, -R194.reuse ;  /* 0x0000001208027c23 */ /* 0x100fe200080108c2 */
[C---:B------:R-:W-:Y:S01]  /*7e70*/  FMUL.FTZ R188, R3.reuse, UR18 ;  /* 0x0000001203bc7c20 */ /* 0x040fe20008410000 */
[----:B------:R-:W-:Y:S01]  /*7e80*/  FSETP.NEU.FTZ.AND P0, PT, R3, -INF , PT ;  /* 0xff8000000300780b */ /* 0x000fe20003f1d000 */
[----:B------:R-:W1:Y:S01]  /*7e90*/  LDSM.16.MT88.4 R8, [R220+0x16000] ;  /* 0x01600000dc08783b */ /* 0x000e620000004200 */
[--C-:B------:R-:W-:Y:S01]  /*7ea0*/  FFMA.FTZ R178, R19, UR18, -R194.reuse ;  /* 0x0000001213b27c23 */ /* 0x100fe200080108c2 */
[--C-:B------:R-:W-:Y:S01]  /*7eb0*/  FFMA.FTZ R177, R18, UR18, -R194.reuse ;  /* 0x0000001212b17c23 */ /* 0x100fe200080108c2 */
[----:B------:R-:W-:Y:S01]  /*7ec0*/  FSEL R188, R188, RZ, P0 ;  /* 0x000000ffbcbc7208 */ /* 0x000fe20000000000 */
[--C-:B------:R-:W-:Y:S01]  /*7ed0*/  FFMA.FTZ R176, R17, UR18, -R194.reuse ;  /* 0x0000001211b07c23 */ /* 0x100fe200080108c2 */
[----:B------:R-:W-:Y:S01]  /*7ee0*/  FFMA.FTZ R173, R16, UR18, -R194 ;  /* 0x0000001210ad7c23 */ /* 0x000fe200080108c2 */
[----:B------:R-:W2:Y:S01]  /*7ef0*/  LDSM.16.MT88.4 R20, [R222+0x10800] ;  /* 0x01080000de14783b */ /* 0x000ea20000004200 */
        /* <DEDUP_REMOVED lines=9> */
[----:B------:R-:W-:Y:S01]  /*7f90*/  FFMA.FTZ R0, R5, UR18, -R188 ;  /* 0x0000001205007c23 */ /* 0x000fe200080108bc */
[----:B------:R-:W4:Y:S01]  /*7fa0*/  LDSM.16.MT88.4 R16, [R221+0x10800] ;  /* 0x01080000dd10783b */ /* 0x000f220000004200 */
[--C-:B------:R-:W-:Y:S01]  /*7fb0*/  FFMA.FTZ R181, R181, UR18, -R194.reuse ;  /* 0x00000012b5b57c23 */ /* 0x100fe200080108c2 */
[--C-:B------:R-:W-:Y:S01]  /*7fc0*/  FFMA.FTZ R182, R182, UR18, -R194.reuse ;  /* 0x00000012b6b67c23 */ /* 0x100fe200080108c2 */
[--C-:B------:R-:W-:Y:S01]  /*7fd0*/  FFMA.FTZ R183, R183, UR18, -R194.reuse ;  /* 0x00000012b7b77c23 */ /* 0x100fe200080108c2 */
[----:B------:R-:W-:Y:S01]  /*7fe0*/  LDSM.16.MT88.4 R12, [R222+0x12800] ;  /* 0x01280000de0c783b */ /* 0x000fe20000004200 */
[----:B------:R-:W-:Y:S01]  /*7ff0*/  FFMA.FTZ R184, R184, UR18, -R194 ;  /* 0x00000012b8b87c23 */ /* 0x000fe200080108c2 */
        /* <DEDUP_REMOVED lines=8> */
[----:B------:R-:W5:Y:S01]  /*8080*/  MUFU.EX2 R173, R173 ;  /* 0x000000ad00ad7308 */ /* 0x000f620000000800 */
[----:B---3--:R-:W-:Y:S01]  /*8090*/  F2FP.BF16.F32.PACK_AB R128, R177, R178 ;  /* 0x000000b2b180723e */ /* 0x008fe200000010ff */
[----:B------:R-:W-:Y:S01]  /*80a0*/  FFMA.FTZ R249, R195, UR18, -R194 ;  /* 0x00000012c3f97c23 */ /* 0x000fe200080108c2 */
[--C-:B------:R-:W-:Y:S01]  /*80b0*/  FFMA.FTZ R193, R193, UR18, -R188.reuse ;  /* 0x00000012c1c17c23 */ /* 0x100fe200080108bc */
[--C-:B------:R-:W-:Y:S01]  /*80c0*/  FFMA.FTZ R192, R192, UR18, -R188.reuse ;  /* 0x00000012c0c07c23 */ /* 0x100fe200080108bc */
[--C-:B------:R-:W-:Y:S01]  /*80d0*/  FFMA.FTZ R191, R191, UR18, -R188.reuse ;  /* 0x00000012bfbf7c23 */ /* 0x100fe200080108bc */
[----:B------:R-:W-:Y:S01]  /*80e0*/  FFMA.FTZ R248, R189, UR18, -R188 ;  /* 0x00000012bdf87c23 */ /* 0x000fe200080108bc */
[----:B------:R-:W-:Y:S01]  /*80f0*/  FADD.FTZ R177, R178, R177 ;  /* 0x000000b1b2b17221 */ /* 0x000fe20000010000 */
[----:B------:R-:W-:Y:S01]  /*8100*/  MUFU.EX2 R179, R179 ;  /* 0x000000b300b37308 */ /* 0x000fe20000000800 */
[----:B------:R-:W-:-:S04]  /*8110*/  LEA R247, P0, R244, UR14, 0x1 ;  /* 0x0000000ef4f77c11 */ /* 0x000fc8000f8008ff */
[----:B------:R-:W-:-:S03]  /*8120*/  LEA.HI.X R246, R244, UR15, R165, 0x1, P0 ;  /* 0x0000000ff4f67c11 */ /* 0x000fc600080f0ca5 */
[----:B------:R-:W3:Y:S01]  /*8130*/  MUFU.EX2 R180, R180 ;  /* 0x000000b400b47308 */ /* 0x000ee20000000800 */
[----:B-----5:R-:W-:Y:S01]  /*8140*/  F2FP.BF16.F32.PACK_AB R130, R173, R176 ;  /* 0x000000b0ad82723e */ /* 0x020fe200000010ff */
[----:B------:R-:W-:-:S04]  /*8150*/  FADD.FTZ R176, R176, R177 ;  /* 0x000000b1b0b07221 */ /* 0x000fc80000010000 */
[----:B------:R-:W-:Y:S02]  /*8160*/  FADD.FTZ R176, R173, R176 ;  /* 0x000000b0adb07221 */ /* 0x000fe40000010000 */
[----:B------:R-:W5:Y:S08]  /*8170*/  MUFU.EX2 R175, R175 ;  /* 0x000000af00af7308 */ /* 0x000f700000000800 */
[----:B------:R-:W1:Y:S01]  /*8180*/  MUFU.EX2 R174, R174 ;  /* 0x000000ae00ae7308 */ /* 0x000e620000000800 */
[----:B---3--:R-:W-:Y:S01]  /*8190*/  F2FP.BF16.F32.PACK_AB R129, R180, R179 ;  /* 0x000000b3b481723e */ /* 0x008fe200000010ff */
[----:B------:R-:W-:-:S06]  /*81a0*/  FADD.FTZ R179, R179, R180 ;  /* 0x000000b4b3b37221 */ /* 0x000fcc0000010000 */
[----:B------:R-:W3:Y:S01]  /*81b0*/  MUFU.EX2 R172, R172 ;  /* 0x000000ac00ac7308 */ /* 0x000ee20000000800 */
[----:B-----5:R-:W-:-:S07]  /*81c0*/  FADD.FTZ R179, R175, R179 ;  /* 0x000000b3afb37221 */ /* 0x020fce0000010000 */
[----:B------:R-:W5:Y:S01]  /*81d0*/  MUFU.EX2 R171, R171 ;  /* 0x000000ab00ab7308 */ /* 0x000f620000000800 */
[C---:B-1----:R-:W-:Y:S01]  /*81e0*/  F2FP.BF16.F32.PACK_AB R131, R174.reuse, R175 ;  /* 0x000000afae83723e */ /* 0x042fe200000010ff */
[----:B------:R-:W-:-:S06]  /*81f0*/  FADD.FTZ R174, R174, R179 ;  /* 0x000000b3aeae7221 */ /* 0x000fcc0000010000 */
[----:B------:R-:W-:Y:S01]  /*8200*/  HMMA.16816.F32.BF16 R160, R128, R156, RZ ;  /* 0x0000009c80a0723c */ /* 0x000fe200000418ff */
[----:B------:R-:W1:Y:S01]  /*8210*/  MUFU.EX2 R169, R169 ;  /* 0x000000a900a97308 */ /* 0x000e620000000800 */
[----:B---3--:R-:W-:-:S04]  /*8220*/  FADD.FTZ R176, R172, R176 ;  /* 0x000000b0acb07221 */ /* 0x008fc80000010000 */
[C---:B------:R-:W-:Y:S03]  /*8230*/  HMMA.16816.F32.BF16 R152, R128.reuse, R148, RZ ;  /* 0x000000948098723c */ /* 0x040fe600000418ff */
[----:B------:R-:W3:Y:S01]  /*8240*/  MUFU.EX2 R2, R2 ;  /* 0x0000000200027308 */ /* 0x000ee20000000800 */
[C---:B-----5:R-:W-:Y:S01]  /*8250*/  F2FP.BF16.F32.PACK_AB R4, R171.reuse, R172 ;  /* 0x000000acab04723e */ /* 0x060fe200000010ff */
[----:B------:R-:W-:Y:S01]  /*8260*/  FADD.FTZ R171, R171, R176 ;  /* 0x000000b0abab7221 */ /* 0x000fe20000010000 */
[C---:B------:R-:W-:Y:S05]  /*8270*/  HMMA.16816.F32.BF16 R144, R128.reuse, R140, RZ ;  /* 0x0000008c8090723c */ /* 0x040fea00000418ff */
[----:B------:R-:W5:Y:S01]  /*8280*/  MUFU.EX2 R170, R170 ;  /* 0x000000aa00aa7308 */ /* 0x000f620000000800 */
[----:B------:R-:W-:Y:S01]  /*8290*/  HMMA.16816.F32.BF16 R136, R128, R132, RZ ;  /* 0x000000848088723c */ /* 0x000fe200000418ff */
[----:B-1----:R-:W-:-:S05]  /*82a0*/  FADD.FTZ R171, R169, R171 ;  /* 0x000000aba9ab7221 */ /* 0x002fca0000010000 */
[----:B------:R-:W-:Y:S01]  /*82b0*/  HMMA.16816.F32.BF16 R36, R128, R40, RZ ;  /* 0x000000288024723c */ /* 0x000fe200000418ff */
[----:B------:R-:W1:Y:S01]  /*82c0*/  MUFU.EX2 R168, R168 ;  /* 0x000000a800a87308 */ /* 0x000e620000000800 */
[C---:B---3--:R-:W-:Y:S01]  /*82d0*/  F2FP.BF16.F32.PACK_AB R6, R2.reuse, R169 ;  /* 0x000000a90206723e */ /* 0x048fe200000010ff */
[----:B------:R-:W-:-:S03]  /*82e0*/  FADD.FTZ R171, R2, R171 ;  /* 0x000000ab02ab7221 */ /* 0x000fc60000010000 */
[C---:B------:R-:W-:Y:S03]  /*82f0*/  HMMA.16816.F32.BF16 R44, R128.reuse, R48, RZ ;  /* 0x00000030802c723c */ /* 0x040fe600000418ff */
[----:B------:R-:W-:Y:S01]  /*8300*/  MUFU.EX2 R33, R33 ;  /* 0x0000002100217308 */ /* 0x000fe20000000800 */
[----:B-----5:R-:W-:Y:S02]  /*8310*/  FADD.FTZ R174, R170, R174 ;  /* 0x000000aeaaae7221 */ /* 0x020fe40000010000 */
[C---:B------:R-:W-:Y:S05]  /*8320*/  HMMA.16816.F32.BF16 R52, R128.reuse, R56, RZ ;  /* 0x000000388034723c */ /* 0x040fea00000418ff */
[----:B------:R-:W3:Y:S01]  /*8330*/  MUFU.EX2 R0, R0 ;  /* 0x0000000000007308 */ /* 0x000ee20000000800 */
[----:B------:R-:W-:Y:S01]  /*8340*/  HMMA.16816.F32.BF16 R60, R128, R64, RZ ;  /* 0x00000040803c723c */ /* 0x000fe200000418ff */
[C---:B-1----:R-:W-:Y:S01]  /*8350*/  F2FP.BF16.F32.PACK_AB R5, R168.reuse, R170 ;  /* 0x000000aaa805723e */ /* 0x042fe200000010ff */
[----:B------:R-:W-:-:S04]  /*8360*/  FADD.FTZ R174, R168, R174 ;  /* 0x000000aea8ae7221 */ /* 0x000fc80000010000 */
[C---:B------:R-:W-:Y:S01]  /*8370*/  HMMA.16816.F32.BF16 R68, R128.reuse, R72, RZ ;  /* 0x000000488044723c */ /* 0x040fe200000418ff */
[----:B------:R-:W-:Y:S05]  /*8380*/  MUFU.EX2 R181, R181 ;  /* 0x000000b500b57308 */ /* 0x000fea0000000800 */
[C---:B------:R-:W-:Y:S03]  /*8390*/  HMMA.16816.F32.BF16 R76, R128.reuse, R80, RZ ;  /* 0x00000050804c723c */ /* 0x040fe600000418ff */
[----:B------:R-:W-:Y:S01]  /*83a0*/  MUFU.EX2 R182, R182 ;  /* 0x000000b600b67308 */ /* 0x000fe20000000800 */
[C---:B---3--:R-:W-:Y:S01]  /*83b0*/  F2FP.BF16.F32.PACK_AB R7, R0.reuse, R33 ;  /* 0x000000210007723e */ /* 0x048fe200000010ff */
        /* <DEDUP_REMOVED lines=8> */
[----:B------:R-:W1:Y:S03]  /*8440*/  MUFU.EX2 R185, R185 ;  /* 0x000000b900b97308 */ /* 0x000e660000000800 */
[C---:B------:R-:W-:Y:S05]  /*8450*/  HMMA.16816.F32.BF16 R116, R128.reuse, R120, RZ ;  /* 0x000000788074723c */ /* 0x040fea00000418ff */
[----:B------:R-:W3:Y:S01]  /*8460*/  MUFU.EX2 R186, R186 ;  /* 0x000000ba00ba7308 */ /* 0x000ee20000000800 */
[C---:B------:R-:W-:Y:S06]  /*8470*/  HMMA.16816.F32.BF16 R156, R128.reuse, R158, RZ ;  /* 0x0000009e809c723c */ /* 0x040fec00000418ff */
[----:B------:R-:W-:Y:S01]  /*8480*/  HMMA.16816.F32.BF16 R148, R128, R150, RZ ;  /* 0x000000968094723c */ /* 0x000fe200000418ff */
[----:B------:R-:W-:Y:S01]  /*8490*/  MUFU.EX2 R187, R187 ;  /* 0x000000bb00bb7308 */ /* 0x000fe20000000800 */
[----:B-1----:R-:W-:-:S04]  /*84a0*/  FADD.FTZ R33, R185, R33 ;  /* 0x00000021b9217221 */ /* 0x002fc80000010000 */
[C---:B------:R-:W-:Y:S03]  /*84b0*/  HMMA.16816.F32.BF16 R140, R128.reuse, R142, RZ ;  /* 0x0000008e808c723c */ /* 0x040fe600000418ff */
[----:B------:R-:W1:Y:S03]  /*84c0*/  MUFU.EX2 R190, R190 ;  /* 0x000000be00be7308 */ /* 0x000e660000000800 */
        /* <DEDUP_REMOVED lines=68> */
[C---:B------:R-:W-:Y:S06]  /*8910*/  HMMA.16816.F32.BF16 R124, R4.reuse, R24, R124 ;  /* 0x00000018047c723c */ /* 0x040fec000004187c */
[----:B------:R-:W-:Y:S01]  /*8920*/  HMMA.16816.F32.BF16 R128, R4, R26, R128 ;  /* 0x0000001a0480723c */ /* 0x000fe20000041880 */
[----:B------:R-:W1:Y:S06]  /*8930*/  LDSM.16.MT88.4 R24, [R224+0x13000] ;  /* 0x01300000e018783b */ /* 0x000e6c0000004200 */
        /* <DEDUP_REMOVED lines=12> */
[----:B-----5:R-:W-:Y:S01]  /*8a00*/  FADD.FTZ R184, R198, R184 ;  /* 0x000000b8c6b87221 */ /* 0x020fe20000010000 */
[----:B------:R-:W-:Y:S01]  /*8a10*/  HMMA.16816.F32.BF16 R156, R4, R22, R156 ;  /* 0x00000016049c723c */ /* 0x000fe2000004189c */
[----:B------:R-:W2:Y:S01]  /*8a20*/  LDSM.16.MT88.4 R20, [R222+0x13000] ;  /* 0x01300000de14783b */ /* 0x000ea20000004200 */
[----:B------:R-:W-:Y:S01]  /*8a30*/  FADD.FTZ R186, R193, R186 ;  /* 0x000000bac1ba7221 */ /* 0x000fe20000010000 */
[----:B------:R-:W-:-:S03]  /*8a40*/  FADD.FTZ R184, R197, R184 ;  /* 0x000000b8c5b87221 */ /* 0x000fc60000010000 */
[----:B---3--:R-:W-:Y:S01]  /*8a50*/  HMMA.16816.F32.BF16 R144, R4, R8, R144 ;  /* 0x000000080490723c */ /* 0x008fe20000041890 */
[----:B------:R-:W-:Y:S01]  /*8a60*/  FADD.FTZ R186, R192, R186 ;  /* 0x000000bac0ba7221 */ /* 0x000fe20000010000 */
[----:B------:R-:W-:-:S03]  /*8a70*/  FADD.FTZ R184, R196, R184 ;  /* 0x000000b8c4b87221 */ /* 0x000fc60000010000 */
[----:B------:R-:W-:Y:S01]  /*8a80*/  FADD.FTZ R186, R191, R186 ;  /* 0x000000babfba7221 */ /* 0x000fe20000010000 */
        /* <DEDUP_REMOVED lines=41> */
[C---:B--2---:R-:W-:Y:S06]  /*8d20*/  HMMA.16816.F32.BF16 R124, R4.reuse, R20, R124 ;  /* 0x00000014047c723c */ /* 0x044fec000004187c */
        /* <DEDUP_REMOVED lines=47> */
[C---:B------:R-:W-:Y:S06]  /*9020*/  HMMA.16816.F32.BF16 R120, R4.reuse, R14, R120 ;  /* 0x0000000e0478723c */ /* 0x040fec0000041878 */
[C---:B--2---:R-:W-:Y:S06]  /*9030*/  HMMA.16816.F32.BF16 R124, R4.reuse, R8, R124 ;  /* 0x00000008047c723c */ /* 0x044fec000004187c */
        /* <DEDUP_REMOVED lines=82> */
.L_x_6547:
[----:B------:R-:W-:-:S04]  /*9560*/  ULEA UR4, -UR6, URZ, 0x6 ;  /* 0x0000003f06047291 */ /* 0x000fc8000f8e313f */
[----:B------:R-:W-:Y:S02]  /*9570*/  USHF.R.S32.HI UR7, URZ, 0x1f, UR4 ;  /* 0x0000001f3f077899 */ /* 0x000fe40008011404 */
[----:B------:R-:W-:-:S04]  /*9580*/  MOV R4, UR4 ;  /* 0x0000000400047c02 */ /* 0x000fc80008000f00 */
[----:B------:R-:W-:-:S07]  /*9590*/  MOV R0, UR7 ;  /* 0x0000000700007c02 */ /* 0x000fce0008000f00 */
.L_x_6548:
        /* <DEDUP_REMOVED lines=123> */
[----:B------:R-:W-:Y:S02]  /*9d50*/  @!P3 LDGSTS.E.BYPASS.LTC128B.128 [R234+0x15000], desc[UR26][R8.64+0x100] ;  /* 0x1500010008eabfae */ /* 0x000fe4000b901d5a */
[----:B------:R-:W-:-:S02]  /*9d60*/  IMAD R0, R0, 0x40, R243 ;  /* 0x0000004000007824 */ /* 0x000fc400078e02f3 */
[----:B------:R-:W-:Y:S02]  /*9d70*/  @P2 STS.128 [R234+0x17000], RZ ;  /* 0x017000ffea002388 */ /* 0x000fe40000000c00 */
[C---:B------:R-:W-:Y:S01]  /*9d80*/  VIADD R2, R0.reuse, 0x1 ;  /* 0x0000000100027836 */ /* 0x040fe20000000000 */
[CC--:B------:R-:W-:Y:S01]  /*9d90*/  ISETP.GE.AND P1, PT, R0.reuse, R240.reuse, PT ;  /* 0x000000f00000720c */ /* 0x0c0fe20003f26270 */
[----:B------:R-:W-:Y:S01]  /*9da0*/  @!PT LDS RZ, [RZ] ;  /* 0x00000000fffff984 */ /* 0x000fe20000000800 */
[----:B------:R-:W-:Y:S01]  /*9db0*/  @!PT LDS RZ, [RZ] ;  /* 0x00000000fffff984 */ /* 0x000fe20000000800 */
[----:B------:R-:W-:Y:S01]  /*9dc0*/  @!PT LDS RZ, [RZ] ;  /* 0x00000000fffff984 */ /* 0x000fe20000000800 */
[----:B------:R-:W-:Y:S01]  /*9dd0*/  @!P2 LDGSTS.E.BYPASS.LTC128B.128 [R234+0x17000], desc[UR26][R28.64+0x180] ;  /* 0x170001801ceaafae */ /* 0x000fe2000b901d5a */
[C---:B------:R-:W-:Y:S02]  /*9de0*/  ISETP.GE.AND P0, PT, R0.reuse, R235, PT ;  /* 0x000000eb0000720c */ /* 0x040fe40003f06270 */
[-C--:B------:R-:W-:Y:S01]  /*9df0*/  ISETP.LT.OR P1, PT, R0, R241.reuse, P1 ;  /* 0x000000f10000720c */ /* 0x080fe20000f21670 */
[----:B------:R-:W-:Y:S01]  /*9e00*/  @P5 STS.128 [R234+0x11800], RZ ;  /* 0x011800ffea005388 */ /* 0x000fe20000000c00 */
[----:B------:R-:W-:Y:S02]  /*9e10*/  ISETP.GE.AND P6, PT, R2, R240, PT ;  /* 0x000000f00200720c */ /* 0x000fe40003fc6270 */
[----:B------:R-:W-:Y:S01]  /*9e20*/  ISETP.LT.OR P0, PT, R0, R238, P0 ;  /* 0x000000ee0000720c */ /* 0x000fe20000701670 */
[----:B------:R-:W-:Y:S01]  /*9e30*/  @!PT LDS RZ, [RZ] ;  /* 0x00000000fffff984 */ /* 0x000fe20000000800 */
[----:B------:R-:W-:Y:S01]  /*9e40*/  @!PT LDS RZ, [RZ] ;  /* 0x00000000fffff984 */ /* 0x000fe20000000800 */
[----:B------:R-:W-:Y:S01]  /*9e50*/  @!PT LDS RZ, [RZ] ;  /* 0x00000000fffff984 */ /* 0x000fe20000000800 */
[----:B------:R-:W-:Y:S01]  /*9e60*/  @!P5 LDGSTS.E.BYPASS.LTC128B.128 [R234+0x11800], desc[UR26][R30.64] ;  /* 0x118000001eeadfae */ /* 0x000fe2000b901d5a */
[----:B------:R-:W-:-:S03]  /*9e70*/  ISETP.LT.OR P6, PT, R2, R241, P6 ;  /* 0x000000f10200720c */ /* 0x000fc600037c1670 */
        /* <DEDUP_REMOVED lines=18> */
[----:B------:R-:W-:Y:S01]  /*9fa0*/  LDSM.16.M88.4 R12, [R229+0x9800] ;  /* 0x00980000e50c783b */ /* 0x000fe20000000200 */
[----:B---3--:R-:W-:-:S03]  /*9fb0*/  IMAD.IADD R167, R242, 0x1, -R2 ;  /* 0x00000001f2a77824 */ /* 0x008fc600078e0a02 */
[----:B------:R-:W-:Y:S04]  /*9fc0*/  LDSM.16.M88.4 R180, [R228] ;  /* 0x00000000e4b4783b */ /* 0x000fe80000000200 */
[----:B------:R-:W-:Y:S04]  /*9fd0*/  LDSM.16.M88.4 R8, [R227] ;  /* 0x00000000e308783b */ /* 0x000fe80000000200 */
[----:B----4-:R-:W3:Y:S04]  /*9fe0*/  LDSM.16.M88.4 R32, [R229+0x8000] ;  /* 0x00800000e520783b */ /* 0x010ee80000000200 */
[----:B------:R-:W4:Y:S04]  /*9ff0*/  LDSM.16.M88.4 R172, [R219] ;  /* 0x00000000dbac783b */ /* 0x000f280000000200 */
[----:B------:R-:W5:Y:S04]  /*a000*/  LDSM.16.M88.4 R168, [R218] ;  /* 0x00000000daa8783b */ /* 0x000f680000000200 */
[----:B------:R-:W5:Y:S04]  /*a010*/  LDSM.16.M88.4 R192, [R217] ;  /* 0x00000000d9c0783b */ /* 0x000f680000000200 */
[----:B------:R-:W-:Y:S01]  /*a020*/  LDSM.16.M88.4 R176, [R223+0x8800] ;  /* 0x00880000dfb0783b */ /* 0x000fe20000000200 */
[C---:B-1----:R-:W-:Y:S03]  /*a030*/  HMMA.16816.F32.BF16 R28, R184.reuse, R24, RZ ;  /* 0x00000018b81c723c */ /* 0x042fe600000418ff */
[----:B------:R-:W-:Y:S04]  /*a040*/  LDSM.16.M88.4 R196, [R228+0x6000] ;  /* 0x00600000e4c4783b */ /* 0x000fe80000000200 */
[----:B------:R-:W-:Y:S01]  /*a050*/  LDSM.16.M88.4 R200, [R223+0xe000] ;  /* 0x00e00000dfc8783b */ /* 0x000fe20000000200 */
[C---:B------:R-:W-:Y:S03]  /*a060*/  HMMA.16816.F32.BF16 R24, R184.reuse, R26, RZ ;  /* 0x0000001ab818723c */ /* 0x040fe600000418ff */
[----:B------:R-:W0:Y:S03]  /*a070*/  LDGDEPBAR ;  /* 0x00000000000079af */ /* 0x000e260000000000 */
[C---:B--2---:R-:W-:Y:S06]  /*a080*/  HMMA.16816.F32.BF16 R20, R184.reuse, R16, RZ ;  /* 0x00000010b814723c */ /* 0x044fec00000418ff */
[C---:B------:R-:W-:Y:S06]  /*a090*/  HMMA.16816.F32.BF16 R16, R184.reuse, R18, RZ ;  /* 0x00000012b810723c */ /* 0x040fec00000418ff */
[C---:B---3--:R-:W-:Y:S06]  /*a0a0*/  HMMA.16816.F32.BF16 R4, R184.reuse, R32, RZ ;  /* 0x00000020b804723c */ /* 0x048fec00000418ff */
[C---:B------:R-:W-:Y:S06]  /*a0b0*/  HMMA.16816.F32.BF16 R32, R184.reuse, R34, RZ ;  /* 0x00000022b820723c */ /* 0x040fec00000418ff */
[C---:B------:R-:W-:Y:S06]  /*a0c0*/  HMMA.16816.F32.BF16 R188, R184.reuse, R12, RZ ;  /* 0x0000000cb8bc723c */ /* 0x040fec00000418ff */
[----:B------:R-:W-:Y:S01]  /*a0d0*/  HMMA.16816.F32.BF16 R184, R184, R14, RZ ;  /* 0x0000000eb8b8723c */ /* 0x000fe200000418ff */
[----:B------:R-:W-:Y:S05]  /*a0e0*/  LDSM.16.M88.4 R12, [R226] ;  /* 0x00000000e20c783b */ /* 0x000fea0000000200 */
[C---:B------:R-:W-:Y:S06]  /*a0f0*/  HMMA.16816.F32.BF16 R4, R180.reuse, R8, R4 ;  /* 0x00000008b404723c */ /* 0x040fec0000041804 */
[C---:B------:R-:W-:Y:S01]  /*a100*/  HMMA.16816.F32.BF16 R32, R180.reuse, R10, R32 ;  /* 0x0000000ab420723c */ /* 0x040fe20000041820 */
[----:B------:R-:W1:Y:S05]  /*a110*/  LDSM.16.M88.4 R8, [R223+0x8000] ;  /* 0x00800000df08783b */ /* 0x000e6a0000000200 */
[C---:B----4-:R-:W-:Y:S06]  /*a120*/  HMMA.16816.F32.BF16 R28, R180.reuse, R172, R28 ;  /* 0x000000acb41c723c */ /* 0x050fec000004181c */
[C---:B------:R-:W-:Y:S01]  /*a130*/  HMMA.16816.F32.BF16 R24, R180.reuse, R174, R24 ;  /* 0x000000aeb418723c */ /* 0x040fe20000041818 */
[----:B------:R-:W2:Y:S05]  /*a140*/  LDSM.16.M88.4 R172, [R223+0x9000] ;  /* 0x00900000dfac783b */ /* 0x000eaa0000000200 */
[C---:B-----5:R-:W-:Y:S06]  /*a150*/  HMMA.16816.F32.BF16 R20, R180.reuse, R168, R20 ;  /* 0x000000a8b414723c */ /* 0x060fec0000041814 */
[C---:B------:R-:W-:Y:S01]  /*a160*/  HMMA.16816.F32.BF16 R16, R180.reuse, R170, R16 ;  /* 0x000000aab410723c */ /* 0x040fe20000041810 */
[----:B------:R-:W3:Y:S05]  /*a170*/  LDSM.16.M88.4 R168, [R223+0x9800] ;  /* 0x00980000dfa8783b */ /* 0x000eea0000000200 */
[C---:B------:R-:W-:Y:S06]  /*a180*/  HMMA.16816.F32.BF16 R188, R180.reuse, R192, R188 ;  /* 0x000000c0b4bc723c */ /* 0x040fec00000418bc */
[----:B------:R-:W-:Y:S01]  /*a190*/  HMMA.16816.F32.BF16 R184, R180, R194, R184 ;  /* 0x000000c2b4b8723c */ /* 0x000fe200000418b8 */
[----:B------:R-:W-:Y:S04]  /*a1a0*/  LDSM.16.M88.4 R192, [R216] ;  /* 0x00000000d8c0783b */ /* 0x000fe80000000200 */
[----:B------:R-:W-:Y:S01]  /*a1b0*/  LDSM.16.M88.4 R180, [R216+0x800] ;  /* 0x00080000d8b4783b */ /* 0x000fe20000000200 */
[C---:B-1----:R-:W-:Y:S06]  /*a1c0*/  HMMA.16816.F32.BF16 R4, R12.reuse, R8, R4 ;  /* 0x000000080c04723c */ /* 0x042fec0000041804 */
[C---:B------:R-:W-:Y:S01]  /*a1d0*/  HMMA.16816.F32.BF16 R32, R12.reuse, R10, R32 ;  /* 0x0000000a0c20723c */ /* 0x040fe20000041820 */
[----:B------:R-:W1:Y:S05]  /*a1e0*/  LDSM.16.M88.4 R8, [R225] ;  /* 0x00000000e108783b */ /* 0x000e6a0000000200 */
[C---:B------:R-:W-:Y:S06]  /*a1f0*/  HMMA.16816.F32.BF16 R28, R12.reuse, R176, R28 ;  /* 0x000000b00c1c723c */ /* 0x040fec000004181c */
[C---:B------:R-:W-:Y:S01]  /*a200*/  HMMA.16816.F32.BF16 R24, R12.reuse, R178, R24 ;  /* 0x000000b20c18723c */ /* 0x040fe20000041818 */
[----:B------:R-:W4:Y:S05]  /*a210*/  LDSM.16.M88.4 R176, [R216+0x1000] ;  /* 0x00100000d8b0783b */ /* 0x000f2a0000000200 */
        /* <DEDUP_REMOVED lines=13> */
[C---:B----4-:R-:W-:Y:S06]  /*a2f0*/  HMMA.16816.F32.BF16 R20, R8.reuse, R176, R20 ;  /* 0x000000b00814723c */ /* 0x050fec0000041814 */
[C---:B------:R-:W-:Y:S01]  /*a300*/  HMMA.16816.F32.BF16 R16, R8.reuse, R178, R16 ;  /* 0x000000b20810723c */ /* 0x040fe20000041810 */
[----:B------:R-:W4:Y:S05]  /*a310*/  LDSM.16.M88.4 R176, [R229+0xb800] ;  /* 0x00b80000e5b0783b */ /* 0x000f2a0000000200 */
[C---:B--2---:R-:W-:Y:S06]  /*a320*/  HMMA.16816.F32.BF16 R188, R8.reuse, R172, R188 ;  /* 0x000000ac08bc723c */ /* 0x044fec00000418bc */
        /* <DEDUP_REMOVED lines=9> */
[C---:B-----5:R-:W-:Y:S06]  /*a3c0*/  HMMA.16816.F32.BF16 R20, R12.reuse, R180, R20 ;  /* 0x000000b40c14723c */ /* 0x060fec0000041814 */
[C---:B------:R-:W-:Y:S01]  /*a3d0*/  HMMA.16816.F32.BF16 R16, R12.reuse, R182, R16 ;  /* 0x000000b60c10723c */ /* 0x040fe20000041810 */
[----:B------:R-:W-:Y:S05]  /*a3e0*/  LDSM.16.M88.4 R180, [R226+0x2000] ;  /* 0x00200000e2b4783b */ /* 0x000fea0000000200 */
[C---:B----4-:R-:W-:Y:S06]  /*a3f0*/  HMMA.16816.F32.BF16 R188, R12.reuse, R176, R188 ;  /* 0x000000b00cbc723c */ /* 0x050fec00000418bc */
[----:B------:R-:W-:Y:S01]  /*a400*/  HMMA.16816.F32.BF16 R184, R12, R178, R184 ;  /* 0x000000b20cb8723c */ /* 0x000fe200000418b8 */
[----:B------:R-:W4:Y:S04]  /*a410*/  LDSM.16.M88.4 R12, [R223+0xa800] ;  /* 0x00a80000df0c783b */ /* 0x000f280000000200 */
[----:B------:R-:W-:Y:S01]  /*a420*/  LDSM.16.M88.4 R176, [R212] ;  /* 0x00000000d4b0783b */ /* 0x000fe20000000200 */
[C---:B--2---:R-:W-:Y:S06]  /*a430*/  HMMA.16816.F32.BF16 R4, R172.reuse, R8, R4 ;  /* 0x00000008ac04723c */ /* 0x044fec0000041804 */
[C---:B------:R-:W-:Y:S01]  /*a440*/  HMMA.16816.F32.BF16 R32, R172.reuse, R10, R32 ;  /* 0x0000000aac20723c */ /* 0x040fe20000041820 */
[----:B------:R-:W2:Y:S05]  /*a450*/  LDSM.16.M88.4 R8, [R223+0xa000] ;  /* 0x00a00000df08783b */ /* 0x000eaa0000000200 */
[C---:B---3--:R-:W-:Y:S06]  /*a460*/  HMMA.16816.F32.BF16 R28, R172.reuse, R168, R28 ;  /* 0x000000a8ac1c723c */ /* 0x048fec000004181c */
[C---:B------:R-:W-:Y:S01]  /*a470*/  HMMA.16816.F32.BF16 R24, R172.reuse, R170, R24 ;  /* 0x000000aaac18723c */ /* 0x040fe20000041818 */
[----:B------:R-:W3:Y:S05]  /*a480*/  LDSM.16.M88.4 R168, [R223+0xb000] ;  /* 0x00b00000dfa8783b */ /* 0x000eea0000000200 */
[C---:B-1----:R-:W-:Y:S06]  /*a490*/  HMMA.16816.F32.BF16 R20, R172.reuse, R192, R20 ;  /* 0x000000c0ac14723c */ /* 0x042fec0000041814 */
[----:B------:R-:W-:Y:S01]  /*a4a0*/  HMMA.16816.F32.BF16 R16, R172, R194, R16 ;  /* 0x000000c2ac10723c */ /* 0x000fe20000041810 */
[----:B------:R-:W1:Y:S05]  /*a4b0*/  LDSM.16.M88.4 R192, [R223+0xb800] ;  /* 0x00b80000dfc0783b */ /* 0x000e6a0000000200 */
[C---:B----4-:R-:W-:Y:S06]  /*a4c0*/  HMMA.16816.F32.BF16 R28, R180.reuse, R12, R28 ;  /* 0x0000000cb41c723c */ /* 0x050fec000004181c */
[C---:B------:R-:W-:Y:S01]  /*a4d0*/  HMMA.16816.F32.BF16 R24, R180.reuse, R14, R24 ;  /* 0x0000000eb418723c */ /* 0x040fe20000041818 */
[----:B------:R-:W-:Y:S05]  /*a4e0*/  LDSM.16.M88.4 R12, [R216+0x2800] ;  /* 0x00280000d80c783b */ /* 0x000fea0000000200 */
[C---:B--2---:R-:W-:Y:S06]  /*a4f0*/  HMMA.16816.F32.BF16 R4, R180.reuse, R8, R4 ;  /* 0x00000008b404723c */ /* 0x044fec0000041804 */
[----:B------:R-:W-:Y:S01]  /*a500*/  HMMA.16816.F32.BF16 R32, R180, R10, R32 ;  /* 0x0000000ab420723c */ /* 0x000fe20000041820 */
[----:B------:R-:W2:Y:S05]  /*a510*/  LDSM.16.M88.4 R8, [R225+0x2000] ;  /* 0x00200000e108783b */ /* 0x000eaa0000000200 */
[C---:B------:R-:W-:Y:S06]  /*a520*/  HMMA.16816.F32.BF16 R188, R172.reuse, R176, R188 ;  /* 0x000000b0acbc723c */ /* 0x040fec00000418bc */
[----:B------:R-:W-:Y:S01]  /*a530*/  HMMA.16816.F32.BF16 R184, R172, R178, R184 ;  /* 0x000000b2acb8723c */ /* 0x000fe200000418b8 */
[----:B------:R-:W4:Y:S04]  /*a540*/  LDSM.16.M88.4 R176, [R216+0x2000] ;  /* 0x00200000d8b0783b */ /* 0x000f280000000200 */
[----:B------:R-:W5:Y:S01]  /*a550*/  LDSM.16.M88.4 R172, [R216+0x3000] ;  /* 0x00300000d8ac783b */ /* 0x000f620000000200 */
[C---:B---3--:R-:W-:Y:S06]  /*a560*/  HMMA.16816.F32.BF16 R20, R180.reuse, R168, R20 ;  /* 0x000000a8b414723c */ /* 0x048fec0000041814 */
        /* <DEDUP_REMOVED lines=18> */
[----:B------:R-:W3:Y:S01]  /*a690*/  LDSM.16.M88.4 R8, [R211] ;  /* 0x00000000d308783b */ /* 0x000ee20000000200 */
[C---:B-1----:R-:W-:Y:S06]  /*a6a0*/  HMMA.16816.F32.BF16 R4, R12.reuse, R192, R4 ;  /* 0x000000c00c04723c */ /* 0x042fec0000041804 */
[C---:B------:R-:W-:Y:S01]  /*a6b0*/  HMMA.16816.F32.BF16 R32, R12.reuse, R194, R32 ;  /* 0x000000c20c20723c */ /* 0x040fe20000041820 */
[----:B------:R-:W1:Y:S05]  /*a6c0*/  LDSM.16.M88.4 R192, [R210] ;  /* 0x00000000d2c0783b */ /* 0x000e6a0000000200 */
[C---:B------:R-:W-:Y:S06]  /*a6d0*/  HMMA.16816.F32.BF16 R28, R12.reuse, R180, R28 ;  /* 0x000000b40c1c723c */ /* 0x040fec000004181c */
[C---:B------:R-:W-:Y:S01]  /*a6e0*/  HMMA.16816.F32.BF16 R24, R12.reuse, R182, R24 ;  /* 0x000000b60c18723c */ /* 0x040fe20000041818 */
[----:B------:R-:W5:Y:S05]  /*a6f0*/  LDSM.16.M88.4 R180, [R209] ;  /* 0x00000000d1b4783b */ /* 0x000f6a0000000200 */
[C---:B--2---:R-:W-:Y:S06]  /*a700*/  HMMA.16816.F32.BF16 R20, R12.reuse, R176, R20 ;  /* 0x000000b00c14723c */ /* 0x044fec0000041814 */
[C---:B------:R-:W-:Y:S01]  /*a710*/  HMMA.16816.F32.BF16 R16, R12.reuse, R178, R16 ;  /* 0x000000b20c10723c */ /* 0x040fe20000041810 */
[----:B------:R-:W2:Y:S05]  /*a720*/  LDSM.16.M88.4 R176, [R208] ;  /* 0x00000000d0b0783b */ /* 0x000eaa0000000200 */
[C---:B----4-:R-:W-:Y:S06]  /*a730*/  HMMA.16816.F32.BF16 R188, R12.reuse, R172, R188 ;  /* 0x000000ac0cbc723c */ /* 0x050fec00000418bc */
[----:B------:R-:W-:Y:S01]  /*a740*/  HMMA.16816.F32.BF16 R184, R12, R174, R184 ;  /* 0x000000ae0cb8723c */ /* 0x000fe200000418b8 */
[----:B------:R-:W-:Y:S04]  /*a750*/  LDSM.16.M88.4 R172, [R226+0x4000] ;  /* 0x00400000e2ac783b */ /* 0x000fe80000000200 */
[----:B------:R-:W4:Y:S01]  /*a760*/  LDSM.16.M88.4 R12, [R223+0xc000] ;  /* 0x00c00000df0c783b */ /* 0x000f220000000200 */
[C---:B---3--:R-:W-:Y:S06]  /*a770*/  HMMA.16816.F32.BF16 R4, R168.reuse, R8, R4 ;  /* 0x00000008a804723c */ /* 0x048fec0000041804 */
[C---:B------:R-:W-:Y:S01]  /*a780*/  HMMA.16816.F32.BF16 R32, R168.reuse, R10, R32 ;  /* 0x0000000aa820723c */ /* 0x040fe20000041820 */
[----:B------:R-:W3:Y:S05]  /*a790*/  LDSM.16.M88.4 R8, [R223+0xc800] ;  /* 0x00c80000df08783b */ /* 0x000eea0000000200 */
[C---:B-1----:R-:W-:Y:S06]  /*a7a0*/  HMMA.16816.F32.BF16 R28, R168.reuse, R192, R28 ;  /* 0x000000c0a81c723c */ /* 0x042fec000004181c */
[C---:B------:R-:W-:Y:S01]  /*a7b0*/  HMMA.16816.F32.BF16 R24, R168.reuse, R194, R24 ;  /* 0x000000c2a818723c */ /* 0x040fe20000041818 */
[----:B------:R-:W1:Y:S05]  /*a7c0*/  LDSM.16.M88.4 R192, [R223+0xd000] ;  /* 0x00d00000dfc0783b */ /* 0x000e6a0000000200 */
[C---:B-----5:R-:W-:Y:S06]  /*a7d0*/  HMMA.16816.F32.BF16 R20, R168.reuse, R180, R20 ;  /* 0x000000b4a814723c */ /* 0x060fec0000041814 */
[C---:B------:R-:W-:Y:S01]  /*a7e0*/  HMMA.16816.F32.BF16 R16, R168.reuse, R182, R16 ;  /* 0x000000b6a810723c */ /* 0x040fe20000041810 */
[----:B------:R-:W5:Y:S05]  /*a7f0*/  LDSM.16.M88.4 R180, [R223+0xd800] ;  /* 0x00d80000dfb4783b */ /* 0x000f6a0000000200 */
[C---:B--2---:R-:W-:Y:S06]  /*a800*/  HMMA.16816.F32.BF16 R188, R168.reuse, R176, R188 ;  /* 0x000000b0a8bc723c */ /* 0x044fec00000418bc */
[----:B------:R-:W-:Y:S01]  /*a810*/  HMMA.16816.F32.BF16 R184, R168, R178, R184 ;  /* 0x000000b2a8b8723c */ /* 0x000fe200000418b8 */
[----:B------:R-:W-:Y:S04]  /*a820*/  LDSM.16.M88.4 R168, [R225+0x4000] ;  /* 0x00400000e1a8783b */ /* 0x000fe80000000200 */
[----:B------:R-:W-:Y:S01]  /*a830*/  LDSM.16.M88.4 R176, [R216+0x4000] ;  /* 0x00400000d8b0783b */ /* 0x000fe20000000200 */
[C---:B----4-:R-:W-:Y:S06]  /*a840*/  HMMA.16816.F32.BF16 R4, R172.reuse, R12, R4 ;  /* 0x0000000cac04723c */ /* 0x050fec0000041804 */
[C---:B------:R-:W-:Y:S01]  /*a850*/  HMMA.16816.F32.BF16 R32, R172.reuse, R14, R32 ;  /* 0x0000000eac20723c */ /* 0x040fe20000041820 */
[----:B------:R-:W2:Y:S05]  /*a860*/  LDSM.16.M88.4 R12, [R216+0x4800] ;  /* 0x00480000d80c783b */ /* 0x000eaa0000000200 */
        /* <DEDUP_REMOVED lines=31> */
[----:B------:R-:W5:Y:S05]  /*aa60*/  LDSM.16.M88.4 R180, [R226+0x6000] ;  /* 0x00600000e2b4783b */ /* 0x000f6a0000000200 */
[C---:B----4-:R-:W-:Y:S06]  /*aa70*/  HMMA.16816.F32.BF16 R188, R172.reuse, R176, R188 ;  /* 0x000000b0acbc723c */ /* 0x050fec00000418bc */
[----:B------:R-:W-:Y:S01]  /*aa80*/  HMMA.16816.F32.BF16 R184, R172, R178, R184 ;  /* 0x000000b2acb8723c */ /* 0x000fe200000418b8 */
[----:B------:R-:W4:Y:S04]  /*aa90*/  LDSM.16.M88.4 R176, [R223+0xe800] ;  /* 0x00e80000dfb0783b */ /* 0x000f280000000200 */
[----:B------:R-:W-:Y:S01]  /*aaa0*/  LDSM.16.M88.4 R172, [R223+0xf000] ;  /* 0x00f00000dfac783b */ /* 0x000fe20000000200 */
[C---:B-1----:R-:W-:Y:S06]  /*aab0*/  HMMA.16816.F32.BF16 R4, R196.reuse, R168, R4 ;  /* 0x000000a8c404723c */ /* 0x042fec0000041804 */
[C---:B--2---:R-:W-:Y:S06]  /*aac0*/  HMMA.16816.F32.BF16 R28, R196.reuse, R12, R28 ;  /* 0x0000000cc41c723c */ /* 0x044fec000004181c */
[C---:B------:R-:W-:Y:S01]  /*aad0*/  HMMA.16816.F32.BF16 R24, R196.reuse, R14, R24 ;  /* 0x0000000ec418723c */ /* 0x040fe20000041818 */
[----:B------:R-:W-:Y:S05]  /*aae0*/  LDSM.16.M88.4 R12, [R225+0x6000] ;  /* 0x00600000e10c783b */ /* 0x000fea0000000200 */
[C---:B---3--:R-:W-:Y:S06]  /*aaf0*/  HMMA.16816.F32.BF16 R20, R196.reuse, R8, R20 ;  /* 0x00000008c414723c */ /* 0x048fec0000041814 */
[C---:B------:R-:W-:Y:S01]  /*ab00*/  HMMA.16816.F32.BF16 R16, R196.reuse, R10, R16 ;  /* 0x0000000ac410723c */ /* 0x040fe20000041810 */
[----:B------:R-:W1:Y:S05]  /*ab10*/  LDSM.16.M88.4 R8, [R216+0x6000] ;  /* 0x00600000d808783b */ /* 0x000e6a0000000200 */
[----:B------:R-:W-:Y:S01]  /*ab20*/  HMMA.16816.F32.BF16 R32, R196, R170, R32 ;  /* 0x000000aac420723c */ /* 0x000fe20000041820 */
[----:B------:R-:W2:Y:S05]  /*ab30*/  LDSM.16.M88.4 R168, [R223+0xf800] ;  /* 0x00f80000dfa8783b */ /* 0x000eaa0000000200 */
[----:B-----5:R-:W-:Y:S06]  /*ab40*/  HMMA.16816.F32.BF16 R4, R180, R200, R4 ;  /* 0x000000c8b404723c */ /* 0x020fec0000041804 */
[C---:B------:R-:W-:Y:S06]  /*ab50*/  HMMA.16816.F32.BF16 R188, R196.reuse, R192, R188 ;  /* 0x000000c0c4bc723c */ /* 0x040fec00000418bc */
[----:B------:R-:W-:Y:S06]  /*ab60*/  HMMA.16816.F32.BF16 R184, R196, R194, R184 ;  /* 0x000000c2c4b8723c */ /* 0x000fec00000418b8 */
[C---:B------:R-:W-:Y:S06]  /*ab70*/  HMMA.16816.F32.BF16 R32, R180.reuse, R202, R32 ;  /* 0x000000cab420723c */ /* 0x040fec0000041820 */
[----:B----4-:R-:W-:Y:S06]  /*ab80*/  HMMA.16816.F32.BF16 R28, R180, R176, R28 ;  /* 0x000000b0b41c723c */ /* 0x010fec000004181c */
[----:B-1----:R-:W-:Y:S06]  /*ab90*/  HMMA.16816.F32.BF16 R4, R12, R8, R4 ;  /* 0x000000080c04723c */ /* 0x002fec0000041804 */
[----:B--2---:R-:W-:Y:S01]  /*aba0*/  HMMA.16816.F32.BF16 R188, R180, R168, R188 ;  /* 0x000000a8b4bc723c */ /* 0x004fe200000418bc */
[----:B------:R-:W-:-:S02]  /*abb0*/  IMAD.IADD R9, R242, 0x1, -R0 ;  /* 0x00000001f2097824 */ /* 0x000fc400078e0a00 */
[----:B------:R-:W-:-:S03]  /*abc0*/  IMAD.IADD R8, R239, 0x1, -R0 ;  /* 0x00000001ef087824 */ /* 0x000fc600078e0a00 */
[----:B------:R-:W-:Y:S01]  /*abd0*/  HMMA.16816.F32.BF16 R184, R180, R170, R184 ;  /* 0x000000aab4b8723c */ /* 0x000fe200000418b8 */
[----:B------:R-:W1:Y:S01]  /*abe0*/  LDSM.16.M88.4 R168, [R216+0x6800] ;  /* 0x00680000d8a8783b */ /* 0x000e620000000200 */
[----:B------:R-:W-:Y:S02]  /*abf0*/  IABS R166, R9 ;  /* 0x0000000900a67213 */ /* 0x000fe40000000000 */
[----:B------:R-:W-:Y:S02]  /*ac00*/  IABS R9, R8 ;  /* 0x0000000800097213 */ /* 0x000fe40000000000 */
[----:B------:R-:W-:Y:S01]  /*ac10*/  IABS R8, R167 ;  /* 0x000000a700087213 */ /* 0x000fe20000000000 */
[----:B------:R-:W-:Y:S01]  /*ac20*/  HMMA.16816.F32.BF16 R32, R12, R10, R32 ;  /* 0x0000000a0c20723c */ /* 0x000fe20000041820 */
[----:B------:R-:W-:Y:S01]  /*ac30*/  I2FP.F32.S32 R166, R166 ;  /* 0x000000a600a67245 */ /* 0x000fe20000201400 */
[----:B------:R-:W-:Y:S01]  /*ac40*/  IMAD.MOV.U32 R167, RZ, RZ, R251 ;  /* 0x000000ffffa77224 */ /* 0x000fe200078e00fb */
[----:B------:R-:W-:-:S02]  /*ac50*/  I2FP.F32.S32 R9, R9 ;  /* 0x0000000900097245 */ /* 0x000fc40000201400 */
[----:B------:R-:W-:Y:S01]  /*ac60*/  I2FP.F32.S32 R8, R8 ;  /* 0x0000000800087245 */ /* 0x000fe20000201400 */
[----:B------:R-:W-:Y:S01]  /*ac70*/  FFMA.FTZ R4, R166, -UR23, R4 ;  /* 0x80000017a6047c23 */ /* 0x000fe20008010004 */
[C---:B------:R-:W-:Y:S01]  /*ac80*/  HMMA.16816.F32.BF16 R24, R180.reuse, R178, R24 ;  /* 0x000000b2b418723c */ /* 0x040fe20000041818 */
[----:B------:R-:W-:Y:S01]  /*ac90*/  FFMA.FTZ R6, R9, -UR23, R6 ;  /* 0x8000001709067c23 */ /* 0x000fe20008010006 */
[----:B------:R-:W-:Y:S02]  /*aca0*/  IMAD.IADD R9, R239, 0x1, -R2 ;  /* 0x00000001ef097824 */ /* 0x000fe400078e0a02 */
[----:B------:R-:W-:Y:S01]  /*acb0*/  FFMA.FTZ R5, R8, -UR23, R5 ;  /* 0x8000001708057c23 */ /* 0x000fe20008010005 */
[----:B------:R-:W-:Y:S01]  /*acc0*/  VIADD R8, R0, 0x8 ;  /* 0x0000000800087836 */ /* 0x000fe20000000000 */
[----:B------:R-:W-:Y:S01]  /*acd0*/  HMMA.16816.F32.BF16 R20, R180, R172, R20 ;  /* 0x000000acb414723c */ /* 0x000fe20000041814 */
[----:B------:R-:W-:Y:S02]  /*ace0*/  IABS R9, R9 ;  /* 0x0000000900097213 */ /* 0x000fe40000000000 */
[----:B------:R-:W-:-:S02]  /*acf0*/  IMAD.IADD R10, R242, 0x1, -R8 ;  /* 0x00000001f20a7824 */ /* 0x000fc400078e0a08 */
[----:B------:R-:W-:Y:S01]  /*ad00*/  VIADD R11, R0, 0x10 ;  /* 0x00000010000b7836 */ /* 0x000fe20000000000 */
[----:B------:R-:W-:Y:S01]  /*ad10*/  I2FP.F32.S32 R9, R9 ;  /* 0x0000000900097245 */ /* 0x000fe20000201400 */
[----:B------:R-:W-:Y:S01]  /*ad20*/  HMMA.16816.F32.BF16 R16, R180, R174, R16 ;  /* 0x000000aeb410723c */ /* 0x000fe20000041810 */
[----:B------:R-:W-:Y:S01]  /*ad30*/  FSEL R172, R5, -INF , !P6 ;  /* 0xff80000005ac7808 */ /* 0x000fe20007000000 */
[----:B------:R-:W-:Y:S01]  /*ad40*/  IMAD.IADD R5, R239, 0x1, -R8 ;  /* 0x00000001ef057824 */ /* 0x000fe200078e0a08 */
[-C--:B------:R-:W-:Y:S01]  /*ad50*/  ISETP.GE.AND P6, PT, R8, R235.reuse, PT ;  /* 0x000000eb0800720c */ /* 0x080fe20003fc6270 */
[----:B------:R-:W-:Y:S01]  /*ad60*/  FFMA.FTZ R7, R9, -UR23, R7 ;  /* 0x8000001709077c23 */ /* 0x000fe20008010007 */
[----:B------:R-:W-:Y:S01]  /*ad70*/  IABS R10, R10 ;  /* 0x0000000a000a7213 */ /* 0x000fe20000000000 */
[----:B------:R-:W-:Y:S01]  /*ad80*/  IMAD.IADD R166, R242, 0x1, -R11 ;  /* 0x00000001f2a67824 */ /* 0x000fe200078e0a0b */
[----:B------:R-:W-:Y:S01]  /*ad90*/  FSEL R181, R4, -INF , !P1 ;  /* 0xff80000004b57808 */ /* 0x000fe20004800000 */
[----:B------:R-:W-:Y:S01]  /*ada0*/  VIADD R4, R0, 0x9 ;  /* 0x0000000900047836 */ /* 0x000fe20000000000 */
[----:B------:R-:W-:Y:S01]  /*adb0*/  ISETP.GE.AND P1, PT, R2, R235, PT ;  /* 0x000000eb0200720c */ /* 0x000fe20003f26270 */
[----:B------:R-:W-:Y:S01]  /*adc0*/  VIADD R9, R0, 0x11 ;  /* 0x0000001100097836 */ /* 0x000fe20000000000 */
[----:B------:R-:W-:-:S02]  /*add0*/  ISETP.LT.OR P6, PT, R8, R238, P6 ;  /* 0x000000ee0800720c */ /* 0x000fc400037c1670 */
[----:B------:R-:W-:Y:S02]  /*ade0*/  ISETP.LT.OR P1, PT, R2, R238, P1 ;  /* 0x000000ee0200720c */ /* 0x000fe40000f21670 */
[----:B------:R-:W-:Y:S01]  /*adf0*/  FSEL R2, R6, -INF , !P0 ;  /* 0xff80000006027808 */ /* 0x000fe20004000000 */
[----:B------:R-:W-:Y:S01]  /*ae00*/  IMAD.IADD R6, R242, 0x1, -R4 ;  /* 0x00000001f2067824 */ /* 0x000fe200078e0a04 */
[C---:B------:R-:W-:Y:S01]  /*ae10*/  ISETP.GE.AND P0, PT, R8.reuse, R240, PT ;  /* 0x000000f00800720c */ /* 0x040fe20003f06270 */
[C---:B-1----:R-:W-:Y:S01]  /*ae20*/  HMMA.16816.F32.BF16 R28, R12.reuse, R168, R28 ;  /* 0x000000a80c1c723c */ /* 0x042fe2000004181c */
[----:B------:R-:W-:Y:S02]  /*ae30*/  IABS R5, R5 ;  /* 0x0000000500057213 */ /* 0x000fe40000000000 */
[----:B------:R-:W-:Y:S02]  /*ae40*/  ISETP.LT.OR P0, PT, R8, R241, P0 ;  /* 0x000000f10800720c */ /* 0x000fe40000701670 */
[----:B------:R-:W-:Y:S01]  /*ae50*/  IABS R6, R6 ;  /* 0x0000000600067213 */ /* 0x000fe20000000000 */
[----:B------:R-:W-:Y:S01]  /*ae60*/  HMMA.16816.F32.BF16 R24, R12, R170, R24 ;  /* 0x000000aa0c18723c */ /* 0x000fe20000041818 */
[----:B------:R-:W-:Y:S01]  /*ae70*/  I2FP.F32.S32 R8, R10 ;  /* 0x0000000a00087245 */ /* 0x000fe20000201400 */
[----:B------:R-:W-:Y:S01]  /*ae80*/  IMAD.IADD R10, R242, 0x1, -R9 ;  /* 0x00000001f20a7824 */ /* 0x000fe200078e0a09 */
[----:B------:R-:W-:-:S02]  /*ae90*/  I2FP.F32.S32 R6, R6 ;  /* 0x0000000600067245 */ /* 0x000fc40000201400 */
[----:B------:R-:W-:Y:S01]  /*aea0*/  I2FP.F32.S32 R5, R5 ;  /* 0x0000000500057245 */ /* 0x000fe20000201400 */
[----:B------:R-:W-:Y:S01]  /*aeb0*/  FFMA.FTZ R8, R8, -UR23, R32 ;  /* 0x8000001708087c23 */ /* 0x000fe20008010020 */
[----:B------:R-:W-:Y:S01]  /*aec0*/  FSEL R183, R7, -INF , !P1 ;  /* 0xff80000007b77808 */ /* 0x000fe20004800000 */
[----:B------:R-:W-:Y:S01]  /*aed0*/  FFMA.FTZ R6, R6, -UR23, R33 ;  /* 0x8000001706067c23 */ /* 0x000fe20008010021 */
[----:B------:R-:W-:Y:S01]  /*aee0*/  ISETP.GE.AND P1, PT, R4, R240, PT ;  /* 0x000000f00400720c */ /* 0x000fe20003f26270 */
[----:B------:R-:W-:Y:S01]  /*aef0*/  FFMA.FTZ R5, R5, -UR23, R34 ;  /* 0x8000001705057c23 */ /* 0x000fe20008010022 */
[----:B------:R-:W-:Y:S01]  /*af00*/  FSEL R33, R8, -INF , !P0 ;  /* 0xff80000008217808 */ /* 0x000fe20004000000 */
[C---:B------:R-:W-:Y:S01]  /*af10*/  IMAD.IADD R34, R239.reuse, 0x1, -R4 ;  /* 0x00000001ef227824 */ /* 0x040fe200078e0a04 */
[C---:B------:R-:W-:Y:S01]  /*af20*/  ISETP.GE.AND P0, PT, R4.reuse, R235, PT ;  /* 0x000000eb0400720c */ /* 0x040fe20003f06270 */
[----:B------:R-:W-:Y:S01]  /*af30*/  IMAD.IADD R8, R239, 0x1, -R11 ;  /* 0x00000001ef087824 */ /* 0x000fe200078e0a0b */
[----:B------:R-:W-:-:S02]  /*af40*/  ISETP.LT.OR P1, PT, R4, R241, P1 ;  /* 0x000000f10400720c */ /* 0x000fc40000f21670 */
[----:B------:R-:W-:Y:S02]  /*af50*/  ISETP.LT.OR P0, PT, R4, R238, P0 ;  /* 0x000000ee0400720c */ /* 0x000fe40000701670 */
[----:B------:R-:W-:Y:S02]  /*af60*/  FSEL R182, R5, -INF , !P6 ;  /* 0xff80000005b67808 */ /* 0x000fe40007000000 */
[----:B------:R-:W-:Y:S02]  /*af70*/  FSEL R32, R6, -INF , !P1 ;  /* 0xff80000006207808 */ /* 0x000fe40004800000 */
[----:B------:R-:W1:Y:S01]  /*af80*/  LDSM.16.M88.4 R4, [R216+0x7000] ;  /* 0x00700000d804783b */ /* 0x000e620000000200 */
[----:B------:R-:W-:Y:S02]  /*af90*/  IABS R34, R34 ;  /* 0x0000002200227213 */ /* 0x000fe40000000000 */
[C---:B------:R-:W-:Y:S02]  /*afa0*/  ISETP.GE.AND P6, PT, R11.reuse, R240, PT ;  /* 0x000000f00b00720c */ /* 0x040fe40003fc6270 */
[----:B------:R-:W-:-:S02]  /*afb0*/  ISETP.GE.AND P1, PT, R11, R235, PT ;  /* 0x000000eb0b00720c */ /* 0x000fc40003f26270 */
[----:B------:R-:W-:Y:S02]  /*afc0*/  IABS R166, R166 ;  /* 0x000000a600a67213 */ /* 0x000fe40000000000 */
[----:B------:R-:W-:Y:S02]  /*afd0*/  I2FP.F32.S32 R34, R34 ;  /* 0x0000002200227245 */ /* 0x000fe40000201400 */
[C---:B------:R-:W-:Y:S02]  /*afe0*/  ISETP.LT.OR P6, PT, R11.reuse, R241, P6 ;  /* 0x000000f10b00720c */ /* 0x040fe400037c1670 */
[----:B------:R-:W-:Y:S01]  /*aff0*/  ISETP.LT.OR P1, PT, R11, R238, P1 ;  /* 0x000000ee0b00720c */ /* 0x000fe20000f21670 */
[----:B------:R-:W-:Y:S01]  /*b000*/  FFMA.FTZ R35, R34, -UR23, R35 ;  /* 0x8000001722237c23 */ /* 0x000fe20008010023 */
[----:B------:R-:W-:Y:S01]  /*b010*/  IABS R8, R8 ;  /* 0x0000000800087213 */ /* 0x000fe20000000000 */
[----:B------:R-:W-:Y:S01]  /*b020*/  IMAD.IADD R34, R239, 0x1, -R9 ;  /* 0x00000001ef227824 */ /* 0x000fe200078e0a09 */
[----:B------:R-:W-:-:S02]  /*b030*/  I2FP.F32.S32 R11, R166 ;  /* 0x000000a6000b7245 */ /* 0x000fc40000201400 */
[----:B------:R-:W-:Y:S02]  /*b040*/  IABS R10, R10 ;  /* 0x0000000a000a7213 */ /* 0x000fe40000000000 */
[----:B------:R-:W-:Y:S01]  /*b050*/  I2FP.F32.S32 R8, R8 ;  /* 0x0000000800087245 */ /* 0x000fe20000201400 */
[----:B------:R-:W-:Y:S01]  /*b060*/  FFMA.FTZ R11, R11, -UR23, R28 ;  /* 0x800000170b0b7c23 */ /* 0x000fe2000801001c */
[----:B------:R-:W-:Y:S02]  /*b070*/  I2FP.F32.S32 R10, R10 ;  /* 0x0000000a000a7245 */ /* 0x000fe40000201400 */
[----:B------:R-:W-:Y:S01]  /*b080*/  FSEL R170, R35, -INF , !P0 ;  /* 0xff80000023aa7808 */ /* 0x000fe20004000000 */
[----:B------:R-:W-:Y:S02]  /*b090*/  VIADD R35, R0, 0x18 ;  /* 0x0000001800237836 */ /* 0x000fe40000000000 */
[----:B------:R-:W-:Y:S01]  /*b0a0*/  FFMA.FTZ R28, R8, -UR23, R30 ;  /* 0x80000017081c7c23 */ /* 0x000fe2000801001e */
[----:B------:R-:W-:Y:S01]  /*b0b0*/  FSEL R30, R11, -INF , !P6 ;  /* 0xff8000000b1e7808 */ /* 0x000fe20007000000 */
[----:B------:R-:W-:Y:S01]  /*b0c0*/  FFMA.FTZ R29, R10, -UR23, R29 ;  /* 0x800000170a1d7c23 */ /* 0x000fe2000801001d */
[--C-:B------:R-:W-:Y:S01]  /*b0d0*/  IMAD.IADD R11, R242, 0x1, -R35.reuse ;  /* 0x00000001f20b7824 */ /* 0x100fe200078e0a23 */
[----:B------:R-:W-:Y:S01]  /*b0e0*/  ISETP.GE.AND P0, PT, R9, R240, PT ;  /* 0x000000f00900720c */ /* 0x000fe20003f06270 */
[----:B------:R-:W-:Y:S01]  /*b0f0*/  IMAD.IADD R10, R239, 0x1, -R35 ;  /* 0x00000001ef0a7824 */ /* 0x000fe200078e0a23 */
[----:B------:R-:W-:Y:S01]  /*b100*/  ISETP.GE.AND P6, PT, R9, R235, PT ;  /* 0x000000eb0900720c */ /* 0x000fe20003fc6270 */
[----:B------:R-:W-:Y:S01]  /*b110*/  VIADD R8, R0, 0x19 ;  /* 0x0000001900087836 */ /* 0x000fe20000000000 */
[----:B------:R-:W-:-:S02]  /*b120*/  IABS R34, R34 ;  /* 0x0000002200227213 */ /* 0x000fc40000000000 */
[----:B------:R-:W-:Y:S01]  /*b130*/  ISETP.LT.OR P0, PT, R9, R241, P0 ;  /* 0x000000f10900720c */ /* 0x000fe20000701670 */
[--C-:B------:R-:W-:Y:S01]  /*b140*/  IMAD.IADD R166, R239, 0x1, -R8.reuse ;  /* 0x00000001efa67824 */ /* 0x100fe200078e0a08 */
[----:B------:R-:W-:Y:S01]  /*b150*/  ISETP.LT.OR P6, PT, R9, R238, P6 ;  /* 0x000000ee0900720c */ /* 0x000fe200037c1670 */
[----:B------:R-:W-:Y:S01]  /*b160*/  IMAD.IADD R9, R242, 0x1, -R8 ;  /* 0x00000001f2097824 */ /* 0x000fe200078e0a08 */
[----:B------:R-:W-:Y:S01]  /*b170*/  IABS R11, R11 ;  /* 0x0000000b000b7213 */ /* 0x000fe20000000000 */
[C---:B-1----:R-:W-:Y:S01]  /*b180*/  HMMA.16816.F32.BF16 R20, R12.reuse, R4, R20 ;  /* 0x000000040c14723c */ /* 0x042fe20000041814 */
[----:B------:R-:W-:Y:S02]  /*b190*/  IABS R10, R10 ;  /* 0x0000000a000a7213 */ /* 0x000fe40000000000 */
[----:B------:R-:W-:Y:S02]  /*b1a0*/  I2FP.F32.S32 R34, R34 ;  /* 0x0000002200227245 */ /* 0x000fe40000201400 */
[----:B------:R-:W-:Y:S01]  /*b1b0*/  I2FP.F32.S32 R11, R11 ;  /* 0x0000000b000b7245 */ /* 0x000fe20000201400 */
[----:B------:R-:W-:Y:S01]  /*b1c0*/  HMMA.16816.F32.BF16 R16, R12, R6, R16 ;  /* 0x000000060c10723c */ /* 0x000fe20000041810 */
[----:B------:R-:W-:Y:S01]  /*b1d0*/  FSEL R28, R28, -INF , !P1 ;  /* 0xff8000001c1c7808 */ /* 0x000fe20004800000 */
[----:B------:R-:W-:Y:S01]  /*b1e0*/  FFMA.FTZ R31, R34, -UR23, R31 ;  /* 0x80000017221f7c23 */ /* 0x000fe2000801001f */
[----:B------:R-:W-:Y:S01]  /*b1f0*/  I2FP.F32.S32 R10, R10 ;  /* 0x0000000a000a7245 */ /* 0x000fe20000201400 */
[----:B------:R-:W-:Y:S01]  /*b200*/  FFMA.FTZ R11, R11, -UR23, R24 ;  /* 0x800000170b0b7c23 */ /* 0x000fe20008010018 */
[----:B------:R-:W-:Y:S01]  /*b210*/  ISETP.GE.AND P1, PT, R35, R240, PT ;  /* 0x000000f02300720c */ /* 0x000fe20003f26270 */
[----:B------:R-:W-:Y:S01]  /*b220*/  VIADD R5, R0, 0x20 ;  /* 0x0000002000057836 */ /* 0x000fe20000000000 */
[----:B------:R-:W-:Y:S01]  /*b230*/  IABS R9, R9 ;  /* 0x0000000900097213 */ /* 0x000fe20000000000 */
[----:B------:R-:W-:Y:S01]  /*b240*/  FFMA.FTZ R10, R10, -UR23, R26 ;  /* 0x800000170a0a7c23 */ /* 0x000fe2000801001a */
[----:B------:R-:W-:Y:S01]  /*b250*/  FSEL R29, R29, -INF , !P0 ;  /* 0xff8000001d1d7808 */ /* 0x000fe20004000000 */
[C---:B------:R-:W-:Y:S01]  /*b260*/  VIADD R4, R0.reuse, 0x21 ;  /* 0x0000002100047836 */ /* 0x040fe20000000000 */
[C---:B------:R-:W-:Y:S01]  /*b270*/  ISETP.LT.OR P1, PT, R35.reuse, R241, P1 ;  /* 0x000000f12300720c */ /* 0x040fe20000f21670 */
[----:B------:R-:W-:Y:S01]  /*b280*/  VIADD R7, R0, 0x28 ;  /* 0x0000002800077836 */ /* 0x000fe20000000000 */
[----:B------:R-:W-:Y:S01]  /*b290*/  I2FP.F32.S32 R9, R9 ;  /* 0x0000000900097245 */ /* 0x000fe20000201400 */
[----:B------:R-:W-:Y:S01]  /*b2a0*/  IMAD.IADD R34, R242, 0x1, -R4 ;  /* 0x00000001f2227824 */ /* 0x000fe200078e0a04 */
[----:B------:R-:W-:-:S02]  /*b2b0*/  ISETP.GE.AND P0, PT, R35, R235, PT ;  /* 0x000000eb2300720c */ /* 0x000fc40003f06270 */
[----:B------:R-:W-:Y:S01]  /*b2c0*/  FSEL R26, R31, -INF , !P6 ;  /* 0xff8000001f1a7808 */ /* 0x000fe20007000000 */
[----:B------:R-:W-:Y:S01]  /*b2d0*/  FFMA.FTZ R25, R9, -UR23, R25 ;  /* 0x8000001709197c23 */ /* 0x000fe20008010019 */
[----:B------:R-:W-:Y:S02]  /*b2e0*/  ISETP.GE.AND P6, PT, R8, R240, PT ;  /* 0x000000f00800720c */ /* 0x000fe40003fc6270 */
[----:B------:R-:W-:Y:S02]  /*b2f0*/  FSEL R31, R11, -INF , !P1 ;  /* 0xff8000000b1f7808 */ /* 0x000fe40004800000 */
[----:B------:R-:W-:Y:S01]  /*b300*/  ISETP.LT.OR P0, PT, R35, R238, P0 ;  /* 0x000000ee2300720c */ /* 0x000fe20000701670 */
[----:B------:R-:W-:Y:S01]  /*b310*/  IMAD.IADD R35, R242, 0x1, -R5 ;  /* 0x00000001f2237824 */ /* 0x000fe200078e0a05 */
[C---:B------:R-:W-:Y:S02]  /*b320*/  ISETP.GE.AND P1, PT, R8.reuse, R235, PT ;  /* 0x000000eb0800720c */ /* 0x040fe40003f26270 */
[----:B------:R-:W-:-:S02]  /*b330*/  ISETP.LT.OR P6, PT, R8, R241, P6 ;  /* 0x000000f10800720c */ /* 0x000fc400037c1670 */
[----:B------:R-:W-:Y:S02]  /*b340*/  FSEL R24, R10, -INF , !P0 ;  /* 0xff8000000a187808 */ /* 0x000fe40004000000 */
[----:B------:R-:W-:Y:S02]  /*b350*/  ISETP.LT.OR P1, PT, R8, R238, P1 ;  /* 0x000000ee0800720c */ /* 0x000fe40000f21670 */
[----:B------:R-:W-:Y:S01]  /*b360*/  FSEL R25, R25, -INF , !P6 ;  /* 0xff80000019197808 */ /* 0x000fe20007000000 */
[----:B------:R-:W1:Y:S01]  /*b370*/  LDSM.16.M88.4 R8, [R216+0x7800] ;  /* 0x00780000d808783b */ /* 0x000e620000000200 */
[----:B------:R-:W-:Y:S01]  /*b380*/  ISETP.GE.AND P0, PT, R5, R240, PT ;  /* 0x000000f00500720c */ /* 0x000fe20003f06270 */
[----:B------:R-:W-:-:S04]  /*b390*/  DEPBAR.LE SB0, 0x0 ;  /* 0x000080000000791a */ /* 0x000fc80000000000 */
[----:B------:R-:W-:Y:S01]  /*b3a0*/  BAR.SYNC.DEFER_BLOCKING 0x0 ;  /* 0x0000000000007b1d */ /* 0x000fe20000010000 */
[C---:B------:R-:W-:Y:S02]  /*b3b0*/  ISETP.GE.AND P6, PT, R5.reuse, R235, PT ;  /* 0x000000eb0500720c */ /* 0x040fe40003fc6270 */
[C---:B------:R-:W-:Y:S02]  /*b3c0*/  ISETP.LT.OR P0, PT, R5.reuse, R241, P0 ;  /* 0x000000f10500720c */ /* 0x040fe40000701670 */
[----:B------:R-:W-:Y:S01]  /*b3d0*/  ISETP.LT.OR P6, PT, R5, R238, P6 ;  /* 0x000000ee0500720c */ /* 0x000fe200037c1670 */
[----:B------:R-:W-:Y:S01]  /*b3e0*/  IMAD.IADD R5, R239, 0x1, -R5 ;  /* 0x00000001ef057824 */ /* 0x000fe200078e0a05 */
[----:B------:R-:W-:Y:S02]  /*b3f0*/  IABS R166, R166 ;  /* 0x000000a600a67213 */ /* 0x000fe40000000000 */
[----:B------:R-:W-:Y:S02]  /*b400*/  IABS R35, R35 ;  /* 0x0000002300237213 */ /* 0x000fe40000000000 */
[----:B------:R-:W-:-:S02]  /*b410*/  I2FP.F32.S32 R166, R166 ;  /* 0x000000a600a67245 */ /* 0x000fc40000201400 */
[----:B------:R-:W-:Y:S02]  /*b420*/  IABS R5, R5 ;  /* 0x0000000500057213 */ /* 0x000fe40000000000 */
[----:B------:R-:W-:Y:S01]  /*b430*/  I2FP.F32.S32 R35, R35 ;  /* 0x0000002300237245 */ /* 0x000fe20000201400 */
[----:B------:R-:W-:Y:S01]  /*b440*/  FFMA.FTZ R27, R166, -UR23, R27 ;  /* 0x80000017a61b7c23 */ /* 0x000fe2000801001b */
[----:B------:R-:W-:Y:S01]  /*b450*/  IABS R34, R34 ;  /* 0x0000002200227213 */ /* 0x000fe20000000000 */
[----:B------:R-:W-:Y:S01]  /*b460*/  IMAD.MOV.U32 R166, RZ, RZ, R250 ;  /* 0x000000ffffa67224 */ /* 0x000fe200078e00fa */
[----:B------:R-:W-:Y:S01]  /*b470*/  I2FP.F32.S32 R5, R5 ;  /* 0x0000000500057245 */ /* 0x000fe20000201400 */
[----:B------:R-:W-:Y:S01]  /*b480*/  FFMA.FTZ R35, R35, -UR23, R20 ;  /* 0x8000001723237c23 */ /* 0x000fe20008010014 */
[----:B------:R-:W-:Y:S02]  /*b490*/  I2FP.F32.S32 R34, R34 ;  /* 0x0000002200227245 */ /* 0x000fe40000201400 */
[----:B------:R-:W-:Y:S01]  /*b4a0*/  FSEL R20, R27, -INF , !P1 ;  /* 0xff8000001b147808 */ /* 0x000fe20004800000 */
[----:B------:R-:W-:Y:S01]  /*b4b0*/  FFMA.FTZ R22, R5, -UR23, R22 ;  /* 0x8000001705167c23 */ /* 0x000fe20008010016 */
[----:B------:R-:W-:Y:S01]  /*b4c0*/  ISETP.GE.AND P1, PT, R4, R240, PT ;  /* 0x000000f00400720c */ /* 0x000fe20003f26270 */
[----:B------:R-:W-:Y:S01]  /*b4d0*/  FFMA.FTZ R34, R34, -UR23, R21 ;  /* 0x8000001722227c23 */ /* 0x000fe20008010015 */
[----:B------:R-:W-:Y:S01]  /*b4e0*/  IMAD.IADD R21, R239, 0x1, -R4 ;  /* 0x00000001ef157824 */ /* 0x000fe200078e0a04 */
[----:B------:R-:W-:Y:S01]  /*b4f0*/  FSEL R198, R35, -INF , !P0 ;  /* 0xff80000023c67808 */ /* 0x000fe20004000000 */
[----:B------:R-:W-:Y:S01]  /*b500*/  VIADD R5, R0, 0x29 ;  /* 0x0000002900057836 */ /* 0x000fe20000000000 */
[----:B------:R-:W-:-:S02]  /*b510*/  ISETP.LT.OR P1, PT, R4, R241, P1 ;  /* 0x000000f10400720c */ /* 0x000fc40000f21670 */
[----:B------:R-:W-:Y:S01]  /*b520*/  FSEL R193, R22, -INF , !P6 ;  /* 0xff80000016c17808 */ /* 0x000fe20007000000 */
[----:B------:R-:W-:Y:S01]  /*b530*/  IMAD.IADD R22, R242, 0x1, -R7 ;  /* 0x00000001f2167824 */ /* 0x000fe200078e0a07 */
[-C--:B------:R-:W-:Y:S01]  /*b540*/  ISETP.GE.AND P0, PT, R4, R235.reuse, PT ;  /* 0x000000eb0400720c */ /* 0x080fe20003f06270 */
[--C-:B------:R-:W-:Y:S01]  /*b550*/  IMAD.IADD R6, R242, 0x1, -R5.reuse ;  /* 0x00000001f2067824 */ /* 0x100fe200078e0a05 */
[----:B------:R-:W-:Y:S01]  /*b560*/  FSEL R196, R34, -INF , !P1 ;  /* 0xff80000022c47808 */ /* 0x000fe20004800000 */
[C---:B-1----:R-:W-:Y:S01]  /*b570*/  HMMA.16816.F32.BF16 R188, R12.reuse, R8, R188 ;  /* 0x000000080cbc723c */ /* 0x042fe200000418bc */
[C---:B------:R-:W-:Y:S02]  /*b580*/  ISETP.GE.AND P6, PT, R7.reuse, R240, PT ;  /* 0x000000f00700720c */ /* 0x040fe40003fc6270 */
[----:B------:R-:W-:Y:S02]  /*b590*/  ISETP.GE.AND P1, PT, R7, R235, PT ;  /* 0x000000eb0700720c */ /* 0x000fe40003f26270 */
[----:B------:R-:W-:Y:S01]  /*b5a0*/  IABS R21, R21 ;  /* 0x0000001500157213 */ /* 0x000fe20000000000 */
[----:B------:R-:W-:Y:S01]  /*b5b0*/  HMMA.16816.F32.BF16 R184, R12, R10, R184 ;  /* 0x0000000a0cb8723c */ /* 0x000fe200000418b8 */
[----:B------:R-:W-:Y:S01]  /*b5c0*/  IABS R22, R22 ;  /* 0x0000001600167213 */ /* 0x000fe20000000000 */
[C---:B------:R-:W-:Y:S01]  /*b5d0*/  IMAD.IADD R8, R239.reuse, 0x1, -R5 ;  /* 0x00000001ef087824 */ /* 0x040fe200078e0a05 */
[----:B------:R-:W-:Y:S01]  /*b5e0*/  ISETP.LT.OR P0, PT, R4, R238, P0 ;  /* 0x000000ee0400720c */ /* 0x000fe20000701670 */
[----:B------:R-:W-:Y:S01]  /*b5f0*/  IMAD.IADD R4, R239, 0x1, -R7 ;  /* 0x00000001ef047824 */ /* 0x000fe200078e0a07 */
[----:B------:R-:W-:-:S02]  /*b600*/  ISETP.LT.OR P6, PT, R7, R241, P6 ;  /* 0x000000f10700720c */ /* 0x000fc400037c1670 */
[----:B------:R-:W-:Y:S02]  /*b610*/  I2FP.F32.S32 R21, R21 ;  /* 0x0000001500157245 */ /* 0x000fe40000201400 */
[----:B------:R-:W-:Y:S02]  /*b620*/  ISETP.LT.OR P1, PT, R7, R238, P1 ;  /* 0x000000ee0700720c */ /* 0x000fe40000f21670 */
[----:B------:R-:W-:Y:S01]  /*b630*/  I2FP.F32.S32 R7, R22 ;  /* 0x0000001600077245 */ /* 0x000fe20000201400 */
[----:B------:R-:W-:Y:S01]  /*b640*/  FFMA.FTZ R23, R21, -UR23, R23 ;  /* 0x8000001715177c23 */ /* 0x000fe20008010017 */
[----:B------:R-:W-:Y:S02]  /*b650*/  IABS R4, R4 ;  /* 0x0000000400047213 */ /* 0x000fe40000000000 */
[----:B------:R-:W-:Y:S01]  /*b660*/  IABS R6, R6 ;  /* 0x0000000600067213 */ /* 0x000fe20000000000 */
[----:B------:R-:W-:Y:S01]  /*b670*/  FFMA.FTZ R7, R7, -UR23, R16 ;  /* 0x8000001707077c23 */ /* 0x000fe20008010010 */
[----:B------:R-:W-:-:S02]  /*b680*/  I2FP.F32.S32 R4, R4 ;  /* 0x0000000400047245 */ /* 0x000fc40000201400 */
[----:B------:R-:W-:Y:S02]  /*b690*/  I2FP.F32.S32 R6, R6 ;  /* 0x0000000600067245 */ /* 0x000fe40000201400 */
[----:B------:R-:W-:Y:S01]  /*b6a0*/  FSEL R194, R23, -INF , !P0 ;  /* 0xff80000017c27808 */ /* 0x000fe20004000000 */
[----:B------:R-:W-:Y:S01]  /*b6b0*/  FFMA.FTZ R18, R4, -UR23, R18 ;  /* 0x8000001704127c23 */ /* 0x000fe20008010012 */
[----:B------:R-:W-:Y:S01]  /*b6c0*/  ISETP.GE.AND P0, PT, R5, R240, PT ;  /* 0x000000f00500720c */ /* 0x000fe20003f06270 */
[----:B------:R-:W-:Y:S01]  /*b6d0*/  FFMA.FTZ R6, R6, -UR23, R17 ;  /* 0x8000001706067c23 */ /* 0x000fe20008010011 */
[----:B------:R-:W-:Y:S01]  /*b6e0*/  FSEL R197, R7, -INF , !P6 ;  /* 0xff80000007c57808 */ /* 0x000fe20007000000 */
[C---:B------:R-:W-:Y:S01]  /*b6f0*/  VIADD R7, R0.reuse, 0x30 ;  /* 0x0000003000077836 */ /* 0x040fe20000000000 */
[C---:B------:R-:W-:Y:S01]  /*b700*/  ISETP.LT.OR P0, PT, R5.reuse, R241, P0 ;  /* 0x000000f10500720c */ /* 0x040fe20000701670 */
[----:B------:R-:W-:Y:S01]  /*b710*/  VIADD R4, R0, 0x31 ;  /* 0x0000003100047836 */ /* 0x000fe20000000000 */
[----:B------:R-:W-:Y:S01]  /*b720*/  ISETP.GE.AND P6, PT, R5, R235, PT ;  /* 0x000000eb0500720c */ /* 0x000fe20003fc6270 */
[----:B------:R-:W-:Y:S01]  /*b730*/  IMAD.IADD R9, R242, 0x1, -R7 ;  /* 0x00000001f2097824 */ /* 0x000fe200078e0a07 */
[----:B------:R-:W-:-:S02]  /*b740*/  FSEL R192, R18, -INF , !P1 ;  /* 0xff80000012c07808 */ /* 0x000fc40004800000 */
[----:B------:R-:W-:Y:S01]  /*b750*/  FSEL R195, R6, -INF , !P0 ;  /* 0xff80000006c37808 */ /* 0x000fe20004000000 */
[----:B------:R-:W-:Y:S01]  /*b760*/  IMAD.IADD R6, R242, 0x1, -R4 ;  /* 0x00000001f2067824 */ /* 0x000fe200078e0a04 */
[C---:B------:R-:W-:Y:S02]  /*b770*/  ISETP.GE.AND P1, PT, R7.reuse, R240, PT ;  /* 0x000000f00700720c */ /* 0x040fe40003f26270 */
[----:B------:R-:W-:Y:S02]  /*b780*/  ISETP.GE.AND P0, PT, R7, R235, PT ;  /* 0x000000eb0700720c */ /* 0x000fe40003f06270 */
[----:B------:R-:W-:Y:S02]  /*b790*/  IABS R8, R8 ;  /* 0x0000000800087213 */ /* 0x000fe40000000000 */
[----:B------:R-:W-:Y:S02]  /*b7a0*/  IABS R9, R9 ;  /* 0x0000000900097213 */ /* 0x000fe40000000000 */
[----:B------:R-:W-:Y:S01]  /*b7b0*/  ISETP.LT.OR P6, PT, R5, R238, P6 ;  /* 0x000000ee0500720c */ /* 0x000fe200037c1670 */
[----:B------:R-:W-:Y:S01]  /*b7c0*/  IMAD.IADD R5, R239, 0x1, -R7 ;  /* 0x00000001ef057824 */ /* 0x000fe200078e0a07 */
[----:B------:R-:W-:-:S02]  /*b7d0*/  ISETP.LT.OR P1, PT, R7, R241, P1 ;  /* 0x000000f10700720c */ /* 0x000fc40000f21670 */
[----:B------:R-:W-:Y:S02]  /*b7e0*/  ISETP.LT.OR P0, PT, R7, R238, P0 ;  /* 0x000000ee0700720c */ /* 0x000fe40000701670 */
[----:B------:R-:W-:Y:S02]  /*b7f0*/  IABS R6, R6 ;  /* 0x0000000600067213 */ /* 0x000fe40000000000 */
[----:B------:R-:W-:Y:S02]  /*b800*/  I2FP.F32.S32 R8, R8 ;  /* 0x0000000800087245 */ /* 0x000fe40000201400 */
[----:B------:R-:W-:Y:S02]  /*b810*/  I2FP.F32.S32 R7, R9 ;  /* 0x0000000900077245 */ /* 0x000fe40000201400 */
[----:B------:R-:W-:Y:S01]  /*b820*/  I2FP.F32.S32 R6, R6 ;  /* 0x0000000600067245 */ /* 0x000fe20000201400 */
[----:B------:R-:W-:Y:S01]  /*b830*/  FFMA.FTZ R19, R8, -UR23, R19 ;  /* 0x8000001708137c23 */ /* 0x000fe20008010013 */
[----:B------:R-:W-:Y:S01]  /*b840*/  IABS R5, R5 ;  /* 0x0000000500057213 */ /* 0x000fe20000000000 */
[----:B------:R-:W-:Y:S01]  /*b850*/  FFMA.FTZ R7, R7, -UR23, R188 ;  /* 0x8000001707077c23 */ /* 0x000fe200080100bc */
[----:B------:R-:W-:-:S02]  /*b860*/  IMAD.IADD R8, R239, 0x1, -R4 ;  /* 0x00000001ef087824 */ /* 0x000fc400078e0a04 */
[----:B------:R-:W-:Y:S01]  /*b870*/  FFMA.FTZ R6, R6, -UR23, R189 ;  /* 0x8000001706067c23 */ /* 0x000fe200080100bd */
[----:B------:R-:W-:Y:S02]  /*b880*/  I2FP.F32.S32 R5, R5 ;  /* 0x0000000500057245 */ /* 0x000fe40000201400 */
[----:B------:R-:W-:Y:S02]  /*b890*/  FSEL R189, R19, -INF , !P6 ;  /* 0xff80000013bd7808 */ /* 0x000fe40007000000 */
[----:B------:R-:W-:Y:S01]  /*b8a0*/  FSEL R180, R7, -INF , !P1 ;  /* 0xff80000007b47808 */ /* 0x000fe20004800000 */
[----:B------:R-:W-:Y:S01]  /*b8b0*/  VIADD R7, R0, 0x38 ;  /* 0x0000003800077836 */ /* 0x000fe20000000000 */
[C---:B------:R-:W-:Y:S01]  /*b8c0*/  ISETP.GE.AND P6, PT, R4.reuse, R240, PT ;  /* 0x000000f00400720c */ /* 0x040fe20003fc6270 */
[----:B------:R-:W-:Y:S01]  /*b8d0*/  FFMA.FTZ R5, R5, -UR23, R190 ;  /* 0x8000001705057c23 */ /* 0x000fe200080100be */
[----:B------:R-:W-:Y:S01]  /*b8e0*/  ISETP.GE.AND P1, PT, R4, R235, PT ;  /* 0x000000eb0400720c */ /* 0x000fe20003f26270 */
[--C-:B------:R-:W-:Y:S01]  /*b8f0*/  IMAD.IADD R9, R242, 0x1, -R7.reuse ;  /* 0x00000001f2097824 */ /* 0x100fe200078e0a07 */
[----:B------:R-:W-:Y:S01]  /*b900*/  ISETP.LT.OR P6, PT, R4, R241, P6 ;  /* 0x000000f10400720c */ /* 0x000fe200037c1670 */
[----:B------:R-:W-:Y:S01]  /*b910*/  VIADD R0, R0, 0x39 ;  /* 0x0000003900007836 */ /* 0x000fe20000000000 */
[----:B------:R-:W-:Y:S01]  /*b920*/  ISETP.LT.OR P1, PT, R4, R238, P1 ;  /* 0x000000ee0400720c */ /* 0x000fe20000f21670 */
[----:B------:R-:W-:Y:S01]  /*b930*/  IMAD.IADD R4, R239, 0x1, -R7 ;  /* 0x00000001ef047824 */ /* 0x000fe200078e0a07 */
[----:B------:R-:W-:-:S02]  /*b940*/  FSEL R175, R5, -INF , !P0 ;  /* 0xff80000005af7808 */ /* 0x000fc40004000000 */
[----:B------:R-:W-:Y:S01]  /*b950*/  FSEL R179, R6, -INF , !P6 ;  /* 0xff80000006b37808 */ /* 0x000fe20007000000 */
[----:B------:R-:W-:Y:S01]  /*b960*/  IMAD.IADD R6, R242, 0x1, -R0 ;  /* 0x00000001f2067824 */ /* 0x000fe200078e0a00 */
[C---:B------:R-:W-:Y:S02]  /*b970*/  ISETP.GE.AND P0, PT, R7.reuse, R240, PT ;  /* 0x000000f00700720c */ /* 0x040fe40003f06270 */
[----:B------:R-:W-:Y:S02]  /*b980*/  IABS R5, R9 ;  /* 0x0000000900057213 */ /* 0x000fe40000000000 */
[----:B------:R-:W-:Y:S02]  /*b990*/  IABS R4, R4 ;  /* 0x0000000400047213 */ /* 0x000fe40000000000 */
[C---:B------:R-:W-:Y:S02]  /*b9a0*/  ISETP.GE.AND P6, PT, R7.reuse, R235, PT ;  /* 0x000000eb0700720c */ /* 0x040fe40003fc6270 */
[----:B------:R-:W-:-:S02]  /*b9b0*/  ISETP.LT.OR P0, PT, R7, R241, P0 ;  /* 0x000000f10700720c */ /* 0x000fc40000701670 */
[----:B------:R-:W-:Y:S02]  /*b9c0*/  I2FP.F32.S32 R5, R5 ;  /* 0x0000000500057245 */ /* 0x000fe40000201400 */
[----:B------:R-:W-:Y:S02]  /*b9d0*/  I2FP.F32.S32 R4, R4 ;  /* 0x0000000400047245 */ /* 0x000fe40000201400 */
[----:B------:R-:W-:Y:S01]  /*b9e0*/  ISETP.LT.OR P6, PT, R7, R238, P6 ;  /* 0x000000ee0700720c */ /* 0x000fe200037c1670 */
[----:B------:R-:W-:Y:S01]  /*b9f0*/  IMAD.IADD R7, R239, 0x1, -R0 ;  /* 0x00000001ef077824 */ /* 0x000fe200078e0a00 */
[----:B------:R-:W-:Y:S01]  /*ba00*/  IABS R8, R8 ;  /* 0x0000000800087213 */ /* 0x000fe20000000000 */
[----:B------:R-:W-:Y:S01]  /*ba10*/  FFMA.FTZ R5, R5, -UR23, R184 ;  /* 0x8000001705057c23 */ /* 0x000fe200080100b8 */
[----:B------:R-:W-:Y:S01]  /*ba20*/  FFMA.FTZ R4, R4, -UR23, R186 ;  /* 0x8000001704047c23 */ /* 0x000fe200080100ba */
[----:B------:R-:W-:Y:S02]  /*ba30*/  IABS R6, R6 ;  /* 0x0000000600067213 */ /* 0x000fe40000000000 */
[----:B------:R-:W-:-:S02]  /*ba40*/  IABS R7, R7 ;  /* 0x0000000700077213 */ /* 0x000fc40000000000 */
[----:B------:R-:W-:Y:S02]  /*ba50*/  I2FP.F32.S32 R8, R8 ;  /* 0x0000000800087245 */ /* 0x000fe40000201400 */
[----:B------:R-:W-:Y:S01]  /*ba60*/  FSEL R178, R5, -INF , !P0 ;  /* 0xff80000005b27808 */ /* 0x000fe20004000000 */
[----:B------:R-:W-:Y:S01]  /*ba70*/  IMAD.MOV.U32 R5, RZ, RZ, R7 ;  /* 0x000000ffff057224 */ /* 0x000fe200078e0007 */
[----:B------:R-:W-:Y:S01]  /*ba80*/  FSEL R173, R4, -INF , !P6 ;  /* 0xff80000004ad7808 */ /* 0x000fe20007000000 */
[----:B------:R-:W-:Y:S01]  /*ba90*/  FFMA.FTZ R8, R8, -UR23, R191 ;  /* 0x8000001708087c23 */ /* 0x000fe200080100bf */
[----:B------:R-:W-:Y:S02]  /*baa0*/  PLOP3.LUT P6, PT, PT, PT, UP0, 0x80, 0x0 ;  /* 0x000000000000781c */ /* 0x000fe40003fcf008 */
[----:B------:R-:W-:Y:S02]  /*bab0*/  I2FP.F32.S32 R6, R6 ;  /* 0x0000000600067245 */ /* 0x000fe40000201400 */
[----:B------:R-:W-:-:S02]  /*bac0*/  I2FP.F32.S32 R5, R5 ;  /* 0x0000000500057245 */ /* 0x000fc40000201400 */
[----:B------:R-:W-:Y:S01]  /*bad0*/  FSEL R174, R8, -INF , !P1 ;  /* 0xff80000008ae7808 */ /* 0x000fe20004800000 */
[----:B------:R-:W-:Y:S01]  /*bae0*/  FFMA.FTZ R176, R6, -UR23, R185 ;  /* 0x8000001706b07c23 */ /* 0x000fe200080100b9 */
[C---:B------:R-:W-:Y:S01]  /*baf0*/  ISETP.GE.AND P1, PT, R0.reuse, R240, PT ;  /* 0x000000f00000720c */ /* 0x040fe20003f26270 */
[----:B------:R-:W-:Y:S01]  /*bb00*/  FFMA.FTZ R5, R5, -UR23, R187 ;  /* 0x8000001705057c23 */ /* 0x000fe200080100bb */
[C---:B------:R-:W-:Y:S02]  /*bb10*/  ISETP.GE.AND P0, PT, R0.reuse, R235, PT ;  /* 0x000000eb0000720c */ /* 0x040fe40003f06270 */
[C---:B------:R-:W-:Y:S02]  /*bb20*/  ISETP.LT.OR P1, PT, R0.reuse, R241, P1 ;  /* 0x000000f10000720c */ /* 0x040fe40000f21670 */
[----:B------:R-:W-:Y:S02]  /*bb30*/  ISETP.LT.OR P0, PT, R0, R238, P0 ;  /* 0x000000ee0000720c */ /* 0x000fe40000701670 */
[----:B------:R-:W-:-:S02]  /*bb40*/  FSEL R176, R176, -INF , !P1 ;  /* 0xff800000b0b07808 */ /* 0x000fc40004800000 */
        /* <DEDUP_REMOVED lines=79> */
.L_x_6550:
[----:B------:R-:W-:-:S04]  /*c040*/  ULEA UR16, -UR8, URZ, 0x6 ;  /* 0x0000003f08107291 */ /* 0x000fc8000f8e313f */
[----:B------:R-:W-:-:S12]  /*c050*/  USHF.R.S32.HI UR9, URZ, 0x1f, UR16 ;  /* 0x0000001f3f097899 */ /* 0x000fd80008011410 */
.L_x_6551:
        /* <DEDUP_REMOVED lines=12> */
[----:B------:R-:W-:Y:S01]  /*c120*/  @!P3 LEA R14, P0, R4, UR14, 0x1 ;  /* 0x0000000e040ebc11 */ /* 0x000fe2000f8008ff */
[----:B------:R-:W-:Y:S01]  /*c130*/  IMAD.U32 R5, RZ, RZ, UR9 ;  /* 0x00000009ff057e24 */ /* 0x000fe2000f8e00ff */
[----:B------:R-:W-:-:S02]  /*c140*/  @!UP0 UIADD3 UR19, UP1, UR31, UR16, URZ ;  /* 0x000000101f138290 */ /* 0x000fc4000ff3e03f */
[----:B------:R-:W-:Y:S01]  /*c150*/  @!P3 LEA.HI.X R15, R4, UR15, R0, 0x1, P0 ;  /* 0x0000000f040fbc11 */ /* 0x000fe200080f0c00 */
[----:B------:R-:W-:Y:S01]  /*c160*/  IMAD.U32 R0, RZ, RZ, UR9 ;  /* 0x00000009ff007e24 */ /* 0x000fe2000f8e00ff */
[----:B------:R-:W-:Y:S01]  /*c170*/  @!P2 IADD3 R10, P0, R244, UR16, RZ ;  /* 0x00000010f40aac10 */ /* 0x000fe2000ff1e0ff */
[----:B------:R-:W-:Y:S01]  /*c180*/  @!UP0 UIADD3.X UR17, UR30, UR9, URZ, UP1, !UPT ;  /* 0x000000091e118290 */ /* 0x000fe20008ffe43f */
[C---:B------:R-:W-:Y:S02]  /*c190*/  @!P5 LEA R34, P1, R6.reuse, R247, 0x1 ;  /* 0x000000f70622d211 */ /* 0x040fe400078208ff */
[----:B------:R-:W-:Y:S02]  /*c1a0*/  @!P2 IADD3.X R4, R165, UR9, RZ, P0, !PT ;  /* 0x00000009a504ac10 */ /* 0x000fe400087fe4ff */
[----:B------:R-:W-:Y:S02]  /*c1b0*/  @!P5 LEA.HI.X R35, R6, R246, R0, 0x1, P1 ;  /* 0x000000f60623d211 */ /* 0x000fe400008f0c00 */
        /* <DEDUP_REMOVED lines=12> */
[----:B------:R-:W-:Y:S01]  /*c280*/  @!P4 LDGSTS.E.BYPASS.LTC128B.128 [R234+0xa000], desc[UR26][R22.64+0x80] ;  /* 0x0a00008016eacfae */ /* 0x000fe2000b901d5a */
        /* <DEDUP_REMOVED lines=27> */
[----:B------:R-:W-:Y:S02]  /*c440*/  @!P2 LEA.HI.X R9, R6, UR15, R5, 0x1, P0 ;  /* 0x0000000f0609ac11 */ /* 0x000fe400080f0c05 */
[----:B------:R-:W-:Y:S01]  /*c450*/  @!P4 LEA.HI.X R169, R0, UR15, R4, 0x1, P1 ;  /* 0x0000000f00a9cc11 */ /* 0x000fe200088f0c04 */
[----:B------:R-:W-:Y:S01]  /*c460*/  IMAD.U32 R4, RZ, RZ, UR19 ;  /* 0x00000013ff047e24 */ /* 0x000fe2000f8e00ff */
[----:B------:R-:W-:Y:S01]  /*c470*/  @!P3 IADD3 R6, P0, R244, UR7, RZ ;  /* 0x00000007f406bc10 */ /* 0x000fe2000ff1e0ff */
[----:B------:R-:W-:Y:S01]  /*c480*/  IMAD.U32 R0, RZ, RZ, UR17 ;  /* 0x00000011ff007e24 */ /* 0x000fe2000f8e00ff */
[----:B------:R-:W-:Y:S02]  /*c490*/  UIADD3 UR17, UP0, UR31, UR7, URZ ;  /* 0x000000071f117290 */ /* 0x000fe4000ff1e03f */
[----:B------:R-:W-:Y:S02]  /*c4a0*/  @!P3 IADD3.X R5, R165, UR4, RZ, P0, !PT ;  /* 0x00000004a505bc10 */ /* 0x000fe400087fe4ff */
[----:B------:R-:W-:-:S02]  /*c4b0*/  @!P3 LEA R184, P0, R6, UR14, 0x1 ;  /* 0x0000000e06b8bc11 */ /* 0x000fc4000f8008ff */
[-C--:B------:R-:W-:Y:S02]  /*c4c0*/  @!P5 LEA R186, P1, R4, R247.reuse, 0x1 ;  /* 0x000000f704bad211 */ /* 0x080fe400078208ff */
[----:B------:R-:W-:Y:S01]  /*c4d0*/  @!P3 LEA.HI.X R185, R6, UR15, R5, 0x1, P0 ;  /* 0x0000000f06b9bc11 */ /* 0x000fe200080f0c05 */
[----:B------:R-:W-:Y:S01]  /*c4e0*/  IMAD.U32 R5, RZ, RZ, UR17 ;  /* 0x00000011ff057e24 */ /* 0x000fe2000f8e00ff */
[----:B------:R-:W-:Y:S02]  /*c4f0*/  @!P5 LEA.HI.X R187, R4, R246, R0, 0x1, P1 ;  /* 0x000000f604bbd211 */ /* 0x000fe400008f0c00 */
[----:B------:R-:W-:Y:S01]  /*c500*/  @!P2 IADD3 R0, P0, R244, UR7, RZ ;  /* 0x00000007f400ac10 */ /* 0x000fe2000ff1e0ff */
[----:B------:R-:W-:Y:S01]  /*c510*/  UIADD3.X UR7, UR30, UR4, URZ, UP0, !UPT ;  /* 0x000000041e077290 */ /* 0x000fe200087fe43f */
[----:B------:R-:W-:Y:S01]  /*c520*/  @!P5 LEA R190, P1, R5, R247, 0x1 ;  /* 0x000000f705bed211 */ /* 0x000fe200078208ff */
[----:B------:R-:W-:Y:S01]  /*c530*/  @!PT LDS RZ, [RZ] ;  /* 0x00000000fffff984 */ /* 0x000fe20000000800 */
[----:B------:R-:W-:Y:S01]  /*c540*/  @!PT LDS RZ, [RZ] ;  /* 0x00000000fffff984 */ /* 0x000fe20000000800 */
[----:B------:R-:W-:Y:S01]  /*c550*/  @!PT LDS RZ, [RZ] ;  /* 0x00000000fffff984 */ /* 0x000fe20000000800 */
[----:B------:R1:W-:Y:S01]  /*c560*/  @!P5 LDGSTS.E.BYPASS.LTC128B.128 [R234+0x8800], desc[UR26][R186.64] ;  /* 0x08800000baeadfae */ /* 0x0003e2000b901d5a */
[----:B------:R-:W-:-:S02]  /*c570*/  @!P2 IADD3.X R6, R165, UR4, RZ, P0, !PT ;  /* 0x00000004a506ac10 */ /* 0x000fc400087fe4ff */
[C---:B--2---:R-:W-:Y:S01]  /*c580*/  @!P2 LEA R34, P0, R0.reuse, UR14, 0x1 ;  /* 0x0000000e0022ac11 */ /* 0x044fe2000f8008ff */
[----:B------:R-:W-:Y:S01]  /*c590*/  IMAD.U32 R4, RZ, RZ, UR7 ;  /* 0x00000007ff047e24 */ /* 0x000fe2000f8e00ff */
[----:B------:R1:W-:Y:S02]  /*c5a0*/  @P4 STS.128 [R234+0xa800], RZ ;  /* 0x00a800ffea004388 */ /* 0x0003e40000000c00 */
[----:B------:R-:W-:Y:S02]  /*c5b0*/  @!P2 LEA.HI.X R35, R0, UR15, R6, 0x1, P0 ;  /* 0x0000000f0023ac11 */ /* 0x000fe400080f0c06 */
        /* <DEDUP_REMOVED lines=17> */
[----:B---3--:R-:W-:-:S03]  /*c6d0*/  @!P3 LEA R14, P0, R4, UR14, 0x1 ;  /* 0x0000000e040ebc11 */ /* 0x008fc6000f8008ff */
        /* <DEDUP_REMOVED lines=50> */
.L_x_6553:
[----:B------:R-:W-:Y:S05]  /*ca00*/  BSYNC B0 ;  /* 0x0000000000007941 */ /* 0x000fea0003800000 */
.L_x_6552:
[----:B------:R-:W0:Y:S01]  /*ca10*/  LDGDEPBAR ;  /* 0x00000000000079af */ /* 0x000e220000000000 */
[----:B--2---:R-:W-:Y:S02]  /*ca20*/  IMAD.U32 R4, RZ, RZ, UR16 ;  /* 0x00000010ff047e24 */ /* 0x004fe4000f8e00ff */
[----:B------:R-:W-:-:S03]  /*ca30*/  IMAD.U32 R0, RZ, RZ, UR9 ;  /* 0x00000009ff007e24 */ /* 0x000fc6000f8e00ff */
[----:B------:R-:W-:-:S04]  /*ca40*/  LEA R247, P0, R4, R247, 0x1 ;  /* 0x000000f704f77211 */ /* 0x000fc800078008ff */
[----:B------:R-:W-:-:S09]  /*ca50*/  LEA.HI.X R246, R4, R246, R0, 0x1, P0 ;  /* 0x000000f604f67211 */ /* 0x000fd200000f0c00 */
.L_x_6549:
        /* <DEDUP_REMOVED lines=67> */
[----:B------:R-:W-:Y:S01]  /*ce90*/  LDSM.16.MT88.4 R20, [R220+0x10800] ;  /* 0x01080000dc14783b */ /* 0x000fe20000004200 */
[--C-:B------:R-:W-:Y:S01]  /*cea0*/  FFMA.FTZ R182, R29, UR18, -R177.reuse ;  /* 0x000000121db67c23 */ /* 0x100fe200080108b1 */
[--C-:B------:R-:W-:Y:S01]  /*ceb0*/  FFMA.FTZ R183, R31, UR18, -R177.reuse ;  /* 0x000000121fb77c23 */ /* 0x100fe200080108b1 */
[--C-:B------:R-:W-:Y:S01]  /*cec0*/  FFMA.FTZ R185, R25, UR18, -R177.reuse ;  /* 0x0000001219b97c23 */ /* 0x100fe200080108b1 */
[--C-:B------:R-:W-:Y:S01]  /*ced0*/  FFMA.FTZ R184, R28, UR18, -R172.reuse ;  /* 0x000000121cb87c23 */ /* 0x100fe200080108ac */
[--C-:B------:R-:W-:Y:S01]  /*cee0*/  FFMA.FTZ R186, R26, UR18, -R172.reuse ;  /* 0x000000121aba7c23 */ /* 0x100fe200080108ac */
[--C-:B------:R-:W-:Y:S01]  /*cef0*/  FFMA.FTZ R187, R24, UR18, -R172.reuse ;  /* 0x0000001218bb7c23 */ /* 0x100fe200080108ac */
[----:B------:R-:W-:Y:S01]  /*cf00*/  MUFU.EX2 R34, R34 ;  /* 0x0000002200227308 */ /* 0x000fe20000000800 */
[----:B------:R-:W-:Y:S01]  /*cf10*/  LDSM.16.MT88.4 R24, [R221+0x10800] ;  /* 0x01080000dd18783b */ /* 0x000fe20000004200 */
        /* <DEDUP_REMOVED lines=13> */
[----:B------:R-:W-:Y:S01]  /*cff0*/  FFMA.FTZ R176, R176, UR18, -R177 ;  /* 0x00000012b0b07c23 */ /* 0x000fe200080108b1 */
[----:B------:R-:W-:Y:S01]  /*d000*/  MUFU.EX2 R32, R32 ;  /* 0x0000002000207308 */ /* 0x000fe20000000800 */
[--C-:B------:R-:W-:Y:S01]  /*d010*/  FFMA.FTZ R175, R175, UR18, -R172.reuse ;  /* 0x00000012afaf7c23 */ /* 0x100fe200080108ac */
[--C-:B------:R-:W-:Y:S01]  /*d020*/  FFMA.FTZ R174, R174, UR18, -R172.reuse ;  /* 0x00000012aeae7c23 */ /* 0x100fe200080108ac */
[--C-:B------:R-:W-:Y:S01]  /*d030*/  FFMA.FTZ R173, R173, UR18, -R172.reuse ;  /* 0x00000012adad7c23 */ /* 0x100fe200080108ac */
[----:B------:R-:W-:-:S04]  /*d040*/  FFMA.FTZ R171, R171, UR18, -R172 ;  /* 0x00000012abab7c23 */ /* 0x000fc800080108ac */
        /* <DEDUP_REMOVED lines=147> */
[----:B------:R-:W-:Y:S01]  /*d980*/  MUFU.EX2 R182, R182 ;  /* 0x000000b600b67308 */ /* 0x000fe20000000800 */
[-C--:B------:R-:W-:Y:S01]  /*d990*/  FMUL.FTZ R108, R108, R170.reuse ;  /* 0x000000aa6c6c7220 */ /* 0x080fe20000410000 */
[C---:B------:R-:W-:Y:S01]  /*d9a0*/  HMMA.16816.F32.BF16 R64, R4.reuse, R18, R64 ;  /* 0x000000120440723c */ /* 0x040fe20000041840 */
[----:B------:R-:W4:Y:S01]  /*d9b0*/  LDSM.16.MT88.4 R16, [R221+0x14000] ;  /* 0x01400000dd10783b */ /* 0x000f220000004200 */
        /* <DEDUP_REMOVED lines=15> */
[C---:B--2---:R-:W-:Y:S01]  /*dab0*/  HMMA.16816.F32.BF16 R76, R4.reuse, R12, R76 ;  /* 0x0000000c044c723c */ /* 0x044fe2000004184c */
[-C--:B------:R-:W-:Y:S01]  /*dac0*/  FMUL.FTZ R130, R130, R3.reuse ;  /* 0x0000000382827220 */ /* 0x080fe20000410000 */
[-C--:B------:R-:W-:Y:S01]  /*dad0*/  FMUL.FTZ R131, R131, R3.reuse ;  /* 0x0000000383837220 */ /* 0x080fe20000410000 */
[----:B------:R-:W-:Y:S01]  /*dae0*/  FFMA.FTZ R165, R249, R170, R165 ;  /* 0x000000aaf9a57223 */ /* 0x000fe200000100a5 */
[----:B------:R-:W-:Y:S01]  /*daf0*/  FFMA.FTZ R3, R248, R3, R32 ;  /* 0x00000003f8037223 */ /* 0x000fe20000010020 */
[----:B------:R-:W2:Y:S01]  /*db00*/  MUFU.EX2 R184, R184 ;  /* 0x000000b800b87308 */ /* 0x000ea20000000800 */
[----:B------:R-:W-:Y:S01]  /*db10*/  HMMA.16816.F32.BF16 R80, R4, R14, R80 ;  /* 0x0000000e0450723c */ /* 0x000fe20000041850 */
[----:B------:R-:W5:Y:S01]  /*db20*/  LDSM.16.MT88.4 R12, [R224+0x16000] ;  /* 0x01600000e00c783b */ /* 0x000f620000004200 */
[----:B------:R-:W-:Y:S01]  /*db30*/  FADD.FTZ R165, R35, R165 ;  /* 0x000000a523a57221 */ /* 0x000fe20000010000 */
[----:B------:R-:W-:-:S03]  /*db40*/  FADD.FTZ R3, R2, R3 ;  /* 0x0000000302037221 */ /* 0x000fc60000010000 */
[----:B---3--:R-:W-:Y:S01]  /*db50*/  HMMA.16816.F32.BF16 R92, R4, R8, R92 ;  /* 0x00000008045c723c */ /* 0x008fe2000004185c */
[----:B------:R-:W3:Y:S01]  /*db60*/  MUFU.EX2 R186, R186 ;  /* 0x000000ba00ba7308 */ /* 0x000ee20000000800 */
[----:B------:R-:W-:Y:S01]  /*db70*/  FADD.FTZ R165, R34, R165 ;  /* 0x000000a522a57221 */ /* 0x000fe20000010000 */
[----:B------:R-:W-:-:S03]  /*db80*/  FADD.FTZ R3, R0, R3 ;  /* 0x0000000300037221 */ /* 0x000fc60000010000 */
[C---:B------:R-:W-:Y:S01]  /*db90*/  HMMA.16816.F32.BF16 R96, R4.reuse, R10, R96 ;  /* 0x0000000a0460723c */ /* 0x040fe20000041860 */
[----:B------:R-:W3:Y:S01]  /*dba0*/  LDSM.16.MT88.4 R8, [R221+0x16000] ;  /* 0x01600000dd08783b */ /* 0x000ee20000004200 */
[----:B------:R-:W-:Y:S01]  /*dbb0*/  FADD.FTZ R165, R33, R165 ;  /* 0x000000a521a57221 */ /* 0x000fe20000010000 */
[----:B------:R-:W-:Y:S01]  /*dbc0*/  MUFU.EX2 R187, R187 ;  /* 0x000000bb00bb7308 */ /* 0x000fe20000000800 */
[----:B------:R-:W-:Y:S01]  /*dbd0*/  FADD.FTZ R3, R164, R3 ;  /* 0x00000003a4037221 */ /* 0x000fe20000010000 */
[----:B------:R-:W-:Y:S01]  /*dbe0*/  MOV R164, R169 ;  /* 0x000000a900a47202 */ /* 0x000fe20000000f00 */
[----:B----4-:R-:W-:Y:S01]  /*dbf0*/  HMMA.16816.F32.BF16 R84, R4, R16, R84 ;  /* 0x000000100454723c */ /* 0x010fe20000041854 */
[----:B-1----:R-:W-:Y:S01]  /*dc00*/  FADD.FTZ R165, R181, R165 ;  /* 0x000000a5b5a57221 */ /* 0x002fe20000010000 */
[----:B--2---:R-:W-:-:S03]  /*dc10*/  FADD.FTZ R3, R184, R3 ;  /* 0x00000003b8037221 */ /* 0x004fc60000010000 */
[----:B------:R-:W1:Y:S01]  /*dc20*/  MUFU.EX2 R188, R188 ;  /* 0x000000bc00bc7308 */ /* 0x000e620000000800 */
[C---:B------:R-:W-:Y:S01]  /*dc30*/  HMMA.16816.F32.BF16 R88, R4.reuse, R18, R88 ;  /* 0x000000120458723c */ /* 0x040fe20000041858 */
[----:B------:R-:W2:Y:S06]  /*dc40*/  LDSM.16.MT88.4 R16, [R222+0x16000] ;  /* 0x01600000de10783b */ /* 0x000eac0000004200 */
[----:B------:R-:W4:Y:S08]  /*dc50*/  MUFU.EX2 R190, R190 ;  /* 0x000000be00be7308 */ /* 0x000f300000000800 */
[----:B------:R-:W-:Y:S01]  /*dc60*/  MUFU.EX2 R191, R191 ;  /* 0x000000bf00bf7308 */ /* 0x000fe20000000800 */
[C---:B-----5:R-:W-:Y:S06]  /*dc70*/  HMMA.16816.F32.BF16 R100, R4.reuse, R12, R100 ;  /* 0x0000000c0464723c */ /* 0x060fec0000041864 */
[C---:B------:R-:W-:Y:S01]  /*dc80*/  HMMA.16816.F32.BF16 R104, R4.reuse, R14, R104 ;  /* 0x0000000e0468723c */ /* 0x040fe20000041868 */
[----:B------:R-:W5:Y:S01]  /*dc90*/  LDSM.16.MT88.4 R12, [R220+0x16000] ;  /* 0x01600000dc0c783b */ /* 0x000f620000004200 */
[----:B------:R-:W-:Y:S04]  /*dca0*/  MUFU.EX2 R196, R196 ;  /* 0x000000c400c47308 */ /* 0x000fe80000000800 */
[C---:B---3--:R-:W-:Y:S04]  /*dcb0*/  HMMA.16816.F32.BF16 R116, R4.reuse, R8, R116 ;  /* 0x000000080474723c */ /* 0x048fe80000041874 */
[----:B------:R-:W-:Y:S02]  /*dcc0*/  MUFU.EX2 R195, R195 ;  /* 0x000000c300c37308 */ /* 0x000fe40000000800 */
[C---:B------:R-:W-:Y:S01]  /*dcd0*/  HMMA.16816.F32.BF16 R120, R4.reuse, R10, R120 ;  /* 0x0000000a0478723c */ /* 0x040fe20000041878 */
[----:B------:R-:W3:Y:S05]  /*dce0*/  LDSM.16.MT88.4 R8, [R222+0x10800] ;  /* 0x01080000de08783b */ /* 0x000eea0000004200 */
[C---:B--2---:R-:W-:Y:S01]  /*dcf0*/  HMMA.16816.F32.BF16 R108, R4.reuse, R16, R108 ;  /* 0x00000010046c723c */ /* 0x044fe2000004186c */
[----:B------:R-:W2:Y:S05]  /*dd00*/  MUFU.EX2 R193, R193 ;  /* 0x000000c100c17308 */ /* 0x000eaa0000000800 */
[C---:B------:R-:W-:Y:S01]  /*dd10*/  HMMA.16816.F32.BF16 R112, R4.reuse, R18, R112 ;  /* 0x000000120470723c */ /* 0x040fe20000041870 */
[----:B------:R-:W2:Y:S02]  /*dd20*/  LDSM.16.MT88.4 R16, [R224+0x12800] ;  /* 0x01280000e010783b */ /* 0x000ea40000004200 */
[----:B------:R-:W2:Y:S08]  /*dd30*/  MUFU.EX2 R194, R194 ;  /* 0x000000c200c27308 */ /* 0x000eb00000000800 */
[----:B------:R-:W-:Y:S01]  /*dd40*/  MUFU.EX2 R192, R192 ;  /* 0x000000c000c07308 */ /* 0x000fe20000000800 */
[C---:B-----5:R-:W-:Y:S07]  /*dd50*/  HMMA.16816.F32.BF16 R124, R4.reuse, R12, R124 ;  /* 0x0000000c047c723c */ /* 0x060fee000004187c */
[----:B------:R-:W5:Y:S01]  /*dd60*/  MUFU.EX2 R189, R189 ;  /* 0x000000bd00bd7308 */ /* 0x000f620000000800 */
[----:B------:R-:W-:Y:S01]  /*dd70*/  HMMA.16816.F32.BF16 R128, R4, R14, R128 ;  /* 0x0000000e0480723c */ /* 0x000fe20000041880 */
[----:B------:R-:W5:Y:S06]  /*dd80*/  LDSM.16.MT88.4 R12, [R222+0x12800] ;  /* 0x01280000de0c783b */ /* 0x000f6c0000004200 */
[----:B------:R-:W5:Y:S01]  /*dd90*/  MUFU.EX2 R180, R180 ;  /* 0x000000b400b47308 */ /* 0x000f620000000800 */
[C---:B------:R-:W-:Y:S01]  /*dda0*/  F2FP.BF16.F32.PACK_AB R4, R182.reuse, R181 ;  /* 0x000000b5b604723e */ /* 0x040fe200000010ff */
[----:B------:R-:W-:Y:S01]  /*ddb0*/  FADD.FTZ R182, R182, R165 ;  /* 0x000000a5b6b67221 */ /* 0x000fe20000010000 */
[C---:B------:R-:W-:Y:S01]  /*ddc0*/  F2FP.BF16.F32.PACK_AB R5, R186.reuse, R184 ;  /* 0x000000b8ba05723e */ /* 0x040fe200000010ff */
[----:B------:R-:W-:Y:S01]  /*ddd0*/  FADD.FTZ R186, R186, R3 ;  /* 0x00000003baba7221 */ /* 0x000fe20000010000 */
[----:B------:R-:W-:-:S03]  /*dde0*/  F2FP.BF16.F32.PACK_AB R6, R185, R183 ;  /* 0x000000b7b906723e */ /* 0x000fc600000010ff */
[----:B------:R-:W-:Y:S01]  /*ddf0*/  MUFU.EX2 R179, R179 ;  /* 0x000000b300b37308 */ /* 0x000fe20000000800 */
[C---:B-1----:R-:W-:Y:S01]  /*de00*/  F2FP.BF16.F32.PACK_AB R7, R188.reuse, R187 ;  /* 0x000000bbbc07723e */ /* 0x042fe200000010ff */
[----:B------:R-:W-:Y:S01]  /*de10*/  FADD.FTZ R182, R183, R182 ;  /* 0x000000b6b7b67221 */ /* 0x000fe20000010000 */
[----:B------:R-:W-:Y:S01]  /*de20*/  FADD.FTZ R186, R187, R186 ;  /* 0x000000babbba7221 */ /* 0x000fe20000010000 */
[----:B------:R-:W-:Y:S02]  /*de30*/  MOV R3, R168 ;  /* 0x000000a800037202 */ /* 0x000fe40000000f00 */
[----:B------:R-:W-:Y:S01]  /*de40*/  FADD.FTZ R185, R185, R182 ;  /* 0x000000b6b9b97221 */ /* 0x000fe20000010000 */
[----:B------:R-:W-:Y:S01]  /*de50*/  FADD.FTZ R188, R188, R186 ;  /* 0x000000babcbc7221 */ /* 0x000fe20000010000 */
[----:B---3--:R-:W-:Y:S01]  /*de60*/  HMMA.16816.F32.BF16 R152, R4, R8, R152 ;  /* 0x000000080498723c */ /* 0x008fe20000041898 */
[----:B------:R-:W-:Y:S01]  /*de70*/  MUFU.EX2 R178, R178 ;  /* 0x000000b200b27308 */ /* 0x000fe20000000800 */
[----:B----4-:R-:W-:Y:S01]  /*de80*/  FADD.FTZ R185, R190, R185 ;  /* 0x000000b9beb97221 */ /* 0x010fe20000010000 */
[----:B--2---:R-:W-:-:S03]  /*de90*/  FADD.FTZ R188, R193, R188 ;  /* 0x000000bcc1bc7221 */ /* 0x004fc60000010000 */
[C---:B------:R-:W-:Y:S01]  /*dea0*/  HMMA.16816.F32.BF16 R148, R4.reuse, R10, R148 ;  /* 0x0000000a0494723c */ /* 0x040fe20000041894 */
[----:B------:R-:W1:Y:S02]  /*deb0*/  LDSM.16.MT88.4 R8, [R221+0x12800] ;  /* 0x01280000dd08783b */ /* 0x000e640000004200 */
[----:B------:R-:W-:Y:S03]  /*dec0*/  MUFU.EX2 R176, R176 ;  /* 0x000000b000b07308 */ /* 0x000fe60000000800 */
[C---:B------:R-:W-:Y:S05]  /*ded0*/  HMMA.16816.F32.BF16 R136, R4.reuse, R20, R136 ;  /* 0x000000140488723c */ /* 0x040fea0000041888 */
[----:B------:R-:W2:Y:S01]  /*dee0*/  MUFU.EX2 R175, R175 ;  /* 0x000000af00af7308 */ /* 0x000ea20000000800 */
[C---:B------:R-:W-:Y:S01]  /*def0*/  HMMA.16816.F32.BF16 R132, R4.reuse, R22, R132 ;  /* 0x000000160484723c */ /* 0x040fe20000041884 */
[----:B------:R-:W3:Y:S05]  /*df00*/  LDSM.16.MT88.4 R20, [R224+0x14800] ;  /* 0x01480000e014783b */ /* 0x000eea0000004200 */
[C---:B------:R-:W-:Y:S01]  /*df10*/  HMMA.16816.F32.BF16 R144, R4.reuse, R24, R144 ;  /* 0x000000180490723c */ /* 0x040fe20000041890 */
[----:B------:R-:W4:Y:S05]  /*df20*/  MUFU.EX2 R174, R174 ;  /* 0x000000ae00ae7308 */ /* 0x000f2a0000000800 */
[C---:B------:R-:W-:Y:S01]  /*df30*/  HMMA.16816.F32.BF16 R140, R4.reuse, R26, R140 ;  /* 0x0000001a048c723c */ /* 0x040fe2000004188c */
[----:B------:R-:W2:Y:S02]  /*df40*/  LDSM.16.MT88.4 R24, [R220+0x12800] ;  /* 0x01280000dc18783b */ /* 0x000ea40000004200 */
[----:B------:R-:W4:Y:S03]  /*df50*/  MUFU.EX2 R173, R173 ;  /* 0x000000ad00ad7308 */ /* 0x000f260000000800 */
[C---:B------:R-:W-:Y:S05]  /*df60*/  HMMA.16816.F32.BF16 R36, R4.reuse, R16, R36 ;  /* 0x000000100424723c */ /* 0x040fea0000041824 */
[----:B------:R-:W4:Y:S01]  /*df70*/  MUFU.EX2 R171, R171 ;  /* 0x000000ab00ab7308 */ /* 0x000f220000000800 */
        /* <DEDUP_REMOVED lines=36> */
[----:B------:R-:W-:Y:S01]  /*e1c0*/  HMMA.16816.F32.BF16 R128, R4, R14, R128 ;  /* 0x0000000e0480723c */ /* 0x000fe20000041880 */
[----:B------:R-:W5:Y:S06]  /*e1d0*/  LDSM.16.MT88.4 R12, [R222+0x13000] ;  /* 0x01300000de0c783b */ /* 0x000f6c0000004200 */
        /* <DEDUP_REMOVED lines=60> */
[C---:B-----5:R-:W-:Y:S06]  /*e5a0*/  HMMA.16816.F32.BF16 R108, R4.reuse, R28, R108 ;  /* 0x0000001c046c723c */ /* 0x060fec000004186c */
[C---:B------:R-:W-:Y:S01]  /*e5b0*/  HMMA.16816.F32.BF16 R112, R4.reuse, R30, R112 ;  /* 0x0000001e0470723c */ /* 0x040fe20000041870 */
[----:B------:R-:W-:Y:S05]  /*e5c0*/  LDSM.16.MT88.4 R28, [R222+0x13800] ;  /* 0x01380000de1c783b */ /* 0x000fea0000004200 */
[C---:B--2---:R-:W-:Y:S06]  /*e5d0*/  HMMA.16816.F32.BF16 R116, R4.reuse, R24, R116 ;  /* 0x000000180474723c */ /* 0x044fec0000041874 */
[----:B------:R-:W-:Y:S01]  /*e5e0*/  HMMA.16816.F32.BF16 R120, R4, R26, R120 ;  /* 0x0000001a0478723c */ /* 0x000fe20000041878 */
[----:B------:R-:W2:Y:S06]  /*e5f0*/  LDSM.16.MT88.4 R24, [R220+0x11800] ;  /* 0x01180000dc18783b */ /* 0x000eac0000004200 */
[----:B------:R-:W-:-:S02]  /*e600*/  F2FP.BF16.F32.PACK_AB R4, R179, R180 ;  /* 0x000000b4b304723e */ /* 0x000fc400000010ff */
[----:B------:R-:W-:Y:S02]  /*e610*/  F2FP.BF16.F32.PACK_AB R5, R174, R175 ;  /* 0x000000afae05723e */ /* 0x000fe400000010ff */
[----:B------:R-:W-:Y:S02]  /*e620*/  F2FP.BF16.F32.PACK_AB R6, R176, R178 ;  /* 0x000000b2b006723e */ /* 0x000fe400000010ff */
[----:B------:R-:W-:-:S07]  /*e630*/  F2FP.BF16.F32.PACK_AB R7, R171, R173 ;  /* 0x000000adab07723e */ /* 0x000fce00000010ff */
        /* <DEDUP_REMOVED lines=14> */
[----:B------:R-:W-:Y:S05]  /*e720*/  LDSM.16.MT88.4 R24, [R220+0x15800] ;  /* 0x01580000dc18783b */ /* 0x000fea0000004200 */
[C---:B------:R-:W-:Y:S06]  /*e730*/  HMMA.16816.F32.BF16 R44, R4.reuse, R28, R44 ;  /* 0x0000001c042c723c */ /* 0x040fec000004182c */
        /* <DEDUP_REMOVED lines=14> */
[C---:B--2---:R-:W-:Y:S06]  /*e820*/  HMMA.16816.F32.BF16 R84, R4.reuse, R28, R84 ;  /* 0x0000001c0454723c */ /* 0x044fec0000041854 */
[C---:B------:R-:W-:Y:S06]  /*e830*/  HMMA.16816.F32.BF16 R88, R4.reuse, R30, R88 ;  /* 0x0000001e0458723c */ /* 0x040fec0000041858 */
[C---:B------:R-:W-:Y:S06]  /*e840*/  HMMA.16816.F32.BF16 R92, R4.reuse, R24, R92 ;  /* 0x00000018045c723c */ /* 0x040fec000004185c */
[C---:B------:R-:W-:Y:S06]  /*e850*/  HMMA.16816.F32.BF16 R96, R4.reuse, R26, R96 ;  /* 0x0000001a0460723c */ /* 0x040fec0000041860 */
[C---:B----4-:R-:W-:Y:S06]  /*e860*/  HMMA.16816.F32.BF16 R100, R4.reuse, R16, R100 ;  /* 0x000000100464723c */ /* 0x050fec0000041864 */
[C---:B------:R-:W-:Y:S06]  /*e870*/  HMMA.16816.F32.BF16 R104, R4.reuse, R18, R104 ;  /* 0x000000120468723c */ /* 0x040fec0000041868 */
[C---:B-1----:R-:W-:Y:S06]  /*e880*/  HMMA.16816.F32.BF16 R108, R4.reuse, R12, R108 ;  /* 0x0000000c046c723c */ /* 0x042fec000004186c */
[C---:B------:R-:W-:Y:S06]  /*e890*/  HMMA.16816.F32.BF16 R112, R4.reuse, R14, R112 ;  /* 0x0000000e0470723c */ /* 0x040fec0000041870 */
[C---:B-----5:R-:W-:Y:S06]  /*e8a0*/  HMMA.16816.F32.BF16 R116, R4.reuse, R8, R116 ;  /* 0x000000080474723c */ /* 0x060fec0000041874 */
[C---:B------:R-:W-:Y:S06]  /*e8b0*/  HMMA.16816.F32.BF16 R120, R4.reuse, R10, R120 ;  /* 0x0000000a0478723c */ /* 0x040fec0000041878 */
[C---:B---3--:R-:W-:Y:S06]  /*e8c0*/  HMMA.16816.F32.BF16 R124, R4.reuse, R20, R124 ;  /* 0x00000014047c723c */ /* 0x048fec000004187c */
[----:B------:R-:W-:-:S15]  /*e8d0*/  HMMA.16816.F32.BF16 R128, R4, R22, R128 ;  /* 0x000000160480723c */ /* 0x000fde0000041880 */
[----:B------:R-:W-:-:S09]  /*e8e0*/  NOP ;  /* 0x0000000000007918 */ /* 0x000fd20000000000 */
.L_x_6546:
[----:B------:R-:W-:Y:S05]  /*e8f0*/  @!P6 BRA `(.L_x_6554) ;  /* 0x00000058004ce947 */ /* 0x000fea0003800000 */
[----:B------:R-:W-:Y:S01]  /*e900*/  ULEA UR14, -UR6, URZ, 0x6 ;  /* 0x0000003f060e7291 */ /* 0x000fe2000f8e313f */
[----:B------:R-:W-:Y:S01]  /*e910*/  IMAD.MOV.U32 R2, RZ, RZ, R3 ;  /* 0x000000ffff027224 */ /* 0x000fe200078e0003 */
[----:B------:R-:W-:Y:S01]  /*e920*/  ULEA UR19, -UR8, URZ, 0x6 ;  /* 0x0000003f08137291 */ /* 0x000fe2000f8e313f */
[----:B------:R-:W-:Y:S01]  /*e930*/  IMAD.MOV.U32 R0, RZ, RZ, R164 ;  /* 0x000000ffff007224 */ /* 0x000fe200078e00a4 */
[----:B------:R-:W-:Y:S01]  /*e940*/  USHF.R.S32.HI UR15, URZ, 0x1f, UR14 ;  /* 0x0000001f3f0f7899 */ /* 0x000fe2000801140e */
[----:B------:R-:W-:Y:S01]  /*e950*/  ULDC.64 UR6, c[0x0][0x250] ;  /* 0x0000940000067ab9 */ /* 0x000fe20000000a00 */
[----:B------:R-:W-:Y:S01]  /*e960*/  MOV R245, UR14 ;  /* 0x0000000e00f57c02 */ /* 0x000fe20008000f00 */
[----:B------:R-:W-:Y:S01]  /*e970*/  ULDC UR16, c[0x0][0x2d0] ;  /* 0x0000b40000107ab9 */ /* 0x000fe20000000800 */
[----:B------:R-:W-:Y:S02]  /*e980*/  ULDC UR17, c[0x0][0x380] ;  /* 0x0000e00000117ab9 */ /* 0x000fe40000000800 */
[----:B------:R-:W-:Y:S01]  /*e990*/  MOV R244, UR15 ;  /* 0x0000000f00f47c02 */ /* 0x000fe20008000f00 */
[----:B------:R-:W-:Y:S01]  /*e9a0*/  USHF.R.S32.HI UR18, URZ, 0x1f, UR19 ;  /* 0x0000001f3f127899 */ /* 0x000fe20008011413 */
[----:B------:R-:W-:Y:S01]  /*e9b0*/  ULDC UR4, c[0x0][0x2ec] ;  /* 0x0000bb0000047ab9 */ /* 0x000fe20000000800 */
[----:B------:R-:W-:Y:S01]  /*e9c0*/  ULDC.64 UR8, c[0x0][0x248] ;  /* 0x0000920000087ab9 */ /* 0x000fe20000000a00 */
[----:B------:R-:W-:Y:S01]  /*e9d0*/  UMOV UR15, UR6 ;  /* 0x00000006000f7c82 */ /* 0x000fe20008000000 */
[----:B------:R-:W-:-:S08]  /*e9e0*/  UMOV UR14, UR7 ;  /* 0x00000007000e7c82 */ /* 0x000fd00008000000 */
.L_x_6558:
        /* <DEDUP_REMOVED lines=13> */
[----:B------:R-:W-:Y:S01]  /*eac0*/  USHF.L.U32 UR28, UR11, 0x6, URZ ;  /* 0x000000060b1c7899 */ /* 0x000fe2000800063f */
[----:B------:R-:W-:Y:S01]  /*ead0*/  IMAD.U32 R3, RZ, RZ, UR17 ;  /* 0x00000011ff037e24 */ /* 0x000fe2000f8e00ff */
[----:B------:R-:W-:Y:S02]  /*eae0*/  UMOV UR38, URZ ;  /* 0x0000003f00267c82 */ /* 0x000fe40008000000 */
[----:B------:R-:W-:Y:S02]  /*eaf0*/  UIADD3 UR36, UR28, 0x40, URZ ;  /* 0x000000401c247890 */ /* 0x000fe4000fffe03f */
[----:B------:R-:W-:Y:S04]  /*eb00*/  IABS R3, R3 ;  /* 0x0000000300037213 */ /* 0x000fe80000000000 */
[----:B------:R-:W-:Y:S01]  /*eb10*/  R2UR UR25, R3 ;  /* 0x00000000031972ca */ /* 0x000fe200000e0000 */
[----:B------:R-:W-:Y:S01]  /*eb20*/  IMAD.U32 R4, RZ, RZ, UR36 ;  /* 0x00000024ff047e24 */ /* 0x000fe2000f8e00ff */
[----:B------:R-:W-:Y:S04]  /*eb30*/  ULOP3.LUT UR36, UR36, UR17, URZ, 0x3c, !UPT ;  /* 0x0000001124247292 */ /* 0x000fe8000f8e3c3f */
[----:B------:R-:W-:Y:S04]  /*eb40*/  IABS R4, R4 ;  /* 0x0000000400047213 */ /* 0x000fe80000000000 */
[----:B------:R-:W-:Y:S03]  /*eb50*/  R2UR UR34, R4 ;  /* 0x00000000042272ca */ /* 0x000fe600000e0000 */
[----:B------:R-:W1:Y:S10]  /*eb60*/  I2F.RP R3, UR25 ;  /* 0x0000001900037d06 */ /* 0x000e740008209400 */
[----:B-1----:R-:W1:Y:S02]  /*eb70*/  MUFU.RCP R3, R3 ;  /* 0x0000000300037308 */ /* 0x002e640000001000 */
[----:B-1----:R-:W-:Y:S08]  /*eb80*/  VIADD R3, R3, 0xffffffe ;  /* 0x0ffffffe03037836 */ /* 0x002ff00000000000 */
[----:B------:R-:W1:Y:S02]  /*eb90*/  F2I.FTZ.U32.TRUNC.NTZ R3, R3 ;  /* 0x0000000300037305 */ /* 0x000e64000021f000 */
[----:B-1----:R-:W-:Y:S01]  /*eba0*/  R2UR UR39, R3 ;  /* 0x00000000032772ca */ /* 0x002fe200000e0000 */
[----:B------:R-:W-:Y:S01]  /*ebb0*/  IMAD.U32 R3, RZ, RZ, UR28 ;  /* 0x0000001cff037e24 */ /* 0x000fe2000f8e00ff */
[----:B------:R-:W-:Y:S04]  /*ebc0*/  ULOP3.LUT UR28, UR28, UR17, URZ, 0x3c, !UPT ;  /* 0x000000111c1c7292 */ /* 0x000fe8000f8e3c3f */
[----:B------:R-:W-:Y:S01]  /*ebd0*/  UISETP.GE.AND UP0, UPT, UR28, URZ, UPT ;  /* 0x0000003f1c00728c */ /* 0x000fe2000bf06270 */
[----:B------:R-:W-:Y:S04]  /*ebe0*/  IABS R3, R3 ;  /* 0x0000000300037213 */ /* 0x000fe80000000000 */
[----:B------:R-:W-:Y:S02]  /*ebf0*/  R2UR UR32, R3 ;  /* 0x00000000032072ca */ /* 0x000fe400000e0000 */
[----:B------:R-:W-:Y:S04]  /*ec00*/  UIADD3 UR29, URZ, -UR39, URZ ;  /* 0x800000273f1d7290 */ /* 0x000fe8000fffe03f */
[----:B------:R-:W-:Y:S04]  /*ec10*/  UIMAD UR29, UR29, UR25, URZ ;  /* 0x000000191d1d72a4 */ /* 0x000fe8000f8e023f */
[----:B------:R-:W-:Y:S04]  /*ec20*/  UIMAD.WIDE.U32 UR38, UR39, UR29, UR38 ;  /* 0x0000001d272672a5 */ /* 0x000fe8000f8e0026 */
        /* <DEDUP_REMOVED lines=17> */
[----:B------:R-:W-:Y:S02]  /*ed40*/  UISETP.NE.AND UP2, UPT, UR17, URZ, UPT ;  /* 0x0000003f1100728c */ /* 0x000fe4000bf45270 */
[----:B------:R-:W-:Y:S02]  /*ed50*/  @UP4 UIADD3 UR37, UR37, 0x1, URZ ;  /* 0x0000000125254890 */ /* 0x000fe4000fffe03f */
[----:B------:R-:W-:Y:S02]  /*ed60*/  @UP3 UIADD3 UR35, UR35, 0x1, URZ ;  /* 0x0000000123233890 */ /* 0x000fe4000fffe03f */
[----:B------:R-:W-:Y:S02]  /*ed70*/  ULOP3.LUT UR25, URZ, UR17, URZ, 0x33, !UPT ;  /* 0x000000113f197292 */ /* 0x000fe4000f8e333f */
        /* <DEDUP_REMOVED lines=18> */
[----:B------:R-:W-:Y:S02]  /*eea0*/  MOV R4, UR28 ;  /* 0x0000001c00047c02 */ /* 0x000fe40008000f00 */
        /* <DEDUP_REMOVED lines=12> */
[----:B------:R-:W-:Y:S05]  /*ef70*/  IMAD.U32 R8, RZ, RZ, UR32 ;  /* 0x00000020ff087e24 */ /* 0x000fea000f8e00ff */
[----:B------:R-:W-:Y:S01]  /*ef80*/  IMAD.U32 R9, RZ, RZ, UR25 ;  /* 0x00000019ff097e24 */ /* 0x000fe2000f8e00ff */
[----:B------:R-:W-:Y:S01]  /*ef90*/  UMOV UR25, UR14 ;  /* 0x0000000e00197c82 */ /* 0x000fe20008000000 */
[----:B-1----:R-:W1:Y:S01]  /*efa0*/  LDC.64 R4, c[0x0][0x238] ;  /* 0x00008e00ff047b82 */ /* 0x002e620000000a00 */
[----:B--2---:R-:W-:Y:S04]  /*efb0*/  IADD3 R6, -R3, R6, RZ ;  /* 0x0000000603067210 */ /* 0x004fe80007ffe1ff */
[----:B------:R-:W-:Y:S01]  /*efc0*/  SHF.R.S32.HI R3, RZ, 0x1f, R6 ;  /* 0x0000001fff037819 */ /* 0x000fe20000011406 */
[CC--:B-1----:R-:W-:Y:S04]  /*efd0*/  IMAD.WIDE.U32 R8, R6.reuse, R4.reuse, R8 ;  /* 0x0000000406087225 */ /* 0x0c2fe800078e0008 */
[----:B------:R-:W-:Y:S01]  /*efe0*/  IMAD R3, R3, R4, RZ ;  /* 0x0000000403037224 */ /* 0x000fe200078e02ff */
[----:B------:R-:W-:Y:S03]  /*eff0*/  MOV R7, R8 ;  /* 0x0000000800077202 */ /* 0x000fe60000000f00 */
[----:B------:R-:W-:Y:S04]  /*f000*/  IMAD R3, R6, R5, R3 ;  /* 0x0000000506037224 */ /* 0x000fe800078e0203 */
[----:B------:R-:W-:Y:S07]  /*f010*/  IMAD.IADD R3, R9, 0x1, R3 ;  /* 0x0000000109037824 */ /* 0x000fee00078e0203 */
.L_x_6555:
        /* <DEDUP_REMOVED lines=335> */
[----:B------:R-:W-:Y:S01]  /*10510*/  USHF.L.U32 UR15, UR11, 0x6, URZ ;  /* 0x000000060b0f7899 */ /* 0x000fe2000800063f */
[----:B------:R-:W-:Y:S01]  /*10520*/  IMAD.U32 R3, RZ, RZ, UR17 ;  /* 0x00000011ff037e24 */ /* 0x000fe2000f8e00ff */
[----:B------:R-:W-:Y:S02]  /*10530*/  UMOV UR38, URZ ;  /* 0x0000003f00267c82 */ /* 0x000fe40008000000 */
[----:B------:R-:W-:Y:S02]  /*10540*/  UIADD3 UR36, UR15, -0x40, URZ ;  /* 0xffffffc00f247890 */ /* 0x000fe4000fffe03f */
[----:B------:R-:W-:Y:S01]  /*10550*/  IABS R3, R3 ;  /* 0x0000000300037213 */ /* 0x000fe20000000000 */
[----:B------:R-:W-:Y:S01]  /*10560*/  IMAD.U32 R164, RZ, RZ, UR15 ;  /* 0x0000000fffa47e24 */ /* 0x000fe2000f8e00ff */
[----:B------:R-:W-:Y:S02]  /*10570*/  ULOP3.LUT UR15, UR15, UR17, URZ, 0x3c, !UPT ;  /* 0x000000110f0f7292 */ /* 0x000fe4000f8e3c3f */
[----:B------:R-:W-:Y:S02]  /*10580*/  R2UR UR14, R3 ;  /* 0x00000000030e72ca */ /* 0x000fe400000e0000 */
[----:B------:R-:W-:Y:S01]  /*10590*/  UISETP.GE.AND UP1, UPT, UR15, URZ, UPT ;  /* 0x0000003f0f00728c */ /* 0x000fe2000bf26270 */
[----:B------:R-:W-:Y:S04]  /*105a0*/  IABS R164, R164 ;  /* 0x000000a400a47213 */ /* 0x000fe80000000000 */
[----:B------:R-:W-:Y:S06]  /*105b0*/  R2UR UR34, R164 ;  /* 0x00000000a42272ca */ /* 0x000fec00000e0000 */
[----:B------:R-:W1:Y:S10]  /*105c0*/  I2F.RP R3, UR14 ;  /* 0x0000000e00037d06 */ /* 0x000e740008209400 */
[----:B-1----:R-:W1:Y:S02]  /*105d0*/  MUFU.RCP R3, R3 ;  /* 0x0000000300037308 */ /* 0x002e640000001000 */
[----:B-1----:R-:W-:Y:S08]  /*105e0*/  VIADD R3, R3, 0xffffffe ;  /* 0x0ffffffe03037836 */ /* 0x002ff00000000000 */
[----:B------:R-:W1:Y:S02]  /*105f0*/  F2I.FTZ.U32.TRUNC.NTZ R3, R3 ;  /* 0x0000000300037305 */ /* 0x000e64000021f000 */
[----:B-1----:R-:W-:Y:S01]  /*10600*/  R2UR UR39, R3 ;  /* 0x00000000032772ca */ /* 0x002fe200000e0000 */
[----:B------:R-:W-:Y:S01]  /*10610*/  IMAD.U32 R3, RZ, RZ, UR36 ;  /* 0x00000024ff037e24 */ /* 0x000fe2000f8e00ff */
[----:B------:R-:W-:Y:S04]  /*10620*/  ULOP3.LUT UR36, UR36, UR17, URZ, 0x3c, !UPT ;  /* 0x0000001124247292 */ /* 0x000fe8000f8e3c3f */
[----:B------:R-:W-:Y:S04]  /*10630*/  IABS R3, R3 ;  /* 0x0000000300037213 */ /* 0x000fe80000000000 */
[----:B------:R-:W-:Y:S03]  /*10640*/  R2UR UR32, R3 ;  /* 0x00000000032072ca */ /* 0x000fe600000e0000 */
        /* <DEDUP_REMOVED lines=41> */
[----:B------:R-:W-:Y:S01]  /*108e0*/  MOV R164, UR32 ;  /* 0x0000002000a47c02 */ /* 0x000fe20008000f00 */
[----:B------:R-:W-:Y:S01]  /*108f0*/  UIADD3 UR32, UR37, -UR14, URZ ;  /* 0x8000000e25207290 */ /* 0x000fe2000fffe03f */
[----:B------:R-:W-:Y:S02]  /*10900*/  IMAD.U32 R165, RZ, RZ, UR33 ;  /* 0x00000021ffa57e24 */ /* 0x000fe4000f8e00ff */
[----:B------:R-:W-:Y:S01]  /*10910*/  IMAD.U32 R169, RZ, RZ, UR35 ;  /* 0x00000023ffa97e24 */ /* 0x000fe2000f8e00ff */
[----:B------:R-:W-:Y:S02]  /*10920*/  UIMAD UR32, UR32, UR17, -0x40 ;  /* 0xffffffc0202074a4 */ /* 0x000fe4000f8e0211 */
[----:B------:R1:W2:Y:S02]  /*10930*/  LDG.E R3, desc[UR26][R164.64] ;  /* 0x0000001aa4037981 */ /* 0x0002a4000c1e1900 */
[----:B------:R-:W-:Y:S02]  /*10940*/  USHF.R.S32.HI UR15, URZ, 0x1f, UR32 ;  /* 0x0000001f3f0f7899 */ /* 0x000fe40008011420 */
[----:B------:R-:W2:Y:S01]  /*10950*/  LDG.E R168, desc[UR26][R168.64] ;  /* 0x0000001aa8a87981 */ /* 0x000ea2000c1e1900 */
[----:B------:R-:W-:Y:S02]  /*10960*/  UIMAD UR14, UR9, UR32, URZ ;  /* 0x00000020090e72a4 */ /* 0x000fe4000f8e023f */
        /* <DEDUP_REMOVED lines=16> */
.L_x_6557:
        /* <DEDUP_REMOVED lines=117> */
.L_x_6556:
[----:B------:R-:W-:Y:S01]  /*111c0*/  MOV R3, UR11 ;  /* 0x0000000b00037c02 */ /* 0x000fe20008000f00 */
[----:B------:R-:W-:Y:S01]  /*111d0*/  STL [R1], R166 ;  /* 0x000000a601007387 */ /* 0x000fe20000100800 */
[----:B------:R-:W-:Y:S01]  /*111e0*/  UISETP.GT.AND UP0, UPT, UR11, UR10, UPT ;  /* 0x0000000a0b00728c */ /* 0x000fe2000bf04270 */
[----:B------:R-:W-:Y:S02]  /*111f0*/  UMOV UR15, UR28 ;  /* 0x0000001c000f7c82 */ /* 0x000fe40008000000 */
[----:B------:R-:W-:Y:S01]  /*11200*/  IMAD R3, R3, 0x40, R243 ;  /* 0x0000004003037824 */ /* 0x000fe200078e02f3 */
[----:B------:R-:W-:Y:S03]  /*11210*/  UMOV UR14, UR25 ;  /* 0x00000019000e7c82 */ /* 0x000fe60008000000 */
[----:B-1----:R-:W-:Y:S01]  /*11220*/  VIADD R169, R3, 0x10 ;  /* 0x0000001003a97836 */ /* 0x002fe20000000000 */
[C---:B------:R-:W-:Y:S01]  /*11230*/  IADD3 R164, R242.reuse, -R3, RZ ;  /* 0x80000003f2a47210 */ /* 0x040fe20007ffe0ff */
[----:B------:R-:W-:Y:S01]  /*11240*/  IMAD.IADD R174, R239, 0x1, -R3 ;  /* 0x00000001efae7824 */ /* 0x000fe200078e0a03 */
[CC--:B------:R-:W-:Y:S01]  /*11250*/  ISETP.GE.AND P0, PT, R3.reuse, R241.reuse, PT ;  /* 0x000000f10300720c */ /* 0x0c0fe20003f06270 */
[C---:B------:R-:W-:Y:S01]  /*11260*/  IMAD.IADD R168, R242.reuse, 0x1, -R169 ;  /* 0x00000001f2a87824 */ /* 0x040fe200078e0aa9 */
[----:B------:R-:W-:Y:S02]  /*11270*/  IABS R164, R164 ;  /* 0x000000a400a47213 */ /* 0x000fe40000000000 */
[----:B------:R-:W-:Y:S02]  /*11280*/  IABS R174, R174 ;  /* 0x000000ae00ae7213 */ /* 0x000fe40000000000 */
[----:B------:R-:W-:Y:S02]  /*11290*/  I2FP.F32.S32 R165, R164 ;  /* 0x000000a400a57245 */ /* 0x000fe40000201400 */
[----:B------:R-:W-:Y:S02]  /*112a0*/  IABS R168, R168 ;  /* 0x000000a800a87213 */ /* 0x000fe40000000000 */
[----:B------:R-:W-:Y:S01]  /*112b0*/  IADD3 R164, R3, 0x1, RZ ;  /* 0x0000000103a47810 */ /* 0x000fe20007ffe0ff */
[----:B------:R-:W-:Y:S01]  /*112c0*/  FFMA.FTZ R4, R165, -UR23, R4 ;  /* 0x80000017a5047c23 */ /* 0x000fe20008010004 */
[----:B------:R-:W-:Y:S01]  /*112d0*/  VIADD R165, R3, 0x8 ;  /* 0x0000000803a57836 */ /* 0x000fe20000000000 */
[----:B------:R-:W-:Y:S02]  /*112e0*/  I2FP.F32.S32 R174, R174 ;  /* 0x000000ae00ae7245 */ /* 0x000fe40000201400 */
[----:B------:R-:W-:Y:S01]  /*112f0*/  I2FP.F32.S32 R168, R168 ;  /* 0x000000a800a87245 */ /* 0x000fe20000201400 */
[--C-:B------:R-:W-:Y:S01]  /*11300*/  IMAD.IADD R171, R242, 0x1, -R165.reuse ;  /* 0x00000001f2ab7824 */ /* 0x100fe200078e0aa5 */
[----:B------:R-:W-:Y:S01]  /*11310*/  ISETP.GE.AND P3, PT, R164, R241, PT ;  /* 0x000000f1a400720c */ /* 0x000fe20003f66270 */
[----:B------:R-:W-:Y:S01]  /*11320*/  FFMA.FTZ R6, R174, -UR23, R6 ;  /* 0x80000017ae067c23 */ /* 0x000fe20008010006 */
[----:B------:R-:W-:Y:S01]  /*11330*/  ISETP.GE.AND P6, PT, R164, R238, PT ;  /* 0x000000eea400720c */ /* 0x000fe20003fc6270 */
[----:B------:R-:W-:Y:S01]  /*11340*/  FFMA.FTZ R12, R168, -UR23, R12 ;  /* 0x80000017a80c7c23 */ /* 0x000fe2000801000c */
[----:B------:R-:W-:Y:S01]  /*11350*/  IABS R171, R171 ;  /* 0x000000ab00ab7213 */ /* 0x000fe20000000000 */
[----:B------:R-:W-:Y:S01]  /*11360*/  IMAD.IADD R174, R239, 0x1, -R164 ;  /* 0x00000001efae7824 */ /* 0x000fe200078e0aa4 */
[----:B------:R-:W-:Y:S02]  /*11370*/  IADD3 R173, R242, -R164, RZ ;  /* 0x800000a4f2ad7210 */ /* 0x000fe40007ffe0ff */
[----:B------:R-:W-:Y:S02]  /*11380*/  I2FP.F32.S32 R171, R171 ;  /* 0x000000ab00ab7245 */ /* 0x000fe40000201400 */
[C---:B------:R-:W-:Y:S02]  /*11390*/  ISETP.GE.OR P3, PT, R164.reuse, R240, !P3 ;  /* 0x000000f0a400720c */ /* 0x040fe40005f66670 */
[----:B------:R-:W-:Y:S01]  /*113a0*/  ISETP.GE.OR P6, PT, R164, R235, !P6 ;  /* 0x000000eba400720c */ /* 0x000fe200077c6670 */
[----:B------:R-:W-:Y:S01]  /*113b0*/  FFMA.FTZ R8, R171, -UR23, R8 ;  /* 0x80000017ab087c23 */ /* 0x000fe20008010008 */
[----:B------:R-:W-:Y:S01]  /*113c0*/  VIADD R171, R3, 0x18 ;  /* 0x0000001803ab7836 */ /* 0x000fe20000000000 */
[----:B------:R-:W-:Y:S01]  /*113d0*/  IABS R173, R173 ;  /* 0x000000ad00ad7213 */ /* 0x000fe20000000000 */
[----:B------:R-:W-:Y:S01]  /*113e0*/  IMAD.IADD R164, R239, 0x1, -R165 ;  /* 0x00000001efa47824 */ /* 0x000fe200078e0aa5 */
[----:B------:R-:W-:Y:S02]  /*113f0*/  ISETP.GE.AND P2, PT, R3, R238, PT ;  /* 0x000000ee0300720c */ /* 0x000fe40003f46270 */
[----:B------:R-:W-:Y:S02]  /*11400*/  IADD3 R168, R242, -R171, RZ ;  /* 0x800000abf2a87210 */ /* 0x000fe40007ffe0ff */
[----:B------:R-:W-:Y:S02]  /*11410*/  I2FP.F32.S32 R173, R173 ;  /* 0x000000ad00ad7245 */ /* 0x000fe40000201400 */
[----:B------:R-:W-:Y:S02]  /*11420*/  IABS R168, R168 ;  /* 0x000000a800a87213 */ /* 0x000fe40000000000 */
[----:B------:R-:W-:Y:S01]  /*11430*/  IABS R164, R164 ;  /* 0x000000a400a47213 */ /* 0x000fe20000000000 */
[----:B------:R-:W-:Y:S01]  /*11440*/  FFMA.FTZ R5, R173, -UR23, R5 ;  /* 0x80000017ad057c23 */ /* 0x000fe20008010005 */
[----:B------:R-:W-:Y:S02]  /*11450*/  I2FP.F32.S32 R168, R168 ;  /* 0x000000a800a87245 */ /* 0x000fe40000201400 */
[----:B------:R-:W-:Y:S02]  /*11460*/  IABS R174, R174 ;  /* 0x000000ae00ae7213 */ /* 0x000fe40000000000 */
[C---:B------:R-:W-:Y:S01]  /*11470*/  ISETP.GE.OR P0, PT, R3.reuse, R240, !P0 ;  /* 0x000000f00300720c */ /* 0x040fe20004706670 */
[----:B------:R-:W-:Y:S01]  /*11480*/  FFMA.FTZ R16, R168, -UR23, R16 ;  /* 0x80000017a8107c23 */ /* 0x000fe20008010010 */
[----:B------:R-:W-:Y:S02]  /*11490*/  I2FP.F32.S32 R164, R164 ;  /* 0x000000a400a47245 */ /* 0x000fe40000201400 */
[C---:B------:R-:W-:Y:S02]  /*114a0*/  ISETP.GE.OR P2, PT, R3.reuse, R235, !P2 ;  /* 0x000000eb0300720c */ /* 0x040fe40005746670 */
[C---:B------:R-:W-:Y:S01]  /*114b0*/  IADD3 R172, R3.reuse, 0x9, RZ ;  /* 0x0000000903ac7810 */ /* 0x040fe20007ffe0ff */
[----:B------:R-:W-:Y:S01]  /*114c0*/  FFMA.FTZ R10, R164, -UR23, R10 ;  /* 0x80000017a40a7c23 */ /* 0x000fe2000801000a */
[----:B------:R-:W-:Y:S01]  /*114d0*/  I2FP.F32.S32 R174, R174 ;  /* 0x000000ae00ae7245 */ /* 0x000fe20000201400 */
[----:B------:R-:W-:Y:S01]  /*114e0*/  VIADD R164, R3, 0x21 ;  /* 0x0000002103a47836 */ /* 0x000fe20000000000 */
[----:B------:R-:W-:Y:S02]  /*114f0*/  FSEL R168, R4, -INF , !P0 ;  /* 0xff80000004a87808 */ /* 0x000fe40004000000 */
[----:B------:R-:W-:Y:S01]  /*11500*/  FSEL R6, R6, -INF , !P2 ;  /* 0xff80000006067808 */ /* 0x000fe20005000000 */
[----:B------:R-:W-:Y:S01]  /*11510*/  FFMA.FTZ R7, R174, -UR23, R7 ;  /* 0x80000017ae077c23 */ /* 0x000fe20008010007 */
[----:B------:R-:W-:Y:S02]  /*11520*/  FSEL R5, R5, -INF , !P3 ;  /* 0xff80000005057808 */ /* 0x000fe40005800000 */
[CC--:B------:R-:W-:Y:S02]  /*11530*/  ISETP.GE.AND P4, PT, R172.reuse, R241.reuse, PT ;  /* 0x000000f1ac00720c */ /* 0x0c0fe40003f86270 */
[CC--:B------:R-:W-:Y:S02]  /*11540*/  ISETP.GE.AND P0, PT, R172.reuse, R238.reuse, PT ;  /* 0x000000eeac00720c */ /* 0x0c0fe40003f06270 */
[C---:B------:R-:W-:Y:S02]  /*11550*/  ISETP.GE.AND P2, PT, R169.reuse, R241, PT ;  /* 0x000000f1a900720c */ /* 0x040fe40003f46270 */
[----:B------:R-:W-:Y:S02]  /*11560*/  ISETP.GE.AND P3, PT, R169, R238, PT ;  /* 0x000000eea900720c */ /* 0x000fe40003f66270 */
[----:B------:R-:W-:Y:S02]  /*11570*/  IADD3 R173, R3, 0x11, RZ ;  /* 0x0000001103ad7810 */ /* 0x000fe40007ffe0ff */
[C---:B------:R-:W-:Y:S02]  /*11580*/  ISETP.GE.OR P4, PT, R172.reuse, R240, !P4 ;  /* 0x000000f0ac00720c */ /* 0x040fe40006786670 */
[-C--:B------:R-:W-:Y:S01]  /*11590*/  ISETP.GE.OR P0, PT, R172, R235.reuse, !P0 ;  /* 0x000000ebac00720c */ /* 0x080fe20004706670 */
[C---:B------:R-:W-:Y:S01]  /*115a0*/  IMAD.IADD R4, R239.reuse, 0x1, -R173 ;  /* 0x00000001ef047824 */ /* 0x040fe200078e0aad */
[CC--:B------:R-:W-:Y:S02]  /*115b0*/  IADD3 R170, R242.reuse, -R172.reuse, RZ ;  /* 0x800000acf2aa7210 */ /* 0x0c0fe40007ffe0ff */
[C---:B------:R-:W-:Y:S01]  /*115c0*/  IADD3 R174, R239.reuse, -R172, RZ ;  /* 0x800000acefae7210 */ /* 0x040fe20007ffe0ff */
[----:B------:R-:W-:Y:S01]  /*115d0*/  IMAD.IADD R172, R239, 0x1, -R169 ;  /* 0x00000001efac7824 */ /* 0x000fe200078e0aa9 */
[C---:B------:R-:W-:Y:S02]  /*115e0*/  ISETP.GE.OR P2, PT, R169.reuse, R240, !P2 ;  /* 0x000000f0a900720c */ /* 0x040fe40005746670 */
[----:B------:R-:W-:Y:S02]  /*115f0*/  ISETP.GE.OR P3, PT, R169, R235, !P3 ;  /* 0x000000eba900720c */ /* 0x000fe40005f66670 */
[C---:B------:R-:W-:Y:S02]  /*11600*/  IADD3 R169, R242.reuse, -R164, RZ ;  /* 0x800000a4f2a97210 */ /* 0x040fe40007ffe0ff */
[----:B------:R-:W-:Y:S02]  /*11610*/  IADD3 R175, R242, -R173, RZ ;  /* 0x800000adf2af7210 */ /* 0x000fe40007ffe0ff */
[C---:B------:R-:W-:Y:S02]  /*11620*/  ISETP.GE.AND P5, PT, R165.reuse, R241, PT ;  /* 0x000000f1a500720c */ /* 0x040fe40003fa6270 */
[----:B------:R-:W-:Y:S02]  /*11630*/  IABS R169, R169 ;  /* 0x000000a900a97213 */ /* 0x000fe40000000000 */
[----:B------:R-:W-:Y:S02]  /*11640*/  IABS R175, R175 ;  /* 0x000000af00af7213 */ /* 0x000fe40000000000 */
[----:B------:R-:W-:Y:S02]  /*11650*/  ISETP.GE.OR P5, PT, R165, R240, !P5 ;  /* 0x000000f0a500720c */ /* 0x000fe40006fa6670 */
[----:B------:R-:W-:Y:S02]  /*11660*/  IABS R170, R170 ;  /* 0x000000aa00aa7213 */ /* 0x000fe40000000000 */
[----:B------:R-:W-:Y:S02]  /*11670*/  I2FP.F32.S32 R169, R169 ;  /* 0x000000a900a97245 */ /* 0x000fe40000201400 */
[----:B------:R-:W-:Y:S02]  /*11680*/  I2FP.F32.S32 R175, R175 ;  /* 0x000000af00af7245 */ /* 0x000fe40000201400 */
[----:B------:R-:W-:Y:S01]  /*11690*/  IABS R172, R172 ;  /* 0x000000ac00ac7213 */ /* 0x000fe20000000000 */
[----:B------:R-:W-:Y:S01]  /*116a0*/  FFMA.FTZ R21, R169, -UR23, R21 ;  /* 0x80000017a9157c23 */ /* 0x000fe20008010015 */
[----:B------:R-:W-:Y:S01]  /*116b0*/  FSEL R8, R8, -INF , !P5 ;  /* 0xff80000008087808 */ /* 0x000fe20006800000 */
[----:B------:R-:W-:Y:S01]  /*116c0*/  FFMA.FTZ R13, R175, -UR23, R13 ;  /* 0x80000017af0d7c23 */ /* 0x000fe2000801000d */
[----:B------:R-:W-:Y:S01]  /*116d0*/  FSEL R197, R12, -INF , !P2 ;  /* 0xff8000000cc57808 */ /* 0x000fe20005000000 */
[----:B------:R-:W-:Y:S01]  /*116e0*/  VIADD R169, R3, 0x28 ;  /* 0x0000002803a97836 */ /* 0x000fe20000000000 */
[----:B------:R-:W-:Y:S02]  /*116f0*/  I2FP.F32.S32 R170, R170 ;  /* 0x000000aa00aa7245 */ /* 0x000fe40000201400 */
[-C--:B------:R-:W-:Y:S02]  /*11700*/  ISETP.GE.AND P5, PT, R173, R241.reuse, PT ;  /* 0x000000f1ad00720c */ /* 0x080fe40003fa6270 */
[----:B------:R-:W-:Y:S01]  /*11710*/  ISETP.GE.AND P2, PT, R171, R241, PT ;  /* 0x000000f1ab00720c */ /* 0x000fe20003f46270 */
[----:B------:R-:W-:Y:S01]  /*11720*/  FFMA.FTZ R9, R170, -UR23, R9 ;  /* 0x80000017aa097c23 */ /* 0x000fe20008010009 */
[----:B------:R-:W-:Y:S02]  /*11730*/  I2FP.F32.S32 R172, R172 ;  /* 0x000000ac00ac7245 */ /* 0x000fe40000201400 */
[----:B------:R-:W-:Y:S02]  /*11740*/  IABS R4, R4 ;  /* 0x0000000400047213 */ /* 0x000fe40000000000 */
[-C--:B------:R-:W-:Y:S01]  /*11750*/  ISETP.GE.OR P5, PT, R173, R240.reuse, !P5 ;  /* 0x000000f0ad00720c */ /* 0x080fe20006fa6670 */
[----:B------:R-:W-:Y:S01]  /*11760*/  FFMA.FTZ R14, R172, -UR23, R14 ;  /* 0x80000017ac0e7c23 */ /* 0x000fe2000801000e */
[----:B------:R-:W-:Y:S01]  /*11770*/  ISETP.GE.OR P2, PT, R171, R240, !P2 ;  /* 0x000000f0ab00720c */ /* 0x000fe20005746670 */
[----:B------:R-:W-:Y:S01]  /*11780*/  IMAD.IADD R172, R242, 0x1, -R169 ;  /* 0x00000001f2ac7824 */ /* 0x000fe200078e0aa9 */
[----:B------:R-:W-:Y:S02]  /*11790*/  IADD3 R170, R3, 0x19, RZ ;  /* 0x0000001903aa7810 */ /* 0x000fe40007ffe0ff */
[----:B------:R-:W-:Y:S02]  /*117a0*/  ISETP.GE.AND P1, PT, R165, R238, PT ;  /* 0x000000eea500720c */ /* 0x000fe40003f26270 */
[----:B------:R-:W-:Y:S02]  /*117b0*/  I2FP.F32.S32 R4, R4 ;  /* 0x0000000400047245 */ /* 0x000fe40000201400 */
[----:B------:R-:W-:Y:S02]  /*117c0*/  FSEL R196, R13, -INF , !P5 ;  /* 0xff8000000dc47808 */ /* 0x000fe40006800000 */
[----:B------:R-:W-:Y:S01]  /*117d0*/  FSEL R7, R7, -INF , !P6 ;  /* 0xff80000007077808 */ /* 0x000fe20007000000 */
[----:B------:R-:W-:Y:S01]  /*117e0*/  FFMA.FTZ R15, R4, -UR23, R15 ;  /* 0x80000017040f7c23 */ /* 0x000fe2000801000f */
[----:B------:R-:W-:Y:S01]  /*117f0*/  FSEL R198, R16, -INF , !P2 ;  /* 0xff80000010c67808 */ /* 0x000fe20005000000 */
[----:B------:R-:W-:Y:S01]  /*11800*/  VIADD R4, R3, 0x30 ;  /* 0x0000003003047836 */ /* 0x000fe20000000000 */
[----:B------:R-:W-:Y:S01]  /*11810*/  ISETP.GE.OR P1, PT, R165, R235, !P1 ;  /* 0x000000eba500720c */ /* 0x000fe20004f26670 */
[----:B------:R-:W-:Y:S01]  /*11820*/  IMAD.IADD R165, R242, 0x1, -R170 ;  /* 0x00000001f2a57824 */ /* 0x000fe200078e0aaa */
[----:B------:R-:W-:Y:S02]  /*11830*/  IADD3 R12, R3, 0x29, RZ ;  /* 0x00000029030c7810 */ /* 0x000fe40007ffe0ff */
[CC--:B------:R-:W-:Y:S02]  /*11840*/  ISETP.GE.AND P5, PT, R171.reuse, R238.reuse, PT ;  /* 0x000000eeab00720c */ /* 0x0c0fe40003fa6270 */
[C---:B------:R-:W-:Y:S02]  /*11850*/  ISETP.GE.AND P2, PT, R170.reuse, R238, PT ;  /* 0x000000eeaa00720c */ /* 0x040fe40003f46270 */
[C---:B------:R-:W-:Y:S02]  /*11860*/  ISETP.GE.AND P6, PT, R170.reuse, R241, PT ;  /* 0x000000f1aa00720c */ /* 0x040fe40003fc6270 */
[-C--:B------:R-:W-:Y:S02]  /*11870*/  ISETP.GE.OR P5, PT, R171, R235.reuse, !P5 ;  /* 0x000000ebab00720c */ /* 0x080fe40006fa6670 */
[C---:B------:R-:W-:Y:S02]  /*11880*/  ISETP.GE.OR P2, PT, R170.reuse, R235, !P2 ;  /* 0x000000ebaa00720c */ /* 0x040fe40005746670 */
[----:B------:R-:W-:Y:S02]  /*11890*/  IABS R172, R172 ;  /* 0x000000ac00ac7213 */ /* 0x000fe40000000000 */
[----:B------:R-:W-:Y:S02]  /*118a0*/  ISETP.GE.OR P6, PT, R170, R240, !P6 ;  /* 0x000000f0aa00720c */ /* 0x000fe400077c6670 */
[C---:B------:R-:W-:Y:S01]  /*118b0*/  IADD3 R16, R239.reuse, -R170, RZ ;  /* 0x800000aaef107210 */ /* 0x040fe20007ffe0ff */
[C---:B------:R-:W-:Y:S01]  /*118c0*/  IMAD.IADD R170, R242.reuse, 0x1, -R12 ;  /* 0x00000001f2aa7824 */ /* 0x040fe200078e0a0c */
[----:B------:R-:W-:Y:S02]  /*118d0*/  IADD3 R171, R239, -R171, RZ ;  /* 0x800000abefab7210 */ /* 0x000fe40007ffe0ff */
[----:B------:R-:W-:Y:S02]  /*118e0*/  FSEL R9, R9, -INF , !P4 ;  /* 0xff80000009097808 */ /* 0x000fe40006000000 */
[----:B------:R-:W-:Y:S02]  /*118f0*/  IABS R165, R165 ;  /* 0x000000a500a57213 */ /* 0x000fe40000000000 */
[----:B------:R-:W-:Y:S02]  /*11900*/  ISETP.GE.AND P4, PT, R173, R238, PT ;  /* 0x000000eead00720c */ /* 0x000fe40003f86270 */
[----:B------:R-:W-:Y:S02]  /*11910*/  I2FP.F32.S32 R172, R172 ;  /* 0x000000ac00ac7245 */ /* 0x000fe40000201400 */
[----:B------:R-:W-:Y:S02]  /*11920*/  IADD3 R13, R242, -R4, RZ ;  /* 0x80000004f20d7210 */ /* 0x000fe40007ffe0ff */
[----:B------:R-:W-:Y:S01]  /*11930*/  IABS R171, R171 ;  /* 0x000000ab00ab7213 */ /* 0x000fe20000000000 */
[----:B------:R-:W-:Y:S01]  /*11940*/  FFMA.FTZ R24, R172, -UR23, R24 ;  /* 0x80000017ac187c23 */ /* 0x000fe20008010018 */
[----:B------:R-:W-:Y:S02]  /*11950*/  FSEL R200, R14, -INF , !P3 ;  /* 0xff8000000ec87808 */ /* 0x000fe40005800000 */
[----:B------:R-:W-:Y:S02]  /*11960*/  ISETP.GE.AND P3, PT, R169, R241, PT ;  /* 0x000000f1a900720c */ /* 0x000fe40003f66270 */
[----:B------:R-:W-:Y:S02]  /*11970*/  IABS R170, R170 ;  /* 0x000000aa00aa7213 */ /* 0x000fe40000000000 */
[----:B------:R-:W-:Y:S02]  /*11980*/  I2FP.F32.S32 R165, R165 ;  /* 0x000000a500a57245 */ /* 0x000fe40000201400 */
[----:B------:R-:W-:Y:S02]  /*11990*/  ISETP.GE.OR P4, PT, R173, R235, !P4 ;  /* 0x000000ebad00720c */ /* 0x000fe40006786670 */
[----:B------:R-:W-:Y:S01]  /*119a0*/  IABS R16, R16 ;  /* 0x0000001000107213 */ /* 0x000fe20000000000 */
[----:B------:R-:W-:Y:S01]  /*119b0*/  FFMA.FTZ R17, R165, -UR23, R17 ;  /* 0x80000017a5117c23 */ /* 0x000fe20008010011 */
[----:B------:R-:W-:Y:S02]  /*119c0*/  IABS R13, R13 ;  /* 0x0000000d000d7213 */ /* 0x000fe40000000000 */
[----:B------:R-:W-:Y:S02]  /*119d0*/  I2FP.F32.S32 R171, R171 ;  /* 0x000000ab00ab7245 */ /* 0x000fe40000201400 */
[----:B------:R-:W-:Y:S02]  /*119e0*/  I2FP.F32.S32 R170, R170 ;  /* 0x000000aa00aa7245 */ /* 0x000fe40000201400 */
[----:B------:R-:W-:Y:S01]  /*119f0*/  ISETP.GE.OR P3, PT, R169, R240, !P3 ;  /* 0x000000f0a900720c */ /* 0x000fe20005f66670 */
[----:B------:R-:W-:Y:S01]  /*11a00*/  FFMA.FTZ R18, R171, -UR23, R18 ;  /* 0x80000017ab127c23 */ /* 0x000fe20008010012 */
[----:B------:R-:W-:Y:S01]  /*11a10*/  IADD3 R14, R239, -R169, RZ ;  /* 0x800000a9ef0e7210 */ /* 0x000fe20007ffe0ff */
[----:B------:R-:W-:Y:S01]  /*11a20*/  FFMA.FTZ R25, R170, -UR23, R25 ;  /* 0x80000017aa197c23 */ /* 0x000fe20008010019 */
[----:B------:R-:W-:Y:S01]  /*11a30*/  FSEL R201, R15, -INF , !P4 ;  /* 0xff8000000fc97808 */ /* 0x000fe20006000000 */
[----:B------:R-:W-:Y:S01]  /*11a40*/  IMAD.IADD R15, R239, 0x1, -R12 ;  /* 0x00000001ef0f7824 */ /* 0x000fe200078e0a0c */
[----:B------:R-:W-:Y:S02]  /*11a50*/  I2FP.F32.S32 R16, R16 ;  /* 0x0000001000107245 */ /* 0x000fe40000201400 */
[C---:B------:R-:W-:Y:S02]  /*11a60*/  IADD3 R165, R3.reuse, 0x20, RZ ;  /* 0x0000002003a57810 */ /* 0x040fe40007ffe0ff */
[----:B------:R-:W-:Y:S01]  /*11a70*/  I2FP.F32.S32 R13, R13 ;  /* 0x0000000d000d7245 */ /* 0x000fe20000201400 */
[----:B------:R-:W-:Y:S01]  /*11a80*/  FFMA.FTZ R19, R16, -UR23, R19 ;  /* 0x8000001710137c23 */ /* 0x000fe20008010013 */
[-C--:B------:R-:W-:Y:S01]  /*11a90*/  ISETP.GE.AND P4, PT, R12, R241.reuse, PT ;  /* 0x000000f10c00720c */ /* 0x080fe20003f86270 */
[----:B------:R-:W-:Y:S01]  /*11aa0*/  VIADD R16, R3, 0x31 ;  /* 0x0000003103107836 */ /* 0x000fe20000000000 */
[----:B------:R-:W-:Y:S01]  /*11ab0*/  FSEL R186, R24, -INF , !P3 ;  /* 0xff80000018ba7808 */ /* 0x000fe20005800000 */
[----:B------:R-:W-:Y:S01]  /*11ac0*/  FFMA.FTZ R28, R13, -UR23, R28 ;  /* 0x800000170d1c7c23 */ /* 0x000fe2000801001c */
[----:B------:R-:W-:Y:S02]  /*11ad0*/  IABS R14, R14 ;  /* 0x0000000e000e7213 */ /* 0x000fe40000000000 */
[----:B------:R-:W-:Y:S02]  /*11ae0*/  IABS R174, R174 ;  /* 0x000000ae00ae7213 */ /* 0x000fe40000000000 */
[----:B------:R-:W-:Y:S02]  /*11af0*/  ISETP.GE.AND P3, PT, R4, R241, PT ;  /* 0x000000f10400720c */ /* 0x000fe40003f66270 */
[----:B------:R-:W-:Y:S02]  /*11b00*/  ISETP.GE.OR P4, PT, R12, R240, !P4 ;  /* 0x000000f00c00720c */ /* 0x000fe40006786670 */
[----:B------:R-:W-:Y:S02]  /*11b10*/  IADD3 R175, R242, -R165, RZ ;  /* 0x800000a5f2af7210 */ /* 0x000fe40007ffe0ff */
[----:B------:R-:W-:Y:S02]  /*11b20*/  I2FP.F32.S32 R14, R14 ;  /* 0x0000000e000e7245 */ /* 0x000fe40000201400 */
[----:B------:R-:W-:Y:S02]  /*11b30*/  IADD3 R13, R3, 0x38, RZ ;  /* 0x00000038030d7810 */ /* 0x000fe40007ffe0ff */
[----:B------:R-:W-:Y:S01]  /*11b40*/  FSEL R199, R17, -INF , !P6 ;  /* 0xff80000011c77808 */ /* 0x000fe20007000000 */
[----:B------:R-:W-:Y:S01]  /*11b50*/  FFMA.FTZ R26, R14, -UR23, R26 ;  /* 0x800000170e1a7c23 */ /* 0x000fe2000801001a */
[----:B------:R-:W-:Y:S01]  /*11b60*/  FSEL R202, R18, -INF , !P5 ;  /* 0xff80000012ca7808 */ /* 0x000fe20006800000 */
[----:B------:R-:W-:Y:S01]  /*11b70*/  IMAD.IADD R17, R242, 0x1, -R13 ;  /* 0x00000001f2117824 */ /* 0x000fe200078e0a0d */
[----:B------:R-:W-:Y:S02]  /*11b80*/  I2FP.F32.S32 R174, R174 ;  /* 0x000000ae00ae7245 */ /* 0x000fe40000201400 */
[----:B------:R-:W-:Y:S02]  /*11b90*/  ISETP.GE.AND P6, PT, R164, R241, PT ;  /* 0x000000f1a400720c */ /* 0x000fe40003fc6270 */
[----:B------:R-:W-:Y:S01]  /*11ba0*/  IADD3 R3, R3, 0x39, RZ ;  /* 0x0000003903037810 */ /* 0x000fe20007ffe0ff */
[----:B------:R-:W-:Y:S01]  /*11bb0*/  FFMA.FTZ R11, R174, -UR23, R11 ;  /* 0x80000017ae0b7c23 */ /* 0x000fe2000801000b */
[----:B------:R-:W-:Y:S02]  /*11bc0*/  ISETP.GE.OR P3, PT, R4, R240, !P3 ;  /* 0x000000f00400720c */ /* 0x000fe40005f66670 */
[----:B------:R-:W-:Y:S01]  /*11bd0*/  FSEL R185, R25, -INF , !P4 ;  /* 0xff80000019b97808 */ /* 0x000fe20006000000 */
[----:B------:R-:W-:Y:S01]  /*11be0*/  IMAD.IADD R14, R242, 0x1, -R3 ;  /* 0x00000001f20e7824 */ /* 0x000fe200078e0a03 */
[----:B------:R-:W-:Y:S02]  /*11bf0*/  IABS R173, R175 ;  /* 0x000000af00ad7213 */ /* 0x000fe40000000000 */
[-C--:B------:R-:W-:Y:S02]  /*11c00*/  ISETP.GE.AND P5, PT, R12, R238.reuse, PT ;  /* 0x000000ee0c00720c */ /* 0x080fe40003fa6270 */
[----:B------:R-:W-:Y:S02]  /*11c10*/  ISETP.GE.AND P4, PT, R4, R238, PT ;  /* 0x000000ee0400720c */ /* 0x000fe40003f86270 */
[----:B------:R-:W-:Y:S02]  /*11c20*/  FSEL R203, R19, -INF , !P2 ;  /* 0xff80000013cb7808 */ /* 0x000fe40005000000 */
[----:B------:R-:W-:Y:S02]  /*11c30*/  FSEL R184, R28, -INF , !P3 ;  /* 0xff8000001cb87808 */ /* 0x000fe40005800000 */
[----:B------:R-:W-:Y:S02]  /*11c40*/  ISETP.GE.OR P6, PT, R164, R240, !P6 ;  /* 0x000000f0a400720c */ /* 0x000fe400077c6670 */
[----:B------:R-:W-:Y:S02]  /*11c50*/  I2FP.F32.S32 R173, R173 ;  /* 0x000000ad00ad7245 */ /* 0x000fe40000201400 */
[----:B------:R-:W-:Y:S02]  /*11c60*/  ISETP.GE.OR P5, PT, R12, R235, !P5 ;  /* 0x000000eb0c00720c */ /* 0x000fe40006fa6670 */
[C---:B------:R-:W-:Y:S01]  /*11c70*/  ISETP.GE.AND P2, PT, R16.reuse, R241, PT ;  /* 0x000000f11000720c */ /* 0x040fe20003f46270 */
[----:B------:R-:W-:Y:S01]  /*11c80*/  FFMA.FTZ R20, R173, -UR23, R20 ;  /* 0x80000017ad147c23 */ /* 0x000fe20008010014 */
[----:B------:R-:W-:Y:S02]  /*11c90*/  ISETP.GE.AND P3, PT, R16, R238, PT ;  /* 0x000000ee1000720c */ /* 0x000fe40003f66270 */
[----:B------:R-:W-:Y:S02]  /*11ca0*/  FSEL R10, R10, -INF , !P1 ;  /* 0xff8000000a0a7808 */ /* 0x000fe40004800000 */
[----:B------:R-:W-:Y:S02]  /*11cb0*/  ISETP.GE.OR P4, PT, R4, R235, !P4 ;  /* 0x000000eb0400720c */ /* 0x000fe40006786670 */
[----:B------:R-:W-:Y:S02]  /*11cc0*/  IADD3 R12, R239, -R4, RZ ;  /* 0x80000004ef0c7210 */ /* 0x000fe40007ffe0ff */
[----:B------:R-:W-:Y:S02]  /*11cd0*/  ISETP.GE.AND P1, PT, R165, R241, PT ;  /* 0x000000f1a500720c */ /* 0x000fe40003f26270 */
[----:B------:R-:W-:Y:S02]  /*11ce0*/  IADD3 R4, R239, -R16, RZ ;  /* 0x80000010ef047210 */ /* 0x000fe40007ffe0ff */
[----:B------:R-:W-:Y:S01]  /*11cf0*/  FSEL R187, R21, -INF , !P6 ;  /* 0xff80000015bb7808 */ /* 0x000fe20007000000 */
[----:B------:R-:W-:Y:S01]  /*11d00*/  IMAD.IADD R21, R242, 0x1, -R16 ;  /* 0x00000001f2157824 */ /* 0x000fe200078e0a10 */
[C---:B------:R-:W-:Y:S02]  /*11d10*/  ISETP.GE.OR P2, PT, R16.reuse, R240, !P2 ;  /* 0x000000f01000720c */ /* 0x040fe40005746670 */
[-C--:B------:R-:W-:Y:S02]  /*11d20*/  ISETP.GE.OR P3, PT, R16, R235.reuse, !P3 ;  /* 0x000000eb1000720c */ /* 0x080fe40005f66670 */
[----:B------:R-:W-:Y:S02]  /*11d30*/  FSEL R11, R11, -INF , !P0 ;  /* 0xff8000000b0b7808 */ /* 0x000fe40004000000 */
[----:B------:R-:W-:Y:S02]  /*11d40*/  IABS R16, R14 ;  /* 0x0000000e00107213 */ /* 0x000fe40000000000 */
[----:B------:R-:W-:Y:S02]  /*11d50*/  FMNMX.FTZ R14, R168, R0, !PT ;  /* 0x00000000a80e7209 */ /* 0x000fe40007810000 */
[C---:B------:R-:W-:Y:S02]  /*11d60*/  ISETP.GE.OR P1, PT, R165.reuse, R240, !P1 ;  /* 0x000000f0a500720c */ /* 0x040fe40004f26670 */
[----:B------:R-:W-:Y:S02]  /*11d70*/  ISETP.GE.AND P0, PT, R165, R238, PT ;  /* 0x000000eea500720c */ /* 0x000fe40003f06270 */
[----:B------:R-:W-:Y:S02]  /*11d80*/  IABS R4, R4 ;  /* 0x0000000400047213 */ /* 0x000fe40000000000 */
[----:B------:R-:W-:Y:S02]  /*11d90*/  FMNMX.FTZ R14, R5, R14, !PT ;  /* 0x0000000e050e7209 */ /* 0x000fe40007810000 */
[----:B------:R-:W-:Y:S02]  /*11da0*/  FSEL R250, R20, -INF , !P1 ;  /* 0xff80000014fa7808 */ /* 0x000fe40004800000 */
[-C--:B------:R-:W-:Y:S01]  /*11db0*/  ISETP.GE.OR P0, PT, R165, R235.reuse, !P0 ;  /* 0x000000eba500720c */ /* 0x080fe20004706670 */
[C---:B------:R-:W-:Y:S01]  /*11dc0*/  IMAD.IADD R165, R239.reuse, 0x1, -R165 ;  /* 0x00000001efa57824 */ /* 0x040fe200078e0aa5 */
[----:B------:R-:W-:Y:S02]  /*11dd0*/  I2FP.F32.S32 R4, R4 ;  /* 0x0000000400047245 */ /* 0x000fe40000201400 */
[----:B------:R-:W-:Y:S02]  /*11de0*/  ISETP.GE.AND P1, PT, R164, R238, PT ;  /* 0x000000eea400720c */ /* 0x000fe40003f26270 */
[----:B------:R-:W-:Y:S01]  /*11df0*/  FMNMX.FTZ R14, R8, R14, !PT ;  /* 0x0000000e080e7209 */ /* 0x000fe20007810000 */
[----:B------:R-:W-:Y:S01]  /*11e00*/  FFMA.FTZ R31, R4, -UR23, R31 ;  /* 0x80000017041f7c23 */ /* 0x000fe2000801001f */
[----:B------:R-:W-:Y:S02]  /*11e10*/  ISETP.GE.OR P1, PT, R164, R235, !P1 ;  /* 0x000000eba400720c */ /* 0x000fe40004f26670 */
[----:B------:R-:W-:Y:S02]  /*11e20*/  IADD3 R20, R239, -R164, RZ ;  /* 0x800000a4ef147210 */ /* 0x000fe40007ffe0ff */
[----:B------:R-:W-:Y:S02]  /*11e30*/  IABS R164, R165 ;  /* 0x000000a500a47213 */ /* 0x000fe40000000000 */
[----:B------:R-:W-:Y:S02]  /*11e40*/  FMNMX.FTZ R4, R6, R2, !PT ;  /* 0x0000000206047209 */ /* 0x000fe40007810000 */
[----:B------:R-:W-:Y:S02]  /*11e50*/  IABS R21, R21 ;  /* 0x0000001500157213 */ /* 0x000fe40000000000 */
[----:B------:R-:W-:Y:S02]  /*11e60*/  FMNMX.FTZ R14, R9, R14, !PT ;  /* 0x0000000e090e7209 */ /* 0x000fe40007810000 */
[----:B------:R-:W-:Y:S02]  /*11e70*/  I2FP.F32.S32 R21, R21 ;  /* 0x0000001500157245 */ /* 0x000fe40000201400 */
[----:B------:R-:W-:Y:S02]  /*11e80*/  FMNMX.FTZ R4, R7, R4, !PT ;  /* 0x0000000407047209 */ /* 0x000fe40007810000 */
[----:B------:R-:W-:Y:S01]  /*11e90*/  I2FP.F32.S32 R164, R164 ;  /* 0x000000a400a47245 */ /* 0x000fe20000201400 */
[----:B------:R-:W-:Y:S01]  /*11ea0*/  FFMA.FTZ R29, R21, -UR23, R29 ;  /* 0x80000017151d7c23 */ /* 0x000fe2000801001d */
[----:B------:R-:W-:Y:S02]  /*11eb0*/  FMNMX.FTZ R14, R197, R14, !PT ;  /* 0x0000000ec50e7209 */ /* 0x000fe40007810000 */
[----:B------:R-:W-:Y:S01]  /*11ec0*/  FMNMX.FTZ R4, R10, R4, !PT ;  /* 0x000000040a047209 */ /* 0x000fe20007810000 */
[----:B------:R-:W-:Y:S01]  /*11ed0*/  FFMA.FTZ R22, R164, -UR23, R22 ;  /* 0x80000017a4167c23 */ /* 0x000fe20008010016 */
[----:B------:R-:W-:Y:S02]  /*11ee0*/  IABS R12, R12 ;  /* 0x0000000c000c7213 */ /* 0x000fe40000000000 */
[----:B------:R-:W-:Y:S02]  /*11ef0*/  FMNMX.FTZ R14, R196, R14, !PT ;  /* 0x0000000ec40e7209 */ /* 0x000fe40007810000 */
[----:B------:R-:W-:Y:S02]  /*11f00*/  FMNMX.FTZ R4, R11, R4, !PT ;  /* 0x000000040b047209 */ /* 0x000fe40007810000 */
[----:B------:R-:W-:Y:S02]  /*11f10*/  I2FP.F32.S32 R12, R12 ;  /* 0x0000000c000c7245 */ /* 0x000fe40000201400 */
[----:B------:R-:W-:Y:S02]  /*11f20*/  FSEL R175, R22, -INF , !P0 ;  /* 0xff80000016af7808 */ /* 0x000fe40004000000 */
[----:B------:R-:W-:Y:S01]  /*11f30*/  FSEL R183, R29, -INF , !P2 ;  /* 0xff8000001db77808 */ /* 0x000fe20005000000 */
[----:B------:R-:W-:Y:S01]  /*11f40*/  FFMA.FTZ R30, R12, -UR23, R30 ;  /* 0x800000170c1e7c23 */ /* 0x000fe2000801001e */
[----:B------:R-:W-:Y:S02]  /*11f50*/  FMNMX.FTZ R14, R198, R14, !PT ;  /* 0x0000000ec60e7209 */ /* 0x000fe40007810000 */
[C---:B------:R-:W-:Y:S02]  /*11f60*/  ISETP.GE.AND P0, PT, R13.reuse, R241, PT ;  /* 0x000000f10d00720c */ /* 0x040fe40003f06270 */
[----:B------:R-:W-:Y:S02]  /*11f70*/  ISETP.GE.AND P2, PT, R13, R238, PT ;  /* 0x000000ee0d00720c */ /* 0x000fe40003f46270 */
[----:B------:R-:W-:Y:S02]  /*11f80*/  FMNMX.FTZ R4, R200, R4, !PT ;  /* 0x00000004c8047209 */ /* 0x000fe40007810000 */
[----:B------:R-:W-:Y:S02]  /*11f90*/  IABS R20, R20 ;  /* 0x0000001400147213 */ /* 0x000fe40000000000 */
[----:B------:R-:W-:Y:S01]  /*11fa0*/  FMNMX.FTZ R12, R199, R14, !PT ;  /* 0x0000000ec70c7209 */ /* 0x000fe20007810000 */
[----:B------:R-:W-:Y:S01]  /*11fb0*/  IMAD.IADD R14, R239, 0x1, -R13 ;  /* 0x00000001ef0e7824 */ /* 0x000fe200078e0a0d */
[C---:B------:R-:W-:Y:S02]  /*11fc0*/  ISETP.GE.OR P0, PT, R13.reuse, R240, !P0 ;  /* 0x000000f00d00720c */ /* 0x040fe40004706670 */
[----:B------:R-:W-:Y:S02]  /*11fd0*/  ISETP.GE.OR P2, PT, R13, R235, !P2 ;  /* 0x000000eb0d00720c */ /* 0x000fe40005746670 */
[----:B------:R-:W-:Y:S02]  /*11fe0*/  FMNMX.FTZ R13, R201, R4, !PT ;  /* 0x00000004c90d7209 */ /* 0x000fe40007810000 */
[----:B------:R-:W-:Y:S02]  /*11ff0*/  I2FP.F32.S32 R20, R20 ;  /* 0x0000001400147245 */ /* 0x000fe40000201400 */
[----:B------:R-:W-:Y:S02]  /*12000*/  FMNMX.FTZ R13, R202, R13, !PT ;  /* 0x0000000dca0d7209 */ /* 0x000fe40007810000 */
[----:B------:R-:W-:Y:S01]  /*12010*/  IABS R15, R15 ;  /* 0x0000000f000f7213 */ /* 0x000fe20000000000 */
[----:B------:R-:W-:Y:S01]  /*12020*/  FFMA.FTZ R23, R20, -UR23, R23 ;  /* 0x8000001714177c23 */ /* 0x000fe20008010017 */
[----:B------:R-:W-:Y:S02]  /*12030*/  FMNMX.FTZ R12, R250, R12, !PT ;  /* 0x0000000cfa0c7209 */ /* 0x000fe40007810000 */
[----:B------:R-:W-:Y:S02]  /*12040*/  ISETP.GE.AND P6, PT, R169, R238, PT ;  /* 0x000000eea900720c */ /* 0x000fe40003fc6270 */
[----:B------:R-:W-:Y:S02]  /*12050*/  FMNMX.FTZ R13, R203, R13, !PT ;  /* 0x0000000dcb0d7209 */ /* 0x000fe40007810000 */
[----:B------:R-:W-:Y:S02]  /*12060*/  I2FP.F32.S32 R15, R15 ;  /* 0x0000000f000f7245 */ /* 0x000fe40000201400 */
[----:B------:R-:W-:Y:S02]  /*12070*/  FMNMX.FTZ R12, R187, R12, !PT ;  /* 0x0000000cbb0c7209 */ /* 0x000fe40007810000 */
[----:B------:R-:W-:Y:S01]  /*12080*/  ISETP.GE.OR P6, PT, R169, R235, !P6 ;  /* 0x000000eba900720c */ /* 0x000fe200077c6670 */
[----:B------:R-:W-:Y:S01]  /*12090*/  FFMA.FTZ R27, R15, -UR23, R27 ;  /* 0x800000170f1b7c23 */ /* 0x000fe2000801001b */
[----:B------:R-:W-:Y:S02]  /*120a0*/  IABS R17, R17 ;  /* 0x0000001100117213 */ /* 0x000fe40000000000 */
[----:B------:R-:W-:Y:S02]  /*120b0*/  FSEL R174, R23, -INF , !P1 ;  /* 0xff80000017ae7808 */ /* 0x000fe40004800000 */
[----:B------:R-:W-:Y:S02]  /*120c0*/  FMNMX.FTZ R13, R175, R13, !PT ;  /* 0x0000000daf0d7209 */ /* 0x000fe40007810000 */
[----:B------:R-:W-:Y:S02]  /*120d0*/  FMNMX.FTZ R12, R186, R12, !PT ;  /* 0x0000000cba0c7209 */ /* 0x000fe40007810000 */
[----:B------:R-:W-:Y:S02]  /*120e0*/  I2FP.F32.S32 R17, R17 ;  /* 0x0000001100117245 */ /* 0x000fe40000201400 */
[----:B------:R-:W-:Y:S02]  /*120f0*/  FSEL R173, R26, -INF , !P6 ;  /* 0xff8000001aad7808 */ /* 0x000fe40007000000 */
[----:B------:R-:W-:Y:S01]  /*12100*/  FMNMX.FTZ R13, R174, R13, !PT ;  /* 0x0000000dae0d7209 */ /* 0x000fe20007810000 */
[----:B------:R-:W-:Y:S01]  /*12110*/  FFMA.FTZ R32, R17, -UR23, R32 ;  /* 0x8000001711207c23 */ /* 0x000fe20008010020 */
[----:B------:R-:W-:Y:S02]  /*12120*/  IADD3 R4, R239, -R3, RZ ;  /* 0x80000003ef047210 */ /* 0x000fe40007ffe0ff */
[----:B------:R-:W-:Y:S02]  /*12130*/  FMNMX.FTZ R12, R185, R12, !PT ;  /* 0x0000000cb90c7209 */ /* 0x000fe40007810000 */
[----:B------:R-:W-:Y:S02]  /*12140*/  IABS R14, R14 ;  /* 0x0000000e000e7213 */ /* 0x000fe40000000000 */
[----:B------:R-:W-:Y:S02]  /*12150*/  I2FP.F32.S32 R16, R16 ;  /* 0x0000001000107245 */ /* 0x000fe40000201400 */
[----:B------:R-:W-:Y:S02]  /*12160*/  FSEL R172, R27, -INF , !P5 ;  /* 0xff8000001bac7808 */ /* 0x000fe40006800000 */
[----:B------:R-:W-:Y:S01]  /*12170*/  FMNMX.FTZ R13, R173, R13, !PT ;  /* 0x0000000dad0d7209 */ /* 0x000fe20007810000 */
[----:B------:R-:W-:Y:S01]  /*12180*/  FFMA.FTZ R33, R16, -UR23, R33 ;  /* 0x8000001710217c23 */ /* 0x000fe20008010021 */
[----:B------:R-:W-:Y:S01]  /*12190*/  FMNMX.FTZ R12, R184, R12, !PT ;  /* 0x0000000cb80c7209 */ /* 0x000fe20007810000 */
[----:B------:R-:W-:Y:S01]  /*121a0*/  LDSM.16.MT88.4 R16, [R224+0x10000] ;  /* 0x01000000e010783b */ /* 0x000fe20000004200 */
[----:B------:R-:W-:Y:S02]  /*121b0*/  I2FP.F32.S32 R14, R14 ;  /* 0x0000000e000e7245 */ /* 0x000fe40000201400 */
[C---:B------:R-:W-:Y:S02]  /*121c0*/  ISETP.GE.AND P1, PT, R3.reuse, R241, PT ;  /* 0x000000f10300720c */ /* 0x040fe40003f26270 */
[----:B------:R-:W-:Y:S01]  /*121d0*/  IABS R4, R4 ;  /* 0x0000000400047213 */ /* 0x000fe20000000000 */
[----:B------:R-:W-:Y:S01]  /*121e0*/  FFMA.FTZ R34, R14, -UR23, R34 ;  /* 0x800000170e227c23 */ /* 0x000fe20008010022 */
[----:B------:R-:W-:Y:S01]  /*121f0*/  FMNMX.FTZ R15, R172, R13, !PT ;  /* 0x0000000dac0f7209 */ /* 0x000fe20007810000 */
[----:B------:R-:W-:Y:S01]  /*12200*/  LDSM.16.MT88.4 R24, [R222+0x10000] ;  /* 0x01000000de18783b */ /* 0x000fe20000004200 */
[----:B------:R-:W-:Y:S02]  /*12210*/  FSEL R179, R30, -INF , !P4 ;  /* 0xff8000001eb37808 */ /* 0x000fe40006000000 */
[----:B------:R-:W-:Y:S02]  /*12220*/  FSEL R181, R32, -INF , !P0 ;  /* 0xff80000020b57808 */ /* 0x000fe40004000000 */
[----:B------:R-:W-:Y:S02]  /*12230*/  ISETP.GE.OR P1, PT, R3, R240, !P1 ;  /* 0x000000f00300720c */ /* 0x000fe40004f26670 */
[----:B------:R-:W-:Y:S02]  /*12240*/  FMNMX.FTZ R12, R183, R12, !PT ;  /* 0x0000000cb70c7209 */ /* 0x000fe40007810000 */
[----:B------:R-:W-:Y:S02]  /*12250*/  I2FP.F32.S32 R4, R4 ;  /* 0x0000000400047245 */ /* 0x000fe40000201400 */
[----:B------:R-:W-:Y:S02]  /*12260*/  ISETP.GE.AND P0, PT, R3, R238, PT ;  /* 0x000000ee0300720c */ /* 0x000fe40003f06270 */
[----:B------:R-:W-:Y:S01]  /*12270*/  FSEL R178, R31, -INF , !P3 ;  /* 0xff8000001fb27808 */ /* 0x000fe20005800000 */
[----:B------:R-:W-:Y:S01]  /*12280*/  FFMA.FTZ R35, R4, -UR23, R35 ;  /* 0x8000001704237c23 */ /* 0x000fe20008010023 */
        /* <DEDUP_REMOVED lines=38> */
[----:B------:R-:W-:Y:S01]  /*124f0*/  FFMA.FTZ R193, R11, UR4, -R176 ;  /* 0x000000040bc17c23 */ /* 0x000fe200080108b0 */
[----:B------:R-:W-:Y:S01]  /*12500*/  FMUL.FTZ R0, R0, UR4 ;  /* 0x0000000400007c20 */ /* 0x000fe20008410000 */
[--C-:B------:R-:W-:Y:S01]  /*12510*/  FFMA.FTZ R198, R198, UR4, -R182.reuse ;  /* 0x00000004c6c67c23 */ /* 0x100fe200080108b6 */
[----:B------:R-:W-:Y:S03]  /*12520*/  FFMA.FTZ R199, R199, UR4, -R182 ;  /* 0x00000004c7c77c23 */ /* 0x000fe600080108b6 */
[----:B------:R-:W1:Y:S01]  /*12530*/  MUFU.EX2 R192, R192 ;  /* 0x000000c000c07308 */ /* 0x000e620000000800 */
[--C-:B------:R-:W-:Y:S01]  /*12540*/  FFMA.FTZ R200, R200, UR4, -R176.reuse ;  /* 0x00000004c8c87c23 */ /* 0x100fe200080108b0 */
[--C-:B------:R-:W-:Y:S01]  /*12550*/  FFMA.FTZ R201, R201, UR4, -R176.reuse ;  /* 0x00000004c9c97c23 */ /* 0x100fe200080108b0 */
[--C-:B------:R-:W-:Y:S01]  /*12560*/  FFMA.FTZ R202, R202, UR4, -R176.reuse ;  /* 0x00000004caca7c23 */ /* 0x100fe200080108b0 */
[--C-:B------:R-:W-:Y:S01]  /*12570*/  FFMA.FTZ R203, R203, UR4, -R176.reuse ;  /* 0x00000004cbcb7c23 */ /* 0x100fe200080108b0 */
[--C-:B------:R-:W-:Y:S01]  /*12580*/  FFMA.FTZ R175, R175, UR4, -R176.reuse ;  /* 0x00000004afaf7c23 */ /* 0x100fe200080108b0 */
[--C-:B------:R-:W-:Y:S01]  /*12590*/  FFMA.FTZ R174, R174, UR4, -R176.reuse ;  /* 0x00000004aeae7c23 */ /* 0x100fe200080108b0 */
[----:B------:R-:W-:Y:S03]  /*125a0*/  FFMA.FTZ R173, R173, UR4, -R176 ;  /* 0x00000004adad7c23 */ /* 0x000fe600080108b0 */
[----:B------:R-:W-:Y:S01]  /*125b0*/  MUFU.EX2 R191, R191 ;  /* 0x000000bf00bf7308 */ /* 0x000fe20000000800 */
[----:B------:R-:W-:Y:S01]  /*125c0*/  FFMA.FTZ R183, R183, UR4, -R182 ;  /* 0x00000004b7b77c23 */ /* 0x000fe200080108b6 */
[----:B------:R-:W-:Y:S01]  /*125d0*/  FFMA.FTZ R179, R179, UR4, -R176 ;  /* 0x00000004b3b37c23 */ /* 0x000fe200080108b0 */
[--C-:B------:R-:W-:Y:S01]  /*125e0*/  FFMA.FTZ R184, R184, UR4, -R182.reuse ;  /* 0x00000004b8b87c23 */ /* 0x100fe200080108b6 */
[----:B------:R-:W-:Y:S01]  /*125f0*/  FFMA.FTZ R181, R181, UR4, -R182 ;  /* 0x00000004b5b57c23 */ /* 0x000fe200080108b6 */
        /* <DEDUP_REMOVED lines=8> */
[----:B------:R-:W-:Y:S05]  /*12680*/  PLOP3.LUT P0, PT, PT, PT, UP0, 0x80, 0x0 ;  /* 0x000000000000781c */ /* 0x000fea0003f0f008 */
        /* <DEDUP_REMOVED lines=32> */
[----:B------:R-:W-:Y:S01]  /*12890*/  FMUL.FTZ R17, R2, R149 ;  /* 0x0000009502117220 */ /* 0x000fe20000410000 */
[C---:B------:R-:W-:Y:S01]  /*128a0*/  HMMA.16816.F32.BF16 R12, R168.reuse, R24, R12 ;  /* 0x00000018a80c723c */ /* 0x040fe2000004180c */
[----:B------:R-:W3:Y:S03]  /*128b0*/  LDSM.16.MT88.4 R144, [R222+0x12000] ;  /* 0x01200000de90783b */ /* 0x000ee60000004200 */
[C---:B------:R-:W-:Y:S01]  /*128c0*/  FMUL.FTZ R18, R0.reuse, R150 ;  /* 0x0000009600127220 */ /* 0x040fe20000410000 */
[----:B------:R-:W-:Y:S01]  /*128d0*/  FMUL.FTZ R19, R0, R151 ;  /* 0x0000009700137220 */ /* 0x000fe20000410000 */
[C---:B------:R-:W-:Y:S01]  /*128e0*/  FMUL.FTZ R16, R2.reuse, R148 ;  /* 0x0000009402107220 */ /* 0x040fe20000410000 */
[C---:B------:R-:W-:Y:S02]  /*128f0*/  FMUL.FTZ R24, R2.reuse, R140 ;  /* 0x0000008c02187220 */ /* 0x040fe40000410000 */
[----:B------:R-:W-:Y:S01]  /*12900*/  LDSM.16.MT88.4 R156, [R222+0x12800] ;  /* 0x01280000de9c783b */ /* 0x000fe20000004200 */
[----:B------:R-:W-:Y:S01]  /*12910*/  MUFU.EX2 R199, R199 ;  /* 0x000000c700c77308 */ /* 0x000fe20000000800 */
[C---:B------:R-:W-:Y:S01]  /*12920*/  FMUL.FTZ R25, R2.reuse, R141 ;  /* 0x0000008d02197220 */ /* 0x040fe20000410000 */
[C---:B------:R-:W-:Y:S01]  /*12930*/  FMUL.FTZ R28, R2.reuse, R136 ;  /* 0x00000088021c7220 */ /* 0x040fe20000410000 */
[----:B------:R-:W-:Y:S01]  /*12940*/  FMUL.FTZ R29, R2, R137 ;  /* 0x00000089021d7220 */ /* 0x000fe20000410000 */
[C---:B------:R-:W-:Y:S03]  /*12950*/  HMMA.16816.F32.BF16 R16, R168.reuse, R26, R16 ;  /* 0x0000001aa810723c */ /* 0x040fe60000041810 */
[C---:B------:R-:W-:Y:S01]  /*12960*/  FMUL.FTZ R30, R0.reuse, R138 ;  /* 0x0000008a001e7220 */ /* 0x040fe20000410000 */
[C---:B------:R-:W-:Y:S01]  /*12970*/  FMUL.FTZ R31, R0.reuse, R139 ;  /* 0x0000008b001f7220 */ /* 0x040fe20000410000 */
[--C-:B------:R-:W-:Y:S01]  /*12980*/  FFMA.FTZ R148, R197, UR4, -R182.reuse ;  /* 0x00000004c5947c23 */ /* 0x100fe200080108b6 */
[C---:B------:R-:W-:Y:S01]  /*12990*/  HMMA.16816.F32.BF16 R20, R168.reuse, R32, R20 ;  /* 0x00000020a814723c */ /* 0x040fe20000041814 */
[----:B------:R-:W4:Y:S01]  /*129a0*/  LDSM.16.MT88.4 R136, [R221+0x12000] ;  /* 0x01200000dd88783b */ /* 0x000f220000004200 */
[----:B------:R-:W-:Y:S03]  /*129b0*/  MUFU.EX2 R200, R200 ;  /* 0x000000c800c87308 */ /* 0x000fe60000000800 */
[C---:B------:R-:W-:Y:S01]  /*129c0*/  FMUL.FTZ R26, R0.reuse, R142 ;  /* 0x0000008e001a7220 */ /* 0x040fe20000410000 */
[----:B------:R-:W-:Y:S01]  /*129d0*/  FMUL.FTZ R27, R0, R143 ;  /* 0x0000008f001b7220 */ /* 0x000fe20000410000 */
[C---:B------:R-:W-:Y:S01]  /*129e0*/  FMUL.FTZ R32, R2.reuse, R132 ;  /* 0x0000008402207220 */ /* 0x040fe20000410000 */
[C---:B------:R-:W-:Y:S01]  /*129f0*/  FMUL.FTZ R33, R2.reuse, R133 ;  /* 0x0000008502217220 */ /* 0x040fe20000410000 */
[----:B------:R-:W-:Y:S03]  /*12a00*/  LDSM.16.MT88.4 R140, [R224+0x14000] ;  /* 0x01400000e08c783b */ /* 0x000fe60000004200 */
[----:B------:R-:W4:Y:S01]  /*12a10*/  MUFU.EX2 R201, R201 ;  /* 0x000000c900c97308 */ /* 0x000f220000000800 */
[C---:B------:R-:W-:Y:S01]  /*12a20*/  FMUL.FTZ R36, R2.reuse, R36 ;  /* 0x0000002402247220 */ /* 0x040fe20000410000 */
[----:B------:R-:W-:Y:S01]  /*12a30*/  FMUL.FTZ R37, R2, R37 ;  /* 0x0000002502257220 */ /* 0x000fe20000410000 */
[C---:B------:R-:W-:Y:S03]  /*12a40*/  HMMA.16816.F32.BF16 R24, R168.reuse, R34, R24 ;  /* 0x00000022a818723c */ /* 0x040fe60000041818 */
[C---:B------:R-:W-:Y:S01]  /*12a50*/  FMUL.FTZ R38, R0.reuse, R38 ;  /* 0x0000002600267220 */ /* 0x040fe20000410000 */
[----:B------:R-:W-:Y:S01]  /*12a60*/  FMUL.FTZ R39, R0, R39 ;  /* 0x0000002700277220 */ /* 0x000fe20000410000 */
[----:B------:R-:W-:Y:S01]  /*12a70*/  FMUL.FTZ R40, R2, R40 ;  /* 0x0000002802287220 */ /* 0x000fe20000410000 */
[C---:B-1----:R-:W-:Y:S01]  /*12a80*/  HMMA.16816.F32.BF16 R28, R168.reuse, R160, R28 ;  /* 0x000000a0a81c723c */ /* 0x042fe2000004181c */
[----:B------:R-:W-:Y:S04]  /*12a90*/  MUFU.EX2 R202, R202 ;  /* 0x000000ca00ca7308 */ /* 0x000fe80000000800 */
[C---:B------:R-:W-:Y:S01]  /*12aa0*/  FMUL.FTZ R34, R0.reuse, R134 ;  /* 0x0000008600227220 */ /* 0x040fe20000410000 */
[----:B------:R-:W-:Y:S01]  /*12ab0*/  FMUL.FTZ R35, R0, R135 ;  /* 0x0000008700237220 */ /* 0x000fe20000410000 */
[----:B------:R-:W-:Y:S01]  /*12ac0*/  FMUL.FTZ R41, R2, R41 ;  /* 0x0000002902297220 */ /* 0x000fe20000410000 */
[----:B------:R-:W1:Y:S03]  /*12ad0*/  LDSM.16.MT88.4 R132, [R220+0x12000] ;  /* 0x01200000dc84783b */ /* 0x000e660000004200 */
[----:B------:R-:W-:Y:S01]  /*12ae0*/  MUFU.EX2 R203, R203 ;  /* 0x000000cb00cb7308 */ /* 0x000fe20000000800 */
[C---:B------:R-:W-:Y:S01]  /*12af0*/  FMUL.FTZ R42, R0.reuse, R42 ;  /* 0x0000002a002a7220 */ /* 0x040fe20000410000 */
[----:B------:R-:W-:Y:S01]  /*12b00*/  FMUL.FTZ R43, R0, R43 ;  /* 0x0000002b002b7220 */ /* 0x000fe20000410000 */
[C---:B------:R-:W-:Y:S02]  /*12b10*/  HMMA.16816.F32.BF16 R32, R168.reuse, R162, R32 ;  /* 0x000000a2a820723c */ /* 0x040fe40000041820 */
[----:B------:R-:W-:Y:S01]  /*12b20*/  LDSM.16.MT88.4 R160, [R221+0x12800] ;  /* 0x01280000dda0783b */ /* 0x000fe20000004200 */
[C---:B------:R-:W-:Y:S01]  /*12b30*/  FMUL.FTZ R44, R2.reuse, R44 ;  /* 0x0000002c022c7220 */ /* 0x040fe20000410000 */
[----:B------:R-:W-:Y:S02]  /*12b40*/  FMUL.FTZ R45, R2, R45 ;  /* 0x0000002d022d7220 */ /* 0x000fe40000410000 */
        /* <DEDUP_REMOVED lines=109> */
[--C-:B------:R-:W-:Y:S01]  /*13220*/  FFMA.FTZ R197, R196, UR4, -R182.reuse ;  /* 0x00000004c4c57c23 */ /* 0x100fe200080108b6 */
[C---:B------:R-:W-:Y:S01]  /*13230*/  FMUL.FTZ R120, R2.reuse, R120 ;  /* 0x0000007802787220 */ /* 0x040fe20000410000 */
[----:B------:R4:W-:Y:S03]  /*13240*/  MUFU.EX2 R196, R148 ;  /* 0x0000009400c47308 */ /* 0x0009e60000000800 */
[----:B------:R-:W-:Y:S01]  /*13250*/  FMUL.FTZ R121, R2, R121 ;  /* 0x0000007902797220 */ /* 0x000fe20000410000 */
[C---:B---3--:R-:W-:Y:S03]  /*13260*/  HMMA.16816.F32.BF16 R116, R168.reuse, R136, R116 ;  /* 0x00000088a874723c */ /* 0x048fe60000041874 */
[C---:B------:R-:W-:Y:S01]  /*13270*/  FMUL.FTZ R122, R0.reuse, R122 ;  /* 0x0000007a007a7220 */ /* 0x040fe20000410000 */
[----:B------:R-:W-:Y:S01]  /*13280*/  FMUL.FTZ R123, R0, R123 ;  /* 0x0000007b007b7220 */ /* 0x000fe20000410000 */
[C---:B------:R-:W-:Y:S01]  /*13290*/  FMUL.FTZ R124, R2.reuse, R124 ;  /* 0x0000007c027c7220 */ /* 0x040fe20000410000 */
[----:B------:R-:W-:Y:S01]  /*132a0*/  FMUL.FTZ R125, R2, R125 ;  /* 0x0000007d027d7220 */ /* 0x000fe20000410000 */
[C---:B------:R-:W-:Y:S01]  /*132b0*/  FMUL.FTZ R126, R0.reuse, R126 ;  /* 0x0000007e007e7220 */ /* 0x040fe20000410000 */
[----:B------:R-:W-:Y:S01]  /*132c0*/  FMUL.FTZ R127, R0, R127 ;  /* 0x0000007f007f7220 */ /* 0x000fe20000410000 */
[----:B------:R-:W3:Y:S02]  /*132d0*/  MUFU.EX2 R197, R197 ;  /* 0x000000c500c57308 */ /* 0x000ee40000000800 */
[C---:B------:R-:W-:Y:S01]  /*132e0*/  HMMA.16816.F32.BF16 R120, R168.reuse, R138, R120 ;  /* 0x0000008aa878723c */ /* 0x040fe20000041878 */
[----:B------:R-:W-:Y:S02]  /*132f0*/  LDSM.16.MT88.4 R136, [R224+0x12800] ;  /* 0x01280000e088783b */ /* 0x000fe40000004200 */
[C---:B------:R-:W-:Y:S01]  /*13300*/  FMUL.FTZ R128, R2.reuse, R128 ;  /* 0x0000008002807220 */ /* 0x040fe20000410000 */
[----:B------:R-:W-:Y:S01]  /*13310*/  FMUL.FTZ R129, R2, R129 ;  /* 0x0000008102817220 */ /* 0x000fe20000410000 */
[C---:B------:R-:W-:Y:S01]  /*13320*/  FMUL.FTZ R130, R0.reuse, R130 ;  /* 0x0000008200827220 */ /* 0x040fe20000410000 */
[C---:B-1----:R-:W-:Y:S03]  /*13330*/  HMMA.16816.F32.BF16 R124, R168.reuse, R132, R124 ;  /* 0x00000084a87c723c */ /* 0x042fe6000004187c */
[----:B----4-:R-:W1:Y:S02]  /*13340*/  LDSM.16.MT88.4 R148, [R221+0x10800] ;  /* 0x01080000dd94783b */ /* 0x010e640000004200 */
[----:B------:R-:W-:Y:S01]  /*13350*/  FMUL.FTZ R131, R0, R131 ;  /* 0x0000008300837220 */ /* 0x000fe20000410000 */
[----:B------:R-:W-:Y:S01]  /*13360*/  FFMA.FTZ R182, R180, UR4, -R182 ;  /* 0x00000004b4b67c23 */ /* 0x000fe200080108b6 */
[----:B------:R-:W-:Y:S01]  /*13370*/  F2FP.BF16.F32.PACK_AB R133, R201, R200 ;  /* 0x000000c8c985723e */ /* 0x000fe200000010ff */
[----:B------:R-:W-:Y:S03]  /*13380*/  FFMA.FTZ R194, R2, R249, R194 ;  /* 0x000000f902c27223 */ /* 0x000fe600000100c2 */
[----:B---3--:R-:W-:Y:S01]  /*13390*/  F2FP.BF16.F32.PACK_AB R132, R197, R196 ;  /* 0x000000c4c584723e */ /* 0x008fe200000010ff */
[----:B------:R-:W-:Y:S01]  /*133a0*/  HMMA.16816.F32.BF16 R128, R168, R134, R128 ;  /* 0x00000086a880723c */ /* 0x000fe20000041880 */
[----:B------:R-:W3:Y:S02]  /*133b0*/  LDSM.16.MT88.4 R168, [R220+0x12800] ;  /* 0x01280000dca8783b */ /* 0x000ee40000004200 */
[----:B------:R-:W-:Y:S01]  /*133c0*/  FFMA.FTZ R195, R0, R248, R195 ;  /* 0x000000f800c37223 */ /* 0x000fe200000100c3 */
[----:B------:R-:W-:Y:S03]  /*133d0*/  FADD.FTZ R194, R192, R194 ;  /* 0x000000c2c0c27221 */ /* 0x000fe60000010000 */
[----:B------:R-:W-:Y:S01]  /*133e0*/  F2FP.BF16.F32.PACK_AB R134, R199, R198 ;  /* 0x000000c6c786723e */ /* 0x000fe200000010ff */
[----:B------:R-:W-:Y:S03]  /*133f0*/  FADD.FTZ R195, R189, R195 ;  /* 0x000000c3bdc37221 */ /* 0x000fe60000010000 */
[----:B------:R-:W-:Y:S01]  /*13400*/  F2FP.BF16.F32.PACK_AB R135, R203, R202 ;  /* 0x000000cacb87723e */ /* 0x000fe200000010ff */
[----:B------:R-:W-:Y:S01]  /*13410*/  FADD.FTZ R194, R191, R194 ;  /* 0x000000c2bfc27221 */ /* 0x000fe20000010000 */
[----:B------:R-:W-:Y:S03]  /*13420*/  FADD.FTZ R195, R188, R195 ;  /* 0x000000c3bcc37221 */ /* 0x000fe60000010000 */
[----:B------:R-:W-:Y:S01]  /*13430*/  FADD.FTZ R190, R190, R194 ;  /* 0x000000c2bebe7221 */ /* 0x000fe20000010000 */
[----:B------:R-:W-:Y:S01]  /*13440*/  FADD.FTZ R195, R193, R195 ;  /* 0x000000c3c1c37221 */ /* 0x000fe20000010000 */
[C---:B------:R-:W-:Y:S05]  /*13450*/  HMMA.16816.F32.BF16 R4, R132.reuse, R140, R4 ;  /* 0x0000008c8404723c */ /* 0x040fea0000041804 */
[----:B------:R-:W-:Y:S01]  /*13460*/  FADD.FTZ R190, R196, R190 ;  /* 0x000000bec4be7221 */ /* 0x000fe20000010000 */
        /* <DEDUP_REMOVED lines=37> */
[C---:B-1----:R-:W-:Y:S06]  /*136c0*/  HMMA.16816.F32.BF16 R84, R132.reuse, R136, R84 ;  /* 0x000000888454723c */ /* 0x042fec0000041854 */
[C---:B------:R-:W-:Y:S05]  /*136d0*/  HMMA.16816.F32.BF16 R88, R132.reuse, R138, R88 ;  /* 0x0000008a8458723c */ /* 0x040fea0000041858 */
[--C-:B------:R-:W-:Y:S01]  /*136e0*/  FFMA.FTZ R136, R172, UR4, -R176.reuse ;  /* 0x00000004ac887c23 */ /* 0x100fe200080108b0 */
[C---:B------:R-:W-:Y:S01]  /*136f0*/  HMMA.16816.F32.BF16 R92, R132.reuse, R148, R92 ;  /* 0x00000094845c723c */ /* 0x040fe2000004185c */
[----:B------:R-:W1:Y:S02]  /*13700*/  LDSM.16.MT88.4 R172, [R221+0x11000] ;  /* 0x01100000ddac783b */ /* 0x000e640000004200 */
[----:B------:R-:W4:Y:S02]  /*13710*/  MUFU.EX2 R243, R136 ;  /* 0x0000008800f37308 */ /* 0x000f240000000800 */
[----:B------:R-:W-:Y:S01]  /*13720*/  FFMA.FTZ R176, R165, UR4, -R176 ;  /* 0x00000004a5b07c23 */ /* 0x000fe200080108b0 */
[C---:B------:R-:W-:Y:S03]  /*13730*/  HMMA.16816.F32.BF16 R96, R132.reuse, R150, R96 ;  /* 0x000000968460723c */ /* 0x040fe60000041860 */
[----:B------:R-:W-:Y:S04]  /*13740*/  LDSM.16.MT88.4 R148, [R222+0x13000] ;  /* 0x01300000de94783b */ /* 0x000fe80000004200 */
[----:B------:R-:W-:Y:S01]  /*13750*/  MUFU.EX2 R165, R176 ;  /* 0x000000b000a57308 */ /* 0x000fe20000000800 */
[C---:B---3--:R-:W-:Y:S03]  /*13760*/  HMMA.16816.F32.BF16 R100, R132.reuse, R140, R100 ;  /* 0x0000008c8464723c */ /* 0x048fe60000041864 */
[----:B------:R-:W-:Y:S03]  /*13770*/  F2FP.BF16.F32.PACK_AB R138, R166, R252 ;  /* 0x000000fca68a723e */ /* 0x000fe600000010ff */
[C---:B------:R-:W-:Y:S01]  /*13780*/  HMMA.16816.F32.BF16 R104, R132.reuse, R142, R104 ;  /* 0x0000008e8468723c */ /* 0x040fe20000041868 */
[----:B------:R-:W3:Y:S04]  /*13790*/  LDSM.16.MT88.4 R140, [R220+0x11000] ;  /* 0x01100000dc8c783b */ /* 0x000ee80000004200 */
[----:B----4-:R-:W-:Y:S01]  /*137a0*/  F2FP.BF16.F32.PACK_AB R139, R243, R185 ;  /* 0x000000b9f38b723e */ /* 0x010fe200000010ff */
[C---:B------:R-:W-:Y:S05]  /*137b0*/  HMMA.16816.F32.BF16 R108, R132.reuse, R152, R108 ;  /* 0x00000098846c723c */ /* 0x040fea000004186c */
[C---:B------:R-:W-:Y:S01]  /*137c0*/  F2FP.BF16.F32.PACK_AB R136, R251.reuse, R250 ;  /* 0x000000fafb88723e */ /* 0x040fe200000010ff */
[C---:B------:R-:W-:Y:S01]  /*137d0*/  HMMA.16816.F32.BF16 R112, R132.reuse, R154, R112 ;  /* 0x0000009a8470723c */ /* 0x040fe20000041870 */
[----:B------:R-:W-:Y:S04]  /*137e0*/  LDSM.16.MT88.4 R152, [R220+0x13000] ;  /* 0x01300000dc98783b */ /* 0x000fe80000004200 */
[-C--:B------:R-:W-:Y:S01]  /*137f0*/  F2FP.BF16.F32.PACK_AB R137, R186, R187.reuse ;  /* 0x000000bbba89723e */ /* 0x080fe200000010ff */
[C---:B------:R-:W-:Y:S05]  /*13800*/  HMMA.16816.F32.BF16 R116, R132.reuse, R156, R116 ;  /* 0x0000009c8474723c */ /* 0x040fea0000041874 */
[----:B------:R-:W-:Y:S01]  /*13810*/  FADD.FTZ R251, R251, R198 ;  /* 0x000000c6fbfb7221 */ /* 0x000fe20000010000 */
[C---:B------:R-:W-:Y:S01]  /*13820*/  HMMA.16816.F32.BF16 R120, R132.reuse, R158, R120 ;  /* 0x0000009e8478723c */ /* 0x040fe20000041878 */
[----:B------:R-:W-:Y:S04]  /*13830*/  LDSM.16.MT88.4 R156, [R224+0x15000] ;  /* 0x01500000e09c783b */ /* 0x000fe80000004200 */
[----:B------:R-:W-:Y:S01]  /*13840*/  FADD.FTZ R251, R252, R251 ;  /* 0x000000fbfcfb7221 */ /* 0x000fe20000010000 */
[C---:B------:R-:W-:Y:S06]  /*13850*/  HMMA.16816.F32.BF16 R124, R132.reuse, R160, R124 ;  /* 0x000000a0847c723c */ /* 0x040fec000004187c */
[----:B------:R-:W-:Y:S01]  /*13860*/  HMMA.16816.F32.BF16 R128, R132, R162, R128 ;  /* 0x000000a28480723c */ /* 0x000fe20000041880 */
[----:B------:R-:W4:Y:S05]  /*13870*/  LDSM.16.MT88.4 R132, [R224+0x13000] ;  /* 0x01300000e084783b */ /* 0x000f2a0000004200 */
[C---:B--2---:R-:W-:Y:S03]  /*13880*/  HMMA.16816.F32.BF16 R4, R136.reuse, R144, R4 ;  /* 0x000000908804723c */ /* 0x044fe60000041804 */
[----:B------:R-:W-:Y:S03]  /*13890*/  LDSM.16.MT88.4 R160, [R222+0x15000] ;  /* 0x01500000dea0783b */ /* 0x000fe60000004200 */
[C---:B------:R-:W-:Y:S05]  /*138a0*/  HMMA.16816.F32.BF16 R8, R136.reuse, R146, R8 ;  /* 0x000000928808723c */ /* 0x040fea0000041808 */
[----:B------:R-:W2:Y:S01]  /*138b0*/  LDSM.16.MT88.4 R144, [R221+0x13000] ;  /* 0x01300000dd90783b */ /* 0x000ea20000004200 */
[C---:B------:R-:W-:Y:S06]  /*138c0*/  HMMA.16816.F32.BF16 R12, R136.reuse, R168, R12 ;  /* 0x000000a8880c723c */ /* 0x040fec000004180c */
[C---:B------:R-:W-:Y:S01]  /*138d0*/  HMMA.16816.F32.BF16 R16, R136.reuse, R170, R16 ;  /* 0x000000aa8810723c */ /* 0x040fe20000041810 */
[----:B------:R-:W2:Y:S05]  /*138e0*/  LDSM.16.MT88.4 R168, [R221+0x15000] ;  /* 0x01500000dda8783b */ /* 0x000eaa0000004200 */
[C---:B-1----:R-:W-:Y:S01]  /*138f0*/  HMMA.16816.F32.BF16 R20, R136.reuse, R172, R20 ;  /* 0x000000ac8814723c */ /* 0x042fe20000041814 */
[----:B------:R-:W1:Y:S05]  /*13900*/  MUFU.EX2 R173, R183 ;  /* 0x000000b700ad7308 */ /* 0x000e6a0000000800 */
[C---:B------:R-:W-:Y:S05]  /*13910*/  HMMA.16816.F32.BF16 R24, R136.reuse, R174, R24 ;  /* 0x000000ae8818723c */ /* 0x040fea0000041818 */
[----:B------:R-:W1:Y:S01]  /*13920*/  MUFU.EX2 R172, R179 ;  /* 0x000000b300ac7308 */ /* 0x000e620000000800 */
[C---:B---3--:R-:W-:Y:S05]  /*13930*/  HMMA.16816.F32.BF16 R28, R136.reuse, R140, R28 ;  /* 0x0000008c881c723c */ /* 0x048fea000004181c */
[----:B------:R-:W-:Y:S01]  /*13940*/  IMAD.MOV.U32 R175, RZ, RZ, R186 ;  /* 0x000000ffffaf7224 */ /* 0x000fe200078e00ba */
[C---:B------:R-:W-:Y:S01]  /*13950*/  HMMA.16816.F32.BF16 R32, R136.reuse, R142, R32 ;  /* 0x0000008e8820723c */ /* 0x040fe20000041820 */
[----:B------:R-:W3:Y:S02]  /*13960*/  LDSM.16.MT88.4 R140, [R220+0x15000] ;  /* 0x01500000dc8c783b */ /* 0x000ee40000004200 */
[----:B------:R-:W-:Y:S02]  /*13970*/  MUFU.EX2 R186, R181 ;  /* 0x000000b500ba7308 */ /* 0x000fe40000000800 */
[----:B------:R-:W-:Y:S01]  /*13980*/  MOV R174, R187 ;  /* 0x000000bb00ae7202 */ /* 0x000fe20000000f00 */
[C---:B----4-:R-:W-:Y:S07]  /*13990*/  HMMA.16816.F32.BF16 R36, R136.reuse, R132, R36 ;  /* 0x000000848824723c */ /* 0x050fee0000041824 */
[----:B------:R-:W-:Y:S01]  /*139a0*/  MUFU.EX2 R187, R178 ;  /* 0x000000b200bb7308 */ /* 0x000fe20000000800 */
        /* <DEDUP_REMOVED lines=8> */
[C---:B------:R-:W-:Y:S01]  /*13a30*/  HMMA.16816.F32.BF16 R60, R136.reuse, R152, R60 ;  /* 0x00000098883c723c */ /* 0x040fe2000004183c */
[----:B------:R1:W2:Y:S05]  /*13a40*/  MUFU.EX2 R152, R177 ;  /* 0x000000b100987308 */ /* 0x0002aa0000000800 */
[C---:B------:R-:W-:Y:S05]  /*13a50*/  HMMA.16816.F32.BF16 R64, R136.reuse, R154, R64 ;  /* 0x0000009a8840723c */ /* 0x040fea0000041840 */
[----:B------:R3:W2:Y:S01]  /*13a60*/  MUFU.EX2 R155, R182 ;  /* 0x000000b6009b7308 */ /* 0x0006a20000000800 */
[----:B------:R-:W-:Y:S01]  /*13a70*/  IMAD.MOV.U32 R153, RZ, RZ, R166 ;  /* 0x000000ffff997224 */ /* 0x000fe200078e00a6 */
[C---:B------:R-:W-:Y:S08]  /*13a80*/  HMMA.16816.F32.BF16 R68, R136.reuse, R156, R68 ;  /* 0x0000009c8844723c */ /* 0x040ff00000041844 */
[----:B------:R-:W2:Y:S01]  /*13a90*/  MUFU.EX2 R166, R184 ;  /* 0x000000b800a67308 */ /* 0x000ea20000000800 */
[C---:B------:R-:W-:Y:S01]  /*13aa0*/  HMMA.16816.F32.BF16 R72, R136.reuse, R158, R72 ;  /* 0x0000009e8848723c */ /* 0x040fe20000041848 */
[----:B------:R-:W-:Y:S05]  /*13ab0*/  LDSM.16.MT88.4 R156, [R224+0x11800] ;  /* 0x01180000e09c783b */ /* 0x000fea0000004200 */
[C---:B------:R-:W-:Y:S03]  /*13ac0*/  HMMA.16816.F32.BF16 R76, R136.reuse, R160, R76 ;  /* 0x000000a0884c723c */ /* 0x040fe6000004184c */
[----:B-1----:R-:W-:Y:S03]  /*13ad0*/  LDSM.16.MT88.4 R176, [R220+0x11800] ;  /* 0x01180000dcb0783b */ /* 0x002fe60000004200 */
[C---:B------:R-:W-:Y:S05]  /*13ae0*/  HMMA.16816.F32.BF16 R80, R136.reuse, R162, R80 ;  /* 0x000000a28850723c */ /* 0x040fea0000041850 */
[----:B---3--:R-:W-:Y:S01]  /*13af0*/  LDSM.16.MT88.4 R180, [R224+0x13800] ;  /* 0x01380000e0b4783b */ /* 0x008fe20000004200 */
[C---:B------:R-:W-:Y:S06]  /*13b00*/  HMMA.16816.F32.BF16 R84, R136.reuse, R168, R84 ;  /* 0x000000a88854723c */ /* 0x040fec0000041854 */
[C---:B------:R-:W-:Y:S06]  /*13b10*/  HMMA.16816.F32.BF16 R88, R136.reuse, R170, R88 ;  /* 0x000000aa8858723c */ /* 0x040fec0000041858 */
[C---:B------:R-:W-:Y:S06]  /*13b20*/  HMMA.16816.F32.BF16 R92, R136.reuse, R140, R92 ;  /* 0x0000008c885c723c */ /* 0x040fec000004185c */
[C---:B------:R-:W-:Y:S01]  /*13b30*/  HMMA.16816.F32.BF16 R96, R136.reuse, R142, R96 ;  /* 0x0000008e8860723c */ /* 0x040fe20000041860 */
[----:B------:R-:W1:Y:S05]  /*13b40*/  LDSM.16.MT88.4 R140, [R220+0x17000] ;  /* 0x01700000dc8c783b */ /* 0x000e6a0000004200 */
[C---:B----4-:R-:W-:Y:S06]  /*13b50*/  HMMA.16816.F32.BF16 R100, R136.reuse, R132, R100 ;  /* 0x000000848864723c */ /* 0x050fec0000041864 */
[C---:B------:R-:W-:Y:S01]  /*13b60*/  HMMA.16816.F32.BF16 R104, R136.reuse, R134, R104 ;  /* 0x000000868868723c */ /* 0x040fe20000041868 */
[----:B------:R-:W3:Y:S05]  /*13b70*/  LDSM.16.MT88.4 R132, [R222+0x11800] ;  /* 0x01180000de84783b */ /* 0x000eea0000004200 */
[C---:B--2---:R-:W-:Y:S06]  /*13b80*/  HMMA.16816.F32.BF16 R108, R136.reuse, R144, R108 ;  /* 0x00000090886c723c */ /* 0x044fec000004186c */
[C---:B------:R-:W-:Y:S05]  /*13b90*/  HMMA.16816.F32.BF16 R112, R136.reuse, R146, R112 ;  /* 0x000000928870723c */ /* 0x040fea0000041870 */
[----:B------:R-:W-:Y:S01]  /*13ba0*/  MOV R145, R174 ;  /* 0x000000ae00917202 */ /* 0x000fe20000000f00 */
[C---:B------:R-:W-:Y:S05]  /*13bb0*/  HMMA.16816.F32.BF16 R116, R136.reuse, R148, R116 ;  /* 0x000000948874723c */ /* 0x040fea0000041874 */
[----:B------:R-:W-:Y:S01]  /*13bc0*/  IMAD.MOV.U32 R144, RZ, RZ, R175 ;  /* 0x000000ffff907224 */ /* 0x000fe200078e00af */
[C---:B------:R-:W-:Y:S05]  /*13bd0*/  HMMA.16816.F32.BF16 R120, R136.reuse, R150, R120 ;  /* 0x000000968878723c */ /* 0x040fea0000041878 */
[----:B------:R-:W-:Y:S01]  /*13be0*/  MOV R146, R173 ;  /* 0x000000ad00927202 */ /* 0x000fe20000000f00 */
[C---:B-1----:R-:W-:Y:S05]  /*13bf0*/  HMMA.16816.F32.BF16 R124, R136.reuse, R140, R124 ;  /* 0x0000008c887c723c */ /* 0x042fea000004187c */
[----:B------:R-:W-:Y:S01]  /*13c00*/  IMAD.MOV.U32 R147, RZ, RZ, R172 ;  /* 0x000000ffff937224 */ /* 0x000fe200078e00ac */
[----:B------:R-:W-:Y:S01]  /*13c10*/  HMMA.16816.F32.BF16 R128, R136, R142, R128 ;  /* 0x0000008e8880723c */ /* 0x000fe20000041880 */
[----:B------:R-:W1:Y:S04]  /*13c20*/  LDSM.16.MT88.4 R172, [R221+0x11800] ;  /* 0x01180000ddac783b */ /* 0x000e680000004200 */
[----:B------:R-:W-:Y:S01]  /*13c30*/  IMAD.MOV.U32 R141, RZ, RZ, R152 ;  /* 0x000000ffff8d7224 */ /* 0x000fe200078e0098 */
[----:B------:R-:W-:Y:S01]  /*13c40*/  MOV R140, R155 ;  /* 0x0000009b008c7202 */ /* 0x000fe20000000f00 */
[----:B------:R-:W-:Y:S01]  /*13c50*/  IMAD.MOV.U32 R138, RZ, RZ, R186 ;  /* 0x000000ffff8a7224 */ /* 0x000fe200078e00ba */
[----:B------:R-:W-:Y:S03]  /*13c60*/  F2FP.BF16.F32.PACK_AB R168, R146, R166 ;  /* 0x000000a692a8723e */ /* 0x000fe600000010ff */
[----:B------:R-:W-:Y:S02]  /*13c70*/  F2FP.BF16.F32.PACK_AB R170, R140, R186 ;  /* 0x000000ba8caa723e */ /* 0x000fe400000010ff */
[----:B------:R-:W-:Y:S02]  /*13c80*/  F2FP.BF16.F32.PACK_AB R169, R187, R147 ;  /* 0x00000093bba9723e */ /* 0x000fe400000010ff */
[----:B------:R-:W-:Y:S02]  /*13c90*/  F2FP.BF16.F32.PACK_AB R171, R165, R141 ;  /* 0x0000008da5ab723e */ /* 0x000fe400000010ff */
[----:B------:R-:W-:Y:S02]  /*13ca0*/  MOV R137, R185 ;  /* 0x000000b900897202 */ /* 0x000fe40000000f00 */
[----:B------:R-:W-:Y:S02]  /*13cb0*/  MOV R139, R187 ;  /* 0x000000bb008b7202 */ /* 0x000fe40000000f00 */
[----:B------:R-:W2:Y:S01]  /*13cc0*/  LDSM.16.MT88.4 R184, [R222+0x13800] ;  /* 0x01380000deb8783b */ /* 0x000ea20000004200 */
[C---:B------:R-:W-:Y:S05]  /*13cd0*/  HMMA.16816.F32.BF16 R160, R168.reuse, R156, R4 ;  /* 0x0000009ca8a0723c */ /* 0x040fea0000041804 */
[----:B------:R-:W-:Y:S01]  /*13ce0*/  MOV R136, R153 ;  /* 0x0000009900887202 */ /* 0x000fe20000000f00 */
[C---:B------:R-:W-:Y:S01]  /*13cf0*/  HMMA.16816.F32.BF16 R156, R168.reuse, R158, R8 ;  /* 0x0000009ea89c723c */ /* 0x040fe20000041808 */
[----:B------:R-:W4:Y:S05]  /*13d00*/  LDSM.16.MT88.4 R4, [R221+0x13800] ;  /* 0x01380000dd04783b */ /* 0x000f2a0000004200 */
[C---:B---3--:R-:W-:Y:S03]  /*13d10*/  HMMA.16816.F32.BF16 R152, R168.reuse, R132, R12 ;  /* 0x00000084a898723c */ /* 0x048fe6000004180c */
[----:B------:R-:W3:Y:S03]  /*13d20*/  LDSM.16.MT88.4 R8, [R220+0x13800] ;  /* 0x01380000dc08783b */ /* 0x000ee60000004200 */
[C---:B------:R-:W-:Y:S05]  /*13d30*/  HMMA.16816.F32.BF16 R148, R168.reuse, R134, R16 ;  /* 0x00000086a894723c */ /* 0x040fea0000041810 */
[----:B------:R-:W-:Y:S01]  /*13d40*/  MOV R132, R146 ;  /* 0x0000009200847202 */ /* 0x000fe20000000f00 */
[----:B------:R-:W-:Y:S01]  /*13d50*/  IMAD.MOV.U32 R133, RZ, RZ, R147 ;  /* 0x000000ffff857224 */ /* 0x000fe200078e0093 */
[----:B------:R-:W-:Y:S01]  /*13d60*/  MOV R134, R144 ;  /* 0x0000009000867202 */ /* 0x000fe20000000f00 */
[----:B------:R-:W3:Y:S03]  /*13d70*/  LDSM.16.MT88.4 R12, [R224+0x15800] ;  /* 0x01580000e00c783b */ /* 0x000ee60000004200 */
[----:B------:R-:W-:Y:S02]  /*13d80*/  MOV R135, R145 ;  /* 0x0000009100877202 */ /* 0x000fe40000000f00 */
[C---:B-1----:R-:W-:Y:S03]  /*13d90*/  HMMA.16816.F32.BF16 R144, R168.reuse, R172, R20 ;  /* 0x000000aca890723c */ /* 0x042fe60000041814 */
[----:B------:R-:W1:Y:S04]  /*13da0*/  LDSM.16.MT88.4 R16, [R222+0x15800] ;  /* 0x01580000de10783b */ /* 0x000e680000004200 */
[----:B------:R-:W-:Y:S01]  /*13db0*/  IMAD.MOV.U32 R173, RZ, RZ, R140 ;  /* 0x000000ffffad7224 */ /* 0x000fe200078e008c */
[----:B------:R-:W-:Y:S02]  /*13dc0*/  MOV R172, R141 ;  /* 0x0000008d00ac7202 */ /* 0x000fe40000000f00 */
[C---:B------:R-:W-:Y:S01]  /*13dd0*/  HMMA.16816.F32.BF16 R140, R168.reuse, R174, R24 ;  /* 0x000000aea88c723c */ /* 0x040fe20000041818 */
[----:B------:R-:W1:Y:S06]  /*13de0*/  LDSM.16.MT88.4 R20, [R221+0x15800] ;  /* 0x01580000dd14783b */ /* 0x000e6c0000004200 */
[----:B------:R-:W-:Y:S01]  /*13df0*/  MOV R26, R136 ;  /* 0x00000088001a7202 */ /* 0x000fe20000000f00 */
[----:B------:R-:W-:Y:S03]  /*13e00*/  IMAD.MOV.U32 R27, RZ, RZ, R137 ;  /* 0x000000ffff1b7224 */ /* 0x000fe600078e0089 */
[----:B------:R-:W-:Y:S02]  /*13e10*/  MOV R175, R138 ;  /* 0x0000008a00af7202 */ /* 0x000fe40000000f00 */
[----:B------:R-:W-:Y:S02]  /*13e20*/  MOV R174, R139 ;  /* 0x0000008b00ae7202 */ /* 0x000fe40000000f00 */
[C---:B------:R-:W-:Y:S07]  /*13e30*/  HMMA.16816.F32.BF16 R136, R168.reuse, R176, R28 ;  /* 0x000000b0a888723c */ /* 0x040fee000004181c */
[----:B------:R-:W-:Y:S01]  /*13e40*/  MOV R30, R134 ;  /* 0x00000086001e7202 */ /* 0x000fe20000000f00 */
[----:B------:R-:W-:Y:S03]  /*13e50*/  IMAD.MOV.U32 R31, RZ, RZ, R135 ;  /* 0x000000ffff1f7224 */ /* 0x000fe600078e0087 */
[----:B------:R-:W-:Y:S01]  /*13e60*/  MOV R177, R132 ;  /* 0x0000008400b17202 */ /* 0x000fe20000000f00 */
[----:B------:R-:W-:Y:S01]  /*13e70*/  IMAD.MOV.U32 R28, RZ, RZ, R26 ;  /* 0x000000ffff1c7224 */ /* 0x000fe200078e001a */
[----:B------:R-:W-:Y:S02]  /*13e80*/  MOV R176, R133 ;  /* 0x0000008500b07202 */ /* 0x000fe40000000f00 */
[C---:B------:R-:W-:Y:S03]  /*13e90*/  HMMA.16816.F32.BF16 R132, R168.reuse, R178, R32 ;  /* 0x000000b2a884723c */ /* 0x040fe60000041820 */
[----:B------:R-:W-:Y:S02]  /*13ea0*/  MOV R29, R27 ;  /* 0x0000001b001d7202 */ /* 0x000fe40000000f00 */
[----:B------:R-:W1:Y:S01]  /*13eb0*/  LDSM.16.MT88.4 R24, [R220+0x15800] ;  /* 0x01580000dc18783b */ /* 0x000e620000004200 */
[C---:B------:R-:W-:Y:S05]  /*13ec0*/  HMMA.16816.F32.BF16 R36, R168.reuse, R180, R36 ;  /* 0x000000b4a824723c */ /* 0x040fea0000041824 */
[----:B------:R-:W-:Y:S01]  /*13ed0*/  IMAD.MOV.U32 R35, RZ, RZ, R166 ;  /* 0x000000ffff237224 */ /* 0x000fe200078e00a6 */
[C---:B------:R-:W-:Y:S01]  /*13ee0*/  HMMA.16816.F32.BF16 R40, R168.reuse, R182, R40 ;  /* 0x000000b6a828723c */ /* 0x040fe20000041828 */
[----:B------:R1:W5:Y:S04]  /*13ef0*/  LDL.LU R166, [R1] ;  /* 0x0000000001a67983 */ /* 0x0003680000300800 */
[----:B------:R-:W-:Y:S01]  /*13f00*/  IMAD.MOV.U32 R33, RZ, RZ, R28 ;  /* 0x000000ffff217224 */ /* 0x000fe200078e001c */
[C---:B--2---:R-:W-:Y:S05]  /*13f10*/  HMMA.16816.F32.BF16 R44, R168.reuse, R184, R44 ;  /* 0x000000b8a82c723c */ /* 0x044fea000004182c */
[----:B------:R-:W-:Y:S01]  /*13f20*/  MOV R32, R29 ;  /* 0x0000001d00207202 */ /* 0x000fe20000000f00 */
[C---:B------:R-:W-:Y:S05]  /*13f30*/  HMMA.16816.F32.BF16 R48, R168.reuse, R186, R48 ;  /* 0x000000baa830723c */ /* 0x040fea0000041830 */
[----:B------:R-:W-:Y:S01]  /*13f40*/  MOV R179, R30 ;  /* 0x0000001e00b37202 */ /* 0x000fe20000000f00 */
[C---:B----4-:R-:W-:Y:S05]  /*13f50*/  HMMA.16816.F32.BF16 R52, R168.reuse, R4, R52 ;  /* 0x00000004a834723c */ /* 0x050fea0000041834 */
[----:B------:R-:W-:Y:S01]  /*13f60*/  IMAD.MOV.U32 R178, RZ, RZ, R31 ;  /* 0x000000ffffb27224 */ /* 0x000fe200078e001f */
[C---:B------:R-:W-:Y:S01]  /*13f70*/  HMMA.16816.F32.BF16 R56, R168.reuse, R6, R56 ;  /* 0x00000006a838723c */ /* 0x040fe20000041838 */
[----:B------:R-:W2:Y:S04]  /*13f80*/  LDSM.16.MT88.4 R28, [R224+0x17800] ;  /* 0x01780000e01c783b */ /* 0x000ea80000004200 */
[----:B------:R-:W-:Y:S01]  /*13f90*/  MOV R34, R243 ;  /* 0x000000f300227202 */ /* 0x000fe20000000f00 */
[C---:B---3--:R-:W-:Y:S03]  /*13fa0*/  HMMA.16816.F32.BF16 R60, R168.reuse, R8, R60 ;  /* 0x00000008a83c723c */ /* 0x048fe6000004183c */
        /* <DEDUP_REMOVED lines=9> */
[C---:B-1----:R-:W-:Y:S01]  /*14040*/  HMMA.16816.F32.BF16 R76, R168.reuse, R16, R76 ;  /* 0x00000010a84c723c */ /* 0x042fe2000004184c */
[----:B------:R-:W1:Y:S04]  /*14050*/  S2R R243, SR_TID.X ;  /* 0x0000000000f37919 */ /* 0x000e680000002100 */
        /* <DEDUP_REMOVED lines=16> */
[----:B-1----:R-:W-:Y:S01]  /*14160*/  SHF.L.U32 R243, R243, 0x1, RZ ;  /* 0x00000001f3f37819 */ /* 0x002fe200000006ff */
[C---:B------:R-:W-:Y:S05]  /*14170*/  HMMA.16816.F32.BF16 R112, R168.reuse, R6, R112 ;  /* 0x00000006a870723c */ /* 0x040fea0000041870 */
[----:B------:R-:W-:Y:S01]  /*14180*/  FADD.FTZ R249, R173, R2 ;  /* 0x00000002adf97221 */ /* 0x000fe20000010000 */
[C---:B----4-:R-:W-:Y:S05]  /*14190*/  HMMA.16816.F32.BF16 R116, R168.reuse, R8, R116 ;  /* 0x00000008a874723c */ /* 0x050fea0000041874 */
[----:B------:R-:W-:Y:S01]  /*141a0*/  FADD.FTZ R248, R165, R0 ;  /* 0x00000000a5f87221 */ /* 0x000fe20000010000 */
[C---:B------:R-:W-:Y:S05]  /*141b0*/  HMMA.16816.F32.BF16 R120, R168.reuse, R10, R120 ;  /* 0x0000000aa878723c */ /* 0x040fea0000041878 */
[----:B------:R-:W-:Y:S01]  /*141c0*/  LOP3.LUT R243, R243, 0x6, RZ, 0xc0, !PT ;  /* 0x00000006f3f37812 */ /* 0x000fe200078ec0ff */
[C---:B------:R-:W-:Y:S05]  /*141d0*/  HMMA.16816.F32.BF16 R124, R168.reuse, R12, R124 ;  /* 0x0000000ca87c723c */ /* 0x040fea000004187c */
[----:B------:R-:W-:Y:S01]  /*141e0*/  MOV R2, R3 ;  /* 0x0000000300027202 */ /* 0x000fe20000000f00 */
[----:B------:R-:W-:Y:S05]  /*141f0*/  HMMA.16816.F32.BF16 R128, R168, R14, R128 ;  /* 0x0000000ea880723c */ /* 0x000fea0000041880 */
[----:B------:R-:W-:Y:S01]  /*14200*/  MOV R0, R164 ;  /* 0x000000a400007202 */ /* 0x000fe20000000f00 */
[----:B------:R-:W-:Y:S07]  /*14210*/  @!UPT UIADD3 URZ, URZ, URZ, URZ ;  /* 0x0000003f3f3ff290 */ /* 0x000fee000fffe03f */
[----:B------:R-:W-:Y:S11]  /*14220*/  @P0 BRA `(.L_x_6558) ;  /* 0xffffffa400f00947 */ /* 0x000ff6000383ffff */
.L_x_6554:
        /* <DEDUP_REMOVED lines=328> */
.L_x_6559:
[----:B------:R-:W-:Y:S01]  /*156b0*/  S2UR UR4, SR_CTAID.Z ;  /* 0x00000000000479c3 */ /* 0x000fe20000002700 */
[----:B------:R-:W-:Y:S01]  /*156c0*/  ULDC UR6, c[0x0][0x270] ;  /* 0x00009c0000067ab9 */ /* 0x000fe20000000800 */
[----:B------:R-:W-:-:S06]  /*156d0*/  ULDC UR10, c[0x0][0x2c4] ;  /* 0x0000b100000a7ab9 */ /* 0x000fcc0000000800 */
[----:B------:R-:W1:Y:S02]  /*156e0*/  S2UR UR14, SR_CTAID.Y ;  /* 0x00000000000e79c3 */ /* 0x000e640000002600 */
[----:B-1----:R-:W-:-:S04]  /*156f0*/  UIMAD UR6, UR14, UR6, UR4 ;  /* 0x000000060e0672a4 */ /* 0x002fc8000f8e0204 */
[----:B------:R-:W-:-:S12]  /*15700*/  UIMAD UR10, UR6, UR10, URZ ;  /* 0x0000000a060a72a4 */ /* 0x000fd8000f8e023f */
.L_x_6560:
        /* <DEDUP_REMOVED lines=43> */
.L_x_6562:
[----:B------:R-:W-:Y:S05]  /*159c0*/  BSYNC B0 ;  /* 0x0000000000007941 */ /* 0x000fea0003800000 */
.L_x_6561:
        /* <DEDUP_REMOVED lines=8> */
[----:B------:R-:W3:Y:S01]  /*15a50*/  LDC.64 R24, c[0x0][0x2a0] ;  /* 0x0000a800ff187b82 */ /* 0x000ee20000000a00 */
        /* <DEDUP_REMOVED lines=15> */
[----:B---3--:R-:W-:Y:S01]  /*15b50*/  IMAD R26, R24, UR7, RZ ;  /* 0x00000007181a7c24 */ /* 0x008fe2000f8e02ff */
        /* <DEDUP_REMOVED lines=9> */
[----:B------:R2:W3:Y:S01]  /*15bf0*/  LDS.128 R4, [R234+0x6000] ;  /* 0x00600000ea047984 */ /* 0x0004e20000000c00 */
        /* <DEDUP_REMOVED lines=19> */
.L_x_6564:
[----:B------:R-:W-:Y:S05]  /*15d30*/  BSYNC B0 ;  /* 0x0000000000007941 */ /* 0x000fea0003800000 */
.L_x_6563:
        /* <DEDUP_REMOVED lines=26> */
.L_x_6566:
[----:B------:R-:W-:Y:S05]  /*15ee0*/  BSYNC B0 ;  /* 0x0000000000007941 */ /* 0x000fea0003800000 */
.L_x_6565:
        /* <DEDUP_REMOVED lines=26> */
.L_x_6568:
[----:B------:R-:W-:Y:S05]  /*16090*/  BSYNC B0 ;  /* 0x0000000000007941 */ /* 0x000fea0003800000 */
.L_x_6567:
        /* <DEDUP_REMOVED lines=26> */
.L_x_6569:
        /* <DEDUP_REMOVED lines=12> */
.L_x_9072:


//--------------------- .text._ZN5flash24flash_fwd_splitkv_kernelI23Flash_fwd_kernel_traitsILi256ELi64ELi64ELi4ELb0ELb0EN7cutlass10bfloat16_tE19Flash_kernel_traitsILi256ELi64ELi64ELi4ES3_EELb0ELb1ELb1ELb0ELb0ELb1ELb0ELb0EEEvNS_16Flash_fwd_paramsE --------------------------
	.section	.text._ZN5flash24flash_fwd_splitkv_kernelI23Flash_fwd_kernel_traitsILi256ELi64ELi64ELi4ELb0ELb0EN7cutlass10bfloat16_tE19Flash_kernel_traitsILi256ELi64ELi64ELi4ES3_EELb0ELb1ELb1ELb0ELb0ELb1ELb0ELb0EEEvNS_16Flash_fwd_paramsE,"ax",@progbits
	.align	128
        .global         _ZN5flash24flash_fwd_splitkv_kernelI23Flash_fwd_kernel_traitsILi256ELi64ELi64ELi4ELb0ELb0EN7cutlass10bfloat16_tE19Flash_kernel_traitsILi256ELi64ELi64ELi4ES3_EELb0ELb1ELb1ELb0ELb0ELb1ELb0ELb0EEEvNS_16Flash_fwd_paramsE
        .type           _ZN5flash24flash_fwd_splitkv_kernelI23Flash_fwd_kernel_traitsILi256ELi64ELi64ELi4ELb0ELb0EN7cutlass10bfloat16_tE19Flash_kernel_traitsILi256ELi64ELi64ELi4ES3_EELb0ELb1ELb1ELb0ELb0ELb1ELb0ELb0EEEvNS_16Flash_fwd_paramsE,@function
        .size           _ZN5flash24flash_fwd_splitkv_kernelI23Flash_fwd_kernel_traitsILi256ELi64ELi64ELi4ELb0ELb0EN7cutlass10bfloat16_tE19Flash_kernel_traitsILi256ELi64ELi64ELi4ES3_EELb0ELb1ELb1ELb0ELb0ELb1ELb0ELb0EEEvNS_16Flash_fwd_paramsE,(.L_x_9073 - _ZN5flash24flash_fwd_splitkv_kernelI23Flash_fwd_kernel_traitsILi256ELi64ELi64ELi4ELb0ELb0EN7cutlass10bfloat16_tE19Flash_kernel_traitsILi256ELi64ELi64ELi4ES3_EELb0ELb1ELb1ELb0ELb0ELb1ELb0ELb0EEEvNS_16Flash_fwd_paramsE)
        .other          _ZN5flash24flash_fwd_splitkv_kernelI23Flash_fwd_kernel_traitsILi256ELi64ELi64ELi4ELb0ELb0EN7cutlass10bfloat16_tE19Flash_kernel_traitsILi256ELi64ELi64ELi4ES3_EELb0ELb1ELb1ELb0ELb0ELb1ELb0ELb0EEEvNS_16Flash_fwd_paramsE,@"STO_CUDA_ENTRY STV_DEFAULT"
_ZN5flash24flash_fwd_splitkv_kernelI23Flash_fwd_kernel_traitsILi256ELi64ELi64ELi4ELb0ELb0EN7cutlass10bfloat16_tE19Flash_kernel_traitsILi256ELi64ELi64ELi4ES3_EELb0ELb1ELb1ELb0ELb0ELb1ELb0ELb0EEEvNS_16Flash_fwd_paramsE:
.text._ZN5flash24flash_fwd_splitkv_kernelI23Flash_fwd_kernel_traitsILi256ELi64ELi64ELi4ELb0ELb0EN7cutlass10bfloat16_tE19Flash_kernel_traitsILi256ELi64ELi64ELi4ES3_EELb0ELb1ELb1ELb0ELb0ELb1ELb0ELb0EEEvNS_16Flash_fwd_paramsE:
        /* <DEDUP_REMOVED lines=55> */
.L_x_6570:
[----:B------:R-:W-:Y:S01]  /*0370*/  ULDC UR6, c[0x0][0x2c8] ;  /* 0x0000b20000067ab9 */ /* 0x000fe20000000800 */
.L_x_6571:
        /* <DEDUP_REMOVED lines=118> */
.L_x_6574:
[----:B------:R-:W-:Y:S05]  /*0ae0*/  BSYNC B0 ;  /* 0x0000000000007941 */ /* 0x000fea0003800000 */
.L_x_6573:
        /* <DEDUP_REMOVED lines=24> */
.L_x_6576:
[----:B------:R-:W-:Y:S05]  /*0c70*/  BSYNC B0 ;  /* 0x0000000000007941 */ /* 0x000fea0003800000 */
.L_x_6575:
        /* <DEDUP_REMOVED lines=23> */
.L_x_6578:
[----:B------:R-:W-:Y:S05]  /*0df0*/  BSYNC B0 ;  /* 0x0000000000007941 */ /* 0x000fea0003800000 */
.L_x_6577:
        /* <DEDUP_REMOVED lines=22> */
.L_x_6580:
[----:B------:R-:W-:Y:S05]  /*0f60*/  BSYNC B0 ;  /* 0x0000000000007941 */ /* 0x000fea0003800000 */
.L_x_6579:
        /* <DEDUP_REMOVED lines=19> */
.L_x_6572:
        /* <DEDUP_REMOVED lines=29> */
.L_x_6581:
        /* <DEDUP_REMOVED lines=97> */
.L_x_6582:
        /* <DEDUP_REMOVED lines=46> */
.L_x_6584:
        /* <DEDUP_REMOVED lines=34> */
.L_x_6583:
        /* <DEDUP_REMOVED lines=119> */
.L_x_6586:
[----:B------:R-:W-:Y:S05]  /*24f0*/  BSYNC B0 ;  /* 0x0000000000007941 */ /* 0x000fea0003800000 */
.L_x_6585:
        /* <DEDUP_REMOVED lines=63> */
.L_x_6588:
[----:B------:R-:W-:Y:S05]  /*28f0*/  BSYNC B0 ;  /* 0x0000000000007941 */ /* 0x000fea0003800000 */
.L_x_6587:
        /* <DEDUP_REMOVED lines=49> */
.L_x_6590:
[----:B------:R-:W-:Y:S05]  /*2c10*/  BSYNC B0 ;  /* 0x0000000000007941 */ /* 0x000fea0003800000 */
.L_x_6589:
        /* <DEDUP_REMOVED lines=48> */
.L_x_6592:
[----:B------:R-:W-:Y:S05]  /*2f20*/  BSYNC B0 ;  /* 0x0000000000007941 */ /* 0x000fea0003800000 */
.L_x_6591:
        /* <DEDUP_REMOVED lines=40> */
.L_x_6594:
[----:B------:R-:W-:Y:S05]  /*31b0*/  BSYNC B0 ;  /* 0x0000000000007941 */ /* 0x000fea0003800000 */
.L_x_6593:
        /* <DEDUP_REMOVED lines=51> */
.L_x_6596:
[----:B------:R-:W-:Y:S05]  /*34f0*/  BSYNC B0 ;  /* 0x0000000000007941 */ /* 0x000fea0003800000 */
.L_x_6595:
        /* <DEDUP_REMOVED lines=52> */
.L_x_6598:
[----:B------:R-:W-:Y:S05]  /*3840*/  BSYNC B0 ;  /* 0x0000000000007941 */ /* 0x000fea0003800000 */
.L_x_6597:
        /* <DEDUP_REMOVED lines=45> */
.L_x_6600:
[----:B------:R-:W-:Y:S05]  /*3b20*/  BSYNC B0 ;  /* 0x0000000000007941 */ /* 0x000fea0003800000 */
.L_x_6599:
        /* <DEDUP_REMOVED lines=87> */
.L_x_6602:
[----:B------:R-:W-:Y:S05]  /*40a0*/  BSYNC B0 ;  /* 0x0000000000007941 */ /* 0x000fea0003800000 */
.L_x_6601:
        /* <DEDUP_REMOVED lines=50> */
.L_x_6604:
[----:B------:R-:W-:Y:S05]  /*43d0*/  BSYNC B0 ;  /* 0x0000000000007941 */ /* 0x000fea0003800000 */
.L_x_6603:
        /* <DEDUP_REMOVED lines=45> */
.L_x_6606:
[----:B------:R-:W-:Y:S05]  /*46b0*/  BSYNC B0 ;  /* 0x0000000000007941 */ /* 0x000fea0003800000 */
.L_x_6605:
        /* <DEDUP_REMOVED lines=59> */
.L_x_6608:
[----:B------:R-:W-:Y:S05]  /*4a70*/  BSYNC B0 ;  /* 0x0000000000007941 */ /* 0x000fea0003800000 */
.L_x_6607:
[----:B------:R-:W-:Y:S01]  /*4a80*/  LDSM.16.M88.4 R24, [R230] ;  /* 0x00000000e618783b */ /* 0x000fe20000000200 */
[----:B------:R-:W-:Y:S01]  /*4a90*/  R2P PR, R3, 0x6 ;  /* 0x0000000603007804 */ /* 0x000fe20000000000 */
[----:B------:R-:W-:Y:S01]  /*4aa0*/  ULDC UR32, c[0x0][0x39c] ;  /* 0x0000e70000207ab9 */ /* 0x000fe20000000800 */
[C---:B------:R-:W-:Y:S01]  /*4ab0*/  IADD3 R3, R229.reuse, 0x8000, RZ ;  /* 0x00008000e5037810 */ /* 0x040fe20007ffe0ff */
[----:B------:R-:W1:Y:S01]  /*4ac0*/  LDSM.16.M88.4 R28, [R229+0x8000] ;  /* 0x00800000e51c783b */ /* 0x000e620000000200 */
[----:B------:R-:W-:Y:S01]  /*4ad0*/  IADD3 R227, R229, 0x8020, RZ ;  /* 0x00008020e5e37810 */ /* 0x000fe20007ffe0ff */
[----:B------:R-:W-:Y:S01]  /*4ae0*/  UISETP.GT.AND UP0, UPT, UR11, UR10, UPT ;  /* 0x0000000a0b00728c */ /* 0x000fe2000bf04270 */
[-C--:B------:R-:W-:Y:S01]  /*4af0*/  LEA R228, R2, R230.reuse, 0x1 ;  /* 0x000000e602e47211 */ /* 0x080fe200078e08ff */
[----:B------:R-:W2:Y:S01]  /*4b00*/  LDSM.16.M88.4 R56, [R229+0x9000] ;  /* 0x00900000e538783b */ /* 0x000ea20000000200 */
[C---:B------:R-:W-:Y:S01]  /*4b10*/  LEA R226, R0.reuse, R230, 0x1 ;  /* 0x000000e600e27211 */ /* 0x040fe200078e08ff */
[----:B------:R-:W-:Y:S01]  /*4b20*/  UIADD3 UR15, UR25, 0x1, -UR12 ;  /* 0x00000001190f7890 */ /* 0x000fe2000fffe80c */
[----:B------:R-:W-:Y:S01]  /*4b30*/  LEA R242, R7, UR23, 0x4 ;  /* 0x0000001707f27c11 */ /* 0x000fe2000f8e20ff */
[----:B------:R-:W-:Y:S01]  /*4b40*/  LDSM.16.M88.4 R40, [R228] ;  /* 0x00000000e428783b */ /* 0x000fe20000000200 */
[----:B------:R-:W-:Y:S01]  /*4b50*/  IMAD R225, R0, 0x2, R228 ;  /* 0x0000000200e17824 */ /* 0x000fe200078e02e4 */
[----:B------:R-:W-:Y:S01]  /*4b60*/  PLOP3.LUT P6, PT, PT, PT, UP0, 0x80, 0x0 ;  /* 0x000000000000781c */ /* 0x000fe20003fcf008 */
[----:B------:R-:W-:Y:S01]  /*4b70*/  @P1 VIADD R227, R3, 0xffffffe0 ;  /* 0xffffffe003e31836 */ /* 0x000fe20000000000 */
[----:B------:R-:W-:Y:S01]  /*4b80*/  MOV R3, 0x40 ;  /* 0x0000004000037802 */ /* 0x000fe20000000f00 */
[----:B------:R-:W-:Y:S01]  /*4b90*/  LDSM.16.M88.4 R64, [R229+0x8800] ;  /* 0x00880000e540783b */ /* 0x000fe20000000200 */
[----:B------:R-:W-:Y:S01]  /*4ba0*/  IMAD.SHL.U32 R243, R5, 0x2, RZ ;  /* 0x0000000205f37824 */ /* 0x000fe200078e00ff */
[----:B------:R-:W-:Y:S01]  /*4bb0*/  UIADD3 UR14, UR15, UR18, URZ ;  /* 0x000000120f0e7290 */ /* 0x000fe2000fffe03f */
[----:B------:R-:W-:Y:S01]  /*4bc0*/  SEL R3, R3, 0xffffffc0, !P2 ;  /* 0xffffffc003037807 */ /* 0x000fe20005000000 */
[----:B------:R-:W4:Y:S01]  /*4bd0*/  LDSM.16.M88.4 R72, [R227] ;  /* 0x00000000e348783b */ /* 0x000f220000000200 */
[----:B------:R-:W-:Y:S01]  /*4be0*/  UIADD3 UR33, UR25, -UR12, URZ ;  /* 0x8000000c19217290 */ /* 0x000fe2000fffe03f */
[----:B------:R-:W-:Y:S01]  /*4bf0*/  MOV R240, UR25 ;  /* 0x0000001900f07c02 */ /* 0x000fe20008000f00 */
[----:B-----5:R-:W-:Y:S01]  /*4c00*/  FMUL.FTZ R6, R6, R108 ;  /* 0x0000006c06067220 */ /* 0x020fe20000410000 */
[----:B------:R-:W-:Y:S01]  /*4c10*/  IADD3 R223, R229, R3, RZ ;  /* 0x00000003e5df7210 */ /* 0x000fe20007ffe0ff */
[----:B------:R-:W-:Y:S01]  /*4c20*/  LDSM.16.M88.4 R80, [R226] ;  /* 0x00000000e250783b */ /* 0x000fe20000000200 */
[----:B------:R-:W-:Y:S01]  /*4c30*/  IADD3 R216, R3, R227, RZ ;  /* 0x000000e303d87210 */ /* 0x000fe20007ffe0ff */
[C---:B------:R-:W-:Y:S01]  /*4c40*/  VIADD R217, R227.reuse, 0x1800 ;  /* 0x00001800e3d97836 */ /* 0x040fe20000000000 */
[----:B------:R-:W-:Y:S01]  /*4c50*/  MOV R235, UR15 ;  /* 0x0000000f00eb7c02 */ /* 0x000fe20008000f00 */
[----:B------:R-:W-:Y:S01]  /*4c60*/  LDSM.16.M88.4 R88, [R223+0x8000] ;  /* 0x00800000df58783b */ /* 0x000fe20000000200 */
[----:B------:R-:W-:Y:S01]  /*4c70*/  R2UR UR23, R6 ;  /* 0x00000000061772ca */ /* 0x000fe200000e0000 */
[----:B------:R-:W-:Y:S01]  /*4c80*/  VIADD R212, R227, 0x3800 ;  /* 0x00003800e3d47836 */ /* 0x000fe20000000000 */
[----:B------:R-:W-:Y:S01]  /*4c90*/  LOP3.LUT R243, R243, 0x6, RZ, 0xc0, !PT ;  /* 0x00000006f3f37812 */ /* 0x000fe200078ec0ff */
[----:B------:R-:W4:Y:S01]  /*4ca0*/  LDSM.16.M88.4 R68, [R229+0x9800] ;  /* 0x00980000e544783b */ /* 0x000f220000000200 */
[C---:B------:R-:W-:Y:S01]  /*4cb0*/  IADD3 R219, R227.reuse, 0x800, RZ ;  /* 0x00000800e3db7810 */ /* 0x040fe20007ffe0ff */
[C---:B------:R-:W-:Y:S01]  /*4cc0*/  VIADD R208, R227.reuse, 0x5800 ;  /* 0x00005800e3d07836 */ /* 0x040fe20000000000 */
[C---:B------:R-:W-:Y:S01]  /*4cd0*/  IADD3 R218, R227.reuse, 0x1000, RZ ;  /* 0x00001000e3da7810 */ /* 0x040fe20007ffe0ff */
[----:B------:R-:W4:Y:S01]  /*4ce0*/  LDSM.16.M88.4 R48, [R227+0x1000] ;  /* 0x00100000e330783b */ /* 0x000f220000000200 */
[----:B------:R-:W-:-:S02]  /*4cf0*/  IADD3 R215, R227, 0x2000, RZ ;  /* 0x00002000e3d77810 */ /* 0x000fc40007ffe0ff */
[C---:B------:R-:W-:Y:S01]  /*4d00*/  IADD3 R214, R227.reuse, 0x2800, RZ ;  /* 0x00002800e3d67810 */ /* 0x040fe20007ffe0ff */
[----:B------:R-:W4:Y:S01]  /*4d10*/  LDSM.16.M88.4 R36, [R227+0x800] ;  /* 0x00080000e324783b */ /* 0x000f220000000200 */
[C---:B------:R-:W-:Y:S01]  /*4d20*/  IADD3 R213, R227.reuse, 0x3000, RZ ;  /* 0x00003000e3d57810 */ /* 0x040fe20007ffe0ff */
[C---:B-1----:R-:W-:Y:S01]  /*4d30*/  HMMA.16816.F32.BF16 R16, R24.reuse, R28, RZ ;  /* 0x0000001c1810723c */ /* 0x042fe200000418ff */
[C---:B------:R-:W-:Y:S01]  /*4d40*/  IADD3 R211, R227.reuse, 0x4000, RZ ;  /* 0x00004000e3d37810 */ /* 0x040fe20007ffe0ff */
[----:B------:R-:W-:Y:S01]  /*4d50*/  LDSM.16.M88.4 R12, [R225] ;  /* 0x00000000e10c783b */ /* 0x000fe20000000200 */
[C---:B------:R-:W-:Y:S02]  /*4d60*/  IADD3 R210, R227.reuse, 0x4800, RZ ;  /* 0x00004800e3d27810 */ /* 0x040fe40007ffe0ff */
[C---:B------:R-:W-:Y:S01]  /*4d70*/  IADD3 R209, R227.reuse, 0x5000, RZ ;  /* 0x00005000e3d17810 */ /* 0x040fe20007ffe0ff */
[----:B--2---:R-:W-:Y:S01]  /*4d80*/  HMMA.16816.F32.BF16 R60, R24, R56, RZ ;  /* 0x00000038183c723c */ /* 0x004fe200000418ff */
[----:B------:R-:W1:Y:S01]  /*4d90*/  LDSM.16.M88.4 R76, [R216] ;  /* 0x00000000d84c783b */ /* 0x000e620000000200 */
[----:B------:R-:W-:-:S02]  /*4da0*/  IADD3 R207, R227, 0x6000, RZ ;  /* 0x00006000e3cf7810 */ /* 0x000fc40007ffe0ff */
[C---:B------:R-:W-:Y:S01]  /*4db0*/  IADD3 R206, R227.reuse, 0x6800, RZ ;  /* 0x00006800e3ce7810 */ /* 0x040fe20007ffe0ff */
[----:B------:R-:W2:Y:S01]  /*4dc0*/  LDSM.16.M88.4 R52, [R227+0x1800] ;  /* 0x00180000e334783b */ /* 0x000ea20000000200 */
[C---:B------:R-:W-:Y:S01]  /*4dd0*/  HMMA.16816.F32.BF16 R28, R24.reuse, R30, RZ ;  /* 0x0000001e181c723c */ /* 0x040fe200000418ff */
[C---:B------:R-:W-:Y:S02]  /*4de0*/  IADD3 R205, R227.reuse, 0x7000, RZ ;  /* 0x00007000e3cd7810 */ /* 0x040fe40007ffe0ff */
[----:B------:R-:W2:Y:S01]  /*4df0*/  LDSM.16.M88.4 R20, [R223+0x9000] ;  /* 0x00900000df14783b */ /* 0x000ea20000000200 */
[----:B------:R-:W-:Y:S02]  /*4e00*/  IADD3 R204, R227, 0x7800, RZ ;  /* 0x00007800e3cc7810 */ /* 0x000fe40007ffe0ff */
[----:B------:R-:W-:Y:S01]  /*4e10*/  HMMA.16816.F32.BF16 R56, R24, R58, RZ ;  /* 0x0000003a1838723c */ /* 0x000fe200000418ff */
[----:B---3--:R-:W3:Y:S04]  /*4e20*/  LDSM.16.M88.4 R8, [R223+0x8800] ;  /* 0x00880000df08783b */ /* 0x008ee80000000200 */
[----:B------:R-:W-:Y:S01]  /*4e30*/  LDSM.16.M88.4 R92, [R229+0xa000] ;  /* 0x00a00000e55c783b */ /* 0x000fe20000000200 */
[----:B----4-:R-:W-:Y:S03]  /*4e40*/  HMMA.16816.F32.BF16 R16, R40, R72, R16 ;  /* 0x000000482810723c */ /* 0x010fe60000041810 */
[----:B------:R-:W-:Y:S03]  /*4e50*/  LDSM.16.M88.4 R100, [R227+0x6000] ;  /* 0x00600000e364783b */ /* 0x000fe60000000200 */
[C---:B------:R-:W-:Y:S01]  /*4e60*/  HMMA.16816.F32.BF16 R44, R24.reuse, R64, RZ ;  /* 0x00000040182c723c */ /* 0x040fe200000418ff */
[----:B------:R-:W-:Y:S04]  /*4e70*/  LDSM.16.M88.4 R96, [R223+0xd000] ;  /* 0x00d00000df60783b */ /* 0x000fe80000000200 */
[----:B------:R-:W-:Y:S01]  /*4e80*/  LDSM.16.M88.4 R104, [R216+0x4800] ;  /* 0x00480000d868783b */ /* 0x000fe20000000200 */
[C---:B------:R-:W-:Y:S03]  /*4e90*/  HMMA.16816.F32.BF16 R64, R24.reuse, R66, RZ ;  /* 0x000000421840723c */ /* 0x040fe600000418ff */
[----:B------:R-:W0:Y:S03]  /*4ea0*/  LDGDEPBAR ;  /* 0x00000000000079af */ /* 0x000e260000000000 */
[----:B------:R-:W-:Y:S06]  /*4eb0*/  HMMA.16816.F32.BF16 R84, R24, R68, RZ ;  /* 0x000000441854723c */ /* 0x000fec00000418ff */
[----:B------:R-:W-:Y:S06]  /*4ec0*/  HMMA.16816.F32.BF16 R16, R80, R88, R16 ;  /* 0x000000585010723c */ /* 0x000fec0000041810 */
[----:B------:R-:W-:Y:S01]  /*4ed0*/  HMMA.16816.F32.BF16 R24, R24, R70, RZ ;  /* 0x000000461818723c */ /* 0x000fe200000418ff */
[----:B------:R-:W-:Y:S05]  /*4ee0*/  LDSM.16.M88.4 R68, [R216+0x1000] ;  /* 0x00100000d844783b */ /* 0x000fea0000000200 */
[C---:B------:R-:W-:Y:S01]  /*4ef0*/  HMMA.16816.F32.BF16 R28, R40.reuse, R74, R28 ;  /* 0x0000004a281c723c */ /* 0x040fe2000004181c */
[----:B------:R-:W-:Y:S05]  /*4f00*/  LDSM.16.M88.4 R72, [R223+0x9800] ;  /* 0x00980000df48783b */ /* 0x000fea0000000200 */
[C---:B------:R-:W-:Y:S06]  /*4f10*/  HMMA.16816.F32.BF16 R60, R40.reuse, R48, R60 ;  /* 0x00000030283c723c */ /* 0x040fec000004183c */
[C---:B------:R-:W-:Y:S01]  /*4f20*/  HMMA.16816.F32.BF16 R56, R40.reuse, R50, R56 ;  /* 0x000000322838723c */ /* 0x040fe20000041838 */
[----:B------:R-:W4:Y:S05]  /*4f30*/  LDSM.16.M88.4 R48, [R230+0x2000] ;  /* 0x00200000e630783b */ /* 0x000f2a0000000200 */
[C---:B------:R-:W-:Y:S06]  /*4f40*/  HMMA.16816.F32.BF16 R44, R40.reuse, R36, R44 ;  /* 0x00000024282c723c */ /* 0x040fec000004182c */
[----:B------:R-:W-:Y:S01]  /*4f50*/  HMMA.16816.F32.BF16 R64, R40, R38, R64 ;  /* 0x000000262840723c */ /* 0x000fe20000041840 */
[----:B------:R-:W4:Y:S05]  /*4f60*/  LDSM.16.M88.4 R36, [R216+0x800] ;  /* 0x00080000d824783b */ /* 0x000f2a0000000200 */
[----:B-1----:R-:W-:Y:S06]  /*4f70*/  HMMA.16816.F32.BF16 R16, R12, R76, R16 ;  /* 0x0000004c0c10723c */ /* 0x002fec0000041810 */
[C---:B--2---:R-:W-:Y:S06]  /*4f80*/  HMMA.16816.F32.BF16 R84, R40.reuse, R52, R84 ;  /* 0x000000342854723c */ /* 0x044fec0000041854 */
        /* <DEDUP_REMOVED lines=8> */
[C---:B---3--:R-:W-:Y:S06]  /*5010*/  HMMA.16816.F32.BF16 R44, R80.reuse, R8, R44 ;  /* 0x00000008502c723c */ /* 0x048fec000004182c */
[----:B------:R-:W-:Y:S01]  /*5020*/  HMMA.16816.F32.BF16 R64, R80, R10, R64 ;  /* 0x0000000a5040723c */ /* 0x000fe20000041840 */
[----:B------:R-:W2:Y:S05]  /*5030*/  LDSM.16.M88.4 R8, [R229+0xa800] ;  /* 0x00a80000e508783b */ /* 0x000eaa0000000200 */
[----:B----4-:R-:W-:Y:S06]  /*5040*/  HMMA.16816.F32.BF16 R16, R48, R92, R16 ;  /* 0x0000005c3010723c */ /* 0x010fec0000041810 */
        /* <DEDUP_REMOVED lines=8> */
[----:B------:R-:W3:Y:S05]  /*50d0*/  LDSM.16.M88.4 R68, [R223+0xa000] ;  /* 0x00a00000df44783b */ /* 0x000eea0000000200 */
[C---:B------:R-:W-:Y:S06]  /*50e0*/  HMMA.16816.F32.BF16 R44, R12.reuse, R36, R44 ;  /* 0x000000240c2c723c */ /* 0x040fec000004182c */
[----:B------:R-:W-:Y:S01]  /*50f0*/  HMMA.16816.F32.BF16 R64, R12, R38, R64 ;  /* 0x000000260c40723c */ /* 0x000fe20000041840 */
[----:B------:R-:W4:Y:S05]  /*5100*/  LDSM.16.M88.4 R36, [R227+0x3000] ;  /* 0x00300000e324783b */ /* 0x000f2a0000000200 */
        /* <DEDUP_REMOVED lines=10> */
[C---:B--2---:R-:W-:Y:S06]  /*51b0*/  HMMA.16816.F32.BF16 R44, R48.reuse, R8, R44 ;  /* 0x00000008302c723c */ /* 0x044fec000004182c */
[----:B------:R-:W-:Y:S01]  /*51c0*/  HMMA.16816.F32.BF16 R64, R48, R10, R64 ;  /* 0x0000000a3040723c */ /* 0x000fe20000041840 */
[----:B------:R-:W2:Y:S05]  /*51d0*/  LDSM.16.M88.4 R8, [R223+0xb000] ;  /* 0x00b00000df08783b */ /* 0x000eaa0000000200 */
[----:B---3--:R-:W-:Y:S06]  /*51e0*/  HMMA.16816.F32.BF16 R16, R76, R68, R16 ;  /* 0x000000444c10723c */ /* 0x008fec0000041810 */
        /* <DEDUP_REMOVED lines=19> */
[C---:B--2---:R-:W-:Y:S06]  /*5320*/  HMMA.16816.F32.BF16 R60, R76.reuse, R8, R60 ;  /* 0x000000084c3c723c */ /* 0x044fec000004183c */
[C---:B------:R-:W-:Y:S01]  /*5330*/  HMMA.16816.F32.BF16 R56, R76.reuse, R10, R56 ;  /* 0x0000000a4c38723c */ /* 0x040fe20000041838 */
[----:B------:R-:W1:Y:S05]  /*5340*/  LDSM.16.M88.4 R8, [R228+0x4000] ;  /* 0x00400000e408783b */ /* 0x000e6a0000000200 */
[C---:B------:R-:W-:Y:S06]  /*5350*/  HMMA.16816.F32.BF16 R44, R76.reuse, R12, R44 ;  /* 0x0000000c4c2c723c */ /* 0x040fec000004182c */
        /* <DEDUP_REMOVED lines=18> */
[----:B------:R-:W1:Y:S04]  /*5480*/  LDSM.16.M88.4 R24, [R216+0x4000] ;  /* 0x00400000d818783b */ /* 0x000e680000000200 */
[----:B------:R-:W-:Y:S01]  /*5490*/  LDSM.16.M88.4 R68, [R223+0xc800] ;  /* 0x00c80000df44783b */ /* 0x000fe20000000200 */
[C---:B------:R-:W-:Y:S03]  /*54a0*/  HMMA.16816.F32.BF16 R28, R36.reuse, R74, R28 ;  /* 0x0000004a241c723c */ /* 0x040fe6000004181c */
[----:B------:R-:W-:Y:S03]  /*54b0*/  LDSM.16.M88.4 R72, [R216+0x5000] ;  /* 0x00500000d848783b */ /* 0x000fe60000000200 */
[C---:B--2---:R-:W-:Y:S06]  /*54c0*/  HMMA.16816.F32.BF16 R44, R36.reuse, R12, R44 ;  /* 0x0000000c242c723c */ /* 0x044fec000004182c */
[----:B------:R-:W-:Y:S01]  /*54d0*/  HMMA.16816.F32.BF16 R64, R36, R14, R64 ;  /* 0x0000000e2440723c */ /* 0x000fe20000041840 */
[----:B------:R-:W2:Y:S05]  /*54e0*/  LDSM.16.M88.4 R12, [R227+0x4800] ;  /* 0x00480000e30c783b */ /* 0x000eaa0000000200 */
[----:B---3--:R-:W-:Y:S06]  /*54f0*/  HMMA.16816.F32.BF16 R16, R92, R40, R16 ;  /* 0x000000285c10723c */ /* 0x008fec0000041810 */
[C---:B------:R-:W-:Y:S06]  /*5500*/  HMMA.16816.F32.BF16 R60, R36.reuse, R20, R60 ;  /* 0x00000014243c723c */ /* 0x040fec000004183c */
[C---:B------:R-:W-:Y:S01]  /*5510*/  HMMA.16816.F32.BF16 R56, R36.reuse, R22, R56 ;  /* 0x000000162438723c */ /* 0x040fe20000041838 */
[----:B------:R-:W3:Y:S05]  /*5520*/  LDSM.16.M88.4 R20, [R227+0x5000] ;  /* 0x00500000e314783b */ /* 0x000eea0000000200 */
[----:B----4-:R-:W-:Y:S06]  /*5530*/  HMMA.16816.F32.BF16 R84, R36, R48, R84 ;  /* 0x000000302454723c */ /* 0x010fec0000041854 */
[----:B------:R-:W-:Y:S01]  /*5540*/  HMMA.16816.F32.BF16 R28, R8, R54, R28 ;  /* 0x00000036081c723c */ /* 0x000fe2000004181c */
[----:B------:R-:W-:Y:S05]  /*5550*/  LDSM.16.M88.4 R52, [R230+0x6000] ;  /* 0x00600000e634783b */ /* 0x000fea0000000200 */
[----:B------:R-:W-:Y:S01]  /*5560*/  HMMA.16816.F32.BF16 R80, R36, R50, R80 ;  /* 0x000000322450723c */ /* 0x000fe20000041850 */
[----:B------:R-:W4:Y:S04]  /*5570*/  LDSM.16.M88.4 R36, [R229+0xe000] ;  /* 0x00e00000e524783b */ /* 0x000f280000000200 */
[----:B------:R-:W-:Y:S01]  /*5580*/  LDSM.16.M88.4 R48, [R229+0xe800] ;  /* 0x00e80000e530783b */ /* 0x000fe20000000200 */
[----:B-1----:R-:W-:Y:S06]  /*5590*/  HMMA.16816.F32.BF16 R16, R76, R24, R16 ;  /* 0x000000184c10723c */ /* 0x002fec0000041810 */
[----:B--2---:R-:W-:Y:S06]  /*55a0*/  HMMA.16816.F32.BF16 R44, R8, R12, R44 ;  /* 0x0000000c082c723c */ /* 0x004fec000004182c */
[----:B------:R-:W-:Y:S01]  /*55b0*/  HMMA.16816.F32.BF16 R28, R92, R42, R28 ;  /* 0x0000002a5c1c723c */ /* 0x000fe2000004181c */
[----:B------:R-:W1:Y:S05]  /*55c0*/  LDSM.16.M88.4 R40, [R228+0x6000] ;  /* 0x00600000e428783b */ /* 0x000e6a0000000200 */
[C---:B------:R-:W-:Y:S01]  /*55d0*/  HMMA.16816.F32.BF16 R64, R8.reuse, R14, R64 ;  /* 0x0000000e0840723c */ /* 0x040fe20000041840 */
[----:B------:R-:W2:Y:S05]  /*55e0*/  LDSM.16.M88.4 R12, [R227+0x5800] ;  /* 0x00580000e30c783b */ /* 0x000eaa0000000200 */
[C---:B---3--:R-:W-:Y:S06]  /*55f0*/  HMMA.16816.F32.BF16 R60, R8.reuse, R20, R60 ;  /* 0x00000014083c723c */ /* 0x048fec000004183c */
[----:B------:R-:W-:Y:S01]  /*5600*/  HMMA.16816.F32.BF16 R56, R8, R22, R56 ;  /* 0x000000160838723c */ /* 0x000fe20000041838 */
[----:B------:R-:W-:Y:S05]  /*5610*/  LDSM.16.M88.4 R20, [R223+0xe000] ;  /* 0x00e00000df14783b */ /* 0x000fea0000000200 */
[----:B----4-:R-:W-:Y:S06]  /*5620*/  HMMA.16816.F32.BF16 R16, R52, R36, R16 ;  /* 0x000000243410723c */ /* 0x010fec0000041810 */
[----:B------:R-:W-:Y:S01]  /*5630*/  HMMA.16816.F32.BF16 R28, R76, R26, R28 ;  /* 0x0000001a4c1c723c */ /* 0x000fe2000004181c */
[----:B------:R-:W3:Y:S05]  /*5640*/  LDSM.16.M88.4 R24, [R226+0x6000] ;  /* 0x00600000e218783b */ /* 0x000eea0000000200 */
[C---:B------:R-:W-:Y:S06]  /*5650*/  HMMA.16816.F32.BF16 R44, R92.reuse, R68, R44 ;  /* 0x000000445c2c723c */ /* 0x040fec000004182c */
[----:B------:R-:W-:Y:S01]  /*5660*/  HMMA.16816.F32.BF16 R64, R92, R70, R64 ;  /* 0x000000465c40723c */ /* 0x000fe20000041840 */
[----:B------:R-:W-:Y:S05]  /*5670*/  LDSM.16.M88.4 R68, [R216+0x5800] ;  /* 0x00580000d844783b */ /* 0x000fea0000000200 */
[----:B-1----:R-:W-:Y:S06]  /*5680*/  HMMA.16816.F32.BF16 R16, R40, R100, R16 ;  /* 0x000000642810723c */ /* 0x002fec0000041810 */
[C---:B--2---:R-:W-:Y:S06]  /*5690*/  HMMA.16816.F32.BF16 R84, R8.reuse, R12, R84 ;  /* 0x0000000c0854723c */ /* 0x044fec0000041854 */
[----:B------:R-:W-:Y:S01]  /*56a0*/  HMMA.16816.F32.BF16 R80, R8, R14, R80 ;  /* 0x0000000e0850723c */ /* 0x000fe20000041850 */
[----:B------:R-:W-:Y:S04]  /*56b0*/  LDSM.16.M88.4 R12, [R225+0x6000] ;  /* 0x00600000e10c783b */ /* 0x000fe80000000200 */
[----:B------:R-:W1:Y:S01]  /*56c0*/  LDSM.16.M88.4 R8, [R216+0x6000] ;  /* 0x00600000d808783b */ /* 0x000e620000000200 */
[----:B------:R-:W-:Y:S03]  /*56d0*/  HMMA.16816.F32.BF16 R28, R52, R38, R28 ;  /* 0x00000026341c723c */ /* 0x000fe6000004181c */
[----:B------:R-:W-:Y:S03]  /*56e0*/  LDSM.16.M88.4 R36, [R227+0x6800] ;  /* 0x00680000e324783b */ /* 0x000fe60000000200 */
[----:B---3--:R-:W-:Y:S06]  /*56f0*/  HMMA.16816.F32.BF16 R16, R24, R20, R16 ;  /* 0x000000141810723c */ /* 0x008fec0000041810 */
        /* <DEDUP_REMOVED lines=10> */
[C---:B------:R-:W-:Y:S06]  /*57a0*/  HMMA.16816.F32.BF16 R84, R76.reuse, R68, R84 ;  /* 0x000000444c54723c */ /* 0x040fec0000041854 */
[----:B------:R-:W-:Y:S01]  /*57b0*/  HMMA.16816.F32.BF16 R88, R76, R70, R88 ;  /* 0x000000464c58723c */ /* 0x000fe20000041858 */
[----:B------:R-:W1:Y:S01]  /*57c0*/  LDSM.16.M88.4 R68, [R229+0xf800] ;  /* 0x00f80000e544783b */ /* 0x000e620000000200 */
        /* <DEDUP_REMOVED lines=8> */
[----:B------:R4:W1:Y:S02]  /*5850*/  MUFU.TANH R74, R18 ;  /* 0x00000012004a7308 */ /* 0x0008640000002400 */
[----:B------:R-:W-:Y:S06]  /*5860*/  HMMA.16816.F32.BF16 R64, R76, R106, R64 ;  /* 0x0000006a4c40723c */ /* 0x000fec0000041840 */
[C---:B--2---:R-:W-:Y:S01]  /*5870*/  HMMA.16816.F32.BF16 R60, R52.reuse, R96, R60 ;  /* 0x00000060343c723c */ /* 0x044fe2000004183c */
[----:B------:R-:W2:Y:S05]  /*5880*/  MUFU.TANH R3, R3 ;  /* 0x0000000300037308 */ /* 0x000eaa0000002400 */
[----:B------:R-:W-:Y:S01]  /*5890*/  HMMA.16816.F32.BF16 R56, R52, R98, R56 ;  /* 0x000000623438723c */ /* 0x000fe20000041838 */
[----:B----4-:R-:W4:Y:S02]  /*58a0*/  LDSM.16.M88.4 R16, [R227+0x7800] ;  /* 0x00780000e310783b */ /* 0x010f240000000200 */
[----:B------:R-:W1:Y:S03]  /*58b0*/  MUFU.TANH R73, R73 ;  /* 0x0000004900497308 */ /* 0x000e660000002400 */
[----:B------:R-:W-:Y:S01]  /*58c0*/  HMMA.16816.F32.BF16 R28, R12, R10, R28 ;  /* 0x0000000a0c1c723c */ /* 0x000fe2000004181c */
[----:B------:R-:W2:Y:S05]  /*58d0*/  LDSM.16.M88.4 R8, [R223+0xf000] ;  /* 0x00f00000df08783b */ /* 0x000eaa0000000200 */
[C---:B------:R-:W-:Y:S06]  /*58e0*/  HMMA.16816.F32.BF16 R44, R52.reuse, R48, R44 ;  /* 0x00000030342c723c */ /* 0x040fec000004182c */
[C---:B------:R-:W-:Y:S01]  /*58f0*/  HMMA.16816.F32.BF16 R64, R52.reuse, R50, R64 ;  /* 0x000000323440723c */ /* 0x040fe20000041840 */
[----:B------:R-:W-:Y:S05]  /*5900*/  LDSM.16.M88.4 R48, [R216+0x6800] ;  /* 0x00680000d830783b */ /* 0x000fea0000000200 */
[C---:B-1----:R-:W-:Y:S06]  /*5910*/  HMMA.16816.F32.BF16 R84, R52.reuse, R68, R84 ;  /* 0x000000443454723c */ /* 0x042fec0000041854 */
[----:B------:R-:W-:Y:S01]  /*5920*/  HMMA.16816.F32.BF16 R88, R52, R70, R88 ;  /* 0x000000463458723c */ /* 0x000fe20000041858 */
[----:B------:R-:W-:Y:S01]  /*5930*/  FMUL.FTZ R29, R29, UR32 ;  /* 0x000000201d1d7c20 */ /* 0x000fe20008410000 */
[----:B------:R-:W-:-:S04]  /*5940*/  FMUL.FTZ R28, R28, UR32 ;  /* 0x000000201c1c7c20 */ /* 0x000fc80008410000 */
[C---:B---3--:R-:W-:Y:S02]  /*5950*/  HMMA.16816.F32.BF16 R60, R40.reuse, R20, R60 ;  /* 0x00000014283c723c */ /* 0x048fe4000004183c */
[----:B------:R-:W1:Y:S04]  /*5960*/  MUFU.TANH R28, R28 ;  /* 0x0000001c001c7308 */ /* 0x000e680000002400 */
[C---:B------:R-:W-:Y:S01]  /*5970*/  HMMA.16816.F32.BF16 R56, R40.reuse, R22, R56 ;  /* 0x000000162838723c */ /* 0x040fe20000041838 */
[----:B------:R-:W3:Y:S05]  /*5980*/  LDSM.16.M88.4 R20, [R223+0xf800] ;  /* 0x00f80000df14783b */ /* 0x000eea0000000200 */
[C---:B------:R-:W-:Y:S06]  /*5990*/  HMMA.16816.F32.BF16 R44, R40.reuse, R36, R44 ;  /* 0x00000024282c723c */ /* 0x040fec000004182c */
[C---:B------:R-:W-:Y:S01]  /*59a0*/  HMMA.16816.F32.BF16 R64, R40.reuse, R38, R64 ;  /* 0x000000262840723c */ /* 0x040fe20000041840 */
[----:B------:R-:W1:Y:S05]  /*59b0*/  LDSM.16.M88.4 R36, [R216+0x7000] ;  /* 0x00700000d824783b */ /* 0x000e6a0000000200 */
[C---:B----4-:R-:W-:Y:S06]  /*59c0*/  HMMA.16816.F32.BF16 R84, R40.reuse, R16, R84 ;  /* 0x000000102854723c */ /* 0x050fec0000041854 */
[----:B------:R-:W-:Y:S06]  /*59d0*/  HMMA.16816.F32.BF16 R88, R40, R18, R88 ;  /* 0x000000122858723c */ /* 0x000fec0000041858 */
[C---:B--2---:R-:W-:Y:S06]  /*59e0*/  HMMA.16816.F32.BF16 R60, R24.reuse, R8, R60 ;  /* 0x00000008183c723c */ /* 0x044fec000004183c */
[----:B------:R-:W-:Y:S01]  /*59f0*/  HMMA.16816.F32.BF16 R56, R24, R10, R56 ;  /* 0x0000000a1838723c */ /* 0x000fe20000041838 */
[----:B------:R-:W2:Y:S01]  /*5a00*/  LDSM.16.M88.4 R8, [R216+0x7800] ;  /* 0x00780000d808783b */ /* 0x000ea20000000200 */
[----:B------:R-:W-:-:S04]  /*5a10*/  DEPBAR.LE SB0, 0x0 ;  /* 0x000080000000791a */ /* 0x000fc80000000000 */
[C---:B------:R-:W-:Y:S06]  /*5a20*/  HMMA.16816.F32.BF16 R44, R24.reuse, R80, R44 ;  /* 0x00000050182c723c */ /* 0x040fec000004182c */
[C---:B------:R-:W-:Y:S06]  /*5a30*/  HMMA.16816.F32.BF16 R64, R24.reuse, R82, R64 ;  /* 0x000000521840723c */ /* 0x040fec0000041840 */
[C---:B---3--:R-:W-:Y:S06]  /*5a40*/  HMMA.16816.F32.BF16 R84, R24.reuse, R20, R84 ;  /* 0x000000141854723c */ /* 0x048fec0000041854 */
[----:B------:R-:W-:Y:S06]  /*5a50*/  HMMA.16816.F32.BF16 R88, R24, R22, R88 ;  /* 0x000000161858723c */ /* 0x000fec0000041858 */
[C---:B------:R-:W-:Y:S01]  /*5a60*/  HMMA.16816.F32.BF16 R44, R12.reuse, R48, R44 ;  /* 0x000000300c2c723c */ /* 0x040fe2000004182c */
[----:B------:R3:W4:Y:S05]  /*5a70*/  MUFU.TANH R48, R29 ;  /* 0x0000001d00307308 */ /* 0x00072a0000002400 */
[C---:B------:R-:W-:Y:S06]  /*5a80*/  HMMA.16816.F32.BF16 R64, R12.reuse, R50, R64 ;  /* 0x000000320c40723c */ /* 0x040fec0000041840 */
[C---:B-1----:R-:W-:Y:S06]  /*5a90*/  HMMA.16816.F32.BF16 R60, R12.reuse, R36, R60 ;  /* 0x000000240c3c723c */ /* 0x042fec000004183c */
[----:B------:R-:W-:Y:S01]  /*5aa0*/  HMMA.16816.F32.BF16 R56, R12, R38, R56 ;  /* 0x000000260c38723c */ /* 0x000fe20000041838 */
[----:B---3--:R-:W-:Y:S01]  /*5ab0*/  FMUL.FTZ R29, R30, UR32 ;  /* 0x000000201e1d7c20 */ /* 0x008fe20008410000 */
[----:B------:R-:W-:-:S04]  /*5ac0*/  FMUL.FTZ R30, R31, UR32 ;  /* 0x000000201f1e7c20 */ /* 0x000fc80008410000 */
[C---:B--2---:R-:W-:Y:S01]  /*5ad0*/  HMMA.16816.F32.BF16 R84, R12.reuse, R8, R84 ;  /* 0x000000080c54723c */ /* 0x044fe20000041854 */
[----:B------:R-:W-:Y:S01]  /*5ae0*/  FMUL.FTZ R31, R44, UR32 ;  /* 0x000000202c1f7c20 */ /* 0x000fe20008410000 */
[----:B------:R-:W-:Y:S01]  /*5af0*/  FMUL.FTZ R44, R45, UR32 ;  /* 0x000000202d2c7c20 */ /* 0x000fe20008410000 */
[----:B------:R-:W-:Y:S01]  /*5b00*/  FMUL.FTZ R16, R46, UR32 ;  /* 0x000000202e107c20 */ /* 0x000fe20008410000 */
[----:B------:R-:W-:Y:S01]  /*5b10*/  FMUL.FTZ R17, R47, UR32 ;  /* 0x000000202f117c20 */ /* 0x000fe20008410000 */
[----:B------:R-:W1:Y:S01]  /*5b20*/  MUFU.TANH R29, R29 ;  /* 0x0000001d001d7308 */ /* 0x000e620000002400 */
        /* <DEDUP_REMOVED lines=22> */
[----:B------:R-:W-:Y:S01]  /*5c90*/  IADD3 R242, R9, R242, RZ ;  /* 0x000000f209f27210 */ /* 0x000fe20007ffe0ff */
[----:B------:R-:W2:Y:S01]  /*5ca0*/  MUFU.TANH R30, R30 ;  /* 0x0000001e001e7308 */ /* 0x000ea20000002400 */
[----:B------:R-:W-:Y:S01]  /*5cb0*/  FMUL.FTZ R41, R88, UR32 ;  /* 0x0000002058297c20 */ /* 0x000fe20008410000 */
[----:B------:R-:W-:Y:S01]  /*5cc0*/  FMUL.FTZ R26, R90, UR32 ;  /* 0x000000205a1a7c20 */ /* 0x000fe20008410000 */
[----:B------:R-:W-:Y:S01]  /*5cd0*/  FMUL.FTZ R14, R91, UR32 ;  /* 0x000000205b0e7c20 */ /* 0x000fe20008410000 */
[----:B------:R-:W-:Y:S01]  /*5ce0*/  FMUL.FTZ R89, R89, UR32 ;  /* 0x0000002059597c20 */ /* 0x000fe20008410000 */
[----:B------:R-:W-:-:S02]  /*5cf0*/  IADD3 R239, R242, 0x8, RZ ;  /* 0x00000008f2ef7810 */ /* 0x000fc40007ffe0ff */
[C---:B------:R-:W-:Y:S01]  /*5d00*/  VIADDMNMX R240, R242.reuse, UR14, R240, PT ;  /* 0x0000000ef2f07c46 */ /* 0x040fe2000b8001f0 */
[----:B------:R-:W3:Y:S01]  /*5d10*/  MUFU.TANH R31, R31 ;  /* 0x0000001f001f7308 */ /* 0x000ee20000002400 */
[----:B------:R-:W-:Y:S01]  /*5d20*/  VIADD R242, R242, UR33 ;  /* 0x00000021f2f27c36 */ /* 0x000fe20008000000 */
[C---:B------:R-:W-:Y:S02]  /*5d30*/  IADD3 R235, R239.reuse, UR18, R235 ;  /* 0x00000012efeb7c10 */ /* 0x040fe4000fffe0eb */
[----:B------:R-:W-:Y:S02]  /*5d40*/  IADD3 R239, R239, UR33, RZ ;  /* 0x00000021efef7c10 */ /* 0x000fe4000fffe0ff */
[----:B------:R-:W-:Y:S02]  /*5d50*/  VIADDMNMX R241, R242, -UR19, RZ, !PT ;  /* 0x80000013f2f17c46 */ /* 0x000fe4000f8001ff */
[----:B------:R-:W1:Y:S01]  /*5d60*/  MUFU.TANH R44, R44 ;  /* 0x0000002c002c7308 */ /* 0x000e620000002400 */
[----:B------:R-:W-:-:S02]  /*5d70*/  VIADDMNMX R238, R239, -UR19, RZ, !PT ;  /* 0x80000013efee7c46 */ /* 0x000fc4000f8001ff */
[----:B------:R-:W-:-:S05]  /*5d80*/  VIMNMX R235, R235, UR25, PT ;  /* 0x00000019ebeb7c48 */ /* 0x000fca000bfe0100 */
        /* <DEDUP_REMOVED lines=15> */
[----:B------:R-:W1:Y:S08]  /*5e80*/  MUFU.TANH R40, R40 ;  /* 0x0000002800287308 */ /* 0x000e700000002400 */
[----:B------:R-:W1:Y:S08]  /*5e90*/  MUFU.TANH R15, R15 ;  /* 0x0000000f000f7308 */ /* 0x000e700000002400 */
[----:B------:R-:W1:Y:S08]  /*5ea0*/  MUFU.TANH R27, R27 ;  /* 0x0000001b001b7308 */ /* 0x000e700000002400 */
[----:B------:R-:W1:Y:S08]  /*5eb0*/  MUFU.TANH R41, R41 ;  /* 0x0000002900297308 */ /* 0x000e700000002400 */
[----:B------:R1:W1:Y:S08]  /*5ec0*/  MUFU.TANH R5, R89 ;  /* 0x0000005900057308 */ /* 0x0002700000002400 */
[----:B------:R-:W1:Y:S08]  /*5ed0*/  MUFU.TANH R26, R26 ;  /* 0x0000001a001a7308 */ /* 0x000e700000002400 */
[----:B------:R-:W1:Y:S01]  /*5ee0*/  MUFU.TANH R14, R14 ;  /* 0x0000000e000e7308 */ /* 0x000e620000002400 */
        /* <DEDUP_REMOVED lines=78> */
.L_x_6610:
[----:B------:R-:W-:-:S04]  /*63d0*/  ULEA UR14, -UR8, URZ, 0x6 ;  /* 0x0000003f080e7291 */ /* 0x000fc8000f8e313f */
[----:B------:R-:W-:Y:S02]  /*63e0*/  USHF.R.S32.HI UR15, URZ, 0x1f, UR14 ;  /* 0x0000001f3f0f7899 */ /* 0x000fe4000801140e */
[----:B------:R-:W-:-:S04]  /*63f0*/  MOV R43, UR14 ;  /* 0x0000000e002b7c02 */ /* 0x000fc80008000f00 */
[----:B------:R-:W-:-:S07]  /*6400*/  MOV R42, UR15 ;  /* 0x0000000f002a7c02 */ /* 0x000fce0008000f00 */
.L_x_6611:
        /* <DEDUP_REMOVED lines=8> */
[----:B------:R3:W-:Y:S04]  /*6490*/  @P5 STS.128 [R234+0x8000], RZ ;  /* 0x008000ffea005388 */ /* 0x0007e80000000c00 */
[----:B------:R-:W-:Y:S01]  /*64a0*/  @!P5 IMAD.X R45, R42, 0x1, R165, P0 ;  /* 0x000000012a2dd824 */ /* 0x000fe200000e06a5 */
[----:B------:R-:W-:Y:S01]  /*64b0*/  @!P4 IADD3 R46, P0, R43, R196, RZ ;  /* 0x000000c42b2ec210 */ /* 0x000fe20007f1e0ff */
[----:B------:R-:W4:Y:S08]  /*64c0*/  @!P4 LDC.64 R8, c[0x0][0x218] ;  /* 0x00008600ff08cb82 */ /* 0x000f300000000a00 */
[----:B------:R-:W5:Y:S08]  /*64d0*/  @!P3 LDC.64 R6, c[0x0][0x218] ;  /* 0x00008600ff06bb82 */ /* 0x000f700000000a00 */
[----:B------:R-:W1:Y:S01]  /*64e0*/  @!P2 LDC.64 R12, c[0x0][0x218] ;  /* 0x00008600ff0cab82 */ /* 0x000e620000000a00 */
[----:B--2---:R-:W-:-:S04]  /*64f0*/  @!P5 LEA R56, P1, R47, R10, 0x1 ;  /* 0x0000000a2f38d211 */ /* 0x004fc800078208ff */
[----:B------:R-:W-:Y:S01]  /*6500*/  @!P5 LEA.HI.X R57, R47, R11, R45, 0x1, P1 ;  /* 0x0000000b2f39d211 */ /* 0x000fe200008f0c2d */
[----:B------:R-:W-:Y:S01]  /*6510*/  @!P4 IMAD.X R47, R42, 0x1, R165, P0 ;  /* 0x000000012a2fc824 */ /* 0x000fe200000e06a5 */
[C---:B------:R-:W-:Y:S01]  /*6520*/  @!P3 IADD3 R45, P0, R43.reuse, R196, RZ ;  /* 0x000000c42b2db210 */ /* 0x040fe20007f1e0ff */
[----:B------:R-:W2:Y:S01]  /*6530*/  @!P5 LDC.64 R10, c[0x0][0x218] ;  /* 0x00008600ff0adb82 */ /* 0x000ea20000000a00 */
[C---:B----4-:R-:W-:Y:S01]  /*6540*/  @!P4 LEA R54, P1, R46.reuse, R8, 0x1 ;  /* 0x000000082e36c211 */ /* 0x050fe200078208ff */
[----:B------:R-:W-:Y:S01]  /*6550*/  @!PT LDS RZ, [RZ] ;  /* 0x00000000fffff984 */ /* 0x000fe20000000800 */
[----:B------:R-:W-:Y:S01]  /*6560*/  @!PT LDS RZ, [RZ] ;  /* 0x00000000fffff984 */ /* 0x000fe20000000800 */
[----:B------:R-:W-:Y:S01]  /*6570*/  @!PT LDS RZ, [RZ] ;  /* 0x00000000fffff984 */ /* 0x000fe20000000800 */
[----:B------:R4:W-:Y:S03]  /*6580*/  @!P5 LDGSTS.E.BYPASS.LTC128B.128 [R234+0x8000], desc[UR26][R56.64] ;  /* 0x0800000038eadfae */ /* 0x0009e6000b901d5a */
[----:B------:R-:W-:Y:S01]  /*6590*/  @!P4 LEA.HI.X R55, R46, R9, R47, 0x1, P1 ;  /* 0x000000092e37c211 */ /* 0x000fe200008f0c2f */
[C---:B------:R-:W-:Y:S01]  /*65a0*/  @!P3 IMAD.X R47, R42.reuse, 0x1, R165, P0 ;  /* 0x000000012a2fb824 */ /* 0x040fe200000e06a5 */
[----:B------:R-:W-:Y:S01]  /*65b0*/  @!P2 IADD3 R46, P0, R43, R196, RZ ;  /* 0x000000c42b2ea210 */ /* 0x000fe20007f1e0ff */
[----:B------:R-:W3:Y:S01]  /*65c0*/  @!P4 LDC.64 R8, c[0x0][0x218] ;  /* 0x00008600ff08cb82 */ /* 0x000ee20000000a00 */
[C---:B-----5:R-:W-:Y:S01]  /*65d0*/  @!P3 LEA R52, P1, R45.reuse, R6, 0x1 ;  /* 0x000000062d34b211 */ /* 0x060fe200078208ff */
[----:B------:R2:W-:Y:S03]  /*65e0*/  @P4 STS.128 [R234+0xa000], RZ ;  /* 0x00a000ffea004388 */ /* 0x0005e60000000c00 */
[----:B------:R-:W-:Y:S01]  /*65f0*/  @!P3 LEA.HI.X R53, R45, R7, R47, 0x1, P1 ;  /* 0x000000072d35b211 */ /* 0x000fe200008f0c2f */
[----:B------:R-:W-:Y:S01]  /*6600*/  @!P2 IMAD.X R47, R42, 0x1, R165, P0 ;  /* 0x000000012a2fa824 */ /* 0x000fe200000e06a5 */
[----:B------:R-:W-:Y:S01]  /*6610*/  IADD3 R45, P1, R43, UR31, RZ ;  /* 0x0000001f2b2d7c10 */ /* 0x000fe2000ff3e0ff */
[----:B------:R-:W5:Y:S01]  /*6620*/  @!P3 LDC.64 R6, c[0x0][0x218] ;  /* 0x00008600ff06bb82 */ /* 0x000f620000000a00 */
[----:B-1----:R-:W-:Y:S01]  /*6630*/  @!P2 LEA R50, P0, R46, R12, 0x1 ;  /* 0x0000000c2e32a211 */ /* 0x002fe200078008ff */
[----:B------:R-:W-:Y:S01]  /*6640*/  @!PT LDS RZ, [RZ] ;  /* 0x00000000fffff984 */ /* 0x000fe20000000800 */
[----:B------:R-:W-:Y:S01]  /*6650*/  @!PT LDS RZ, [RZ] ;  /* 0x00000000fffff984 */ /* 0x000fe20000000800 */
[----:B------:R-:W-:Y:S01]  /*6660*/  @!PT LDS RZ, [RZ] ;  /* 0x00000000fffff984 */ /* 0x000fe20000000800 */
[----:B------:R1:W-:Y:S01]  /*6670*/  @!P4 LDGSTS.E.BYPASS.LTC128B.128 [R234+0xa000], desc[UR26][R54.64+0x80] ;  /* 0x0a00008036eacfae */ /* 0x0003e2000b901d5a */
[----:B------:R-:W-:-:S02]  /*6680*/  IADD3.X R49, R42, UR30, RZ, P1, !PT ;  /* 0x0000001e2a317c10 */ /* 0x000fc40008ffe4ff */
[----:B------:R-:W-:Y:S01]  /*6690*/  @!P2 LEA.HI.X R51, R46, R13, R47, 0x1, P0 ;  /* 0x0000000d2e33a211 */ /* 0x000fe200000f0c2f */
[----:B------:R1:W-:Y:S01]  /*66a0*/  @P3 STS.128 [R234+0xc000], RZ ;  /* 0x00c000ffea003388 */ /* 0x0003e20000000c00 */
[----:B------:R-:W-:Y:S01]  /*66b0*/  @!P5 IADD3 R47, P0, R45, R196, RZ ;  /* 0x000000c42d2fd210 */ /* 0x000fe20007f1e0ff */
[----:B------:R-:W1:Y:S02]  /*66c0*/  @!P2 LDC.64 R12, c[0x0][0x218] ;  /* 0x00008600ff0cab82 */ /* 0x000e640000000a00 */
[----:B------:R-:W-:Y:S01]  /*66d0*/  @!PT LDS RZ, [RZ] ;  /* 0x00000000fffff984 */ /* 0x000fe20000000800 */
[----:B------:R-:W-:Y:S01]  /*66e0*/  @!PT LDS RZ, [RZ] ;  /* 0x00000000fffff984 */ /* 0x000fe20000000800 */
[----:B------:R-:W-:Y:S01]  /*66f0*/  @!PT LDS RZ, [RZ] ;  /* 0x00000000fffff984 */ /* 0x000fe20000000800 */
[----:B------:R1:W-:Y:S01]  /*6700*/  @!P3 LDGSTS.E.BYPASS.LTC128B.128 [R234+0xc000], desc[UR26][R52.64+0x100] ;  /* 0x0c00010034eabfae */ /* 0x0003e2000b901d5a */
[----:B--2---:R-:W-:Y:S01]  /*6710*/  @!P5 LEA R60, P1, R47, R10, 0x1 ;  /* 0x0000000a2f3cd211 */ /* 0x004fe200078208ff */
[--C-:B------:R-:W-:Y:S01]  /*6720*/  @!P5 IMAD.X R46, R49, 0x1, R165.reuse, P0 ;  /* 0x00000001312ed824 */ /* 0x100fe200000e06a5 */
[----:B------:R-:W-:Y:S01]  /*6730*/  @!P4 IADD3 R10, P0, R45, R196, RZ ;  /* 0x000000c42d0ac210 */ /* 0x000fe20007f1e0ff */
[----:B------:R2:W-:Y:S03]  /*6740*/  @P2 STS.128 [R234+0xe000], RZ ;  /* 0x00e000ffea002388 */ /* 0x0005e60000000c00 */
        /* <DEDUP_REMOVED lines=11> */
[----:B------:R-:W-:Y:S01]  /*6800*/  @!P3 IMAD.X R9, R49, 0x1, R165, P0 ;  /* 0x000000013109b824 */ /* 0x000fe200000e06a5 */
[C---:B-----5:R-:W-:Y:S01]  /*6810*/  @!P3 LEA R46, P1, R8.reuse, R6, 0x1 ;  /* 0x00000006082eb211 */ /* 0x060fe200078208ff */
[----:B------:R-:W-:Y:S01]  /*6820*/  @!PT LDS RZ, [RZ] ;  /* 0x00000000fffff984 */ /* 0x000fe20000000800 */
[----:B------:R-:W-:Y:S01]  /*6830*/  @!PT LDS RZ, [RZ] ;  /* 0x00000000fffff984 */ /* 0x000fe20000000800 */
[----:B------:R-:W-:Y:S01]  /*6840*/  @!PT LDS RZ, [RZ] ;  /* 0x00000000fffff984 */ /* 0x000fe20000000800 */
[----:B------:R5:W-:Y:S01]  /*6850*/  @!P5 LDGSTS.E.BYPASS.LTC128B.128 [R234+0x8800], desc[UR26][R60.64] ;  /* 0x088000003ceadfae */ /* 0x000be2000b901d5a */
[----:B----4-:R-:W-:Y:S02]  /*6860*/  @!P2 IADD3 R56, P0, R45, R196, RZ ;  /* 0x000000c42d38a210 */ /* 0x010fe40007f1e0ff */
[----:B------:R-:W-:Y:S01]  /*6870*/  @!P3 LEA.HI.X R47, R8, R7, R9, 0x1, P1 ;  /* 0x00000007082fb211 */ /* 0x000fe200008f0c09 */
[----:B------:R4:W-:Y:S01]  /*6880*/  @P4 STS.128 [R234+0xa800], RZ ;  /* 0x00a800ffea004388 */ /* 0x0009e20000000c00 */
[----:B------:R-:W3:Y:S01]  /*6890*/  @!P4 LDC.64 R8, c[0x0][0x218] ;  /* 0x00008600ff08cb82 */ /* 0x000ee20000000a00 */
[----:B------:R-:W-:Y:S01]  /*68a0*/  @!P2 IMAD.X R57, R49, 0x1, R165, P0 ;  /* 0x000000013139a824 */ /* 0x000fe200000e06a5 */
[----:B-1----:R-:W-:Y:S01]  /*68b0*/  @!P2 LEA R62, P0, R56, R12, 0x1 ;  /* 0x0000000c383ea211 */ /* 0x002fe200078008ff */
[----:B------:R-:W-:Y:S01]  /*68c0*/  @!PT LDS RZ, [RZ] ;  /* 0x00000000fffff984 */ /* 0x000fe20000000800 */
[----:B------:R-:W-:Y:S01]  /*68d0*/  @!PT LDS RZ, [RZ] ;  /* 0x00000000fffff984 */ /* 0x000fe20000000800 */
[----:B------:R-:W-:Y:S01]  /*68e0*/  @!PT LDS RZ, [RZ] ;  /* 0x00000000fffff984 */ /* 0x000fe20000000800 */
[----:B------:R1:W-:Y:S01]  /*68f0*/  @!P4 LDGSTS.E.BYPASS.LTC128B.128 [R234+0xa800], desc[UR26][R58.64+0x80] ;  /* 0x0a8000803aeacfae */ /* 0x0003e2000b901d5a */
[----:B------:R-:W-:-:S02]  /*6900*/  IADD3 R45, P1, R45, UR31, RZ ;  /* 0x0000001f2d2d7c10 */ /* 0x000fc4000ff3e0ff */
[----:B------:R-:W-:Y:S01]  /*6910*/  @!P2 LEA.HI.X R63, R56, R13, R57, 0x1, P0 ;  /* 0x0000000d383fa211 */ /* 0x000fe200000f0c39 */
[----:B------:R4:W-:Y:S01]  /*6920*/  @P3 STS.128 [R234+0xc800], RZ ;  /* 0x00c800ffea003388 */ /* 0x0009e20000000c00 */
[----:B------:R-:W5:Y:S01]  /*6930*/  @!P3 LDC.64 R6, c[0x0][0x218] ;  /* 0x00008600ff06bb82 */ /* 0x000f620000000a00 */
[----:B------:R-:W-:Y:S02]  /*6940*/  IADD3.X R49, R49, UR30, RZ, P1, !PT ;  /* 0x0000001e31317c10 */ /* 0x000fe40008ffe4ff */
[CC--:B------:R-:W-:Y:S01]  /*6950*/  @!P5 IADD3 R54, P0, R45.reuse, R196.reuse, RZ ;  /* 0x000000c42d36d210 */ /* 0x0c0fe20007f1e0ff */
[----:B------:R-:W-:Y:S01]  /*6960*/  @!PT LDS RZ, [RZ] ;  /* 0x00000000fffff984 */ /* 0x000fe20000000800 */
[----:B------:R-:W-:Y:S01]  /*6970*/  @!PT LDS RZ, [RZ] ;  /* 0x00000000fffff984 */ /* 0x000fe20000000800 */
[----:B------:R-:W-:Y:S01]  /*6980*/  @!PT LDS RZ, [RZ] ;  /* 0x00000000fffff984 */ /* 0x000fe20000000800 */
[----:B------:R4:W-:Y:S01]  /*6990*/  @!P3 LDGSTS.E.BYPASS.LTC128B.128 [R234+0xc800], desc[UR26][R46.64+0x100] ;  /* 0x0c8001002eeabfae */ /* 0x0009e2000b901d5a */
[----:B------:R-:W-:-:S03]  /*69a0*/  @!P4 IADD3 R52, P1, R45, R196, RZ ;  /* 0x000000c42d34c210 */ /* 0x000fc60007f3e0ff */
[----:B------:R-:W1:Y:S01]  /*69b0*/  @!P2 LDC.64 R12, c[0x0][0x218] ;  /* 0x00008600ff0cab82 */ /* 0x000e620000000a00 */
[C-C-:B------:R-:W-:Y:S01]  /*69c0*/  @!P5 IMAD.X R53, R49.reuse, 0x1, R165.reuse, P0 ;  /* 0x000000013135d824 */ /* 0x140fe200000e06a5 */
[C---:B--2---:R-:W-:Y:S01]  /*69d0*/  @!P5 LEA R56, P0, R54.reuse, R10, 0x1 ;  /* 0x0000000a3638d211 */ /* 0x044fe200078008ff */
[----:B------:R-:W-:Y:S01]  /*69e0*/  @!P4 IMAD.X R10, R49, 0x1, R165, P1 ;  /* 0x00000001310ac824 */ /* 0x000fe200008e06a5 */
[----:B------:R2:W-:Y:S02]  /*69f0*/  @P2 STS.128 [R234+0xe800], RZ ;  /* 0x00e800ffea002388 */ /* 0x0005e40000000c00 */
[----:B------:R-:W-:Y:S02]  /*6a00*/  @!P5 LEA.HI.X R57, R54, R11, R53, 0x1, P0 ;  /* 0x0000000b3639d211 */ /* 0x000fe400000f0c35 */
        /* <DEDUP_REMOVED lines=8> */
[----:B------:R-:W4:Y:S01]  /*6a90*/  @!P5 LDC.64 R10, c[0x0][0x218] ;  /* 0x00008600ff0adb82 */ /* 0x000f220000000a00 */
[----:B------:R-:W-:Y:S01]  /*6aa0*/  @!P3 IMAD.X R51, R49, 0x1, R165, P0 ;  /* 0x000000013133b824 */ /* 0x000fe200000e06a5 */
[C---:B-----5:R-:W-:Y:S01]  /*6ab0*/  @!P3 LEA R60, P1, R50.reuse, R6, 0x1 ;  /* 0x00000006323cb211 */ /* 0x060fe200078208ff */
[----:B------:R-:W-:Y:S01]  /*6ac0*/  @!PT LDS RZ, [RZ] ;  /* 0x00000000fffff984 */ /* 0x000fe20000000800 */
[----:B------:R-:W-:Y:S01]  /*6ad0*/  @!PT LDS RZ, [RZ] ;  /* 0x00000000fffff984 */ /* 0x000fe20000000800 */
[----:B------:R-:W-:Y:S01]  /*6ae0*/  @!PT LDS RZ, [RZ] ;  /* 0x00000000fffff984 */ /* 0x000fe20000000800 */
[----:B------:R2:W-:Y:S01]  /*6af0*/  @!P5 LDGSTS.E.BYPASS.LTC128B.128 [R234+0x9000], desc[UR26][R56.64] ;  /* 0x0900000038eadfae */ /* 0x0005e2000b901d5a */
[C---:B------:R-:W-:Y:S02]  /*6b00*/  @!P2 IADD3 R52, P0, R45.reuse, R196, RZ ;  /* 0x000000c42d34a210 */ /* 0x040fe40007f1e0ff */
[----:B------:R-:W-:Y:S01]  /*6b10*/  @!P3 LEA.HI.X R61, R50, R7, R51, 0x1, P1 ;  /* 0x00000007323db211 */ /* 0x000fe200008f0c33 */
[----:B------:R2:W-:Y:S01]  /*6b20*/  @P4 STS.128 [R234+0xb000], RZ ;  /* 0x00b000ffea004388 */ /* 0x0005e20000000c00 */
[----:B------:R-:W3:Y:S01]  /*6b30*/  @!P4 LDC.64 R8, c[0x0][0x218] ;  /* 0x00008600ff08cb82 */ /* 0x000ee20000000a00 */
[----:B------:R-:W-:Y:S01]  /*6b40*/  IADD3 R50, P1, R45, UR31, RZ ;  /* 0x0000001f2d327c10 */ /* 0x000fe2000ff3e0ff */
[C---:B------:R-:W-:Y:S01]  /*6b50*/  @!P2 IMAD.X R45, R49.reuse, 0x1, R165, P0 ;  /* 0x00000001312da824 */ /* 0x040fe200000e06a5 */
[----:B-1----:R-:W-:Y:S01]  /*6b60*/  @!P2 LEA R58, P0, R52, R12, 0x1 ;  /* 0x0000000c343aa211 */ /* 0x002fe200078008ff */
[----:B------:R-:W-:Y:S01]  /*6b70*/  @!PT LDS RZ, [RZ] ;  /* 0x00000000fffff984 */ /* 0x000fe20000000800 */
[----:B------:R-:W-:Y:S01]  /*6b80*/  @!PT LDS RZ, [RZ] ;  /* 0x00000000fffff984 */ /* 0x000fe20000000800 */
[----:B------:R-:W-:Y:S01]  /*6b90*/  @!PT LDS RZ, [RZ] ;  /* 0x00000000fffff984 */ /* 0x000fe20000000800 */
[----:B------:R2:W-:Y:S01]  /*6ba0*/  @!P4 LDGSTS.E.BYPASS.LTC128B.128 [R234+0xb000], desc[UR26][R54.64+0x80] ;  /* 0x0b00008036eacfae */ /* 0x0005e2000b901d5a */
[----:B------:R-:W-:-:S02]  /*6bb0*/  IADD3.X R49, R49, UR30, RZ, P1, !PT ;  /* 0x0000001e31317c10 */ /* 0x000fc40008ffe4ff */
[----:B------:R-:W-:Y:S01]  /*6bc0*/  @!P2 LEA.HI.X R59, R52, R13, R45, 0x1, P0 ;  /* 0x0000000d343ba211 */ /* 0x000fe200000f0c2d */
[----:B------:R-:W1:Y:S01]  /*6bd0*/  @!P3 LDC.64 R6, c[0x0][0x218] ;  /* 0x00008600ff06bb82 */ /* 0x000e620000000a00 */
[CC--:B------:R-:W-:Y:S01]  /*6be0*/  @!P5 IADD3 R12, P0, R50.reuse, R196.reuse, RZ ;  /* 0x000000c4320cd210 */ /* 0x0c0fe20007f1e0ff */
[----:B------:R2:W-:Y:S01]  /*6bf0*/  @P3 STS.128 [R234+0xd000], RZ ;  /* 0x00d000ffea003388 */ /* 0x0005e20000000c00 */
[----:B------:R-:W-:-:S03]  /*6c00*/  @!P4 IADD3 R13, P1, R50, R196, RZ ;  /* 0x000000c4320dc210 */ /* 0x000fc60007f3e0ff */
[----:B------:R-:W-:Y:S01]  /*6c10*/  @!P5 IMAD.X R45, R49, 0x1, R165, P0 ;  /* 0x00000001312dd824 */ /* 0x000fe200000e06a5 */
[----:B------:R-:W-:Y:S01]  /*6c20*/  @!PT LDS RZ, [RZ] ;  /* 0x00000000fffff984 */ /* 0x000fe20000000800 */
[----:B------:R-:W-:Y:S01]  /*6c30*/  @!PT LDS RZ, [RZ] ;  /* 0x00000000fffff984 */ /* 0x000fe20000000800 */
[----:B------:R-:W-:Y:S01]  /*6c40*/  @!PT LDS RZ, [RZ] ;  /* 0x00000000fffff984 */ /* 0x000fe20000000800 */
[----:B------:R2:W-:Y:S01]  /*6c50*/  @!P3 LDGSTS.E.BYPASS.LTC128B.128 [R234+0xd000], desc[UR26][R60.64+0x100] ;  /* 0x0d0001003ceabfae */ /* 0x0005e2000b901d5a */
[----:B----4-:R-:W-:-:S03]  /*6c60*/  @!P5 LEA R46, P0, R12, R10, 0x1 ;  /* 0x0000000a0c2ed211 */ /* 0x010fc600078008ff */
        /* <DEDUP_REMOVED lines=33> */
[----:B--2---:R-:W-:-:S04]  /*6e80*/  LEA R6, P0, R50, UR14, 0x1 ;  /* 0x0000000e32067c11 */ /* 0x004fc8000f8008ff */
[----:B------:R-:W-:-:S05]  /*6e90*/  LEA.HI.X R7, R50, UR15, R49, 0x1, P0 ;  /* 0x0000000f32077c11 */ /* 0x000fca00080f0c31 */
[----:B------:R-:W-:Y:S01]  /*6ea0*/  @!PT LDS RZ, [RZ] ;  /* 0x00000000fffff984 */ /* 0x000fe20000000800 */
[----:B------:R-:W-:Y:S01]  /*6eb0*/  @!PT LDS RZ, [RZ] ;  /* 0x00000000fffff984 */ /* 0x000fe20000000800 */
[----:B------:R-:W-:Y:S01]  /*6ec0*/  @!PT LDS RZ, [RZ] ;  /* 0x00000000fffff984 */ /* 0x000fe20000000800 */
[----:B------:R1:W-:Y:S04]  /*6ed0*/  LDGSTS.E.BYPASS.LTC128B.128 [R234+0xf800], desc[UR26][R6.64+0x180] ;  /* 0x0f80018006ea7fae */ /* 0x0003e8000b901d5a */
.L_x_6613:
[----:B------:R-:W-:Y:S05]  /*6ee0*/  BSYNC B0 ;  /* 0x0000000000007941 */ /* 0x000fea0003800000 */
.L_x_6612:
[----:B------:R-:W0:Y:S01]  /*6ef0*/  LDGDEPBAR ;  /* 0x00000000000079af */ /* 0x000e220000000000 */
[----:B------:R-:W-:-:S04]  /*6f00*/  IADD3 R196, P0, R43, R196, RZ ;  /* 0x000000c42bc47210 */ /* 0x000fc80007f1e0ff */
[----:B------:R-:W-:-:S09]  /*6f10*/  IADD3.X R165, R42, R165, RZ, P0, !PT ;  /* 0x000000a52aa57210 */ /* 0x000fd200007fe4ff */
.L_x_6609:
[----:B------:R-:W-:Y:S01]  /*6f20*/  VIADD R50, R243, UR16 ;  /* 0x00000010f3327c36 */ /* 0x000fe20008000000 */
[----:B------:R-:W-:Y:S01]  /*6f30*/  ULDC UR18, c[0x0][0x2ec] ;  /* 0x0000bb0000127ab9 */ /* 0x000fe20000000800 */
[----:B------:R-:W-:Y:S01]  /*6f40*/  LEA R224, R4, UR4, 0x1 ;  /* 0x0000000404e07c11 */ /* 0x000fe2000f8e08ff */
[----:B------:R-:W-:Y:S01]  /*6f50*/  ULDC.64 UR14, c[0x0][0x218] ;  /* 0x00008600000e7ab9 */ /* 0x000fe20000000a00 */
[--C-:B-12---:R-:W-:Y:S01]  /*6f60*/  IMAD.IADD R6, R239, 0x1, -R50.reuse ;  /* 0x00000001ef067824 */ /* 0x106fe200078e0a32 */
[----:B------:R-:W-:Y:S01]  /*6f70*/  ISETP.GE.AND P2, PT, R50, R240, PT ;  /* 0x000000f03200720c */ /* 0x000fe20003f46270 */
[----:B------:R-:W-:Y:S01]  /*6f80*/  IMAD.IADD R8, R242, 0x1, -R50 ;  /* 0x00000001f2087824 */ /* 0x000fe200078e0a32 */
[C---:B------:R-:W-:Y:S01]  /*6f90*/  ISETP.GE.AND P3, PT, R50.reuse, R235, PT ;  /* 0x000000eb3200720c */ /* 0x040fe20003f66270 */
[C---:B------:R-:W-:Y:S01]  /*6fa0*/  VIADD R45, R50.reuse, 0x8 ;  /* 0x00000008322d7836 */ /* 0x040fe20000000000 */
[----:B------:R-:W-:Y:S01]  /*6fb0*/  IABS R6, R6 ;  /* 0x0000000600067213 */ /* 0x000fe20000000000 */
[C---:B------:R-:W-:Y:S01]  /*6fc0*/  VIADD R42, R50.reuse, 0x28 ;  /* 0x00000028322a7836 */ /* 0x040fe20000000000 */
[----:B------:R-:W-:Y:S01]  /*6fd0*/  IABS R8, R8 ;  /* 0x0000000800087213 */ /* 0x000fe20000000000 */
[C---:B------:R-:W-:Y:S01]  /*6fe0*/  VIADD R7, R50.reuse, 0x10 ;  /* 0x0000001032077836 */ /* 0x040fe20000000000 */
[----:B------:R-:W-:Y:S01]  /*6ff0*/  I2FP.F32.S32 R6, R6 ;  /* 0x0000000600067245 */ /* 0x000fe20000201400 */
[----:B------:R-:W-:Y:S01]  /*7000*/  VIADD R13, R50, 0x1 ;  /* 0x00000001320d7836 */ /* 0x000fe20000000000 */
[----:B------:R-:W-:Y:S01]  /*7010*/  I2FP.F32.S32 R8, R8 ;  /* 0x0000000800087245 */ /* 0x000fe20000201400 */
[----:B------:R-:W-:Y:S01]  /*7020*/  IMAD.IADD R11, R242, 0x1, -R7 ;  /* 0x00000001f20b7824 */ /* 0x000fe200078e0a07 */
[----:B------:R-:W-:Y:S01]  /*7030*/  ISETP.LT.OR P2, PT, R50, R241, P2 ;  /* 0x000000f13200720c */ /* 0x000fe20001741670 */
[----:B------:R-:W-:Y:S01]  /*7040*/  FFMA.FTZ R74, R6, -UR23, R74 ;  /* 0x80000017064a7c23 */ /* 0x000fe2000801004a */
[----:B------:R-:W-:-:S02]  /*7050*/  VIADD R6, R50, 0x11 ;  /* 0x0000001132067836 */ /* 0x000fc40000000000 */
[----:B------:R-:W-:Y:S01]  /*7060*/  FFMA.FTZ R8, R8, -UR23, R3 ;  /* 0x8000001708087c23 */ /* 0x000fe20008010003 */
[C---:B------:R-:W-:Y:S01]  /*7070*/  IMAD.IADD R3, R242.reuse, 0x1, -R45 ;  /* 0x00000001f2037824 */ /* 0x040fe200078e0a2d */
[----:B------:R-:W-:Y:S01]  /*7080*/  IABS R11, R11 ;  /* 0x0000000b000b7213 */ /* 0x000fe20000000000 */
[C---:B------:R-:W-:Y:S01]  /*7090*/  IMAD.IADD R10, R242.reuse, 0x1, -R6 ;  /* 0x00000001f20a7824 */ /* 0x040fe200078e0a06 */
[----:B------:R-:W-:Y:S01]  /*70a0*/  ISETP.GE.AND P4, PT, R13, R240, PT ;  /* 0x000000f00d00720c */ /* 0x000fe20003f86270 */
[----:B------:R-:W-:Y:S01]  /*70b0*/  IMAD.IADD R9, R242, 0x1, -R13 ;  /* 0x00000001f2097824 */ /* 0x000fe200078e0a0d */
[----:B------:R-:W-:Y:S01]  /*70c0*/  IABS R3, R3 ;  /* 0x0000000300037213 */ /* 0x000fe20000000000 */
[C---:B------:R-:W-:Y:S01]  /*70d0*/  VIADD R43, R50.reuse, 0x21 ;  /* 0x00000021322b7836 */ /* 0x040fe20000000000 */
[----:B------:R-:W-:Y:S01]  /*70e0*/  IABS R10, R10 ;  /* 0x0000000a000a7213 */ /* 0x000fe20000000000 */
[----:B------:R-:W-:Y:S01]  /*70f0*/  VIADD R12, R50, 0x9 ;  /* 0x00000009320c7836 */ /* 0x000fe20000000000 */
[----:B------:R-:W-:Y:S01]  /*7100*/  I2FP.F32.S32 R3, R3 ;  /* 0x0000000300037245 */ /* 0x000fe20000201400 */
[C---:B------:R-:W-:Y:S01]  /*7110*/  IMAD.IADD R182, R242.reuse, 0x1, -R43 ;  /* 0x00000001f2b67824 */ /* 0x040fe200078e0a2b */
[----:B------:R-:W-:Y:S01]  /*7120*/  I2FP.F32.S32 R10, R10 ;  /* 0x0000000a000a7245 */ /* 0x000fe20000201400 */
[C---:B------:R-:W-:Y:S01]  /*7130*/  IMAD.IADD R49, R242.reuse, 0x1, -R12 ;  /* 0x00000001f2317824 */ /* 0x040fe200078e0a0c */
[----:B------:R-:W-:Y:S01]  /*7140*/  I2FP.F32.S32 R11, R11 ;  /* 0x0000000b000b7245 */ /* 0x000fe20000201400 */
[----:B------:R-:W-:Y:S01]  /*7150*/  FFMA.FTZ R28, R3, -UR23, R28 ;  /* 0x80000017031c7c23 */ /* 0x000fe2000801001c */
[----:B------:R-:W-:-:S02]  /*7160*/  IMAD.IADD R3, R242, 0x1, -R42 ;  /* 0x00000001f2037824 */ /* 0x000fc400078e0a2a */
[----:B------:R-:W-:Y:S01]  /*7170*/  FFMA.FTZ R10, R10, -UR23, R44 ;  /* 0x800000170a0a7c23 */ /* 0x000fe2000801002c */
[----:B------:R-:W-:Y:S01]  /*7180*/  VIADD R44, R50, 0x20 ;  /* 0x00000020322c7836 */ /* 0x000fe20000000000 */
[----:B------:R-:W-:Y:S01]  /*7190*/  IABS R9, R9 ;  /* 0x0000000900097213 */ /* 0x000fe20000000000 */
[----:B------:R-:W-:Y:S01]  /*71a0*/  FFMA.FTZ R11, R11, -UR23, R31 ;  /* 0x800000170b0b7c23 */ /* 0x000fe2000801001f */
[----:B------:R-:W-:Y:S01]  /*71b0*/  IABS R3, R3 ;  /* 0x0000000300037213 */ /* 0x000fe20000000000 */
[----:B------:R-:W-:Y:S01]  /*71c0*/  IMAD.IADD R181, R242, 0x1, -R44 ;  /* 0x00000001f2b57824 */ /* 0x000fe200078e0a2c */
[----:B------:R-:W-:Y:S01]  /*71d0*/  I2FP.F32.S32 R9, R9 ;  /* 0x0000000900097245 */ /* 0x000fe20000201400 */
[C---:B------:R-:W-:Y:S01]  /*71e0*/  VIADD R47, R50.reuse, 0x18 ;  /* 0x00000018322f7836 */ /* 0x040fe20000000000 */
[----:B------:R-:W-:Y:S01]  /*71f0*/  I2FP.F32.S32 R3, R3 ;  /* 0x0000000300037245 */ /* 0x000fe20000201400 */
[C---:B------:R-:W-:Y:S01]  /*7200*/  VIADD R46, R50.reuse, 0x19 ;  /* 0x00000019322e7836 */ /* 0x040fe20000000000 */
[----:B------:R-:W-:Y:S01]  /*7210*/  IABS R181, R181 ;  /* 0x000000b500b57213 */ /* 0x000fe20000000000 */
[----:B------:R-:W-:Y:S01]  /*7220*/  FFMA.FTZ R72, R9, -UR23, R72 ;  /* 0x8000001709487c23 */ /* 0x000fe20008010048 */
[----:B------:R-:W-:Y:S01]  /*7230*/  IABS R182, R182 ;  /* 0x000000b600b67213 */ /* 0x000fe20000000000 */
[----:B------:R-:W-:Y:S01]  /*7240*/  FFMA.FTZ R24, R3, -UR23, R24 ;  /* 0x8000001703187c23 */ /* 0x000fe20008010018 */
[----:B------:R-:W-:Y:S01]  /*7250*/  I2FP.F32.S32 R181, R181 ;  /* 0x000000b500b57245 */ /* 0x000fe20000201400 */
[----:B------:R-:W-:Y:S01]  /*7260*/  VIADD R3, R50, 0x39 ;  /* 0x0000003932037836 */ /* 0x000fe20000000000 */
[----:B------:R-:W-:Y:S01]  /*7270*/  I2FP.F32.S32 R182, R182 ;  /* 0x000000b600b67245 */ /* 0x000fe20000201400 */
[----:B------:R-:W-:Y:S01]  /*7280*/  IMAD.IADD R9, R242, 0x1, -R47 ;  /* 0x00000001f2097824 */ /* 0x000fe200078e0a2f */
[----:B------:R-:W-:Y:S01]  /*7290*/  IABS R49, R49 ;  /* 0x0000003100317213 */ /* 0x000fe20000000000 */
[----:B------:R-:W-:Y:S01]  /*72a0*/  FFMA.FTZ R181, R181, -UR23, R38 ;  /* 0x80000017b5b57c23 */ /* 0x000fe20008010026 */
[----:B------:R-:W-:-:S02]  /*72b0*/  VIADD R38, R50, 0x30 ;  /* 0x0000003032267836 */ /* 0x000fc40000000000 */
        /* <DEDUP_REMOVED lines=8> */
[----:B------:R-:W-:Y:S01]  /*7340*/  IABS R199, R199 ;  /* 0x000000c700c77213 */ /* 0x000fe20000000000 */
[C---:B------:R-:W-:Y:S01]  /*7350*/  IMAD.IADD R184, R242.reuse, 0x1, -R39 ;  /* 0x00000001f2b87824 */ /* 0x040fe200078e0a27 */
[----:B------:R-:W-:Y:S01]  /*7360*/  I2FP.F32.S32 R31, R31 ;  /* 0x0000001f001f7245 */ /* 0x000fe20000201400 */
[----:B------:R-:W-:Y:S01]  /*7370*/  IMAD.IADD R48, R242, 0x1, -R46 ;  /* 0x00000001f2307824 */ /* 0x000fe200078e0a2e */
[----:B------:R-:W-:Y:S01]  /*7380*/  I2FP.F32.S32 R199, R199 ;  /* 0x000000c700c77245 */ /* 0x000fe20000201400 */
[--C-:B------:R-:W-:Y:S01]  /*7390*/  IMAD R222, R2, 0x2, R224.reuse ;  /* 0x0000000202de7824 */ /* 0x100fe200078e02e0 */
[----:B------:R-:W-:Y:S01]  /*73a0*/  ISETP.LT.OR P4, PT, R13, R241, P4 ;  /* 0x000000f10d00720c */ /* 0x000fe20002781670 */
[----:B------:R-:W-:Y:S01]  /*73b0*/  FFMA.FTZ R5, R31, -UR23, R5 ;  /* 0x800000171f057c23 */ /* 0x000fe20008010005 */
[----:B------:R-:W-:Y:S01]  /*73c0*/  I2FP.F32.S32 R9, R9 ;  /* 0x0000000900097245 */ /* 0x000fe20000201400 */
[----:B------:R-:W-:Y:S01]  /*73d0*/  FFMA.FTZ R199, R199, -UR23, R33 ;  /* 0x80000017c7c77c23 */ /* 0x000fe20008010021 */
[----:B------:R-:W-:Y:S01]  /*73e0*/  FSEL R31, R72, -INF , !P4 ;  /* 0xff800000481f7808 */ /* 0x000fe20006000000 */
[----:B------:R-:W-:Y:S01]  /*73f0*/  IMAD R221, R0, 0x2, R224 ;  /* 0x0000000200dd7824 */ /* 0x000fe200078e02e0 */
[-C--:B------:R-:W-:Y:S01]  /*7400*/  ISETP.GE.AND P4, PT, R47, R240.reuse, PT ;  /* 0x000000f02f00720c */ /* 0x080fe20003f86270 */
[----:B------:R-:W-:Y:S01]  /*7410*/  FFMA.FTZ R9, R9, -UR23, R36 ;  /* 0x8000001709097c23 */ /* 0x000fe20008010024 */
[----:B------:R-:W-:Y:S01]  /*7420*/  FSEL R33, R8, -INF , !P2 ;  /* 0xff80000008217808 */ /* 0x000fe20005000000 */
[----:B------:R-:W-:Y:S01]  /*7430*/  VIADD R36, R50, 0x38 ;  /* 0x0000003832247836 */ /* 0x000fe20000000000 */
[----:B------:R-:W-:Y:S01]  /*7440*/  ISETP.GE.AND P2, PT, R6, R240, PT ;  /* 0x000000f00600720c */ /* 0x000fe20003f46270 */
[----:B------:R-:W-:Y:S01]  /*7450*/  IMAD R220, R0, 0x2, R222 ;  /* 0x0000000200dc7824 */ /* 0x000fe200078e02de */
[----:B------:R-:W-:Y:S01]  /*7460*/  IABS R184, R184 ;  /* 0x000000b800b87213 */ /* 0x000fe20000000000 */
[----:B------:R-:W-:Y:S01]  /*7470*/  LDSM.16.MT88.4 R156, [R224+0x10000] ;  /* 0x01000000e09c783b */ /* 0x000fe20000004200 */
[----:B------:R-:W-:-:S02]  /*7480*/  IABS R48, R48 ;  /* 0x0000003000307213 */ /* 0x000fc40000000000 */
[-C--:B------:R-:W-:Y:S01]  /*7490*/  ISETP.LT.OR P4, PT, R47, R241.reuse, P4 ;  /* 0x000000f12f00720c */ /* 0x080fe20002781670 */
[----:B------:R-:W-:Y:S01]  /*74a0*/  LDSM.16.MT88.4 R148, [R222+0x10000] ;  /* 0x01000000de94783b */ /* 0x000fe20000004200 */
[-C--:B------:R-:W-:Y:S02]  /*74b0*/  ISETP.LT.OR P2, PT, R6, R241.reuse, P2 ;  /* 0x000000f10600720c */ /* 0x080fe40001741670 */
[----:B------:R-:W-:Y:S01]  /*74c0*/  I2FP.F32.S32 R184, R184 ;  /* 0x000000b800b87245 */ /* 0x000fe20000201400 */
[----:B------:R-:W-:Y:S01]  /*74d0*/  LDSM.16.MT88.4 R140, [R221+0x10000] ;  /* 0x01000000dd8c783b */ /* 0x000fe20000004200 */
[----:B------:R-:W-:Y:S02]  /*74e0*/  I2FP.F32.S32 R48, R48 ;  /* 0x0000003000307245 */ /* 0x000fe40000201400 */
[----:B------:R-:W-:Y:S01]  /*74f0*/  FSEL R9, R9, -INF , !P4 ;  /* 0xff80000009097808 */ /* 0x000fe20006000000 */
[----:B------:R-:W-:Y:S01]  /*7500*/  FFMA.FTZ R184, R184, -UR23, R25 ;  /* 0x80000017b8b87c23 */ /* 0x000fe20008010019 */
[-C--:B------:R-:W-:Y:S01]  /*7510*/  ISETP.GE.AND P4, PT, R39, R240.reuse, PT ;  /* 0x000000f02700720c */ /* 0x080fe20003f86270 */
[----:B------:R-:W-:Y:S01]  /*7520*/  FFMA.FTZ R48, R48, -UR23, R37 ;  /* 0x8000001730307c23 */ /* 0x000fe20008010025 */
[----:B------:R-:W-:Y:S01]  /*7530*/  FSEL R10, R10, -INF , !P2 ;  /* 0xff8000000a0a7808 */ /* 0x000fe20005000000 */
[----:B------:R-:W-:Y:S01]  /*7540*/  VIADD R37, R50, 0x31 ;  /* 0x0000003132257836 */ /* 0x000fe20000000000 */
[-C--:B------:R-:W-:Y:S01]  /*7550*/  ISETP.GE.AND P0, PT, R12, R240.reuse, PT ;  /* 0x000000f00c00720c */ /* 0x080fe20003f06270 */
[----:B------:R-:W-:Y:S01]  /*7560*/  LDSM.16.MT88.4 R132, [R220+0x10000] ;  /* 0x01000000dc84783b */ /* 0x000fe20000004200 */
[-C--:B------:R-:W-:Y:S01]  /*7570*/  ISETP.GE.AND P2, PT, R42, R240.reuse, PT ;  /* 0x000000f02a00720c */ /* 0x080fe20003f46270 */
[----:B------:R-:W-:Y:S01]  /*7580*/  IMAD.IADD R51, R242, 0x1, -R37 ;  /* 0x00000001f2337824 */ /* 0x000fe200078e0a25 */
[----:B------:R-:W-:Y:S01]  /*7590*/  ISETP.GE.AND P1, PT, R45, R240, PT ;  /* 0x000000f02d00720c */ /* 0x000fe20003f26270 */
[----:B------:R-:W-:Y:S01]  /*75a0*/  LDSM.16.MT88.4 R56, [R221+0x12000] ;  /* 0x01200000dd38783b */ /* 0x000fe20000004200 */
[----:B------:R-:W-:-:S02]  /*75b0*/  ISETP.LT.OR P4, PT, R39, R241, P4 ;  /* 0x000000f12700720c */ /* 0x000fc40002781670 */
[-C--:B------:R-:W-:Y:S01]  /*75c0*/  ISETP.LT.OR P0, PT, R12, R241.reuse, P0 ;  /* 0x000000f10c00720c */ /* 0x080fe20000701670 */
[----:B------:R-:W-:Y:S01]  /*75d0*/  LDSM.16.MT88.4 R64, [R220+0x12000] ;  /* 0x01200000dc40783b */ /* 0x000fe20000004200 */
[-C--:B------:R-:W-:Y:S02]  /*75e0*/  ISETP.LT.OR P2, PT, R42, R241.reuse, P2 ;  /* 0x000000f12a00720c */ /* 0x080fe40001741670 */
[-C--:B------:R-:W-:Y:S01]  /*75f0*/  ISETP.GE.AND P5, PT, R7, R240.reuse, PT ;  /* 0x000000f00700720c */ /* 0x080fe20003fa6270 */
[----:B------:R-:W-:Y:S01]  /*7600*/  LDSM.16.MT88.4 R80, [R222+0x14000] ;  /* 0x01400000de50783b */ /* 0x000fe20000004200 */
[----:B------:R-:W-:Y:S02]  /*7610*/  ISETP.LT.OR P1, PT, R45, R241, P1 ;  /* 0x000000f12d00720c */ /* 0x000fe40000f21670 */
        /* <DEDUP_REMOVED lines=8> */
[----:B------:R-:W-:Y:S02]  /*76a0*/  ISETP.GE.AND P2, PT, R13, R235, PT ;  /* 0x000000eb0d00720c */ /* 0x000fe40003f46270 */
[----:B------:R-:W-:Y:S01]  /*76b0*/  FSEL R28, R28, -INF , !P1 ;  /* 0xff8000001c1c7808 */ /* 0x000fe20004800000 */
[----:B------:R-:W-:Y:S01]  /*76c0*/  LDSM.16.MT88.4 R112, [R222+0x16000] ;  /* 0x01600000de70783b */ /* 0x000fe20000004200 */
[----:B------:R-:W-:-:S02]  /*76d0*/  ISETP.LT.OR P5, PT, R7, R241, P5 ;  /* 0x000000f10700720c */ /* 0x000fc40002fa1670 */
[----:B------:R-:W-:Y:S01]  /*76e0*/  ISETP.GE.AND P1, PT, R46, R240, PT ;  /* 0x000000f02e00720c */ /* 0x000fe20003f26270 */
[----:B------:R-:W-:Y:S01]  /*76f0*/  LDSM.16.MT88.4 R120, [R221+0x16000] ;  /* 0x01600000dd78783b */ /* 0x000fe20000004200 */
[----:B------:R-:W-:Y:S02]  /*7700*/  ISETP.LT.OR P4, PT, R3, R241, P4 ;  /* 0x000000f10300720c */ /* 0x000fe40002781670 */
[-C--:B------:R-:W-:Y:S01]  /*7710*/  ISETP.LT.OR P3, PT, R50, R238.reuse, P3 ;  /* 0x000000ee3200720c */ /* 0x080fe20001f61670 */
[----:B------:R-:W-:Y:S01]  /*7720*/  IMAD.IADD R50, R242, 0x1, -R36 ;  /* 0x00000001f2327824 */ /* 0x000fe200078e0a24 */
[----:B------:R-:W-:Y:S02]  /*7730*/  IABS R51, R51 ;  /* 0x0000003300337213 */ /* 0x000fe40000000000 */
[----:B------:R-:W-:Y:S02]  /*7740*/  ISETP.LT.OR P0, PT, R44, R241, P0 ;  /* 0x000000f12c00720c */ /* 0x000fe40000701670 */
[----:B------:R-:W-:Y:S01]  /*7750*/  ISETP.LT.OR P2, PT, R13, R238, P2 ;  /* 0x000000ee0d00720c */ /* 0x000fe20001741670 */
[----:B------:R-:W-:Y:S01]  /*7760*/  IMAD.IADD R13, R239, 0x1, -R13 ;  /* 0x00000001ef0d7824 */ /* 0x000fe200078e0a0d */
[----:B------:R-:W-:-:S02]  /*7770*/  FSEL R11, R11, -INF , !P5 ;  /* 0xff8000000b0b7808 */ /* 0x000fc40006800000 */
[----:B------:R-:W-:Y:S02]  /*7780*/  ISETP.GE.AND P5, PT, R43, R240, PT ;  /* 0x000000f02b00720c */ /* 0x000fe40003fa6270 */
[----:B------:R-:W-:Y:S02]  /*7790*/  ISETP.LT.OR P1, PT, R46, R241, P1 ;  /* 0x000000f12e00720c */ /* 0x000fe40000f21670 */
[----:B------:R-:W-:Y:S02]  /*77a0*/  FSEL R195, R5, -INF , !P4 ;  /* 0xff80000005c37808 */ /* 0x000fe40006000000 */
[----:B------:R-:W-:Y:S02]  /*77b0*/  I2FP.F32.S32 R51, R51 ;  /* 0x0000003300337245 */ /* 0x000fe40000201400 */
[----:B------:R-:W-:Y:S02]  /*77c0*/  ISETP.GE.AND P4, PT, R6, R235, PT ;  /* 0x000000eb0600720c */ /* 0x000fe40003f86270 */
[----:B------:R-:W-:Y:S01]  /*77d0*/  FSEL R74, R74, -INF , !P3 ;  /* 0xff8000004a4a7808 */ /* 0x000fe20005800000 */
[----:B------:R-:W-:Y:S01]  /*77e0*/  FFMA.FTZ R40, R51, -UR23, R40 ;  /* 0x8000001733287c23 */ /* 0x000fe20008010028 */
[----:B------:R-:W-:-:S02]  /*77f0*/  FSEL R181, R181, -INF , !P0 ;  /* 0xff800000b5b57808 */ /* 0x000fc40004000000 */
[----:B------:R-:W-:Y:S02]  /*7800*/  ISETP.GE.AND P3, PT, R47, R235, PT ;  /* 0x000000eb2f00720c */ /* 0x000fe40003f66270 */
[----:B------:R-:W-:Y:S02]  /*7810*/  IABS R50, R50 ;  /* 0x0000003200327213 */ /* 0x000fe40000000000 */
[----:B------:R-:W-:Y:S02]  /*7820*/  ISETP.GE.AND P0, PT, R37, R240, PT ;  /* 0x000000f02500720c */ /* 0x000fe40003f06270 */
[----:B------:R-:W-:Y:S02]  /*7830*/  FSEL R8, R48, -INF , !P1 ;  /* 0xff80000030087808 */ /* 0x000fe40004800000 */
[----:B------:R-:W-:Y:S02]  /*7840*/  ISETP.LT.OR P5, PT, R43, R241, P5 ;  /* 0x000000f12b00720c */ /* 0x000fe40002fa1670 */
[----:B------:R-:W-:-:S02]  /*7850*/  IABS R13, R13 ;  /* 0x0000000d000d7213 */ /* 0x000fc40000000000 */
[----:B------:R-:W-:Y:S02]  /*7860*/  ISETP.GE.AND P1, PT, R38, R240, PT ;  /* 0x000000f02600720c */ /* 0x000fe40003f26270 */
[-C--:B------:R-:W-:Y:S01]  /*7870*/  ISETP.LT.OR P4, PT, R6, R238.reuse, P4 ;  /* 0x000000ee0600720c */ /* 0x080fe20002781670 */
[----:B------:R-:W-:Y:S01]  /*7880*/  IMAD.IADD R6, R239, 0x1, -R6 ;  /* 0x00000001ef067824 */ /* 0x000fe200078e0a06 */
[----:B------:R-:W-:Y:S01]  /*7890*/  ISETP.LT.OR P3, PT, R47, R238, P3 ;  /* 0x000000ee2f00720c */ /* 0x000fe20001f61670 */
[----:B------:R-:W-:Y:S01]  /*78a0*/  IMAD.IADD R47, R239, 0x1, -R47 ;  /* 0x00000001ef2f7824 */ /* 0x000fe200078e0a2f */
[----:B------:R-:W-:Y:S02]  /*78b0*/  I2FP.F32.S32 R50, R50 ;  /* 0x0000003200327245 */ /* 0x000fe40000201400 */
[----:B------:R-:W-:Y:S02]  /*78c0*/  ISETP.LT.OR P0, PT, R37, R241, P0 ;  /* 0x000000f12500720c */ /* 0x000fe40000701670 */
[----:B------:R-:W-:Y:S01]  /*78d0*/  FSEL R182, R182, -INF , !P5 ;  /* 0xff800000b6b67808 */ /* 0x000fe20006800000 */
[----:B------:R-:W-:Y:S01]  /*78e0*/  FFMA.FTZ R41, R50, -UR23, R41 ;  /* 0x8000001732297c23 */ /* 0x000fe20008010029 */
[----:B------:R-:W-:Y:S01]  /*78f0*/  I2FP.F32.S32 R13, R13 ;  /* 0x0000000d000d7245 */ /* 0x000fe20000201400 */
[----:B------:R-:W-:Y:S01]  /*7900*/  LDSM.16.MT88.4 R48, [R222+0x12000] ;  /* 0x01200000de30783b */ /* 0x000fe20000004200 */
[----:B------:R-:W-:-:S02]  /*7910*/  ISETP.GE.AND P5, PT, R36, R240, PT ;  /* 0x000000f02400720c */ /* 0x000fc40003fa6270 */
[----:B------:R-:W-:Y:S01]  /*7920*/  ISETP.LT.OR P1, PT, R38, R241, P1 ;  /* 0x000000f12600720c */ /* 0x000fe20000f21670 */
[----:B------:R-:W-:Y:S01]  /*7930*/  FFMA.FTZ R13, R13, -UR23, R73 ;  /* 0x800000170d0d7c23 */ /* 0x000fe20008010049 */
[----:B------:R-:W-:Y:S02]  /*7940*/  FSEL R198, R40, -INF , !P0 ;  /* 0xff80000028c67808 */ /* 0x000fe40004000000 */
[----:B------:R-:W-:Y:S02]  /*7950*/  IABS R6, R6 ;  /* 0x0000000600067213 */ /* 0x000fe40000000000 */
[----:B------:R-:W-:Y:S02]  /*7960*/  ISETP.GE.AND P0, PT, R12, R235, PT ;  /* 0x000000eb0c00720c */ /* 0x000fe40003f06270 */
[----:B------:R-:W-:Y:S02]  /*7970*/  IABS R47, R47 ;  /* 0x0000002f002f7213 */ /* 0x000fe40000000000 */
[----:B------:R-:W-:-:S02]  /*7980*/  FSEL R199, R199, -INF , !P1 ;  /* 0xff800000c7c77808 */ /* 0x000fc40004800000 */
[----:B------:R-:W-:Y:S02]  /*7990*/  ISETP.LT.OR P5, PT, R36, R241, P5 ;  /* 0x000000f12400720c */ /* 0x000fe40002fa1670 */
[----:B------:R-:W-:Y:S02]  /*79a0*/  ISETP.GE.AND P1, PT, R45, R235, PT ;  /* 0x000000eb2d00720c */ /* 0x000fe40003f26270 */
[----:B------:R-:W-:Y:S02]  /*79b0*/  I2FP.F32.S32 R6, R6 ;  /* 0x0000000600067245 */ /* 0x000fe40000201400 */
[----:B------:R-:W-:Y:S01]  /*79c0*/  ISETP.LT.OR P0, PT, R12, R238, P0 ;  /* 0x000000ee0c00720c */ /* 0x000fe20000701670 */
[----:B------:R-:W-:Y:S01]  /*79d0*/  IMAD.IADD R12, R239, 0x1, -R12 ;  /* 0x00000001ef0c7824 */ /* 0x000fe200078e0a0c */
[----:B------:R-:W-:Y:S01]  /*79e0*/  I2FP.F32.S32 R47, R47 ;  /* 0x0000002f002f7245 */ /* 0x000fe20000201400 */
[----:B------:R-:W-:Y:S01]  /*79f0*/  FFMA.FTZ R17, R6, -UR23, R17 ;  /* 0x8000001706117c23 */ /* 0x000fe20008010011 */
[----:B------:R-:W-:-:S02]  /*7a00*/  FSEL R197, R41, -INF , !P5 ;  /* 0xff80000029c57808 */ /* 0x000fc40006800000 */
[-C--:B------:R-:W-:Y:S01]  /*7a10*/  ISETP.LT.OR P1, PT, R45, R238.reuse, P1 ;  /* 0x000000ee2d00720c */ /* 0x080fe20000f21670 */
[----:B------:R-:W-:Y:S01]  /*7a20*/  IMAD.IADD R45, R239, 0x1, -R45 ;  /* 0x00000001ef2d7824 */ /* 0x000fe200078e0a2d */
[-C--:B------:R-:W-:Y:S01]  /*7a30*/  ISETP.GE.AND P5, PT, R7, R235.reuse, PT ;  /* 0x000000eb0700720c */ /* 0x080fe20003fa6270 */
[----:B------:R-:W-:Y:S01]  /*7a40*/  FFMA.FTZ R6, R47, -UR23, R20 ;  /* 0x800000172f067c23 */ /* 0x000fe20008010014 */
[----:B------:R-:W-:Y:S02]  /*7a50*/  FSEL R24, R13, -INF , !P2 ;  /* 0xff8000000d187808 */ /* 0x000fe40005000000 */
[----:B------:R-:W-:Y:S02]  /*7a60*/  ISETP.GE.AND P2, PT, R46, R235, PT ;  /* 0x000000eb2e00720c */ /* 0x000fe40003f46270 */
[----:B------:R-:W-:Y:S01]  /*7a70*/  ISETP.LT.OR P5, PT, R7, R238, P5 ;  /* 0x000000ee0700720c */ /* 0x000fe20002fa1670 */
[----:B------:R-:W-:Y:S01]  /*7a80*/  IMAD.IADD R7, R239, 0x1, -R7 ;  /* 0x00000001ef077824 */ /* 0x000fe200078e0a07 */
[----:B------:R-:W-:-:S02]  /*7a90*/  IABS R12, R12 ;  /* 0x0000000c000c7213 */ /* 0x000fc40000000000 */
[----:B------:R-:W-:Y:S02]  /*7aa0*/  FMNMX.FTZ R20, R33, R31, !PT ;  /* 0x0000001f21147209 */ /* 0x000fe40007810000 */
[----:B------:R-:W-:Y:S01]  /*7ab0*/  ISETP.LT.OR P2, PT, R46, R238, P2 ;  /* 0x000000ee2e00720c */ /* 0x000fe20001741670 */
[C---:B------:R-:W-:Y:S01]  /*7ac0*/  IMAD.IADD R46, R239.reuse, 0x1, -R46 ;  /* 0x00000001ef2e7824 */ /* 0x040fe200078e0a2e */
[----:B------:R-:W-:Y:S02]  /*7ad0*/  IABS R45, R45 ;  /* 0x0000002d002d7213 */ /* 0x000fe40000000000 */
[----:B------:R-:W-:Y:S02]  /*7ae0*/  I2FP.F32.S32 R12, R12 ;  /* 0x0000000c000c7245 */ /* 0x000fe40000201400 */
[----:B------:R-:W-:Y:S02]  /*7af0*/  FMNMX.FTZ R20, R28, R20, !PT ;  /* 0x000000141c147209 */ /* 0x000fe40007810000 */
[----:B------:R-:W-:Y:S01]  /*7b00*/  IABS R7, R7 ;  /* 0x0000000700077213 */ /* 0x000fe20000000000 */
[----:B------:R-:W-:Y:S01]  /*7b10*/  FFMA.FTZ R12, R12, -UR23, R30 ;  /* 0x800000170c0c7c23 */ /* 0x000fe2000801001e */
[----:B------:R-:W-:Y:S01]  /*7b20*/  I2FP.F32.S32 R45, R45 ;  /* 0x0000002d002d7245 */ /* 0x000fe20000201400 */
[----:B------:R-:W-:Y:S01]  /*7b30*/  IMAD.IADD R30, R239, 0x1, -R39 ;  /* 0x00000001ef1e7824 */ /* 0x000fe200078e0a27 */
[----:B------:R-:W-:-:S02]  /*7b40*/  IABS R46, R46 ;  /* 0x0000002e002e7213 */ /* 0x000fc40000000000 */
[----:B------:R-:W-:Y:S01]  /*7b50*/  FMNMX.FTZ R20, R25, R20, !PT ;  /* 0x0000001419147209 */ /* 0x000fe20007810000 */
[----:B------:R-:W-:Y:S01]  /*7b60*/  FFMA.FTZ R29, R45, -UR23, R29 ;  /* 0x800000172d1d7c23 */ /* 0x000fe2000801001d */
[----:B------:R-:W-:Y:S02]  /*7b70*/  I2FP.F32.S32 R7, R7 ;  /* 0x0000000700077245 */ /* 0x000fe40000201400 */
[----:B------:R-:W-:Y:S02]  /*7b80*/  I2FP.F32.S32 R46, R46 ;  /* 0x0000002e002e7245 */ /* 0x000fe40000201400 */
[----:B------:R-:W-:Y:S01]  /*7b90*/  FMNMX.FTZ R20, R11, R20, !PT ;  /* 0x000000140b147209 */ /* 0x000fe20007810000 */
[----:B------:R-:W-:Y:S01]  /*7ba0*/  FFMA.FTZ R7, R7, -UR23, R16 ;  /* 0x8000001707077c23 */ /* 0x000fe20008010010 */
[----:B------:R-:W-:Y:S01]  /*7bb0*/  FSEL R13, R12, -INF , !P0 ;  /* 0xff8000000c0d7808 */ /* 0x000fe20004000000 */
[----:B------:R-:W-:Y:S01]  /*7bc0*/  FFMA.FTZ R5, R46, -UR23, R18 ;  /* 0x800000172e057c23 */ /* 0x000fe20008010012 */
[----:B------:R-:W-:-:S02]  /*7bd0*/  ISETP.GE.AND P0, PT, R43, R235, PT ;  /* 0x000000eb2b00720c */ /* 0x000fc40003f06270 */
[----:B------:R-:W-:Y:S01]  /*7be0*/  FSEL R16, R29, -INF , !P1 ;  /* 0xff8000001d107808 */ /* 0x000fe20004800000 */
[----:B------:R-:W-:Y:S01]  /*7bf0*/  IMAD.IADD R29, R239, 0x1, -R38 ;  /* 0x00000001ef1d7824 */ /* 0x000fe200078e0a26 */
[----:B------:R-:W-:Y:S02]  /*7c00*/  FMNMX.FTZ R20, R10, R20, !PT ;  /* 0x000000140a147209 */ /* 0x000fe40007810000 */
[----:B------:R-:W-:Y:S02]  /*7c10*/  ISETP.GE.AND P1, PT, R44, R235, PT ;  /* 0x000000eb2c00720c */ /* 0x000fe40003f26270 */
[----:B------:R-:W-:Y:S02]  /*7c20*/  FMNMX.FTZ R18, R74, R24, !PT ;  /* 0x000000184a127209 */ /* 0x000fe40007810000 */
[----:B------:R-:W-:Y:S01]  /*7c30*/  ISETP.LT.OR P0, PT, R43, R238, P0 ;  /* 0x000000ee2b00720c */ /* 0x000fe20000701670 */
[----:B------:R-:W-:Y:S01]  /*7c40*/  IMAD.IADD R43, R239, 0x1, -R43 ;  /* 0x00000001ef2b7824 */ /* 0x000fe200078e0a2b */
[----:B------:R-:W-:-:S02]  /*7c50*/  FSEL R12, R7, -INF , !P5 ;  /* 0xff800000070c7808 */ /* 0x000fc40006800000 */
[----:B------:R-:W-:Y:S02]  /*7c60*/  FMNMX.FTZ R20, R9, R20, !PT ;  /* 0x0000001409147209 */ /* 0x000fe40007810000 */
[----:B------:R-:W-:Y:S01]  /*7c70*/  ISETP.LT.OR P1, PT, R44, R238, P1 ;  /* 0x000000ee2c00720c */ /* 0x000fe20000f21670 */
[----:B------:R-:W-:Y:S01]  /*7c80*/  IMAD.IADD R44, R239, 0x1, -R44 ;  /* 0x00000001ef2c7824 */ /* 0x000fe200078e0a2c */
[----:B------:R-:W-:Y:S01]  /*7c90*/  FSEL R7, R17, -INF , !P4 ;  /* 0xff80000011077808 */ /* 0x000fe20006000000 */
[----:B------:R-:W-:Y:S01]  /*7ca0*/  IMAD.IADD R17, R239, 0x1, -R37 ;  /* 0x00000001ef117824 */ /* 0x000fe200078e0a25 */
[----:B------:R-:W-:Y:S02]  /*7cb0*/  FMNMX.FTZ R18, R16, R18, !PT ;  /* 0x0000001210127209 */ /* 0x000fe40007810000 */
[----:B------:R-:W-:Y:S02]  /*7cc0*/  FMNMX.FTZ R20, R8, R20, !PT ;  /* 0x0000001408147209 */ /* 0x000fe40007810000 */
[----:B------:R-:W-:-:S02]  /*7cd0*/  ISETP.GE.AND P5, PT, R42, R235, PT ;  /* 0x000000eb2a00720c */ /* 0x000fc40003fa6270 */
[----:B------:R-:W-:Y:S02]  /*7ce0*/  IABS R43, R43 ;  /* 0x0000002b002b7213 */ /* 0x000fe40000000000 */
[----:B------:R-:W-:Y:S02]  /*7cf0*/  FMNMX.FTZ R18, R13, R18, !PT ;  /* 0x000000120d127209 */ /* 0x000fe40007810000 */
[----:B------:R-:W-:Y:S02]  /*7d00*/  IABS R44, R44 ;  /* 0x0000002c002c7213 */ /* 0x000fe40000000000 */
[----:B------:R-:W-:Y:S02]  /*7d10*/  IABS R17, R17 ;  /* 0x0000001100117213 */ /* 0x000fe40000000000 */
[----:B------:R-:W-:Y:S02]  /*7d20*/  FMNMX.FTZ R20, R181, R20, !PT ;  /* 0x00000014b5147209 */ /* 0x000fe40007810000 */
[----:B------:R-:W-:Y:S01]  /*7d30*/  ISETP.LT.OR P5, PT, R42, R238, P5 ;  /* 0x000000ee2a00720c */ /* 0x000fe20002fa1670 */
[----:B------:R-:W-:Y:S01]  /*7d40*/  IMAD.IADD R42, R239, 0x1, -R42 ;  /* 0x00000001ef2a7824 */ /* 0x000fe200078e0a2a */
[----:B------:R-:W-:-:S02]  /*7d50*/  I2FP.F32.S32 R43, R43 ;  /* 0x0000002b002b7245 */ /* 0x000fc40000201400 */
[----:B------:R-:W-:Y:S02]  /*7d60*/  FMNMX.FTZ R18, R12, R18, !PT ;  /* 0x000000120c127209 */ /* 0x000fe40007810000 */
[----:B------:R-:W-:Y:S01]  /*7d70*/  I2FP.F32.S32 R44, R44 ;  /* 0x0000002c002c7245 */ /* 0x000fe20000201400 */
[----:B------:R-:W-:Y:S01]  /*7d80*/  FFMA.FTZ R21, R43, -UR23, R21 ;  /* 0x800000172b157c23 */ /* 0x000fe20008010015 */
[----:B------:R-:W-:Y:S02]  /*7d90*/  I2FP.F32.S32 R17, R17 ;  /* 0x0000001100117245 */ /* 0x000fe40000201400 */
[----:B------:R-:W-:Y:S01]  /*7da0*/  FMNMX.FTZ R20, R182, R20, !PT ;  /* 0x00000014b6147209 */ /* 0x000fe20007810000 */
[----:B------:R-:W-:Y:S01]  /*7db0*/  FFMA.FTZ R19, R44, -UR23, R19 ;  /* 0x800000172c137c23 */ /* 0x000fe20008010013 */
[----:B------:R-:W-:Y:S01]  /*7dc0*/  FSEL R6, R6, -INF , !P3 ;  /* 0xff80000006067808 */ /* 0x000fe20005800000 */
[----:B------:R-:W-:Y:S01]  /*7dd0*/  FFMA.FTZ R27, R17, -UR23, R27 ;  /* 0x80000017111b7c23 */ /* 0x000fe2000801001b */
[----:B------:R-:W-:-:S02]  /*7de0*/  FMNMX.FTZ R18, R7, R18, !PT ;  /* 0x0000001207127209 */ /* 0x000fc40007810000 */
[----:B------:R-:W-:Y:S02]  /*7df0*/  IABS R42, R42 ;  /* 0x0000002a002a7213 */ /* 0x000fe40000000000 */
[----:B------:R-:W-:Y:S02]  /*7e00*/  FMNMX.FTZ R20, R183, R20, !PT ;  /* 0x00000014b7147209 */ /* 0x000fe40007810000 */
[----:B------:R-:W-:Y:S02]  /*7e10*/  FSEL R5, R5, -INF , !P2 ;  /* 0xff80000005057808 */ /* 0x000fe40005000000 */
[----:B------:R-:W-:Y:S01]  /*7e20*/  FMNMX.FTZ R17, R6, R18, !PT ;  /* 0x0000001206117209 */ /* 0x000fe20007810000 */
[----:B------:R-:W-:Y:S01]  /*7e30*/  IMAD.IADD R18, R239, 0x1, -R3 ;  /* 0x00000001ef127824 */ /* 0x000fe200078e0a03 */
[----:B------:R-:W-:Y:S02]  /*7e40*/  I2FP.F32.S32 R42, R42 ;  /* 0x0000002a002a7245 */ /* 0x000fe40000201400 */
[----:B------:R-:W-:-:S02]  /*7e50*/  IABS R30, R30 ;  /* 0x0000001e001e7213 */ /* 0x000fc40000000000 */
[----:B------:R-:W-:Y:S01]  /*7e60*/  FSEL R186, R21, -INF , !P0 ;  /* 0xff80000015ba7808 */ /* 0x000fe20004000000 */
[----:B------:R-:W-:Y:S01]  /*7e70*/  FFMA.FTZ R23, R42, -UR23, R23 ;  /* 0x800000172a177c23 */ /* 0x000fe20008010017 */
[----:B------:R-:W-:Y:S01]  /*7e80*/  FMNMX.FTZ R21, R184, R20, !PT ;  /* 0x00000014b8157209 */ /* 0x000fe20007810000 */
[----:B------:R-:W-:Y:S01]  /*7e90*/  LDSM.16.MT88.4 R40, [R224+0x12000] ;  /* 0x01200000e028783b */ /* 0x000fe20000004200 */
[----:B------:R-:W-:Y:S01]  /*7ea0*/  FSEL R185, R19, -INF , !P1 ;  /* 0xff80000013b97808 */ /* 0x000fe20004800000 */
[----:B------:R-:W-:Y:S01]  /*7eb0*/  IMAD.IADD R19, R239, 0x1, -R36 ;  /* 0x00000001ef137824 */ /* 0x000fe200078e0a24 */
[----:B------:R-:W-:Y:S02]  /*7ec0*/  FMNMX.FTZ R20, R5, R17, !PT ;  /* 0x0000001105147209 */ /* 0x000fe40007810000 */
[----:B------:R-:W-:Y:S02]  /*7ed0*/  IABS R29, R29 ;  /* 0x0000001d001d7213 */ /* 0x000fe40000000000 */
[----:B------:R-:W-:-:S02]  /*7ee0*/  I2FP.F32.S32 R30, R30 ;  /* 0x0000001e001e7245 */ /* 0x000fc40000201400 */
[----:B------:R-:W-:Y:S02]  /*7ef0*/  ISETP.GE.AND P4, PT, R39, R235, PT ;  /* 0x000000eb2700720c */ /* 0x000fe40003f86270 */
[----:B------:R-:W-:Y:S01]  /*7f00*/  FMNMX.FTZ R20, R185, R20, !PT ;  /* 0x00000014b9147209 */ /* 0x000fe20007810000 */
[----:B------:R-:W-:Y:S01]  /*7f10*/  FFMA.FTZ R22, R30, -UR23, R22 ;  /* 0x800000171e167c23 */ /* 0x000fe20008010016 */
[----:B------:R-:W-:Y:S02]  /*7f20*/  I2FP.F32.S32 R29, R29 ;  /* 0x0000001d001d7245 */ /* 0x000fe40000201400 */
[----:B------:R-:W-:Y:S02]  /*7f30*/  ISETP.GE.AND P3, PT, R38, R235, PT ;  /* 0x000000eb2600720c */ /* 0x000fe40003f66270 */
[----:B------:R-:W-:Y:S01]  /*7f40*/  ISETP.LT.OR P4, PT, R39, R238, P4 ;  /* 0x000000ee2700720c */ /* 0x000fe20002781670 */
[----:B------:R-:W-:Y:S01]  /*7f50*/  FFMA.FTZ R15, R29, -UR23, R15 ;  /* 0x800000171d0f7c23 */ /* 0x000fe2000801000f */
[----:B------:R-:W-:-:S02]  /*7f60*/  FSEL R187, R23, -INF , !P5 ;  /* 0xff80000017bb7808 */ /* 0x000fc40006800000 */
[----:B------:R-:W-:Y:S02]  /*7f70*/  FMNMX.FTZ R20, R186, R20, !PT ;  /* 0x00000014ba147209 */ /* 0x000fe40007810000 */
[----:B------:R-:W-:Y:S02]  /*7f80*/  IABS R19, R19 ;  /* 0x0000001300137213 */ /* 0x000fe40000000000 */
[----:B------:R-:W-:Y:S02]  /*7f90*/  ISETP.LT.OR P3, PT, R38, R238, P3 ;  /* 0x000000ee2600720c */ /* 0x000fe40001f61670 */
[----:B------:R-:W-:Y:S02]  /*7fa0*/  ISETP.GE.AND P2, PT, R37, R235, PT ;  /* 0x000000eb2500720c */ /* 0x000fe40003f46270 */
[----:B------:R-:W-:Y:S02]  /*7fb0*/  FSEL R190, R22, -INF , !P4 ;  /* 0xff80000016be7808 */ /* 0x000fe40006000000 */
[----:B------:R-:W-:-:S02]  /*7fc0*/  FMNMX.FTZ R20, R187, R20, !PT ;  /* 0x00000014bb147209 */ /* 0x000fc40007810000 */
[----:B------:R-:W-:Y:S02]  /*7fd0*/  IABS R18, R18 ;  /* 0x0000001200127213 */ /* 0x000fe40000000000 */
[----:B------:R-:W-:Y:S02]  /*7fe0*/  I2FP.F32.S32 R19, R19 ;  /* 0x0000001300137245 */ /* 0x000fe40000201400 */
[----:B------:R-:W-:Y:S02]  /*7ff0*/  FMNMX.FTZ R17, R199, R21, !PT ;  /* 0x00000015c7117209 */ /* 0x000fe40007810000 */
[----:B------:R-:W-:Y:S01]  /*8000*/  ISETP.LT.OR P2, PT, R37, R238, P2 ;  /* 0x000000ee2500720c */ /* 0x000fe20001741670 */
[----:B------:R-:W-:Y:S01]  /*8010*/  FFMA.FTZ R19, R19, -UR23, R26 ;  /* 0x8000001713137c23 */ /* 0x000fe2000801001a */
[----:B------:R-:W-:Y:S02]  /*8020*/  ISETP.GE.AND P1, PT, R36, R235, PT ;  /* 0x000000eb2400720c */ /* 0x000fe40003f26270 */
[----:B------:R-:W-:-:S02]  /*8030*/  FSEL R193, R15, -INF , !P3 ;  /* 0xff8000000fc17808 */ /* 0x000fc40005800000 */
[----:B------:R-:W-:Y:S02]  /*8040*/  FMNMX.FTZ R20, R190, R20, !PT ;  /* 0x00000014be147209 */ /* 0x000fe40007810000 */
[----:B------:R-:W-:Y:S02]  /*8050*/  I2FP.F32.S32 R18, R18 ;  /* 0x0000001200127245 */ /* 0x000fe40000201400 */
[----:B------:R-:W-:Y:S02]  /*8060*/  FMNMX.FTZ R17, R198, R17, !PT ;  /* 0x00000011c6117209 */ /* 0x000fe40007810000 */
[----:B------:R-:W-:Y:S01]  /*8070*/  ISETP.LT.OR P1, PT, R36, R238, P1 ;  /* 0x000000ee2400720c */ /* 0x000fe20000f21670 */
[----:B------:R-:W-:Y:S01]  /*8080*/  FFMA.FTZ R14, R18, -UR23, R14 ;  /* 0x80000017120e7c23 */ /* 0x000fe2000801000e */
[----:B------:R-:W-:Y:S02]  /*8090*/  ISETP.GE.AND P0, PT, R3, R235, PT ;  /* 0x000000eb0300720c */ /* 0x000fe40003f06270 */
[----:B------:R-:W-:-:S02]  /*80a0*/  FSEL R192, R27, -INF , !P2 ;  /* 0xff8000001bc07808 */ /* 0x000fc40005000000 */
[----:B------:R-:W-:Y:S02]  /*80b0*/  FMNMX.FTZ R20, R193, R20, !PT ;  /* 0x00000014c1147209 */ /* 0x000fe40007810000 */
[----:B------:R-:W-:Y:S02]  /*80c0*/  FMNMX.FTZ R17, R197, R17, !PT ;  /* 0x00000011c5117209 */ /* 0x000fe40007810000 */
[----:B------:R-:W-:Y:S02]  /*80d0*/  ISETP.LT.OR P0, PT, R3, R238, P0 ;  /* 0x000000ee0300720c */ /* 0x000fe40000701670 */
[----:B------:R-:W-:Y:S02]  /*80e0*/  FSEL R191, R19, -INF , !P1 ;  /* 0xff80000013bf7808 */ /* 0x000fe40004800000 */
[----:B------:R-:W-:Y:S02]  /*80f0*/  FMNMX.FTZ R20, R192, R20, !PT ;  /* 0x00000014c0147209 */ /* 0x000fe40007810000 */
[----:B------:R-:W-:-:S02]  /*8100*/  FMNMX.FTZ R17, R195, R17, !PT ;  /* 0x00000011c3117209 */ /* 0x000fc40007810000 */
[----:B------:R-:W-:Y:S02]  /*8110*/  FSEL R189, R14, -INF , !P0 ;  /* 0xff8000000ebd7808 */ /* 0x000fe40004000000 */
[----:B------:R-:W-:Y:S01]  /*8120*/  FMNMX.FTZ R3, R191, R20, !PT ;  /* 0x00000014bf037209 */ /* 0x000fe20007810000 */
[----:B------:R-:W1:Y:S03]  /*8130*/  SHFL.BFLY PT, R15, R17, 0x2, 0x1f ;  /* 0x0c401f00110f7f89 */ /* 0x000e6600000e0000 */
[----:B------:R-:W-:Y:S01]  /*8140*/  FMNMX.FTZ R3, R189, R3, !PT ;  /* 0x00000003bd037209 */ /* 0x000fe20007810000 */
        /* <DEDUP_REMOVED lines=19> */
[----:B------:R-:W-:Y:S01]  /*8280*/  LDSM.16.MT88.4 R8, [R220+0x16000] ;  /* 0x01600000dc08783b */ /* 0x000fe20000004200 */
[----:B------:R-:W-:Y:S01]  /*8290*/  FFMA.FTZ R177, R31, UR18, -R194 ;  /* 0x000000121fb17c23 */ /* 0x000fe200080108c2 */
[----:B------:R-:W-:Y:S01]  /*82a0*/  FFMA.FTZ R179, R74, UR18, -R188 ;  /* 0x000000124ab37c23 */ /* 0x000fe200080108bc */
[--C-:B------:R-:W-:Y:S01]  /*82b0*/  FFMA.FTZ R176, R28, UR18, -R194.reuse ;  /* 0x000000121cb07c23 */ /* 0x100fe200080108c2 */
[----:B------:R-:W1:Y:S01]  /*82c0*/  LDSM.16.MT88.4 R72, [R224+0x14000] ;  /* 0x01400000e048783b */ /* 0x000e620000004200 */
[----:B------:R-:W-:Y:S01]  /*82d0*/  FFMA.FTZ R173, R25, UR18, -R194 ;  /* 0x0000001219ad7c23 */ /* 0x000fe200080108c2 */
[--C-:B------:R-:W-:Y:S01]  /*82e0*/  FFMA.FTZ R180, R24, UR18, -R188.reuse ;  /* 0x0000001218b47c23 */ /* 0x100fe200080108bc */
[--C-:B------:R-:W-:Y:S01]  /*82f0*/  FFMA.FTZ R175, R16, UR18, -R188.reuse ;  /* 0x0000001210af7c23 */ /* 0x100fe200080108bc */
[--C-:B------:R-:W-:Y:S01]  /*8300*/  FFMA.FTZ R174, R13, UR18, -R188.reuse ;  /* 0x000000120dae7c23 */ /* 0x100fe200080108bc */
[----:B------:R-:W-:Y:S01]  /*8310*/  MUFU.EX2 R178, R178 ;  /* 0x000000b200b27308 */ /* 0x000fe20000000800 */
[--C-:B------:R-:W-:Y:S01]  /*8320*/  FFMA.FTZ R170, R12, UR18, -R188.reuse ;  /* 0x000000120caa7c23 */ /* 0x100fe200080108bc */
[--C-:B------:R-:W-:Y:S01]  /*8330*/  FFMA.FTZ R168, R7, UR18, -R188.reuse ;  /* 0x0000001207a87c23 */ /* 0x100fe200080108bc */
[--C-:B------:R-:W-:Y:S01]  /*8340*/  FFMA.FTZ R33, R6, UR18, -R188.reuse ;  /* 0x0000001206217c23 */ /* 0x100fe200080108bc */
[----:B------:R-:W-:Y:S01]  /*8350*/  FFMA.FTZ R0, R5, UR18, -R188 ;  /* 0x0000001205007c23 */ /* 0x000fe200080108bc */
[----:B------:R-:W2:Y:S01]  /*8360*/  LDSM.16.MT88.4 R16, [R221+0x10800] ;  /* 0x01080000dd10783b */ /* 0x000ea20000004200 */
[--C-:B------:R-:W-:Y:S01]  /*8370*/  FFMA.FTZ R181, R181, UR18, -R194.reuse ;  /* 0x00000012b5b57c23 */ /* 0x100fe200080108c2 */
[--C-:B------:R-:W-:Y:S01]  /*8380*/  FFMA.FTZ R182, R182, UR18, -R194.reuse ;  /* 0x00000012b6b67c23 */ /* 0x100fe200080108c2 */
[----:B------:R-:W3:Y:S01]  /*8390*/  MUFU.EX2 R177, R177 ;  /* 0x000000b100b17308 */ /* 0x000ee20000000800 */
[----:B------:R-:W4:Y:S01]  /*83a0*/  LDSM.16.MT88.4 R24, [R220+0x10800] ;  /* 0x01080000dc18783b */ /* 0x000f220000004200 */
[--C-:B------:R-:W-:Y:S01]  /*83b0*/  FFMA.FTZ R183, R183, UR18, -R194.reuse ;  /* 0x00000012b7b77c23 */ /* 0x100fe200080108c2 */
[----:B------:R-:W-:Y:S01]  /*83c0*/  FFMA.FTZ R184, R184, UR18, -R194 ;  /* 0x00000012b8b87c23 */ /* 0x000fe200080108c2 */
[--C-:B------:R-:W-:Y:S01]  /*83d0*/  FFMA.FTZ R185, R185, UR18, -R188.reuse ;  /* 0x00000012b9b97c23 */ /* 0x100fe200080108bc */
[----:B------:R-:W-:Y:S01]  /*83e0*/  LDSM.16.MT88.4 R12, [R222+0x12800] ;  /* 0x01280000de0c783b */ /* 0x000fe20000004200 */
[--C-:B------:R-:W-:Y:S01]  /*83f0*/  FFMA.FTZ R186, R186, UR18, -R188.reuse ;  /* 0x00000012baba7c23 */ /* 0x100fe200080108bc */
[--C-:B------:R-:W-:Y:S01]  /*8400*/  FFMA.FTZ R187, R187, UR18, -R188.reuse ;  /* 0x00000012bbbb7c23 */ /* 0x100fe200080108bc */
[----:B------:R-:W-:Y:S01]  /*8410*/  MUFU.EX2 R176, R176 ;  /* 0x000000b000b07308 */ /* 0x000fe20000000800 */
[----:B------:R-:W-:Y:S01]  /*8420*/  LDSM.16.MT88.4 R28, [R224+0x10800] ;  /* 0x01080000e01c783b */ /* 0x000fe20000004200 */
[----:B------:R-:W-:Y:S01]  /*8430*/  FFMA.FTZ R190, R190, UR18, -R188 ;  /* 0x00000012bebe7c23 */ /* 0x000fe200080108bc */
[--C-:B------:R-:W-:Y:S01]  /*8440*/  FFMA.FTZ R199, R199, UR18, -R194.reuse ;  /* 0x00000012c7c77c23 */ /* 0x100fe200080108c2 */
[--C-:B------:R-:W-:Y:S01]  /*8450*/  FFMA.FTZ R198, R198, UR18, -R194.reuse ;  /* 0x00000012c6c67c23 */ /* 0x100fe200080108c2 */
[--C-:B------:R-:W-:Y:S01]  /*8460*/  FFMA.FTZ R197, R197, UR18, -R194.reuse ;  /* 0x00000012c5c57c23 */ /* 0x100fe200080108c2 */
[----:B------:R-:W-:Y:S01]  /*8470*/  FFMA.FTZ R249, R195, UR18, -R194 ;  /* 0x00000012c3f97c23 */ /* 0x000fe200080108c2 */
[--C-:B------:R-:W-:Y:S01]  /*8480*/  FFMA.FTZ R193, R193, UR18, -R188.reuse ;  /* 0x00000012c1c17c23 */ /* 0x100fe200080108bc */
[----:B------:R-:W5:Y:S01]  /*8490*/  MUFU.EX2 R173, R173 ;  /* 0x000000ad00ad7308 */ /* 0x000f620000000800 */
[----:B---3--:R-:W-:Y:S01]  /*84a0*/  F2FP.BF16.F32.PACK_AB R128, R177, R178 ;  /* 0x000000b2b180723e */ /* 0x008fe200000010ff */
[--C-:B------:R-:W-:Y:S01]  /*84b0*/  FFMA.FTZ R192, R192, UR18, -R188.reuse ;  /* 0x00000012c0c07c23 */ /* 0x100fe200080108bc */
[--C-:B------:R-:W-:Y:S01]  /*84c0*/  FFMA.FTZ R191, R191, UR18, -R188.reuse ;  /* 0x00000012bfbf7c23 */ /* 0x100fe200080108bc */
[----:B------:R-:W-:Y:S01]  /*84d0*/  FFMA.FTZ R248, R189, UR18, -R188 ;  /* 0x00000012bdf87c23 */ /* 0x000fe200080108bc */
[----:B------:R-:W-:Y:S01]  /*84e0*/  FADD.FTZ R177, R178, R177 ;  /* 0x000000b1b2b17221 */ /* 0x000fe20000010000 */
[----:B------:R-:W-:-:S02]  /*84f0*/  LEA R247, P0, R196, UR14, 0x1 ;  /* 0x0000000ec4f77c11 */ /* 0x000fc4000f8008ff */
[----:B------:R-:W-:Y:S02]  /*8500*/  MUFU.EX2 R179, R179 ;  /* 0x000000b300b37308 */ /* 0x000fe40000000800 */
[----:B------:R-:W-:-:S06]  /*8510*/  LEA.HI.X R246, R196, UR15, R165, 0x1, P0 ;  /* 0x0000000fc4f67c11 */ /* 0x000fcc00080f0ca5 */
        /* <DEDUP_REMOVED lines=108> */
[C---:B----4-:R-:W-:Y:S06]  /*8be0*/  HMMA.16816.F32.BF16 R84, R4.reuse, R12, R84 ;  /* 0x0000000c0454723c */ /* 0x050fec0000041854 */
        /* <DEDUP_REMOVED lines=13> */
[----:B------:R-:W4:Y:S05]  /*8cc0*/  LDSM.16.MT88.4 R16, [R222+0x11000] ;  /* 0x01100000de10783b */ /* 0x000f2a0000004200 */
[C---:B---3--:R-:W-:Y:S06]  /*8cd0*/  HMMA.16816.F32.BF16 R116, R4.reuse, R12, R116 ;  /* 0x0000000c0474723c */ /* 0x048fec0000041874 */
[C---:B------:R-:W-:Y:S01]  /*8ce0*/  HMMA.16816.F32.BF16 R120, R4.reuse, R14, R120 ;  /* 0x0000000e0478723c */ /* 0x040fe20000041878 */
[----:B------:R-:W3:Y:S05]  /*8cf0*/  LDSM.16.MT88.4 R12, [R220+0x11000] ;  /* 0x01100000dc0c783b */ /* 0x000eea0000004200 */
[C---:B------:R-:W-:Y:S06]  /*8d00*/  HMMA.16816.F32.BF16 R124, R4.reuse, R24, R124 ;  /* 0x00000018047c723c */ /* 0x040fec000004187c */
[----:B------:R-:W-:Y:S01]  /*8d10*/  HMMA.16816.F32.BF16 R128, R4, R26, R128 ;  /* 0x0000001a0480723c */ /* 0x000fe20000041880 */
[----:B------:R-:W3:Y:S06]  /*8d20*/  LDSM.16.MT88.4 R24, [R224+0x13000] ;  /* 0x01300000e018783b */ /* 0x000eec0000004200 */
        /* <DEDUP_REMOVED lines=12> */
[----:B-----5:R-:W-:Y:S01]  /*8df0*/  FADD.FTZ R184, R199, R184 ;  /* 0x000000b8c7b87221 */ /* 0x020fe20000010000 */
        /* <DEDUP_REMOVED lines=48> */
[----:B------:R-:W-:Y:S05]  /*9100*/  LDSM.16.MT88.4 R24, [R224+0x13800] ;  /* 0x01380000e018783b */ /* 0x000fea0000004200 */
[C---:B-1----:R-:W-:Y:S06]  /*9110*/  HMMA.16816.F32.BF16 R124, R4.reuse, R20, R124 ;  /* 0x00000014047c723c */ /* 0x042fec000004187c */
        /* <DEDUP_REMOVED lines=42> */
[C---:B-----5:R-:W-:Y:S06]  /*93c0*/  HMMA.16816.F32.BF16 R100, R4.reuse, R20, R100 ;  /* 0x000000140464723c */ /* 0x060fec0000041864 */
        /* <DEDUP_REMOVED lines=89> */
.L_x_6615:
[----:B------:R-:W-:-:S04]  /*9960*/  ULEA UR4, -UR6, URZ, 0x6 ;  /* 0x0000003f06047291 */ /* 0x000fc8000f8e313f */
[----:B------:R-:W-:Y:S02]  /*9970*/  USHF.R.S32.HI UR7, URZ, 0x1f, UR4 ;  /* 0x0000001f3f077899 */ /* 0x000fe40008011404 */
[----:B------:R-:W-:-:S04]  /*9980*/  MOV R4, UR4 ;  /* 0x0000000400047c02 */ /* 0x000fc80008000f00 */
[----:B------:R-:W-:-:S07]  /*9990*/  MOV R0, UR7 ;  /* 0x0000000700007c02 */ /* 0x000fce0008000f00 */
.L_x_6616:
        /* <DEDUP_REMOVED lines=104> */
[----:B------:R1:W-:Y:S01]  /*a020*/  @!P5 LDGSTS.E.BYPASS.LTC128B.128 [R234+0x11000], desc[UR26][R20.64] ;  /* 0x1100000014eadfae */ /* 0x0003e2000b901d5a */
        /* <DEDUP_REMOVED lines=20> */
[----:B------:R-:W-:Y:S03]  /*a170*/  @P2 STS.128 [R234+0x17000], RZ ;  /* 0x017000ffea002388 */ /* 0x000fe60000000c00 */
[C---:B------:R-:W-:Y:S01]  /*a180*/  ISETP.GE.AND P1, PT, R0.reuse, R240, PT ;  /* 0x000000f00000720c */ /* 0x040fe20003f26270 */
[----:B------:R-:W-:Y:S01]  /*a190*/  @!PT LDS RZ, [RZ] ;  /* 0x00000000fffff984 */ /* 0x000fe20000000800 */
[----:B------:R-:W-:Y:S01]  /*a1a0*/  @!PT LDS RZ, [RZ] ;  /* 0x00000000fffff984 */ /* 0x000fe20000000800 */
[----:B------:R-:W-:Y:S01]  /*a1b0*/  @!PT LDS RZ, [RZ] ;  /* 0x00000000fffff984 */ /* 0x000fe20000000800 */
[----:B------:R-:W-:Y:S01]  /*a1c0*/  @!P2 LDGSTS.E.BYPASS.LTC128B.128 [R234+0x17000], desc[UR26][R28.64+0x180] ;  /* 0x170001801ceaafae */ /* 0x000fe2000b901d5a */
[C---:B------:R-:W-:Y:S02]  /*a1d0*/  ISETP.GE.AND P0, PT, R0.reuse, R235, PT ;  /* 0x000000eb0000720c */ /* 0x040fe40003f06270 */
[C---:B------:R-:W-:Y:S01]  /*a1e0*/  ISETP.LT.OR P1, PT, R0.reuse, R241, P1 ;  /* 0x000000f10000720c */ /* 0x040fe20000f21670 */
[----:B------:R-:W-:Y:S01]  /*a1f0*/  @P5 STS.128 [R234+0x11800], RZ ;  /* 0x011800ffea005388 */ /* 0x000fe20000000c00 */
[----:B------:R-:W-:-:S03]  /*a200*/  ISETP.LT.OR P0, PT, R0, R238, P0 ;  /* 0x000000ee0000720c */ /* 0x000fc60000701670 */
        /* <DEDUP_REMOVED lines=22> */
[----:B------:R-:W5:Y:S01]  /*a370*/  LDSM.16.M88.4 R4, [R229+0x9000] ;  /* 0x00900000e504783b */ /* 0x000f620000000200 */
[----:B--2---:R-:W-:-:S03]  /*a380*/  IMAD.MOV.U32 R166, RZ, RZ, R198 ;  /* 0x000000ffffa67224 */ /* 0x004fc600078e00c6 */
[----:B------:R-:W-:Y:S01]  /*a390*/  LDSM.16.M88.4 R28, [R228] ;  /* 0x00000000e41c783b */ /* 0x000fe20000000200 */
[----:B------:R-:W-:-:S03]  /*a3a0*/  IMAD.MOV.U32 R167, RZ, RZ, R199 ;  /* 0x000000ffffa77224 */ /* 0x000fc600078e00c7 */
[----:B------:R-:W-:Y:S04]  /*a3b0*/  LDSM.16.M88.4 R172, [R227] ;  /* 0x00000000e3ac783b */ /* 0x000fe80000000200 */
[----:B---3--:R-:W2:Y:S04]  /*a3c0*/  LDSM.16.M88.4 R32, [R229+0x9800] ;  /* 0x00980000e520783b */ /* 0x008ea80000000200 */
[----:B------:R-:W3:Y:S04]  /*a3d0*/  LDSM.16.M88.4 R168, [R217] ;  /* 0x00000000d9a8783b */ /* 0x000ee80000000200 */
[----:B------:R-:W3:Y:S04]  /*a3e0*/  LDSM.16.M88.4 R192, [R219] ;  /* 0x00000000dbc0783b */ /* 0x000ee80000000200 */
[----:B------:R-:W3:Y:S04]  /*a3f0*/  LDSM.16.M88.4 R188, [R218] ;  /* 0x00000000dabc783b */ /* 0x000ee80000000200 */
[----:B------:R-:W-:Y:S01]  /*a400*/  LDSM.16.M88.4 R176, [R223+0x8000] ;  /* 0x00800000dfb0783b */ /* 0x000fe20000000200 */
[C---:B-1----:R-:W-:Y:S03]  /*a410*/  HMMA.16816.F32.BF16 R24, R180.reuse, R20, RZ ;  /* 0x00000014b418723c */ /* 0x042fe600000418ff */
[----:B------:R-:W0:Y:S03]  /*a420*/  LDGDEPBAR ;  /* 0x00000000000079af */ /* 0x000e260000000000 */
[C---:B------:R-:W-:Y:S06]  /*a430*/  HMMA.16816.F32.BF16 R20, R180.reuse, R22, RZ ;  /* 0x00000016b414723c */ /* 0x040fec00000418ff */
        /* <DEDUP_REMOVED lines=32> */
[----:B------:R-:W4:Y:S01]  /*a640*/  LDSM.16.M88.4 R192, [R229+0xa000] ;  /* 0x00a00000e5c0783b */ /* 0x000f220000000200 */
        /* <DEDUP_REMOVED lines=21> */
[----:B------:R-:W1:Y:S05]  /*a7a0*/  LDSM.16.M88.4 R176, [R212] ;  /* 0x00000000d4b0783b */ /* 0x000e6a0000000200 */
        /* <DEDUP_REMOVED lines=9> */
[----:B------:R-:W4:Y:S05]  /*a840*/  LDSM.16.M88.4 R192, [R223+0xb000] ;  /* 0x00b00000dfc0783b */ /* 0x000f2a0000000200 */
[C---:B-----5:R-:W-:Y:S06]  /*a850*/  HMMA.16816.F32.BF16 R8, R28.reuse, R188, R8 ;  /* 0x000000bc1c08723c */ /* 0x060fec0000041808 */
[C---:B------:R-:W-:Y:S01]  /*a860*/  HMMA.16816.F32.BF16 R4, R28.reuse, R190, R4 ;  /* 0x000000be1c04723c */ /* 0x040fe20000041804 */
[----:B------:R-:W-:Y:S05]  /*a870*/  LDSM.16.M88.4 R188, [R225+0x2000] ;  /* 0x00200000e1bc783b */ /* 0x000fea0000000200 */
[C---:B-1----:R-:W-:Y:S06]  /*a880*/  HMMA.16816.F32.BF16 R184, R28.reuse, R176, R184 ;  /* 0x000000b01cb8723c */ /* 0x042fec00000418b8 */
[----:B------:R-:W-:Y:S01]  /*a890*/  HMMA.16816.F32.BF16 R180, R28, R178, R180 ;  /* 0x000000b21cb4723c */ /* 0x000fe200000418b4 */
[----:B------:R-:W1:Y:S04]  /*a8a0*/  LDSM.16.M88.4 R176, [R223+0xb800] ;  /* 0x00b80000dfb0783b */ /* 0x000e680000000200 */
[----:B------:R-:W5:Y:S01]  /*a8b0*/  LDSM.16.M88.4 R28, [R216+0x2000] ;  /* 0x00200000d81c783b */ /* 0x000f620000000200 */
        /* <DEDUP_REMOVED lines=9> */
[C---:B-1----:R-:W-:Y:S06]  /*a950*/  HMMA.16816.F32.BF16 R184, R32.reuse, R176, R184 ;  /* 0x000000b020b8723c */ /* 0x042fec00000418b8 */
[----:B------:R-:W-:Y:S01]  /*a960*/  HMMA.16816.F32.BF16 R180, R32, R178, R180 ;  /* 0x000000b220b4723c */ /* 0x000fe200000418b4 */
[----:B------:R-:W-:Y:S04]  /*a970*/  LDSM.16.M88.4 R32, [R229+0xc000] ;  /* 0x00c00000e520783b */ /* 0x000fe80000000200 */
[----:B------:R-:W-:Y:S01]  /*a980*/  LDSM.16.M88.4 R176, [R229+0xc800] ;  /* 0x00c80000e5b0783b */ /* 0x000fe20000000200 */
[C---:B-----5:R-:W-:Y:S06]  /*a990*/  HMMA.16816.F32.BF16 R24, R188.reuse, R28, R24 ;  /* 0x0000001cbc18723c */ /* 0x060fec0000041818 */
        /* <DEDUP_REMOVED lines=37> */
[----:B------:R-:W2:Y:S01]  /*abf0*/  LDSM.16.M88.4 R32, [R216+0x4000] ;  /* 0x00400000d820783b */ /* 0x000ea20000000200 */
[C---:B---3--:R-:W-:Y:S06]  /*ac00*/  HMMA.16816.F32.BF16 R24, R168.reuse, R28, R24 ;  /* 0x0000001ca818723c */ /* 0x048fec0000041818 */
[C---:B------:R-:W-:Y:S01]  /*ac10*/  HMMA.16816.F32.BF16 R20, R168.reuse, R30, R20 ;  /* 0x0000001ea814723c */ /* 0x040fe20000041814 */
[----:B------:R-:W3:Y:S05]  /*ac20*/  LDSM.16.M88.4 R28, [R216+0x4800] ;  /* 0x00480000d81c783b */ /* 0x000eea0000000200 */
[C---:B-1----:R-:W-:Y:S06]  /*ac30*/  HMMA.16816.F32.BF16 R16, R168.reuse, R192, R16 ;  /* 0x000000c0a810723c */ /* 0x042fec0000041810 */
[C---:B------:R-:W-:Y:S01]  /*ac40*/  HMMA.16816.F32.BF16 R12, R168.reuse, R194, R12 ;  /* 0x000000c2a80c723c */ /* 0x040fe2000004180c */
[----:B------:R-:W-:Y:S05]  /*ac50*/  LDSM.16.M88.4 R192, [R230+0x6000] ;  /* 0x00600000e6c0783b */ /* 0x000fea0000000200 */
[C---:B-----5:R-:W-:Y:S06]  /*ac60*/  HMMA.16816.F32.BF16 R8, R168.reuse, R188, R8 ;  /* 0x000000bca808723c */ /* 0x060fec0000041808 */
[C---:B------:R-:W-:Y:S01]  /*ac70*/  HMMA.16816.F32.BF16 R4, R168.reuse, R190, R4 ;  /* 0x000000bea804723c */ /* 0x040fe20000041804 */
[----:B------:R-:W1:Y:S05]  /*ac80*/  LDSM.16.M88.4 R188, [R216+0x5000] ;  /* 0x00500000d8bc783b */ /* 0x000e6a0000000200 */
[C---:B----4-:R-:W-:Y:S06]  /*ac90*/  HMMA.16816.F32.BF16 R184, R168.reuse, R176, R184 ;  /* 0x000000b0a8b8723c */ /* 0x050fec00000418b8 */
[----:B------:R-:W-:Y:S01]  /*aca0*/  HMMA.16816.F32.BF16 R180, R168, R178, R180 ;  /* 0x000000b2a8b4723c */ /* 0x000fe200000418b4 */
[----:B------:R-:W4:Y:S04]  /*acb0*/  LDSM.16.M88.4 R176, [R216+0x5800] ;  /* 0x00580000d8b0783b */ /* 0x000f280000000200 */
        /* <DEDUP_REMOVED lines=10> */
[C---:B----4-:R-:W-:Y:S06]  /*ad60*/  HMMA.16816.F32.BF16 R184, R172.reuse, R176, R184 ;  /* 0x000000b0acb8723c */ /* 0x050fec00000418b8 */
[----:B------:R-:W-:Y:S01]  /*ad70*/  HMMA.16816.F32.BF16 R180, R172, R178, R180 ;  /* 0x000000b2acb4723c */ /* 0x000fe200000418b4 */
[----:B------:R-:W-:Y:S04]  /*ad80*/  LDSM.16.M88.4 R176, [R228+0x6000] ;  /* 0x00600000e4b0783b */ /* 0x000fe80000000200 */
[----:B------:R-:W4:Y:S01]  /*ad90*/  LDSM.16.M88.4 R172, [R207] ;  /* 0x00000000cfac783b */ /* 0x000f220000000200 */
[C---:B-----5:R-:W-:Y:S06]  /*ada0*/  HMMA.16816.F32.BF16 R24, R192.reuse, R168, R24 ;  /* 0x000000a8c018723c */ /* 0x060fec0000041818 */
[C---:B------:R-:W-:Y:S01]  /*adb0*/  HMMA.16816.F32.BF16 R20, R192.reuse, R170, R20 ;  /* 0x000000aac014723c */ /* 0x040fe20000041814 */
[----:B------:R-:W5:Y:S05]  /*adc0*/  LDSM.16.M88.4 R168, [R206] ;  /* 0x00000000cea8783b */ /* 0x000f6a0000000200 */
[C---:B--2---:R-:W-:Y:S06]  /*add0*/  HMMA.16816.F32.BF16 R16, R192.reuse, R32, R16 ;  /* 0x00000020c010723c */ /* 0x044fec0000041810 */
[C---:B------:R-:W-:Y:S01]  /*ade0*/  HMMA.16816.F32.BF16 R12, R192.reuse, R34, R12 ;  /* 0x00000022c00c723c */ /* 0x040fe2000004180c */
[----:B------:R-:W2:Y:S05]  /*adf0*/  LDSM.16.M88.4 R32, [R205] ;  /* 0x00000000cd20783b */ /* 0x000eaa0000000200 */
[C---:B---3--:R-:W-:Y:S06]  /*ae00*/  HMMA.16816.F32.BF16 R8, R192.reuse, R28, R8 ;  /* 0x0000001cc008723c */ /* 0x048fec0000041808 */
[C---:B------:R-:W-:Y:S01]  /*ae10*/  HMMA.16816.F32.BF16 R4, R192.reuse, R30, R4 ;  /* 0x0000001ec004723c */ /* 0x040fe20000041804 */
[----:B------:R-:W3:Y:S05]  /*ae20*/  LDSM.16.M88.4 R28, [R204] ;  /* 0x00000000cc1c783b */ /* 0x000eea0000000200 */
[C---:B-1----:R-:W-:Y:S06]  /*ae30*/  HMMA.16816.F32.BF16 R184, R192.reuse, R188, R184 ;  /* 0x000000bcc0b8723c */ /* 0x042fec00000418b8 */
[----:B------:R-:W-:Y:S01]  /*ae40*/  HMMA.16816.F32.BF16 R180, R192, R190, R180 ;  /* 0x000000bec0b4723c */ /* 0x000fe200000418b4 */
[----:B------:R-:W-:Y:S04]  /*ae50*/  LDSM.16.M88.4 R188, [R226+0x6000] ;  /* 0x00600000e2bc783b */ /* 0x000fe80000000200 */
[----:B------:R-:W-:Y:S01]  /*ae60*/  LDSM.16.M88.4 R192, [R216+0x7000] ;  /* 0x00700000d8c0783b */ /* 0x000fe20000000200 */
[C---:B----4-:R-:W-:Y:S06]  /*ae70*/  HMMA.16816.F32.BF16 R24, R176.reuse, R172, R24 ;  /* 0x000000acb018723c */ /* 0x050fec0000041818 */
[C---:B------:R-:W-:Y:S01]  /*ae80*/  HMMA.16816.F32.BF16 R20, R176.reuse, R174, R20 ;  /* 0x000000aeb014723c */ /* 0x040fe20000041814 */
[----:B------:R-:W1:Y:S05]  /*ae90*/  LDSM.16.M88.4 R172, [R223+0xe000] ;  /* 0x00e00000dfac783b */ /* 0x000e6a0000000200 */
[C---:B-----5:R-:W-:Y:S06]  /*aea0*/  HMMA.16816.F32.BF16 R16, R176.reuse, R168, R16 ;  /* 0x000000a8b010723c */ /* 0x060fec0000041810 */
        /* <DEDUP_REMOVED lines=16> */
[----:B------:R-:W-:Y:S01]  /*afb0*/  HMMA.16816.F32.BF16 R4, R188, R34, R4 ;  /* 0x00000022bc04723c */ /* 0x000fe20000041804 */
[----:B------:R-:W2:Y:S01]  /*afc0*/  LDSM.16.M88.4 R32, [R216+0x7800] ;  /* 0x00780000d820783b */ /* 0x000ea20000000200 */
[----:B------:R-:W-:-:S04]  /*afd0*/  DEPBAR.LE SB0, 0x0 ;  /* 0x000080000000791a */ /* 0x000fc80000000000 */
[C---:B---3--:R-:W-:Y:S06]  /*afe0*/  HMMA.16816.F32.BF16 R24, R176.reuse, R28, R24 ;  /* 0x0000001cb018723c */ /* 0x048fec0000041818 */
[----:B------:R-:W-:Y:S01]  /*aff0*/  HMMA.16816.F32.BF16 R20, R176, R30, R20 ;  /* 0x0000001eb014723c */ /* 0x000fe20000041814 */
[--C-:B------:R-:W-:Y:S02]  /*b000*/  IMAD.IADD R29, R242, 0x1, -R0.reuse ;  /* 0x00000001f21d7824 */ /* 0x100fe400078e0a00 */
[----:B------:R-:W-:-:S03]  /*b010*/  IMAD.IADD R28, R239, 0x1, -R0 ;  /* 0x00000001ef1c7824 */ /* 0x000fc600078e0a00 */
[----:B------:R-:W-:Y:S01]  /*b020*/  IABS R29, R29 ;  /* 0x0000001d001d7213 */ /* 0x000fe20000000000 */
[----:B------:R-:W-:Y:S01]  /*b030*/  HMMA.16816.F32.BF16 R8, R176, R192, R8 ;  /* 0x000000c0b008723c */ /* 0x000fe20000041808 */
[----:B------:R-:W-:-:S03]  /*b040*/  IABS R28, R28 ;  /* 0x0000001c001c7213 */ /* 0x000fc60000000000 */
[----:B------:R-:W-:Y:S02]  /*b050*/  IMAD.MOV.U32 R31, RZ, RZ, R29 ;  /* 0x000000ffff1f7224 */ /* 0x000fe400078e001d */
[----:B------:R-:W-:Y:S01]  /*b060*/  IMAD.MOV.U32 R29, RZ, RZ, R28 ;  /* 0x000000ffff1d7224 */ /* 0x000fe200078e001c */
[C---:B-1----:R-:W-:Y:S04]  /*b070*/  HMMA.16816.F32.BF16 R16, R176.reuse, R168, R16 ;  /* 0x000000a8b010723c */ /* 0x042fe80000041810 */
[----:B------:R-:W-:Y:S01]  /*b080*/  FMUL.FTZ R2, R24, UR32 ;  /* 0x0000002018027c20 */ /* 0x000fe20008410000 */
[----:B------:R-:W-:Y:S01]  /*b090*/  FMUL.FTZ R24, R26, UR32 ;  /* 0x000000201a187c20 */ /* 0x000fe20008410000 */
[----:B------:R-:W-:Y:S02]  /*b0a0*/  VIADD R26, R0, 0x1 ;  /* 0x00000001001a7836 */ /* 0x000fe40000000000 */
[----:B------:R-:W-:Y:S01]  /*b0b0*/  FMUL.FTZ R25, R25, UR32 ;  /* 0x0000002019197c20 */ /* 0x000fe20008410000 */
[----:B------:R-:W-:Y:S01]  /*b0c0*/  I2FP.F32.S32 R29, R29 ;  /* 0x0000001d001d7245 */ /* 0x000fe20000201400 */
[----:B------:R-:W-:Y:S01]  /*b0d0*/  FMUL.FTZ R27, R27, UR32 ;  /* 0x000000201b1b7c20 */ /* 0x000fe20008410000 */
[----:B------:R-:W1:Y:S01]  /*b0e0*/  MUFU.TANH R2, R2 ;  /* 0x0000000200027308 */ /* 0x000e620000002400 */
[----:B------:R-:W-:Y:S01]  /*b0f0*/  IMAD.IADD R30, R242, 0x1, -R26 ;  /* 0x00000001f21e7824 */ /* 0x000fe200078e0a1a */
[----:B------:R-:W-:Y:S01]  /*b100*/  ISETP.GE.AND P6, PT, R26, R240, PT ;  /* 0x000000f01a00720c */ /* 0x000fe20003fc6270 */
[----:B------:R-:W-:Y:S01]  /*b110*/  FMUL.FTZ R20, R20, UR32 ;  /* 0x0000002014147c20 */ /* 0x000fe20008410000 */
[----:B------:R-:W-:Y:S01]  /*b120*/  FMUL.FTZ R22, R22, UR32 ;  /* 0x0000002016167c20 */ /* 0x000fe20008410000 */
[----:B------:R-:W-:Y:S01]  /*b130*/  FMUL.FTZ R21, R21, UR32 ;  /* 0x0000002015157c20 */ /* 0x000fe20008410000 */
[----:B------:R-:W-:Y:S01]  /*b140*/  IABS R30, R30 ;  /* 0x0000001e001e7213 */ /* 0x000fe20000000000 */
[----:B------:R-:W-:Y:S01]  /*b150*/  FMUL.FTZ R23, R23, UR32 ;  /* 0x0000002017177c20 */ /* 0x000fe20008410000 */
[----:B------:R-:W3:Y:S01]  /*b160*/  MUFU.TANH R24, R24 ;  /* 0x0000001800187308 */ /* 0x000ee20000002400 */
[----:B------:R-:W-:Y:S01]  /*b170*/  ISETP.LT.OR P6, PT, R26, R241, P6 ;  /* 0x000000f11a00720c */ /* 0x000fe200037c1670 */
[C---:B------:R-:W-:Y:S01]  /*b180*/  HMMA.16816.F32.BF16 R12, R176.reuse, R170, R12 ;  /* 0x000000aab00c723c */ /* 0x040fe2000004180c */
[----:B------:R-:W-:Y:S01]  /*b190*/  IMAD.MOV.U32 R28, RZ, RZ, R30 ;  /* 0x000000ffff1c7224 */ /* 0x000fe200078e001e */
[----:B------:R-:W-:Y:S01]  /*b1a0*/  I2FP.F32.S32 R30, R31 ;  /* 0x0000001f001e7245 */ /* 0x000fe20000201400 */
[----:B------:R-:W-:Y:S01]  /*b1b0*/  FMUL.FTZ R8, R8, UR32 ;  /* 0x0000002008087c20 */ /* 0x000fe20008410000 */
[----:B------:R-:W-:Y:S01]  /*b1c0*/  FMUL.FTZ R16, R16, UR32 ;  /* 0x0000002010107c20 */ /* 0x000fe20008410000 */
[----:B------:R-:W-:Y:S01]  /*b1d0*/  FMUL.FTZ R19, R19, UR32 ;  /* 0x0000002013137c20 */ /* 0x000fe20008410000 */
[----:B------:R-:W4:Y:S01]  /*b1e0*/  MUFU.TANH R25, R25 ;  /* 0x0000001900197308 */ /* 0x000f220000002400 */
[----:B------:R-:W-:Y:S01]  /*b1f0*/  I2FP.F32.S32 R28, R28 ;  /* 0x0000001c001c7245 */ /* 0x000fe20000201400 */
[----:B-1----:R-:W-:Y:S01]  /*b200*/  FFMA.FTZ R2, R30, -UR23, R2 ;  /* 0x800000171e027c23 */ /* 0x002fe20008010002 */
[----:B------:R-:W-:Y:S01]  /*b210*/  HMMA.16816.F32.BF16 R4, R176, R194, R4 ;  /* 0x000000c2b004723c */ /* 0x000fe20000041804 */
[----:B------:R-:W-:Y:S01]  /*b220*/  FMUL.FTZ R10, R10, UR32 ;  /* 0x000000200a0a7c20 */ /* 0x000fe20008410000 */
[----:B------:R-:W-:-:S02]  /*b230*/  FMUL.FTZ R11, R11, UR32 ;  /* 0x000000200b0b7c20 */ /* 0x000fc40008410000 */
[----:B------:R-:W-:Y:S01]  /*b240*/  FSEL R31, R2, -INF , !P1 ;  /* 0xff800000021f7808 */ /* 0x000fe20004800000 */
[----:B------:R-:W-:Y:S01]  /*b250*/  MUFU.TANH R27, R27 ;  /* 0x0000001b001b7308 */ /* 0x000fe20000002400 */
[----:B---3--:R-:W-:Y:S01]  /*b260*/  FFMA.FTZ R29, R29, -UR23, R24 ;  /* 0x800000171d1d7c23 */ /* 0x008fe20008010018 */
[-C--:B------:R-:W-:Y:S01]  /*b270*/  ISETP.GE.AND P1, PT, R26, R235.reuse, PT ;  /* 0x000000eb1a00720c */ /* 0x080fe20003f26270 */
[----:B------:R-:W-:Y:S01]  /*b280*/  VIADD R24, R0, 0x9 ;  /* 0x0000000900187836 */ /* 0x000fe20000000000 */
[C---:B------:R-:W-:Y:S02]  /*b290*/  HMMA.16816.F32.BF16 R184, R188.reuse, R172, R184 ;  /* 0x000000acbcb8723c */ /* 0x040fe400000418b8 */
[----:B------:R-:W-:Y:S01]  /*b2a0*/  FSEL R2, R29, -INF , !P0 ;  /* 0xff8000001d027808 */ /* 0x000fe20004000000 */
[----:B------:R-:W-:Y:S01]  /*b2b0*/  IMAD.IADD R30, R242, 0x1, -R24 ;  /* 0x00000001f21e7824 */ /* 0x000fe200078e0a18 */
[----:B------:R-:W-:Y:S01]  /*b2c0*/  MUFU.TANH R20, R20 ;  /* 0x0000001400147308 */ /* 0x000fe20000002400 */
[----:B----4-:R-:W-:Y:S01]  /*b2d0*/  FFMA.FTZ R28, R28, -UR23, R25 ;  /* 0x800000171c1c7c23 */ /* 0x010fe20008010019 */
[----:B------:R-:W-:Y:S01]  /*b2e0*/  VIADD R25, R0, 0x8 ;  /* 0x0000000800197836 */ /* 0x000fe20000000000 */
[----:B------:R-:W-:Y:S01]  /*b2f0*/  ISETP.LT.OR P1, PT, R26, R238, P1 ;  /* 0x000000ee1a00720c */ /* 0x000fe20000f21670 */
[----:B------:R-:W-:Y:S01]  /*b300*/  IMAD.IADD R26, R239, 0x1, -R26 ;  /* 0x00000001ef1a7824 */ /* 0x000fe200078e0a1a */
[----:B------:R-:W-:Y:S01]  /*b310*/  IABS R30, R30 ;  /* 0x0000001e001e7213 */ /* 0x000fe20000000000 */
[----:B------:R-:W-:Y:S01]  /*b320*/  FMUL.FTZ R14, R14, UR32 ;  /* 0x000000200e0e7c20 */ /* 0x000fe20008410000 */
[----:B------:R-:W-:Y:S01]  /*b330*/  FSEL R29, R28, -INF , !P6 ;  /* 0xff8000001c1d7808 */ /* 0x000fe20007000000 */
[----:B------:R-:W1:Y:S01]  /*b340*/  MUFU.TANH R21, R21 ;  /* 0x0000001500157308 */ /* 0x000e620000002400 */
[----:B------:R-:W-:Y:S01]  /*b350*/  ISETP.GE.AND P0, PT, R25, R240, PT ;  /* 0x000000f01900720c */ /* 0x000fe20003f06270 */
[----:B------:R-:W-:Y:S01]  /*b360*/  FMUL.FTZ R13, R13, UR32 ;  /* 0x000000200d0d7c20 */ /* 0x000fe20008410000 */
[----:B------:R-:W-:Y:S01]  /*b370*/  ISETP.GE.AND P6, PT, R25, R235, PT ;  /* 0x000000eb1900720c */ /* 0x000fe20003fc6270 */
[----:B------:R-:W-:Y:S01]  /*b380*/  FMUL.FTZ R15, R15, UR32 ;  /* 0x000000200f0f7c20 */ /* 0x000fe20008410000 */
[C---:B------:R-:W-:Y:S01]  /*b390*/  ISETP.LT.OR P0, PT, R25.reuse, R241, P0 ;  /* 0x000000f11900720c */ /* 0x040fe20000701670 */
[----:B------:R-:W-:Y:S01]  /*b3a0*/  HMMA.16816.F32.BF16 R180, R188, R174, R180 ;  /* 0x000000aebcb4723c */ /* 0x000fe200000418b4 */
[----:B------:R-:W-:Y:S01]  /*b3b0*/  ISETP.LT.OR P6, PT, R25, R238, P6 ;  /* 0x000000ee1900720c */ /* 0x000fe200037c1670 */
[----:B------:R3:W4:Y:S01]  /*b3c0*/  MUFU.TANH R28, R22 ;  /* 0x00000016001c7308 */ /* 0x0007220000002400 */
[----:B------:R-:W-:Y:S01]  /*b3d0*/  IABS R26, R26 ;  /* 0x0000001a001a7213 */ /* 0x000fe20000000000 */
[----:B------:R-:W-:Y:S01]  /*b3e0*/  FMUL.FTZ R6, R6, UR32 ;  /* 0x0000002006067c20 */ /* 0x000fe20008410000 */
[----:B------:R-:W-:Y:S01]  /*b3f0*/  I2FP.F32.S32 R30, R30 ;  /* 0x0000001e001e7245 */ /* 0x000fe20000201400 */
[----:B--2---:R-:W-:Y:S01]  /*b400*/  HMMA.16816.F32.BF16 R184, R176, R32, R184 ;  /* 0x00000020b0b8723c */ /* 0x004fe200000418b8 */
[----:B------:R-:W-:Y:S01]  /*b410*/  I2FP.F32.S32 R26, R26 ;  /* 0x0000001a001a7245 */ /* 0x000fe20000201400 */
[----:B------:R-:W-:Y:S01]  /*b420*/  FMUL.FTZ R5, R5, UR32 ;  /* 0x0000002005057c20 */ /* 0x000fe20008410000 */
[----:B------:R-:W-:Y:S01]  /*b430*/  FMUL.FTZ R7, R7, UR32 ;  /* 0x0000002007077c20 */ /* 0x000fe20008410000 */
[----:B------:R-:W2:Y:S01]  /*b440*/  MUFU.TANH R23, R23 ;  /* 0x0000001700177308 */ /* 0x000ea20000002400 */
[----:B-1----:R-:W-:Y:S01]  /*b450*/  FFMA.FTZ R30, R30, -UR23, R21 ;  /* 0x800000171e1e7c23 */ /* 0x002fe20008010015 */
[----:B------:R-:W-:Y:S01]  /*b460*/  FFMA.FTZ R26, R26, -UR23, R27 ;  /* 0x800000171a1a7c23 */ /* 0x000fe2000801001b */
[----:B------:R-:W-:-:S05]  /*b470*/  VIADD R21, R0, 0x10 ;  /* 0x0000001000157836 */ /* 0x000fca0000000000 */
[----:B------:R-:W1:Y:S01]  /*b480*/  MUFU.TANH R16, R16 ;  /* 0x0000001000107308 */ /* 0x000e620000002400 */
[--C-:B---3--:R-:W-:Y:S02]  /*b490*/  IMAD.IADD R22, R242, 0x1, -R25.reuse ;  /* 0x00000001f2167824 */ /* 0x108fe400078e0a19 */
[----:B------:R-:W-:-:S03]  /*b4a0*/  IMAD.IADD R25, R239, 0x1, -R25 ;  /* 0x00000001ef197824 */ /* 0x000fc600078e0a19 */
[----:B------:R-:W-:Y:S01]  /*b4b0*/  IABS R22, R22 ;  /* 0x0000001600167213 */ /* 0x000fe20000000000 */
[----:B------:R-:W-:Y:S01]  /*b4c0*/  HMMA.16816.F32.BF16 R32, R176, R34, R180 ;  /* 0x00000022b020723c */ /* 0x000fe200000418b4 */
[----:B------:R-:W-:Y:S01]  /*b4d0*/  IABS R25, R25 ;  /* 0x0000001900197213 */ /* 0x000fe20000000000 */
[----:B------:R-:W-:Y:S01]  /*b4e0*/  MUFU.TANH R19, R19 ;  /* 0x0000001300137308 */ /* 0x000fe20000002400 */
[----:B------:R-:W-:Y:S02]  /*b4f0*/  I2FP.F32.S32 R22, R22 ;  /* 0x0000001600167245 */ /* 0x000fe40000201400 */
[----:B------:R-:W-:Y:S01]  /*b500*/  I2FP.F32.S32 R25, R25 ;  /* 0x0000001900197245 */ /* 0x000fe20000201400 */
[----:B------:R-:W-:Y:S01]  /*b510*/  FMUL.FTZ R184, R184, UR32 ;  /* 0x00000020b8b87c20 */ /* 0x000fe20008410000 */
[----:B------:R-:W-:Y:S01]  /*b520*/  FMUL.FTZ R185, R185, UR32 ;  /* 0x00000020b9b97c20 */ /* 0x000fe20008410000 */
[----:B------:R-:W-:Y:S01]  /*b530*/  FFMA.FTZ R20, R22, -UR23, R20 ;  /* 0x8000001716147c23 */ /* 0x000fe20008010014 */
[----:B------:R-:W-:Y:S01]  /*b540*/  FMUL.FTZ R22, R18, UR32 ;  /* 0x0000002012167c20 */ /* 0x000fe20008410000 */
[----:B----4-:R-:W-:Y:S01]  /*b550*/  FFMA.FTZ R25, R25, -UR23, R28 ;  /* 0x8000001719197c23 */ /* 0x010fe2000801001c */
[----:B------:R-:W-:Y:S01]  /*b560*/  FSEL R28, R26, -INF , !P1 ;  /* 0xff8000001a1c7808 */ /* 0x000fe20004800000 */
[----:B------:R-:W-:Y:S01]  /*b570*/  FMUL.FTZ R26, R17, UR32 ;  /* 0x00000020111a7c20 */ /* 0x000fe20008410000 */
[----:B------:R-:W-:Y:S01]  /*b580*/  ISETP.GE.AND P1, PT, R24, R240, PT ;  /* 0x000000f01800720c */ /* 0x000fe20003f26270 */
[----:B------:R-:W-:Y:S01]  /*b590*/  MUFU.TANH R13, R13 ;  /* 0x0000000d000d7308 */ /* 0x000fe20000002400 */
[----:B------:R-:W-:Y:S01]  /*b5a0*/  FSEL R170, R20, -INF , !P0 ;  /* 0xff80000014aa7808 */ /* 0x000fe20004000000 */
[----:B------:R-:W-:Y:S01]  /*b5b0*/  VIADD R20, R0, 0x11 ;  /* 0x0000001100147836 */ /* 0x000fe20000000000 */
[----:B------:R-:W-:Y:S01]  /*b5c0*/  ISETP.GE.AND P0, PT, R24, R235, PT ;  /* 0x000000eb1800720c */ /* 0x000fe20003f06270 */
[----:B------:R-:W-:Y:S01]  /*b5d0*/  FMUL.FTZ R186, R186, UR32 ;  /* 0x00000020baba7c20 */ /* 0x000fe20008410000 */
[----:B------:R-:W-:Y:S01]  /*b5e0*/  ISETP.LT.OR P1, PT, R24, R241, P1 ;  /* 0x000000f11800720c */ /* 0x000fe20000f21670 */
[----:B------:R-:W-:Y:S01]  /*b5f0*/  IMAD.IADD R17, R242, 0x1, -R20 ;  /* 0x00000001f2117824 */ /* 0x000fe200078e0a14 */
[----:B------:R-:W-:Y:S01]  /*b600*/  ISETP.LT.OR P0, PT, R24, R238, P0 ;  /* 0x000000ee1800720c */ /* 0x000fe20000701670 */
[----:B------:R-:W-:Y:S01]  /*b610*/  IMAD.IADD R24, R239, 0x1, -R24 ;  /* 0x00000001ef187824 */ /* 0x000fe200078e0a18 */
[----:B------:R-:W-:Y:S01]  /*b620*/  FSEL R18, R25, -INF , !P6 ;  /* 0xff80000019127808 */ /* 0x000fe20007000000 */
[----:B------:R-:W3:Y:S01]  /*b630*/  MUFU.TANH R22, R22 ;  /* 0x0000001600167308 */ /* 0x000ee20000002400 */
[----:B------:R-:W-:Y:S01]  /*b640*/  FSEL R30, R30, -INF , !P1 ;  /* 0xff8000001e1e7808 */ /* 0x000fe20004800000 */
[--C-:B------:R-:W-:Y:S01]  /*b650*/  IMAD.IADD R25, R242, 0x1, -R21.reuse ;  /* 0x00000001f2197824 */ /* 0x100fe200078e0a15 */
[C---:B------:R-:W-:Y:S01]  /*b660*/  ISETP.GE.AND P6, PT, R21.reuse, R240, PT ;  /* 0x000000f01500720c */ /* 0x040fe20003fc6270 */
[----:B------:R-:W-:Y:S01]  /*b670*/  FMUL.FTZ R34, R34, UR32 ;  /* 0x0000002022227c20 */ /* 0x000fe20008410000 */
[----:B------:R-:W-:Y:S01]  /*b680*/  ISETP.GE.AND P1, PT, R21, R235, PT ;  /* 0x000000eb1500720c */ /* 0x000fe20003f26270 */
[----:B------:R-:W-:Y:S01]  /*b690*/  FMUL.FTZ R187, R187, UR32 ;  /* 0x00000020bbbb7c20 */ /* 0x000fe20008410000 */
[----:B------:R-:W-:Y:S01]  /*b6a0*/  IABS R24, R24 ;  /* 0x0000001800187213 */ /* 0x000fe20000000000 */
[----:B------:R-:W4:Y:S01]  /*b6b0*/  MUFU.TANH R26, R26 ;  /* 0x0000001a001a7308 */ /* 0x000f220000002400 */
[----:B------:R-:W-:Y:S01]  /*b6c0*/  ISETP.LT.OR P6, PT, R21, R241, P6 ;  /* 0x000000f11500720c */ /* 0x000fe200037c1670 */
[----:B------:R-:W-:Y:S01]  /*b6d0*/  FMUL.FTZ R33, R33, UR32 ;  /* 0x0000002021217c20 */ /* 0x000fe20008410000 */
[----:B------:R-:W-:Y:S01]  /*b6e0*/  ISETP.LT.OR P1, PT, R21, R238, P1 ;  /* 0x000000ee1500720c */ /* 0x000fe20000f21670 */
[----:B------:R-:W-:Y:S01]  /*b6f0*/  IMAD.IADD R21, R239, 0x1, -R21 ;  /* 0x00000001ef157824 */ /* 0x000fe200078e0a15 */
[----:B------:R-:W-:Y:S01]  /*b700*/  IABS R25, R25 ;  /* 0x0000001900197213 */ /* 0x000fe20000000000 */
[----:B------:R-:W-:Y:S01]  /*b710*/  FMUL.FTZ R35, R35, UR32 ;  /* 0x0000002023237c20 */ /* 0x000fe20008410000 */
[----:B------:R-:W-:Y:S01]  /*b720*/  I2FP.F32.S32 R24, R24 ;  /* 0x0000001800187245 */ /* 0x000fe20000201400 */
[----:B------:R-:W-:Y:S01]  /*b730*/  MUFU.TANH R15, R15 ;  /* 0x0000000f000f7308 */ /* 0x000fe20000002400 */
[----:B------:R-:W-:-:S02]  /*b740*/  IABS R21, R21 ;  /* 0x0000001500157213 */ /* 0x000fc40000000000 */
[----:B------:R-:W-:Y:S01]  /*b750*/  I2FP.F32.S32 R25, R25 ;  /* 0x0000001900197245 */ /* 0x000fe20000201400 */
[----:B--2---:R-:W-:Y:S01]  /*b760*/  FFMA.FTZ R23, R24, -UR23, R23 ;  /* 0x8000001718177c23 */ /* 0x004fe20008010017 */
[----:B------:R-:W-:Y:S02]  /*b770*/  IABS R17, R17 ;  /* 0x0000001100117213 */ /* 0x000fe40000000000 */
[----:B------:R-:W-:Y:S01]  /*b780*/  I2FP.F32.S32 R21, R21 ;  /* 0x0000001500157245 */ /* 0x000fe20000201400 */
[----:B-1----:R-:W-:Y:S01]  /*b790*/  FFMA.FTZ R25, R25, -UR23, R16 ;  /* 0x8000001719197c23 */ /* 0x002fe20008010010 */
[----:B------:R-:W-:Y:S01]  /*b7a0*/  I2FP.F32.S32 R17, R17 ;  /* 0x0000001100117245 */ /* 0x000fe20000201400 */
[----:B------:R-:W-:Y:S01]  /*b7b0*/  MUFU.TANH R10, R10 ;  /* 0x0000000a000a7308 */ /* 0x000fe20000002400 */
[----:B------:R-:W-:Y:S01]  /*b7c0*/  FSEL R16, R23, -INF , !P0 ;  /* 0xff80000017107808 */ /* 0x000fe20004000000 */
[----:B---3--:R-:W-:Y:S01]  /*b7d0*/  FFMA.FTZ R22, R21, -UR23, R22 ;  /* 0x8000001715167c23 */ /* 0x008fe20008010016 */
[----:B------:R-:W-:Y:S01]  /*b7e0*/  ISETP.GE.AND P0, PT, R20, R240, PT ;  /* 0x000000f01400720c */ /* 0x000fe20003f06270 */
[----:B------:R-:W-:Y:S01]  /*b7f0*/  FMUL.FTZ R21, R12, UR32 ;  /* 0x000000200c157c20 */ /* 0x000fe20008410000 */
[----:B----4-:R-:W-:Y:S01]  /*b800*/  FFMA.FTZ R26, R17, -UR23, R26 ;  /* 0x80000017111a7c23 */ /* 0x010fe2000801001a */
[----:B------:R-:W-:Y:S01]  /*b810*/  VIADD R17, R0, 0x18 ;  /* 0x0000001800117836 */ /* 0x000fe20000000000 */
[----:B------:R-:W-:Y:S01]  /*b820*/  FSEL R27, R25, -INF , !P6 ;  /* 0xff800000191b7808 */ /* 0x000fe20007000000 */
[----:B------:R1:W-:Y:S01]  /*b830*/  MUFU.TANH R23, R14 ;  /* 0x0000000e00177308 */ /* 0x0003e20000002400 */
[----:B------:R-:W-:Y:S01]  /*b840*/  ISETP.LT.OR P0, PT, R20, R241, P0 ;  /* 0x000000f11400720c */ /* 0x000fe20000701670 */
[----:B------:R-:W-:Y:S01]  /*b850*/  VIADD R12, R0, 0x19 ;  /* 0x00000019000c7836 */ /* 0x000fe20000000000 */
[----:B------:R-:W-:-:S02]  /*b860*/  ISETP.GE.AND P6, PT, R20, R235, PT ;  /* 0x000000eb1400720c */ /* 0x000fc40003fc6270 */
[----:B------:R-:W-:Y:S01]  /*b870*/  FSEL R22, R22, -INF , !P1 ;  /* 0xff80000016167808 */ /* 0x000fe20004800000 */
[----:B------:R-:W-:Y:S01]  /*b880*/  IMAD.IADD R24, R242, 0x1, -R12 ;  /* 0x00000001f2187824 */ /* 0x000fe200078e0a0c */
[----:B------:R-:W-:Y:S01]  /*b890*/  FSEL R26, R26, -INF , !P0 ;  /* 0xff8000001a1a7808 */ /* 0x000fe20004000000 */
[----:B------:R-:W2:Y:S01]  /*b8a0*/  MUFU.TANH R21, R21 ;  /* 0x0000001500157308 */ /* 0x000ea20000002400 */
[----:B------:R-:W-:Y:S01]  /*b8b0*/  ISETP.LT.OR P6, PT, R20, R238, P6 ;  /* 0x000000ee1400720c */ /* 0x000fe200037c1670 */
[----:B------:R-:W-:Y:S01]  /*b8c0*/  IMAD.IADD R20, R239, 0x1, -R20 ;  /* 0x00000001ef147824 */ /* 0x000fe200078e0a14 */
[C---:B------:R-:W-:Y:S02]  /*b8d0*/  ISETP.GE.AND P1, PT, R17.reuse, R240, PT ;  /* 0x000000f01100720c */ /* 0x040fe40003f26270 */
[C---:B------:R-:W-:Y:S02]  /*b8e0*/  ISETP.GE.AND P0, PT, R17.reuse, R235, PT ;  /* 0x000000eb1100720c */ /* 0x040fe40003f06270 */
[C---:B------:R-:W-:Y:S01]  /*b8f0*/  ISETP.LT.OR P1, PT, R17.reuse, R241, P1 ;  /* 0x000000f11100720c */ /* 0x040fe20000f21670 */
[----:B------:R-:W-:Y:S01]  /*b900*/  MUFU.TANH R11, R11 ;  /* 0x0000000b000b7308 */ /* 0x000fe20000002400 */
[--C-:B-1----:R-:W-:Y:S01]  /*b910*/  IMAD.IADD R14, R242, 0x1, -R17.reuse ;  /* 0x00000001f20e7824 */ /* 0x102fe200078e0a11 */
[----:B------:R-:W-:Y:S01]  /*b920*/  ISETP.LT.OR P0, PT, R17, R238, P0 ;  /* 0x000000ee1100720c */ /* 0x000fe20000701670 */
[----:B------:R-:W-:Y:S01]  /*b930*/  IMAD.IADD R17, R239, 0x1, -R17 ;  /* 0x00000001ef117824 */ /* 0x000fe200078e0a11 */
[----:B------:R-:W-:-:S02]  /*b940*/  IABS R20, R20 ;  /* 0x0000001400147213 */ /* 0x000fc40000000000 */
[----:B------:R-:W-:Y:S02]  /*b950*/  IABS R14, R14 ;  /* 0x0000000e000e7213 */ /* 0x000fe40000000000 */
[----:B------:R-:W-:Y:S01]  /*b960*/  IABS R17, R17 ;  /* 0x0000001100117213 */ /* 0x000fe20000000000 */
[----:B------:R-:W-:Y:S01]  /*b970*/  MUFU.TANH R5, R5 ;  /* 0x0000000500057308 */ /* 0x000fe20000002400 */
[----:B------:R-:W-:Y:S02]  /*b980*/  I2FP.F32.S32 R20, R20 ;  /* 0x0000001400147245 */ /* 0x000fe40000201400 */
[----:B------:R-:W-:Y:S02]  /*b990*/  I2FP.F32.S32 R14, R14 ;  /* 0x0000000e000e7245 */ /* 0x000fe40000201400 */
[----:B------:R-:W-:Y:S01]  /*b9a0*/  I2FP.F32.S32 R17, R17 ;  /* 0x0000001100117245 */ /* 0x000fe20000201400 */
[----:B------:R-:W-:Y:S01]  /*b9b0*/  FFMA.FTZ R19, R20, -UR23, R19 ;  /* 0x8000001714137c23 */ /* 0x000fe20008010013 */
[----:B------:R-:W-:Y:S01]  /*b9c0*/  IABS R24, R24 ;  /* 0x0000001800187213 */ /* 0x000fe20000000000 */
[----:B--2---:R-:W-:Y:S01]  /*b9d0*/  FFMA.FTZ R14, R14, -UR23, R21 ;  /* 0x800000170e0e7c23 */ /* 0x004fe20008010015 */
[----:B------:R-:W-:Y:S01]  /*b9e0*/  MUFU.TANH R7, R7 ;  /* 0x0000000700077308 */ /* 0x000fe20000002400 */
[----:B------:R-:W-:Y:S01]  /*b9f0*/  FFMA.FTZ R17, R17, -UR23, R23 ;  /* 0x8000001711117c23 */ /* 0x000fe20008010017 */
[----:B------:R-:W-:-:S02]  /*ba00*/  I2FP.F32.S32 R24, R24 ;  /* 0x0000001800187245 */ /* 0x000fc40000201400 */
[----:B------:R-:W-:Y:S01]  /*ba10*/  FSEL R23, R19, -INF , !P6 ;  /* 0xff80000013177808 */ /* 0x000fe20007000000 */
[----:B------:R-:W-:Y:S01]  /*ba20*/  FMUL.FTZ R19, R9, UR32 ;  /* 0x0000002009137c20 */ /* 0x000fe20008410000 */
[----:B------:R-:W-:Y:S01]  /*ba30*/  ISETP.GE.AND P6, PT, R12, R240, PT ;  /* 0x000000f00c00720c */ /* 0x000fe20003fc6270 */
[----:B------:R-:W-:Y:S01]  /*ba40*/  FFMA.FTZ R24, R24, -UR23, R13 ;  /* 0x8000001718187c23 */ /* 0x000fe2000801000d */
[----:B------:R-:W-:Y:S01]  /*ba50*/  FSEL R25, R14, -INF , !P1 ;  /* 0xff8000000e197808 */ /* 0x000fe20004800000 */
[----:B------:R-:W-:Y:S01]  /*ba60*/  VIADD R13, R0, 0x20 ;  /* 0x00000020000d7836 */ /* 0x000fe20000000000 */
[C---:B------:R-:W-:Y:S01]  /*ba70*/  ISETP.GE.AND P1, PT, R12.reuse, R235, PT ;  /* 0x000000eb0c00720c */ /* 0x040fe20003f26270 */
[----:B------:R1:W2:Y:S01]  /*ba80*/  MUFU.TANH R14, R8 ;  /* 0x00000008000e7308 */ /* 0x0002a20000002400 */
[C---:B------:R-:W-:Y:S02]  /*ba90*/  ISETP.LT.OR P6, PT, R12.reuse, R241, P6 ;  /* 0x000000f10c00720c */ /* 0x040fe400037c1670 */
[----:B------:R-:W-:Y:S01]  /*baa0*/  ISETP.LT.OR P1, PT, R12, R238, P1 ;  /* 0x000000ee0c00720c */ /* 0x000fe20000f21670 */
[----:B------:R-:W-:Y:S01]  /*bab0*/  IMAD.IADD R12, R239, 0x1, -R12 ;  /* 0x00000001ef0c7824 */ /* 0x000fe200078e0a0c */
[----:B------:R-:W-:Y:S01]  /*bac0*/  FSEL R21, R17, -INF , !P0 ;  /* 0xff80000011157808 */ /* 0x000fe20004000000 */
[----:B------:R-:W-:Y:S01]  /*bad0*/  IMAD.IADD R17, R242, 0x1, -R13 ;  /* 0x00000001f2117824 */ /* 0x000fe200078e0a0d */
[----:B------:R-:W-:Y:S01]  /*bae0*/  FSEL R24, R24, -INF , !P6 ;  /* 0xff80000018187808 */ /* 0x000fe20007000000 */
[----:B------:R-:W3:Y:S01]  /*baf0*/  MUFU.TANH R19, R19 ;  /* 0x0000001300137308 */ /* 0x000ee20000002400 */
[----:B------:R-:W-:-:S02]  /*bb00*/  ISETP.GE.AND P0, PT, R13, R240, PT ;  /* 0x000000f00d00720c */ /* 0x000fc40003f06270 */
[C---:B------:R-:W-:Y:S02]  /*bb10*/  ISETP.GE.AND P6, PT, R13.reuse, R235, PT ;  /* 0x000000eb0d00720c */ /* 0x040fe40003fc6270 */
[----:B------:R-:W-:Y:S02]  /*bb20*/  IABS R12, R12 ;  /* 0x0000000c000c7213 */ /* 0x000fe40000000000 */
[C---:B------:R-:W-:Y:S01]  /*bb30*/  ISETP.LT.OR P0, PT, R13.reuse, R241, P0 ;  /* 0x000000f10d00720c */ /* 0x040fe20000701670 */
[----:B------:R-:W-:Y:S01]  /*bb40*/  MUFU.TANH R185, R185 ;  /* 0x000000b900b97308 */ /* 0x000fe20000002400 */
[----:B-1----:R-:W-:Y:S01]  /*bb50*/  VIADD R8, R0, 0x21 ;  /* 0x0000002100087836 */ /* 0x002fe20000000000 */
[----:B------:R-:W-:Y:S01]  /*bb60*/  ISETP.LT.OR P6, PT, R13, R238, P6 ;  /* 0x000000ee0d00720c */ /* 0x000fe200037c1670 */
[----:B------:R-:W-:Y:S01]  /*bb70*/  IMAD.IADD R13, R239, 0x1, -R13 ;  /* 0x00000001ef0d7824 */ /* 0x000fe200078e0a0d */
[----:B------:R-:W-:Y:S01]  /*bb80*/  IABS R17, R17 ;  /* 0x0000001100117213 */ /* 0x000fe20000000000 */
[----:B------:R-:W-:Y:S01]  /*bb90*/  IMAD.IADD R9, R242, 0x1, -R8 ;  /* 0x00000001f2097824 */ /* 0x000fe200078e0a08 */
[----:B------:R-:W-:-:S02]  /*bba0*/  I2FP.F32.S32 R12, R12 ;  /* 0x0000000c000c7245 */ /* 0x000fc40000201400 */
[----:B------:R-:W-:Y:S01]  /*bbb0*/  IABS R13, R13 ;  /* 0x0000000d000d7213 */ /* 0x000fe20000000000 */
[----:B------:R-:W-:Y:S01]  /*bbc0*/  MUFU.TANH R34, R34 ;  /* 0x0000002200227308 */ /* 0x000fe20000002400 */
[----:B------:R-:W-:Y:S01]  /*bbd0*/  I2FP.F32.S32 R17, R17 ;  /* 0x0000001100117245 */ /* 0x000fe20000201400 */
[----:B------:R-:W-:Y:S01]  /*bbe0*/  FFMA.FTZ R12, R12, -UR23, R15 ;  /* 0x800000170c0c7c23 */ /* 0x000fe2000801000f */
[----:B------:R-:W-:Y:S02]  /*bbf0*/  IABS R9, R9 ;  /* 0x0000000900097213 */ /* 0x000fe40000000000 */
[----:B------:R-:W-:Y:S01]  /*bc00*/  I2FP.F32.S32 R13, R13 ;  /* 0x0000000d000d7245 */ /* 0x000fe20000201400 */
[----:B--2---:R-:W-:Y:S01]  /*bc10*/  FFMA.FTZ R14, R17, -UR23, R14 ;  /* 0x80000017110e7c23 */ /* 0x004fe2000801000e */
[----:B------:R-:W-:Y:S01]  /*bc20*/  I2FP.F32.S32 R9, R9 ;  /* 0x0000000900097245 */ /* 0x000fe20000201400 */
[----:B------:R-:W-:Y:S01]  /*bc30*/  MUFU.TANH R187, R187 ;  /* 0x000000bb00bb7308 */ /* 0x000fe20000002400 */
[----:B------:R-:W-:Y:S01]  /*bc40*/  FSEL R20, R12, -INF , !P1 ;  /* 0xff8000000c147808 */ /* 0x000fe20004800000 */
[----:B------:R-:W-:Y:S01]  /*bc50*/  FMUL.FTZ R12, R4, UR32 ;  /* 0x00000020040c7c20 */ /* 0x000fe20008410000 */
[----:B------:R-:W-:Y:S01]  /*bc60*/  FFMA.FTZ R10, R13, -UR23, R10 ;  /* 0x800000170d0a7c23 */ /* 0x000fe2000801000a */
[----:B------:R-:W-:Y:S01]  /*bc70*/  FSEL R197, R14, -INF , !P0 ;  /* 0xff8000000ec57808 */ /* 0x000fe20004000000 */
[----:B---3--:R-:W-:Y:S01]  /*bc80*/  FFMA.FTZ R19, R9, -UR23, R19 ;  /* 0x8000001709137c23 */ /* 0x008fe20008010013 */
[----:B------:R-:W-:Y:S01]  /*bc90*/  ISETP.GE.AND P1, PT, R8, R240, PT ;  /* 0x000000f00800720c */ /* 0x000fe20003f26270 */
[----:B------:R-:W-:Y:S01]  /*bca0*/  VIADD R9, R0, 0x28 ;  /* 0x0000002800097836 */ /* 0x000fe20000000000 */
[----:B------:R-:W-:Y:S01]  /*bcb0*/  BAR.SYNC.DEFER_BLOCKING 0x0 ;  /* 0x0000000000007b1d */ /* 0x000fe20000010000 */
[----:B------:R-:W-:Y:S01]  /*bcc0*/  ISETP.GE.AND P0, PT, R8, R235, PT ;  /* 0x000000eb0800720c */ /* 0x000fe20003f06270 */
[----:B------:R-:W-:Y:S01]  /*bcd0*/  VIADD R4, R0, 0x29 ;  /* 0x0000002900047836 */ /* 0x000fe20000000000 */
[----:B------:R-:W-:-:S02]  /*bce0*/  FSEL R192, R10, -INF , !P6 ;  /* 0xff8000000ac07808 */ /* 0x000fc40007000000 */
[C---:B------:R-:W-:Y:S01]  /*bcf0*/  ISETP.LT.OR P1, PT, R8.reuse, R241, P1 ;  /* 0x000000f10800720c */ /* 0x040fe20000f21670 */
[----:B------:R-:W1:Y:S01]  /*bd00*/  MUFU.TANH R12, R12 ;  /* 0x0000000c000c7308 */ /* 0x000e620000002400 */
[----:B------:R-:W-:Y:S01]  /*bd10*/  ISETP.LT.OR P0, PT, R8, R238, P0 ;  /* 0x000000ee0800720c */ /* 0x000fe20000701670 */
[----:B------:R-:W-:Y:S01]  /*bd20*/  IMAD.IADD R8, R239, 0x1, -R8 ;  /* 0x00000001ef087824 */ /* 0x000fe200078e0a08 */
[----:B------:R-:W-:Y:S01]  /*bd30*/  FSEL R195, R19, -INF , !P1 ;  /* 0xff80000013c37808 */ /* 0x000fe20004800000 */
[----:B------:R-:W-:Y:S01]  /*bd40*/  IMAD.IADD R13, R242, 0x1, -R4 ;  /* 0x00000001f20d7824 */ /* 0x000fe200078e0a04 */
[C---:B------:R-:W-:Y:S02]  /*bd50*/  ISETP.GE.AND P6, PT, R9.reuse, R240, PT ;  /* 0x000000f00900720c */ /* 0x040fe40003fc6270 */
[----:B------:R-:W-:Y:S01]  /*bd60*/  IABS R8, R8 ;  /* 0x0000000800087213 */ /* 0x000fe20000000000 */
[----:B------:R2:W3:Y:S01]  /*bd70*/  MUFU.TANH R10, R6 ;  /* 0x00000006000a7308 */ /* 0x0004e20000002400 */
[----:B------:R-:W-:-:S02]  /*bd80*/  ISETP.GE.AND P1, PT, R9, R235, PT ;  /* 0x000000eb0900720c */ /* 0x000fc40003f26270 */
[----:B------:R-:W-:Y:S02]  /*bd90*/  I2FP.F32.S32 R8, R8 ;  /* 0x0000000800087245 */ /* 0x000fe40000201400 */
[C---:B------:R-:W-:Y:S02]  /*bda0*/  ISETP.LT.OR P6, PT, R9.reuse, R241, P6 ;  /* 0x000000f10900720c */ /* 0x040fe400037c1670 */
[----:B------:R-:W-:Y:S01]  /*bdb0*/  ISETP.LT.OR P1, PT, R9, R238, P1 ;  /* 0x000000ee0900720c */ /* 0x000fe20000f21670 */
[----:B------:R-:W-:Y:S01]  /*bdc0*/  FFMA.FTZ R8, R8, -UR23, R11 ;  /* 0x8000001708087c23 */ /* 0x000fe2000801000b */
[----:B------:R-:W-:Y:S01]  /*bdd0*/  IABS R13, R13 ;  /* 0x0000000d000d7213 */ /* 0x000fe20000000000 */
[----:B------:R-:W-:Y:S03]  /*bde0*/  MUFU.TANH R33, R33 ;  /* 0x0000002100217308 */ /* 0x000fe60000002400 */
[----:B------:R-:W-:-:S02]  /*bdf0*/  FSEL R191, R8, -INF , !P0 ;  /* 0xff80000008bf7808 */ /* 0x000fc40004000000 */
[----:B------:R-:W-:Y:S01]  /*be00*/  I2FP.F32.S32 R13, R13 ;  /* 0x0000000d000d7245 */ /* 0x000fe20000201400 */
[--C-:B--2---:R-:W-:Y:S01]  /*be10*/  IMAD.IADD R6, R242, 0x1, -R9.reuse ;  /* 0x00000001f2067824 */ /* 0x104fe200078e0a09 */
[----:B------:R-:W-:Y:S01]  /*be20*/  ISETP.GE.AND P0, PT, R4, R240, PT ;  /* 0x000000f00400720c */ /* 0x000fe20003f06270 */
[----:B------:R-:W-:Y:S02]  /*be30*/  IMAD.IADD R9, R239, 0x1, -R9 ;  /* 0x00000001ef097824 */ /* 0x000fe400078e0a09 */
[----:B------:R-:W-:Y:S01]  /*be40*/  FFMA.FTZ R13, R13, -UR23, R5 ;  /* 0x800000170d0d7c23 */ /* 0x000fe20008010005 */
[----:B------:R-:W-:Y:S01]  /*be50*/  VIADD R5, R0, 0x30 ;  /* 0x0000003000057836 */ /* 0x000fe20000000000 */
[----:B------:R-:W-:Y:S01]  /*be60*/  IABS R6, R6 ;  /* 0x0000000600067213 */ /* 0x000fe20000000000 */
[----:B------:R-:W2:Y:S01]  /*be70*/  MUFU.TANH R8, R184 ;  /* 0x000000b800087308 */ /* 0x000ea20000002400 */
[----:B------:R-:W-:Y:S01]  /*be80*/  IABS R9, R9 ;  /* 0x0000000900097213 */ /* 0x000fe20000000000 */
[----:B------:R-:W-:Y:S01]  /*be90*/  IMAD.IADD R11, R242, 0x1, -R5 ;  /* 0x00000001f20b7824 */ /* 0x000fe200078e0a05 */
[----:B------:R-:W-:-:S02]  /*bea0*/  I2FP.F32.S32 R6, R6 ;  /* 0x0000000600067245 */ /* 0x000fc40000201400 */
[----:B------:R-:W-:Y:S02]  /*beb0*/  ISETP.LT.OR P0, PT, R4, R241, P0 ;  /* 0x000000f10400720c */ /* 0x000fe40000701670 */
[----:B------:R-:W-:Y:S01]  /*bec0*/  I2FP.F32.S32 R9, R9 ;  /* 0x0000000900097245 */ /* 0x000fe20000201400 */
[----:B-1----:R-:W-:Y:S01]  /*bed0*/  FFMA.FTZ R6, R6, -UR23, R12 ;  /* 0x8000001706067c23 */ /* 0x002fe2000801000c */
[----:B------:R-:W-:Y:S01]  /*bee0*/  FSEL R193, R13, -INF , !P0 ;  /* 0xff8000000dc17808 */ /* 0x000fe20004000000 */
[----:B------:R-:W-:Y:S01]  /*bef0*/  MUFU.TANH R35, R35 ;  /* 0x0000002300237308 */ /* 0x000fe20000002400 */
[----:B------:R-:W-:Y:S01]  /*bf00*/  IABS R11, R11 ;  /* 0x0000000b000b7213 */ /* 0x000fe20000000000 */
[----:B---3--:R-:W-:Y:S01]  /*bf10*/  FFMA.FTZ R9, R9, -UR23, R10 ;  /* 0x8000001709097c23 */ /* 0x008fe2000801000a */
[----:B------:R-:W-:Y:S01]  /*bf20*/  FSEL R194, R6, -INF , !P6 ;  /* 0xff80000006c27808 */ /* 0x000fe20007000000 */
[----:B------:R-:W-:Y:S01]  /*bf30*/  VIADD R6, R0, 0x31 ;  /* 0x0000003100067836 */ /* 0x000fe20000000000 */
[-C--:B------:R-:W-:Y:S01]  /*bf40*/  ISETP.GE.AND P6, PT, R4, R235.reuse, PT ;  /* 0x000000eb0400720c */ /* 0x080fe20003fc6270 */
[----:B------:R-:W-:Y:S01]  /*bf50*/  IMAD.IADD R10, R239, 0x1, -R5 ;  /* 0x00000001ef0a7824 */ /* 0x000fe200078e0a05 */
[----:B------:R-:W-:Y:S01]  /*bf60*/  FSEL R190, R9, -INF , !P1 ;  /* 0xff80000009be7808 */ /* 0x000fe20004800000 */
[----:B------:R-:W-:Y:S01]  /*bf70*/  IMAD.IADD R12, R242, 0x1, -R6 ;  /* 0x00000001f20c7824 */ /* 0x000fe200078e0a06 */
[----:B------:R-:W-:Y:S01]  /*bf80*/  ISETP.LT.OR P6, PT, R4, R238, P6 ;  /* 0x000000ee0400720c */ /* 0x000fe200037c1670 */
[----:B------:R-:W-:Y:S01]  /*bf90*/  IMAD.IADD R4, R239, 0x1, -R4 ;  /* 0x00000001ef047824 */ /* 0x000fe200078e0a04 */
[C---:B------:R-:W-:Y:S01]  /*bfa0*/  ISETP.GE.AND P1, PT, R5.reuse, R240, PT ;  /* 0x000000f00500720c */ /* 0x040fe20003f26270 */
[----:B------:R-:W1:Y:S01]  /*bfb0*/  MUFU.TANH R9, R186 ;  /* 0x000000ba00097308 */ /* 0x000e620000002400 */
[----:B------:R-:W-:-:S02]  /*bfc0*/  ISETP.GE.AND P0, PT, R5, R235, PT ;  /* 0x000000eb0500720c */ /* 0x000fc40003f06270 */
[----:B------:R-:W-:Y:S02]  /*bfd0*/  IABS R4, R4 ;  /* 0x0000000400047213 */ /* 0x000fe40000000000 */
[----:B------:R-:W-:Y:S02]  /*bfe0*/  I2FP.F32.S32 R11, R11 ;  /* 0x0000000b000b7245 */ /* 0x000fe40000201400 */
[----:B------:R-:W-:Y:S02]  /*bff0*/  I2FP.F32.S32 R4, R4 ;  /* 0x0000000400047245 */ /* 0x000fe40000201400 */
[----:B------:R-:W-:Y:S01]  /*c000*/  ISETP.LT.OR P1, PT, R5, R241, P1 ;  /* 0x000000f10500720c */ /* 0x000fe20000f21670 */
[----:B--2---:R-:W-:Y:S01]  /*c010*/  FFMA.FTZ R8, R11, -UR23, R8 ;  /* 0x800000170b087c23 */ /* 0x004fe20008010008 */
[----:B------:R-:W-:Y:S01]  /*c020*/  ISETP.LT.OR P0, PT, R5, R238, P0 ;  /* 0x000000ee0500720c */ /* 0x000fe20000701670 */
[----:B------:R-:W-:Y:S01]  /*c030*/  FFMA.FTZ R4, R4, -UR23, R7 ;  /* 0x8000001704047c23 */ /* 0x000fe20008010007 */
[----:B------:R-:W-:Y:S01]  /*c040*/  FMUL.FTZ R5, R32, UR32 ;  /* 0x0000002020057c20 */ /* 0x000fe20008410000 */
[----:B------:R-:W-:-:S02]  /*c050*/  IABS R10, R10 ;  /* 0x0000000a000a7213 */ /* 0x000fc40000000000 */
[----:B------:R-:W-:Y:S02]  /*c060*/  IABS R12, R12 ;  /* 0x0000000c000c7213 */ /* 0x000fe40000000000 */
[----:B------:R-:W-:Y:S01]  /*c070*/  FSEL R189, R4, -INF , !P6 ;  /* 0xff80000004bd7808 */ /* 0x000fe20007000000 */
[C---:B------:R-:W-:Y:S01]  /*c080*/  VIADD R4, R0.reuse, 0x38 ;  /* 0x0000003800047836 */ /* 0x040fe20000000000 */
[----:B------:R-:W2:Y:S01]  /*c090*/  MUFU.TANH R5, R5 ;  /* 0x0000000500057308 */ /* 0x000ea20000002400 */
[----:B------:R-:W-:Y:S01]  /*c0a0*/  I2FP.F32.S32 R10, R10 ;  /* 0x0000000a000a7245 */ /* 0x000fe20000201400 */
[----:B------:R-:W-:Y:S01]  /*c0b0*/  VIADD R0, R0, 0x39 ;  /* 0x0000003900007836 */ /* 0x000fe20000000000 */
[----:B------:R-:W-:Y:S01]  /*c0c0*/  I2FP.F32.S32 R12, R12 ;  /* 0x0000000c000c7245 */ /* 0x000fe20000201400 */
[--C-:B------:R-:W-:Y:S01]  /*c0d0*/  IMAD.IADD R7, R239, 0x1, -R4.reuse ;  /* 0x00000001ef077824 */ /* 0x100fe200078e0a04 */
[----:B------:R-:W-:Y:S01]  /*c0e0*/  FSEL R180, R8, -INF , !P1 ;  /* 0xff80000008b47808 */ /* 0x000fe20004800000 */
[----:B------:R-:W-:Y:S01]  /*c0f0*/  IMAD.IADD R8, R242, 0x1, -R4 ;  /* 0x00000001f2087824 */ /* 0x000fe200078e0a04 */
[----:B------:R-:W-:Y:S01]  /*c100*/  ISETP.GE.AND P6, PT, R6, R240, PT ;  /* 0x000000f00600720c */ /* 0x000fe20003fc6270 */
[----:B-1----:R-:W-:Y:S01]  /*c110*/  FFMA.FTZ R9, R10, -UR23, R9 ;  /* 0x800000170a097c23 */ /* 0x002fe20008010009 */
[----:B------:R-:W-:Y:S01]  /*c120*/  ISETP.GE.AND P1, PT, R6, R235, PT ;  /* 0x000000eb0600720c */ /* 0x000fe20003f26270 */
[----:B------:R-:W-:Y:S01]  /*c130*/  FFMA.FTZ R12, R12, -UR23, R185 ;  /* 0x800000170c0c7c23 */ /* 0x000fe200080100b9 */
[----:B------:R-:W-:-:S02]  /*c140*/  ISETP.LT.OR P6, PT, R6, R241, P6 ;  /* 0x000000f10600720c */ /* 0x000fc400037c1670 */
[----:B------:R-:W-:Y:S02]  /*c150*/  IABS R7, R7 ;  /* 0x0000000700077213 */ /* 0x000fe40000000000 */
[----:B------:R-:W-:Y:S01]  /*c160*/  ISETP.LT.OR P1, PT, R6, R238, P1 ;  /* 0x000000ee0600720c */ /* 0x000fe20000f21670 */
[----:B------:R-:W-:Y:S01]  /*c170*/  IMAD.IADD R6, R239, 0x1, -R6 ;  /* 0x00000001ef067824 */ /* 0x000fe200078e0a06 */
[----:B------:R-:W-:Y:S02]  /*c180*/  IABS R8, R8 ;  /* 0x0000000800087213 */ /* 0x000fe40000000000 */
[----:B------:R-:W-:Y:S02]  /*c190*/  FSEL R175, R9, -INF , !P0 ;  /* 0xff80000009af7808 */ /* 0x000fe40004000000 */
[----:B------:R-:W-:Y:S02]  /*c1a0*/  FSEL R179, R12, -INF , !P6 ;  /* 0xff8000000cb37808 */ /* 0x000fe40007000000 */
[----:B------:R-:W-:-:S02]  /*c1b0*/  I2FP.F32.S32 R7, R7 ;  /* 0x0000000700077245 */ /* 0x000fc40000201400 */
[C---:B------:R-:W-:Y:S02]  /*c1c0*/  ISETP.GE.AND P0, PT, R4.reuse, R240, PT ;  /* 0x000000f00400720c */ /* 0x040fe40003f06270 */
[C---:B------:R-:W-:Y:S01]  /*c1d0*/  ISETP.GE.AND P6, PT, R4.reuse, R235, PT ;  /* 0x000000eb0400720c */ /* 0x040fe20003fc6270 */
[----:B------:R-:W-:Y:S01]  /*c1e0*/  FFMA.FTZ R7, R7, -UR23, R34 ;  /* 0x8000001707077c23 */ /* 0x000fe20008010022 */
[----:B------:R-:W-:Y:S02]  /*c1f0*/  I2FP.F32.S32 R8, R8 ;  /* 0x0000000800087245 */ /* 0x000fe40000201400 */
[----:B------:R-:W-:Y:S02]  /*c200*/  IABS R6, R6 ;  /* 0x0000000600067213 */ /* 0x000fe40000000000 */
[----:B------:R-:W-:Y:S01]  /*c210*/  ISETP.LT.OR P0, PT, R4, R241, P0 ;  /* 0x000000f10400720c */ /* 0x000fe20000701670 */
[----:B--2---:R-:W-:Y:S01]  /*c220*/  FFMA.FTZ R5, R8, -UR23, R5 ;  /* 0x8000001708057c23 */ /* 0x004fe20008010005 */
[----:B------:R-:W-:Y:S01]  /*c230*/  ISETP.LT.OR P6, PT, R4, R238, P6 ;  /* 0x000000ee0400720c */ /* 0x000fe200037c1670 */
[--C-:B------:R-:W-:Y:S01]  /*c240*/  IMAD.IADD R4, R242, 0x1, -R0.reuse ;  /* 0x00000001f2047824 */ /* 0x100fe200078e0a00 */
[----:B------:R-:W-:Y:S01]  /*c250*/  I2FP.F32.S32 R6, R6 ;  /* 0x0000000600067245 */ /* 0x000fe20000201400 */
[----:B------:R-:W-:Y:S01]  /*c260*/  IMAD.IADD R8, R239, 0x1, -R0 ;  /* 0x00000001ef087824 */ /* 0x000fe200078e0a00 */
[----:B------:R-:W-:-:S02]  /*c270*/  FSEL R173, R7, -INF , !P6 ;  /* 0xff80000007ad7808 */ /* 0x000fc40007000000 */
[----:B------:R-:W-:Y:S01]  /*c280*/  IABS R4, R4 ;  /* 0x0000000400047213 */ /* 0x000fe20000000000 */
[----:B------:R-:W-:Y:S01]  /*c290*/  FFMA.FTZ R6, R6, -UR23, R187 ;  /* 0x8000001706067c23 */ /* 0x000fe200080100bb */
[----:B------:R-:W-:Y:S02]  /*c2a0*/  PLOP3.LUT P6, PT, PT, PT, UP0, 0x80, 0x0 ;  /* 0x000000000000781c */ /* 0x000fe40003fcf008 */
[----:B------:R-:W-:Y:S02]  /*c2b0*/  IABS R8, R8 ;  /* 0x0000000800087213 */ /* 0x000fe40000000000 */
[----:B------:R-:W-:Y:S02]  /*c2c0*/  FSEL R178, R5, -INF , !P0 ;  /* 0xff80000005b27808 */ /* 0x000fe40004000000 */
[----:B------:R-:W-:Y:S02]  /*c2d0*/  I2FP.F32.S32 R5, R4 ;  /* 0x0000000400057245 */ /* 0x000fe40000201400 */
[----:B------:R-:W-:-:S02]  /*c2e0*/  I2FP.F32.S32 R4, R8 ;  /* 0x0000000800047245 */ /* 0x000fc40000201400 */
[----:B------:R-:W-:Y:S01]  /*c2f0*/  FSEL R174, R6, -INF , !P1 ;  /* 0xff80000006ae7808 */ /* 0x000fe20004800000 */
[----:B------:R-:W-:Y:S01]  /*c300*/  FFMA.FTZ R33, R5, -UR23, R33 ;  /* 0x8000001705217c23 */ /* 0x000fe20008010021 */
[----:B------:R-:W-:Y:S01]  /*c310*/  ISETP.GE.AND P1, PT, R0, R240, PT ;  /* 0x000000f00000720c */ /* 0x000fe20003f26270 */
        /* <DEDUP_REMOVED lines=84> */
.L_x_6618:
[----:B------:R-:W-:-:S04]  /*c860*/  ULEA UR16, -UR8, URZ, 0x6 ;  /* 0x0000003f08107291 */ /* 0x000fc8000f8e313f */
[----:B------:R-:W-:-:S12]  /*c870*/  USHF.R.S32.HI UR9, URZ, 0x1f, UR16 ;  /* 0x0000001f3f097899 */ /* 0x000fd80008011410 */
.L_x_6619:
        /* <DEDUP_REMOVED lines=154> */
.L_x_6621:
[----:B------:R-:W-:Y:S05]  /*d220*/  BSYNC B0 ;  /* 0x0000000000007941 */ /* 0x000fea0003800000 */
.L_x_6620:
[----:B------:R-:W0:Y:S01]  /*d230*/  LDGDEPBAR ;  /* 0x00000000000079af */ /* 0x000e220000000000 */
[----:B--2---:R-:W-:Y:S02]  /*d240*/  IMAD.U32 R4, RZ, RZ, UR16 ;  /* 0x00000010ff047e24 */ /* 0x004fe4000f8e00ff */
[----:B------:R-:W-:-:S03]  /*d250*/  IMAD.U32 R0, RZ, RZ, UR9 ;  /* 0x00000009ff007e24 */ /* 0x000fc6000f8e00ff */
[----:B------:R-:W-:-:S04]  /*d260*/  LEA R247, P0, R4, R247, 0x1 ;  /* 0x000000f704f77211 */ /* 0x000fc800078008ff */
[----:B------:R-:W-:-:S09]  /*d270*/  LEA.HI.X R246, R4, R246, R0, 0x1, P0 ;  /* 0x000000f604f67211 */ /* 0x000fd200000f0c00 */
.L_x_6617:
        /* <DEDUP_REMOVED lines=43> */
[C---:B------:R-:W-:Y:S02]  /*d530*/  FSETP.NEU.FTZ.AND P0, PT, R168.reuse, -INF , PT ;  /* 0xff800000a800780b */ /* 0x040fe40003f1d000 */
[C---:B------:R-:W-:Y:S01]  /*d540*/  FSETP.NEU.FTZ.AND P1, PT, R169.reuse, -INF , PT ;  /* 0xff800000a900780b */ /* 0x040fe20003f3d000 */
[C---:B------:R-:W-:Y:S01]  /*d550*/  FMUL.FTZ R177, R169.reuse, UR18 ;  /* 0x00000012a9b17c20 */ /* 0x040fe20008410000 */
[----:B------:R-:W-:Y:S02]  /*d560*/  FSEL R5, R168, RZ, P0 ;  /* 0x000000ffa8057208 */ /* 0x000fe40000000000 */
[----:B------:R-:W-:Y:S02]  /*d570*/  FSEL R4, R169, RZ, P1 ;  /* 0x000000ffa9047208 */ /* 0x000fe40000800000 */
[----:B------:R-:W-:Y:S01]  /*d580*/  FSEL R172, R172, RZ, P0 ;  /* 0x000000ffacac7208 */ /* 0x000fe20000000000 */
[----:B------:R-:W-:Y:S01]  /*d590*/  FADD.FTZ R5, R3, -R5 ;  /* 0x8000000503057221 */ /* 0x000fe20000010000 */
[----:B------:R-:W-:Y:S01]  /*d5a0*/  FSEL R177, R177, RZ, P1 ;  /* 0x000000ffb1b17208 */ /* 0x000fe20000800000 */
[----:B------:R-:W-:-:S02]  /*d5b0*/  FADD.FTZ R4, R164, -R4 ;  /* 0x80000004a4047221 */ /* 0x000fc40000010000 */
        /* <DEDUP_REMOVED lines=8> */
[----:B------:R-:W-:Y:S01]  /*d640*/  FMUL.FTZ R3, R5, UR18 ;  /* 0x0000001205037c20 */ /* 0x000fe20008410000 */
[----:B------:R-:W-:Y:S01]  /*d650*/  FMUL.FTZ R4, R4, UR18 ;  /* 0x0000001204047c20 */ /* 0x000fe20008410000 */
[----:B------:R-:W-:Y:S01]  /*d660*/  MUFU.EX2 R165, R165 ;  /* 0x000000a500a57308 */ /* 0x000fe20000000800 */
[----:B------:R-:W1:Y:S01]  /*d670*/  LDSM.16.MT88.4 R16, [R222+0x10000] ;  /* 0x01000000de10783b */ /* 0x000e620000004200 */
        /* <DEDUP_REMOVED lines=9> */
[--C-:B------:R-:W-:Y:S01]  /*d710*/  FFMA.FTZ R185, R24, UR18, -R177.reuse ;  /* 0x0000001218b97c23 */ /* 0x100fe200080108b1 */
[----:B------:R-:W-:Y:S01]  /*d720*/  LDSM.16.MT88.4 R28, [R224+0x10800] ;  /* 0x01080000e01c783b */ /* 0x000fe20000004200 */
        /* <DEDUP_REMOVED lines=14> */
[----:B------:R-:W-:Y:S01]  /*d810*/  FFMA.FTZ R176, R176, UR18, -R177 ;  /* 0x00000012b0b07c23 */ /* 0x000fe200080108b1 */
[--C-:B------:R-:W-:Y:S01]  /*d820*/  FFMA.FTZ R175, R175, UR18, -R172.reuse ;  /* 0x00000012afaf7c23 */ /* 0x100fe200080108ac */
[--C-:B------:R-:W-:Y:S01]  /*d830*/  FFMA.FTZ R174, R174, UR18, -R172.reuse ;  /* 0x00000012aeae7c23 */ /* 0x100fe200080108ac */
[--C-:B------:R-:W-:Y:S01]  /*d840*/  FFMA.FTZ R173, R173, UR18, -R172.reuse ;  /* 0x00000012adad7c23 */ /* 0x100fe200080108ac */
[----:B------:R-:W-:Y:S01]  /*d850*/  FFMA.FTZ R171, R171, UR18, -R172 ;  /* 0x00000012abab7c23 */ /* 0x000fe200080108ac */
[----:B------:R-:W-:Y:S08]  /*d860*/  MUFU.EX2 R32, R32 ;  /* 0x0000002000207308 */ /* 0x000ff00000000800 */
[----:B------:R-:W3:Y:S01]  /*d870*/  MUFU.EX2 R2, R2 ;  /* 0x0000000200027308 */ /* 0x000ee20000000800 */
[----:B--2---:R-:W-:-:S07]  /*d880*/  F2FP.BF16.F32.PACK_AB R6, R33, R34 ;  /* 0x000000222106723e */ /* 0x004fce00000010ff */
[----:B------:R-:W-:Y:S08]  /*d890*/  MUFU.EX2 R0, R0 ;  /* 0x0000000000007308 */ /* 0x000ff00000000800 */
[----:B------:R-:W2:Y:S01]  /*d8a0*/  MUFU.EX2 R164, R164 ;  /* 0x000000a400a47308 */ /* 0x000ea20000000800 */
[----:B---3--:R-:W-:-:S07]  /*d8b0*/  F2FP.BF16.F32.PACK_AB R5, R2, R32 ;  /* 0x000000200205723e */ /* 0x008fce00000010ff */
[----:B------:R3:W4:Y:S08]  /*d8c0*/  MUFU.EX2 R170, R4 ;  /* 0x0000000400aa7308 */ /* 0x0007300000000800 */
[----:B------:R-:W5:Y:S01]  /*d8d0*/  MUFU.EX2 R3, R3 ;  /* 0x0000000300037308 */ /* 0x000f620000000800 */
        /* <DEDUP_REMOVED lines=140> */
[----:B------:R-:W-:Y:S01]  /*e1a0*/  MUFU.EX2 R182, R182 ;  /* 0x000000b600b67308 */ /* 0x000fe20000000800 */
[-C--:B------:R-:W-:Y:S01]  /*e1b0*/  FMUL.FTZ R108, R108, R170.reuse ;  /* 0x000000aa6c6c7220 */ /* 0x080fe20000410000 */
[C---:B------:R-:W-:Y:S01]  /*e1c0*/  HMMA.16816.F32.BF16 R64, R4.reuse, R18, R64 ;  /* 0x000000120440723c */ /* 0x040fe20000041840 */
[----:B------:R-:W1:Y:S01]  /*e1d0*/  LDSM.16.MT88.4 R16, [R221+0x14000] ;  /* 0x01400000dd10783b */ /* 0x000e620000004200 */
        /* <DEDUP_REMOVED lines=15> */
[C---:B---3--:R-:W-:Y:S01]  /*e2d0*/  HMMA.16816.F32.BF16 R76, R4.reuse, R12, R76 ;  /* 0x0000000c044c723c */ /* 0x048fe2000004184c */
[-C--:B------:R-:W-:Y:S01]  /*e2e0*/  FMUL.FTZ R130, R130, R3.reuse ;  /* 0x0000000382827220 */ /* 0x080fe20000410000 */
[-C--:B------:R-:W-:Y:S01]  /*e2f0*/  FMUL.FTZ R131, R131, R3.reuse ;  /* 0x0000000383837220 */ /* 0x080fe20000410000 */
[----:B------:R-:W-:Y:S01]  /*e300*/  FFMA.FTZ R165, R249, R170, R165 ;  /* 0x000000aaf9a57223 */ /* 0x000fe200000100a5 */
[----:B------:R-:W-:Y:S01]  /*e310*/  FFMA.FTZ R3, R248, R3, R32 ;  /* 0x00000003f8037223 */ /* 0x000fe20000010020 */
[----:B------:R-:W3:Y:S01]  /*e320*/  MUFU.EX2 R184, R184 ;  /* 0x000000b800b87308 */ /* 0x000ee20000000800 */
[----:B------:R-:W-:Y:S01]  /*e330*/  HMMA.16816.F32.BF16 R80, R4, R14, R80 ;  /* 0x0000000e0450723c */ /* 0x000fe20000041850 */
[----:B------:R-:W5:Y:S01]  /*e340*/  LDSM.16.MT88.4 R12, [R224+0x16000] ;  /* 0x01600000e00c783b */ /* 0x000f620000004200 */
[----:B------:R-:W-:Y:S01]  /*e350*/  FADD.FTZ R165, R35, R165 ;  /* 0x000000a523a57221 */ /* 0x000fe20000010000 */
[----:B------:R-:W-:-:S03]  /*e360*/  FADD.FTZ R3, R2, R3 ;  /* 0x0000000302037221 */ /* 0x000fc60000010000 */
[----:B----4-:R-:W-:Y:S01]  /*e370*/  HMMA.16816.F32.BF16 R92, R4, R8, R92 ;  /* 0x00000008045c723c */ /* 0x010fe2000004185c */
[----:B------:R-:W4:Y:S01]  /*e380*/  MUFU.EX2 R186, R186 ;  /* 0x000000ba00ba7308 */ /* 0x000f220000000800 */
[----:B------:R-:W-:Y:S01]  /*e390*/  FADD.FTZ R165, R34, R165 ;  /* 0x000000a522a57221 */ /* 0x000fe20000010000 */
[----:B------:R-:W-:-:S03]  /*e3a0*/  FADD.FTZ R3, R0, R3 ;  /* 0x0000000300037221 */ /* 0x000fc60000010000 */
[C---:B------:R-:W-:Y:S01]  /*e3b0*/  HMMA.16816.F32.BF16 R96, R4.reuse, R10, R96 ;  /* 0x0000000a0460723c */ /* 0x040fe20000041860 */
[----:B------:R-:W4:Y:S01]  /*e3c0*/  LDSM.16.MT88.4 R8, [R221+0x16000] ;  /* 0x01600000dd08783b */ /* 0x000f220000004200 */
[----:B------:R-:W-:Y:S01]  /*e3d0*/  FADD.FTZ R165, R33, R165 ;  /* 0x000000a521a57221 */ /* 0x000fe20000010000 */
[----:B------:R-:W-:Y:S01]  /*e3e0*/  MUFU.EX2 R187, R187 ;  /* 0x000000bb00bb7308 */ /* 0x000fe20000000800 */
[----:B------:R-:W-:Y:S01]  /*e3f0*/  FADD.FTZ R3, R164, R3 ;  /* 0x00000003a4037221 */ /* 0x000fe20000010000 */
[----:B------:R-:W-:Y:S01]  /*e400*/  MOV R164, R169 ;  /* 0x000000a900a47202 */ /* 0x000fe20000000f00 */
[----:B-1----:R-:W-:Y:S01]  /*e410*/  HMMA.16816.F32.BF16 R84, R4, R16, R84 ;  /* 0x000000100454723c */ /* 0x002fe20000041854 */
[----:B--2---:R-:W-:Y:S01]  /*e420*/  FADD.FTZ R165, R181, R165 ;  /* 0x000000a5b5a57221 */ /* 0x004fe20000010000 */
[----:B---3--:R-:W-:-:S03]  /*e430*/  FADD.FTZ R3, R184, R3 ;  /* 0x00000003b8037221 */ /* 0x008fc60000010000 */
[----:B------:R-:W1:Y:S01]  /*e440*/  MUFU.EX2 R188, R188 ;  /* 0x000000bc00bc7308 */ /* 0x000e620000000800 */
[C---:B------:R-:W-:Y:S01]  /*e450*/  HMMA.16816.F32.BF16 R88, R4.reuse, R18, R88 ;  /* 0x000000120458723c */ /* 0x040fe20000041858 */
[----:B------:R-:W2:Y:S06]  /*e460*/  LDSM.16.MT88.4 R16, [R222+0x16000] ;  /* 0x01600000de10783b */ /* 0x000eac0000004200 */
[----:B------:R-:W3:Y:S08]  /*e470*/  MUFU.EX2 R196, R196 ;  /* 0x000000c400c47308 */ /* 0x000ef00000000800 */
[----:B------:R-:W-:Y:S01]  /*e480*/  MUFU.EX2 R195, R195 ;  /* 0x000000c300c37308 */ /* 0x000fe20000000800 */
[C---:B-----5:R-:W-:Y:S06]  /*e490*/  HMMA.16816.F32.BF16 R100, R4.reuse, R12, R100 ;  /* 0x0000000c0464723c */ /* 0x060fec0000041864 */
[C---:B------:R-:W-:Y:S01]  /*e4a0*/  HMMA.16816.F32.BF16 R104, R4.reuse, R14, R104 ;  /* 0x0000000e0468723c */ /* 0x040fe20000041868 */
[----:B------:R-:W5:Y:S01]  /*e4b0*/  LDSM.16.MT88.4 R12, [R220+0x16000] ;  /* 0x01600000dc0c783b */ /* 0x000f620000004200 */
[----:B------:R-:W-:Y:S04]  /*e4c0*/  MUFU.EX2 R194, R194 ;  /* 0x000000c200c27308 */ /* 0x000fe80000000800 */
[C---:B----4-:R-:W-:Y:S04]  /*e4d0*/  HMMA.16816.F32.BF16 R116, R4.reuse, R8, R116 ;  /* 0x000000080474723c */ /* 0x050fe80000041874 */
[----:B------:R-:W-:Y:S02]  /*e4e0*/  MUFU.EX2 R193, R193 ;  /* 0x000000c100c17308 */ /* 0x000fe40000000800 */
[C---:B------:R-:W-:Y:S01]  /*e4f0*/  HMMA.16816.F32.BF16 R120, R4.reuse, R10, R120 ;  /* 0x0000000a0478723c */ /* 0x040fe20000041878 */
[----:B------:R-:W4:Y:S05]  /*e500*/  LDSM.16.MT88.4 R8, [R222+0x10800] ;  /* 0x01080000de08783b */ /* 0x000f2a0000004200 */
        /* <DEDUP_REMOVED lines=23> */
[----:B----4-:R-:W-:Y:S01]  /*e680*/  HMMA.16816.F32.BF16 R152, R4, R8, R152 ;  /* 0x000000080498723c */ /* 0x010fe20000041898 */
[----:B------:R-:W-:Y:S01]  /*e690*/  MUFU.EX2 R178, R178 ;  /* 0x000000b200b27308 */ /* 0x000fe20000000800 */
[----:B---3--:R-:W-:Y:S01]  /*e6a0*/  FADD.FTZ R185, R196, R185 ;  /* 0x000000b9c4b97221 */ /* 0x008fe20000010000 */
        /* <DEDUP_REMOVED lines=166> */
.L_x_6614:
        /* <DEDUP_REMOVED lines=11> */
[----:B------:R-:W-:Y:S01]  /*f1c0*/  ULDC UR16, c[0x0][0x39c] ;  /* 0x0000e70000107ab9 */ /* 0x000fe20000000800 */
[----:B------:R-:W-:Y:S01]  /*f1d0*/  USHF.R.S32.HI UR19, URZ, 0x1f, UR25 ;  /* 0x0000001f3f137899 */ /* 0x000fe20008011419 */
[----:B------:R-:W-:Y:S01]  /*f1e0*/  ULDC UR4, c[0x0][0x2ec] ;  /* 0x0000bb0000047ab9 */ /* 0x000fe20000000800 */
[----:B------:R-:W-:Y:S01]  /*f1f0*/  ULDC.64 UR8, c[0x0][0x248] ;  /* 0x0000920000087ab9 */ /* 0x000fe20000000a00 */
[----:B------:R-:W-:Y:S01]  /*f200*/  UMOV UR15, UR6 ;  /* 0x00000006000f7c82 */ /* 0x000fe20008000000 */
[----:B------:R-:W-:-:S08]  /*f210*/  UMOV UR14, UR7 ;  /* 0x00000007000e7c82 */ /* 0x000fd00008000000 */
.L_x_6626:
        /* <DEDUP_REMOVED lines=99> */
.L_x_6623:
        /* <DEDUP_REMOVED lines=260> */
[----:B------:R-:W1:Y:S05]  /*10890*/  LDSM.16.M88.4 R196, [R229+0xe000] ;  /* 0x00e00000e5c4783b */ /* 0x000e6a0000000200 */
[C---:B----4-:R-:W-:Y:S06]  /*108a0*/  HMMA.16816.F32.BF16 R20, R188.reuse, R164, R20 ;  /* 0x000000a4bc14723c */ /* 0x050fec0000041814 */
        /* <DEDUP_REMOVED lines=8> */
[----:B------:R-:W2:Y:S05]  /*10930*/  LDSM.16.M88.4 R180, [R229+0xf800] ;  /* 0x00f80000e5b4783b */ /* 0x000eaa0000000200 */
[C---:B------:R-:W-:Y:S06]  /*10940*/  HMMA.16816.F32.BF16 R12, R176.reuse, R200, R12 ;  /* 0x000000c8b00c723c */ /* 0x040fec000004180c */
[C---:B------:R-:W-:Y:S01]  /*10950*/  HMMA.16816.F32.BF16 R16, R176.reuse, R202, R16 ;  /* 0x000000cab010723c */ /* 0x040fe20000041810 */
[----:B------:R-:W2:Y:S05]  /*10960*/  LDSM.16.M88.4 R200, [R207] ;  /* 0x00000000cfc8783b */ /* 0x000eaa0000000200 */
[C---:B---3--:R-:W-:Y:S06]  /*10970*/  HMMA.16816.F32.BF16 R20, R176.reuse, R168, R20 ;  /* 0x000000a8b014723c */ /* 0x048fec0000041814 */
[C---:B------:R-:W-:Y:S01]  /*10980*/  HMMA.16816.F32.BF16 R24, R176.reuse, R170, R24 ;  /* 0x000000aab018723c */ /* 0x040fe20000041818 */
[----:B------:R-:W3:Y:S05]  /*10990*/  LDSM.16.M88.4 R168, [R206] ;  /* 0x00000000cea8783b */ /* 0x000eea0000000200 */
[C---:B-----5:R-:W-:Y:S06]  /*109a0*/  HMMA.16816.F32.BF16 R28, R176.reuse, R184, R28 ;  /* 0x000000b8b01c723c */ /* 0x060fec000004181c */
[----:B------:R-:W-:Y:S01]  /*109b0*/  HMMA.16816.F32.BF16 R32, R176, R186, R32 ;  /* 0x000000bab020723c */ /* 0x000fe20000041820 */
[----:B------:R-:W5:Y:S04]  /*109c0*/  LDSM.16.M88.4 R176, [R205] ;  /* 0x00000000cdb0783b */ /* 0x000f680000000200 */
[----:B------:R-:W5:Y:S01]  /*109d0*/  LDSM.16.M88.4 R184, [R204] ;  /* 0x00000000ccb8783b */ /* 0x000f620000000200 */
        /* <DEDUP_REMOVED lines=19> */
[C---:B-----5:R-:W-:Y:S06]  /*10b10*/  HMMA.16816.F32.BF16 R20, R188.reuse, R176, R20 ;  /* 0x000000b0bc14723c */ /* 0x060fec0000041814 */
[C---:B------:R-:W-:Y:S06]  /*10b20*/  HMMA.16816.F32.BF16 R24, R188.reuse, R178, R24 ;  /* 0x000000b2bc18723c */ /* 0x040fec0000041818 */
[C---:B------:R-:W-:Y:S06]  /*10b30*/  HMMA.16816.F32.BF16 R28, R188.reuse, R184, R28 ;  /* 0x000000b8bc1c723c */ /* 0x040fec000004181c */
[----:B------:R-:W-:Y:S06]  /*10b40*/  HMMA.16816.F32.BF16 R32, R188, R186, R32 ;  /* 0x000000babc20723c */ /* 0x000fec0000041820 */
[C---:B-1----:R-:W-:Y:S06]  /*10b50*/  HMMA.16816.F32.BF16 R4, R164.reuse, R196, R4 ;  /* 0x000000c4a404723c */ /* 0x042fec0000041804 */
[C---:B------:R-:W-:Y:S06]  /*10b60*/  HMMA.16816.F32.BF16 R8, R164.reuse, R198, R8 ;  /* 0x000000c6a408723c */ /* 0x040fec0000041808 */
[C---:B--2---:R-:W-:Y:S06]  /*10b70*/  HMMA.16816.F32.BF16 R12, R164.reuse, R172, R12 ;  /* 0x000000aca40c723c */ /* 0x044fec000004180c */
[C---:B------:R-:W-:Y:S06]  /*10b80*/  HMMA.16816.F32.BF16 R16, R164.reuse, R174, R16 ;  /* 0x000000aea410723c */ /* 0x040fec0000041810 */
[C---:B----4-:R-:W-:Y:S06]  /*10b90*/  HMMA.16816.F32.BF16 R20, R164.reuse, R180, R20 ;  /* 0x000000b4a414723c */ /* 0x050fec0000041814 */
[C---:B------:R-:W-:Y:S06]  /*10ba0*/  HMMA.16816.F32.BF16 R24, R164.reuse, R182, R24 ;  /* 0x000000b6a418723c */ /* 0x040fec0000041818 */
[C---:B------:R-:W-:Y:S06]  /*10bb0*/  HMMA.16816.F32.BF16 R28, R164.reuse, R192, R28 ;  /* 0x000000c0a41c723c */ /* 0x040fec000004181c */
[----:B------:R-:W-:Y:S01]  /*10bc0*/  HMMA.16816.F32.BF16 R32, R164, R194, R32 ;  /* 0x000000c2a420723c */ /* 0x000fe20000041820 */
[----:B------:R-:W1:Y:S05]  /*10bd0*/  LDSM.16.M88.4 R164, [R216+0x6800] ;  /* 0x00680000d8a4783b */ /* 0x000e6a0000000200 */
[C---:B---3--:R-:W-:Y:S06]  /*10be0*/  HMMA.16816.F32.BF16 R4, R168.reuse, R200, R4 ;  /* 0x000000c8a804723c */ /* 0x048fec0000041804 */
[C---:B------:R-:W-:Y:S11]  /*10bf0*/  HMMA.16816.F32.BF16 R8, R168.reuse, R202, R8 ;  /* 0x000000caa808723c */ /* 0x040ff60000041808 */
[----:B------:R-:W-:Y:S07]  /*10c00*/  @!UPT UIADD3 URZ, URZ, URZ, URZ ;  /* 0x0000003f3f3ff290 */ /* 0x000fee000fffe03f */
[----:B------:R-:W-:Y:S01]  /*10c10*/  FMUL.FTZ R5, R5, UR16 ;  /* 0x0000001005057c20 */ /* 0x000fe20008410000 */
[----:B------:R-:W-:Y:S01]  /*10c20*/  FMUL.FTZ R6, R6, UR16 ;  /* 0x0000001006067c20 */ /* 0x000fe20008410000 */
[----:B------:R-:W-:Y:S01]  /*10c30*/  FMUL.FTZ R7, R7, UR16 ;  /* 0x0000001007077c20 */ /* 0x000fe20008410000 */
[----:B------:R-:W-:Y:S01]  /*10c40*/  FMUL.FTZ R3, R4, UR16 ;  /* 0x0000001004037c20 */ /* 0x000fe20008410000 */
[----:B------:R-:W2:Y:S02]  /*10c50*/  MUFU.TANH R172, R5 ;  /* 0x0000000500ac7308 */ /* 0x000ea40000002400 */
[----:B------:R-:W-:Y:S01]  /*10c60*/  FMUL.FTZ R8, R8, UR16 ;  /* 0x0000001008087c20 */ /* 0x000fe20008410000 */
[----:B------:R-:W-:Y:S01]  /*10c70*/  FMUL.FTZ R9, R9, UR16 ;  /* 0x0000001009097c20 */ /* 0x000fe20008410000 */
[----:B------:R-:W-:Y:S01]  /*10c80*/  FMUL.FTZ R10, R10, UR16 ;  /* 0x000000100a0a7c20 */ /* 0x000fe20008410000 */
[----:B------:R-:W-:Y:S01]  /*10c90*/  FMUL.FTZ R11, R11, UR16 ;  /* 0x000000100b0b7c20 */ /* 0x000fe20008410000 */
[C---:B-1----:R-:W-:Y:S04]  /*10ca0*/  HMMA.16816.F32.BF16 R12, R168.reuse, R164, R12 ;  /* 0x000000a4a80c723c */ /* 0x042fe8000004180c */
[----:B------:R-:W1:Y:S02]  /*10cb0*/  MUFU.TANH R173, R6 ;  /* 0x0000000600ad7308 */ /* 0x000e640000002400 */
[C---:B------:R-:W-:Y:S08]  /*10cc0*/  HMMA.16816.F32.BF16 R16, R168.reuse, R166, R16 ;  /* 0x000000a6a810723c */ /* 0x040ff00000041810 */
[----:B------:R3:W4:Y:S03]  /*10cd0*/  MUFU.TANH R164, R7 ;  /* 0x0000000700a47308 */ /* 0x0007260000002400 */
[----:B------:R-:W-:Y:S01]  /*10ce0*/  IMAD.MOV.U32 R166, RZ, RZ, R250 ;  /* 0x000000ffffa67224 */ /* 0x000fe200078e00fa */
[----:B------:R-:W-:Y:S06]  /*10cf0*/  MOV R167, R251 ;  /* 0x000000fb00a77202 */ /* 0x000fec0000000f00 */
[----:B------:R-:W1:Y:S01]  /*10d00*/  MUFU.TANH R165, R8 ;  /* 0x0000000800a57308 */ /* 0x000e620000002400 */
[----:B------:R-:W-:Y:S09]  /*10d10*/  FMUL.FTZ R12, R12, UR16 ;  /* 0x000000100c0c7c20 */ /* 0x000ff20008410000 */
[----:B------:R-:W1:Y:S01]  /*10d20*/  MUFU.TANH R174, R9 ;  /* 0x0000000900ae7308 */ /* 0x000e620000002400 */
[----:B---3--:R-:W3:Y:S01]  /*10d30*/  LDSM.16.M88.4 R4, [R216+0x7000] ;  /* 0x00700000d804783b */ /* 0x008ee20000000200 */
[----:B------:R-:W-:Y:S01]  /*10d40*/  FMUL.FTZ R13, R13, UR16 ;  /* 0x000000100d0d7c20 */ /* 0x000fe20008410000 */
[----:B------:R-:W-:Y:S01]  /*10d50*/  FMUL.FTZ R14, R14, UR16 ;  /* 0x000000100e0e7c20 */ /* 0x000fe20008410000 */
[----:B------:R-:W-:Y:S01]  /*10d60*/  FMUL.FTZ R15, R15, UR16 ;  /* 0x000000100f0f7c20 */ /* 0x000fe20008410000 */
[----:B------:R-:W-:Y:S01]  /*10d70*/  FMUL.FTZ R17, R17, UR16 ;  /* 0x0000001011117c20 */ /* 0x000fe20008410000 */
[----:B------:R-:W-:Y:S04]  /*10d80*/  FMUL.FTZ R16, R16, UR16 ;  /* 0x0000001010107c20 */ /* 0x000fe80008410000 */
[----:B------:R-:W1:Y:S10]  /*10d90*/  MUFU.TANH R175, R10 ;  /* 0x0000000a00af7308 */ /* 0x000e740000002400 */
[----:B------:R5:W1:Y:S10]  /*10da0*/  MUFU.TANH R176, R11 ;  /* 0x0000000b00b07308 */ /* 0x000a740000002400 */
[----:B------:R2:W1:Y:S10]  /*10db0*/  MUFU.TANH R178, R17 ;  /* 0x0000001100b27308 */ /* 0x0004740000002400 */
[----:B------:R4:W1:Y:S01]  /*10dc0*/  MUFU.TANH R177, R16 ;  /* 0x0000001000b17308 */ /* 0x0008620000002400 */
[----:B-----5:R-:W5:Y:S01]  /*10dd0*/  LDSM.16.M88.4 R8, [R216+0x7800] ;  /* 0x00780000d808783b */ /* 0x020f620000000200 */
[----:B------:R-:W-:Y:S08]  /*10de0*/  DEPBAR.LE SB0, 0x0 ;  /* 0x000080000000791a */ /* 0x000ff00000000000 */
[----:B------:R-:W1:Y:S01]  /*10df0*/  MUFU.TANH R3, R3 ;  /* 0x0000000300037308 */ /* 0x000e620000002400 */
[----:B------:R-:W-:Y:S01]  /*10e00*/  BAR.SYNC.DEFER_BLOCKING 0x0 ;  /* 0x0000000000007b1d */ /* 0x000fe20000010000 */
[C---:B---3--:R-:W-:Y:S05]  /*10e10*/  HMMA.16816.F32.BF16 R20, R168.reuse, R4, R20 ;  /* 0x00000004a814723c */ /* 0x048fea0000041814 */
[----:B--2---:R-:W-:Y:S03]  /*10e20*/  FMUL.FTZ R17, R19, UR16 ;  /* 0x0000001013117c20 */ /* 0x004fe60008410000 */
[----:B------:R-:W2:Y:S01]  /*10e30*/  MUFU.TANH R12, R12 ;  /* 0x0000000c000c7308 */ /* 0x000ea20000002400 */
[C---:B------:R-:W-:Y:S03]  /*10e40*/  HMMA.16816.F32.BF16 R24, R168.reuse, R6, R24 ;  /* 0x00000006a818723c */ /* 0x040fe60000041818 */
[----:B----4-:R-:W-:Y:S06]  /*10e50*/  FMUL.FTZ R16, R18, UR16 ;  /* 0x0000001012107c20 */ /* 0x010fec0008410000 */
[----:B------:R-:W3:Y:S10]  /*10e60*/  MUFU.TANH R13, R13 ;  /* 0x0000000d000d7308 */ /* 0x000ef40000002400 */
[----:B------:R-:W4:Y:S01]  /*10e70*/  MUFU.TANH R14, R14 ;  /* 0x0000000e000e7308 */ /* 0x000f220000002400 */
[----:B------:R-:W-:Y:S01]  /*10e80*/  FMUL.FTZ R19, R21, UR16 ;  /* 0x0000001015137c20 */ /* 0x000fe20008410000 */
[----:B------:R-:W-:Y:S01]  /*10e90*/  FMUL.FTZ R18, R20, UR16 ;  /* 0x0000001014127c20 */ /* 0x000fe20008410000 */
[----:B------:R-:W-:Y:S01]  /*10ea0*/  FMUL.FTZ R6, R22, UR16 ;  /* 0x0000001016067c20 */ /* 0x000fe20008410000 */
[----:B------:R-:W-:Y:S06]  /*10eb0*/  FMUL.FTZ R7, R23, UR16 ;  /* 0x0000001017077c20 */ /* 0x000fec0008410000 */
[----:B------:R-:W1:Y:S01]  /*10ec0*/  MUFU.TANH R15, R15 ;  /* 0x0000000f000f7308 */ /* 0x000e620000002400 */
[C---:B-----5:R-:W-:Y:S03]  /*10ed0*/  HMMA.16816.F32.BF16 R28, R168.reuse, R8, R28 ;  /* 0x00000008a81c723c */ /* 0x060fe6000004181c */
[----:B------:R-:W-:Y:S01]  /*10ee0*/  FMUL.FTZ R21, R25, UR16 ;  /* 0x0000001019157c20 */ /* 0x000fe20008410000 */
[----:B------:R-:W-:Y:S02]  /*10ef0*/  FMUL.FTZ R20, R24, UR16 ;  /* 0x0000001018147c20 */ /* 0x000fe40008410000 */
[----:B------:R-:W-:Y:S03]  /*10f00*/  HMMA.16816.F32.BF16 R32, R168, R10, R32 ;  /* 0x0000000aa820723c */ /* 0x000fe60000041820 */
[----:B------:R-:W1:Y:S02]  /*10f10*/  MUFU.TANH R16, R16 ;  /* 0x0000001000107308 */ /* 0x000e640000002400 */
[----:B------:R-:W-:Y:S01]  /*10f20*/  FMUL.FTZ R8, R27, UR16 ;  /* 0x000000101b087c20 */ /* 0x000fe20008410000 */
[----:B------:R-:W-:Y:S07]  /*10f30*/  FMUL.FTZ R9, R26, UR16 ;  /* 0x000000101a097c20 */ /* 0x000fee0008410000 */
        /* <DEDUP_REMOVED lines=9> */
[----:B------:R-:W-:Y:S08]  /*10fd0*/  FMUL.FTZ R10, R35, UR16 ;  /* 0x00000010230a7c20 */ /* 0x000ff00008410000 */
        /* <DEDUP_REMOVED lines=32> */
[----:B------:R-:W2:Y:S10]  /*111e0*/  I2F.RP R4, UR14 ;  /* 0x0000000e00047d06 */ /* 0x000eb40008209400 */
[----:B--2---:R-:W2:Y:S02]  /*111f0*/  MUFU.RCP R4, R4 ;  /* 0x0000000400047308 */ /* 0x004ea40000001000 */
[----:B--2---:R-:W-:Y:S08]  /*11200*/  VIADD R4, R4, 0xffffffe ;  /* 0x0ffffffe04047836 */ /* 0x004ff00000000000 */
[----:B------:R-:W2:Y:S02]  /*11210*/  F2I.FTZ.U32.TRUNC.NTZ R4, R4 ;  /* 0x0000000400047305 */ /* 0x000ea4000021f000 */
[----:B--2---:R-:W-:Y:S01]  /*11220*/  R2UR UR39, R4 ;  /* 0x00000000042772ca */ /* 0x004fe200000e0000 */
        /* <DEDUP_REMOVED lines=11> */
[----:B------:R-:W-:Y:S03]  /*112e0*/  UMOV UR37, UR41 ;  /* 0x0000002900257c82 */ /* 0x000fe60008000000 */
[----:B------:R-:W-:Y:S02]  /*112f0*/  UIMAD UR35, UR14, UR34, UR35 ;  /* 0x000000220e2372a4 */ /* 0x000fe4000f8e0223 */
        /* <DEDUP_REMOVED lines=8> */
[----:B------:R-:W-:Y:S02]  /*11380*/  UISETP.NE.AND UP2, UPT, UR18, URZ, UPT ;  /* 0x0000003f1200728c */ /* 0x000fe4000bf45270 */
[----:B------:R-:W-:Y:S02]  /*11390*/  UISETP.GE.U32.AND UP3, UPT, UR33, UR14, UPT ;  /* 0x0000000e2100728c */ /* 0x000fe4000bf66070 */
[----:B------:R-:W-:Y:S02]  /*113a0*/  ULOP3.LUT UR14, URZ, UR18, URZ, 0x33, !UPT ;  /* 0x000000123f0e7292 */ /* 0x000fe4000f8e333f */
[----:B------:R-:W-:Y:S02]  /*113b0*/  @!UP0 UIADD3 UR37, UR37, 0x1, URZ ;  /* 0x0000000125258890 */ /* 0x000fe4000fffe03f */
[----:B------:R-:W-:Y:S02]  /*113c0*/  @UP4 UIADD3 UR39, UR39, 0x1, URZ ;  /* 0x0000000127274890 */ /* 0x000fe4000fffe03f */
[----:B------:R-:W-:Y:S02]  /*113d0*/  UISETP.GE.AND UP0, UPT, UR36, URZ, UPT ;  /* 0x0000003f2400728c */ /* 0x000fe4000bf06270 */
[----:B------:R-:W-:Y:S02]  /*113e0*/  @!UP1 UIADD3 UR39, -UR39, URZ, URZ ;  /* 0x0000003f27279290 */ /* 0x000fe4000fffe13f */
[----:B------:R-:W-:Y:S02]  /*113f0*/  @UP3 UIADD3 UR37, UR37, 0x1, URZ ;  /* 0x0000000125253890 */ /* 0x000fe4000fffe03f */
[----:B------:R-:W-:Y:S05]  /*11400*/  USEL UR39, UR14, UR39, !UP2 ;  /* 0x000000270e277287 */ /* 0x000fea000d000000 */
[----:B------:R-:W-:Y:S01]  /*11410*/  @!UP0 UIADD3 UR37, -UR37, URZ, URZ ;  /* 0x0000003f25258290 */ /* 0x000fe2000fffe13f */
[----:B------:R-:W-:Y:S01]  /*11420*/  IMAD.U32 R4, RZ, RZ, UR39 ;  /* 0x00000027ff047e24 */ /* 0x000fe2000f8e00ff */
[----:B------:R-:W-:Y:S02]  /*11430*/  MOV R5, UR39 ;  /* 0x0000002700057c02 */ /* 0x000fe40008000f00 */
[----:B------:R-:W-:Y:S02]  /*11440*/  USEL UR14, UR14, UR37, !UP2 ;  /* 0x000000250e0e7287 */ /* 0x000fe4000d000000 */
[----:B------:R-:W-:Y:S04]  /*11450*/  LEA R32, P0, R5, UR20, 0x2 ;  /* 0x0000001405207c11 */ /* 0x000fe8000f8010ff */
        /* <DEDUP_REMOVED lines=8> */
[----:B------:R-:W-:Y:S02]  /*114e0*/  R2UR UR35, R35 ;  /* 0x00000000232372ca */ /* 0x000fe400000e0000 */
[----:B------:R-:W-:Y:S01]  /*114f0*/  MOV R22, UR32 ;  /* 0x0000002000167c02 */ /* 0x000fe20008000f00 */
[----:B------:R-:W-:Y:S01]  /*11500*/  IMAD.U32 R23, RZ, RZ, UR33 ;  /* 0x00000021ff177e24 */ /* 0x000fe2000f8e00ff */
[----:B------:R-:W-:Y:S04]  /*11510*/  UIADD3 UR32, UR39, -UR14, URZ ;  /* 0x8000000e27207290 */ /* 0x000fe8000fffe03f */
[----:B------:R-:W2:Y:S01]  /*11520*/  LDG.E R22, desc[UR26][R22.64] ;  /* 0x0000001a16167981 */ /* 0x000ea2000c1e1900 */
[----:B------:R-:W-:Y:S02]  /*11530*/  UIMAD UR32, UR32, UR18, -0x40 ;  /* 0xffffffc0202074a4 */ /* 0x000fe4000f8e0212 */
[----:B------:R-:W-:Y:S02]  /*11540*/  IMAD.U32 R4, RZ, RZ, UR34 ;  /* 0x00000022ff047e24 */ /* 0x000fe4000f8e00ff */
[----:B------:R-:W-:Y:S01]  /*11550*/  IMAD.U32 R5, RZ, RZ, UR35 ;  /* 0x00000023ff057e24 */ /* 0x000fe2000f8e00ff */
[----:B------:R-:W-:Y:S02]  /*11560*/  USHF.R.S32.HI UR15, URZ, 0x1f, UR32 ;  /* 0x0000001f3f0f7899 */ /* 0x000fe40008011420 */
        /* <DEDUP_REMOVED lines=9> */
[----:B------:R3:W2:Y:S02]  /*11600*/  LDG.E R23, desc[UR26][R4.64] ;  /* 0x0000001a04177981 */ /* 0x0006a4000c1e1900 */
[----:B---3--:R-:W3:Y:S01]  /*11610*/  LDC.64 R4, c[0x0][0x230] ;  /* 0x00008c00ff047b82 */ /* 0x008ee20000000a00 */
[----:B--2---:R-:W-:Y:S04]  /*11620*/  IADD3 R23, -R22, R23, RZ ;  /* 0x0000001716177210 */ /* 0x004fe80007ffe1ff */
[----:B------:R-:W-:Y:S01]  /*11630*/  SHF.R.S32.HI R22, RZ, 0x1f, R23 ;  /* 0x0000001fff167819 */ /* 0x000fe20000011417 */
[CC--:B---3--:R-:W-:Y:S04]  /*11640*/  IMAD.WIDE.U32 R32, R23.reuse, R4.reuse, R32 ;  /* 0x0000000417207225 */ /* 0x0c8fe800078e0020 */
[----:B------:R-:W-:Y:S01]  /*11650*/  IMAD R22, R22, R4, RZ ;  /* 0x0000000416167224 */ /* 0x000fe200078e02ff */
[----:B------:R-:W-:Y:S03]  /*11660*/  MOV R24, R32 ;  /* 0x0000002000187202 */ /* 0x000fe60000000f00 */
[----:B------:R-:W-:Y:S04]  /*11670*/  IMAD R22, R23, R5, R22 ;  /* 0x0000000517167224 */ /* 0x000fe800078e0216 */
[----:B------:R-:W-:Y:S07]  /*11680*/  IMAD.IADD R4, R33, 0x1, R22 ;  /* 0x0000000121047824 */ /* 0x000fee00078e0216 */
.L_x_6625:
        /* <DEDUP_REMOVED lines=117> */
.L_x_6624:
[----:B------:R-:W-:Y:S01]  /*11de0*/  MOV R4, UR11 ;  /* 0x0000000b00047c02 */ /* 0x000fe20008000f00 */
[----:B------:R-:W-:Y:S01]  /*11df0*/  STL [R1], R166 ;  /* 0x000000a601007387 */ /* 0x000fe20000100800 */
[----:B------:R-:W-:Y:S01]  /*11e00*/  UISETP.GT.AND UP0, UPT, UR11, UR10, UPT ;  /* 0x0000000a0b00728c */ /* 0x000fe2000bf04270 */
[----:B------:R-:W-:Y:S02]  /*11e10*/  UMOV UR15, UR29 ;  /* 0x0000001d000f7c82 */ /* 0x000fe40008000000 */
[----:B------:R-:W-:Y:S01]  /*11e20*/  IMAD R4, R4, 0x40, R243 ;  /* 0x0000004004047824 */ /* 0x000fe200078e02f3 */
[----:B------:R-:W-:Y:S03]  /*11e30*/  UMOV UR14, UR28 ;  /* 0x0000001c000e7c82 */ /* 0x000fe60008000000 */
[----:B------:R-:W-:Y:S01]  /*11e40*/  VIADD R23, R4, 0x8 ;  /* 0x0000000804177836 */ /* 0x000fe20000000000 */
[----:B------:R-:W-:Y:S01]  /*11e50*/  IADD3 R5, R242, -R4, RZ ;  /* 0x80000004f2057210 */ /* 0x000fe20007ffe0ff */
[C---:B------:R-:W-:Y:S01]  /*11e60*/  VIADD R31, R4.reuse, 0x10 ;  /* 0x00000010041f7836 */ /* 0x040fe20000000000 */
[----:B------:R-:W-:Y:S01]  /*11e70*/  IADD3 R22, R4, 0x1, RZ ;  /* 0x0000000104167810 */ /* 0x000fe20007ffe0ff */
[----:B------:R-:W-:Y:S01]  /*11e80*/  IMAD.IADD R26, R242, 0x1, -R23 ;  /* 0x00000001f21a7824 */ /* 0x000fe200078e0a17 */
[----:B------:R-:W-:Y:S01]  /*11e90*/  IABS R5, R5 ;  /* 0x0000000500057213 */ /* 0x000fe20000000000 */
[----:B--2---:R-:W-:Y:S01]  /*11ea0*/  IMAD.IADD R32, R239, 0x1, -R4 ;  /* 0x00000001ef207824 */ /* 0x004fe200078e0a04 */
[C---:B------:R-:W-:Y:S01]  /*11eb0*/  IADD3 R35, R4.reuse, 0x9, RZ ;  /* 0x0000000904237810 */ /* 0x040fe20007ffe0ff */
[----:B------:R-:W-:Y:S01]  /*11ec0*/  VIADD R34, R4, 0x18 ;  /* 0x0000001804227836 */ /* 0x000fe20000000000 */
[----:B------:R-:W-:Y:S02]  /*11ed0*/  I2FP.F32.S32 R5, R5 ;  /* 0x0000000500057245 */ /* 0x000fe40000201400 */
[C---:B-1----:R-:W-:Y:S02]  /*11ee0*/  IADD3 R28, R242.reuse, -R22, RZ ;  /* 0x80000016f21c7210 */ /* 0x042fe40007ffe0ff */
[----:B------:R-:W-:Y:S01]  /*11ef0*/  IABS R26, R26 ;  /* 0x0000001a001a7213 */ /* 0x000fe20000000000 */
[----:B------:R-:W-:Y:S01]  /*11f00*/  FFMA.FTZ R3, R5, -UR23, R3 ;  /* 0x8000001705037c23 */ /* 0x000fe20008010003 */
[C---:B------:R-:W-:Y:S01]  /*11f10*/  IMAD.IADD R5, R242.reuse, 0x1, -R31 ;  /* 0x00000001f2057824 */ /* 0x040fe200078e0a1f */
[----:B------:R-:W-:Y:S02]  /*11f20*/  IADD3 R24, R242, -R35, RZ ;  /* 0x80000023f2187210 */ /* 0x000fe40007ffe0ff */
[----:B------:R-:W-:Y:S02]  /*11f30*/  IABS R28, R28 ;  /* 0x0000001c001c7213 */ /* 0x000fe40000000000 */
[----:B------:R-:W-:Y:S02]  /*11f40*/  IABS R5, R5 ;  /* 0x0000000500057213 */ /* 0x000fe40000000000 */
[----:B------:R-:W-:Y:S02]  /*11f50*/  I2FP.F32.S32 R26, R26 ;  /* 0x0000001a001a7245 */ /* 0x000fe40000201400 */
[----:B------:R-:W-:Y:S02]  /*11f60*/  I2FP.F32.S32 R5, R5 ;  /* 0x0000000500057245 */ /* 0x000fe40000201400 */
[----:B------:R-:W-:Y:S01]  /*11f70*/  I2FP.F32.S32 R28, R28 ;  /* 0x0000001c001c7245 */ /* 0x000fe20000201400 */
[----:B------:R-:W-:Y:S01]  /*11f80*/  FFMA.FTZ R165, R26, -UR23, R165 ;  /* 0x800000171aa57c23 */ /* 0x000fe200080100a5 */
[----:B------:R-:W-:Y:S01]  /*11f90*/  IABS R24, R24 ;  /* 0x0000001800187213 */ /* 0x000fe20000000000 */
[----:B------:R-:W-:Y:S01]  /*11fa0*/  FFMA.FTZ R12, R5, -UR23, R12 ;  /* 0x80000017050c7c23 */ /* 0x000fe2000801000c */
[-C--:B------:R-:W-:Y:S01]  /*11fb0*/  ISETP.GE.AND P3, PT, R22, R241.reuse, PT ;  /* 0x000000f11600720c */ /* 0x080fe20003f66270 */
[----:B------:R-:W-:Y:S01]  /*11fc0*/  FFMA.FTZ R172, R28, -UR23, R172 ;  /* 0x800000171cac7c23 */ /* 0x000fe200080100ac */
[----:B------:R-:W-:Y:S01]  /*11fd0*/  ISETP.GE.AND P6, PT, R22, R238, PT ;  /* 0x000000ee1600720c */ /* 0x000fe20003fc6270 */
[----:B------:R-:W-:Y:S01]  /*11fe0*/  IMAD.IADD R26, R239, 0x1, -R22 ;  /* 0x00000001ef1a7824 */ /* 0x000fe200078e0a16 */
[----:B------:R-:W-:Y:S02]  /*11ff0*/  IADD3 R170, R4, 0x11, RZ ;  /* 0x0000001104aa7810 */ /* 0x000fe40007ffe0ff */
[----:B------:R-:W-:Y:S02]  /*12000*/  I2FP.F32.S32 R24, R24 ;  /* 0x0000001800187245 */ /* 0x000fe40000201400 */
[----:B------:R-:W-:Y:S02]  /*12010*/  ISETP.GE.OR P3, PT, R22, R240, !P3 ;  /* 0x000000f01600720c */ /* 0x000fe40005f66670 */
[----:B------:R-:W-:Y:S01]  /*12020*/  IADD3 R5, R4, 0x19, RZ ;  /* 0x0000001904057810 */ /* 0x000fe20007ffe0ff */
[----:B------:R-:W-:Y:S01]  /*12030*/  FFMA.FTZ R174, R24, -UR23, R174 ;  /* 0x8000001718ae7c23 */ /* 0x000fe200080100ae */
[----:B------:R-:W-:Y:S02]  /*12040*/  ISETP.GE.AND P5, PT, R23, R241, PT ;  /* 0x000000f11700720c */ /* 0x000fe40003fa6270 */
[-C--:B------:R-:W-:Y:S01]  /*12050*/  ISETP.GE.OR P6, PT, R22, R235.reuse, !P6 ;  /* 0x000000eb1600720c */ /* 0x080fe200077c6670 */
[----:B------:R-:W-:Y:S01]  /*12060*/  IMAD.IADD R22, R239, 0x1, -R23 ;  /* 0x00000001ef167824 */ /* 0x000fe200078e0a17 */
[C---:B------:R-:W-:Y:S02]  /*12070*/  ISETP.GE.AND P1, PT, R23.reuse, R238, PT ;  /* 0x000000ee1700720c */ /* 0x040fe40003f26270 */
[C---:B------:R-:W-:Y:S02]  /*12080*/  IADD3 R28, R242.reuse, -R170, RZ ;  /* 0x800000aaf21c7210 */ /* 0x040fe40007ffe0ff */
[----:B------:R-:W-:Y:S02]  /*12090*/  IABS R32, R32 ;  /* 0x0000002000207213 */ /* 0x000fe40000000000 */
[C---:B------:R-:W-:Y:S02]  /*120a0*/  ISETP.GE.OR P5, PT, R23.reuse, R240, !P5 ;  /* 0x000000f01700720c */ /* 0x040fe40006fa6670 */
[----:B------:R-:W-:Y:S01]  /*120b0*/  ISETP.GE.OR P1, PT, R23, R235, !P1 ;  /* 0x000000eb1700720c */ /* 0x000fe20004f26670 */
[C---:B------:R-:W-:Y:S01]  /*120c0*/  IMAD.IADD R23, R242.reuse, 0x1, -R5 ;  /* 0x00000001f2177824 */ /* 0x040fe200078e0a05 */
[----:B------:R-:W-:Y:S02]  /*120d0*/  IADD3 R24, R242, -R34, RZ ;  /* 0x80000022f2187210 */ /* 0x000fe40007ffe0ff */
[----:B------:R-:W-:Y:S02]  /*120e0*/  IABS R28, R28 ;  /* 0x0000001c001c7213 */ /* 0x000fe40000000000 */
[----:B------:R-:W-:Y:S02]  /*120f0*/  I2FP.F32.S32 R32, R32 ;  /* 0x0000002000207245 */ /* 0x000fe40000201400 */
[----:B------:R-:W-:Y:S02]  /*12100*/  IABS R26, R26 ;  /* 0x0000001a001a7213 */ /* 0x000fe40000000000 */
[----:B------:R-:W-:Y:S01]  /*12110*/  IABS R22, R22 ;  /* 0x0000001600167213 */ /* 0x000fe20000000000 */
[----:B------:R-:W-:Y:S01]  /*12120*/  FFMA.FTZ R173, R32, -UR23, R173 ;  /* 0x8000001720ad7c23 */ /* 0x000fe200080100ad */
[C---:B------:R-:W-:Y:S01]  /*12130*/  ISETP.GE.AND P0, PT, R4.reuse, R241, PT ;  /* 0x000000f10400720c */ /* 0x040fe20003f06270 */
[C---:B------:R-:W-:Y:S01]  /*12140*/  VIADD R32, R4.reuse, 0x21 ;  /* 0x0000002104207836 */ /* 0x040fe20000000000 */
[----:B------:R-:W-:Y:S02]  /*12150*/  ISETP.GE.AND P2, PT, R4, R238, PT ;  /* 0x000000ee0400720c */ /* 0x000fe40003f46270 */
[----:B------:R-:W-:Y:S02]  /*12160*/  IABS R24, R24 ;  /* 0x0000001800187213 */ /* 0x000fe40000000000 */
[----:B------:R-:W-:Y:S02]  /*12170*/  I2FP.F32.S32 R28, R28 ;  /* 0x0000001c001c7245 */ /* 0x000fe40000201400 */
[----:B------:R-:W-:Y:S02]  /*12180*/  I2FP.F32.S32 R26, R26 ;  /* 0x0000001a001a7245 */ /* 0x000fe40000201400 */
[----:B------:R-:W-:Y:S01]  /*12190*/  I2FP.F32.S32 R22, R22 ;  /* 0x0000001600167245 */ /* 0x000fe20000201400 */
[----:B------:R-:W-:Y:S01]  /*121a0*/  FFMA.FTZ R13, R28, -UR23, R13 ;  /* 0x800000171c0d7c23 */ /* 0x000fe2000801000d */
[----:B------:R-:W-:Y:S01]  /*121b0*/  IABS R23, R23 ;  /* 0x0000001700177213 */ /* 0x000fe20000000000 */
[----:B------:R-:W-:Y:S01]  /*121c0*/  FFMA.FTZ R164, R26, -UR23, R164 ;  /* 0x800000171aa47c23 */ /* 0x000fe200080100a4 */
[----:B------:R-:W-:Y:S01]  /*121d0*/  ISETP.GE.OR P0, PT, R4, R240, !P0 ;  /* 0x000000f00400720c */ /* 0x000fe20004706670 */
[----:B------:R-:W-:Y:S01]  /*121e0*/  FFMA.FTZ R175, R22, -UR23, R175 ;  /* 0x8000001716af7c23 */ /* 0x000fe200080100af */
[----:B------:R-:W-:Y:S02]  /*121f0*/  ISETP.GE.OR P2, PT, R4, R235, !P2 ;  /* 0x000000eb0400720c */ /* 0x000fe40005746670 */
[----:B------:R-:W-:Y:S02]  /*12200*/  ISETP.GE.AND P4, PT, R35, R241, PT ;  /* 0x000000f12300720c */ /* 0x000fe40003f86270 */
[----:B------:R-:W-:Y:S02]  /*12210*/  I2FP.F32.S32 R24, R24 ;  /* 0x0000001800187245 */ /* 0x000fe40000201400 */
[----:B------:R-:W-:Y:S02]  /*12220*/  I2FP.F32.S32 R23, R23 ;  /* 0x0000001700177245 */ /* 0x000fe40000201400 */
[----:B------:R-:W-:Y:S01]  /*12230*/  FSEL R28, R3, -INF , !P0 ;  /* 0xff800000031c7808 */ /* 0x000fe20004000000 */
[----:B------:R-:W-:Y:S01]  /*12240*/  FFMA.FTZ R177, R24, -UR23, R177 ;  /* 0x8000001718b17c23 */ /* 0x000fe200080100b1 */
[----:B------:R-:W-:Y:S01]  /*12250*/  FSEL R26, R172, -INF , !P3 ;  /* 0xff800000ac1a7808 */ /* 0x000fe20005800000 */
[----:B------:R-:W-:Y:S01]  /*12260*/  FFMA.FTZ R178, R23, -UR23, R178 ;  /* 0x8000001717b27c23 */ /* 0x000fe200080100b2 */
[----:B------:R-:W-:Y:S01]  /*12270*/  FSEL R22, R173, -INF , !P2 ;  /* 0xff800000ad167808 */ /* 0x000fe20005000000 */
[----:B------:R-:W-:Y:S01]  /*12280*/  IMAD.IADD R3, R239, 0x1, -R170 ;  /* 0x00000001ef037824 */ /* 0x000fe200078e0aaa */
[C---:B------:R-:W-:Y:S02]  /*12290*/  ISETP.GE.OR P4, PT, R35.reuse, R240, !P4 ;  /* 0x000000f02300720c */ /* 0x040fe40006786670 */
[-C--:B------:R-:W-:Y:S02]  /*122a0*/  ISETP.GE.AND P0, PT, R35, R238.reuse, PT ;  /* 0x000000ee2300720c */ /* 0x080fe40003f06270 */
[C---:B------:R-:W-:Y:S02]  /*122b0*/  ISETP.GE.AND P2, PT, R31.reuse, R241, PT ;  /* 0x000000f11f00720c */ /* 0x040fe40003f46270 */
[----:B------:R-:W-:Y:S02]  /*122c0*/  ISETP.GE.AND P3, PT, R31, R238, PT ;  /* 0x000000ee1f00720c */ /* 0x000fe40003f66270 */
[----:B------:R-:W-:Y:S02]  /*122d0*/  FSEL R24, R165, -INF , !P5 ;  /* 0xff800000a5187808 */ /* 0x000fe40006800000 */
[----:B------:R-:W-:Y:S02]  /*122e0*/  IADD3 R33, R4, 0x20, RZ ;  /* 0x0000002004217810 */ /* 0x000fe40007ffe0ff */
[----:B------:R-:W-:Y:S02]  /*122f0*/  FSEL R23, R174, -INF , !P4 ;  /* 0xff800000ae177808 */ /* 0x000fe40006000000 */
[----:B------:R-:W-:Y:S02]  /*12300*/  ISETP.GE.OR P0, PT, R35, R235, !P0 ;  /* 0x000000eb2300720c */ /* 0x000fe40004706670 */
[C---:B------:R-:W-:Y:S01]  /*12310*/  IADD3 R165, R239.reuse, -R35, RZ ;  /* 0x80000023efa57210 */ /* 0x040fe20007ffe0ff */
[----:B------:R-:W-:Y:S01]  /*12320*/  IMAD.IADD R35, R239, 0x1, -R31 ;  /* 0x00000001ef237824 */ /* 0x000fe200078e0a1f */
[C---:B------:R-:W-:Y:S02]  /*12330*/  ISETP.GE.OR P2, PT, R31.reuse, R240, !P2 ;  /* 0x000000f01f00720c */ /* 0x040fe40005746670 */
[----:B------:R-:W-:Y:S02]  /*12340*/  ISETP.GE.OR P3, PT, R31, R235, !P3 ;  /* 0x000000eb1f00720c */ /* 0x000fe40005f66670 */
[C---:B------:R-:W-:Y:S02]  /*12350*/  ISETP.GE.AND P5, PT, R170.reuse, R241, PT ;  /* 0x000000f1aa00720c */ /* 0x040fe40003fa6270 */
[----:B------:R-:W-:Y:S02]  /*12360*/  ISETP.GE.AND P4, PT, R170, R238, PT ;  /* 0x000000eeaa00720c */ /* 0x000fe40003f86270 */
[C---:B------:R-:W-:Y:S02]  /*12370*/  IADD3 R31, R242.reuse, -R32, RZ ;  /* 0x80000020f21f7210 */ /* 0x040fe40007ffe0ff */
[----:B------:R-:W-:Y:S02]  /*12380*/  IADD3 R171, R242, -R33, RZ ;  /* 0x80000021f2ab7210 */ /* 0x000fe40007ffe0ff */
[C---:B------:R-:W-:Y:S02]  /*12390*/  ISETP.GE.OR P5, PT, R170.reuse, R240, !P5 ;  /* 0x000000f0aa00720c */ /* 0x040fe40006fa6670 */
[----:B------:R-:W-:Y:S02]  /*123a0*/  ISETP.GE.OR P4, PT, R170, R235, !P4 ;  /* 0x000000ebaa00720c */ /* 0x000fe40006786670 */
[----:B------:R-:W-:Y:S02]  /*123b0*/  IABS R170, R165 ;  /* 0x000000a500aa7213 */ /* 0x000fe40000000000 */
[----:B------:R-:W-:Y:S02]  /*123c0*/  IABS R31, R31 ;  /* 0x0000001f001f7213 */ /* 0x000fe40000000000 */
[----:B------:R-:W-:Y:S02]  /*123d0*/  IABS R165, R171 ;  /* 0x000000ab00a57213 */ /* 0x000fe40000000000 */
[----:B------:R-:W-:Y:S02]  /*123e0*/  I2FP.F32.S32 R31, R31 ;  /* 0x0000001f001f7245 */ /* 0x000fe40000201400 */
[----:B------:R-:W-:Y:S02]  /*123f0*/  IABS R35, R35 ;  /* 0x0000002300237213 */ /* 0x000fe40000000000 */
[----:B------:R-:W-:Y:S01]  /*12400*/  I2FP.F32.S32 R165, R165 ;  /* 0x000000a500a57245 */ /* 0x000fe20000201400 */
[----:B------:R-:W-:Y:S01]  /*12410*/  FFMA.FTZ R19, R31, -UR23, R19 ;  /* 0x800000171f137c23 */ /* 0x000fe20008010013 */
[----:B------:R-:W-:Y:S02]  /*12420*/  I2FP.F32.S32 R35, R35 ;  /* 0x0000002300237245 */ /* 0x000fe40000201400 */
[----:B------:R-:W-:Y:S01]  /*12430*/  FSEL R197, R12, -INF , !P2 ;  /* 0xff8000000cc57808 */ /* 0x000fe20005000000 */
[----:B------:R-:W-:Y:S01]  /*12440*/  FFMA.FTZ R18, R165, -UR23, R18 ;  /* 0x80000017a5127c23 */ /* 0x000fe20008010012 */
[----:B------:R-:W-:Y:S01]  /*12450*/  FSEL R196, R13, -INF , !P5 ;  /* 0xff8000000dc47808 */ /* 0x000fe20006800000 */
[C---:B------:R-:W-:Y:S01]  /*12460*/  VIADD R165, R4.reuse, 0x28 ;  /* 0x0000002804a57836 */ /* 0x040fe20000000000 */
[----:B------:R-:W-:Y:S01]  /*12470*/  IADD3 R31, R4, 0x29, RZ ;  /* 0x00000029041f7810 */ /* 0x000fe20007ffe0ff */
[----:B------:R-:W-:Y:S01]  /*12480*/  FFMA.FTZ R14, R35, -UR23, R14 ;  /* 0x80000017230e7c23 */ /* 0x000fe2000801000e */
[C---:B------:R-:W-:Y:S02]  /*12490*/  ISETP.GE.AND P2, PT, R34.reuse, R241, PT ;  /* 0x000000f12200720c */ /* 0x040fe40003f46270 */
[----:B------:R-:W-:Y:S02]  /*124a0*/  ISETP.GE.AND P5, PT, R34, R238, PT ;  /* 0x000000ee2200720c */ /* 0x000fe40003fa6270 */
[----:B------:R-:W-:Y:S02]  /*124b0*/  IABS R3, R3 ;  /* 0x0000000300037213 */ /* 0x000fe40000000000 */
[----:B------:R-:W-:Y:S01]  /*124c0*/  FSEL R12, R164, -INF , !P6 ;  /* 0xff800000a40c7808 */ /* 0x000fe20007000000 */
[----:B------:R-:W-:Y:S01]  /*124d0*/  IMAD.IADD R164, R242, 0x1, -R165 ;  /* 0x00000001f2a47824 */ /* 0x000fe200078e0aa5 */
[C---:B------:R-:W-:Y:S02]  /*124e0*/  ISETP.GE.OR P2, PT, R34.reuse, R240, !P2 ;  /* 0x000000f02200720c */ /* 0x040fe40005746670 */
[----:B------:R-:W-:Y:S02]  /*124f0*/  ISETP.GE.OR P5, PT, R34, R235, !P5 ;  /* 0x000000eb2200720c */ /* 0x000fe40006fa6670 */
[----:B------:R-:W-:Y:S01]  /*12500*/  IADD3 R35, R239, -R34, RZ ;  /* 0x80000022ef237210 */ /* 0x000fe20007ffe0ff */
[----:B------:R-:W-:Y:S01]  /*12510*/  IMAD.IADD R34, R242, 0x1, -R31 ;  /* 0x00000001f2227824 */ /* 0x000fe200078e0a1f */
[----:B------:R-:W-:Y:S02]  /*12520*/  I2FP.F32.S32 R3, R3 ;  /* 0x0000000300037245 */ /* 0x000fe40000201400 */
[----:B------:R-:W-:Y:S02]  /*12530*/  FSEL R198, R177, -INF , !P2 ;  /* 0xff800000b1c67808 */ /* 0x000fe40005000000 */
[----:B------:R-:W-:Y:S01]  /*12540*/  IABS R34, R34 ;  /* 0x0000002200227213 */ /* 0x000fe20000000000 */
[----:B------:R-:W-:Y:S01]  /*12550*/  FFMA.FTZ R15, R3, -UR23, R15 ;  /* 0x80000017030f7c23 */ /* 0x000fe2000801000f */
[----:B------:R-:W-:Y:S01]  /*12560*/  IABS R164, R164 ;  /* 0x000000a400a47213 */ /* 0x000fe20000000000 */
[----:B------:R-:W-:Y:S01]  /*12570*/  VIADD R3, R4, 0x30 ;  /* 0x0000003004037836 */ /* 0x000fe20000000000 */
[C---:B------:R-:W-:Y:S02]  /*12580*/  ISETP.GE.AND P6, PT, R5.reuse, R241, PT ;  /* 0x000000f10500720c */ /* 0x040fe40003fc6270 */
[C---:B------:R-:W-:Y:S02]  /*12590*/  ISETP.GE.AND P2, PT, R5.reuse, R238, PT ;  /* 0x000000ee0500720c */ /* 0x040fe40003f46270 */
[----:B------:R-:W-:Y:S02]  /*125a0*/  I2FP.F32.S32 R34, R34 ;  /* 0x0000002200227245 */ /* 0x000fe40000201400 */
[----:B------:R-:W-:Y:S02]  /*125b0*/  I2FP.F32.S32 R164, R164 ;  /* 0x000000a400a47245 */ /* 0x000fe40000201400 */
[----:B------:R-:W-:Y:S01]  /*125c0*/  FSEL R200, R14, -INF , !P3 ;  /* 0xff8000000ec87808 */ /* 0x000fe20005800000 */
[----:B------:R-:W-:Y:S01]  /*125d0*/  FFMA.FTZ R21, R34, -UR23, R21 ;  /* 0x8000001722157c23 */ /* 0x000fe20008010015 */
[C---:B------:R-:W-:Y:S01]  /*125e0*/  ISETP.GE.OR P2, PT, R5.reuse, R235, !P2 ;  /* 0x000000eb0500720c */ /* 0x040fe20005746670 */
[----:B------:R-:W-:Y:S01]  /*125f0*/  FFMA.FTZ R20, R164, -UR23, R20 ;  /* 0x80000017a4147c23 */ /* 0x000fe20008010014 */
[----:B------:R-:W-:Y:S02]  /*12600*/  ISETP.GE.OR P6, PT, R5, R240, !P6 ;  /* 0x000000f00500720c */ /* 0x000fe400077c6670 */
[C---:B------:R-:W-:Y:S02]  /*12610*/  IADD3 R13, R239.reuse, -R5, RZ ;  /* 0x80000005ef0d7210 */ /* 0x040fe40007ffe0ff */
[----:B------:R-:W-:Y:S02]  /*12620*/  IABS R35, R35 ;  /* 0x0000002300237213 */ /* 0x000fe40000000000 */
[----:B------:R-:W-:Y:S02]  /*12630*/  IADD3 R14, R239, -R165, RZ ;  /* 0x800000a5ef0e7210 */ /* 0x000fe40007ffe0ff */
[----:B------:R-:W-:Y:S02]  /*12640*/  FSEL R201, R15, -INF , !P4 ;  /* 0xff8000000fc97808 */ /* 0x000fe40006000000 */
[----:B------:R-:W-:Y:S02]  /*12650*/  IADD3 R5, R242, -R3, RZ ;  /* 0x80000003f2057210 */ /* 0x000fe40007ffe0ff */
[-C--:B------:R-:W-:Y:S02]  /*12660*/  ISETP.GE.AND P4, PT, R31, R241.reuse, PT ;  /* 0x000000f11f00720c */ /* 0x080fe40003f86270 */
[----:B------:R-:W-:Y:S02]  /*12670*/  ISETP.GE.AND P3, PT, R165, R241, PT ;  /* 0x000000f1a500720c */ /* 0x000fe40003f66270 */
[----:B------:R-:W-:Y:S02]  /*12680*/  I2FP.F32.S32 R35, R35 ;  /* 0x0000002300237245 */ /* 0x000fe40000201400 */
[----:B------:R-:W-:Y:S02]  /*12690*/  IABS R14, R14 ;  /* 0x0000000e000e7213 */ /* 0x000fe40000000000 */
[----:B------:R-:W-:Y:S01]  /*126a0*/  I2FP.F32.S32 R170, R170 ;  /* 0x000000aa00aa7245 */ /* 0x000fe20000201400 */
[----:B------:R-:W-:Y:S01]  /*126b0*/  FFMA.FTZ R16, R35, -UR23, R16 ;  /* 0x8000001723107c23 */ /* 0x000fe20008010010 */
[-C--:B------:R-:W-:Y:S01]  /*126c0*/  ISETP.GE.OR P4, PT, R31, R240.reuse, !P4 ;  /* 0x000000f01f00720c */ /* 0x080fe20006786670 */
[----:B------:R-:W-:Y:S01]  /*126d0*/  VIADD R35, R4, 0x31 ;  /* 0x0000003104237836 */ /* 0x000fe20000000000 */
[----:B------:R-:W-:Y:S01]  /*126e0*/  ISETP.GE.OR P3, PT, R165, R240, !P3 ;  /* 0x000000f0a500720c */ /* 0x000fe20005f66670 */
[----:B------:R-:W-:Y:S01]  /*126f0*/  FFMA.FTZ R176, R170, -UR23, R176 ;  /* 0x80000017aab07c23 */ /* 0x000fe200080100b0 */
[----:B------:R-:W-:Y:S02]  /*12700*/  IABS R13, R13 ;  /* 0x0000000d000d7213 */ /* 0x000fe40000000000 */
[----:B------:R-:W-:Y:S02]  /*12710*/  IABS R5, R5 ;  /* 0x0000000500057213 */ /* 0x000fe40000000000 */
[----:B------:R-:W-:Y:S02]  /*12720*/  I2FP.F32.S32 R14, R14 ;  /* 0x0000000e000e7245 */ /* 0x000fe40000201400 */
[----:B------:R-:W-:Y:S02]  /*12730*/  FSEL R186, R20, -INF , !P3 ;  /* 0xff80000014ba7808 */ /* 0x000fe40005800000 */
[----:B------:R-:W-:Y:S01]  /*12740*/  FSEL R185, R21, -INF , !P4 ;  /* 0xff80000015b97808 */ /* 0x000fe20006000000 */
[----:B------:R-:W-:Y:S01]  /*12750*/  FFMA.FTZ R9, R14, -UR23, R9 ;  /* 0x800000170e097c23 */ /* 0x000fe20008010009 */
[----:B------:R-:W-:Y:S02]  /*12760*/  I2FP.F32.S32 R13, R13 ;  /* 0x0000000d000d7245 */ /* 0x000fe40000201400 */
[----:B------:R-:W-:Y:S02]  /*12770*/  I2FP.F32.S32 R5, R5 ;  /* 0x0000000500057245 */ /* 0x000fe40000201400 */
[----:B------:R-:W-:Y:S01]  /*12780*/  ISETP.GE.AND P3, PT, R3, R241, PT ;  /* 0x000000f10300720c */ /* 0x000fe20003f66270 */
[----:B------:R-:W-:Y:S01]  /*12790*/  FFMA.FTZ R17, R13, -UR23, R17 ;  /* 0x800000170d117c23 */ /* 0x000fe20008010011 */
[----:B------:R-:W-:Y:S01]  /*127a0*/  ISETP.GE.AND P4, PT, R3, R238, PT ;  /* 0x000000ee0300720c */ /* 0x000fe20003f86270 */
[----:B------:R-:W-:Y:S01]  /*127b0*/  FFMA.FTZ R169, R5, -UR23, R169 ;  /* 0x8000001705a97c23 */ /* 0x000fe200080100a9 */
[----:B------:R-:W-:Y:S02]  /*127c0*/  FMNMX.FTZ R15, R28, R0, !PT ;  /* 0x000000001c0f7209 */ /* 0x000fe40007810000 */
[C---:B------:R-:W-:Y:S02]  /*127d0*/  ISETP.GE.OR P3, PT, R3.reuse, R240, !P3 ;  /* 0x000000f00300720c */ /* 0x040fe40005f66670 */
[----:B------:R-:W-:Y:S02]  /*127e0*/  ISETP.GE.OR P4, PT, R3, R235, !P4 ;  /* 0x000000eb0300720c */ /* 0x000fe40006786670 */
[C---:B------:R-:W-:Y:S02]  /*127f0*/  IADD3 R14, R239.reuse, -R3, RZ ;  /* 0x80000003ef0e7210 */ /* 0x040fe40007ffe0ff */
[----:B------:R-:W-:Y:S02]  /*12800*/  IADD3 R3, R239, -R35, RZ ;  /* 0x80000023ef037210 */ /* 0x000fe40007ffe0ff */
[----:B------:R-:W-:Y:S02]  /*12810*/  FSEL R13, R175, -INF , !P1 ;  /* 0xff800000af0d7808 */ /* 0x000fe40004800000 */
[----:B------:R-:W-:Y:S02]  /*12820*/  FSEL R5, R176, -INF , !P0 ;  /* 0xff800000b0057808 */ /* 0x000fe40004000000 */
[----:B------:R-:W-:Y:S02]  /*12830*/  FMNMX.FTZ R15, R26, R15, !PT ;  /* 0x0000000f1a0f7209 */ /* 0x000fe40007810000 */
[C---:B------:R-:W-:Y:S02]  /*12840*/  ISETP.GE.AND P0, PT, R33.reuse, R238, PT ;  /* 0x000000ee2100720c */ /* 0x040fe40003f06270 */
[C---:B------:R-:W-:Y:S02]  /*12850*/  ISETP.GE.AND P1, PT, R33.reuse, R241, PT ;  /* 0x000000f12100720c */ /* 0x040fe40003f26270 */
[----:B------:R-:W-:Y:S02]  /*12860*/  FSEL R199, R178, -INF , !P6 ;  /* 0xff800000b2c77808 */ /* 0x000fe40007000000 */
[----:B------:R-:W-:Y:S02]  /*12870*/  IABS R3, R3 ;  /* 0x0000000300037213 */ /* 0x000fe40000000000 */
[----:B------:R-:W-:Y:S02]  /*12880*/  FMNMX.FTZ R15, R24, R15, !PT ;  /* 0x0000000f180f7209 */ /* 0x000fe40007810000 */
[C---:B------:R-:W-:Y:S02]  /*12890*/  ISETP.GE.AND P6, PT, R32.reuse, R241, PT ;  /* 0x000000f12000720c */ /* 0x040fe40003fc6270 */
[C---:B------:R-:W-:Y:S02]  /*128a0*/  ISETP.GE.OR P0, PT, R33.reuse, R235, !P0 ;  /* 0x000000eb2100720c */ /* 0x040fe40004706670 */
[-C--:B------:R-:W-:Y:S01]  /*128b0*/  ISETP.GE.OR P1, PT, R33, R240.reuse, !P1 ;  /* 0x000000f02100720c */ /* 0x080fe20004f26670 */
[----:B------:R-:W-:Y:S01]  /*128c0*/  IMAD.IADD R33, R239, 0x1, -R33 ;  /* 0x00000001ef217824 */ /* 0x000fe200078e0a21 */
[----:B------:R-:W-:Y:S02]  /*128d0*/  I2FP.F32.S32 R3, R3 ;  /* 0x0000000300037245 */ /* 0x000fe40000201400 */
[----:B------:R-:W-:Y:S02]  /*128e0*/  ISETP.GE.OR P6, PT, R32, R240, !P6 ;  /* 0x000000f02000720c */ /* 0x000fe400077c6670 */
[----:B------:R-:W-:Y:S01]  /*128f0*/  FMNMX.FTZ R15, R23, R15, !PT ;  /* 0x0000000f170f7209 */ /* 0x000fe20007810000 */
[----:B------:R-:W-:Y:S01]  /*12900*/  FFMA.FTZ R27, R3, -UR23, R27 ;  /* 0x80000017031b7c23 */ /* 0x000fe2000801001b */
[----:B------:R-:W-:Y:S02]  /*12910*/  IABS R33, R33 ;  /* 0x0000002100217213 */ /* 0x000fe40000000000 */
[----:B------:R-:W-:Y:S02]  /*12920*/  FSEL R187, R19, -INF , !P6 ;  /* 0xff80000013bb7808 */ /* 0x000fe40007000000 */
[----:B------:R-:W-:Y:S02]  /*12930*/  FMNMX.FTZ R15, R197, R15, !PT ;  /* 0x0000000fc50f7209 */ /* 0x000fe40007810000 */
[----:B------:R-:W-:Y:S02]  /*12940*/  IADD3 R19, R239, -R32, RZ ;  /* 0x80000020ef137210 */ /* 0x000fe40007ffe0ff */
[----:B------:R-:W-:Y:S02]  /*12950*/  FMNMX.FTZ R3, R22, R2, !PT ;  /* 0x0000000216037209 */ /* 0x000fe40007810000 */
[----:B------:R-:W-:Y:S02]  /*12960*/  I2FP.F32.S32 R33, R33 ;  /* 0x0000002100217245 */ /* 0x000fe40000201400 */
[----:B------:R-:W-:Y:S02]  /*12970*/  IABS R14, R14 ;  /* 0x0000000e000e7213 */ /* 0x000fe40000000000 */
[----:B------:R-:W-:Y:S01]  /*12980*/  FMNMX.FTZ R15, R196, R15, !PT ;  /* 0x0000000fc40f7209 */ /* 0x000fe20007810000 */
[----:B------:R-:W-:Y:S01]  /*12990*/  FFMA.FTZ R6, R33, -UR23, R6 ;  /* 0x8000001721067c23 */ /* 0x000fe20008010006 */
[----:B------:R-:W-:Y:S02]  /*129a0*/  IABS R19, R19 ;  /* 0x0000001300137213 */ /* 0x000fe40000000000 */
[----:B------:R-:W-:Y:S02]  /*129b0*/  FMNMX.FTZ R3, R12, R3, !PT ;  /* 0x000000030c037209 */ /* 0x000fe40007810000 */
[----:B------:R-:W-:Y:S02]  /*129c0*/  I2FP.F32.S32 R14, R14 ;  /* 0x0000000e000e7245 */ /* 0x000fe40000201400 */
[----:B------:R-:W-:Y:S02]  /*129d0*/  FMNMX.FTZ R15, R198, R15, !PT ;  /* 0x0000000fc60f7209 */ /* 0x000fe40007810000 */
[----:B------:R-:W-:Y:S01]  /*129e0*/  I2FP.F32.S32 R19, R19 ;  /* 0x0000001300137245 */ /* 0x000fe20000201400 */
[----:B------:R-:W-:Y:S01]  /*129f0*/  FFMA.FTZ R25, R14, -UR23, R25 ;  /* 0x800000170e197c23 */ /* 0x000fe20008010019 */
[----:B------:R-:W-:Y:S02]  /*12a00*/  FMNMX.FTZ R3, R13, R3, !PT ;  /* 0x000000030d037209 */ /* 0x000fe40007810000 */
[----:B------:R-:W-:Y:S01]  /*12a10*/  FSEL R250, R18, -INF , !P1 ;  /* 0xff80000012fa7808 */ /* 0x000fe20004800000 */
[----:B------:R-:W-:Y:S01]  /*12a20*/  FFMA.FTZ R7, R19, -UR23, R7 ;  /* 0x8000001713077c23 */ /* 0x000fe20008010007 */
[----:B------:R-:W-:Y:S02]  /*12a30*/  ISETP.GE.AND P1, PT, R32, R238, PT ;  /* 0x000000ee2000720c */ /* 0x000fe40003f26270 */
[----:B------:R-:W-:Y:S02]  /*12a40*/  FSEL R175, R6, -INF , !P0 ;  /* 0xff80000006af7808 */ /* 0x000fe40004000000 */
[----:B------:R-:W-:Y:S02]  /*12a50*/  FMNMX.FTZ R14, R199, R15, !PT ;  /* 0x0000000fc70e7209 */ /* 0x000fe40007810000 */
[----:B------:R-:W-:Y:S02]  /*12a60*/  FMNMX.FTZ R6, R5, R3, !PT ;  /* 0x0000000305067209 */ /* 0x000fe40007810000 */
[----:B------:R-:W-:Y:S01]  /*12a70*/  ISETP.GE.OR P1, PT, R32, R235, !P1 ;  /* 0x000000eb2000720c */ /* 0x000fe20004f26670 */
[----:B------:R-:W-:Y:S01]  /*12a80*/  IMAD.IADD R32, R242, 0x1, -R35 ;  /* 0x00000001f2207824 */ /* 0x000fe200078e0a23 */
[----:B------:R-:W-:Y:S02]  /*12a90*/  FMNMX.FTZ R14, R250, R14, !PT ;  /* 0x0000000efa0e7209 */ /* 0x000fe40007810000 */
[----:B------:R-:W-:Y:S02]  /*12aa0*/  FMNMX.FTZ R6, R200, R6, !PT ;  /* 0x00000006c8067209 */ /* 0x000fe40007810000 */
[----:B------:R-:W-:Y:S02]  /*12ab0*/  FSEL R174, R7, -INF , !P1 ;  /* 0xff80000007ae7808 */ /* 0x000fe40004800000 */
[----:B------:R-:W-:Y:S02]  /*12ac0*/  FMNMX.FTZ R7, R187, R14, !PT ;  /* 0x0000000ebb077209 */ /* 0x000fe40007810000 */
[----:B------:R-:W-:Y:S01]  /*12ad0*/  FSEL R202, R16, -INF , !P5 ;  /* 0xff80000010ca7808 */ /* 0x000fe20006800000 */
[----:B------:R-:W-:Y:S01]  /*12ae0*/  IMAD.IADD R16, R239, 0x1, -R31 ;  /* 0x00000001ef107824 */ /* 0x000fe200078e0a1f */
[----:B------:R-:W-:Y:S02]  /*12af0*/  FMNMX.FTZ R14, R201, R6, !PT ;  /* 0x00000006c90e7209 */ /* 0x000fe40007810000 */
[----:B------:R-:W-:Y:S02]  /*12b00*/  IADD3 R34, R4, 0x38, RZ ;  /* 0x0000003804227810 */ /* 0x000fe40007ffe0ff */
[----:B------:R-:W-:Y:S02]  /*12b10*/  FSEL R203, R17, -INF , !P2 ;  /* 0xff80000011cb7808 */ /* 0x000fe40005000000 */
[----:B------:R-:W-:Y:S01]  /*12b20*/  FMNMX.FTZ R14, R202, R14, !PT ;  /* 0x0000000eca0e7209 */ /* 0x000fe20007810000 */
[--C-:B------:R-:W-:Y:S01]  /*12b30*/  IMAD.IADD R18, R242, 0x1, -R34.reuse ;  /* 0x00000001f2127824 */ /* 0x100fe200078e0a22 */
[----:B------:R-:W-:Y:S01]  /*12b40*/  IADD3 R4, R4, 0x39, RZ ;  /* 0x0000003904047810 */ /* 0x000fe20007ffe0ff */
[----:B------:R-:W-:Y:S01]  /*12b50*/  IMAD.IADD R3, R239, 0x1, -R34 ;  /* 0x00000001ef037824 */ /* 0x000fe200078e0a22 */
[----:B------:R-:W-:Y:S02]  /*12b60*/  IABS R16, R16 ;  /* 0x0000001000107213 */ /* 0x000fe40000000000 */
[----:B------:R-:W-:Y:S01]  /*12b70*/  IABS R32, R32 ;  /* 0x0000002000207213 */ /* 0x000fe20000000000 */
[----:B------:R-:W-:Y:S01]  /*12b80*/  IMAD.IADD R17, R242, 0x1, -R4 ;  /* 0x00000001f2117824 */ /* 0x000fe200078e0a04 */
[----:B------:R-:W-:Y:S02]  /*12b90*/  FMNMX.FTZ R6, R186, R7, !PT ;  /* 0x00000007ba067209 */ /* 0x000fe40007810000 */
[----:B------:R-:W-:Y:S02]  /*12ba0*/  ISETP.GE.AND P6, PT, R165, R238, PT ;  /* 0x000000eea500720c */ /* 0x000fe40003fc6270 */
[----:B------:R-:W-:Y:S02]  /*12bb0*/  FMNMX.FTZ R14, R203, R14, !PT ;  /* 0x0000000ecb0e7209 */ /* 0x000fe40007810000 */
[----:B------:R-:W-:Y:S02]  /*12bc0*/  IADD3 R7, R239, -R4, RZ ;  /* 0x80000004ef077210 */ /* 0x000fe40007ffe0ff */
[----:B------:R-:W-:Y:S02]  /*12bd0*/  I2FP.F32.S32 R16, R16 ;  /* 0x0000001000107245 */ /* 0x000fe40000201400 */
[----:B------:R-:W-:Y:S02]  /*12be0*/  I2FP.F32.S32 R32, R32 ;  /* 0x0000002000207245 */ /* 0x000fe40000201400 */
[----:B------:R-:W-:Y:S01]  /*12bf0*/  IABS R18, R18 ;  /* 0x0000001200127213 */ /* 0x000fe20000000000 */
[----:B------:R-:W-:Y:S01]  /*12c00*/  FFMA.FTZ R8, R16, -UR23, R8 ;  /* 0x8000001710087c23 */ /* 0x000fe20008010008 */
[----:B------:R-:W-:Y:S01]  /*12c10*/  ISETP.GE.AND P5, PT, R31, R238, PT ;  /* 0x000000ee1f00720c */ /* 0x000fe20003fa6270 */
[----:B------:R-:W-:Y:S01]  /*12c20*/  FFMA.FTZ R168, R32, -UR23, R168 ;  /* 0x8000001720a87c23 */ /* 0x000fe200080100a8 */
[----:B------:R-:W-:Y:S02]  /*12c30*/  FMNMX.FTZ R14, R175, R14, !PT ;  /* 0x0000000eaf0e7209 */ /* 0x000fe40007810000 */
[----:B------:R-:W-:Y:S02]  /*12c40*/  ISETP.GE.OR P6, PT, R165, R235, !P6 ;  /* 0x000000eba500720c */ /* 0x000fe400077c6670 */
[----:B------:R-:W-:Y:S02]  /*12c50*/  IABS R7, R7 ;  /* 0x0000000700077213 */ /* 0x000fe40000000000 */
[----:B------:R-:W-:Y:S02]  /*12c60*/  ISETP.GE.AND P2, PT, R35, R241, PT ;  /* 0x000000f12300720c */ /* 0x000fe40003f46270 */
[----:B------:R-:W-:Y:S02]  /*12c70*/  I2FP.F32.S32 R18, R18 ;  /* 0x0000001200127245 */ /* 0x000fe40000201400 */
[----:B------:R-:W-:Y:S02]  /*12c80*/  ISETP.GE.OR P5, PT, R31, R235, !P5 ;  /* 0x000000eb1f00720c */ /* 0x000fe40006fa6670 */
[----:B------:R-:W-:Y:S01]  /*12c90*/  IABS R17, R17 ;  /* 0x0000001100117213 */ /* 0x000fe20000000000 */
[----:B------:R-:W-:Y:S01]  /*12ca0*/  FFMA.FTZ R30, R18, -UR23, R30 ;  /* 0x80000017121e7c23 */ /* 0x000fe2000801001e */
[----:B------:R-:W-:Y:S01]  /*12cb0*/  FSEL R173, R9, -INF , !P6 ;  /* 0xff80000009ad7808 */ /* 0x000fe20007000000 */
[----:B------:R-:W-:Y:S01]  /*12cc0*/  IMAD.MOV.U32 R9, RZ, RZ, R7 ;  /* 0x000000ffff097224 */ /* 0x000fe200078e0007 */
[----:B------:R-:W-:Y:S02]  /*12cd0*/  FMNMX.FTZ R14, R174, R14, !PT ;  /* 0x0000000eae0e7209 */ /* 0x000fe40007810000 */
[----:B------:R-:W-:Y:S02]  /*12ce0*/  ISETP.GE.OR P2, PT, R35, R240, !P2 ;  /* 0x000000f02300720c */ /* 0x000fe40005746670 */
[----:B------:R-:W-:Y:S02]  /*12cf0*/  ISETP.GE.AND P0, PT, R34, R241, PT ;  /* 0x000000f12200720c */ /* 0x000fe40003f06270 */
[----:B------:R-:W-:Y:S02]  /*12d00*/  FSEL R184, R169, -INF , !P3 ;  /* 0xff800000a9b87808 */ /* 0x000fe40005800000 */
[----:B------:R-:W-:Y:S02]  /*12d10*/  FMNMX.FTZ R6, R185, R6, !PT ;  /* 0x00000006b9067209 */ /* 0x000fe40007810000 */
[----:B------:R-:W-:Y:S02]  /*12d20*/  IABS R3, R3 ;  /* 0x0000000300037213 */ /* 0x000fe40000000000 */
[----:B------:R-:W-:Y:S02]  /*12d30*/  ISETP.GE.AND P3, PT, R35, R238, PT ;  /* 0x000000ee2300720c */ /* 0x000fe40003f66270 */
[----:B------:R-:W-:Y:S02]  /*12d40*/  I2FP.F32.S32 R17, R17 ;  /* 0x0000001100117245 */ /* 0x000fe40000201400 */
[----:B------:R-:W-:Y:S02]  /*12d50*/  FSEL R172, R8, -INF , !P5 ;  /* 0xff80000008ac7808 */ /* 0x000fe40006800000 */
[----:B------:R-:W-:Y:S01]  /*12d60*/  FMNMX.FTZ R7, R173, R14, !PT ;  /* 0x0000000ead077209 */ /* 0x000fe20007810000 */
[----:B------:R-:W-:Y:S01]  /*12d70*/  FFMA.FTZ R29, R17, -UR23, R29 ;  /* 0x80000017111d7c23 */ /* 0x000fe2000801001d */
[----:B------:R-:W-:Y:S01]  /*12d80*/  ISETP.GE.OR P0, PT, R34, R240, !P0 ;  /* 0x000000f02200720c */ /* 0x000fe20004706670 */
[----:B------:R-:W-:Y:S01]  /*12d90*/  LDSM.16.MT88.4 R16, [R224+0x10000] ;  /* 0x01000000e010783b */ /* 0x000fe20000004200 */
[----:B------:R-:W-:Y:S02]  /*12da0*/  FSEL R183, R168, -INF , !P2 ;  /* 0xff800000a8b77808 */ /* 0x000fe40005000000 */
[----:B------:R-:W-:Y:S02]  /*12db0*/  FMNMX.FTZ R6, R184, R6, !PT ;  /* 0x00000006b8067209 */ /* 0x000fe40007810000 */
[----:B------:R-:W-:Y:S02]  /*12dc0*/  I2FP.F32.S32 R8, R3 ;  /* 0x0000000300087245 */ /* 0x000fe40000201400 */
[----:B------:R-:W-:Y:S02]  /*12dd0*/  ISETP.GE.AND P1, PT, R4, R241, PT ;  /* 0x000000f10400720c */ /* 0x000fe40003f26270 */
[----:B------:R-:W-:Y:S01]  /*12de0*/  I2FP.F32.S32 R3, R9 ;  /* 0x0000000900037245 */ /* 0x000fe20000201400 */
[----:B------:R-:W-:Y:S01]  /*12df0*/  FFMA.FTZ R11, R8, -UR23, R11 ;  /* 0x80000017080b7c23 */ /* 0x000fe2000801000b */
[----:B------:R-:W-:Y:S02]  /*12e00*/  ISETP.GE.OR P3, PT, R35, R235, !P3 ;  /* 0x000000eb2300720c */ /* 0x000fe40005f66670 */
[----:B------:R-:W-:Y:S01]  /*12e10*/  ISETP.GE.AND P2, PT, R34, R238, PT ;  /* 0x000000ee2200720c */ /* 0x000fe20003f46270 */
[----:B------:R-:W-:Y:S01]  /*12e20*/  FFMA.FTZ R10, R3, -UR23, R10 ;  /* 0x80000017030a7c23 */ /* 0x000fe2000801000a */
[----:B------:R-:W-:Y:S02]  /*12e30*/  FSEL R179, R25, -INF , !P4 ;  /* 0xff80000019b37808 */ /* 0x000fe40006000000 */
[----:B------:R-:W-:Y:S02]  /*12e40*/  FMNMX.FTZ R9, R172, R7, !PT ;  /* 0x00000007ac097209 */ /* 0x000fe40007810000 */
[----:B------:R-:W-:Y:S02]  /*12e50*/  FSEL R182, R30, -INF , !P0 ;  /* 0xff8000001eb67808 */ /* 0x000fe40004000000 */
[----:B------:R-:W-:Y:S02]  /*12e60*/  ISETP.GE.OR P1, PT, R4, R240, !P1 ;  /* 0x000000f00400720c */ /* 0x000fe40004f26670 */
[----:B------:R-:W-:Y:S02]  /*12e70*/  FMNMX.FTZ R6, R183, R6, !PT ;  /* 0x00000006b7067209 */ /* 0x000fe40007810000 */
[----:B------:R-:W-:Y:S02]  /*12e80*/  ISETP.GE.OR P2, PT, R34, R235, !P2 ;  /* 0x000000eb2200720c */ /* 0x000fe40005746670 */
[----:B------:R-:W-:Y:S01]  /*12e90*/  FSEL R178, R27, -INF , !P3 ;  /* 0xff8000001bb27808 */ /* 0x000fe20005800000 */
[----:B------:R-:W-:Y:S01]  /*12ea0*/  LDSM.16.MT88.4 R32, [R221+0x10000] ;  /* 0x01000000dd20783b */ /* 0x000fe20000004200 */
[----:B------:R-:W-:Y:S02]  /*12eb0*/  FMNMX.FTZ R9, R179, R9, !PT ;  /* 0x00000009b3097209 */ /* 0x000fe40007810000 */
[----:B------:R-:W-:Y:S02]  /*12ec0*/  ISETP.GE.AND P0, PT, R4, R238, PT ;  /* 0x000000ee0400720c */ /* 0x000fe40003f06270 */
[----:B------:R-:W-:Y:S02]  /*12ed0*/  FSEL R180, R29, -INF , !P1 ;  /* 0xff8000001db47808 */ /* 0x000fe40004800000 */
[----:B------:R-:W-:Y:S02]  /*12ee0*/  FMNMX.FTZ R6, R182, R6, !PT ;  /* 0x00000006b6067209 */ /* 0x000fe40007810000 */
        /* <DEDUP_REMOVED lines=29> */
[--C-:B------:R-:W-:Y:S01]  /*130c0*/  FFMA.FTZ R190, R23, UR4, -R181.reuse ;  /* 0x0000000417be7c23 */ /* 0x100fe200080108b5 */
[----:B------:R-:W-:Y:S01]  /*130d0*/  FADD.FTZ R0, -R0, R2 ;  /* 0x0000000200007221 */ /* 0x000fe20000010100 */
[--C-:B------:R-:W-:Y:S01]  /*130e0*/  FFMA.FTZ R188, R13, UR4, -R176.reuse ;  /* 0x000000040dbc7c23 */ /* 0x100fe200080108b0 */
[--C-:B------:R-:W-:Y:S01]  /*130f0*/  FFMA.FTZ R193, R5, UR4, -R176.reuse ;  /* 0x0000000405c17c23 */ /* 0x100fe200080108b0 */
[----:B------:R-:W-:Y:S01]  /*13100*/  FMUL.FTZ R4, R4, UR4 ;  /* 0x0000000404047c20 */ /* 0x000fe20008410000 */
[----:B------:R-:W-:Y:S01]  /*13110*/  FMUL.FTZ R0, R0, UR4 ;  /* 0x0000000400007c20 */ /* 0x000fe20008410000 */
[----:B------:R-:W1:Y:S01]  /*13120*/  LDSM.16.MT88.4 R24, [R222+0x10000] ;  /* 0x01000000de18783b */ /* 0x000e620000004200 */
        /* <DEDUP_REMOVED lines=15> */
[--C-:B------:R-:W-:Y:S03]  /*13220*/  FFMA.FTZ R177, R177, UR4, -R176.reuse ;  /* 0x00000004b1b17c23 */ /* 0x100fe600080108b0 */
[----:B------:R-:W-:Y:S01]  /*13230*/  MUFU.EX2 R191, R191 ;  /* 0x000000bf00bf7308 */ /* 0x000fe20000000800 */
[----:B------:R-:W-:Y:S01]  /*13240*/  FFMA.FTZ R178, R178, UR4, -R176 ;  /* 0x00000004b2b27c23 */ /* 0x000fe200080108b0 */
[--C-:B------:R-:W-:Y:S01]  /*13250*/  FFMA.FTZ R185, R185, UR4, -R181.reuse ;  /* 0x00000004b9b97c23 */ /* 0x100fe200080108b5 */
[--C-:B------:R-:W-:Y:S01]  /*13260*/  FFMA.FTZ R251, R187, UR4, -R181.reuse ;  /* 0x00000004bbfb7c23 */ /* 0x100fe200080108b5 */
[--C-:B------:R-:W-:Y:S01]  /*13270*/  FFMA.FTZ R252, R186, UR4, -R181.reuse ;  /* 0x00000004bafc7c23 */ /* 0x100fe200080108b5 */
[--C-:B------:R-:W-:Y:S01]  /*13280*/  FFMA.FTZ R250, R250, UR4, -R181.reuse ;  /* 0x00000004fafa7c23 */ /* 0x100fe200080108b5 */
[----:B------:R-:W-:Y:S04]  /*13290*/  PLOP3.LUT P0, PT, PT, PT, UP0, 0x80, 0x0 ;  /* 0x000000000000781c */ /* 0x000fe80003f0f008 */
[----:B------:R-:W3:Y:S01]  /*132a0*/  MUFU.EX2 R190, R190 ;  /* 0x000000be00be7308 */ /* 0x000ee20000000800 */
[----:B--2---:R-:W-:Y:S09]  /*132b0*/  F2FP.BF16.F32.PACK_AB R168, R192, R194 ;  /* 0x000000c2c0a8723e */ /* 0x004ff200000010ff */
        /* <DEDUP_REMOVED lines=31> */
[----:B------:R-:W-:Y:S01]  /*134b0*/  MUFU.EX2 R186, R174 ;  /* 0x000000ae00ba7308 */ /* 0x000fe20000000800 */
[----:B------:R-:W-:Y:S01]  /*134c0*/  FMUL.FTZ R17, R2, R149 ;  /* 0x0000009502117220 */ /* 0x000fe20000410000 */
[C---:B-1----:R-:W-:Y:S01]  /*134d0*/  HMMA.16816.F32.BF16 R12, R168.reuse, R24, R12 ;  /* 0x00000018a80c723c */ /* 0x042fe2000004180c */
[----:B------:R-:W1:Y:S03]  /*134e0*/  LDSM.16.MT88.4 R144, [R222+0x12000] ;  /* 0x01200000de90783b */ /* 0x000e660000004200 */
        /* <DEDUP_REMOVED lines=28> */
[C---:B--2---:R-:W-:Y:S01]  /*136b0*/  HMMA.16816.F32.BF16 R28, R168.reuse, R160, R28 ;  /* 0x000000a0a81c723c */ /* 0x044fe2000004181c */
[----:B------:R-:W-:Y:S04]  /*136c0*/  MUFU.EX2 R202, R202 ;  /* 0x000000ca00ca7308 */ /* 0x000fe80000000800 */
[C---:B------:R-:W-:Y:S01]  /*136d0*/  FMUL.FTZ R34, R0.reuse, R134 ;  /* 0x0000008600227220 */ /* 0x040fe20000410000 */
[----:B------:R-:W-:Y:S01]  /*136e0*/  FMUL.FTZ R35, R0, R135 ;  /* 0x0000008700237220 */ /* 0x000fe20000410000 */
[----:B------:R-:W-:Y:S01]  /*136f0*/  FMUL.FTZ R41, R2, R41 ;  /* 0x0000002902297220 */ /* 0x000fe20000410000 */
[----:B------:R-:W2:Y:S03]  /*13700*/  LDSM.16.MT88.4 R132, [R220+0x12000] ;  /* 0x01200000dc84783b */ /* 0x000ea60000004200 */
[----:B------:R-:W-:Y:S01]  /*13710*/  MUFU.EX2 R203, R203 ;  /* 0x000000cb00cb7308 */ /* 0x000fe20000000800 */
[C---:B------:R-:W-:Y:S01]  /*13720*/  FMUL.FTZ R42, R0.reuse, R42 ;  /* 0x0000002a002a7220 */ /* 0x040fe20000410000 */
[----:B------:R-:W-:Y:S01]  /*13730*/  FMUL.FTZ R43, R0, R43 ;  /* 0x0000002b002b7220 */ /* 0x000fe20000410000 */
[C---:B------:R-:W-:Y:S02]  /*13740*/  HMMA.16816.F32.BF16 R32, R168.reuse, R162, R32 ;  /* 0x000000a2a820723c */ /* 0x040fe40000041820 */
[----:B------:R-:W-:Y:S01]  /*13750*/  LDSM.16.MT88.4 R160, [R221+0x12800] ;  /* 0x01280000dda0783b */ /* 0x000fe20000004200 */
[C---:B------:R-:W-:Y:S01]  /*13760*/  FMUL.FTZ R44, R2.reuse, R44 ;  /* 0x0000002c022c7220 */ /* 0x040fe20000410000 */
[----:B------:R-:W-:Y:S02]  /*13770*/  FMUL.FTZ R45, R2, R45 ;  /* 0x0000002d022d7220 */ /* 0x000fe40000410000 */
[C---:B---3--:R-:W-:Y:S01]  /*13780*/  HMMA.16816.F32.BF16 R36, R168.reuse, R152, R36 ;  /* 0x00000098a824723c */ /* 0x048fe20000041824 */
        /* <DEDUP_REMOVED lines=125> */
[C---:B--2---:R-:W-:Y:S03]  /*13f60*/  HMMA.16816.F32.BF16 R124, R168.reuse, R132, R124 ;  /* 0x00000084a87c723c */ /* 0x044fe6000004187c */
[----:B----4-:R-:W2:Y:S02]  /*13f70*/  LDSM.16.MT88.4 R148, [R221+0x10800] ;  /* 0x01080000dd94783b */ /* 0x010ea40000004200 */
        /* <DEDUP_REMOVED lines=56> */
[C---:B------:R-:W-:Y:S05]  /*14300*/  HMMA.16816.F32.BF16 R88, R132.reuse, R138, R88 ;  /* 0x0000008a8458723c */ /* 0x040fea0000041858 */
[--C-:B------:R-:W-:Y:S01]  /*14310*/  FFMA.FTZ R136, R172, UR4, -R176.reuse ;  /* 0x00000004ac887c23 */ /* 0x100fe200080108b0 */
[C---:B------:R-:W-:Y:S01]  /*14320*/  HMMA.16816.F32.BF16 R92, R132.reuse, R148, R92 ;  /* 0x00000094845c723c */ /* 0x040fe2000004185c */
[----:B------:R-:W2:Y:S02]  /*14330*/  LDSM.16.MT88.4 R172, [R221+0x11000] ;  /* 0x01100000ddac783b */ /* 0x000ea40000004200 */
        /* <DEDUP_REMOVED lines=14> */
[----:B------:R-:W-:Y:S01]  /*14420*/  F2FP.BF16.F32.PACK_AB R137, R186, R187 ;  /* 0x000000bbba89723e */ /* 0x000fe200000010ff */
        /* <DEDUP_REMOVED lines=8> */
[C---:B-1----:R-:W-:Y:S03]  /*144b0*/  HMMA.16816.F32.BF16 R4, R136.reuse, R144, R4 ;  /* 0x000000908804723c */ /* 0x042fe60000041804 */
[----:B------:R-:W-:Y:S03]  /*144c0*/  LDSM.16.MT88.4 R160, [R222+0x15000] ;  /* 0x01500000dea0783b */ /* 0x000fe60000004200 */
[C---:B------:R-:W-:Y:S05]  /*144d0*/  HMMA.16816.F32.BF16 R8, R136.reuse, R146, R8 ;  /* 0x000000928808723c */ /* 0x040fea0000041808 */
[----:B------:R-:W1:Y:S01]  /*144e0*/  LDSM.16.MT88.4 R144, [R221+0x13000] ;  /* 0x01300000dd90783b */ /* 0x000e620000004200 */
[C---:B------:R-:W-:Y:S06]  /*144f0*/  HMMA.16816.F32.BF16 R12, R136.reuse, R168, R12 ;  /* 0x000000a8880c723c */ /* 0x040fec000004180c */
[C---:B------:R-:W-:Y:S01]  /*14500*/  HMMA.16816.F32.BF16 R16, R136.reuse, R170, R16 ;  /* 0x000000aa8810723c */ /* 0x040fe20000041810 */
[----:B------:R-:W1:Y:S05]  /*14510*/  LDSM.16.MT88.4 R168, [R221+0x15000] ;  /* 0x01500000dda8783b */ /* 0x000e6a0000004200 */
[C---:B--2---:R-:W-:Y:S01]  /*14520*/  HMMA.16816.F32.BF16 R20, R136.reuse, R172, R20 ;  /* 0x000000ac8814723c */ /* 0x044fe20000041814 */
[----:B------:R-:W2:Y:S05]  /*14530*/  MUFU.EX2 R173, R183 ;  /* 0x000000b700ad7308 */ /* 0x000eaa0000000800 */
[C---:B------:R-:W-:Y:S05]  /*14540*/  HMMA.16816.F32.BF16 R24, R136.reuse, R174, R24 ;  /* 0x000000ae8818723c */ /* 0x040fea0000041818 */
[----:B------:R-:W2:Y:S01]  /*14550*/  MUFU.EX2 R172, R179 ;  /* 0x000000b300ac7308 */ /* 0x000ea20000000800 */
[C---:B---3--:R-:W-:Y:S05]  /*14560*/  HMMA.16816.F32.BF16 R28, R136.reuse, R140, R28 ;  /* 0x0000008c881c723c */ /* 0x048fea000004181c */
[----:B------:R-:W-:Y:S01]  /*14570*/  MOV R175, R186 ;  /* 0x000000ba00af7202 */ /* 0x000fe20000000f00 */
[C---:B------:R-:W-:Y:S01]  /*14580*/  HMMA.16816.F32.BF16 R32, R136.reuse, R142, R32 ;  /* 0x0000008e8820723c */ /* 0x040fe20000041820 */
[----:B------:R-:W3:Y:S02]  /*14590*/  LDSM.16.MT88.4 R140, [R220+0x15000] ;  /* 0x01500000dc8c783b */ /* 0x000ee40000004200 */
[----:B------:R-:W-:Y:S02]  /*145a0*/  MUFU.EX2 R186, R182 ;  /* 0x000000b600ba7308 */ /* 0x000fe40000000800 */
[----:B------:R-:W-:Y:S01]  /*145b0*/  IMAD.MOV.U32 R174, RZ, RZ, R187 ;  /* 0x000000ffffae7224 */ /* 0x000fe200078e00bb */
[C---:B----4-:R-:W-:Y:S07]  /*145c0*/  HMMA.16816.F32.BF16 R36, R136.reuse, R132, R36 ;  /* 0x000000848824723c */ /* 0x050fee0000041824 */
[----:B------:R-:W-:Y:S01]  /*145d0*/  MUFU.EX2 R187, R178 ;  /* 0x000000b200bb7308 */ /* 0x000fe20000000800 */
        /* <DEDUP_REMOVED lines=8> */
[C---:B------:R-:W-:Y:S01]  /*14660*/  HMMA.16816.F32.BF16 R60, R136.reuse, R152, R60 ;  /* 0x00000098883c723c */ /* 0x040fe2000004183c */
[----:B------:R2:W-:Y:S05]  /*14670*/  MUFU.EX2 R152, R177 ;  /* 0x000000b100987308 */ /* 0x0005ea0000000800 */
[C---:B------:R-:W-:Y:S05]  /*14680*/  HMMA.16816.F32.BF16 R64, R136.reuse, R154, R64 ;  /* 0x0000009a8840723c */ /* 0x040fea0000041840 */
[----:B------:R3:W1:Y:S01]  /*14690*/  MUFU.EX2 R155, R181 ;  /* 0x000000b5009b7308 */ /* 0x0006620000000800 */
[----:B------:R-:W-:Y:S01]  /*146a0*/  MOV R153, R166 ;  /* 0x000000a600997202 */ /* 0x000fe20000000f00 */
[C---:B------:R-:W-:Y:S08]  /*146b0*/  HMMA.16816.F32.BF16 R68, R136.reuse, R156, R68 ;  /* 0x0000009c8844723c */ /* 0x040ff00000041844 */
[----:B------:R-:W1:Y:S01]  /*146c0*/  MUFU.EX2 R166, R184 ;  /* 0x000000b800a67308 */ /* 0x000e620000000800 */
[C---:B------:R-:W-:Y:S01]  /*146d0*/  HMMA.16816.F32.BF16 R72, R136.reuse, R158, R72 ;  /* 0x0000009e8848723c */ /* 0x040fe20000041848 */
[----:B------:R-:W-:Y:S05]  /*146e0*/  LDSM.16.MT88.4 R156, [R224+0x11800] ;  /* 0x01180000e09c783b */ /* 0x000fea0000004200 */
[C---:B------:R-:W-:Y:S03]  /*146f0*/  HMMA.16816.F32.BF16 R76, R136.reuse, R160, R76 ;  /* 0x000000a0884c723c */ /* 0x040fe6000004184c */
[----:B--2---:R-:W-:Y:S03]  /*14700*/  LDSM.16.MT88.4 R176, [R220+0x11800] ;  /* 0x01180000dcb0783b */ /* 0x004fe60000004200 */
[C---:B------:R-:W-:Y:S05]  /*14710*/  HMMA.16816.F32.BF16 R80, R136.reuse, R162, R80 ;  /* 0x000000a28850723c */ /* 0x040fea0000041850 */
[----:B---3--:R-:W-:Y:S01]  /*14720*/  LDSM.16.MT88.4 R180, [R224+0x13800] ;  /* 0x01380000e0b4783b */ /* 0x008fe20000004200 */
[C---:B------:R-:W-:Y:S06]  /*14730*/  HMMA.16816.F32.BF16 R84, R136.reuse, R168, R84 ;  /* 0x000000a88854723c */ /* 0x040fec0000041854 */
[C---:B------:R-:W-:Y:S06]  /*14740*/  HMMA.16816.F32.BF16 R88, R136.reuse, R170, R88 ;  /* 0x000000aa8858723c */ /* 0x040fec0000041858 */
[C---:B------:R-:W-:Y:S06]  /*14750*/  HMMA.16816.F32.BF16 R92, R136.reuse, R140, R92 ;  /* 0x0000008c885c723c */ /* 0x040fec000004185c */
[C---:B------:R-:W-:Y:S01]  /*14760*/  HMMA.16816.F32.BF16 R96, R136.reuse, R142, R96 ;  /* 0x0000008e8860723c */ /* 0x040fe20000041860 */
[----:B------:R-:W2:Y:S05]  /*14770*/  LDSM.16.MT88.4 R140, [R220+0x17000] ;  /* 0x01700000dc8c783b */ /* 0x000eaa0000004200 */
[C---:B----4-:R-:W-:Y:S06]  /*14780*/  HMMA.16816.F32.BF16 R100, R136.reuse, R132, R100 ;  /* 0x000000848864723c */ /* 0x050fec0000041864 */
[C---:B------:R-:W-:Y:S01]  /*14790*/  HMMA.16816.F32.BF16 R104, R136.reuse, R134, R104 ;  /* 0x000000868868723c */ /* 0x040fe20000041868 */
[----:B------:R-:W3:Y:S05]  /*147a0*/  LDSM.16.MT88.4 R132, [R222+0x11800] ;  /* 0x01180000de84783b */ /* 0x000eea0000004200 */
[C---:B-1----:R-:W-:Y:S06]  /*147b0*/  HMMA.16816.F32.BF16 R108, R136.reuse, R144, R108 ;  /* 0x00000090886c723c */ /* 0x042fec000004186c */
[C---:B------:R-:W-:Y:S05]  /*147c0*/  HMMA.16816.F32.BF16 R112, R136.reuse, R146, R112 ;  /* 0x000000928870723c */ /* 0x040fea0000041870 */
[----:B------:R-:W-:Y:S01]  /*147d0*/  IMAD.MOV.U32 R145, RZ, RZ, R174 ;  /* 0x000000ffff917224 */ /* 0x000fe200078e00ae */
[C---:B------:R-:W-:Y:S05]  /*147e0*/  HMMA.16816.F32.BF16 R116, R136.reuse, R148, R116 ;  /* 0x000000948874723c */ /* 0x040fea0000041874 */
[----:B------:R-:W-:Y:S01]  /*147f0*/  MOV R144, R175 ;  /* 0x000000af00907202 */ /* 0x000fe20000000f00 */
[C---:B------:R-:W-:Y:S05]  /*14800*/  HMMA.16816.F32.BF16 R120, R136.reuse, R150, R120 ;  /* 0x000000968878723c */ /* 0x040fea0000041878 */
[----:B------:R-:W-:Y:S01]  /*14810*/  IMAD.MOV.U32 R146, RZ, RZ, R173 ;  /* 0x000000ffff927224 */ /* 0x000fe200078e00ad */
[C---:B--2---:R-:W-:Y:S05]  /*14820*/  HMMA.16816.F32.BF16 R124, R136.reuse, R140, R124 ;  /* 0x0000008c887c723c */ /* 0x044fea000004187c */
[----:B------:R-:W-:Y:S01]  /*14830*/  MOV R147, R172 ;  /* 0x000000ac00937202 */ /* 0x000fe20000000f00 */
[----:B------:R-:W-:Y:S01]  /*14840*/  HMMA.16816.F32.BF16 R128, R136, R142, R128 ;  /* 0x0000008e8880723c */ /* 0x000fe20000041880 */
[----:B------:R-:W1:Y:S04]  /*14850*/  LDSM.16.MT88.4 R172, [R221+0x11800] ;  /* 0x01180000ddac783b */ /* 0x000e680000004200 */
[----:B------:R-:W-:Y:S01]  /*14860*/  IMAD.MOV.U32 R140, RZ, RZ, R155 ;  /* 0x000000ffff8c7224 */ /* 0x000fe200078e009b */
[----:B------:R-:W-:Y:S01]  /*14870*/  MOV R141, R152 ;  /* 0x00000098008d7202 */ /* 0x000fe20000000f00 */
[----:B------:R-:W-:Y:S01]  /*14880*/  IMAD.MOV.U32 R136, RZ, RZ, R153 ;  /* 0x000000ffff887224 */ /* 0x000fe200078e0099 */
[----:B------:R-:W-:Y:S03]  /*14890*/  F2FP.BF16.F32.PACK_AB R168, R146, R166 ;  /* 0x000000a692a8723e */ /* 0x000fe600000010ff */
[----:B------:R-:W-:Y:S01]  /*148a0*/  F2FP.BF16.F32.PACK_AB R170, R140, R186 ;  /* 0x000000ba8caa723e */ /* 0x000fe200000010ff */
[----:B------:R-:W-:Y:S01]  /*148b0*/  IMAD.MOV.U32 R138, RZ, RZ, R186 ;  /* 0x000000ffff8a7224 */ /* 0x000fe200078e00ba */
[----:B------:R-:W-:Y:S02]  /*148c0*/  F2FP.BF16.F32.PACK_AB R169, R187, R147 ;  /* 0x00000093bba9723e */ /* 0x000fe400000010ff */
[----:B------:R-:W-:Y:S02]  /*148d0*/  F2FP.BF16.F32.PACK_AB R171, R165, R141 ;  /* 0x0000008da5ab723e */ /* 0x000fe400000010ff */
[----:B------:R-:W-:Y:S02]  /*148e0*/  MOV R137, R185 ;  /* 0x000000b900897202 */ /* 0x000fe40000000f00 */
[----:B------:R-:W-:Y:S02]  /*148f0*/  MOV R139, R187 ;  /* 0x000000bb008b7202 */ /* 0x000fe40000000f00 */
[----:B------:R-:W2:Y:S01]  /*14900*/  LDSM.16.MT88.4 R184, [R222+0x13800] ;  /* 0x01380000deb8783b */ /* 0x000ea20000004200 */
[C---:B------:R-:W-:Y:S06]  /*14910*/  HMMA.16816.F32.BF16 R160, R168.reuse, R156, R4 ;  /* 0x0000009ca8a0723c */ /* 0x040fec0000041804 */
        /* <DEDUP_REMOVED lines=84> */
.L_x_6622:
        /* <DEDUP_REMOVED lines=328> */
.L_x_6627:
[----:B------:R-:W-:Y:S01]  /*162e0*/  S2UR UR4, SR_CTAID.Z ;  /* 0x00000000000479c3 */ /* 0x000fe20000002700 */
[----:B------:R-:W-:Y:S01]  /*162f0*/  ULDC UR6, c[0x0][0x270] ;  /* 0x00009c0000067ab9 */ /* 0x000fe20000000800 */
[----:B------:R-:W-:-:S06]  /*16300*/  ULDC UR10, c[0x0][0x2c4] ;  /* 0x0000b100000a7ab9 */ /* 0x000fcc0000000800 */
[----:B------:R-:W1:Y:S02]  /*16310*/  S2UR UR14, SR_CTAID.Y ;  /* 0x00000000000e79c3 */ /* 0x000e640000002600 */
[----:B-1----:R-:W-:-:S04]  /*16320*/  UIMAD UR6, UR14, UR6, UR4 ;  /* 0x000000060e0672a4 */ /* 0x002fc8000f8e0204 */
[----:B------:R-:W-:-:S12]  /*16330*/  UIMAD UR10, UR6, UR10, URZ ;  /* 0x0000000a060a72a4 */ /* 0x000fd8000f8e023f */
.L_x_6628:
        /* <DEDUP_REMOVED lines=43> */
.L_x_6630:
[----:B------:R-:W-:Y:S05]  /*165f0*/  BSYNC B0 ;  /* 0x0000000000007941 */ /* 0x000fea0003800000 */
.L_x_6629:
        /* <DEDUP_REMOVED lines=54> */
.L_x_6632:
[----:B------:R-:W-:Y:S05]  /*16960*/  BSYNC B0 ;  /* 0x0000000000007941 */ /* 0x000fea0003800000 */
.L_x_6631:
        /* <DEDUP_REMOVED lines=26> */
.L_x_6634:
[----:B------:R-:W-:Y:S05]  /*16b10*/  BSYNC B0 ;  /* 0x0000000000007941 */ /* 0x000fea0003800000 */
.L_x_6633:
        /* <DEDUP_REMOVED lines=26> */
.L_x_6636:
[----:B------:R-:W-:Y:S05]  /*16cc0*/  BSYNC B0 ;  /* 0x0000000000007941 */ /* 0x000fea0003800000 */
.L_x_6635:
        /* <DEDUP_REMOVED lines=26> */
.L_x_6637:
        /* <DEDUP_REMOVED lines=9> */
.L_x_9073:


//--------------------- .text._ZN5flash24flash_fwd_splitkv_kernelI23Flash_fwd_kernel_traitsILi256ELi64ELi64ELi4ELb0ELb0EN7cutlass10bfloat16_tE19Flash_kernel_traitsILi256ELi64ELi64ELi4ES3_EELb0ELb1ELb0ELb0ELb1ELb0ELb0ELb1EEEvNS_16Flash_fwd_paramsE --------------------------
	.section	.text._ZN5flash24flash_fwd_splitkv_kernelI23Flash_fwd_kernel_traitsILi256ELi64ELi64ELi4ELb0ELb0EN7cutlass10bfloat16_tE19Flash_kernel_traitsILi256ELi64ELi64ELi4ES3_EELb0ELb1ELb0ELb0ELb1ELb0ELb0ELb1EEEvNS_16Flash_fwd_paramsE,"ax",@progbits
	.align	128
        .global         _ZN5flash24flash_fwd_splitkv_kernelI23Flash_fwd_kernel_traitsILi256ELi64ELi64ELi4ELb0ELb0EN7cutlass10bfloat16_tE19Flash_kernel_traitsILi256ELi64ELi64ELi4ES3_EELb0ELb1ELb0ELb0ELb1ELb0ELb0ELb1EEEvNS_16Flash_fwd_paramsE
        .type           _ZN5flash24flash_fwd_splitkv_kernelI23Flash_fwd_kernel_traitsILi256ELi64ELi64ELi4ELb0ELb0EN7cutlass10bfloat16_tE19Flash_kernel_traitsILi256ELi64ELi64ELi4ES3_EELb0ELb1ELb0ELb0ELb1ELb0ELb0ELb1EEEvNS_16Flash_fwd_paramsE,@function
        .size           _ZN5flash24flash_fwd_splitkv_kernelI23Flash_fwd_kernel_traitsILi256ELi64ELi64ELi4ELb0ELb0EN7cutlass10bfloat16_tE19Flash_kernel_traitsILi256ELi64ELi64ELi4ES3_EELb0ELb1ELb0ELb0ELb1ELb0ELb0ELb1EEEvNS_16Flash_fwd_paramsE,(.L_x_9016 - _ZN5flash24flash_fwd_splitkv_kernelI23Flash_fwd_kernel_traitsILi256ELi64ELi64ELi4ELb0ELb0EN7cutlass10bfloat16_tE19Flash_kernel_traitsILi256ELi64ELi64ELi4ES3_EELb0ELb1ELb0ELb0ELb1ELb0ELb0ELb1EEEvNS_16Flash_fwd_paramsE)
        .other          _ZN5flash24flash_fwd_splitkv_kernelI23Flash_fwd_kernel_traitsILi256ELi64ELi64ELi4ELb0ELb0EN7cutlass10bfloat16_tE19Flash_kernel_traitsILi256ELi64ELi64ELi4ES3_EELb0ELb1ELb0ELb0ELb1ELb0ELb0ELb1EEEvNS_16Flash_fwd_paramsE,@"STO_CUDA_ENTRY STV_DEFAULT"
_ZN5flash24flash_fwd_splitkv_kernelI23Flash_fwd_kernel_traitsILi256ELi64ELi64ELi4ELb0ELb0EN7cutlass10bfloat16_tE19Flash_kernel_traitsILi256ELi64ELi64ELi4ES3_EELb0ELb1ELb0ELb0ELb1ELb0ELb0ELb1EEEvNS_16Flash_fwd_paramsE:
.text._ZN5flash24flash_fwd_splitkv_kernelI23Flash_fwd_kernel_traitsILi256ELi64ELi64ELi4ELb0ELb0EN7cutlass10bfloat16_tE19Flash_kernel_traitsILi256ELi64ELi64ELi4ES3_EELb0ELb1ELb0ELb0ELb1ELb0ELb0ELb1EEEvNS_16Flash_fwd_paramsE:
        /* <DEDUP_REMOVED lines=8> */
[----:B-1-34-:R-:W-:Y:S05]  /*0080*/  CALL.REL.NOINC `($_ZN5flash24flash_fwd_splitkv_kernelI23Flash_fwd_kernel_traitsILi256ELi64ELi64ELi4ELb0ELb0EN7cutlass10bfloat16_tE19Flash_kernel_traitsILi256ELi64ELi64ELi4ES3_EELb0ELb1ELb0ELb0ELb1ELb0ELb0ELb1EEEvNS_16Flash_fwd_paramsE$_ZN5flash30compute_attn_1rowblock_splitkvI23Flash_fwd_kernel_traitsILi256ELi64ELi64ELi4ELb0ELb0EN7cutlass10bfloat16_tE19Flash_kernel_traitsILi256ELi64ELi64ELi4ES3_EELb0ELb1ELb0ELb0ELb1ELb0ELb0ELb1ENS_16Flash_fwd_paramsEEEvRKT8_iiiii) ;  /* 0x0000000000087944 */ /* 0x01afea0003c00000 */
[----:B------:R-:W-:Y:S05]  /*0090*/  BSYNC B3 ;  /* 0x0000000000037941 */ /* 0x000fea0003800000 */
.L_x_6638:
[----:B------:R-:W-:Y:S05]  /*00a0*/  EXIT ;  /* 0x000000000000794d */ /* 0x000fea0003800000 */
        .type           $_ZN5flash24flash_fwd_splitkv_kernelI23Flash_fwd_kernel_traitsILi256ELi64ELi64ELi4ELb0ELb0EN7cutlass10bfloat16_tE19Flash_kernel_traitsILi256ELi64ELi64ELi4ES3_EELb0ELb1ELb0ELb0ELb1ELb0ELb0ELb1EEEvNS_16Flash_fwd_paramsE$_ZN5flash30compute_attn_1rowblock_splitkvI23Flash_fwd_kernel_traitsILi256ELi64ELi64ELi4ELb0ELb0EN7cutlass10bfloat16_tE19Flash_kernel_traitsILi256ELi64ELi64ELi4ES3_EELb0ELb1ELb0ELb0ELb1ELb0ELb0ELb1ENS_16Flash_fwd_paramsEEEvRKT8_iiiii,@function
        .size           $_ZN5flash24flash_fwd_splitkv_kernelI23Flash_fwd_kernel_traitsILi256ELi64ELi64ELi4ELb0ELb0EN7cutlass10bfloat16_tE19Flash_kernel_traitsILi256ELi64ELi64ELi4ES3_EELb0ELb1ELb0ELb0ELb1ELb0ELb0ELb1EEEvNS_16Flash_fwd_paramsE$_ZN5flash30compute_attn_1rowblock_splitkvI23Flash_fwd_kernel_traitsILi256ELi64ELi64ELi4ELb0ELb0EN7cutlass10bfloat16_tE19Flash_kernel_traitsILi256ELi64ELi64ELi4ES3_EELb0ELb1ELb0ELb0ELb1ELb0ELb0ELb1ENS_16Flash_fwd_paramsEEEvRKT8_iiiii,(.L_x_9016 - $_ZN5flash24flash_fwd_splitkv_kernelI23Flash_fwd_kernel_traitsILi256ELi64ELi64ELi4ELb0ELb0EN7cutlass10bfloat16_tE19Flash_kernel_traitsILi256ELi64ELi64ELi4ES3_EELb0ELb1ELb0ELb0ELb1ELb0ELb0ELb1EEEvNS_16Flash_fwd_paramsE$_ZN5flash30compute_attn_1rowblock_splitkvI23Flash_fwd_kernel_traitsILi256ELi64ELi64ELi4ELb0ELb0EN7cutlass10bfloat16_tE19Flash_kernel_traitsILi256ELi64ELi64ELi4ES3_EELb0ELb1ELb0ELb0ELb1ELb0ELb0ELb1ENS_16Flash_fwd_paramsEEEvRKT8_iiiii)
$_ZN5flash24flash_fwd_splitkv_kernelI23Flash_fwd_kernel_traitsILi256ELi64ELi64ELi4ELb0ELb0EN7cutlass10bfloat16_tE19Flash_kernel_traitsILi256ELi64ELi64ELi4ES3_EELb0ELb1ELb0ELb0ELb1ELb0ELb0ELb1EEEvNS_16Flash_fwd_paramsE$_ZN5flash30compute_attn_1rowblock_splitkvI23Flash_fwd_kernel_traitsILi256ELi64ELi64ELi4ELb0ELb0EN7cutlass10bfloat16_tE19Flash_kernel_traitsILi256ELi64ELi64ELi4ES3_EELb0ELb1ELb0ELb0ELb1ELb0ELb0ELb1ENS_16Flash_fwd_paramsEEEvRKT8_iiiii:
        /* <DEDUP_REMOVED lines=28> */
.L_x_6640:
[----:B------:R-:W-:Y:S05]  /*0270*/  BSYNC B0 ;  /* 0x0000000000007941 */ /* 0x000fea0003800000 */
.L_x_6639:
        /* <DEDUP_REMOVED lines=8> */
.L_x_6642:
[----:B------:R3:W5:Y:S02]  /*0300*/  LD.E R3, desc[UR6][R18.64+0xb8] ;  /* 0x0000b80612037980 */ /* 0x000764000c101900 */
.L_x_6643:
[----:B------:R-:W-:Y:S05]  /*0310*/  BSYNC B0 ;  /* 0x0000000000007941 */ /* 0x000fea0003800000 */
.L_x_6641:
        /* <DEDUP_REMOVED lines=10> */
.L_x_6645:
[----:B------:R-:W2:Y:S01]  /*03c0*/  LD.E.64 R2, desc[UR6][R18.64+0x108] ;  /* 0x0001080612027980 */ /* 0x000ea2000c101b00 */
[----:B------:R-:W-:Y:S01]  /*03d0*/  BSSY B0, `(.L_x_6647) ;  /* 0x0000006000007945 */ /* 0x000fe20003800000 */
[----:B------:R-:W-:Y:S01]  /*03e0*/  IMAD.MOV.U32 R61, RZ, RZ, RZ ;  /* 0x000000ffff3d7224 */ /* 0x000fe200078e00ff */
[----:B--2---:R-:W-:-:S04]  /*03f0*/  ISETP.NE.U32.AND P1, PT, R2, RZ, PT ;  /* 0x000000ff0200720c */ /* 0x004fc80003f25070 */
[----:B------:R-:W-:-:S13]  /*0400*/  ISETP.NE.AND.EX P1, PT, R3, RZ, PT, P1 ;  /* 0x000000ff0300720c */ /* 0x000fda0003f25310 */
[----:B------:R-:W-:Y:S05]  /*0410*/  @!P1 BRA `(.L_x_6648) ;  /* 0x0000000000049947 */ /* 0x000fea0003800000 */
[----:B------:R2:W5:Y:S02]  /*0420*/  LD.E R61, desc[UR6][R18.64+0xbc] ;  /* 0x0000bc06123d7980 */ /* 0x000564000c101900 */
.L_x_6648:
[----:B------:R-:W-:Y:S05]  /*0430*/  BSYNC B0 ;  /* 0x0000000000007941 */ /* 0x000fea0003800000 */
.L_x_6647:
[----:B-----5:R-:W-:Y:S02]  /*0440*/  IADD3 R61, R70, R61, RZ ;  /* 0x0000003d463d7210 */ /* 0x020fe40007ffe0ff */
.L_x_6646:
[----:B------:R-:W-:Y:S05]  /*0450*/  BSYNC B1 ;  /* 0x0000000000017941 */ /* 0x000fea0003800000 */
.L_x_6644:
[----:B------:R-:W-:Y:S01]  /*0460*/  IMAD.SHL.U32 R63, R233, 0x40, RZ ;  /* 0x00000040e93f7824 */ /* 0x000fe200078e00ff */
[----:B------:R-:W-:Y:S01]  /*0470*/  MOV R2, R230 ;  /* 0x000000e600027202 */ /* 0x000fe20000000f00 */
[----:B------:R-:W-:-:S03]  /*0480*/  IMAD.MOV.U32 R3, RZ, RZ, 0x0 ;  /* 0x00000000ff037424 */ /* 0x000fc600078e00ff */
[----:B------:R-:W-:-:S13]  /*0490*/  ISETP.GT.AND P1, PT, R234, R63, PT ;  /* 0x0000003fea00720c */ /* 0x000fda0003f24270 */
[----:B-123--:R-:W-:Y:S05]  /*04a0*/  @!P1 RET.REL.NODEC R2 `(_ZN5flash24flash_fwd_splitkv_kernelI23Flash_fwd_kernel_traitsILi256ELi64ELi64ELi4ELb0ELb0EN7cutlass10bfloat16_tE19Flash_kernel_traitsILi256ELi64ELi64ELi4ES3_EELb0ELb1ELb0ELb0ELb1ELb0ELb0ELb1EEEvNS_16Flash_fwd_paramsE) ;  /* 0xfffffff802d49950 */ /* 0x00efea0003c3ffff */
[----:B------:R-:W2:Y:S04]  /*04b0*/  LD.E R9, desc[UR6][R18.64+0xb8] ;  /* 0x0000b80612097980 */ /* 0x000ea8000c101900 */
[----:B------:R-:W3:Y:S04]  /*04c0*/  LD.E R7, desc[UR6][R18.64+0x184] ;  /* 0x0001840612077980 */ /* 0x000ee8000c101900 */
[----:B------:R-:W4:Y:S01]  /*04d0*/  LD.E R2, desc[UR6][R18.64+0x188] ;  /* 0x0001880612027980 */ /* 0x000f22000c101900 */
[C---:B------:R-:W-:Y:S02]  /*04e0*/  IADD3 R0, R61.reuse, R63, -R234 ;  /* 0x0000003f3d007210 */ /* 0x040fe40007ffe8ea */
[----:B------:R-:W-:Y:S01]  /*04f0*/  IADD3 R3, -R234, 0x7f, R63 ;  /* 0x0000007fea037810 */ /* 0x000fe20007ffe13f */
[----:B------:R-:W-:-:S02]  /*0500*/  VIADD R5, R61, 0x3f ;  /* 0x0000003f3d057836 */ /* 0x000fc40000000000 */
[----:B--2---:R-:W-:Y:S02]  /*0510*/  VIADD R9, R9, 0x3f ;  /* 0x0000003f09097836 */ /* 0x004fe40000000000 */
[----:B---3--:R-:W-:Y:S01]  /*0520*/  IMAD.IADD R7, R0, 0x1, -R7 ;  /* 0x0000000100077824 */ /* 0x008fe200078e0a07 */
[----:B----4-:R-:W-:Y:S02]  /*0530*/  IADD3 R3, R2, R3, R61 ;  /* 0x0000000302037210 */ /* 0x010fe40007ffe03d */
[----:B------:R-:W-:Y:S02]  /*0540*/  SHF.R.S32.HI R2, RZ, 0x1f, R5 ;  /* 0x0000001fff027819 */ /* 0x000fe40000011405 */
[----:B------:R-:W-:Y:S02]  /*0550*/  SHF.R.S32.HI R6, RZ, 0x1f, R9 ;  /* 0x0000001fff067819 */ /* 0x000fe40000011409 */
[----:B------:R-:W-:Y:S02]  /*0560*/  SHF.R.S32.HI R0, RZ, 0x1f, R3 ;  /* 0x0000001fff007819 */ /* 0x000fe40000011403 */
[----:B------:R-:W-:-:S02]  /*0570*/  SHF.R.S32.HI R4, RZ, 0x1f, R7 ;  /* 0x0000001fff047819 */ /* 0x000fc40000011407 */
[----:B------:R-:W-:Y:S02]  /*0580*/  LEA.HI R2, R2, R5, RZ, 0x6 ;  /* 0x0000000502027211 */ /* 0x000fe400078f30ff */
[----:B------:R-:W-:Y:S02]  /*0590*/  LEA.HI R6, R6, R9, RZ, 0x6 ;  /* 0x0000000906067211 */ /* 0x000fe400078f30ff */
[----:B------:R-:W-:Y:S02]  /*05a0*/  LEA.HI R0, R0, R3, RZ, 0x6 ;  /* 0x0000000300007211 */ /* 0x000fe400078f30ff */
[----:B------:R-:W-:Y:S02]  /*05b0*/  LEA.HI R4, R4, R7, RZ, 0x6 ;  /* 0x0000000704047211 */ /* 0x000fe400078f30ff */
[----:B------:R-:W-:Y:S02]  /*05c0*/  SHF.R.S32.HI R2, RZ, 0x6, R2 ;  /* 0x00000006ff027819 */ /* 0x000fe40000011402 */
[----:B------:R-:W-:-:S02]  /*05d0*/  SHF.R.S32.HI R3, RZ, 0x6, R6 ;  /* 0x00000006ff037819 */ /* 0x000fc40000011406 */
[----:B------:R-:W-:Y:S02]  /*05e0*/  SHF.R.S32.HI R0, RZ, 0x6, R0 ;  /* 0x00000006ff007819 */ /* 0x000fe40000011400 */
[----:B------:R-:W-:Y:S02]  /*05f0*/  SHF.R.S32.HI R4, RZ, 0x6, R4 ;  /* 0x00000006ff047819 */ /* 0x000fe40000011404 */
[----:B------:R-:W-:Y:S02]  /*0600*/  VIMNMX3 R170, R3, R2, R0, PT ;  /* 0x0000000203aa720f */ /* 0x000fe40003800100 */
[----:B------:R-:W-:-:S04]  /*0610*/  VIMNMX R227, RZ, R4, !PT ;  /* 0x00000004ffe37248 */ /* 0x000fc80007fe0100 */
[----:B------:R-:W-:-:S13]  /*0620*/  ISETP.GE.AND P1, PT, R227, R170, PT ;  /* 0x000000aae300720c */ /* 0x000fda0003f26270 */
[----:B------:R-:W-:Y:S05]  /*0630*/  @!P1 BRA `(.L_x_6649) ;  /* 0x0000000800149947 */ /* 0x000fea0003800000 */
[----:B------:R-:W-:Y:S01]  /*0640*/  ISETP.NE.AND P0, PT, R236, -0x1, PT ;  /* 0xffffffffec00780c */ /* 0x000fe20003f05270 */
[----:B------:R-:W2:Y:S04]  /*0650*/  LD.E.64 R14, desc[UR6][R18.64+0x88] ;  /* 0x00008806120e7980 */ /* 0x000ea8000c101b00 */
[----:B------:R-:W3:Y:S04]  /*0660*/  LD.E R2, desc[UR6][R18.64+0x60] ;  /* 0x0000600612027980 */ /* 0x000ee8000c101900 */
[----:B------:R-:W4:Y:S04]  /*0670*/  LD.E R0, desc[UR6][R18.64+0xb4] ;  /* 0x0000b40612007980 */ /* 0x000f28000c101900 */
[----:B------:R-:W3:Y:S04]  /*0680*/  @!P0 LD.E.64 R12, desc[UR6][R18.64+0x80] ;  /* 0x00008006120c8980 */ /* 0x000ee8000c101b00 */
[----:B------:R-:W4:Y:S04]  /*0690*/  LD.E.64 R10, desc[UR6][R18.64+0xa0] ;  /* 0x0000a006120a7980 */ /* 0x000f28000c101b00 */
[----:B------:R-:W4:Y:S01]  /*06a0*/  LD.E.64 R6, desc[UR6][R18.64+0x90] ;  /* 0x0000900612067980 */ /* 0x000f22000c101b00 */
[----:B------:R-:W-:-:S03]  /*06b0*/  SHF.R.S32.HI R5, RZ, 0x1f, R52 ;  /* 0x0000001fff057819 */ /* 0x000fc60000011434 */
[----:B------:R1:W5:Y:S01]  /*06c0*/  LD.E.64 R16, desc[UR6][R18.64+0x70] ;  /* 0x0000700612107980 */ /* 0x000362000c101b00 */
        /* <DEDUP_REMOVED lines=8> */
[----:B------:R-:W-:Y:S02]  /*0750*/  SHF.R.S32.HI R9, RZ, 0x1f, R63 ;  /* 0x0000001fff097819 */ /* 0x000fe4000001143f */
[----:B------:R-:W-:Y:S01]  /*0760*/  IADD3 R234, -R63, R234, RZ ;  /* 0x000000ea3fea7210 */ /* 0x000fe20007ffe1ff */
[----:B-1----:R-:W-:-:S05]  /*0770*/  VIADD R19, R5, 0x10 ;  /* 0x0000001005137836 */ /* 0x002fca0000000000 */
[-C--:B------:R-:W-:Y:S01]  /*0780*/  ISETP.GE.OR P5, PT, R19, R234.reuse, P3 ;  /* 0x000000ea1300720c */ /* 0x080fe20001fa6670 */
[C---:B------:R-:W-:Y:S01]  /*0790*/  VIADD R21, R5.reuse, 0x20 ;  /* 0x0000002005157836 */ /* 0x040fe20000000000 */
[----:B------:R-:W-:Y:S01]  /*07a0*/  BSSY B0, `(.L_x_6650) ;  /* 0x000002d000007945 */ /* 0x000fe20003800000 */
[----:B------:R-:W-:-:S03]  /*07b0*/  ISETP.GE.OR P6, PT, R5, R234, P3 ;  /* 0x000000ea0500720c */ /* 0x000fc60001fc6670 */
[CC--:B------:R-:W-:Y:S02]  /*07c0*/  ISETP.GE.AND P2, PT, R21.reuse, R234.reuse, PT ;  /* 0x000000ea1500720c */ /* 0x0c0fe40003f46270 */
[----:B------:R-:W-:Y:S01]  /*07d0*/  ISETP.GE.OR P4, PT, R21, R234, P3 ;  /* 0x000000ea1500720c */ /* 0x000fe20001f86670 */
[-C--:B--2---:R-:W-:Y:S02]  /*07e0*/  @P0 IMAD R8, R15, R236.reuse, RZ ;  /* 0x000000ec0f080224 */ /* 0x084fe400078e02ff */
[----:B------:R-:W-:-:S04]  /*07f0*/  @P0 IMAD.WIDE.U32 R236, R14, R236, RZ ;  /* 0x000000ec0eec0225 */ /* 0x000fc800078e00ff */
[----:B---3--:R-:W-:-:S04]  /*0800*/  @!P0 IMAD R3, R13, R232, RZ ;  /* 0x000000e80d038224 */ /* 0x008fc800078e02ff */
[C---:B------:R-:W-:Y:S02]  /*0810*/  @!P0 IMAD R3, R12.reuse, R4, R3 ;  /* 0x000000040c038224 */ /* 0x040fe400078e0203 */
[----:B------:R-:W-:-:S04]  /*0820*/  @!P0 IMAD.WIDE.U32 R12, R12, R232, RZ ;  /* 0x000000e80c0c8225 */ /* 0x000fc800078e00ff */
[----:B------:R-:W-:Y:S02]  /*0830*/  @P0 IMAD.MOV.U32 R18, RZ, RZ, R236 ;  /* 0x000000ffff120224 */ /* 0x000fe400078e00ec */
[----:B------:R-:W-:Y:S02]  /*0840*/  IMAD R4, R15, R63, RZ ;  /* 0x0000003f0f047224 */ /* 0x000fe400078e02ff */
[----:B------:R-:W-:-:S04]  /*0850*/  IMAD.WIDE.U32 R52, R63, R14, R52 ;  /* 0x0000000e3f347225 */ /* 0x000fc800078e0034 */
[----:B------:R-:W-:Y:S02]  /*0860*/  @!P0 IMAD.MOV.U32 R18, RZ, RZ, R12 ;  /* 0x000000ffff128224 */ /* 0x000fe400078e000c */
[----:B------:R-:W-:Y:S02]  /*0870*/  IMAD R2, R232, R2, R231 ;  /* 0x00000002e8027224 */ /* 0x000fe400078e02e7 */
[----:B------:R-:W-:Y:S01]  /*0880*/  @P0 IMAD.IADD R8, R237, 0x1, R8 ;  /* 0x00000001ed080824 */ /* 0x000fe200078e0208 */
[----:B------:R-:W-:Y:S01]  /*0890*/  IADD3 R18, P1, R18, R52, RZ ;  /* 0x0000003412127210 */ /* 0x000fe20007f3e0ff */
[----:B------:R-:W-:Y:S02]  /*08a0*/  IMAD R9, R14, R9, R4 ;  /* 0x000000090e097224 */ /* 0x000fe400078e0204 */
[----:B------:R-:W-:Y:S02]  /*08b0*/  @!P0 IMAD.IADD R8, R13, 0x1, R3 ;  /* 0x000000010d088824 */ /* 0x000fe400078e0203 */
[----:B----4-:R-:W-:Y:S01]  /*08c0*/  IMAD R0, R0, R2, R63 ;  /* 0x0000000200007224 */ /* 0x010fe200078e023f */
[----:B------:R-:W-:-:S02]  /*08d0*/  ISETP.GE.AND P0, PT, R19, R234, PT ;  /* 0x000000ea1300720c */ /* 0x000fc40003f06270 */
        /* <DEDUP_REMOVED lines=10> */
[----:B------:R-:W-:Y:S01]  /*0980*/  IMAD R2, R6, R2, R3 ;  /* 0x0000000206027224 */ /* 0x000fe200078e0203 */
[----:B------:R-:W-:-:S03]  /*0990*/  IADD3 R3, R5, 0x30, RZ ;  /* 0x0000003005037810 */ /* 0x000fc60007ffe0ff */
[----:B------:R-:W-:Y:S02]  /*09a0*/  IMAD.IADD R25, R23, 0x1, R2 ;  /* 0x0000000117197824 */ /* 0x000fe400078e0202 */
[----:B------:R-:W-:Y:S05]  /*09b0*/  @P1 BRA `(.L_x_6651) ;  /* 0x00000000002c1947 */ /* 0x000fea0003800000 */
        /* <DEDUP_REMOVED lines=11> */
.L_x_6651:
[----:B------:R-:W-:Y:S05]  /*0a70*/  BSYNC B0 ;  /* 0x0000000000007941 */ /* 0x000fea0003800000 */
.L_x_6650:
        /* <DEDUP_REMOVED lines=21> */
.L_x_6653:
[----:B------:R-:W-:Y:S05]  /*0bd0*/  BSYNC B0 ;  /* 0x0000000000007941 */ /* 0x000fea0003800000 */
.L_x_6652:
        /* <DEDUP_REMOVED lines=16> */
.L_x_6655:
[----:B------:R-:W-:Y:S05]  /*0ce0*/  BSYNC B0 ;  /* 0x0000000000007941 */ /* 0x000fea0003800000 */
.L_x_6654:
        /* <DEDUP_REMOVED lines=16> */
.L_x_6657:
[----:B------:R-:W-:Y:S05]  /*0df0*/  BSYNC B0 ;  /* 0x0000000000007941 */ /* 0x000fea0003800000 */
.L_x_6656:
[----:B------:R-:W-:Y:S01]  /*0e00*/  MOV R231, 0x0 ;  /* 0x0000000000e77802 */ /* 0x000fe20000000f00 */
[----:B------:R-:W-:Y:S04]  /*0e10*/  @!P6 ST.E desc[UR6][R8.64], R11 ;  /* 0x0000000b0800e985 */ /* 0x000fe8000c101906 */
[----:B------:R-:W-:Y:S04]  /*0e20*/  @!P5 ST.E desc[UR6][R8.64+0x40], R7 ;  /* 0x000040070800d985 */ /* 0x000fe8000c101906 */
[----:B------:R1:W-:Y:S02]  /*0e30*/  @!P4 ST.E desc[UR6][R8.64+0x80], R3 ;  /* 0x000080030800c985 */ /* 0x0003e4000c101906 */
[----:B-123-5:R-:W-:Y:S05]  /*0e40*/  @P3 RET.REL.NODEC R230 `(_ZN5flash24flash_fwd_splitkv_kernelI23Flash_fwd_kernel_traitsILi256ELi64ELi64ELi4ELb0ELb0EN7cutlass10bfloat16_tE19Flash_kernel_traitsILi256ELi64ELi64ELi4ES3_EELb0ELb1ELb0ELb0ELb1ELb0ELb0ELb1EEEvNS_16Flash_fwd_paramsE) ;  /* 0xfffffff0e66c3950 */ /* 0x02efea0003c3ffff */
[----:B------:R-:W-:Y:S02]  /*0e50*/  MOV R3, 0x7f800000 ;  /* 0x7f80000000037802 */ /* 0x000fe40000000f00 */
[----:B------:R-:W-:-:S03]  /*0e60*/  MOV R231, 0x0 ;  /* 0x0000000000e77802 */ /* 0x000fc60000000f00 */
[----:B------:R1:W-:Y:S02]  /*0e70*/  ST.E desc[UR6][R8.64+0xc0], R3 ;  /* 0x0000c00308007985 */ /* 0x0003e4000c101906 */
[----:B-1----:R-:W-:Y:S05]  /*0e80*/  RET.REL.NODEC R230 `(_ZN5flash24flash_fwd_splitkv_kernelI23Flash_fwd_kernel_traitsILi256ELi64ELi64ELi4ELb0ELb0EN7cutlass10bfloat16_tE19Flash_kernel_traitsILi256ELi64ELi64ELi4ES3_EELb0ELb1ELb0ELb0ELb1ELb0ELb0ELb1EEEvNS_16Flash_fwd_paramsE) ;  /* 0xfffffff0e65c7950 */ /* 0x002fea0003c3ffff */
.L_x_6649:
        /* <DEDUP_REMOVED lines=34> */
[----:B------:R-:W1:Y:S01]  /*10b0*/  F2I.FTZ.U32.TRUNC.NTZ R11, R10 ;  /* 0x0000000a000b7305 */ /* 0x000e62000021f000 */
[----:B------:R-:W-:Y:S02]  /*10c0*/  IABS R0, R2 ;  /* 0x0000000200007213 */ /* 0x000fe40000000000 */
[----:B-1----:R-:W-:Y:S01]  /*10d0*/  IADD3 R3, RZ, -R11, RZ ;  /* 0x8000000bff037210 */ /* 0x002fe20007ffe0ff */
[----:B------:R-:W-:-:S04]  /*10e0*/  IMAD.MOV.U32 R10, RZ, RZ, RZ ;  /* 0x000000ffff0a7224 */ /* 0x000fc800078e00ff */
[----:B-----5:R-:W-:Y:S01]  /*10f0*/  IMAD R8, R3, R4, RZ ;  /* 0x0000000403087224 */ /* 0x020fe200078e02ff */
[----:B------:R-:W-:-:S03]  /*1100*/  IABS R3, R5 ;  /* 0x0000000500037213 */ /* 0x000fc60000000000 */
[----:B------:R-:W-:Y:S01]  /*1110*/  IMAD.HI.U32 R8, R11, R8, R10 ;  /* 0x000000080b087227 */ /* 0x000fe200078e000a */
[----:B------:R-:W-:Y:S01]  /*1120*/  IADD3 R0, RZ, -R0, RZ ;  /* 0x80000000ff007210 */ /* 0x000fe20007ffe0ff */
[----:B------:R-:W2:Y:S04]  /*1130*/  LD.E.64 R10, desc[UR6][R18.64+0x28] ;  /* 0x00002806120a7980 */ /* 0x000ea8000c101b00 */
[----:B------:R-:W-:-:S04]  /*1140*/  IMAD.HI.U32 R9, R8, R3, RZ ;  /* 0x0000000308097227 */ /* 0x000fc800078e00ff */
[----:B------:R-:W-:-:S05]  /*1150*/  IMAD R3, R9, R0, R3 ;  /* 0x0000000009037224 */ /* 0x000fca00078e0203 */
[----:B------:R-:W-:Y:S02]  /*1160*/  ISETP.GT.U32.AND P2, PT, R4, R3, PT ;  /* 0x000000030400720c */ /* 0x000fe40003f44070 */
[----:B------:R-:W-:-:S11]  /*1170*/  LOP3.LUT R0, R5, R2, RZ, 0x3c, !PT ;  /* 0x0000000205007212 */ /* 0x000fd600078e3cff */
[----:B------:R-:W-:-:S05]  /*1180*/  @!P2 IMAD.IADD R3, R3, 0x1, -R4 ;  /* 0x000000010303a824 */ /* 0x000fca00078e0a04 */
[----:B------:R-:W-:Y:S02]  /*1190*/  ISETP.GE.U32.AND P3, PT, R3, R4, PT ;  /* 0x000000040300720c */ /* 0x000fe40003f66070 */
[----:B------:R-:W-:Y:S02]  /*11a0*/  ISETP.GE.AND P1, PT, R0, RZ, PT ;  /* 0x000000ff0000720c */ /* 0x000fe40003f26270 */
[----:B------:R-:W-:Y:S02]  /*11b0*/  @!P2 IADD3 R9, R9, 0x1, RZ ;  /* 0x000000010909a810 */ /* 0x000fe40007ffe0ff */
[----:B------:R-:W-:-:S07]  /*11c0*/  ISETP.NE.AND P2, PT, R2, RZ, PT ;  /* 0x000000ff0200720c */ /* 0x000fce0003f45270 */
[----:B------:R-:W-:-:S05]  /*11d0*/  @P3 VIADD R9, R9, 0x1 ;  /* 0x0000000109093836 */ /* 0x000fca0000000000 */
        /* <DEDUP_REMOVED lines=8> */
[----:B-1----:R-:W1:Y:S01]  /*1260*/  F2I.FTZ.U32.TRUNC.NTZ R23, R4 ;  /* 0x0000000400177305 */ /* 0x002e62000021f000 */
[----:B------:R-:W-:Y:S01]  /*1270*/  IMAD.MOV.U32 R22, RZ, RZ, RZ ;  /* 0x000000ffff167224 */ /* 0x000fe200078e00ff */
[----:B------:R-:W-:Y:S02]  /*1280*/  IABS R7, R6 ;  /* 0x0000000600077213 */ /* 0x000fe40000000000 */
[----:B-1----:R-:W-:-:S05]  /*1290*/  IADD3 R0, RZ, -R23, RZ ;  /* 0x80000017ff007210 */ /* 0x002fca0007ffe0ff */
        /* <DEDUP_REMOVED lines=15> */
[----:B----4-:R-:W-:Y:S01]  /*1390*/  IMAD R8, R167, R2, RZ ;  /* 0x00000002a7087224 */ /* 0x010fe200078e02ff */
[----:B------:R-:W-:Y:S02]  /*13a0*/  SHF.R.S32.HI R9, RZ, 0x1f, R2 ;  /* 0x0000001fff097819 */ /* 0x000fe40000011402 */
[----:B------:R-:W-:-:S03]  /*13b0*/  @P3 IADD3 R4, R4, 0x1, RZ ;  /* 0x0000000104043810 */ /* 0x000fc60007ffe0ff */
[----:B------:R-:W-:Y:S02]  /*13c0*/  IMAD R8, R166, R9, R8 ;  /* 0x00000009a6087224 */ /* 0x000fe400078e0208 */
[----:B------:R-:W-:Y:S02]  /*13d0*/  @!P1 IADD3 R4, -R4, RZ, RZ ;  /* 0x000000ff04049210 */ /* 0x000fe40007ffe1ff */
[----:B------:R-:W-:-:S05]  /*13e0*/  @!P2 LOP3.LUT R4, RZ, R6, RZ, 0x33, !PT ;  /* 0x00000006ff04a212 */ /* 0x000fca00078e33ff */
[----:B------:R-:W-:Y:S01]  /*13f0*/  IMAD R6, R13, R4, RZ ;  /* 0x000000040d067224 */ /* 0x000fe200078e02ff */
[----:B--2---:R-:W-:Y:S01]  /*1400*/  SHF.R.S32.HI R0, RZ, 0x1f, R3 ;  /* 0x0000001fff007819 */ /* 0x004fe20000011403 */
[-C--:B------:R-:W-:Y:S02]  /*1410*/  IMAD R7, R21, R3.reuse, RZ ;  /* 0x0000000315077224 */ /* 0x080fe400078e02ff */
[----:B------:R-:W-:-:S04]  /*1420*/  IMAD.WIDE.U32 R14, R20, R3, RZ ;  /* 0x00000003140e7225 */ /* 0x000fc800078e00ff */
[----:B------:R-:W-:-:S04]  /*1430*/  IMAD R7, R20, R0, R7 ;  /* 0x0000000014077224 */ /* 0x000fc800078e0207 */
[----:B------:R-:W-:Y:S02]  /*1440*/  IMAD.IADD R15, R15, 0x1, R7 ;  /* 0x000000010f0f7824 */ /* 0x000fe400078e0207 */
[----:B------:R-:W-:Y:S02]  /*1450*/  IMAD R7, R11, R3, RZ ;  /* 0x000000030b077224 */ /* 0x000fe400078e02ff */
[----:B------:R-:W-:Y:S01]  /*1460*/  IMAD.WIDE.U32 R14, R2, R166, R14 ;  /* 0x000000a6020e7225 */ /* 0x000fe200078e000e */
[----:B------:R-:W-:-:S03]  /*1470*/  SHF.R.S32.HI R11, RZ, 0x1f, R4 ;  /* 0x0000001fff0b7819 */ /* 0x000fc60000011404 */
[----:B------:R-:W-:Y:S02]  /*1480*/  IMAD.IADD R15, R15, 0x1, R8 ;  /* 0x000000010f0f7824 */ /* 0x000fe400078e0208 */
[C---:B------:R-:W-:Y:S02]  /*1490*/  IMAD R7, R10.reuse, R0, R7 ;  /* 0x000000000a077224 */ /* 0x040fe400078e0207 */
[----:B------:R-:W-:-:S04]  /*14a0*/  IMAD.WIDE.U32 R20, R10, R3, RZ ;  /* 0x000000030a147225 */ /* 0x000fc800078e00ff */
[----:B------:R-:W-:Y:S02]  /*14b0*/  IMAD R0, R12, R11, R6 ;  /* 0x0000000b0c007224 */ /* 0x000fe400078e0206 */
[----:B------:R-:W-:Y:S01]  /*14c0*/  IMAD.WIDE.U32 R14, R4, R12, R14 ;  /* 0x0000000c040e7225 */ /* 0x000fe200078e000e */
[----:B------:R-:W-:-:S03]  /*14d0*/  MOV R6, R20 ;  /* 0x0000001400067202 */ /* 0x000fc60000000f00 */
[----:B------:R-:W-:Y:S01]  /*14e0*/  IMAD.IADD R13, R21, 0x1, R7 ;  /* 0x00000001150d7824 */ /* 0x000fe200078e0207 */
[----:B------:R-:W-:Y:S01]  /*14f0*/  IADD3 R7, R15, R0, RZ ;  /* 0x000000000f077210 */ /* 0x000fe20007ffe0ff */
[----:B------:R-:W-:Y:S01]  /*1500*/  IMAD.MOV.U32 R0, RZ, RZ, R14 ;  /* 0x000000ffff007224 */ /* 0x000fe200078e000e */
[----:B------:R-:W-:Y:S05]  /*1510*/  BRA `(.L_x_6660) ;  /* 0x00000004003c7947 */ /* 0x000fea0003800000 */
.L_x_6659:
        /* <DEDUP_REMOVED lines=27> */
[----:B------:R-:W-:Y:S02]  /*16d0*/  @P4 IADD3 R7, R12, R13, RZ ;  /* 0x0000000d0c074210 */ /* 0x000fe40007ffe0ff */
[----:B-----5:R-:W-:Y:S01]  /*16e0*/  @!P4 SHF.R.S32.HI R6, RZ, 0x1f, R8 ;  /* 0x0000001fff06c819 */ /* 0x020fe20000011408 */
[----:B------:R-:W-:Y:S02]  /*16f0*/  @!P4 IMAD.IADD R25, R25, 0x1, R5 ;  /* 0x000000011919c824 */ /* 0x000fe400078e0205 */
[----:B----4-:R-:W-:-:S04]  /*1700*/  @!P4 IMAD R5, R23, R8, RZ ;  /* 0x000000081705c224 */ /* 0x010fc800078e02ff */
[----:B------:R-:W-:Y:S02]  /*1710*/  @!P1 IMAD.IADD R0, R0, 0x1, -R3 ;  /* 0x0000000100009824 */ /* 0x000fe400078e0a03 */
[-C--:B------:R-:W-:Y:S02]  /*1720*/  @P4 IMAD R11, R167, R7.reuse, RZ ;  /* 0x00000007a70b4224 */ /* 0x080fe400078e02ff */
[----:B------:R-:W-:Y:S01]  /*1730*/  @P4 IMAD.WIDE.U32 R26, R166, R7, RZ ;  /* 0x00000007a61a4225 */ /* 0x000fe200078e00ff */
[----:B------:R-:W-:-:S03]  /*1740*/  ISETP.GE.U32.AND P3, PT, R0, R3, PT ;  /* 0x000000030000720c */ /* 0x000fc60003f66070 */
[C---:B------:R-:W-:Y:S02]  /*1750*/  @!P4 IMAD R5, R22.reuse, R6, R5 ;  /* 0x000000061605c224 */ /* 0x040fe400078e0205 */
[----:B------:R-:W-:Y:S01]  /*1760*/  @!P4 IMAD.WIDE.U32 R22, R22, R8, R24 ;  /* 0x000000081616c225 */ /* 0x000fe200078e0018 */
[----:B------:R-:W-:Y:S02]  /*1770*/  @P4 IADD3 R11, R27, R11, RZ ;  /* 0x0000000b1b0b4210 */ /* 0x000fe40007ffe0ff */
[----:B------:R-:W-:Y:S02]  /*1780*/  @P4 MOV R10, R26 ;  /* 0x0000001a000a4202 */ /* 0x000fe40000000f00 */
[----:B------:R-:W-:Y:S02]  /*1790*/  @!P4 IADD3 R11, R23, R5, RZ ;  /* 0x00000005170bc210 */ /* 0x000fe40007ffe0ff */
[----:B------:R-:W-:Y:S02]  /*17a0*/  LEA R5, R170, 0xffffffc0, 0x6 ;  /* 0xffffffc0aa057811 */ /* 0x000fe400078e30ff */
[----:B------:R-:W-:-:S02]  /*17b0*/  LOP3.LUT R0, R231, R4, RZ, 0x3c, !PT ;  /* 0x00000004e7007212 */ /* 0x000fc400078e3cff */
[----:B------:R-:W-:Y:S01]  /*17c0*/  @!P4 MOV R10, R22 ;  /* 0x00000016000ac202 */ /* 0x000fe20000000f00 */
[----:B------:R-:W-:Y:S01]  /*17d0*/  @!P4 IMAD R6, R169, R12, RZ ;  /* 0x0000000ca906c224 */ /* 0x000fe200078e02ff */
[----:B------:R-:W-:Y:S01]  /*17e0*/  @!P4 SHF.R.S32.HI R3, RZ, 0x1f, R12 ;  /* 0x0000001fff03c819 */ /* 0x000fe2000001140c */
[----:B------:R-:W-:Y:S01]  /*17f0*/  @!P1 VIADD R2, R2, 0x1 ;  /* 0x0000000102029836 */ /* 0x000fe20000000000 */
[----:B------:R-:W-:Y:S01]  /*1800*/  SHF.R.S32.HI R9, RZ, 0x1f, R5 ;  /* 0x0000001fff097819 */ /* 0x000fe20000011405 */
[-C--:B------:R-:W-:Y:S01]  /*1810*/  IMAD R7, R167, R5.reuse, RZ ;  /* 0x00000005a7077224 */ /* 0x080fe200078e02ff */
[----:B------:R-:W-:Y:S01]  /*1820*/  ISETP.GE.AND P2, PT, R0, RZ, PT ;  /* 0x000000ff0000720c */ /* 0x000fe20003f46270 */
[----:B------:R-:W-:Y:S01]  /*1830*/  IMAD.WIDE.U32 R22, R166, R5, R10 ;  /* 0x00000005a6167225 */ /* 0x000fe200078e000a */
[----:B------:R-:W-:Y:S02]  /*1840*/  ISETP.NE.AND P1, PT, R4, RZ, PT ;  /* 0x000000ff0400720c */ /* 0x000fe40003f25270 */
[----:B------:R-:W-:Y:S01]  /*1850*/  @P3 IADD3 R2, R2, 0x1, RZ ;  /* 0x0000000102023810 */ /* 0x000fe20007ffe0ff */
[----:B------:R-:W-:-:S02]  /*1860*/  @!P4 IMAD R3, R3, R168, R6 ;  /* 0x000000a80303c224 */ /* 0x000fc400078e0206 */
[----:B------:R-:W-:-:S04]  /*1870*/  @!P4 IMAD.WIDE.U32 R10, R168, R12, RZ ;  /* 0x0000000ca80ac225 */ /* 0x000fc800078e00ff */
[----:B------:R-:W-:Y:S02]  /*1880*/  IMAD R7, R9, R166, R7 ;  /* 0x000000a609077224 */ /* 0x000fe400078e0207 */
[----:B------:R-:W-:Y:S01]  /*1890*/  @!P4 IMAD.IADD R11, R11, 0x1, R3 ;  /* 0x000000010b0bc824 */ /* 0x000fe200078e0203 */
[----:B------:R-:W-:Y:S02]  /*18a0*/  MOV R3, R2 ;  /* 0x0000000200037202 */ /* 0x000fe40000000f00 */
[----:B------:R-:W-:Y:S01]  /*18b0*/  IADD3 R23, R23, R7, RZ ;  /* 0x0000000717177210 */ /* 0x000fe20007ffe0ff */
[----:B------:R-:W-:Y:S01]  /*18c0*/  @!P4 IMAD R0, R21, R8, RZ ;  /* 0x000000081500c224 */ /* 0x000fe200078e02ff */
[----:B------:R-:W-:Y:S01]  /*18d0*/  @!P4 SHF.R.S32.HI R7, RZ, 0x1f, R8 ;  /* 0x0000001fff07c819 */ /* 0x000fe20000011408 */
[----:B------:R-:W-:Y:S01]  /*18e0*/  @!P2 IMAD.MOV R3, RZ, RZ, -R3 ;  /* 0x000000ffff03a224 */ /* 0x000fe200078e0a03 */
[----:B------:R-:W-:Y:S02]  /*18f0*/  @!P1 LOP3.LUT R3, RZ, R4, RZ, 0x33, !PT ;  /* 0x00000004ff039212 */ /* 0x000fe400078e33ff */
[----:B------:R-:W-:Y:S01]  /*1900*/  @P4 IADD3 R12, R12, R13, RZ ;  /* 0x0000000d0c0c4210 */ /* 0x000fe20007ffe0ff */
[----:B------:R-:W-:-:S02]  /*1910*/  @!P4 IMAD R0, R20, R7, R0 ;  /* 0x000000071400c224 */ /* 0x000fc400078e0200 */
        /* <DEDUP_REMOVED lines=8> */
[----:B------:R-:W-:Y:S01]  /*19a0*/  @P4 MOV R6, R24 ;  /* 0x0000001800064202 */ /* 0x000fe20000000f00 */
[----:B------:R-:W-:Y:S01]  /*19b0*/  @!P4 IMAD.IADD R13, R21, 0x1, R0 ;  /* 0x00000001150dc824 */ /* 0x000fe200078e0200 */
[----:B------:R-:W-:Y:S01]  /*19c0*/  @!P4 MOV R6, R20 ;  /* 0x000000140006c202 */ /* 0x000fe20000000f00 */
[----:B------:R-:W-:Y:S01]  /*19d0*/  IMAD.IADD R7, R23, 0x1, R2 ;  /* 0x0000000117077824 */ /* 0x000fe200078e0202 */
[----:B------:R-:W-:Y:S02]  /*19e0*/  MOV R0, R22 ;  /* 0x0000001600007202 */ /* 0x000fe40000000f00 */
[----:B------:R-:W-:Y:S02]  /*19f0*/  MOV R2, R5 ;  /* 0x0000000500027202 */ /* 0x000fe40000000f00 */
[----:B-1----:R-:W-:Y:S02]  /*1a00*/  MOV R4, R3 ;  /* 0x0000000300047202 */ /* 0x002fe40000000f00 */
.L_x_6660:
[----:B------:R-:W-:Y:S05]  /*1a10*/  BSYNC B0 ;  /* 0x0000000000007941 */ /* 0x000fea0003800000 */
.L_x_6658:
        /* <DEDUP_REMOVED lines=12> */
[----:B------:R-:W-:Y:S02]  /*1ae0*/  IMAD.IADD R60, R52, 0x1, -R25 ;  /* 0x00000001343c7824 */ /* 0x000fe400078e0a19 */
[----:B------:R-:W-:Y:S02]  /*1af0*/  IMAD R24, R9, R168, RZ ;  /* 0x000000a809187224 */ /* 0x000fe400078e02ff */
[----:B------:R-:W-:Y:S02]  /*1b00*/  IMAD.SHL.U32 R26, R60, 0x8, RZ ;  /* 0x000000083c1a7824 */ /* 0x000fe400078e00ff */
[----:B------:R-:W-:-:S03]  /*1b10*/  IMAD.SHL.U32 R9, R146, 0x40, RZ ;  /* 0x0000004092097824 */ /* 0x000fc600078e00ff */
[----:B------:R-:W-:Y:S02]  /*1b20*/  IADD3 R30, P2, R26, R6, RZ ;  /* 0x000000061a1e7210 */ /* 0x000fe40007f5e0ff */
[--C-:B------:R-:W-:Y:S02]  /*1b30*/  SHF.R.S32.HI R27, RZ, 0x1f, R26.reuse ;  /* 0x0000001fff1b7819 */ /* 0x100fe4000001141a */
[----:B------:R-:W-:Y:S02]  /*1b40*/  LOP3.LUT R9, R9, 0x1c0, RZ, 0xc0, !PT ;  /* 0x000001c009097812 */ /* 0x000fe400078ec0ff */
[-C--:B------:R-:W-:Y:S01]  /*1b50*/  LEA.HI R69, R3, R52.reuse, RZ, 0x4 ;  /* 0x0000003403457211 */ /* 0x080fe200078f20ff */
[----:B------:R-:W-:Y:S01]  /*1b60*/  IMAD.X R31, R27, 0x1, R13, P2 ;  /* 0x000000011b1f7824 */ /* 0x000fe200010e060d */
[----:B------:R-:W-:Y:S02]  /*1b70*/  LOP3.LUT R142, R9, 0x38, R26, 0xf8, !PT ;  /* 0x00000038098e7812 */ /* 0x000fe400078ef81a */
[----:B------:R-:W-:Y:S01]  /*1b80*/  SHF.R.U32.HI R13, RZ, 0x3, R9 ;  /* 0x00000003ff0d7819 */ /* 0x000fe20000011609 */
[C---:B------:R-:W-:Y:S01]  /*1b90*/  IMAD R24, R2.reuse, R169, R24 ;  /* 0x000000a902187224 */ /* 0x040fe200078e0218 */
[----:B------:R-:W-:Y:S01]  /*1ba0*/  LEA.HI R9, R3, R52, RZ, 0x6 ;  /* 0x0000003403097211 */ /* 0x000fe200078f30ff */
[----:B------:R-:W-:Y:S01]  /*1bb0*/  IMAD.WIDE.U32 R30, R2, R168, R30 ;  /* 0x000000a8021e7225 */ /* 0x000fe200078e001e */
[----:B------:R-:W-:-:S03]  /*1bc0*/  SHF.R.S32.HI R71, RZ, 0x1f, R232 ;  /* 0x0000001fff477819 */ /* 0x000fc600000114e8 */
[----:B------:R-:W-:Y:S01]  /*1bd0*/  IMAD R6, R17, R4, RZ ;  /* 0x0000000411067224 */ /* 0x000fe200078e02ff */
[----:B------:R-:W-:Y:S02]  /*1be0*/  LOP3.LUT R17, R69, 0xfffffff0, RZ, 0xc0, !PT ;  /* 0xfffffff045117812 */ /* 0x000fe400078ec0ff */
[----:B------:R-:W-:Y:S02]  /*1bf0*/  LOP3.LUT R142, R142, R13, RZ, 0x3c, !PT ;  /* 0x0000000d8e8e7212 */ /* 0x000fe400078e3cff */
[----:B------:R-:W-:Y:S01]  /*1c00*/  SHF.L.U32 R9, R9, 0x3, RZ ;  /* 0x0000000309097819 */ /* 0x000fe200000006ff */
[----:B------:R-:W-:-:S03]  /*1c10*/  IMAD.IADD R17, R52, 0x1, -R17 ;  /* 0x0000000134117824 */ /* 0x000fc600078e0a11 */
[----:B------:R-:W-:Y:S02]  /*1c20*/  LOP3.LUT R142, R142, 0xfffffe00, R9, 0xf8, !PT ;  /* 0xfffffe008e8e7812 */ /* 0x000fe400078ef809 */
[----:B------:R-:W-:Y:S01]  /*1c30*/  SHF.R.S32.HI R64, RZ, 0x1f, R17 ;  /* 0x0000001fff407819 */ /* 0x000fe20000011411 */
[----:B------:R-:W-:Y:S02]  /*1c40*/  IMAD.IADD R25, R31, 0x1, R24 ;  /* 0x000000011f197824 */ /* 0x000fe400078e0218 */
[----:B------:R-:W-:Y:S01]  /*1c50*/  IMAD.MOV.U32 R24, RZ, RZ, R30 ;  /* 0x000000ffff187224 */ /* 0x000fe200078e001e */
[----:B------:R-:W-:Y:S01]  /*1c60*/  LEA.HI R64, R64, R17, RZ, 0x3 ;  /* 0x0000001140407211 */ /* 0x000fe200078f18ff */
[-C--:B------:R-:W-:Y:S02]  /*1c70*/  IMAD R6, R11, R16.reuse, R6 ;  /* 0x000000100b067224 */ /* 0x080fe400078e0206 */
[----:B------:R-:W-:Y:S01]  /*1c80*/  IMAD.WIDE.U32 R24, R4, R16, R24 ;  /* 0x0000001004187225 */ /* 0x000fe200078e0018 */
[----:B------:R-:W-:-:S02]  /*1c90*/  LOP3.LUT R68, R64, 0xfffffff8, RZ, 0xc0, !PT ;  /* 0xfffffff840447812 */ /* 0x000fc400078ec0ff */
[----:B------:R-:W-:Y:S02]  /*1ca0*/  SHF.R.S32.HI R147, RZ, 0x1f, R146 ;  /* 0x0000001fff937819 */ /* 0x000fe40000011492 */
[----:B------:R-:W-:Y:S01]  /*1cb0*/  IADD3 R68, R17, -R68, RZ ;  /* 0x8000004411447210 */ /* 0x000fe20007ffe0ff */
[----:B------:R-:W-:Y:S02]  /*1cc0*/  IMAD.IADD R25, R25, 0x1, R6 ;  /* 0x0000000119197824 */ /* 0x000fe400078e0206 */
[----:B------:R-:W-:-:S04]  /*1cd0*/  IMAD R229, R167, R146, RZ ;  /* 0x00000092a7e57224 */ /* 0x000fc800078e02ff */
[----:B------:R-:W-:Y:S01]  /*1ce0*/  IMAD R229, R147, R166, R229 ;  /* 0x000000a693e57224 */ /* 0x000fe200078e02e5 */
[----:B------:R-:W-:Y:S01]  /*1cf0*/  LEA.HI R54, R3, R52, RZ, 0x5 ;  /* 0x0000003403367211 */ /* 0x000fe200078f28ff */
[----:B------:R-:W-:Y:S02]  /*1d00*/  IMAD.MOV.U32 R55, RZ, RZ, 0x10 ;  /* 0x00000010ff377424 */ /* 0x000fe400078e00ff */
[----:B------:R-:W-:Y:S01]  /*1d10*/  IMAD.MOV.U32 R53, RZ, RZ, 0x20 ;  /* 0x00000020ff357424 */ /* 0x000fe200078e00ff */
[----:B------:R-:W-:Y:S01]  /*1d20*/  SHF.L.U64.HI R67, R166, 0x4, R167 ;  /* 0x00000004a6437819 */ /* 0x000fe200000102a7 */
[----:B------:R-:W-:Y:S01]  /*1d30*/  IMAD.SHL.U32 R65, R168, 0x10, RZ ;  /* 0x00000010a8417824 */ /* 0x000fe200078e00ff */
[----:B------:R-:W-:Y:S02]  /*1d40*/  SHF.L.U32 R66, R166, 0x4, RZ ;  /* 0x00000004a6427819 */ /* 0x000fe400000006ff */
[----:B------:R-:W-:Y:S02]  /*1d50*/  SHF.L.U64.HI R62, R168, 0x4, R169 ;  /* 0x00000004a83e7819 */ /* 0x000fe400000102a9 */
[----:B------:R-:W-:-:S02]  /*1d60*/  SHF.R.S32.HI R54, RZ, 0x5, R54 ;  /* 0x00000005ff367819 */ /* 0x000fc40000011436 */
[----:B------:R-:W-:Y:S01]  /*1d70*/  SHF.L.U32 R72, R60, 0x2, RZ ;  /* 0x000000023c487819 */ /* 0x000fe200000006ff */
[----:B--2---:R-:W-:-:S04]  /*1d80*/  @P1 IMAD.WIDE.U32 R8, R152, R236, RZ ;  /* 0x000000ec98081225 */ /* 0x004fc800078e00ff */
[----:B---3--:R-:W-:-:S04]  /*1d90*/  @!P1 IMAD R2, R29, R232, RZ ;  /* 0x000000e81d029224 */ /* 0x008fc800078e02ff */
[C---:B------:R-:W-:Y:S02]  /*1da0*/  @!P1 IMAD R2, R28.reuse, R71, R2 ;  /* 0x000000471c029224 */ /* 0x040fe400078e0202 */
[----:B------:R-:W-:-:S04]  /*1db0*/  @!P1 IMAD.WIDE.U32 R28, R28, R232, RZ ;  /* 0x000000e81c1c9225 */ /* 0x000fc800078e00ff */
[----:B------:R-:W-:Y:S02]  /*1dc0*/  @P1 IMAD R13, R153, R236, RZ ;  /* 0x000000ec990d1224 */ /* 0x000fe400078e02ff */
[----:B------:R-:W-:-:S03]  /*1dd0*/  @!P1 IMAD.MOV.U32 R8, RZ, RZ, R28 ;  /* 0x000000ffff089224 */ /* 0x000fc600078e001c */
[----:B------:R-:W-:Y:S01]  /*1de0*/  @P1 IADD3 R13, R9, R13, RZ ;  /* 0x0000000d090d1210 */ /* 0x000fe20007ffe0ff */
[----:B------:R-:W-:Y:S01]  /*1df0*/  @!P1 IMAD.IADD R13, R29, 0x1, R2 ;  /* 0x000000011d0d9824 */ /* 0x000fe200078e0202 */
[C---:B------:R-:W-:Y:S01]  /*1e00*/  IADD3 R28, P2, R26.reuse, R8, RZ ;  /* 0x000000081a1c7210 */ /* 0x040fe20007f5e0ff */
[----:B------:R-:W-:Y:S01]  /*1e10*/  IMAD R9, R23, R231, RZ ;  /* 0x000000e717097224 */ /* 0x000fe200078e02ff */
[----:B------:R-:W-:Y:S02]  /*1e20*/  SHF.R.S32.HI R2, RZ, 0x1f, R231 ;  /* 0x0000001fff027819 */ /* 0x000fe400000114e7 */
[----:B------:R-:W-:Y:S01]  /*1e30*/  IADD3 R16, P1, R26, R0, RZ ;  /* 0x000000001a107210 */ /* 0x000fe20007f3e0ff */
[----:B------:R-:W-:Y:S02]  /*1e40*/  IMAD.X R29, R27, 0x1, R13, P2 ;  /* 0x000000011b1d7824 */ /* 0x000fe400010e060d */
[----:B------:R-:W-:Y:S02]  /*1e50*/  IMAD R2, R22, R2, R9 ;  /* 0x0000000216027224 */ /* 0x000fe400078e0209 */
[----:B------:R-:W-:-:S04]  /*1e60*/  IMAD.WIDE.U32 R148, R231, R22, R28 ;  /* 0x00000016e7947225 */ /* 0x000fc800078e001c */
[----:B------:R-:W-:Y:S02]  /*1e70*/  IMAD.X R17, R27, 0x1, R7, P1 ;  /* 0x000000011b117824 */ /* 0x000fe400008e0607 */
[----:B------:R-:W-:Y:S02]  /*1e80*/  IMAD R7, R169, R146, RZ ;  /* 0x00000092a9077224 */ /* 0x000fe400078e02ff */
[----:B------:R-:W-:Y:S02]  /*1e90*/  IMAD.IADD R149, R149, 0x1, R2 ;  /* 0x0000000195957824 */ /* 0x000fe400078e0202 */
[----:B------:R-:W-:Y:S01]  /*1ea0*/  IMAD R2, R147, R168, R7 ;  /* 0x000000a893027224 */ /* 0x000fe200078e0207 */
[----:B------:R-:W-:Y:S01]  /*1eb0*/  SHF.R.S32.HI R7, RZ, 0x1f, R70 ;  /* 0x0000001fff077819 */ /* 0x000fe20000011446 */
[----:B------:R-:W-:-:S03]  /*1ec0*/  IMAD.WIDE.U32 R16, R146, R166, R16 ;  /* 0x000000a692107225 */ /* 0x000fc600078e0010 */
[----:B------:R-:W-:Y:S01]  /*1ed0*/  LEA.HI R0, R7, R70, RZ, 0x6 ;  /* 0x0000004607007211 */ /* 0x000fe200078f30ff */
[----:B------:R-:W-:Y:S01]  /*1ee0*/  IMAD.WIDE.U32 R8, R146, R168, R24 ;  /* 0x000000a892087225 */ /* 0x000fe200078e0018 */
[----:B------:R-:W-:Y:S02]  /*1ef0*/  IADD3 R229, R17, R229, RZ ;  /* 0x000000e511e57210 */ /* 0x000fe40007ffe0ff */
[----:B------:R-:W-:Y:S01]  /*1f00*/  SHF.R.S32.HI R0, RZ, 0x6, R0 ;  /* 0x00000006ff007819 */ /* 0x000fe20000011400 */
[----:B------:R-:W-:Y:S01]  /*1f10*/  IMAD.IADD R2, R9, 0x1, R2 ;  /* 0x0000000109027824 */ /* 0x000fe200078e0202 */
[----:B----4-:R-:W-:Y:S02]  /*1f20*/  LEA R228, P2, R16, R20, 0x1 ;  /* 0x0000001410e47211 */ /* 0x010fe400078408ff */
[----:B------:R-:W-:Y:S02]  /*1f30*/  LEA R240, P1, R8, R14, 0x1 ;  /* 0x0000000e08f07211 */ /* 0x000fe400078208ff */
[----:B------:R-:W-:-:S02]  /*1f40*/  VIMNMX R81, R227, R0, !PT ;  /* 0x00000000e3517248 */ /* 0x000fc40007fe0100 */
[----:B------:R-:W-:Y:S02]  /*1f50*/  LEA.HI.X R229, R16, R21, R229, 0x1, P2 ;  /* 0x0000001510e57211 */ /* 0x000fe400010f0ce5 */
[----:B------:R-:W-:Y:S02]  /*1f60*/  LEA.HI.X R241, R8, R15, R2, 0x1, P1 ;  /* 0x0000000f08f17211 */ /* 0x000fe400008f0c02 */
[----:B------:R-:W-:Y:S02]  /*1f70*/  R2P PR, R68, 0x6 ;  /* 0x0000000644007804 */ /* 0x000fe40000000000 */
[----:B------:R-:W-:Y:S01]  /*1f80*/  ISETP.GT.AND P3, PT, R170, R81, PT ;  /* 0x00000051aa00720c */ /* 0x000fe20003f64270 */
[----:B------:R-:W-:-:S04]  /*1f90*/  IMAD.WIDE R22, R233, 0x40, R146 ;  /* 0x00000040e9167825 */ /* 0x000fc800078e0292 */
[-C--:B------:R-:W-:Y:S02]  /*1fa0*/  IMAD R151, R23, R152.reuse, RZ ;  /* 0x0000009817977224 */ /* 0x080fe400078e02ff */
[----:B------:R-:W-:-:S04]  /*1fb0*/  IMAD.WIDE.U32 R148, R22, R152, R148 ;  /* 0x0000009816947225 */ /* 0x000fc800078e0094 */
[----:B------:R-:W-:Y:S01]  /*1fc0*/  IMAD R151, R22, R153, R151 ;  /* 0x0000009916977224 */ /* 0x000fe200078e0297 */
[----:B------:R-:W-:Y:S01]  /*1fd0*/  SEL R55, R55, 0xfffffff0, !P1 ;  /* 0xfffffff037377807 */ /* 0x000fe20004800000 */
[----:B------:R-:W-:Y:S01]  /*1fe0*/  @!P0 IMAD.MOV.U32 R12, RZ, RZ, RZ ;  /* 0x000000ffff0c8224 */ /* 0x000fe200078e00ff */
[----:B------:R-:W-:Y:S01]  /*1ff0*/  SEL R53, R53, 0xffffffe0, !P2 ;  /* 0xffffffe035357807 */ /* 0x000fe20005000000 */
        /* <DEDUP_REMOVED lines=14> */
[----:B------:R-:W-:Y:S01]  /*20e0*/  SHF.R.S32.HI R13, RZ, 0x1f, R70 ;  /* 0x0000001fff0d7819 */ /* 0x000fe20000011446 */
[C---:B------:R-:W-:Y:S01]  /*20f0*/  IMAD.WIDE.U32 R156, R168.reuse, 0x60, RZ ;  /* 0x00000060a89c7825 */ /* 0x040fe200078e00ff */
[----:B------:R-:W-:-:S03]  /*2100*/  SHF.L.U64.HI R78, R168, 0x5, R169 ;  /* 0x00000005a84e7819 */ /* 0x000fc600000102a9 */
[----:B------:R-:W-:Y:S01]  /*2110*/  IMAD.SHL.U32 R77, R168, 0x20, RZ ;  /* 0x00000020a84d7824 */ /* 0x000fe200078e00ff */
[C---:B------:R-:W-:Y:S01]  /*2120*/  IADD3 R74, R146.reuse, 0x20, RZ ;  /* 0x00000020924a7810 */ /* 0x040fe20007ffe0ff */
[----:B------:R-:W-:Y:S01]  /*2130*/  VIADD R75, R146, 0x10 ;  /* 0x00000010924b7836 */ /* 0x000fe20000000000 */
[----:B------:R-:W-:Y:S01]  /*2140*/  SHF.L.U64.HI R80, R166, 0x5, R167 ;  /* 0x00000005a6507819 */ /* 0x000fe200000102a7 */
[----:B------:R-:W-:Y:S01]  /*2150*/  VIADD R73, R146, 0x30 ;  /* 0x0000003092497836 */ /* 0x000fe20000000000 */
[C---:B------:R-:W-:Y:S01]  /*2160*/  SHF.L.U64.HI R78, R77.reuse, 0x1, R78 ;  /* 0x000000014d4e7819 */ /* 0x040fe2000001024e */
[----:B------:R-:W-:Y:S01]  /*2170*/  IMAD.SHL.U32 R79, R166, 0x20, RZ ;  /* 0x00000020a64f7824 */ /* 0x000fe200078e00ff */
[----:B------:R-:W-:Y:S01]  /*2180*/  MOV R119, R241 ;  /* 0x000000f100777202 */ /* 0x000fe20000000f00 */
[----:B------:R-:W-:Y:S01]  /*2190*/  IMAD.MOV.U32 R118, RZ, RZ, R240 ;  /* 0x000000ffff767224 */ /* 0x000fe200078e00f0 */
[----:B------:R-:W-:Y:S01]  /*21a0*/  MOV R160, R228 ;  /* 0x000000e400a07202 */ /* 0x000fe20000000f00 */
[----:B------:R-:W-:-:S02]  /*21b0*/  IMAD.SHL.U32 R77, R77, 0x2, RZ ;  /* 0x000000024d4d7824 */ /* 0x000fc400078e00ff */
[----:B------:R-:W-:Y:S02]  /*21c0*/  IMAD.MOV.U32 R161, RZ, RZ, R229 ;  /* 0x000000ffffa17224 */ /* 0x000fe400078e00e5 */
[-C--:B--2---:R-:W-:Y:S02]  /*21d0*/  IMAD R2, R29, R232.reuse, RZ ;  /* 0x000000e81d027224 */ /* 0x084fe400078e02ff */
[----:B---3--:R-:W-:Y:S02]  /*21e0*/  IMAD R0, R31, R232, RZ ;  /* 0x000000e81f007224 */ /* 0x008fe400078e02ff */
[----:B------:R-:W-:Y:S02]  /*21f0*/  IMAD R2, R28, R71, R2 ;  /* 0x000000471c027224 */ /* 0x000fe400078e0202 */
[----:B------:R-:W-:-:S04]  /*2200*/  IMAD.WIDE.U32 R24, R232, R30, R26 ;  /* 0x0000001ee8187225 */ /* 0x000fc800078e001a */
[----:B------:R-:W-:Y:S02]  /*2210*/  IMAD R0, R30, R71, R0 ;  /* 0x000000471e007224 */ /* 0x000fe400078e0200 */
[----:B------:R-:W-:-:S04]  /*2220*/  IMAD.WIDE.U32 R28, R232, R28, R26 ;  /* 0x0000001ce81c7225 */ /* 0x000fc800078e001a */
[----:B------:R-:W-:Y:S02]  /*2230*/  IMAD.IADD R25, R25, 0x1, R0 ;  /* 0x0000000119197824 */ /* 0x000fe400078e0200 */
[----:B------:R-:W-:Y:S02]  /*2240*/  IMAD.IADD R29, R29, 0x1, R2 ;  /* 0x000000011d1d7824 */ /* 0x000fe400078e0202 */
[-C--:B----4-:R-:W-:Y:S02]  /*2250*/  IMAD R0, R163, R5.reuse, RZ ;  /* 0x00000005a3007224 */ /* 0x090fe400078e02ff */
[----:B------:R-:W-:Y:S02]  /*2260*/  IMAD R2, R159, R5, RZ ;  /* 0x000000059f027224 */ /* 0x000fe400078e02ff */
[C---:B------:R-:W-:Y:S02]  /*2270*/  IMAD R0, R162.reuse, R3, R0 ;  /* 0x00000003a2007224 */ /* 0x040fe400078e0200 */
[----:B------:R-:W-:-:S04]  /*2280*/  IMAD.WIDE.U32 R24, R162, R5, R24 ;  /* 0x00000005a2187225 */ /* 0x000fc800078e0018 */
[C---:B------:R-:W-:Y:S02]  /*2290*/  IMAD R2, R158.reuse, R3, R2 ;  /* 0x000000039e027224 */ /* 0x040fe400078e0202 */
[----:B------:R-:W-:Y:S01]  /*22a0*/  IMAD.WIDE.U32 R28, R158, R5, R28 ;  /* 0x000000059e1c7225 */ /* 0x000fe200078e001c */
[----:B------:R-:W-:Y:S02]  /*22b0*/  IADD3 R25, R25, R0, RZ ;  /* 0x0000000019197210 */ /* 0x000fe40007ffe0ff */
[----:B------:R-:W-:Y:S01]  /*22c0*/  IADD3 R3, P0, -R70, R146, RZ ;  /* 0x0000009246037210 */ /* 0x000fe20007f1e1ff */
[----:B------:R-:W-:Y:S01]  /*22d0*/  IMAD.IADD R29, R29, 0x1, R2 ;  /* 0x000000011d1d7824 */ /* 0x000fe200078e0202 */
[----:B------:R-:W-:Y:S01]  /*22e0*/  LEA.HI R141, R10, R10, RZ, 0x1 ;  /* 0x0000000a0a8d7211 */ /* 0x000fe200078f08ff */
[-C--:B------:R-:W-:Y:S02]  /*22f0*/  IMAD R2, R23, R4.reuse, RZ ;  /* 0x0000000417027224 */ /* 0x080fe400078e02ff */
[----:B------:R-:W-:Y:S01]  /*2300*/  IMAD R0, R21, R4, RZ ;  /* 0x0000000415007224 */ /* 0x000fe200078e02ff */
[----:B------:R-:W-:Y:S01]  /*2310*/  SHF.R.S32.HI R141, RZ, 0x1, R141 ;  /* 0x00000001ff8d7819 */ /* 0x000fe2000001148d */
[----:B------:R-:W-:-:S02]  /*2320*/  IMAD R2, R22, R11, R2 ;  /* 0x0000000b16027224 */ /* 0x000fc400078e0202 */
[----:B------:R-:W-:Y:S02]  /*2330*/  IMAD R0, R20, R11, R0 ;  /* 0x0000000b14007224 */ /* 0x000fe400078e0200 */
[----:B------:R-:W-:-:S04]  /*2340*/  IMAD.WIDE.U32 R22, R22, R4, R28 ;  /* 0x0000000416167225 */ /* 0x000fc800078e001c */
[----:B------:R-:W-:Y:S01]  /*2350*/  IMAD.WIDE.U32 R20, R20, R4, R24 ;  /* 0x0000000414147225 */ /* 0x000fe200078e0018 */
[----:B-----5:R-:W-:-:S03]  /*2360*/  IADD3 R4, R12, R5, RZ ;  /* 0x000000050c047210 */ /* 0x020fc60007ffe0ff */
[----:B------:R-:W-:Y:S02]  /*2370*/  IMAD.X R13, R147, 0x1, ~R13, P0 ;  /* 0x00000001930d7824 */ /* 0x000fe400000e0e0d */
[----:B------:R-:W-:Y:S02]  /*2380*/  IMAD.IADD R23, R23, 0x1, R2 ;  /* 0x0000000117177824 */ /* 0x000fe400078e0202 */
[----:B------:R-:W-:Y:S02]  /*2390*/  IMAD.IADD R21, R21, 0x1, R0 ;  /* 0x0000000115157824 */ /* 0x000fe400078e0200 */
[C---:B------:R-:W-:Y:S02]  /*23a0*/  IMAD R109, R13.reuse, R158, RZ ;  /* 0x0000009e0d6d7224 */ /* 0x040fe400078e02ff */
[----:B------:R-:W-:Y:S02]  /*23b0*/  IMAD R113, R13, R162, RZ ;  /* 0x000000a20d717224 */ /* 0x000fe400078e02ff */
[----:B------:R-:W-:-:S02]  /*23c0*/  IMAD R5, R146, R141, R72 ;  /* 0x0000008d92057224 */ /* 0x000fc400078e0248 */
[-C--:B------:R-:W-:Y:S02]  /*23d0*/  IMAD R109, R159, R3.reuse, R109 ;  /* 0x000000039f6d7224 */ /* 0x080fe400078e026d */
[----:B------:R-:W-:Y:S02]  /*23e0*/  IMAD R4, R141, R4, RZ ;  /* 0x000000048d047224 */ /* 0x000fe400078e02ff */
[----:B------:R-:W-:-:S04]  /*23f0*/  IMAD.WIDE.U32 R10, R158, R3, R22 ;  /* 0x000000039e0a7225 */ /* 0x000fc800078e0016 */
[-C--:B------:R-:W-:Y:S02]  /*2400*/  IMAD R113, R163, R3.reuse, R113 ;  /* 0x00000003a3717224 */ /* 0x080fe400078e0271 */
[----:B------:R-:W-:-:S04]  /*2410*/  IMAD.WIDE.U32 R12, R162, R3, R20 ;  /* 0x00000003a20c7225 */ /* 0x000fc800078e0014 */
[----:B------:R-:W-:Y:S01]  /*2420*/  IMAD.IADD R3, R72, 0x1, R5 ;  /* 0x0000000148037824 */ /* 0x000fe200078e0205 */
[----:B------:R-:W-:Y:S02]  /*2430*/  SHF.R.S32.HI R2, RZ, 0x1f, R4 ;  /* 0x0000001fff027819 */ /* 0x000fe40000011404 */
[C---:B------:R-:W-:Y:S01]  /*2440*/  IADD3 R0, P3, R4.reuse, R5, RZ ;  /* 0x0000000504007210 */ /* 0x040fe20007f7e0ff */
        /* <DEDUP_REMOVED lines=21> */
[C---:B------:R-:W-:Y:S02]  /*25a0*/  SHF.L.U32 R85, R162.reuse, 0x5, RZ ;  /* 0x00000005a2557819 */ /* 0x040fe400000006ff */
        /* <DEDUP_REMOVED lines=14> */
[C---:B------:R-:W-:Y:S01]  /*2690*/  VIADD R137, R145.reuse, 0xc0 ;  /* 0x000000c091897836 */ /* 0x040fe20000000000 */
[-C--:B------:R-:W-:Y:S01]  /*26a0*/  IADD3 R90, P2, R86, R83.reuse, RZ ;  /* 0x00000053565a7210 */ /* 0x080fe20007f5e0ff */
[C---:B------:R-:W-:Y:S01]  /*26b0*/  VIADD R139, R145.reuse, 0x80 ;  /* 0x00000080918b7836 */ /* 0x040fe20000000000 */
[----:B------:R-:W-:Y:S01]  /*26c0*/  IADD3 R140, R145, 0x40, RZ ;  /* 0x00000040918c7810 */ /* 0x000fe20007ffe0ff */
[--C-:B------:R-:W-:Y:S01]  /*26d0*/  IMAD.X R95, R89, 0x1, R82.reuse, P1 ;  /* 0x00000001595f7824 */ /* 0x100fe200008e0652 */
[----:B------:R-:W-:Y:S01]  /*26e0*/  IADD3.X R91, R87, R82, RZ, P2, !PT ;  /* 0x00000052575b7210 */ /* 0x000fe200017fe4ff */
[----:B------:R-:W-:Y:S01]  /*26f0*/  IMAD.X R97, R93, 0x1, R82, P0 ;  /* 0x000000015d617824 */ /* 0x000fe200000e0652 */
[-C--:B------:R-:W-:Y:S01]  /*2700*/  IADD3 R104, P2, R90, R83.reuse, RZ ;  /* 0x000000535a687210 */ /* 0x080fe20007f5e0ff */
[----:B------:R-:W-:Y:S01]  /*2710*/  IMAD R3, R169, 0x60, RZ ;  /* 0x00000060a9037824 */ /* 0x000fe200078e02ff */
[----:B------:R-:W-:-:S02]  /*2720*/  IADD3 R106, P1, R94, R83, RZ ;  /* 0x000000535e6a7210 */ /* 0x000fc40007f3e0ff */
[----:B------:R-:W-:Y:S01]  /*2730*/  IADD3 R108, P0, R96, R83, RZ ;  /* 0x00000053606c7210 */ /* 0x000fe20007f1e0ff */
[C---:B------:R-:W-:Y:S01]  /*2740*/  IMAD.IADD R136, R145.reuse, 0x1, R139 ;  /* 0x0000000191887824 */ /* 0x040fe200078e028b */
[----:B------:R-:W-:Y:S01]  /*2750*/  IADD3 R134, R145, R137, RZ ;  /* 0x0000008991867210 */ /* 0x000fe20007ffe0ff */
[----:B------:R-:W-:Y:S01]  /*2760*/  IMAD.IADD R76, R157, 0x1, R3 ;  /* 0x000000019d4c7824 */ /* 0x000fe200078e0203 */
        /* <DEDUP_REMOVED lines=16> */
[C---:B------:R-:W-:Y:S01]  /*2870*/  VIADD R22, R26.reuse, 0x40 ;  /* 0x000000401a167836 */ /* 0x040fe20000000000 */
        /* <DEDUP_REMOVED lines=25> */
.L_x_6717:
[----:B------:R-:W-:Y:S01]  /*2a10*/  IMAD.SHL.U32 R24, R17, 0x40, RZ ;  /* 0x0000004011187824 */ /* 0x000fe200078e00ff */
[----:B------:R-:W-:Y:S01]  /*2a20*/  BSSY B2, `(.L_x_6662) ;  /* 0x0000931000027945 */ /* 0x000fe20003800000 */
[----:B------:R-:W-:Y:S02]  /*2a30*/  IMAD.MOV.U32 R111, RZ, RZ, R109 ;  /* 0x000000ffff6f7224 */ /* 0x000fe400078e006d */
[----:B------:R-:W-:Y:S04]  /*2a40*/  VIADD R23, R24, 0xffffffc0 ;  /* 0xffffffc018177836 */ /* 0x000fe80000000000 */
        /* <DEDUP_REMOVED lines=8> */
[----:B---3--:R-:W2:Y:S02]  /*2ad0*/  @P0 LD.E.128 R12, desc[UR6][R110.64] ;  /* 0x000000066e0c0980 */ /* 0x008ea4000c101d00 */
        /* <DEDUP_REMOVED lines=20> */
[----:B--2---:R2:W-:Y:S04]  /*2c20*/  @P4 ST.E.128 desc[UR6][R30.64+0x80], R8 ;  /* 0x000080081e004985 */ /* 0x0045e8000c101d06 */
[----:B---3--:R-:W3:Y:S04]  /*2c30*/  @P4 LD.E.128 R4, desc[UR6][R2.64+0x100] ;  /* 0x0001000602044980 */ /* 0x008ee8000c101d00 */
        /* <DEDUP_REMOVED lines=221> */
.L_x_6666:
[----:B------:R-:W-:Y:S05]  /*3a10*/  BSYNC B0 ;  /* 0x0000000000007941 */ /* 0x000fea0003800000 */
.L_x_6665:
[----:B------:R-:W-:Y:S04]  /*3a20*/  BSSY B0, `(.L_x_6667) ;  /* 0x00000c0000007945 */ /* 0x000fe80003800000 */
[----:B------:R-:W-:Y:S05]  /*3a30*/  @!P4 BRA `(.L_x_6668) ;  /* 0x0000000800f8c947 */ /* 0x000fea0003800000 */
[----:B------:R-:W-:Y:S02]  /*3a40*/  LEA R172, P1, R83, R112, 0x1 ;  /* 0x0000007053ac7211 */ /* 0x000fe400078208ff */
[----:B------:R-:W-:Y:S02]  /*3a50*/  SHF.L.U32 R165, R145, 0x1, RZ ;  /* 0x0000000191a57819 */ /* 0x000fe400000006ff */
        /* <DEDUP_REMOVED lines=52> */
[----:B------:R-:W-:Y:S02]  /*3da0*/  ISETP.GE.AND P0, PT, R21, R25, PT ;  /* 0x000000191500720c */ /* 0x000fe40003f06270 */
[----:B------:R-:W-:Y:S05]  /*3db0*/  LEA.HI.X R165, R66, R161, R67, 0x1, P4 ;  /* 0x000000a142a57211 */ /* 0x000fea00020f0c43 */
        /* <DEDUP_REMOVED lines=134> */
.L_x_6668:
[----:B------:R-:W-:Y:S05]  /*4620*/  BSYNC B0 ;  /* 0x0000000000007941 */ /* 0x000fea0003800000 */
.L_x_6667:
[----:B------:R-:W-:Y:S04]  /*4630*/  BSSY B0, `(.L_x_6669) ;  /* 0x00000c0000007945 */ /* 0x000fe80003800000 */
[----:B------:R-:W-:Y:S05]  /*4640*/  @!P3 BRA `(.L_x_6670) ;  /* 0x0000000800f8b947 */ /* 0x000fea0003800000 */
[----:B------:R-:W-:Y:S02]  /*4650*/  LEA R172, P1, R85, R112, 0x1 ;  /* 0x0000007055ac7211 */ /* 0x000fe400078208ff */
[----:B--2---:R-:W-:Y:S02]  /*4660*/  SHF.L.U32 R165, R143, 0x1, RZ ;  /* 0x000000018fa57819 */ /* 0x004fe400000006ff */
        /* <DEDUP_REMOVED lines=188> */
.L_x_6670:
[----:B------:R-:W-:Y:S05]  /*5230*/  BSYNC B0 ;  /* 0x0000000000007941 */ /* 0x000fea0003800000 */
.L_x_6669:
[----:B------:R-:W-:Y:S04]  /*5240*/  BSSY B0, `(.L_x_6671) ;  /* 0x00000c2000007945 */ /* 0x000fe80003800000 */
[----:B------:R-:W-:Y:S05]  /*5250*/  @!P2 BRA `(.L_x_6672) ;  /* 0x0000000c0000a947 */ /* 0x000fea0003800000 */
[C---:B------:R-:W-:Y:S01]  /*5260*/  SHF.L.U32 R171, R141.reuse, 0x1, RZ ;  /* 0x000000018dab7819 */ /* 0x040fe200000006ff */
[----:B------:R-:W-:Y:S01]  /*5270*/  IMAD.WIDE.U32 R172, R162, 0x60, R112 ;  /* 0x00000060a2ac7825 */ /* 0x000fe200078e0070 */
[----:B------:R-:W-:Y:S02]  /*5280*/  ISETP.GE.AND P0, PT, R26, R25, PT ;  /* 0x000000191a00720c */ /* 0x000fe40003f06270 */
[----:B------:R-:W-:Y:S01]  /*5290*/  SHF.L.U64.HI R111, R141, 0x1, R128 ;  /* 0x000000018d6f7819 */ /* 0x000fe20000010280 */
[----:B--23--:R-:W-:Y:S01]  /*52a0*/  IMAD R165, R163, 0x60, RZ ;  /* 0x00000060a3a57824 */ /* 0x00cfe200078e02ff */
        /* <DEDUP_REMOVED lines=187> */
.L_x_6672:
[----:B------:R-:W-:Y:S05]  /*5e60*/  BSYNC B0 ;  /* 0x0000000000007941 */ /* 0x000fea0003800000 */
.L_x_6671:
[----:B------:R-:W5:Y:S02]  /*5e70*/  LD.E R3, desc[UR6][R18.64+0xd0] ;  /* 0x0000d00612037980 */ /* 0x000f64000c101900 */
[----:B-----5:R-:W-:Y:S05]  /*5e80*/  IMAD.U32 R3, R3, -0x20, RZ ;  /* 0xffffffe003037824 */ /* 0x020fea00078e00ff */
[C---:B------:R-:W-:Y:S02]  /*5e90*/  LEA R28, P1, R3.reuse, R28, 0x1 ;  /* 0x0000001c031c7211 */ /* 0x040fe400078208ff */
[C---:B------:R-:W-:Y:S02]  /*5ea0*/  LEA R56, P0, R3.reuse, R56, 0x1 ;  /* 0x0000003803387211 */ /* 0x040fe400078008ff */
[C---:B------:R-:W-:Y:S02]  /*5eb0*/  LEA.HI.X.SX32 R29, R3.reuse, R29, 0x1, P1 ;  /* 0x0000001d031d7211 */ /* 0x040fe400008f0eff */
[----:B------:R-:W-:Y:S01]  /*5ec0*/  LEA.HI.X.SX32 R57, R3, R57, 0x1, P0 ;  /* 0x0000003903397211 */ /* 0x000fe200000f0eff */
[----:B------:R-:W-:Y:S05]  /*5ed0*/  BRA `(.L_x_6673) ;  /* 0x0000005c00947947 */ /* 0x000fea0003800000 */
.L_x_6664:
        /* <DEDUP_REMOVED lines=86> */
.L_x_6677:
[----:B------:R-:W-:Y:S05]  /*6440*/  BSYNC B0 ;  /* 0x0000000000007941 */ /* 0x000fea0003800000 */
.L_x_6676:
        /* <DEDUP_REMOVED lines=83> */
.L_x_6679:
[----:B------:R-:W-:Y:S05]  /*6980*/  BSYNC B0 ;  /* 0x0000000000007941 */ /* 0x000fea0003800000 */
.L_x_6678:
        /* <DEDUP_REMOVED lines=82> */
.L_x_6681:
[----:B------:R-:W-:Y:S05]  /*6eb0*/  BSYNC B0 ;  /* 0x0000000000007941 */ /* 0x000fea0003800000 */
.L_x_6680:
        /* <DEDUP_REMOVED lines=84> */
.L_x_6683:
[----:B------:R-:W-:Y:S05]  /*7400*/  BSYNC B0 ;  /* 0x0000000000007941 */ /* 0x000fea0003800000 */
.L_x_6682:
[----:B-----5:R3:W-:Y:S02]  /*7410*/  ST.E.128 desc[UR6][R160.64+0x180], R8 ;  /* 0x00018008a0007985 */ /* 0x0207e4000c101d06 */
.L_x_6675:
[----:B------:R-:W-:Y:S05]  /*7420*/  BSYNC B1 ;  /* 0x0000000000017941 */ /* 0x000fea0003800000 */
.L_x_6674:
[----:B------:R-:W-:Y:S04]  /*7430*/  BSSY B1, `(.L_x_6684) ;  /* 0x000016e000017945 */ /* 0x000fe80003800000 */
[----:B------:R-:W-:Y:S05]  /*7440*/  @!P4 BRA `(.L_x_6685) ;  /* 0x0000001400b0c947 */ /* 0x000fea0003800000 */
[C---:B------:R-:W-:Y:S01]  /*7450*/  LEA R164, P4, R83.reuse, R112, 0x1 ;  /* 0x0000007053a47211 */ /* 0x040fe200078808ff */
        /* <DEDUP_REMOVED lines=91> */
.L_x_6687:
[----:B------:R-:W-:Y:S05]  /*7a10*/  BSYNC B0 ;  /* 0x0000000000007941 */ /* 0x000fea0003800000 */
.L_x_6686:
        /* <DEDUP_REMOVED lines=9> */
[C---:B------:R-:W-:Y:S01]  /*7ab0*/  IMAD.U32 R16, R9.reuse, 0x10000, RZ ;  /* 0x0001000009107824 */ /* 0x040fe200078e00ff */
        /* <DEDUP_REMOVED lines=79> */
.L_x_6689:
[----:B------:R-:W-:Y:S05]  /*7fb0*/  BSYNC B0 ;  /* 0x0000000000007941 */ /* 0x000fea0003800000 */
.L_x_6688:
[----:B-----5:R3:W-:Y:S01]  /*7fc0*/  ST.E.128 desc[UR6][R42.64+0x80], R8 ;  /* 0x000080082a007985 */ /* 0x0207e2000c101d06 */
[----:B------:R-:W-:Y:S03]  /*7fd0*/  BSSY B0, `(.L_x_6690) ;  /* 0x0000057000007945 */ /* 0x000fe60003800000 */
[----:B----4-:R3:W5:Y:S01]  /*7fe0*/  LD.E.128 R12, desc[UR6][R164.64+0x100] ;  /* 0x00010006a40c7980 */ /* 0x010762000c101d00 */
[----:B------:R-:W-:Y:S05]  /*7ff0*/  @P0 BRA `(.L_x_6691) ;  /* 0x0000000400500947 */ /* 0x000fea0003800000 */
[----:B------:R-:W-:Y:S01]  /*8000*/  LEA.HI R0, R25, R25, RZ, 0x1 ;  /* 0x0000001919007211 */ /* 0x000fe200078f08ff */
[----:B---3--:R-:W-:Y:S01]  /*8010*/  IMAD.MOV.U32 R8, RZ, RZ, RZ ;  /* 0x000000ffff087224 */ /* 0x008fe200078e00ff */
[----:B------:R-:W-:Y:S01]  /*8020*/  LEA R6, P0, R88, R112, 0x1 ;  /* 0x0000007058067211 */ /* 0x000fe200078008ff */
        /* <DEDUP_REMOVED lines=81> */
.L_x_6691:
[----:B------:R-:W-:Y:S05]  /*8540*/  BSYNC B0 ;  /* 0x0000000000007941 */ /* 0x000fea0003800000 */
.L_x_6690:
        /* <DEDUP_REMOVED lines=90> */
.L_x_6693:
[----:B------:R-:W-:Y:S05]  /*8af0*/  BSYNC B0 ;  /* 0x0000000000007941 */ /* 0x000fea0003800000 */
.L_x_6692:
[----:B-----5:R3:W-:Y:S02]  /*8b00*/  ST.E.128 desc[UR6][R42.64+0x180], R8 ;  /* 0x000180082a007985 */ /* 0x0207e4000c101d06 */
.L_x_6685:
[----:B------:R-:W-:Y:S05]  /*8b10*/  BSYNC B1 ;  /* 0x0000000000017941 */ /* 0x000fea0003800000 */
.L_x_6684:
[C---:B------:R-:W-:Y:S01]  /*8b20*/  ISETP.GE.AND P0, PT, R74.reuse, R59, PT ;  /* 0x0000003b4a00720c */ /* 0x040fe20003f06270 */
[----:B------:R-:W-:Y:S03]  /*8b30*/  BSSY B1, `(.L_x_6694) ;  /* 0x0000170000017945 */ /* 0x000fe60003800000 */
[----:B------:R-:W-:Y:S11]  /*8b40*/  ISETP.GE.AND P0, PT, R74, R58, !P0 ;  /* 0x0000003a4a00720c */ /* 0x000ff60004706270 */
[----:B------:R-:W-:Y:S02]  /*8b50*/  @!UPT UIADD3 URZ, URZ, URZ, URZ ;  /* 0x0000003f3f3ff290 */ /* 0x000fe4000fffe03f */
[----:B------:R-:W-:Y:S05]  /*8b60*/  @!P0 BRA `(.L_x_6695) ;  /* 0x0000001400b08947 */ /* 0x000fea0003800000 */
[C---:B--2-4-:R-:W-:Y:S01]  /*8b70*/  LEA R164, P4, R85.reuse, R112, 0x1 ;  /* 0x0000007055a47211 */ /* 0x054fe200078808ff */
        /* <DEDUP_REMOVED lines=91> */
.L_x_6697:
[----:B------:R-:W-:Y:S05]  /*9130*/  BSYNC B0 ;  /* 0x0000000000007941 */ /* 0x000fea0003800000 */
.L_x_6696:
[----:B-----5:R3:W-:Y:S01]  /*9140*/  ST.E.128 desc[UR6][R42.64], R12 ;  /* 0x0000000c2a007985 */ /* 0x0207e2000c101d06 */
[----:B------:R-:W-:Y:S03]  /*9150*/  BSSY B0, `(.L_x_6698) ;  /* 0x0000058000007945 */ /* 0x000fe60003800000 */
[----:B------:R3:W5:Y:S01]  /*9160*/  LD.E.128 R8, desc[UR6][R164.64+0x80] ;  /* 0x00008006a4087980 */ /* 0x000762000c101d00 */
[----:B------:R-:W-:Y:S05]  /*9170*/  @P1 BRA `(.L_x_6699) ;  /* 0x0000000400541947 */ /* 0x000fea0003800000 */
[----:B---3--:R-:W-:Y:S01]  /*9180*/  LEA.HI R13, R25, R25, RZ, 0x1 ;  /* 0x00000019190d7211 */ /* 0x008fe200078f08ff */
[----:B------:R-:W-:Y:S01]  /*9190*/  IMAD.MOV.U32 R5, RZ, RZ, RZ ;  /* 0x000000ffff057224 */ /* 0x000fe200078e00ff */
[----:B------:R-:W-:Y:S01]  /*91a0*/  LEA R6, P1, R90, R112, 0x1 ;  /* 0x000000705a067211 */ /* 0x000fe200078208ff */
        /* <DEDUP_REMOVED lines=82> */
.L_x_6699:
[----:B------:R-:W-:Y:S05]  /*96d0*/  BSYNC B0 ;  /* 0x0000000000007941 */ /* 0x000fea0003800000 */
.L_x_6698:
[----:B-----5:R4:W-:Y:S01]  /*96e0*/  ST.E.128 desc[UR6][R42.64+0x80], R8 ;  /* 0x000080082a007985 */ /* 0x0209e2000c101d06 */
[----:B------:R-:W-:Y:S03]  /*96f0*/  BSSY B0, `(.L_x_6700) ;  /* 0x0000057000007945 */ /* 0x000fe60003800000 */
[----:B---3--:R4:W5:Y:S01]  /*9700*/  LD.E.128 R12, desc[UR6][R164.64+0x100] ;  /* 0x00010006a40c7980 */ /* 0x008962000c101d00 */
[----:B------:R-:W-:Y:S05]  /*9710*/  @P0 BRA `(.L_x_6701) ;  /* 0x0000000400500947 */ /* 0x000fea0003800000 */
[----:B------:R-:W-:Y:S01]  /*9720*/  LEA.HI R0, R25, R25, RZ, 0x1 ;  /* 0x0000001919007211 */ /* 0x000fe200078f08ff */
[----:B------:R-:W-:Y:S01]  /*9730*/  IMAD.MOV.U32 R5, RZ, RZ, RZ ;  /* 0x000000ffff057224 */ /* 0x000fe200078e00ff */
        /* <DEDUP_REMOVED lines=82> */
.L_x_6701:
[----:B------:R-:W-:Y:S05]  /*9c60*/  BSYNC B0 ;  /* 0x0000000000007941 */ /* 0x000fea0003800000 */
.L_x_6700:
[----:B-----5:R3:W-:Y:S01]  /*9c70*/  ST.E.128 desc[UR6][R42.64+0x100], R12 ;  /* 0x0001000c2a007985 */ /* 0x0207e2000c101d06 */
[----:B------:R-:W-:Y:S01]  /*9c80*/  ISETP.GE.AND P0, PT, R20, R25, PT ;  /* 0x000000191400720c */ /* 0x000fe20003f06270 */
[----:B------:R-:W-:Y:S02]  /*9c90*/  BSSY B0, `(.L_x_6702) ;  /* 0x0000058000007945 */ /* 0x000fe40003800000 */
[----:B----4-:R3:W5:Y:S10]  /*9ca0*/  LD.E.128 R8, desc[UR6][R164.64+0x180] ;  /* 0x00018006a4087980 */ /* 0x010774000c101d00 */
        /* <DEDUP_REMOVED lines=86> */
.L_x_6703:
[----:B------:R-:W-:Y:S05]  /*a210*/  BSYNC B0 ;  /* 0x0000000000007941 */ /* 0x000fea0003800000 */
.L_x_6702:
[----:B-----5:R4:W-:Y:S02]  /*a220*/  ST.E.128 desc[UR6][R42.64+0x180], R8 ;  /* 0x000180082a007985 */ /* 0x0209e4000c101d06 */
.L_x_6695:
[----:B------:R-:W-:Y:S05]  /*a230*/  BSYNC B1 ;  /* 0x0000000000017941 */ /* 0x000fea0003800000 */
.L_x_6694:
        /* <DEDUP_REMOVED lines=99> */
.L_x_6707:
[----:B------:R-:W-:Y:S05]  /*a870*/  BSYNC B0 ;  /* 0x0000000000007941 */ /* 0x000fea0003800000 */
.L_x_6706:
        /* <DEDUP_REMOVED lines=89> */
.L_x_6709:
[----:B------:R-:W-:Y:S05]  /*ae10*/  BSYNC B0 ;  /* 0x0000000000007941 */ /* 0x000fea0003800000 */
.L_x_6708:
        /* <DEDUP_REMOVED lines=88> */
.L_x_6711:
[----:B------:R-:W-:Y:S05]  /*b3a0*/  BSYNC B0 ;  /* 0x0000000000007941 */ /* 0x000fea0003800000 */
.L_x_6710:
        /* <DEDUP_REMOVED lines=90> */
.L_x_6713:
[----:B------:R-:W-:Y:S05]  /*b950*/  BSYNC B0 ;  /* 0x0000000000007941 */ /* 0x000fea0003800000 */
.L_x_6712:
[----:B-----5:R4:W-:Y:S02]  /*b960*/  ST.E.128 desc[UR6][R48.64+0x180], R8 ;  /* 0x0001800830007985 */ /* 0x0209e4000c101d06 */
.L_x_6705:
[----:B------:R-:W-:Y:S05]  /*b970*/  BSYNC B1 ;  /* 0x0000000000017941 */ /* 0x000fea0003800000 */
.L_x_6704:
[----:B------:R-:W5:Y:S02]  /*b980*/  LD.E R3, desc[UR6][R18.64+0xd0] ;  /* 0x0000d00612037980 */ /* 0x000f64000c101900 */
[----:B-----5:R-:W-:Y:S05]  /*b990*/  IMAD.U32 R3, R3, -0x20, RZ ;  /* 0xffffffe003037824 */ /* 0x020fea00078e00ff */
[C---:B------:R-:W-:Y:S02]  /*b9a0*/  LEA R116, P1, R3.reuse, R116, 0x1 ;  /* 0x0000007403747211 */ /* 0x040fe400078208ff */
[C---:B------:R-:W-:Y:S02]  /*b9b0*/  LEA R114, P0, R3.reuse, R114, 0x1 ;  /* 0x0000007203727211 */ /* 0x040fe400078008ff */
[C---:B------:R-:W-:Y:S02]  /*b9c0*/  LEA.HI.X.SX32 R117, R3.reuse, R117, 0x1, P1 ;  /* 0x0000007503757211 */ /* 0x040fe400008f0eff */
[----:B------:R-:W-:Y:S01]  /*b9d0*/  LEA.HI.X.SX32 R115, R3, R115, 0x1, P0 ;  /* 0x0000007303737211 */ /* 0x000fe200000f0eff */
[----:B------:R-:W-:Y:S05]  /*b9e0*/  BRA `(.L_x_6673) ;  /* 0x0000000000d07947 */ /* 0x000fea0003800000 */
.L_x_6663:
        /* <DEDUP_REMOVED lines=52> */
.L_x_6673:
[----:B------:R-:W-:Y:S05]  /*bd30*/  BSYNC B2 ;  /* 0x0000000000027941 */ /* 0x000fea0003800000 */
.L_x_6662:
        /* <DEDUP_REMOVED lines=88> */
.L_x_6715:
        /* <DEDUP_REMOVED lines=8> */
.L_x_6716:
[----:B------:R-:W-:Y:S05]  /*c340*/  BSYNC B0 ;  /* 0x0000000000007941 */ /* 0x000fea0003800000 */
.L_x_6714:
[----:B------:R-:W-:Y:S04]  /*c350*/  IADD3 R17, R17, -0x1, RZ ;  /* 0xffffffff11117810 */ /* 0x000fe80007ffe0ff */
[----:B------:R-:W-:Y:S11]  /*c360*/  ISETP.GT.AND P0, PT, R17, R81, PT ;  /* 0x000000511100720c */ /* 0x000ff60003f04270 */
[----:B------:R-:W-:Y:S02]  /*c370*/  @!UPT UIADD3 URZ, URZ, URZ, URZ ;  /* 0x0000003f3f3ff290 */ /* 0x000fe4000fffe03f */
[----:B------:R-:W-:Y:S05]  /*c380*/  @P0 BRA `(.L_x_6717) ;  /* 0xffffff6400a00947 */ /* 0x000fea000383ffff */
.L_x_6661:
        /* <DEDUP_REMOVED lines=12> */
[----:B---3--:R-:W2:Y:S01]  /*c450*/  LD.E.64 R8, desc[UR6][R18.64+0xf0] ;  /* 0x0000f00612087980 */ /* 0x008ea2000c101b00 */
[----:B------:R-:W-:-:S03]  /*c460*/  IMAD.MOV.U32 R2, RZ, RZ, RZ ;  /* 0x000000ffff027224 */ /* 0x000fc600078e00ff */
[----:B------:R-:W3:Y:S04]  /*c470*/  LD.E.U8 R0, desc[UR6][R18.64+0x1b3] ;  /* 0x0001b30612007980 */ /* 0x000ee8000c101100 */
[----:B------:R-:W5:Y:S04]  /*c480*/  LD.E.64 R14, desc[UR6][R18.64+0x148] ;  /* 0x00014806120e7980 */ /* 0x000f68000c101b00 */
[----:B-----5:R-:W5:Y:S01]  /*c490*/  LD.E.64 R12, desc[UR6][R18.64+0x150] ;  /* 0x00015006120c7980 */ /* 0x020f62000c101b00 */
[----:B--2---:R-:W-:-:S04]  /*c4a0*/  ISETP.NE.U32.AND P1, PT, R8, RZ, PT ;  /* 0x000000ff0800720c */ /* 0x004fc80003f25070 */
[----:B------:R-:W-:-:S13]  /*c4b0*/  ISETP.NE.AND.EX P1, PT, R9, RZ, PT, P1 ;  /* 0x000000ff0900720c */ /* 0x000fda0003f25310 */
[----:B------:R-:W-:-:S04]  /*c4c0*/  @P1 LEA R16, P0, R232, R8, 0x2 ;  /* 0x00000008e8101211 */ /* 0x000fc800078010ff */
[----:B------:R-:W-:-:S05]  /*c4d0*/  @P1 LEA.HI.X R17, R232, R9, R71, 0x2, P0 ;  /* 0x00000009e8111211 */ /* 0x000fca00000f1447 */
[----:B------:R1:W2:Y:S01]  /*c4e0*/  @P1 LD.E R2, desc[UR6][R16.64] ;  /* 0x0000000610021980 */ /* 0x0002a2000c101900 */
[-C--:B------:R-:W-:Y:S02]  /*c4f0*/  IADD3 R5, P1, R5, R148.reuse, RZ ;  /* 0x0000009405057210 */ /* 0x080fe40007f3e0ff */
[----:B------:R-:W-:Y:S02]  /*c500*/  LEA.HI R9, R7, R7, RZ, 0x1 ;  /* 0x0000000707097211 */ /* 0x000fe400078f08ff */
[----:B------:R-:W-:Y:S01]  /*c510*/  LEA R11, P0, R152, R148, 0x5 ;  /* 0x00000094980b7211 */ /* 0x000fe200078028ff */
[----:B------:R-:W-:Y:S01]  /*c520*/  IMAD.X R3, R3, 0x1, R151, P1 ;  /* 0x0000000103037824 */ /* 0x000fe200008e0697 */
[-C--:B------:R-:W-:Y:S02]  /*c530*/  LEA R46, P1, R5, R154.reuse, 0x1 ;  /* 0x0000009a052e7211 */ /* 0x080fe400078208ff */
[----:B------:R-:W-:Y:S01]  /*c540*/  SHF.R.S32.HI R9, RZ, 0x1, R9 ;  /* 0x00000001ff097819 */ /* 0x000fe20000011409 */
[----:B------:R-:W-:Y:S01]  /*c550*/  IMAD.MOV.U32 R150, RZ, RZ, R148 ;  /* 0x000000ffff967224 */ /* 0x000fe200078e0094 */
[----:B------:R-:W-:-:S02]  /*c560*/  LEA R48, P2, R148, R154, 0x1 ;  /* 0x0000009a94307211 */ /* 0x000fc400078408ff */
[----:B------:R-:W-:Y:S02]  /*c570*/  LEA.HI.X R6, R152, R151, R153, 0x5, P0 ;  /* 0x0000009798067211 */ /* 0x000fe400000f2c99 */
[----:B---3--:R-:W-:Y:S02]  /*c580*/  ISETP.NE.AND P4, PT, R0, RZ, PT ;  /* 0x000000ff0000720c */ /* 0x008fe40003f85270 */
[----:B------:R-:W-:Y:S02]  /*c590*/  LEA R24, P0, R11, R154, 0x1 ;  /* 0x0000009a0b187211 */ /* 0x000fe400078008ff */
[----:B------:R-:W-:Y:S01]  /*c5a0*/  LEA.HI.X R47, R5, R155, R3, 0x1, P1 ;  /* 0x0000009b052f7211 */ /* 0x000fe200008f0c03 */
[----:B------:R-:W-:Y:S01]  /*c5b0*/  IMAD R3, R146, R9, R72 ;  /* 0x0000000992037224 */ /* 0x000fe200078e0248 */
[-CC-:B------:R-:W-:Y:S01]  /*c5c0*/  LEA.HI.X R49, R148, R155.reuse, R151.reuse, 0x1, P2 ;  /* 0x0000009b94317211 */ /* 0x180fe200010f0c97 */
[----:B------:R-:W-:Y:S01]  /*c5d0*/  IMAD R4, R153, 0x30, RZ ;  /* 0x0000003099047824 */ /* 0x000fe200078e02ff */
[----:B------:R-:W-:Y:S01]  /*c5e0*/  LEA.HI.X R25, R11, R155, R6, 0x1, P0 ;  /* 0x0000009b0b197211 */ /* 0x000fe200000f0c06 */
[----:B------:R-:W-:-:S04]  /*c5f0*/  IMAD.WIDE.U32 R150, R152, 0x30, R150 ;  /* 0x0000003098967825 */ /* 0x000fc800078e0096 */
[----:B------:R-:W-:Y:S02]  /*c600*/  IMAD.IADD R11, R234, 0x1, -R63 ;  /* 0x00000001ea0b7824 */ /* 0x000fe400078e0a3f */
[----:B------:R-:W-:Y:S02]  /*c610*/  IMAD.IADD R21, R72, 0x1, R3 ;  /* 0x0000000148157824 */ /* 0x000fe400078e0203 */
[----:B------:R-:W-:Y:S01]  /*c620*/  IMAD.IADD R5, R151, 0x1, R4 ;  /* 0x0000000197057824 */ /* 0x000fe200078e0204 */
[----:B------:R-:W-:Y:S02]  /*c630*/  ISETP.GE.AND P0, PT, R146, R11, PT ;  /* 0x0000000b9200720c */ /* 0x000fe40003f06270 */
[----:B-1----:R-:W-:Y:S01]  /*c640*/  LEA R16, P1, R150, R154, 0x1 ;  /* 0x0000009a96107211 */ /* 0x002fe200078208ff */
[----:B------:R-:W-:Y:S01]  /*c650*/  IMAD.SHL.U32 R45, R9, 0x10, RZ ;  /* 0x00000010092d7824 */ /* 0x000fe200078e00ff */
[----:B------:R-:W-:Y:S02]  /*c660*/  ISETP.GT.AND P0, PT, R52, -0x8, !P0 ;  /* 0xfffffff83400780c */ /* 0x000fe40004704270 */
[----:B------:R-:W-:-:S02]  /*c670*/  LEA.HI.X R17, R150, R155, R5, 0x1, P1 ;  /* 0x0000009b96117211 */ /* 0x000fc400008f0c05 */
[----:B--2---:R-:W-:-:S05]  /*c680*/  IADD3 R2, R2, R70, R63 ;  /* 0x0000004602027210 */ /* 0x004fca0007ffe03f */
[----:B------:R-:W-:-:S05]  /*c690*/  IMAD R2, R2, R9, RZ ;  /* 0x0000000902027224 */ /* 0x000fca00078e02ff */
[----:B------:R-:W-:Y:S02]  /*c6a0*/  SHF.R.S32.HI R4, RZ, 0x1f, R2 ;  /* 0x0000001fff047819 */ /* 0x000fe40000011402 */
[C---:B------:R-:W-:Y:S02]  /*c6b0*/  IADD3 R0, P3, R2.reuse, R3, RZ ;  /* 0x0000000302007210 */ /* 0x040fe40007f7e0ff */
[----:B------:R-:W-:Y:S02]  /*c6c0*/  IADD3 R2, P2, R2, R21, RZ ;  /* 0x0000001502027210 */ /* 0x000fe40007f5e0ff */
[-C--:B------:R-:W-:Y:S02]  /*c6d0*/  LEA.HI.X.SX32 R10, R3, R4.reuse, 0x1, P3 ;  /* 0x00000004030a7211 */ /* 0x080fe400018f0eff */
[----:B------:R-:W-:Y:S01]  /*c6e0*/  LEA.HI.X.SX32 R3, R21, R4, 0x1, P2 ;  /* 0x0000000415037211 */ /* 0x000fe200010f0eff */
[----:B------:R-:W-:Y:S08]  /*c6f0*/  @!P4 BRA `(.L_x_6720) ;  /* 0x00000030002cc947 */ /* 0x000ff00003800000 */
[----:B------:R-:W-:Y:S04]  /*c700*/  BSSY B1, `(.L_x_6721) ;  /* 0x00000bd000017945 */ /* 0x000fe80003800000 */
[----:B------:R-:W-:Y:S05]  /*c710*/  @!P0 BRA `(.L_x_6722) ;  /* 0x0000000800ec8947 */ /* 0x000fea0003800000 */
[----:B------:R1:W5:Y:S01]  /*c720*/  LD.E.128 R28, desc[UR6][R48.64] ;  /* 0x00000006301c7980 */ /* 0x000362000c101d00 */
[C---:B------:R-:W-:Y:S01]  /*c730*/  ISETP.GE.AND P4, PT, R26.reuse, R7, PT ;  /* 0x000000071a00720c */ /* 0x040fe20003f86270 */
[----:B------:R-:W-:Y:S01]  /*c740*/  VIADD R2, R26, 0x40 ;  /* 0x000000401a027836 */ /* 0x000fe20000000000 */
[C---:B------:R-:W-:Y:S01]  /*c750*/  SHF.L.U64.HI R3, R0.reuse, 0x1, R10 ;  /* 0x0000000100037819 */ /* 0x040fe2000001020a */
[----:B------:R-:W-:-:S03]  /*c760*/  IMAD.SHL.U32 R35, R0, 0x2, RZ ;  /* 0x0000000200237824 */ /* 0x000fc600078e00ff */
[----:B------:R-:W-:Y:S01]  /*c770*/  ISETP.GE.AND P3, PT, R2, R7, PT ;  /* 0x000000070200720c */ /* 0x000fe20003f66270 */
[----:B------:R-:W-:Y:S01]  /*c780*/  VIADD R2, R26, 0x80 ;  /* 0x000000801a027836 */ /* 0x000fe20000000000 */
[-C--:B------:R-:W-:Y:S02]  /*c790*/  IADD3 R32, P1, R14, R35.reuse, RZ ;  /* 0x000000230e207210 */ /* 0x080fe40007f3e0ff */
[----:B-----5:R-:W-:Y:S01]  /*c7a0*/  IADD3 R34, P0, R12, R35, RZ ;  /* 0x000000230c227210 */ /* 0x020fe20007f1e0ff */
[----:B------:R-:W-:Y:S01]  /*c7b0*/  BSSY B0, `(.L_x_6723) ;  /* 0x000002c000007945 */ /* 0x000fe20003800000 */
[----:B------:R-:W-:Y:S01]  /*c7c0*/  ISETP.GE.AND P2, PT, R2, R7, PT ;  /* 0x000000070200720c */ /* 0x000fe20003f46270 */
[--C-:B------:R-:W-:Y:S02]  /*c7d0*/  IMAD.X R33, R15, 0x1, R3.reuse, P1 ;  /* 0x000000010f217824 */ /* 0x100fe400008e0603 */
[----:B------:R-:W-:Y:S01]  /*c7e0*/  IMAD.X R35, R13, 0x1, R3, P0 ;  /* 0x000000010d237824 */ /* 0x000fe200000e0603 */
[----:B------:R-:W-:Y:S09]  /*c7f0*/  @P4 BRA `(.L_x_6724) ;  /* 0x00000000009c4947 */ /* 0x000ff20003800000 */
[----:B------:R-:W2:Y:S04]  /*c800*/  LD.E.64 R2, desc[UR6][R34.64] ;  /* 0x0000000622027980 */ /* 0x000ea8000c101b00 */
[----:B------:R-:W3:Y:S01]  /*c810*/  LD.E.64 R4, desc[UR6][R32.64] ;  /* 0x0000000620047980 */ /* 0x000ee2000c101b00 */
[C---:B------:R-:W-:Y:S01]  /*c820*/  SHF.L.U32 R8, R29.reuse, 0x10, RZ ;  /* 0x000000101d087819 */ /* 0x040fe200000006ff */
[----:B------:R-:W-:Y:S01]  /*c830*/  IMAD.U32 R36, R30, 0x10000, RZ ;  /* 0x000100001e247824 */ /* 0x000fe200078e00ff */
[----:B------:R-:W-:Y:S02]  /*c840*/  LOP3.LUT R6, R29, 0xffff0000, RZ, 0xc0, !PT ;  /* 0xffff00001d067812 */ /* 0x000fe400078ec0ff */
[----:B------:R-:W-:Y:S02]  /*c850*/  SHF.L.U32 R37, R31, 0x10, RZ ;  /* 0x000000101f257819 */ /* 0x000fe400000006ff */
[----:B------:R-:W-:-:S02]  /*c860*/  SHF.L.U32 R20, R28, 0x10, RZ ;  /* 0x000000101c147819 */ /* 0x000fc400000006ff */
[----:B------:R-:W-:Y:S02]  /*c870*/  LOP3.LUT R38, R28, 0xffff0000, RZ, 0xc0, !PT ;  /* 0xffff00001c267812 */ /* 0x000fe400078ec0ff */
[----:B------:R-:W-:Y:S02]  /*c880*/  LOP3.LUT R31, R31, 0xffff0000, RZ, 0xc0, !PT ;  /* 0xffff00001f1f7812 */ /* 0x000fe400078ec0ff */
[----:B------:R-:W-:Y:S02]  /*c890*/  LOP3.LUT R39, R30, 0xffff0000, RZ, 0xc0, !PT ;  /* 0xffff00001e277812 */ /* 0x000fe400078ec0ff */
[----:B--2---:R-:W-:Y:S02]  /*c8a0*/  LOP3.LUT R23, R2, 0xffff0000, RZ, 0xc0, !PT ;  /* 0xffff000002177812 */ /* 0x004fe400078ec0ff */
[C---:B------:R-:W-:Y:S01]  /*c8b0*/  LOP3.LUT R22, R3.reuse, 0xffff0000, RZ, 0xc0, !PT ;  /* 0xffff000003167812 */ /* 0x040fe200078ec0ff */
[----:B------:R-:W-:Y:S01]  /*c8c0*/  IMAD.U32 R3, R3, 0x10000, RZ ;  /* 0x0001000003037824 */ /* 0x000fe200078e00ff */
        /* <DEDUP_REMOVED lines=12> */
[C---:B------:R-:W-:Y:S01]  /*c990*/  FMUL.FTZ R41, R39.reuse, R3 ;  /* 0x0000000327297220 */ /* 0x040fe20000410000 */
[----:B------:R-:W-:-:S02]  /*c9a0*/  FMUL.FTZ R2, R39, R5 ;  /* 0x0000000527027220 */ /* 0x000fc40000410000 */
[C---:B------:R-:W-:Y:S01]  /*c9b0*/  FMUL.FTZ R31, R38.reuse, R23 ;  /* 0x00000017261f7220 */ /* 0x040fe20000410000 */
[----:B------:R-:W-:Y:S01]  /*c9c0*/  FMUL.FTZ R38, R38, R29 ;  /* 0x0000001d26267220 */ /* 0x000fe20000410000 */
[----:B------:R-:W-:Y:S01]  /*c9d0*/  FFMA.FTZ R37, R37, R22, R8 ;  /* 0x0000001625257223 */ /* 0x000fe20000010008 */
[----:B------:R-:W-:Y:S01]  /*c9e0*/  FFMA.FTZ R41, R36, R5, -R41 ;  /* 0x0000000524297223 */ /* 0x000fe20000010829 */
[C---:B------:R-:W-:Y:S01]  /*c9f0*/  FFMA.FTZ R31, R20.reuse, R29, -R31 ;  /* 0x0000001d141f7223 */ /* 0x040fe2000001081f */
[----:B------:R-:W-:Y:S01]  /*ca00*/  FFMA.FTZ R38, R20, R23, R38 ;  /* 0x0000001714267223 */ /* 0x000fe20000010026 */
[----:B------:R-:W-:Y:S01]  /*ca10*/  FFMA.FTZ R2, R36, R3, R2 ;  /* 0x0000000324027223 */ /* 0x000fe20000010002 */
[----:B------:R-:W-:Y:S02]  /*ca20*/  F2FP.BF16.F32.PACK_AB R37, R37, R30 ;  /* 0x0000001e2525723e */ /* 0x000fe400000010ff */
[----:B------:R-:W-:Y:S02]  /*ca30*/  F2FP.BF16.F32.PACK_AB R29, R6, R21 ;  /* 0x00000015061d723e */ /* 0x000fe400000010ff */
[----:B------:R-:W-:-:S02]  /*ca40*/  F2FP.BF16.F32.PACK_AB R28, R38, R31 ;  /* 0x0000001f261c723e */ /* 0x000fc400000010ff */
[----:B------:R-:W-:Y:S02]  /*ca50*/  F2FP.BF16.F32.PACK_AB R30, R2, R41 ;  /* 0x00000029021e723e */ /* 0x000fe400000010ff */
[----:B------:R-:W-:Y:S02]  /*ca60*/  MOV R31, R37 ;  /* 0x00000025001f7202 */ /* 0x000fe40000000f00 */
.L_x_6724:
[----:B------:R-:W-:Y:S05]  /*ca70*/  BSYNC B0 ;  /* 0x0000000000007941 */ /* 0x000fea0003800000 */
.L_x_6723:
[----:B------:R2:W-:Y:S04]  /*ca80*/  STS.128 [R235], R28 ;  /* 0x0000001ceb007388 */ /* 0x0005e80000000c00 */
[----:B------:R2:W5:Y:S01]  /*ca90*/  LD.E.128 R20, desc[UR6][R48.64+0x80] ;  /* 0x0000800630147980 */ /* 0x000562000c101d00 */
[----:B------:R-:W-:Y:S04]  /*caa0*/  BSSY B0, `(.L_x_6725) ;  /* 0x0000028000007945 */ /* 0x000fe80003800000 */
[----:B------:R-:W-:Y:S05]  /*cab0*/  @P3 BRA `(.L_x_6726) ;  /* 0x0000000000983947 */ /* 0x000fea0003800000 */
[----:B------:R-:W3:Y:S04]  /*cac0*/  LD.E.64 R2, desc[UR6][R34.64+0x40] ;  /* 0x0000400622027980 */ /* 0x000ee8000c101b00 */
[----:B------:R-:W4:Y:S01]  /*cad0*/  LD.E.64 R4, desc[UR6][R32.64+0x40] ;  /* 0x0000400620047980 */ /* 0x000f22000c101b00 */
[C---:B-----5:R-:W-:Y:S01]  /*cae0*/  LOP3.LUT R6, R21.reuse, 0xffff0000, RZ, 0xc0, !PT ;  /* 0xffff000015067812 */ /* 0x060fe200078ec0ff */
[----:B--2---:R-:W-:Y:S01]  /*caf0*/  IMAD.U32 R30, R22, 0x10000, RZ ;  /* 0x00010000161e7824 */ /* 0x004fe200078e00ff */
        /* <DEDUP_REMOVED lines=34> */
.L_x_6726:
[----:B------:R-:W-:Y:S05]  /*cd20*/  BSYNC B0 ;  /* 0x0000000000007941 */ /* 0x000fea0003800000 */
.L_x_6725:
[----:B-----5:R3:W-:Y:S04]  /*cd30*/  STS.128 [R235+0x2000], R20 ;  /* 0x00200014eb007388 */ /* 0x0207e80000000c00 */
[----:B--2---:R3:W5:Y:S01]  /*cd40*/  LD.E.128 R28, desc[UR6][R48.64+0x100] ;  /* 0x00010006301c7980 */ /* 0x004762000c101d00 */
[----:B------:R-:W-:Y:S04]  /*cd50*/  BSSY B0, `(.L_x_6727) ;  /* 0x0000029000007945 */ /* 0x000fe80003800000 */
[----:B------:R-:W-:Y:S05]  /*cd60*/  @P2 BRA `(.L_x_6728) ;  /* 0x00000000009c2947 */ /* 0x000fea0003800000 */
[----:B------:R-:W2:Y:S04]  /*cd70*/  LD.E.64 R2, desc[UR6][R34.64+0x80] ;  /* 0x0000800622027980 */ /* 0x000ea8000c101b00 */
[----:B------:R-:W4:Y:S01]  /*cd80*/  LD.E.64 R4, desc[UR6][R32.64+0x80] ;  /* 0x0000800620047980 */ /* 0x000f22000c101b00 */
[C---:B-----5:R-:W-:Y:S01]  /*cd90*/  SHF.L.U32 R8, R29.reuse, 0x10, RZ ;  /* 0x000000101d087819 */ /* 0x060fe200000006ff */
[----:B------:R-:W-:Y:S01]  /*cda0*/  IMAD.U32 R36, R30, 0x10000, RZ ;  /* 0x000100001e247824 */ /* 0x000fe200078e00ff */
[----:B------:R-:W-:Y:S02]  /*cdb0*/  LOP3.LUT R6, R29, 0xffff0000, RZ, 0xc0, !PT ;  /* 0xffff00001d067812 */ /* 0x000fe400078ec0ff */
[----:B------:R-:W-:Y:S02]  /*cdc0*/  SHF.L.U32 R37, R31, 0x10, RZ ;  /* 0x000000101f257819 */ /* 0x000fe400000006ff */
[----:B---3--:R-:W-:-:S02]  /*cdd0*/  SHF.L.U32 R20, R28, 0x10, RZ ;  /* 0x000000101c147819 */ /* 0x008fc400000006ff */
[----:B------:R-:W-:Y:S02]  /*cde0*/  LOP3.LUT R38, R28, 0xffff0000, RZ, 0xc0, !PT ;  /* 0xffff00001c267812 */ /* 0x000fe400078ec0ff */
[----:B------:R-:W-:Y:S02]  /*cdf0*/  LOP3.LUT R31, R31, 0xffff0000, RZ, 0xc0, !PT ;  /* 0xffff00001f1f7812 */ /* 0x000fe400078ec0ff */
[----:B------:R-:W-:Y:S02]  /*ce00*/  LOP3.LUT R39, R30, 0xffff0000, RZ, 0xc0, !PT ;  /* 0xffff00001e277812 */ /* 0x000fe400078ec0ff */
[----:B--2---:R-:W-:Y:S02]  /*ce10*/  LOP3.LUT R23, R2, 0xffff0000, RZ, 0xc0, !PT ;  /* 0xffff000002177812 */ /* 0x004fe400078ec0ff */
        /* <DEDUP_REMOVED lines=28> */
.L_x_6728:
[----:B------:R-:W-:Y:S05]  /*cfe0*/  BSYNC B0 ;  /* 0x0000000000007941 */ /* 0x000fea0003800000 */
.L_x_6727:
[----:B-----5:R2:W-:Y:S04]  /*cff0*/  STS.128 [R235+0x4000], R28 ;  /* 0x0040001ceb007388 */ /* 0x0205e80000000c00 */
[----:B---3--:R2:W5:Y:S01]  /*d000*/  LD.E.128 R20, desc[UR6][R48.64+0x180] ;  /* 0x0001800630147980 */ /* 0x008562000c101d00 */
[----:B------:R-:W-:Y:S01]  /*d010*/  IADD3 R2, R26, 0xc0, RZ ;  /* 0x000000c01a027810 */ /* 0x000fe20007ffe0ff */
[----:B------:R-:W-:Y:S03]  /*d020*/  BSSY B0, `(.L_x_6729) ;  /* 0x0000029000007945 */ /* 0x000fe60003800000 */
[----:B------:R-:W-:-:S13]  /*d030*/  ISETP.GE.AND P0, PT, R2, R7, PT ;  /* 0x000000070200720c */ /* 0x000fda0003f06270 */
[----:B------:R-:W-:Y:S05]  /*d040*/  @P0 BRA `(.L_x_6730) ;  /* 0x0000000000980947 */ /* 0x000fea0003800000 */
[----:B------:R-:W3:Y:S04]  /*d050*/  LD.E.64 R2, desc[UR6][R34.64+0xc0] ;  /* 0x0000c00622027980 */ /* 0x000ee8000c101b00 */
[----:B------:R4:W3:Y:S01]  /*d060*/  LD.E.64 R4, desc[UR6][R32.64+0xc0] ;  /* 0x0000c00620047980 */ /* 0x0008e2000c101b00 */
[C---:B-----5:R-:W-:Y:S01]  /*d070*/  LOP3.LUT R6, R21.reuse, 0xffff0000, RZ, 0xc0, !PT ;  /* 0xffff000015067812 */ /* 0x060fe200078ec0ff */
[----:B--2---:R-:W-:Y:S01]  /*d080*/  IMAD.U32 R30, R22, 0x10000, RZ ;  /* 0x00010000161e7824 */ /* 0x004fe200078e00ff */
[----:B------:R-:W-:Y:S02]  /*d090*/  SHF.L.U32 R8, R21, 0x10, RZ ;  /* 0x0000001015087819 */ /* 0x000fe400000006ff */
[C---:B------:R-:W-:Y:S02]  /*d0a0*/  SHF.L.U32 R21, R20.reuse, 0x10, RZ ;  /* 0x0000001014157819 */ /* 0x040fe400000006ff */
[----:B------:R-:W-:-:S02]  /*d0b0*/  LOP3.LUT R36, R20, 0xffff0000, RZ, 0xc0, !PT ;  /* 0xffff000014247812 */ /* 0x000fc400078ec0ff */
[C---:B------:R-:W-:Y:S02]  /*d0c0*/  SHF.L.U32 R39, R23.reuse, 0x10, RZ ;  /* 0x0000001017277819 */ /* 0x040fe400000006ff */
[----:B------:R-:W-:Y:S02]  /*d0d0*/  LOP3.LUT R37, R23, 0xffff0000, RZ, 0xc0, !PT ;  /* 0xffff000017257812 */ /* 0x000fe400078ec0ff */
[----:B----4-:R-:W-:Y:S02]  /*d0e0*/  LOP3.LUT R32, R22, 0xffff0000, RZ, 0xc0, !PT ;  /* 0xffff000016207812 */ /* 0x010fe400078ec0ff */
[----:B---3--:R-:W-:Y:S02]  /*d0f0*/  LOP3.LUT R29, R2, 0xffff0000, RZ, 0xc0, !PT ;  /* 0xffff0000021d7812 */ /* 0x008fe400078ec0ff */
[----:B------:R-:W-:Y:S02]  /*d100*/  LOP3.LUT R20, R3, 0xffff0000, RZ, 0xc0, !PT ;  /* 0xffff000003147812 */ /* 0x000fe400078ec0ff */
[----:B------:R-:W-:Y:S01]  /*d110*/  LOP3.LUT R31, R4, 0xffff0000, RZ, 0xc0, !PT ;  /* 0xffff0000041f7812 */ /* 0x000fe200078ec0ff */
        /* <DEDUP_REMOVED lines=25> */
.L_x_6730:
[----:B------:R-:W-:Y:S05]  /*d2b0*/  BSYNC B0 ;  /* 0x0000000000007941 */ /* 0x000fea0003800000 */
.L_x_6729:
[----:B-----5:R3:W-:Y:S02]  /*d2c0*/  STS.128 [R235+0x6000], R20 ;  /* 0x00600014eb007388 */ /* 0x0207e40000000c00 */
.L_x_6722:
[----:B------:R-:W-:Y:S05]  /*d2d0*/  BSYNC B1 ;  /* 0x0000000000017941 */ /* 0x000fea0003800000 */
.L_x_6721:
[----:B------:R-:W-:Y:S01]  /*d2e0*/  VIADD R6, R146, 0x10 ;  /* 0x0000001092067836 */ /* 0x000fe20000000000 */
[----:B------:R-:W-:Y:S04]  /*d2f0*/  BSSY B1, `(.L_x_6731) ;  /* 0x00000c1000017945 */ /* 0x000fe80003800000 */
[----:B------:R-:W-:-:S04]  /*d300*/  ISETP.GE.AND P0, PT, R6, R11, PT ;  /* 0x0000000b0600720c */ /* 0x000fc80003f06270 */
[----:B------:R-:W-:-:S13]  /*d310*/  ISETP.LT.OR P0, PT, R52, -0x87, P0 ;  /* 0xffffff793400780c */ /* 0x000fda0000701670 */
[----:B------:R-:W-:Y:S05]  /*d320*/  @P0 BRA `(.L_x_6732) ;  /* 0x0000000800f40947 */ /* 0x000fea0003800000 */
[----:B---3--:R3:W5:Y:S01]  /*d330*/  LD.E.128 R20, desc[UR6][R46.64] ;  /* 0x000000062e147980 */ /* 0x008762000c101d00 */
[C---:B------:R-:W-:Y:S01]  /*d340*/  IADD3 R3, P0, R45.reuse, R0, RZ ;  /* 0x000000002d037210 */ /* 0x040fe20007f1e0ff */
[C---:B------:R-:W-:Y:S01]  /*d350*/  VIADD R2, R26.reuse, 0x40 ;  /* 0x000000401a027836 */ /* 0x040fe20000000000 */
[-C--:B------:R-:W-:Y:S02]  /*d360*/  ISETP.GE.AND P2, PT, R26, R7.reuse, PT ;  /* 0x000000071a00720c */ /* 0x080fe40003f46270 */
[----:B------:R-:W-:Y:S01]  /*d370*/  LEA.HI.X.SX32 R4, R45, R10, 0x1, P0 ;  /* 0x0000000a2d047211 */ /* 0x000fe200000f0eff */
[C---:B------:R-:W-:Y:S01]  /*d380*/  IMAD.SHL.U32 R35, R3.reuse, 0x2, RZ ;  /* 0x0000000203237824 */ /* 0x040fe200078e00ff */
[----:B------:R-:W-:Y:S01]  /*d390*/  ISETP.GE.AND P1, PT, R2, R7, PT ;  /* 0x000000070200720c */ /* 0x000fe20003f26270 */
[----:B------:R-:W-:Y:S01]  /*d3a0*/  VIADD R2, R26, 0x80 ;  /* 0x000000801a027836 */ /* 0x000fe20000000000 */
[----:B------:R-:W-:Y:S02]  /*d3b0*/  SHF.L.U64.HI R3, R3, 0x1, R4 ;  /* 0x0000000103037819 */ /* 0x000fe40000010204 */
[----:B------:R-:W-:-:S02]  /*d3c0*/  IADD3 R32, P4, R14, R35, RZ ;  /* 0x000000230e207210 */ /* 0x000fc40007f9e0ff */
[----:B-----5:R-:W-:Y:S01]  /*d3d0*/  IADD3 R34, P3, R12, R35, RZ ;  /* 0x000000230c227210 */ /* 0x020fe20007f7e0ff */
[----:B------:R-:W-:Y:S01]  /*d3e0*/  BSSY B0, `(.L_x_6733) ;  /* 0x000002b000007945 */ /* 0x000fe20003800000 */
[----:B------:R-:W-:Y:S01]  /*d3f0*/  ISETP.GE.AND P0, PT, R2, R7, PT ;  /* 0x000000070200720c */ /* 0x000fe20003f06270 */
[--C-:B------:R-:W-:Y:S02]  /*d400*/  IMAD.X R33, R15, 0x1, R3.reuse, P4 ;  /* 0x000000010f217824 */ /* 0x100fe400020e0603 */
[----:B------:R-:W-:Y:S01]  /*d410*/  IMAD.X R35, R13, 0x1, R3, P3 ;  /* 0x000000010d237824 */ /* 0x000fe200018e0603 */
[----:B------:R-:W-:Y:S09]  /*d420*/  @P2 BRA `(.L_x_6734) ;  /* 0x0000000000982947 */ /* 0x000ff20003800000 */
[----:B------:R-:W4:Y:S04]  /*d430*/  LD.E.64 R2, desc[UR6][R34.64] ;  /* 0x0000000622027980 */ /* 0x000f28000c101b00 */
[----:B------:R-:W5:Y:S01]  /*d440*/  LD.E.64 R4, desc[UR6][R32.64] ;  /* 0x0000000620047980 */ /* 0x000f62000c101b00 */
[C---:B------:R-:W-:Y:S01]  /*d450*/  LOP3.LUT R8, R21.reuse, 0xffff0000, RZ, 0xc0, !PT ;  /* 0xffff000015087812 */ /* 0x040fe200078ec0ff */
[----:B------:R-:W-:Y:S01]  /*d460*/  IMAD.U32 R36, R22, 0x10000, RZ ;  /* 0x0001000016247824 */ /* 0x000fe200078e00ff */
[----:B--2---:R-:W-:Y:S02]  /*d470*/  SHF.L.U32 R28, R21, 0x10, RZ ;  /* 0x00000010151c7819 */ /* 0x004fe400000006ff */
[C---:B------:R-:W-:Y:S02]  /*d480*/  SHF.L.U32 R21, R20.reuse, 0x10, RZ ;  /* 0x0000001014157819 */ /* 0x040fe400000006ff */
[----:B------:R-:W-:-:S02]  /*d490*/  LOP3.LUT R38, R20, 0xffff0000, RZ, 0xc0, !PT ;  /* 0xffff000014267812 */ /* 0x000fc400078ec0ff */
[C---:B------:R-:W-:Y:S02]  /*d4a0*/  SHF.L.U32 R39, R23.reuse, 0x10, RZ ;  /* 0x0000001017277819 */ /* 0x040fe400000006ff */
[----:B------:R-:W-:Y:S02]  /*d4b0*/  LOP3.LUT R37, R23, 0xffff0000, RZ, 0xc0, !PT ;  /* 0xffff000017257812 */ /* 0x000fe400078ec0ff */
[----:B------:R-:W-:Y:S02]  /*d4c0*/  LOP3.LUT R40, R22, 0xffff0000, RZ, 0xc0, !PT ;  /* 0xffff000016287812 */ /* 0x000fe400078ec0ff */
[----:B----4-:R-:W-:Y:S02]  /*d4d0*/  LOP3.LUT R29, R2, 0xffff0000, RZ, 0xc0, !PT ;  /* 0xffff0000021d7812 */ /* 0x010fe400078ec0ff */
[----:B------:R-:W-:Y:S02]  /*d4e0*/  LOP3.LUT R20, R3, 0xffff0000, RZ, 0xc0, !PT ;  /* 0xffff000003147812 */ /* 0x000fe400078ec0ff */
[----:B-----5:R-:W-:Y:S01]  /*d4f0*/  LOP3.LUT R31, R4, 0xffff0000, RZ, 0xc0, !PT ;  /* 0xffff0000041f7812 */ /* 0x020fe200078ec0ff */
        /* <DEDUP_REMOVED lines=25> */
.L_x_6734:
[----:B------:R-:W-:Y:S05]  /*d690*/  BSYNC B0 ;  /* 0x0000000000007941 */ /* 0x000fea0003800000 */
.L_x_6733:
[----:B------:R4:W-:Y:S04]  /*d6a0*/  STS.128 [R235+0x800], R20 ;  /* 0x00080014eb007388 */ /* 0x0009e80000000c00 */
[----:B--2---:R4:W5:Y:S01]  /*d6b0*/  LD.E.128 R28, desc[UR6][R46.64+0x80] ;  /* 0x000080062e1c7980 */ /* 0x004962000c101d00 */
[----:B------:R-:W-:Y:S04]  /*d6c0*/  BSSY B0, `(.L_x_6735) ;  /* 0x000002a000007945 */ /* 0x000fe80003800000 */
[----:B------:R-:W-:Y:S05]  /*d6d0*/  @P1 BRA `(.L_x_6736) ;  /* 0x0000000000a01947 */ /* 0x000fea0003800000 */
[----:B------:R-:W2:Y:S04]  /*d6e0*/  LD.E.64 R2, desc[UR6][R34.64+0x40] ;  /* 0x0000400622027980 */ /* 0x000ea8000c101b00 */
[----:B------:R-:W3:Y:S01]  /*d6f0*/  LD.E.64 R4, desc[UR6][R32.64+0x40] ;  /* 0x0000400620047980 */ /* 0x000ee2000c101b00 */
        /* <DEDUP_REMOVED lines=22> */
[C---:B------:R-:W-:Y:S01]  /*d860*/  FFMA.FTZ R30, R39.reuse, R28, -R30 ;  /* 0x0000001c271e7223 */ /* 0x040fe2000001081e */
[----:B------:R-:W-:Y:S01]  /*d870*/  FMUL.FTZ R29, R40, R3 ;  /* 0x00000003281d7220 */ /* 0x000fe20000410000 */
[C---:B------:R-:W-:Y:S01]  /*d880*/  FMUL.FTZ R31, R38.reuse, R4 ;  /* 0x00000004261f7220 */ /* 0x040fe20000410000 */
        /* <DEDUP_REMOVED lines=13> */
.L_x_6736:
[----:B------:R-:W-:Y:S05]  /*d960*/  BSYNC B0 ;  /* 0x0000000000007941 */ /* 0x000fea0003800000 */
.L_x_6735:
[----:B-----5:R2:W-:Y:S04]  /*d970*/  STS.128 [R235+0x2800], R28 ;  /* 0x0028001ceb007388 */ /* 0x0205e80000000c00 */
[----:B----4-:R2:W5:Y:S01]  /*d980*/  LD.E.128 R20, desc[UR6][R46.64+0x100] ;  /* 0x000100062e147980 */ /* 0x010562000c101d00 */
[----:B------:R-:W-:Y:S04]  /*d990*/  BSSY B0, `(.L_x_6737) ;  /* 0x0000028000007945 */ /* 0x000fe80003800000 */
[----:B------:R-:W-:Y:S05]  /*d9a0*/  @P0 BRA `(.L_x_6738) ;  /* 0x0000000000980947 */ /* 0x000fea0003800000 */
[----:B------:R-:W4:Y:S04]  /*d9b0*/  LD.E.64 R2, desc[UR6][R34.64+0x80] ;  /* 0x0000800622027980 */ /* 0x000f28000c101b00 */
[----:B------:R-:W3:Y:S01]  /*d9c0*/  LD.E.64 R4, desc[UR6][R32.64+0x80] ;  /* 0x0000800620047980 */ /* 0x000ee2000c101b00 */
[C---:B-----5:R-:W-:Y:S01]  /*d9d0*/  LOP3.LUT R8, R21.reuse, 0xffff0000, RZ, 0xc0, !PT ;  /* 0xffff000015087812 */ /* 0x060fe200078ec0ff */
        /* <DEDUP_REMOVED lines=35> */
.L_x_6738:
[----:B------:R-:W-:Y:S05]  /*dc10*/  BSYNC B0 ;  /* 0x0000000000007941 */ /* 0x000fea0003800000 */
.L_x_6737:
        /* <DEDUP_REMOVED lines=10> */
[----:B----4-:R-:W-:Y:S02]  /*dcc0*/  SHF.L.U32 R20, R45, 0x10, RZ ;  /* 0x000000102d147819 */ /* 0x010fe400000006ff */
[C---:B------:R-:W-:Y:S02]  /*dcd0*/  LOP3.LUT R37, R47.reuse, 0xffff0000, RZ, 0xc0, !PT ;  /* 0xffff00002f257812 */ /* 0x040fe400078ec0ff */
[----:B------:R-:W-:-:S02]  /*dce0*/  SHF.L.U32 R39, R47, 0x10, RZ ;  /* 0x000000102f277819 */ /* 0x000fc400000006ff */
[----:B------:R-:W-:Y:S02]  /*dcf0*/  SHF.L.U32 R21, R44, 0x10, RZ ;  /* 0x000000102c157819 */ /* 0x000fe400000006ff */
        /* <DEDUP_REMOVED lines=30> */
.L_x_6740:
[----:B------:R-:W-:Y:S05]  /*dee0*/  BSYNC B0 ;  /* 0x0000000000007941 */ /* 0x000fea0003800000 */
.L_x_6739:
[----:B-----5:R2:W-:Y:S02]  /*def0*/  STS.128 [R235+0x6800], R44 ;  /* 0x0068002ceb007388 */ /* 0x0205e40000000c00 */
.L_x_6732:
[----:B------:R-:W-:Y:S05]  /*df00*/  BSYNC B1 ;  /* 0x0000000000017941 */ /* 0x000fea0003800000 */
.L_x_6731:
[----:B------:R-:W-:Y:S01]  /*df10*/  VIADD R8, R146, 0x20 ;  /* 0x0000002092087836 */ /* 0x000fe20000000000 */
[----:B------:R-:W-:Y:S04]  /*df20*/  BSSY B1, `(.L_x_6741) ;  /* 0x00000c2000017945 */ /* 0x000fe80003800000 */
[----:B------:R-:W-:-:S04]  /*df30*/  ISETP.GE.AND P0, PT, R8, R11, PT ;  /* 0x0000000b0800720c */ /* 0x000fc80003f06270 */
[----:B------:R-:W-:-:S13]  /*df40*/  ISETP.LT.OR P0, PT, R52, -0x107, P0 ;  /* 0xfffffef93400780c */ /* 0x000fda0000701670 */
[----:B------:R-:W-:Y:S05]  /*df50*/  @P0 BRA `(.L_x_6742) ;  /* 0x0000000800f80947 */ /* 0x000fea0003800000 */
[----:B---34-:R3:W5:Y:S01]  /*df60*/  LD.E.128 R20, desc[UR6][R24.64] ;  /* 0x0000000618147980 */ /* 0x018762000c101d00 */
[----:B------:R-:W-:Y:S01]  /*df70*/  IMAD.SHL.U32 R3, R9, 0x20, RZ ;  /* 0x0000002009037824 */ /* 0x000fe200078e00ff */
[C---:B------:R-:W-:Y:S01]  /*df80*/  ISETP.GE.AND P2, PT, R26.reuse, R7, PT ;  /* 0x000000071a00720c */ /* 0x040fe20003f46270 */
[----:B------:R-:W-:-:S03]  /*df90*/  VIADD R2, R26, 0x40 ;  /* 0x000000401a027836 */ /* 0x000fc60000000000 */
[C---:B------:R-:W-:Y:S02]  /*dfa0*/  IADD3 R4, P0, R3.reuse, R0, RZ ;  /* 0x0000000003047210 */ /* 0x040fe40007f1e0ff */
[----:B------:R-:W-:Y:S01]  /*dfb0*/  ISETP.GE.AND P1, PT, R2, R7, PT ;  /* 0x000000070200720c */ /* 0x000fe20003f26270 */
[----:B------:R-:W-:Y:S01]  /*dfc0*/  VIADD R2, R26, 0x80 ;  /* 0x000000801a027836 */ /* 0x000fe20000000000 */
[----:B------:R-:W-:Y:S01]  /*dfd0*/  LEA.HI.X.SX32 R3, R3, R10, 0x1, P0 ;  /* 0x0000000a03037211 */ /* 0x000fe200000f0eff */
[C---:B------:R-:W-:Y:S01]  /*dfe0*/  IMAD.SHL.U32 R35, R4.reuse, 0x2, RZ ;  /* 0x0000000204237824 */ /* 0x040fe200078e00ff */
[----:B------:R-:W-:Y:S02]  /*dff0*/  BSSY B0, `(.L_x_6743) ;  /* 0x000002f000007945 */ /* 0x000fe40003800000 */
[----:B------:R-:W-:Y:S02]  /*e000*/  SHF.L.U64.HI R3, R4, 0x1, R3 ;  /* 0x0000000104037819 */ /* 0x000fe40000010203 */
[----:B------:R-:W-:-:S02]  /*e010*/  IADD3 R32, P4, R14, R35, RZ ;  /* 0x000000230e207210 */ /* 0x000fc40007f9e0ff */
[----:B-----5:R-:W-:Y:S02]  /*e020*/  IADD3 R34, P3, R12, R35, RZ ;  /* 0x000000230c227210 */ /* 0x020fe40007f7e0ff */
[----:B------:R-:W-:Y:S01]  /*e030*/  ISETP.GE.AND P0, PT, R2, R7, PT ;  /* 0x000000070200720c */ /* 0x000fe20003f06270 */
[--C-:B------:R-:W-:Y:S02]  /*e040*/  IMAD.X R33, R15, 0x1, R3.reuse, P4 ;  /* 0x000000010f217824 */ /* 0x100fe400020e0603 */
[----:B------:R-:W-:Y:S01]  /*e050*/  IMAD.X R35, R13, 0x1, R3, P3 ;  /* 0x000000010d237824 */ /* 0x000fe200018e0603 */
[----:B------:R-:W-:Y:S09]  /*e060*/  @P2 BRA `(.L_x_6744) ;  /* 0x00000000009c2947 */ /* 0x000ff20003800000 */
[----:B------:R-:W4:Y:S04]  /*e070*/  LD.E.64 R2, desc[UR6][R34.64] ;  /* 0x0000000622027980 */ /* 0x000f28000c101b00 */
[----:B------:R-:W5:Y:S01]  /*e080*/  LD.E.64 R4, desc[UR6][R32.64] ;  /* 0x0000000620047980 */ /* 0x000f62000c101b00 */
[C---:B--2---:R-:W-:Y:S01]  /*e090*/  SHF.L.U32 R28, R21.reuse, 0x10, RZ ;  /* 0x00000010151c7819 */ /* 0x044fe200000006ff */
        /* <DEDUP_REMOVED lines=8> */
[C---:B------:R-:W-:Y:S01]  /*e120*/  LOP3.LUT R20, R3.reuse, 0xffff0000, RZ, 0xc0, !PT ;  /* 0xffff000003147812 */ /* 0x040fe200078ec0ff */
[----:B------:R-:W-:Y:S01]  /*e130*/  IMAD.U32 R3, R3, 0x10000, RZ ;  /* 0x0001000003037824 */ /* 0x000fe200078e00ff */
[----:B-----5:R-:W-:Y:S01]  /*e140*/  LOP3.LUT R36, R4, 0xffff0000, RZ, 0xc0, !PT ;  /* 0xffff000004247812 */ /* 0x020fe200078ec0ff */
        /* <DEDUP_REMOVED lines=25> */
.L_x_6744:
[----:B------:R-:W-:Y:S05]  /*e2e0*/  BSYNC B0 ;  /* 0x0000000000007941 */ /* 0x000fea0003800000 */
.L_x_6743:
[----:B------:R4:W-:Y:S04]  /*e2f0*/  STS.128 [R235+0x1000], R20 ;  /* 0x00100014eb007388 */ /* 0x0009e80000000c00 */
[----:B--2---:R4:W5:Y:S01]  /*e300*/  LD.E.128 R28, desc[UR6][R24.64+0x80] ;  /* 0x00008006181c7980 */ /* 0x004962000c101d00 */
[----:B------:R-:W-:Y:S04]  /*e310*/  BSSY B0, `(.L_x_6745) ;  /* 0x0000028000007945 */ /* 0x000fe80003800000 */
[----:B------:R-:W-:Y:S05]  /*e320*/  @P1 BRA `(.L_x_6746) ;  /* 0x0000000000981947 */ /* 0x000fea0003800000 */
[----:B------:R-:W2:Y:S04]  /*e330*/  LD.E.64 R2, desc[UR6][R34.64+0x40] ;  /* 0x0000400622027980 */ /* 0x000ea8000c101b00 */
[----:B------:R-:W3:Y:S01]  /*e340*/  LD.E.64 R4, desc[UR6][R32.64+0x40] ;  /* 0x0000400620047980 */ /* 0x000ee2000c101b00 */
[C---:B----45:R-:W-:Y:S01]  /*e350*/  SHF.L.U32 R21, R29.reuse, 0x10, RZ ;  /* 0x000000101d157819 */ /* 0x070fe200000006ff */
[----:B------:R-:W-:Y:S01]  /*e360*/  IMAD.U32 R39, R30, 0x10000, RZ ;  /* 0x000100001e277824 */ /* 0x000fe200078e00ff */
[----:B------:R-:W-:Y:S02]  /*e370*/  LOP3.LUT R20, R29, 0xffff0000, RZ, 0xc0, !PT ;  /* 0xffff00001d147812 */ /* 0x000fe400078ec0ff */
[----:B------:R-:W-:Y:S02]  /*e380*/  LOP3.LUT R36, R31, 0xffff0000, RZ, 0xc0, !PT ;  /* 0xffff00001f247812 */ /* 0x000fe400078ec0ff */
[----:B------:R-:W-:-:S02]  /*e390*/  SHF.L.U32 R22, R28, 0x10, RZ ;  /* 0x000000101c167819 */ /* 0x000fc400000006ff */
[----:B------:R-:W-:Y:S02]  /*e3a0*/  LOP3.LUT R40, R28, 0xffff0000, RZ, 0xc0, !PT ;  /* 0xffff00001c287812 */ /* 0x000fe400078ec0ff */
        /* <DEDUP_REMOVED lines=30> */
.L_x_6746:
[----:B------:R-:W-:Y:S05]  /*e590*/  BSYNC B0 ;  /* 0x0000000000007941 */ /* 0x000fea0003800000 */
.L_x_6745:
[----:B-----5:R2:W-:Y:S04]  /*e5a0*/  STS.128 [R235+0x3000], R28 ;  /* 0x0030001ceb007388 */ /* 0x0205e80000000c00 */
[----:B----4-:R2:W5:Y:S01]  /*e5b0*/  LD.E.128 R20, desc[UR6][R24.64+0x100] ;  /* 0x0001000618147980 */ /* 0x010562000c101d00 */
[----:B------:R-:W-:Y:S04]  /*e5c0*/  BSSY B0, `(.L_x_6747) ;  /* 0x0000029000007945 */ /* 0x000fe80003800000 */
[----:B------:R-:W-:Y:S05]  /*e5d0*/  @P0 BRA `(.L_x_6748) ;  /* 0x00000000009c0947 */ /* 0x000fea0003800000 */
[----:B------:R-:W4:Y:S04]  /*e5e0*/  LD.E.64 R2, desc[UR6][R34.64+0x80] ;  /* 0x0000800622027980 */ /* 0x000f28000c101b00 */
[----:B------:R-:W3:Y:S01]  /*e5f0*/  LD.E.64 R4, desc[UR6][R32.64+0x80] ;  /* 0x0000800620047980 */ /* 0x000ee2000c101b00 */
[C---:B--2--5:R-:W-:Y:S01]  /*e600*/  SHF.L.U32 R28, R21.reuse, 0x10, RZ ;  /* 0x00000010151c7819 */ /* 0x064fe200000006ff */
        /* <DEDUP_REMOVED lines=36> */
.L_x_6748:
[----:B------:R-:W-:Y:S05]  /*e850*/  BSYNC B0 ;  /* 0x0000000000007941 */ /* 0x000fea0003800000 */
.L_x_6747:
[----:B-----5:R4:W-:Y:S04]  /*e860*/  STS.128 [R235+0x5000], R20 ;  /* 0x00500014eb007388 */ /* 0x0209e80000000c00 */
[----:B--2---:R4:W5:Y:S01]  /*e870*/  LD.E.128 R28, desc[UR6][R24.64+0x180] ;  /* 0x00018006181c7980 */ /* 0x004962000c101d00 */
[----:B------:R-:W-:Y:S01]  /*e880*/  IADD3 R2, R26, 0xc0, RZ ;  /* 0x000000c01a027810 */ /* 0x000fe20007ffe0ff */
[----:B------:R-:W-:Y:S03]  /*e890*/  BSSY B0, `(.L_x_6749) ;  /* 0x0000029000007945 */ /* 0x000fe60003800000 */
[----:B------:R-:W-:-:S13]  /*e8a0*/  ISETP.GE.AND P0, PT, R2, R7, PT ;  /* 0x000000070200720c */ /* 0x000fda0003f06270 */
[----:B------:R-:W-:Y:S05]  /*e8b0*/  @P0 BRA `(.L_x_6750) ;  /* 0x0000000000980947 */ /* 0x000fea0003800000 */
[----:B------:R-:W3:Y:S04]  /*e8c0*/  LD.E.64 R2, desc[UR6][R34.64+0xc0] ;  /* 0x0000c00622027980 */ /* 0x000ee8000c101b00 */
[----:B------:R-:W2:Y:S01]  /*e8d0*/  LD.E.64 R4, desc[UR6][R32.64+0xc0] ;  /* 0x0000c00620047980 */ /* 0x000ea2000c101b00 */
[C---:B----45:R-:W-:Y:S01]  /*e8e0*/  SHF.L.U32 R21, R29.reuse, 0x10, RZ ;  /* 0x000000101d157819 */ /* 0x070fe200000006ff */
[----:B------:R-:W-:Y:S01]  /*e8f0*/  IMAD.U32 R37, R30, 0x10000, RZ ;  /* 0x000100001e257824 */ /* 0x000fe200078e00ff */
[----:B------:R-:W-:Y:S02]  /*e900*/  LOP3.LUT R20, R29, 0xffff0000, RZ, 0xc0, !PT ;  /* 0xffff00001d147812 */ /* 0x000fe400078ec0ff */
[----:B------:R-:W-:Y:S02]  /*e910*/  SHF.L.U32 R36, R31, 0x10, RZ ;  /* 0x000000101f247819 */ /* 0x000fe400000006ff */
[----:B------:R-:W-:-:S02]  /*e920*/  SHF.L.U32 R22, R28, 0x10, RZ ;  /* 0x000000101c167819 */ /* 0x000fc400000006ff */
[----:B------:R-:W-:Y:S02]  /*e930*/  LOP3.LUT R38, R28, 0xffff0000, RZ, 0xc0, !PT ;  /* 0xffff00001c267812 */ /* 0x000fe400078ec0ff */
        /* <DEDUP_REMOVED lines=18> */
[----:B------:R-:W-:Y:S01]  /*ea60*/  FMUL.FTZ R2, R30, R3 ;  /* 0x000000031e027220 */ /* 0x000fe20000410000 */
[C---:B------:R-:W-:Y:S01]  /*ea70*/  FMUL.FTZ R23, R38.reuse, R25 ;  /* 0x0000001926177220 */ /* 0x040fe20000410000 */
[----:B------:R-:W-:Y:S01]  /*ea80*/  FMUL.FTZ R38, R38, R29 ;  /* 0x0000001d26267220 */ /* 0x000fe20000410000 */
        /* <DEDUP_REMOVED lines=9> */
.L_x_6750:
[----:B------:R-:W-:Y:S05]  /*eb20*/  BSYNC B0 ;  /* 0x0000000000007941 */ /* 0x000fea0003800000 */
.L_x_6749:
[----:B-----5:R2:W-:Y:S02]  /*eb30*/  STS.128 [R235+0x7000], R28 ;  /* 0x0070001ceb007388 */ /* 0x0205e40000000c00 */
.L_x_6742:
[----:B------:R-:W-:Y:S05]  /*eb40*/  BSYNC B1 ;  /* 0x0000000000017941 */ /* 0x000fea0003800000 */
.L_x_6741:
[----:B------:R-:W-:-:S05]  /*eb50*/  VIADD R4, R146, 0x30 ;  /* 0x0000003092047836 */ /* 0x000fca0000000000 */
[----:B------:R-:W-:-:S04]  /*eb60*/  ISETP.GE.AND P0, PT, R4, R11, PT ;  /* 0x0000000b0400720c */ /* 0x000fc80003f06270 */
[----:B------:R-:W-:-:S13]  /*eb70*/  ISETP.LT.OR P0, PT, R52, -0x187, P0 ;  /* 0xfffffe793400780c */ /* 0x000fda0000701670 */
[----:B------:R-:W-:Y:S05]  /*eb80*/  @P0 BRA `(.L_x_6751) ;  /* 0x0000006800140947 */ /* 0x000fea0003800000 */
[----:B------:R-:W-:Y:S01]  /*eb90*/  IMAD R9, R9, 0x30, RZ ;  /* 0x0000003009097824 */ /* 0x000fe200078e02ff */
[----:B------:R-:W-:-:S04]  /*eba0*/  ISETP.GE.AND P2, PT, R26, R7, PT ;  /* 0x000000071a00720c */ /* 0x000fc80003f46270 */
[----:B------:R-:W-:Y:S01]  /*ebb0*/  IADD3 R3, P0, R9, R0, RZ ;  /* 0x0000000009037210 */ /* 0x000fe20007f1e0ff */
[----:B------:R-:W-:-:S03]  /*ebc0*/  VIADD R0, R26, 0x40 ;  /* 0x000000401a007836 */ /* 0x000fc60000000000 */
[----:B------:R-:W-:Y:S01]  /*ebd0*/  LEA.HI.X.SX32 R10, R9, R10, 0x1, P0 ;  /* 0x0000000a090a7211 */ /* 0x000fe200000f0eff */
[C---:B--2---:R-:W-:Y:S01]  /*ebe0*/  IMAD.SHL.U32 R29, R3.reuse, 0x2, RZ ;  /* 0x00000002031d7824 */ /* 0x044fe200078e00ff */
[----:B------:R-:W-:Y:S01]  /*ebf0*/  ISETP.GE.AND P1, PT, R0, R7, PT ;  /* 0x000000070000720c */ /* 0x000fe20003f26270 */
[----:B------:R-:W-:Y:S01]  /*ec00*/  VIADD R0, R26, 0x80 ;  /* 0x000000801a007836 */ /* 0x000fe20000000000 */
[----:B------:R-:W-:Y:S02]  /*ec10*/  SHF.L.U64.HI R3, R3, 0x1, R10 ;  /* 0x0000000103037819 */ /* 0x000fe4000001020a */
[-C--:B---34-:R-:W-:Y:S02]  /*ec20*/  IADD3 R24, P4, R14, R29.reuse, RZ ;  /* 0x0000001d0e187210 */ /* 0x098fe40007f9e0ff */
[----:B-----5:R-:W-:Y:S01]  /*ec30*/  IADD3 R28, P3, R12, R29, RZ ;  /* 0x0000001d0c1c7210 */ /* 0x020fe20007f7e0ff */
[----:B------:R-:W-:Y:S01]  /*ec40*/  BSSY B0, `(.L_x_6752) ;  /* 0x000002e000007945 */ /* 0x000fe20003800000 */
[----:B------:R-:W-:Y:S01]  /*ec50*/  ISETP.GE.AND P0, PT, R0, R7, PT ;  /* 0x000000070000720c */ /* 0x000fe20003f06270 */
[----:B------:R-:W-:-:S02]  /*ec60*/  IMAD.X R25, R15, 0x1, R3, P4 ;  /* 0x000000010f197824 */ /* 0x000fc400020e0603 */
[----:B------:R-:W-:Y:S02]  /*ec70*/  IMAD.X R29, R13, 0x1, R3, P3 ;  /* 0x000000010d1d7824 */ /* 0x000fe400018e0603 */
[----:B------:R2:W5:Y:S01]  /*ec80*/  LD.E.128 R12, desc[UR6][R16.64] ;  /* 0x00000006100c7980 */ /* 0x000562000c101d00 */
[----:B------:R-:W-:Y:S07]  /*ec90*/  @P2 BRA `(.L_x_6753) ;  /* 0x0000000000a02947 */ /* 0x000fee0003800000 */
[----:B------:R-:W3:Y:S04]  /*eca0*/  LD.E.64 R2, desc[UR6][R28.64] ;  /* 0x000000061c027980 */ /* 0x000ee8000c101b00 */
[----:B------:R-:W4:Y:S01]  /*ecb0*/  LD.E.64 R10, desc[UR6][R24.64] ;  /* 0x00000006180a7980 */ /* 0x000f22000c101b00 */
[C---:B-----5:R-:W-:Y:S01]  /*ecc0*/  IMAD.U32 R23, R15.reuse, 0x10000, RZ ;  /* 0x000100000f177824 */ /* 0x060fe200078e00ff */
[----:B------:R-:W-:Y:S02]  /*ecd0*/  LOP3.LUT R22, R15, 0xffff0000, RZ, 0xc0, !PT ;  /* 0xffff00000f167812 */ /* 0x000fe400078ec0ff */
[C---:B------:R-:W-:Y:S02]  /*ece0*/  LOP3.LUT R0, R13.reuse, 0xffff0000, RZ, 0xc0, !PT ;  /* 0xffff00000d007812 */ /* 0x040fe400078ec0ff */
[----:B------:R-:W-:-:S02]  /*ecf0*/  SHF.L.U32 R5, R13, 0x10, RZ ;  /* 0x000000100d057819 */ /* 0x000fc400000006ff */
[C---:B------:R-:W-:Y:S02]  /*ed00*/  SHF.L.U32 R9, R12.reuse, 0x10, RZ ;  /* 0x000000100c097819 */ /* 0x040fe400000006ff */
[----:B------:R-:W-:Y:S02]  /*ed10*/  LOP3.LUT R31, R12, 0xffff0000, RZ, 0xc0, !PT ;  /* 0xffff00000c1f7812 */ /* 0x000fe400078ec0ff */
[C---:B------:R-:W-:Y:S02]  /*ed20*/  LOP3.LUT R32, R14.reuse, 0xffff0000, RZ, 0xc0, !PT ;  /* 0xffff00000e207812 */ /* 0x040fe400078ec0ff */
[----:B------:R-:W-:Y:S02]  /*ed30*/  SHF.L.U32 R30, R14, 0x10, RZ ;  /* 0x000000100e1e7819 */ /* 0x000fe400000006ff */
[C---:B---3--:R-:W-:Y:S01]  /*ed40*/  LOP3.LUT R15, R2.reuse, 0xffff0000, RZ, 0xc0, !PT ;  /* 0xffff0000020f7812 */ /* 0x048fe200078ec0ff */
[----:B------:R-:W-:Y:S01]  /*ed50*/  IMAD.U32 R2, R2, 0x10000, RZ ;  /* 0x0001000002027824 */ /* 0x000fe200078e00ff */
[----:B------:R-:W-:-:S02]  /*ed60*/  LOP3.LUT R13, R3, 0xffff0000, RZ, 0xc0, !PT ;  /* 0xffff0000030d7812 */ /* 0x000fc400078ec0ff */
[----:B----4-:R-:W-:Y:S01]  /*ed70*/  LOP3.LUT R21, R10, 0xffff0000, RZ, 0xc0, !PT ;  /* 0xffff00000a157812 */ /* 0x010fe200078ec0ff */
[----:B------:R-:W-:Y:S01]  /*ed80*/  FMUL.FTZ R12, R0, R15 ;  /* 0x0000000f000c7220 */ /* 0x000fe20000410000 */
[----:B------:R-:W-:Y:S01]  /*ed90*/  LOP3.LUT R20, R11, 0xffff0000, RZ, 0xc0, !PT ;  /* 0xffff00000b147812 */ /* 0x000fe200078ec0ff */
[----:B------:R-:W-:Y:S01]  /*eda0*/  FMUL.FTZ R14, R22, R13 ;  /* 0x0000000d160e7220 */ /* 0x000fe20000410000 */
[----:B------:R-:W-:Y:S01]  /*edb0*/  SHF.L.U32 R3, R3, 0x10, RZ ;  /* 0x0000001003037819 */ /* 0x000fe200000006ff */
[-C--:B------:R-:W-:Y:S01]  /*edc0*/  FMUL.FTZ R0, R0, R21.reuse ;  /* 0x0000001500007220 */ /* 0x080fe20000410000 */
[----:B------:R-:W-:Y:S01]  /*edd0*/  SHF.L.U32 R10, R10, 0x10, RZ ;  /* 0x000000100a0a7819 */ /* 0x000fe200000006ff */
[----:B------:R-:W-:Y:S02]  /*ede0*/  IMAD.U32 R11, R11, 0x10000, RZ ;  /* 0x000100000b0b7824 */ /* 0x000fe400078e00ff */
[C---:B------:R-:W-:Y:S01]  /*edf0*/  FFMA.FTZ R12, R5.reuse, R21, -R12 ;  /* 0x00000015050c7223 */ /* 0x040fe2000001080c */
[----:B------:R-:W-:Y:S01]  /*ee00*/  FMUL.FTZ R22, R22, R20 ;  /* 0x0000001416167220 */ /* 0x000fe20000410000 */
[----:B------:R-:W-:Y:S01]  /*ee10*/  FFMA.FTZ R5, R5, R15, R0 ;  /* 0x0000000f05057223 */ /* 0x000fe20000010000 */
[C---:B------:R-:W-:Y:S01]  /*ee20*/  FMUL.FTZ R15, R32.reuse, R3 ;  /* 0x00000003200f7220 */ /* 0x040fe20000410000 */
[----:B------:R-:W-:Y:S01]  /*ee30*/  FMUL.FTZ R0, R31, R2 ;  /* 0x000000021f007220 */ /* 0x000fe20000410000 */
[----:B------:R-:W-:Y:S01]  /*ee40*/  FMUL.FTZ R32, R32, R11 ;  /* 0x0000000b20207220 */ /* 0x000fe20000410000 */
[C---:B------:R-:W-:Y:S01]  /*ee50*/  FFMA.FTZ R14, R23.reuse, R20, -R14 ;  /* 0x00000014170e7223 */ /* 0x040fe2000001080e */
[----:B------:R-:W-:Y:S01]  /*ee60*/  FFMA.FTZ R13, R23, R13, R22 ;  /* 0x0000000d170d7223 */ /* 0x000fe20000010016 */
[-C--:B------:R-:W-:Y:S01]  /*ee70*/  FMUL.FTZ R31, R31, R10.reuse ;  /* 0x0000000a1f1f7220 */ /* 0x080fe20000410000 */
        /* <DEDUP_REMOVED lines=9> */
[----:B------:R-:W-:Y:S02]  /*ef10*/  MOV R15, R2 ;  /* 0x00000002000f7202 */ /* 0x000fe40000000f00 */
.L_x_6753:
[----:B------:R-:W-:Y:S05]  /*ef20*/  BSYNC B0 ;  /* 0x0000000000007941 */ /* 0x000fea0003800000 */
.L_x_6752:
[----:B-----5:R3:W-:Y:S04]  /*ef30*/  STS.128 [R235+0x1800], R12 ;  /* 0x0018000ceb007388 */ /* 0x0207e80000000c00 */
[----:B------:R3:W5:Y:S01]  /*ef40*/  LD.E.128 R20, desc[UR6][R16.64+0x80] ;  /* 0x0000800610147980 */ /* 0x000762000c101d00 */
[----:B------:R-:W-:Y:S04]  /*ef50*/  BSSY B0, `(.L_x_6754) ;  /* 0x0000028000007945 */ /* 0x000fe80003800000 */
[----:B------:R-:W-:Y:S05]  /*ef60*/  @P1 BRA `(.L_x_6755) ;  /* 0x0000000000981947 */ /* 0x000fea0003800000 */
[----:B------:R-:W4:Y:S04]  /*ef70*/  LD.E.64 R10, desc[UR6][R24.64+0x40] ;  /* 0x00004006180a7980 */ /* 0x000f28000c101b00 */
[----:B------:R-:W3:Y:S01]  /*ef80*/  LD.E.64 R2, desc[UR6][R28.64+0x40] ;  /* 0x000040061c027980 */ /* 0x000ee2000c101b00 */
[C---:B-----5:R-:W-:Y:S02]  /*ef90*/  SHF.L.U32 R5, R21.reuse, 0x10, RZ ;  /* 0x0000001015057819 */ /* 0x060fe400000006ff */
[----:B------:R-:W-:Y:S02]  /*efa0*/  LOP3.LUT R0, R21, 0xffff0000, RZ, 0xc0, !PT ;  /* 0xffff000015007812 */ /* 0x000fe400078ec0ff */
[C---:B------:R-:W-:Y:S02]  /*efb0*/  SHF.L.U32 R9, R20.reuse, 0x10, RZ ;  /* 0x0000001014097819 */ /* 0x040fe400000006ff */
[----:B------:R-:W-:-:S02]  /*efc0*/  LOP3.LUT R31, R20, 0xffff0000, RZ, 0xc0, !PT ;  /* 0xffff0000141f7812 */ /* 0x000fc400078ec0ff */
[C---:B------:R-:W-:Y:S02]  /*efd0*/  SHF.L.U32 R30, R23.reuse, 0x10, RZ ;  /* 0x00000010171e7819 */ /* 0x040fe400000006ff */
[----:B------:R-:W-:Y:S01]  /*efe0*/  LOP3.LUT R20, R23, 0xffff0000, RZ, 0xc0, !PT ;  /* 0xffff000017147812 */ /* 0x000fe200078ec0ff */
[C---:B------:R-:W-:Y:S01]  /*eff0*/  IMAD.U32 R23, R22.reuse, 0x10000, RZ ;  /* 0x0001000016177824 */ /* 0x040fe200078e00ff */
[----:B------:R-:W-:Y:S02]  /*f000*/  LOP3.LUT R22, R22, 0xffff0000, RZ, 0xc0, !PT ;  /* 0xffff000016167812 */ /* 0x000fe400078ec0ff */
[----:B----4-:R-:W-:Y:S02]  /*f010*/  LOP3.LUT R21, R10, 0xffff0000, RZ, 0xc0, !PT ;  /* 0xffff00000a157812 */ /* 0x010fe400078ec0ff */
[----:B---3--:R-:W-:-:S03]  /*f020*/  LOP3.LUT R14, R2, 0xffff0000, RZ, 0xc0, !PT ;  /* 0xffff0000020e7812 */ /* 0x008fc600078ec0ff */
[C---:B------:R-:W-:Y:S01]  /*f030*/  FMUL.FTZ R33, R0.reuse, R21 ;  /* 0x0000001500217220 */ /* 0x040fe20000410000 */
[----:B------:R-:W-:Y:S02]  /*f040*/  LOP3.LUT R13, R3, 0xffff0000, RZ, 0xc0, !PT ;  /* 0xffff0000030d7812 */ /* 0x000fe400078ec0ff */
[----:B------:R-:W-:Y:S01]  /*f050*/  LOP3.LUT R15, R11, 0xffff0000, RZ, 0xc0, !PT ;  /* 0xffff00000b0f7812 */ /* 0x000fe200078ec0ff */
[-C--:B------:R-:W-:Y:S01]  /*f060*/  FMUL.FTZ R12, R0, R14.reuse ;  /* 0x0000000e000c7220 */ /* 0x080fe20000410000 */
[----:B------:R-:W-:Y:S02]  /*f070*/  SHF.L.U32 R2, R2, 0x10, RZ ;  /* 0x0000001002027819 */ /* 0x000fe400000006ff */
[----:B------:R-:W-:Y:S01]  /*f080*/  SHF.L.U32 R3, R3, 0x10, RZ ;  /* 0x0000001003037819 */ /* 0x000fe200000006ff */
[----:B------:R-:W-:Y:S01]  /*f090*/  IMAD.U32 R10, R10, 0x10000, RZ ;  /* 0x000100000a0a7824 */ /* 0x000fe200078e00ff */
[----:B------:R-:W-:Y:S01]  /*f0a0*/  SHF.L.U32 R11, R11, 0x10, RZ ;  /* 0x000000100b0b7819 */ /* 0x000fe200000006ff */
[C---:B------:R-:W-:Y:S01]  /*f0b0*/  FFMA.FTZ R33, R5.reuse, R14, R33 ;  /* 0x0000000e05217223 */ /* 0x040fe20000010021 */
[----:B------:R-:W-:Y:S01]  /*f0c0*/  FMUL.FTZ R35, R20, R13 ;  /* 0x0000000d14237220 */ /* 0x000fe20000410000 */
[----:B------:R-:W-:Y:S01]  /*f0d0*/  FFMA.FTZ R12, R5, R21, -R12 ;  /* 0x00000015050c7223 */ /* 0x000fe2000001080c */
[C---:B------:R-:W-:Y:S01]  /*f0e0*/  FMUL.FTZ R0, R31.reuse, R2 ;  /* 0x000000021f007220 */ /* 0x040fe20000410000 */
[----:B------:R-:W-:Y:S01]  /*f0f0*/  FMUL.FTZ R14, R22, R3 ;  /* 0x00000003160e7220 */ /* 0x000fe20000410000 */
[----:B------:R-:W-:Y:S01]  /*f100*/  FMUL.FTZ R5, R20, R15 ;  /* 0x0000000f14057220 */ /* 0x000fe20000410000 */
[-C--:B------:R-:W-:Y:S01]  /*f110*/  FMUL.FTZ R31, R31, R10.reuse ;  /* 0x0000000a1f1f7220 */ /* 0x080fe20000410000 */
        /* <DEDUP_REMOVED lines=11> */
.L_x_6755:
[----:B------:R-:W-:Y:S05]  /*f1d0*/  BSYNC B0 ;  /* 0x0000000000007941 */ /* 0x000fea0003800000 */
.L_x_6754:
[----:B-----5:R4:W-:Y:S04]  /*f1e0*/  STS.128 [R235+0x3800], R20 ;  /* 0x00380014eb007388 */ /* 0x0209e80000000c00 */
[----:B---3--:R4:W5:Y:S01]  /*f1f0*/  LD.E.128 R12, desc[UR6][R16.64+0x100] ;  /* 0x00010006100c7980 */ /* 0x008962000c101d00 */
[----:B------:R-:W-:Y:S04]  /*f200*/  BSSY B0, `(.L_x_6756) ;  /* 0x000002a000007945 */ /* 0x000fe80003800000 */
[----:B------:R-:W-:Y:S05]  /*f210*/  @P0 BRA `(.L_x_6757) ;  /* 0x0000000000a00947 */ /* 0x000fea0003800000 */
[----:B------:R-:W3:Y:S04]  /*f220*/  LD.E.64 R2, desc[UR6][R28.64+0x80] ;  /* 0x000080061c027980 */ /* 0x000ee8000c101b00 */
[----:B------:R-:W2:Y:S01]  /*f230*/  LD.E.64 R10, desc[UR6][R24.64+0x80] ;  /* 0x00008006180a7980 */ /* 0x000ea2000c101b00 */
[C---:B----45:R-:W-:Y:S01]  /*f240*/  IMAD.U32 R23, R15.reuse, 0x10000, RZ ;  /* 0x000100000f177824 */ /* 0x070fe200078e00ff */
        /* <DEDUP_REMOVED lines=10> */
[----:B--2---:R-:W-:Y:S01]  /*f2f0*/  LOP3.LUT R21, R10, 0xffff0000, RZ, 0xc0, !PT ;  /* 0xffff00000a157812 */ /* 0x004fe200078ec0ff */
        /* <DEDUP_REMOVED lines=26> */
.L_x_6757:
[----:B------:R-:W-:Y:S05]  /*f4a0*/  BSYNC B0 ;  /* 0x0000000000007941 */ /* 0x000fea0003800000 */
.L_x_6756:
[----:B-----5:R3:W-:Y:S04]  /*f4b0*/  STS.128 [R235+0x5800], R12 ;  /* 0x0058000ceb007388 */ /* 0x0207e80000000c00 */
[----:B----4-:R3:W5:Y:S01]  /*f4c0*/  LD.E.128 R20, desc[UR6][R16.64+0x180] ;  /* 0x0001800610147980 */ /* 0x010762000c101d00 */
[----:B------:R-:W-:Y:S01]  /*f4d0*/  IADD3 R26, R26, 0xc0, RZ ;  /* 0x000000c01a1a7810 */ /* 0x000fe20007ffe0ff */
[----:B------:R-:W-:Y:S03]  /*f4e0*/  BSSY B0, `(.L_x_6758) ;  /* 0x000002a000007945 */ /* 0x000fe60003800000 */
[----:B------:R-:W-:-:S13]  /*f4f0*/  ISETP.GE.AND P0, PT, R26, R7, PT ;  /* 0x000000071a00720c */ /* 0x000fda0003f06270 */
[----:B------:R-:W-:Y:S05]  /*f500*/  @P0 BRA `(.L_x_6759) ;  /* 0x00000000009c0947 */ /* 0x000fea0003800000 */
[----:B------:R-:W4:Y:S04]  /*f510*/  LD.E.64 R2, desc[UR6][R28.64+0xc0] ;  /* 0x0000c0061c027980 */ /* 0x000f28000c101b00 */
[----:B------:R-:W4:Y:S01]  /*f520*/  LD.E.64 R10, desc[UR6][R24.64+0xc0] ;  /* 0x0000c006180a7980 */ /* 0x000f22000c101b00 */
[----:B-----5:R-:W-:Y:S02]  /*f530*/  LOP3.LUT R0, R21, 0xffff0000, RZ, 0xc0, !PT ;  /* 0xffff000015007812 */ /* 0x020fe400078ec0ff */
[----:B--23--:R-:W-:Y:S02]  /*f540*/  LOP3.LUT R16, R23, 0xffff0000, RZ, 0xc0, !PT ;  /* 0xffff000017107812 */ /* 0x00cfe400078ec0ff */
[----:B------:R-:W-:Y:S02]  /*f550*/  SHF.L.U32 R5, R21, 0x10, RZ ;  /* 0x0000001015057819 */ /* 0x000fe400000006ff */
[----:B------:R-:W-:-:S02]  /*f560*/  SHF.L.U32 R7, R20, 0x10, RZ ;  /* 0x0000001014077819 */ /* 0x000fc400000006ff */
[----:B------:R-:W-:Y:S01]  /*f570*/  LOP3.LUT R21, R20, 0xffff0000, RZ, 0xc0, !PT ;  /* 0xffff000014157812 */ /* 0x000fe200078ec0ff */
[C---:B------:R-:W-:Y:S01]  /*f580*/  IMAD.U32 R20, R22.reuse, 0x10000, RZ ;  /* 0x0001000016147824 */ /* 0x040fe200078e00ff */
[----:B------:R-:W-:Y:S02]  /*f590*/  SHF.L.U32 R17, R23, 0x10, RZ ;  /* 0x0000001017117819 */ /* 0x000fe400000006ff */
[----:B------:R-:W-:Y:S02]  /*f5a0*/  LOP3.LUT R23, R22, 0xffff0000, RZ, 0xc0, !PT ;  /* 0xffff000016177812 */ /* 0x000fe400078ec0ff */
[----:B----4-:R-:W-:Y:S02]  /*f5b0*/  LOP3.LUT R13, R2, 0xffff0000, RZ, 0xc0, !PT ;  /* 0xffff0000020d7812 */ /* 0x010fe400078ec0ff */
[C---:B------:R-:W-:Y:S01]  /*f5c0*/  LOP3.LUT R9, R3.reuse, 0xffff0000, RZ, 0xc0, !PT ;  /* 0xffff000003097812 */ /* 0x040fe200078ec0ff */
[----:B------:R-:W-:Y:S01]  /*f5d0*/  IMAD.U32 R3, R3, 0x10000, RZ ;  /* 0x0001000003037824 */ /* 0x000fe200078e00ff */
[----:B------:R-:W-:Y:S01]  /*f5e0*/  LOP3.LUT R15, R10, 0xffff0000, RZ, 0xc0, !PT ;  /* 0xffff00000a0f7812 */ /* 0x000fe200078ec0ff */
[----:B------:R-:W-:Y:S01]  /*f5f0*/  FMUL.FTZ R12, R0, R13 ;  /* 0x0000000d000c7220 */ /* 0x000fe20000410000 */
[----:B------:R-:W-:Y:S01]  /*f600*/  SHF.L.U32 R2, R2, 0x10, RZ ;  /* 0x0000001002027819 */ /* 0x000fe200000006ff */
[----:B------:R-:W-:Y:S01]  /*f610*/  FMUL.FTZ R22, R16, R9 ;  /* 0x0000000910167220 */ /* 0x000fe20000410000 */
[----:B------:R-:W-:Y:S01]  /*f620*/  LOP3.LUT R14, R11, 0xffff0000, RZ, 0xc0, !PT ;  /* 0xffff00000b0e7812 */ /* 0x000fe200078ec0ff */
[-C--:B------:R-:W-:Y:S01]  /*f630*/  FMUL.FTZ R0, R0, R15.reuse ;  /* 0x0000000f00007220 */ /* 0x080fe20000410000 */
[----:B------:R-:W-:Y:S01]  /*f640*/  SHF.L.U32 R10, R10, 0x10, RZ ;  /* 0x000000100a0a7819 */ /* 0x000fe200000006ff */
[----:B------:R-:W-:Y:S01]  /*f650*/  FFMA.FTZ R12, R5, R15, -R12 ;  /* 0x0000000f050c7223 */ /* 0x000fe2000001080c */
[----:B------:R-:W-:Y:S01]  /*f660*/  SHF.L.U32 R11, R11, 0x10, RZ ;  /* 0x000000100b0b7819 */ /* 0x000fe200000006ff */
[----:B------:R-:W-:Y:S01]  /*f670*/  FFMA.FTZ R5, R5, R13, R0 ;  /* 0x0000000d05057223 */ /* 0x000fe20000010000 */
[----:B------:R-:W-:Y:S01]  /*f680*/  FMUL.FTZ R0, R21, R2 ;  /* 0x0000000215007220 */ /* 0x000fe20000410000 */
[-C--:B------:R-:W-:Y:S01]  /*f690*/  FMUL.FTZ R16, R16, R14.reuse ;  /* 0x0000000e10107220 */ /* 0x080fe20000410000 */
[----:B------:R-:W-:Y:S01]  /*f6a0*/  FFMA.FTZ R22, R17, R14, -R22 ;  /* 0x0000000e11167223 */ /* 0x000fe20000010816 */
[-C--:B------:R-:W-:Y:S01]  /*f6b0*/  FMUL.FTZ R21, R21, R10.reuse ;  /* 0x0000000a15157220 */ /* 0x080fe20000410000 */
[C---:B------:R-:W-:Y:S01]  /*f6c0*/  FMUL.FTZ R13, R23.reuse, R3 ;  /* 0x00000003170d7220 */ /* 0x040fe20000410000 */
[----:B------:R-:W-:Y:S01]  /*f6d0*/  FMUL.FTZ R14, R23, R11 ;  /* 0x0000000b170e7220 */ /* 0x000fe20000410000 */
        /* <DEDUP_REMOVED lines=10> */
.L_x_6759:
[----:B------:R-:W-:Y:S05]  /*f780*/  BSYNC B0 ;  /* 0x0000000000007941 */ /* 0x000fea0003800000 */
.L_x_6758:
[----:B-----5:R4:W-:Y:S01]  /*f790*/  STS.128 [R235+0x7800], R20 ;  /* 0x00780014eb007388 */ /* 0x0209e20000000c00 */
[----:B------:R-:W-:Y:S05]  /*f7a0*/  BRA `(.L_x_6751) ;  /* 0x0000005c000c7947 */ /* 0x000fea0003800000 */
.L_x_6720:
        /* <DEDUP_REMOVED lines=18> */
[C---:B-----5:R-:W-:Y:S01]  /*f8d0*/  LEA R28, P2, R29.reuse, R12, 0x1 ;  /* 0x0000000c1d1c7211 */ /* 0x060fe200078408ff */
        /* <DEDUP_REMOVED lines=10> */
[C---:B------:R-:W-:Y:S01]  /*f980*/  IMAD.U32 R37, R42.reuse, 0x10000, RZ ;  /* 0x000100002a257824 */ /* 0x040fe200078e00ff */
        /* <DEDUP_REMOVED lines=59> */
.L_x_6763:
[----:B------:R-:W-:Y:S05]  /*fd40*/  BSYNC B0 ;  /* 0x0000000000007941 */ /* 0x000fea0003800000 */
.L_x_6762:
        /* <DEDUP_REMOVED lines=28> */
[----:B--2---:R-:W-:Y:S02]  /*ff10*/  SHF.L.U32 R40, R39, 0x10, RZ ;  /* 0x0000001027287819 */ /* 0x004fe400000006ff */
        /* <DEDUP_REMOVED lines=54> */
.L_x_6765:
[----:B------:R-:W-:Y:S05]  /*10280*/  BSYNC B0 ;  /* 0x0000000000007941 */ /* 0x000fea0003800000 */
.L_x_6764:
        /* <DEDUP_REMOVED lines=83> */
.L_x_6767:
[----:B------:R-:W-:Y:S05]  /*107c0*/  BSYNC B0 ;  /* 0x0000000000007941 */ /* 0x000fea0003800000 */
.L_x_6766:
        /* <DEDUP_REMOVED lines=20> */
[----:B------:R-:W1:Y:S03]  /*10910*/  LD.E.128 R28, desc[UR6][R28.64+0x180] ;  /* 0x000180061c1c7980 */ /* 0x000e66000c101d00 */
        /* <DEDUP_REMOVED lines=14> */
[----:B--2---:R-:W-:Y:S01]  /*10a00*/  IMAD.U32 R40, R22, 0x10000, RZ ;  /* 0x0001000016287824 */ /* 0x004fe200078e00ff */
[C---:B------:R-:W-:Y:S02]  /*10a10*/  SHF.L.U32 R20, R21.reuse, 0x10, RZ ;  /* 0x0000001015147819 */ /* 0x040fe400000006ff */
[----:B------:R-:W-:Y:S02]  /*10a20*/  LOP3.LUT R41, R21, 0xffff0000, RZ, 0xc0, !PT ;  /* 0xffff000015297812 */ /* 0x000fe400078ec0ff */
[C---:B------:R-:W-:Y:S02]  /*10a30*/  SHF.L.U32 R21, R23.reuse, 0x10, RZ ;  /* 0x0000001017157819 */ /* 0x040fe400000006ff */
[----:B------:R-:W-:Y:S01]  /*10a40*/  LOP3.LUT R42, R23, 0xffff0000, RZ, 0xc0, !PT ;  /* 0xffff0000172a7812 */ /* 0x000fe200078ec0ff */
[----:B-1----:R-:W-:Y:S01]  /*10a50*/  IMAD.U32 R49, R30, 0x10000, RZ ;  /* 0x000100001e317824 */ /* 0x002fe200078e00ff */
        /* <DEDUP_REMOVED lines=44> */
.L_x_6769:
[----:B------:R-:W-:Y:S05]  /*10d20*/  BSYNC B0 ;  /* 0x0000000000007941 */ /* 0x000fea0003800000 */
.L_x_6768:
[----:B-----5:R3:W-:Y:S02]  /*10d30*/  STS.128 [R235+0x6000], R36 ;  /* 0x00600024eb007388 */ /* 0x0207e40000000c00 */
.L_x_6761:
[----:B------:R-:W-:Y:S05]  /*10d40*/  BSYNC B1 ;  /* 0x0000000000017941 */ /* 0x000fea0003800000 */
.L_x_6760:
[----:B------:R-:W-:Y:S01]  /*10d50*/  VIADD R6, R146, 0x10 ;  /* 0x0000001092067836 */ /* 0x000fe20000000000 */
[----:B------:R-:W-:Y:S04]  /*10d60*/  BSSY B1, `(.L_x_6770) ;  /* 0x0000167000017945 */ /* 0x000fe80003800000 */
        /* <DEDUP_REMOVED lines=21> */
[----:B-----5:R-:W-:Y:S02]  /*10ec0*/  LEA R28, P3, R29, R12, 0x1 ;  /* 0x0000000c1d1c7211 */ /* 0x020fe400078608ff */
[----:B------:R-:W-:Y:S02]  /*10ed0*/  @P2 IADD3 R10, -R9, RZ, RZ ;  /* 0x000000ff090a2210 */ /* 0x000fe40007ffe1ff */
[----:B------:R-:W-:Y:S01]  /*10ee0*/  LEA.HI.X R29, R29, R13, R23, 0x1, P3 ;  /* 0x0000000d1d1d7211 */ /* 0x000fe200018f0c17 */
[----:B------:R-:W-:Y:S01]  /*10ef0*/  IMAD.WIDE R20, R21, 0x2, R46 ;  /* 0x0000000215147825 */ /* 0x000fe200078e022e */
[----:B------:R-:W-:-:S04]  /*10f00*/  IADD3 R33, P3, R10, R8, RZ ;  /* 0x000000080a217210 */ /* 0x000fc80007f7e0ff */
[----:B------:R-:W4:Y:S01]  /*10f10*/  LD.E.128 R28, desc[UR6][R28.64] ;  /* 0x000000061c1c7980 */ /* 0x000f22000c101d00 */
[----:B------:R-:W-:Y:S02]  /*10f20*/  LEA.HI.X.SX32 R5, R10, R5, 0x1, P3 ;  /* 0x000000050a057211 */ /* 0x000fe400018f0eff */
[C---:B------:R-:W-:Y:S01]  /*10f30*/  LEA R32, P3, R33.reuse, R14, 0x1 ;  /* 0x0000000e21207211 */ /* 0x040fe200078608ff */
[----:B------:R-:W1:Y:S03]  /*10f40*/  LD.E.128 R20, desc[UR6][R20.64] ;  /* 0x0000000614147980 */ /* 0x000e66000c101d00 */
[----:B------:R-:W-:-:S06]  /*10f50*/  LEA.HI.X R33, R33, R15, R5, 0x1, P3 ;  /* 0x0000000f21217211 */ /* 0x000fcc00018f0c05 */
[----:B------:R-:W3:Y:S01]  /*10f60*/  LD.E.128 R32, desc[UR6][R32.64] ;  /* 0x0000000620207980 */ /* 0x000ee2000c101d00 */
[C---:B------:R-:W-:Y:S01]  /*10f70*/  IMAD.U32 R10, R36.reuse, 0x10000, RZ ;  /* 0x00010000240a7824 */ /* 0x040fe200078e00ff */
[----:B------:R-:W-:Y:S01]  /*10f80*/  LOP3.LUT R8, R36, 0xffff0000, RZ, 0xc0, !PT ;  /* 0xffff000024087812 */ /* 0x000fe200078ec0ff */
[C---:B--2---:R-:W-:Y:S01]  /*10f90*/  IMAD.U32 R41, R37.reuse, 0x10000, RZ ;  /* 0x0001000025297824 */ /* 0x044fe200078e00ff */
[----:B------:R-:W-:Y:S01]  /*10fa0*/  LOP3.LUT R5, R37, 0xffff0000, RZ, 0xc0, !PT ;  /* 0xffff000025057812 */ /* 0x000fe200078ec0ff */
[C---:B------:R-:W-:Y:S01]  /*10fb0*/  IMAD.U32 R42, R39.reuse, 0x10000, RZ ;  /* 0x00010000272a7824 */ /* 0x040fe200078e00ff */
[C---:B------:R-:W-:Y:S02]  /*10fc0*/  SHF.L.U32 R40, R38.reuse, 0x10, RZ ;  /* 0x0000001026287819 */ /* 0x040fe400000006ff */
[----:B------:R-:W-:Y:S02]  /*10fd0*/  LOP3.LUT R37, R38, 0xffff0000, RZ, 0xc0, !PT ;  /* 0xffff000026257812 */ /* 0x000fe400078ec0ff */
[----:B------:R-:W-:Y:S01]  /*10fe0*/  LOP3.LUT R36, R39, 0xffff0000, RZ, 0xc0, !PT ;  /* 0xffff000027247812 */ /* 0x000fe200078ec0ff */
[C---:B----4-:R-:W-:Y:S01]  /*10ff0*/  IMAD.U32 R39, R28.reuse, 0x10000, RZ ;  /* 0x000100001c277824 */ /* 0x050fe200078e00ff */
[----:B------:R-:W-:Y:S01]  /*11000*/  LOP3.LUT R38, R28, 0xffff0000, RZ, 0xc0, !PT ;  /* 0xffff00001c267812 */ /* 0x000fe200078ec0ff */
[----:B------:R-:W-:Y:S01]  /*11010*/  IMAD.U32 R43, R30, 0x10000, RZ ;  /* 0x000100001e2b7824 */ /* 0x000fe200078e00ff */
[C---:B------:R-:W-:Y:S01]  /*11020*/  SHF.L.U32 R28, R29.reuse, 0x10, RZ ;  /* 0x000000101d1c7819 */ /* 0x040fe200000006ff */
[----:B-1----:R-:W-:Y:S01]  /*11030*/  IMAD.U32 R48, R20, 0x10000, RZ ;  /* 0x0001000014307824 */ /* 0x002fe200078e00ff */
        /* <DEDUP_REMOVED lines=19> */
[----:B------:R-:W-:Y:S01]  /*11170*/  @!P2 FADD.FTZ R43, -R43, -RZ ;  /* 0x800000ff2b2ba221 */ /* 0x000fe20000010100 */
[----:B------:R-:W-:Y:S01]  /*11180*/  FMUL.FTZ R30, R21, R30 ;  /* 0x0000001e151e7220 */ /* 0x000fe20000410000 */
[----:B------:R-:W-:Y:S01]  /*11190*/  FMUL.FTZ R29, R20, R29 ;  /* 0x0000001d141d7220 */ /* 0x000fe20000410000 */
[----:B---3--:R-:W-:Y:S01]  /*111a0*/  LOP3.LUT R21, R32, 0xffff0000, RZ, 0xc0, !PT ;  /* 0xffff000020157812 */ /* 0x008fe200078ec0ff */
[----:B------:R-:W-:Y:S01]  /*111b0*/  FMUL.FTZ R31, R22, R31 ;  /* 0x0000001f161f7220 */ /* 0x000fe20000410000 */
[----:B------:R-:W-:Y:S01]  /*111c0*/  IMAD.U32 R22, R32, 0x10000, RZ ;  /* 0x0001000020167824 */ /* 0x000fe200078e00ff */
        /* <DEDUP_REMOVED lines=22> */
.L_x_6773:
[----:B------:R-:W-:Y:S05]  /*11330*/  BSYNC B0 ;  /* 0x0000000000007941 */ /* 0x000fea0003800000 */
.L_x_6772:
[----:B-----5:R4:W-:Y:S04]  /*11340*/  STS.128 [R235+0x800], R36 ;  /* 0x00080024eb007388 */ /* 0x0209e80000000c00 */
[----:B--2---:R4:W5:Y:S01]  /*11350*/  LD.E.128 R40, desc[UR6][R46.64+0x80] ;  /* 0x000080062e287980 */ /* 0x004962000c101d00 */
[----:B------:R-:W-:Y:S04]  /*11360*/  BSSY B0, `(.L_x_6774) ;  /* 0x0000054000007945 */ /* 0x000fe80003800000 */
        /* <DEDUP_REMOVED lines=9> */
[----:B------:R-:W-:-:S04]  /*11400*/  IADD3 R29, P2, R23, R5, RZ ;  /* 0x00000005171d7210 */ /* 0x000fc80007f5e0ff */
[----:B------:R-:W-:Y:S02]  /*11410*/  LEA.HI.X.SX32 R23, R23, R4, 0x1, P2 ;  /* 0x0000000417177211 */ /* 0x000fe400010f0eff */
[C---:B------:R-:W-:Y:S02]  /*11420*/  LEA R28, P2, R29.reuse, R12, 0x1 ;  /* 0x0000000c1d1c7211 */ /* 0x040fe400078408ff */
[----:B------:R-:W-:Y:S01]  /*11430*/  MOV R8, RZ ;  /* 0x000000ff00087202 */ /* 0x000fe20000000f00 */
[----:B------:R-:W-:Y:S01]  /*11440*/  @P1 IMAD.MOV R8, RZ, RZ, -R9 ;  /* 0x000000ffff081224 */ /* 0x000fe200078e0a09 */
[----:B------:R-:W-:Y:S01]  /*11450*/  LEA.HI.X R29, R29, R13, R23, 0x1, P2 ;  /* 0x0000000d1d1d7211 */ /* 0x000fe200010f0c17 */
[----:B------:R-:W-:-:S03]  /*11460*/  IMAD.WIDE R20, R21, 0x2, R46 ;  /* 0x0000000215147825 */ /* 0x000fc600078e022e */
[C---:B------:R-:W-:Y:S02]  /*11470*/  IADD3 R5, P2, R8.reuse, R5, RZ ;  /* 0x0000000508057210 */ /* 0x040fe40007f5e0ff */
[----:B------:R-:W2:Y:S02]  /*11480*/  LD.E.128 R28, desc[UR6][R28.64] ;  /* 0x000000061c1c7980 */ /* 0x000ea4000c101d00 */
[----:B------:R-:W-:Y:S02]  /*11490*/  LEA.HI.X.SX32 R4, R8, R4, 0x1, P2 ;  /* 0x0000000408047211 */ /* 0x000fe400010f0eff */
[C---:B------:R-:W-:Y:S01]  /*114a0*/  LEA R32, P2, R5.reuse, R14, 0x1 ;  /* 0x0000000e05207211 */ /* 0x040fe200078408ff */
[----:B------:R-:W1:Y:S03]  /*114b0*/  LD.E.128 R20, desc[UR6][R20.64+0x80] ;  /* 0x0000800614147980 */ /* 0x000e66000c101d00 */
[----:B------:R-:W-:-:S06]  /*114c0*/  LEA.HI.X R33, R5, R15, R4, 0x1, P2 ;  /* 0x0000000f05217211 */ /* 0x000fcc00010f0c04 */
[----:B------:R-:W3:Y:S01]  /*114d0*/  LD.E.128 R32, desc[UR6][R32.64] ;  /* 0x0000000620207980 */ /* 0x000ee2000c101d00 */
        /* <DEDUP_REMOVED lines=11> */
[----:B------:R-:W-:Y:S01]  /*11590*/  SHF.L.U32 R28, R29, 0x10, RZ ;  /* 0x000000101d1c7819 */ /* 0x000fe200000006ff */
[----:B------:R-:W-:Y:S01]  /*115a0*/  @!P1 FADD.FTZ R39, -R39, -RZ ;  /* 0x800000ff27279221 */ /* 0x000fe20000010100 */
        /* <DEDUP_REMOVED lines=20> */
[----:B---3--:R-:W-:-:S02]  /*116f0*/  IMAD.U32 R23, R32, 0x10000, RZ ;  /* 0x0001000020177824 */ /* 0x008fc400078e00ff */
[----:B------:R-:W-:Y:S01]  /*11700*/  FMUL.FTZ R31, R22, R31 ;  /* 0x0000001f161f7220 */ /* 0x000fe20000410000 */
[----:B------:R-:W-:Y:S01]  /*11710*/  LOP3.LUT R22, R32, 0xffff0000, RZ, 0xc0, !PT ;  /* 0xffff000020167812 */ /* 0x000fe200078ec0ff */
[----:B------:R-:W-:Y:S01]  /*11720*/  FMUL.FTZ R29, R20, R29 ;  /* 0x0000001d141d7220 */ /* 0x000fe20000410000 */
        /* <DEDUP_REMOVED lines=23> */
.L_x_6775:
[----:B------:R-:W-:Y:S05]  /*118a0*/  BSYNC B0 ;  /* 0x0000000000007941 */ /* 0x000fea0003800000 */
.L_x_6774:
[----:B-----5:R2:W-:Y:S04]  /*118b0*/  STS.128 [R235+0x2800], R40 ;  /* 0x00280028eb007388 */ /* 0x0205e80000000c00 */
[----:B----4-:R2:W5:Y:S01]  /*118c0*/  LD.E.128 R36, desc[UR6][R46.64+0x100] ;  /* 0x000100062e247980 */ /* 0x010562000c101d00 */
        /* <DEDUP_REMOVED lines=12> */
[----:B------:R-:W-:-:S04]  /*11990*/  LEA R28, P1, R23, R12, 0x1 ;  /* 0x0000000c171c7211 */ /* 0x000fc800078208ff */
[----:B------:R-:W-:Y:S01]  /*119a0*/  LEA.HI.X R29, R23, R13, R21, 0x1, P1 ;  /* 0x0000000d171d7211 */ /* 0x000fe200008f0c15 */
[----:B------:R-:W-:Y:S01]  /*119b0*/  IMAD.WIDE R20, R5, 0x2, R46 ;  /* 0x0000000205147825 */ /* 0x000fe200078e022e */
[----:B------:R-:W-:-:S03]  /*119c0*/  MOV R5, RZ ;  /* 0x000000ff00057202 */ /* 0x000fc60000000f00 */
[----:B------:R-:W-:Y:S01]  /*119d0*/  @P0 IMAD.MOV R5, RZ, RZ, -R9 ;  /* 0x000000ffff050224 */ /* 0x000fe200078e0a09 */
[----:B------:R-:W4:Y:S04]  /*119e0*/  LD.E.128 R28, desc[UR6][R28.64] ;  /* 0x000000061c1c7980 */ /* 0x000f28000c101d00 */
[C---:B------:R-:W-:Y:S01]  /*119f0*/  IADD3 R33, P1, R5.reuse, R4, RZ ;  /* 0x0000000405217210 */ /* 0x040fe20007f3e0ff */
[----:B------:R-:W3:Y:S03]  /*11a00*/  LD.E.128 R20, desc[UR6][R20.64+0x100] ;  /* 0x0001000614147980 */ /* 0x000ee6000c101d00 */
[----:B------:R-:W-:Y:S02]  /*11a10*/  LEA.HI.X.SX32 R0, R5, R0, 0x1, P1 ;  /* 0x0000000005007211 */ /* 0x000fe400008f0eff */
[----:B------:R-:W-:-:S04]  /*11a20*/  LEA R32, P1, R33, R14, 0x1 ;  /* 0x0000000e21207211 */ /* 0x000fc800078208ff */
[----:B------:R-:W-:-:S06]  /*11a30*/  LEA.HI.X R33, R33, R15, R0, 0x1, P1 ;  /* 0x0000000f21217211 */ /* 0x000fcc00008f0c00 */
[----:B------:R-:W3:Y:S01]  /*11a40*/  LD.E.128 R32, desc[UR6][R32.64] ;  /* 0x0000000620207980 */ /* 0x000ee2000c101d00 */
        /* <DEDUP_REMOVED lines=8> */
[C---:B----4-:R-:W-:Y:S01]  /*11ad0*/  IMAD.U32 R39, R28.reuse, 0x10000, RZ ;  /* 0x000100001c277824 */ /* 0x050fe200078e00ff */
[----:B------:R-:W-:Y:S01]  /*11ae0*/  LOP3.LUT R38, R28, 0xffff0000, RZ, 0xc0, !PT ;  /* 0xffff00001c267812 */ /* 0x000fe200078ec0ff */
[----:B------:R-:W-:Y:S01]  /*11af0*/  IMAD.U32 R41, R30, 0x10000, RZ ;  /* 0x000100001e297824 */ /* 0x000fe200078e00ff */
[----:B------:R-:W-:Y:S01]  /*11b00*/  SHF.L.U32 R28, R29, 0x10, RZ ;  /* 0x000000101d1c7819 */ /* 0x000fe200000006ff */
[----:B------:R-:W-:Y:S01]  /*11b10*/  @!P0 FADD.FTZ R39, -R39, -RZ ;  /* 0x800000ff27278221 */ /* 0x000fe20000010100 */
[----:B------:R-:W-:Y:S01]  /*11b20*/  LOP3.LUT R42, R29, 0xffff0000, RZ, 0xc0, !PT ;  /* 0xffff00001d2a7812 */ /* 0x000fe200078ec0ff */
[----:B---3--:R-:W-:Y:S01]  /*11b30*/  IMAD.U32 R44, R20, 0x10000, RZ ;  /* 0x00010000142c7824 */ /* 0x008fe200078e00ff */
[C---:B------:R-:W-:Y:S01]  /*11b40*/  SHF.L.U32 R29, R31.reuse, 0x10, RZ ;  /* 0x000000101f1d7819 */ /* 0x040fe200000006ff */
[----:B-1----:R-:W-:Y:S01]  /*11b50*/  IMAD.U32 R48, R22, 0x10000, RZ ;  /* 0x0001000016307824 */ /* 0x002fe200078e00ff */
        /* <DEDUP_REMOVED lines=16> */
[----:B------:R-:W-:-:S02]  /*11c60*/  IMAD.U32 R23, R32, 0x10000, RZ ;  /* 0x0001000020177824 */ /* 0x000fc400078e00ff */
[----:B------:R-:W-:Y:S01]  /*11c70*/  FMUL.FTZ R29, R20, R29 ;  /* 0x0000001d141d7220 */ /* 0x000fe20000410000 */
[----:B------:R-:W-:Y:S01]  /*11c80*/  SHF.L.U32 R20, R33, 0x10, RZ ;  /* 0x0000001021147819 */ /* 0x000fe200000006ff */
[----:B------:R-:W-:Y:S01]  /*11c90*/  FMUL.FTZ R31, R22, R31 ;  /* 0x0000001f161f7220 */ /* 0x000fe20000410000 */
[----:B------:R-:W-:Y:S01]  /*11ca0*/  LOP3.LUT R22, R32, 0xffff0000, RZ, 0xc0, !PT ;  /* 0xffff000020167812 */ /* 0x000fe200078ec0ff */
        /* <DEDUP_REMOVED lines=22> */
.L_x_6777:
[----:B------:R-:W-:Y:S05]  /*11e10*/  BSYNC B0 ;  /* 0x0000000000007941 */ /* 0x000fea0003800000 */
.L_x_6776:
[----:B-----5:R4:W-:Y:S04]  /*11e20*/  STS.128 [R235+0x4800], R36 ;  /* 0x00480024eb007388 */ /* 0x0209e80000000c00 */
[----:B------:R4:W5:Y:S01]  /*11e30*/  LD.E.128 R20, desc[UR6][R46.64+0x180] ;  /* 0x000180062e147980 */ /* 0x000962000c101d00 */
[----:B------:R-:W-:Y:S01]  /*11e40*/  IADD3 R0, R26, 0xc0, RZ ;  /* 0x000000c01a007810 */ /* 0x000fe20007ffe0ff */
[----:B------:R-:W-:Y:S03]  /*11e50*/  BSSY B0, `(.L_x_6778) ;  /* 0x0000056000007945 */ /* 0x000fe60003800000 */
[----:B------:R-:W-:-:S13]  /*11e60*/  ISETP.GE.AND P0, PT, R0, R7, PT ;  /* 0x000000070000720c */ /* 0x000fda0003f06270 */
[----:B------:R-:W-:Y:S05]  /*11e70*/  @P0 BRA `(.L_x_6779) ;  /* 0x00000004004c0947 */ /* 0x000fea0003800000 */
[-C--:B------:R-:W-:Y:S01]  /*11e80*/  ISETP.GE.AND P0, PT, R0, R9.reuse, PT ;  /* 0x000000090000720c */ /* 0x080fe20003f06270 */
[----:B------:R-:W-:Y:S01]  /*11e90*/  VIADD R0, R45, 0xc0 ;  /* 0x000000c02d007836 */ /* 0x000fe20000000000 */
[----:B------:R-:W-:Y:S01]  /*11ea0*/  MOV R31, R9 ;  /* 0x00000009001f7202 */ /* 0x000fe20000000f00 */
[----:B------:R-:W-:-:S03]  /*11eb0*/  IMAD.MOV.U32 R29, RZ, RZ, RZ ;  /* 0x000000ffff1d7224 */ /* 0x000fc600078e00ff */
[----:B------:R-:W-:-:S04]  /*11ec0*/  IADD3 R4, P1, R0, R2, RZ ;  /* 0x0000000200047210 */ /* 0x000fc80007f3e0ff */
[----:B------:R-:W-:-:S03]  /*11ed0*/  LEA.HI.X.SX32 R0, R0, R3, 0x1, P1 ;  /* 0x0000000300007211 */ /* 0x000fc600008f0eff */
[--C-:B------:R-:W-:Y:S02]  /*11ee0*/  @P0 IMAD.MOV R29, RZ, RZ, -R9.reuse ;  /* 0x000000ffff1d0224 */ /* 0x100fe400078e0a09 */
        /* <DEDUP_REMOVED lines=9> */
[----:B------:R-:W3:Y:S02]  /*11f80*/  LD.E.128 R32, desc[UR6][R32.64] ;  /* 0x0000000620207980 */ /* 0x000ee4000c101d00 */
[----:B----4-:R-:W-:-:S04]  /*11f90*/  IADD3 R37, P1, R5, R4, RZ ;  /* 0x0000000405257210 */ /* 0x010fc80007f3e0ff */
[----:B------:R-:W-:Y:S02]  /*11fa0*/  LEA.HI.X.SX32 R0, R5, R0, 0x1, P1 ;  /* 0x0000000005007211 */ /* 0x000fe400008f0eff */
[----:B------:R-:W-:-:S04]  /*11fb0*/  LEA R36, P1, R37, R14, 0x1 ;  /* 0x0000000e25247211 */ /* 0x000fc800078208ff */
[----:B------:R-:W-:-:S06]  /*11fc0*/  LEA.HI.X R37, R37, R15, R0, 0x1, P1 ;  /* 0x0000000f25257211 */ /* 0x000fcc00008f0c00 */
[----:B------:R-:W4:Y:S01]  /*11fd0*/  LD.E.128 R36, desc[UR6][R36.64] ;  /* 0x0000000624247980 */ /* 0x000f22000c101d00 */
[C---:B-----5:R-:W-:Y:S01]  /*11fe0*/  IMAD.U32 R5, R20.reuse, 0x10000, RZ ;  /* 0x0001000014057824 */ /* 0x060fe200078e00ff */
[----:B------:R-:W-:Y:S01]  /*11ff0*/  LOP3.LUT R4, R20, 0xffff0000, RZ, 0xc0, !PT ;  /* 0xffff000014047812 */ /* 0x000fe200078ec0ff */
[C---:B------:R-:W-:Y:S01]  /*12000*/  IMAD.U32 R20, R22.reuse, 0x10000, RZ ;  /* 0x0001000016147824 */ /* 0x040fe200078e00ff */
[----:B------:R-:W-:Y:S01]  /*12010*/  LOP3.LUT R10, R22, 0xffff0000, RZ, 0xc0, !PT ;  /* 0xffff0000160a7812 */ /* 0x000fe200078ec0ff */
[C---:B--2---:R-:W-:Y:S01]  /*12020*/  IMAD.U32 R41, R23.reuse, 0x10000, RZ ;  /* 0x0001000017297824 */ /* 0x044fe200078e00ff */
[----:B------:R-:W-:Y:S02]  /*12030*/  LOP3.LUT R8, R23, 0xffff0000, RZ, 0xc0, !PT ;  /* 0xffff000017087812 */ /* 0x000fe400078ec0ff */
[C---:B------:R-:W-:Y:S02]  /*12040*/  LOP3.LUT R0, R21.reuse, 0xffff0000, RZ, 0xc0, !PT ;  /* 0xffff000015007812 */ /* 0x040fe400078ec0ff */
[----:B------:R-:W-:Y:S01]  /*12050*/  SHF.L.U32 R21, R21, 0x10, RZ ;  /* 0x0000001015157819 */ /* 0x000fe200000006ff */
[C---:B---3--:R-:W-:Y:S01]  /*12060*/  IMAD.U32 R22, R29.reuse, 0x10000, RZ ;  /* 0x000100001d167824 */ /* 0x048fe200078e00ff */
[----:B------:R-:W-:-:S02]  /*12070*/  LOP3.LUT R43, R29, 0xffff0000, RZ, 0xc0, !PT ;  /* 0xffff00001d2b7812 */ /* 0x000fc400078ec0ff */
[C---:B------:R-:W-:Y:S02]  /*12080*/  SHF.L.U32 R42, R30.reuse, 0x10, RZ ;  /* 0x000000101e2a7819 */ /* 0x040fe400000006ff */
[----:B------:R-:W-:Y:S02]  /*12090*/  LOP3.LUT R29, R30, 0xffff0000, RZ, 0xc0, !PT ;  /* 0xffff00001e1d7812 */ /* 0x000fe400078ec0ff */
[C---:B------:R-:W-:Y:S02]  /*120a0*/  SHF.L.U32 R40, R28.reuse, 0x10, RZ ;  /* 0x000000101c287819 */ /* 0x040fe400000006ff */
[----:B------:R-:W-:Y:S01]  /*120b0*/  LOP3.LUT R23, R28, 0xffff0000, RZ, 0xc0, !PT ;  /* 0xffff00001c177812 */ /* 0x000fe200078ec0ff */
[----:B------:R-:W-:Y:S01]  /*120c0*/  IMAD.U32 R28, R31, 0x10000, RZ ;  /* 0x000100001f1c7824 */ /* 0x000fe200078e00ff */
[C---:B------:R-:W-:Y:S02]  /*120d0*/  SHF.L.U32 R45, R32.reuse, 0x10, RZ ;  /* 0x00000010202d7819 */ /* 0x040fe400000006ff */
[----:B------:R-:W-:-:S02]  /*120e0*/  LOP3.LUT R30, R32, 0xffff0000, RZ, 0xc0, !PT ;  /* 0xffff0000201e7812 */ /* 0x000fc400078ec0ff */
[----:B------:R-:W-:Y:S01]  /*120f0*/  LOP3.LUT R44, R31, 0xffff0000, RZ, 0xc0, !PT ;  /* 0xffff00001f2c7812 */ /* 0x000fe200078ec0ff */
[----:B------:R-:W-:Y:S01]  /*12100*/  IMAD.U32 R31, R33, 0x10000, RZ ;  /* 0x00010000211f7824 */ /* 0x000fe200078e00ff */
[C---:B------:R-:W-:Y:S01]  /*12110*/  LOP3.LUT R32, R34.reuse, 0xffff0000, RZ, 0xc0, !PT ;  /* 0xffff000022207812 */ /* 0x040fe200078ec0ff */
[----:B------:R-:W-:Y:S01]  /*12120*/  @!P0 FADD.FTZ R45, -R45, -RZ ;  /* 0x800000ff2d2d8221 */ /* 0x000fe20000010100 */
[----:B------:R-:W-:Y:S01]  /*12130*/  LOP3.LUT R46, R33, 0xffff0000, RZ, 0xc0, !PT ;  /* 0xffff0000212e7812 */ /* 0x000fe200078ec0ff */
[----:B------:R-:W-:Y:S01]  /*12140*/  IMAD.U32 R33, R35, 0x10000, RZ ;  /* 0x0001000023217824 */ /* 0x000fe200078e00ff */
[----:B------:R-:W-:Y:S01]  /*12150*/  SHF.L.U32 R47, R34, 0x10, RZ ;  /* 0x00000010222f7819 */ /* 0x000fe200000006ff */
[----:B------:R-:W-:Y:S01]  /*12160*/  @!P0 FADD.FTZ R31, -R31, -RZ ;  /* 0x800000ff1f1f8221 */ /* 0x000fe20000010100 */
[----:B------:R-:W-:Y:S01]  /*12170*/  @!P0 FADD.FTZ R32, -R32, -RZ ;  /* 0x800000ff20208221 */ /* 0x000fe20000010100 */
[----:B------:R-:W-:Y:S01]  /*12180*/  LOP3.LUT R35, R35, 0xffff0000, RZ, 0xc0, !PT ;  /* 0xffff000023237812 */ /* 0x000fe200078ec0ff */
[----:B------:R-:W-:Y:S01]  /*12190*/  @!P0 FADD.FTZ R30, -R30, -RZ ;  /* 0x800000ff1e1e8221 */ /* 0x000fe20000010100 */
[----:B------:R-:W-:Y:S01]  /*121a0*/  FMUL.FTZ R22, R22, R31 ;  /* 0x0000001f16167220 */ /* 0x000fe20000410000 */
[----:B------:R-:W-:Y:S01]  /*121b0*/  FMUL.FTZ R29, R29, R32 ;  /* 0x000000201d1d7220 */ /* 0x000fe20000410000 */
[----:B------:R-:W-:Y:S01]  /*121c0*/  @!P0 FADD.FTZ R47, -R47, -RZ ;  /* 0x800000ff2f2f8221 */ /* 0x000fe20000010100 */
[----:B------:R-:W-:Y:S01]  /*121d0*/  @!P0 FADD.FTZ R33, -R33, -RZ ;  /* 0x800000ff21218221 */ /* 0x000fe20000010100 */
[----:B----4-:R-:W-:Y:S01]  /*121e0*/  SHF.L.U32 R32, R36, 0x10, RZ ;  /* 0x0000001024207819 */ /* 0x010fe200000006ff */
[----:B------:R-:W-:Y:S01]  /*121f0*/  @!P0 FADD.FTZ R46, -R46, -RZ ;  /* 0x800000ff2e2e8221 */ /* 0x000fe20000010100 */
[----:B------:R-:W-:Y:S01]  /*12200*/  LOP3.LUT R31, R36, 0xffff0000, RZ, 0xc0, !PT ;  /* 0xffff0000241f7812 */ /* 0x000fe200078ec0ff */
[----:B------:R-:W-:Y:S01]  /*12210*/  FMUL.FTZ R40, R40, R45 ;  /* 0x0000002d28287220 */ /* 0x000fe20000410000 */
[----:B------:R-:W-:Y:S01]  /*12220*/  FMUL.FTZ R23, R23, R30 ;  /* 0x0000001e17177220 */ /* 0x000fe20000410000 */
[----:B------:R-:W-:Y:S01]  /*12230*/  @!P0 FADD.FTZ R35, -R35, -RZ ;  /* 0x800000ff23238221 */ /* 0x000fe20000010100 */
        /* <DEDUP_REMOVED lines=23> */
.L_x_6779:
[----:B------:R-:W-:Y:S05]  /*123b0*/  BSYNC B0 ;  /* 0x0000000000007941 */ /* 0x000fea0003800000 */
.L_x_6778:
[----:B-----5:R1:W-:Y:S02]  /*123c0*/  STS.128 [R235+0x6800], R20 ;  /* 0x00680014eb007388 */ /* 0x0203e40000000c00 */
.L_x_6771:
[----:B------:R-:W-:Y:S05]  /*123d0*/  BSYNC B1 ;  /* 0x0000000000017941 */ /* 0x000fea0003800000 */
.L_x_6770:
[----:B------:R-:W-:Y:S01]  /*123e0*/  VIADD R8, R146, 0x20 ;  /* 0x0000002092087836 */ /* 0x000fe20000000000 */
[----:B------:R-:W-:Y:S04]  /*123f0*/  BSSY B1, `(.L_x_6780) ;  /* 0x0000167000017945 */ /* 0x000fe80003800000 */
[----:B------:R-:W-:-:S04]  /*12400*/  ISETP.GE.AND P0, PT, R8, R11, PT ;  /* 0x0000000b0800720c */ /* 0x000fc80003f06270 */
[----:B------:R-:W-:-:S13]  /*12410*/  ISETP.LT.OR P0, PT, R52, -0x107, P0 ;  /* 0xfffffef93400780c */ /* 0x000fda0000701670 */
[----:B------:R-:W-:Y:S05]  /*12420*/  @P0 BRA `(.L_x_6781) ;  /* 0x00000014008c0947 */ /* 0x000fea0003800000 */
[----:B---34-:R3:W5:Y:S01]  /*12430*/  LD.E.128 R36, desc[UR6][R24.64] ;  /* 0x0000000618247980 */ /* 0x018762000c101d00 */
        /* <DEDUP_REMOVED lines=8> */
[----:B------:R-:W-:Y:S02]  /*124c0*/  IMAD.SHL.U32 R5, R9, 0x20, RZ ;  /* 0x0000002009057824 */ /* 0x000fe400078e00ff */
[----:B-1----:R-:W-:Y:S02]  /*124d0*/  IMAD.MOV.U32 R23, RZ, RZ, RZ ;  /* 0x000000ffff177224 */ /* 0x002fe400078e00ff */
[----:B------:R-:W-:Y:S01]  /*124e0*/  IMAD.MOV.U32 R21, RZ, RZ, R9 ;  /* 0x000000ffff157224 */ /* 0x000fe200078e0009 */
[----:B------:R-:W-:-:S04]  /*124f0*/  IADD3 R10, P3, R5, R2, RZ ;  /* 0x00000002050a7210 */ /* 0x000fc80007f7e0ff */
[----:B------:R-:W-:-:S03]  /*12500*/  LEA.HI.X.SX32 R5, R5, R3, 0x1, P3 ;  /* 0x0000000305057211 */ /* 0x000fc600018f0eff */
[----:B------:R-:W-:Y:S01]  /*12510*/  @P2 IADD3 R23, -R9, RZ, RZ ;  /* 0x000000ff09172210 */ /* 0x000fe20007ffe1ff */
[----:B------:R-:W-:-:S03]  /*12520*/  @P2 IMAD.MOV R21, RZ, RZ, -R9 ;  /* 0x000000ffff152224 */ /* 0x000fc600078e0a09 */
[----:B------:R-:W-:-:S04]  /*12530*/  IADD3 R29, P3, R23, R10, RZ ;  /* 0x0000000a171d7210 */ /* 0x000fc80007f7e0ff */
[----:B------:R-:W-:Y:S02]  /*12540*/  LEA.HI.X.SX32 R23, R23, R5, 0x1, P3 ;  /* 0x0000000517177211 */ /* 0x000fe400018f0eff */
[C---:B-----5:R-:W-:Y:S02]  /*12550*/  LEA R28, P3, R29.reuse, R12, 0x1 ;  /* 0x0000000c1d1c7211 */ /* 0x060fe400078608ff */
[----:B------:R-:W-:Y:S01]  /*12560*/  MOV R32, RZ ;  /* 0x000000ff00207202 */ /* 0x000fe20000000f00 */
[----:B------:R-:W-:Y:S01]  /*12570*/  @P2 IMAD.MOV R32, RZ, RZ, -R9 ;  /* 0x000000ffff202224 */ /* 0x000fe200078e0a09 */
[----:B------:R-:W-:Y:S01]  /*12580*/  LEA.HI.X R29, R29, R13, R23, 0x1, P3 ;  /* 0x0000000d1d1d7211 */ /* 0x000fe200018f0c17 */
[----:B------:R-:W-:-:S03]  /*12590*/  IMAD.WIDE R20, R21, 0x2, R24 ;  /* 0x0000000215147825 */ /* 0x000fc600078e0218 */
[C---:B------:R-:W-:Y:S02]  /*125a0*/  IADD3 R33, P3, R32.reuse, R10, RZ ;  /* 0x0000000a20217210 */ /* 0x040fe40007f7e0ff */
[----:B------:R-:W4:Y:S02]  /*125b0*/  LD.E.128 R28, desc[UR6][R28.64] ;  /* 0x000000061c1c7980 */ /* 0x000f24000c101d00 */
[----:B------:R-:W-:Y:S02]  /*125c0*/  LEA.HI.X.SX32 R5, R32, R5, 0x1, P3 ;  /* 0x0000000520057211 */ /* 0x000fe400018f0eff */
[C---:B------:R-:W-:Y:S01]  /*125d0*/  LEA R32, P3, R33.reuse, R14, 0x1 ;  /* 0x0000000e21207211 */ /* 0x040fe200078608ff */
[----:B------:R-:W3:Y:S03]  /*125e0*/  LD.E.128 R20, desc[UR6][R20.64] ;  /* 0x0000000614147980 */ /* 0x000ee6000c101d00 */
[----:B------:R-:W-:-:S06]  /*125f0*/  LEA.HI.X R33, R33, R15, R5, 0x1, P3 ;  /* 0x0000000f21217211 */ /* 0x000fcc00018f0c05 */
[----:B------:R-:W3:Y:S01]  /*12600*/  LD.E.128 R32, desc[UR6][R32.64] ;  /* 0x0000000620207980 */ /* 0x000ee2000c101d00 */
[C---:B--2---:R-:W-:Y:S01]  /*12610*/  IMAD.U32 R40, R36.reuse, 0x10000, RZ ;  /* 0x0001000024287824 */ /* 0x044fe200078e00ff */
        /* <DEDUP_REMOVED lines=28> */
[C---:B------:R-:W-:Y:S01]  /*127e0*/  LOP3.LUT R22, R23.reuse, 0xffff0000, RZ, 0xc0, !PT ;  /* 0xffff000017167812 */ /* 0x040fe200078ec0ff */
[----:B------:R-:W-:Y:S01]  /*127f0*/  @!P2 FADD.FTZ R44, -R44, -RZ ;  /* 0x800000ff2c2ca221 */ /* 0x000fe20000010100 */
[----:B------:R-:W-:Y:S01]  /*12800*/  SHF.L.U32 R20, R23, 0x10, RZ ;  /* 0x0000001017147819 */ /* 0x000fe200000006ff */
[----:B------:R-:W-:Y:S01]  /*12810*/  FMUL.FTZ R30, R21, R30 ;  /* 0x0000001e151e7220 */ /* 0x000fe20000410000 */
[----:B------:R-:W-:-:S02]  /*12820*/  IMAD.U32 R23, R32, 0x10000, RZ ;  /* 0x0001000020177824 */ /* 0x000fc400078e00ff */
        /* <DEDUP_REMOVED lines=26> */
.L_x_6783:
[----:B------:R-:W-:Y:S05]  /*129d0*/  BSYNC B0 ;  /* 0x0000000000007941 */ /* 0x000fea0003800000 */
.L_x_6782:
[----:B-----5:R4:W-:Y:S04]  /*129e0*/  STS.128 [R235+0x1000], R36 ;  /* 0x00100024eb007388 */ /* 0x0209e80000000c00 */
[----:B--2---:R4:W5:Y:S01]  /*129f0*/  LD.E.128 R40, desc[UR6][R24.64+0x80] ;  /* 0x0000800618287980 */ /* 0x004962000c101d00 */
[----:B------:R-:W-:Y:S04]  /*12a00*/  BSSY B0, `(.L_x_6784) ;  /* 0x0000054000007945 */ /* 0x000fe80003800000 */
        /* <DEDUP_REMOVED lines=12> */
[----:B------:R-:W-:Y:S02]  /*12ad0*/  LEA R28, P2, R29, R12, 0x1 ;  /* 0x0000000c1d1c7211 */ /* 0x000fe400078408ff */
[----:B------:R-:W-:Y:S02]  /*12ae0*/  @P1 IADD3 R10, -R9, RZ, RZ ;  /* 0x000000ff090a1210 */ /* 0x000fe40007ffe1ff */
[----:B------:R-:W-:Y:S01]  /*12af0*/  LEA.HI.X R29, R29, R13, R23, 0x1, P2 ;  /* 0x0000000d1d1d7211 */ /* 0x000fe200010f0c17 */
[----:B------:R-:W-:Y:S01]  /*12b00*/  IMAD.WIDE R20, R21, 0x2, R24 ;  /* 0x0000000215147825 */ /* 0x000fe200078e0218 */
[----:B------:R-:W-:-:S04]  /*12b10*/  IADD3 R5, P2, R10, R5, RZ ;  /* 0x000000050a057210 */ /* 0x000fc80007f5e0ff */
[----:B------:R-:W2:Y:S01]  /*12b20*/  LD.E.128 R28, desc[UR6][R28.64] ;  /* 0x000000061c1c7980 */ /* 0x000ea2000c101d00 */
[----:B------:R-:W-:Y:S02]  /*12b30*/  LEA.HI.X.SX32 R4, R10, R4, 0x1, P2 ;  /* 0x000000040a047211 */ /* 0x000fe400010f0eff */
[C---:B------:R-:W-:Y:S01]  /*12b40*/  LEA R32, P2, R5.reuse, R14, 0x1 ;  /* 0x0000000e05207211 */ /* 0x040fe200078408ff */
[----:B------:R-:W3:Y:S03]  /*12b50*/  LD.E.128 R20, desc[UR6][R20.64+0x80] ;  /* 0x0000800614147980 */ /* 0x000ee6000c101d00 */
[----:B------:R-:W-:-:S06]  /*12b60*/  LEA.HI.X R33, R5, R15, R4, 0x1, P2 ;  /* 0x0000000f05217211 */ /* 0x000fcc00010f0c04 */
[----:B------:R-:W3:Y:S01]  /*12b70*/  LD.E.128 R32, desc[UR6][R32.64] ;  /* 0x0000000620207980 */ /* 0x000ee2000c101d00 */
[C---:B-----5:R-:W-:Y:S01]  /*12b80*/  IMAD.U32 R10, R40.reuse, 0x10000, RZ ;  /* 0x00010000280a7824 */ /* 0x060fe200078e00ff */
[----:B------:R-:W-:Y:S01]  /*12b90*/  LOP3.LUT R5, R40, 0xffff0000, RZ, 0xc0, !PT ;  /* 0xffff000028057812 */ /* 0x000fe200078ec0ff */
[C---:B------:R-:W-:Y:S01]  /*12ba0*/  IMAD.U32 R40, R41.reuse, 0x10000, RZ ;  /* 0x0001000029287824 */ /* 0x040fe200078e00ff */
[----:B------:R-:W-:Y:S02]  /*12bb0*/  LOP3.LUT R4, R41, 0xffff0000, RZ, 0xc0, !PT ;  /* 0xffff000029047812 */ /* 0x000fe400078ec0ff */
[C---:B----4-:R-:W-:Y:S02]  /*12bc0*/  SHF.L.U32 R38, R42.reuse, 0x10, RZ ;  /* 0x000000102a267819 */ /* 0x050fe400000006ff */
[----:B------:R-:W-:Y:S01]  /*12bd0*/  LOP3.LUT R37, R42, 0xffff0000, RZ, 0xc0, !PT ;  /* 0xffff00002a257812 */ /* 0x000fe200078ec0ff */
[C---:B------:R-:W-:Y:S01]  /*12be0*/  IMAD.U32 R42, R43.reuse, 0x10000, RZ ;  /* 0x000100002b2a7824 */ /* 0x040fe200078e00ff */
[----:B------:R-:W-:Y:S01]  /*12bf0*/  LOP3.LUT R36, R43, 0xffff0000, RZ, 0xc0, !PT ;  /* 0xffff00002b247812 */ /* 0x000fe200078ec0ff */
[C---:B--2---:R-:W-:Y:S01]  /*12c00*/  IMAD.U32 R41, R28.reuse, 0x10000, RZ ;  /* 0x000100001c297824 */ /* 0x044fe200078e00ff */
[----:B------:R-:W-:Y:S01]  /*12c10*/  LOP3.LUT R39, R28, 0xffff0000, RZ, 0xc0, !PT ;  /* 0xffff00001c277812 */ /* 0x000fe200078ec0ff */
[----:B------:R-:W-:Y:S01]  /*12c20*/  IMAD.U32 R43, R30, 0x10000, RZ ;  /* 0x000100001e2b7824 */ /* 0x000fe200078e00ff */
[C---:B------:R-:W-:Y:S01]  /*12c30*/  SHF.L.U32 R28, R29.reuse, 0x10, RZ ;  /* 0x000000101d1c7819 */ /* 0x040fe200000006ff */
[----:B---3--:R-:W-:Y:S01]  /*12c40*/  IMAD.U32 R46, R20, 0x10000, RZ ;  /* 0x00010000142e7824 */ /* 0x008fe200078e00ff */
[----:B------:R-:W-:Y:S01]  /*12c50*/  LOP3.LUT R44, R29, 0xffff0000, RZ, 0xc0, !PT ;  /* 0xffff00001d2c7812 */ /* 0x000fe200078ec0ff */
[----:B------:R-:W-:Y:S01]  /*12c60*/  IMAD.U32 R48, R22, 0x10000, RZ ;  /* 0x0001000016307824 */ /* 0x000fe200078e00ff */
[----:B------:R-:W-:Y:S01]  /*12c70*/  LOP3.LUT R30, R30, 0xffff0000, RZ, 0xc0, !PT ;  /* 0xffff00001e1e7812 */ /* 0x000fe200078ec0ff */
[----:B------:R-:W-:Y:S01]  /*12c80*/  @!P1 FADD.FTZ R39, -R39, -RZ ;  /* 0x800000ff27279221 */ /* 0x000fe20000010100 */
        /* <DEDUP_REMOVED lines=43> */
.L_x_6785:
[----:B------:R-:W-:Y:S05]  /*12f40*/  BSYNC B0 ;  /* 0x0000000000007941 */ /* 0x000fea0003800000 */
.L_x_6784:
[----:B-----5:R2:W-:Y:S04]  /*12f50*/  STS.128 [R235+0x3000], R40 ;  /* 0x00300028eb007388 */ /* 0x0205e80000000c00 */
[----:B----4-:R2:W5:Y:S01]  /*12f60*/  LD.E.128 R36, desc[UR6][R24.64+0x100] ;  /* 0x0001000618247980 */ /* 0x010562000c101d00 */
        /* <DEDUP_REMOVED lines=17> */
[----:B------:R-:W4:Y:S03]  /*13080*/  LD.E.128 R28, desc[UR6][R28.64] ;  /* 0x000000061c1c7980 */ /* 0x000f26000c101d00 */
        /* <DEDUP_REMOVED lines=36> */
[----:B------:R-:W-:Y:S01]  /*132d0*/  FMUL.FTZ R45, R45, R28 ;  /* 0x0000001c2d2d7220 */ /* 0x000fe20000410000 */
[----:B------:R-:W-:Y:S01]  /*132e0*/  SHF.L.U32 R20, R23, 0x10, RZ ;  /* 0x0000001017147819 */ /* 0x000fe200000006ff */
[----:B------:R-:W-:Y:S01]  /*132f0*/  @!P0 FADD.FTZ R42, -R42, -RZ ;  /* 0x800000ff2a2a8221 */ /* 0x000fe20000010100 */
        /* <DEDUP_REMOVED lines=27> */
.L_x_6787:
[----:B------:R-:W-:Y:S05]  /*134b0*/  BSYNC B0 ;  /* 0x0000000000007941 */ /* 0x000fea0003800000 */
.L_x_6786:
[----:B-----5:R4:W-:Y:S04]  /*134c0*/  STS.128 [R235+0x5000], R36 ;  /* 0x00500024eb007388 */ /* 0x0209e80000000c00 */
[----:B------:R4:W5:Y:S01]  /*134d0*/  LD.E.128 R28, desc[UR6][R24.64+0x180] ;  /* 0x00018006181c7980 */ /* 0x000962000c101d00 */
[----:B------:R-:W-:Y:S01]  /*134e0*/  IADD3 R0, R26, 0xc0, RZ ;  /* 0x000000c01a007810 */ /* 0x000fe20007ffe0ff */
[----:B------:R-:W-:Y:S03]  /*134f0*/  BSSY B0, `(.L_x_6788) ;  /* 0x0000055000007945 */ /* 0x000fe60003800000 */
[----:B------:R-:W-:-:S13]  /*13500*/  ISETP.GE.AND P0, PT, R0, R7, PT ;  /* 0x000000070000720c */ /* 0x000fda0003f06270 */
        /* <DEDUP_REMOVED lines=17> */
[----:B--234-:R-:W-:-:S04]  /*13620*/  IADD3 R25, P1, R5, R4, RZ ;  /* 0x0000000405197210 */ /* 0x01cfc80007f3e0ff */
[----:B------:R-:W2:Y:S01]  /*13630*/  LD.E.128 R20, desc[UR6][R20.64] ;  /* 0x0000000614147980 */ /* 0x000ea2000c101d00 */
        /* <DEDUP_REMOVED lines=8> */
[C---:B------:R-:W-:Y:S02]  /*136c0*/  SHF.L.U32 R25, R30.reuse, 0x10, RZ ;  /* 0x000000101e197819 */ /* 0x040fe400000006ff */
[----:B------:R-:W-:Y:S02]  /*136d0*/  LOP3.LUT R24, R30, 0xffff0000, RZ, 0xc0, !PT ;  /* 0xffff00001e187812 */ /* 0x000fe400078ec0ff */
[C---:B------:R-:W-:Y:S01]  /*136e0*/  LOP3.LUT R10, R31.reuse, 0xffff0000, RZ, 0xc0, !PT ;  /* 0xffff00001f0a7812 */ /* 0x040fe200078ec0ff */
[----:B------:R-:W-:Y:S01]  /*136f0*/  IMAD.U32 R31, R31, 0x10000, RZ ;  /* 0x000100001f1f7824 */ /* 0x000fe200078e00ff */
[C---:B------:R-:W-:Y:S01]  /*13700*/  SHF.L.U32 R43, R33.reuse, 0x10, RZ ;  /* 0x00000010212b7819 */ /* 0x040fe200000006ff */
[----:B------:R-:W-:Y:S01]  /*13710*/  IMAD.U32 R47, R34, 0x10000, RZ ;  /* 0x00010000222f7824 */ /* 0x000fe200078e00ff */
[----:B------:R-:W-:Y:S01]  /*13720*/  LOP3.LUT R42, R33, 0xffff0000, RZ, 0xc0, !PT ;  /* 0xffff0000212a7812 */ /* 0x000fe200078ec0ff */
[C---:B--2---:R-:W-:Y:S01]  /*13730*/  IMAD.U32 R30, R20.reuse, 0x10000, RZ ;  /* 0x00010000141e7824 */ /* 0x044fe200078e00ff */
[----:B------:R-:W-:Y:S01]  /*13740*/  LOP3.LUT R29, R20, 0xffff0000, RZ, 0xc0, !PT ;  /* 0xffff0000141d7812 */ /* 0x000fe200078ec0ff */
[----:B------:R-:W-:Y:S01]  /*13750*/  IMAD.U32 R40, R22, 0x10000, RZ ;  /* 0x0001000016287824 */ /* 0x000fe200078e00ff */
[----:B------:R-:W-:-:S02]  /*13760*/  SHF.L.U32 R20, R21, 0x10, RZ ;  /* 0x0000001015147819 */ /* 0x000fc400000006ff */
[----:B------:R-:W-:Y:S02]  /*13770*/  LOP3.LUT R41, R21, 0xffff0000, RZ, 0xc0, !PT ;  /* 0xffff000015297812 */ /* 0x000fe400078ec0ff */
[----:B------:R-:W-:Y:S02]  /*13780*/  LOP3.LUT R22, R22, 0xffff0000, RZ, 0xc0, !PT ;  /* 0xffff000016167812 */ /* 0x000fe400078ec0ff */
[C---:B------:R-:W-:Y:S02]  /*13790*/  SHF.L.U32 R21, R23.reuse, 0x10, RZ ;  /* 0x0000001017157819 */ /* 0x040fe400000006ff */
        /* <DEDUP_REMOVED lines=42> */
.L_x_6789:
[----:B------:R-:W-:Y:S05]  /*13a40*/  BSYNC B0 ;  /* 0x0000000000007941 */ /* 0x000fea0003800000 */
.L_x_6788:
[----:B-----5:R1:W-:Y:S02]  /*13a50*/  STS.128 [R235+0x7000], R28 ;  /* 0x0070001ceb007388 */ /* 0x0203e40000000c00 */
.L_x_6781:
[----:B------:R-:W-:Y:S05]  /*13a60*/  BSYNC B1 ;  /* 0x0000000000017941 */ /* 0x000fea0003800000 */
.L_x_6780:
[----:B------:R-:W-:-:S05]  /*13a70*/  VIADD R4, R146, 0x30 ;  /* 0x0000003092047836 */ /* 0x000fca0000000000 */
        /* <DEDUP_REMOVED lines=12> */
[----:B------:R-:W-:Y:S01]  /*13b40*/  IMAD R5, R9, 0x30, RZ ;  /* 0x0000003009057824 */ /* 0x000fe200078e02ff */
[----:B-1----:R-:W-:Y:S01]  /*13b50*/  MOV R21, R9 ;  /* 0x0000000900157202 */ /* 0x002fe20000000f00 */
[----:B------:R-:W-:-:S03]  /*13b60*/  IMAD.MOV.U32 R20, RZ, RZ, RZ ;  /* 0x000000ffff147224 */ /* 0x000fc600078e00ff */
[----:B------:R-:W-:-:S04]  /*13b70*/  IADD3 R11, P3, R5, R2, RZ ;  /* 0x00000002050b7210 */ /* 0x000fc80007f7e0ff */
[----:B------:R-:W-:-:S03]  /*13b80*/  LEA.HI.X.SX32 R5, R5, R3, 0x1, P3 ;  /* 0x0000000305057211 */ /* 0x000fc600018f0eff */
[--C-:B------:R-:W-:Y:S02]  /*13b90*/  @P2 IMAD.MOV R20, RZ, RZ, -R9.reuse ;  /* 0x000000ffff142224 */ /* 0x100fe400078e0a09 */
[----:B--2---:R-:W-:Y:S02]  /*13ba0*/  IMAD.MOV.U32 R24, RZ, RZ, RZ ;  /* 0x000000ffff187224 */ /* 0x004fe400078e00ff */
[----:B------:R-:W-:Y:S01]  /*13bb0*/  @P2 IMAD.MOV R21, RZ, RZ, -R9 ;  /* 0x000000ffff152224 */ /* 0x000fe200078e0a09 */
[----:B------:R-:W-:-:S04]  /*13bc0*/  IADD3 R25, P3, R20, R11, RZ ;  /* 0x0000000b14197210 */ /* 0x000fc80007f7e0ff */
[----:B------:R-:W-:Y:S02]  /*13bd0*/  LEA.HI.X.SX32 R23, R20, R5, 0x1, P3 ;  /* 0x0000000514177211 */ /* 0x000fe400018f0eff */
[----:B-----5:R-:W-:Y:S02]  /*13be0*/  LEA R28, P3, R25, R12, 0x1 ;  /* 0x0000000c191c7211 */ /* 0x020fe400078608ff */
[----:B------:R-:W-:Y:S02]  /*13bf0*/  @P2 IADD3 R24, -R9, RZ, RZ ;  /* 0x000000ff09182210 */ /* 0x000fe40007ffe1ff */
[----:B------:R-:W-:Y:S02]  /*13c00*/  LEA.HI.X R29, R25, R13, R23, 0x1, P3 ;  /* 0x0000000d191d7211 */ /* 0x000fe400018f0c17 */
[----:B------:R-:W-:Y:S01]  /*13c10*/  IADD3 R11, P3, R24, R11, RZ ;  /* 0x0000000b180b7210 */ /* 0x000fe20007f7e0ff */
[----:B------:R-:W-:-:S03]  /*13c20*/  IMAD.WIDE R20, R21, 0x2, R16 ;  /* 0x0000000215147825 */ /* 0x000fc600078e0210 */
[----:B------:R-:W2:Y:S01]  /*13c30*/  LD.E.128 R28, desc[UR6][R28.64] ;  /* 0x000000061c1c7980 */ /* 0x000ea2000c101d00 */
[----:B------:R-:W-:Y:S02]  /*13c40*/  LEA.HI.X.SX32 R5, R24, R5, 0x1, P3 ;  /* 0x0000000518057211 */ /* 0x000fe400018f0eff */
[C---:B------:R-:W-:Y:S01]  /*13c50*/  LEA R32, P3, R11.reuse, R14, 0x1 ;  /* 0x0000000e0b207211 */ /* 0x040fe200078608ff */
[----:B------:R-:W4:Y:S03]  /*13c60*/  LD.E.128 R20, desc[UR6][R20.64] ;  /* 0x0000000614147980 */ /* 0x000f26000c101d00 */
[----:B------:R-:W-:-:S06]  /*13c70*/  LEA.HI.X R33, R11, R15, R5, 0x1, P3 ;  /* 0x0000000f0b217211 */ /* 0x000fcc00018f0c05 */
[----:B------:R-:W3:Y:S01]  /*13c80*/  LD.E.128 R32, desc[UR6][R32.64] ;  /* 0x0000000620207980 */ /* 0x000ee2000c101d00 */
        /* <DEDUP_REMOVED lines=33> */
[----:B---3--:R-:W-:Y:S01]  /*13ea0*/  LOP3.LUT R28, R32, 0xffff0000, RZ, 0xc0, !PT ;  /* 0xffff0000201c7812 */ /* 0x008fe200078ec0ff */
[----:B------:R-:W-:Y:S01]  /*13eb0*/  FMUL.FTZ R20, R20, R29 ;  /* 0x0000001d14147220 */ /* 0x000fe20000410000 */
[----:B------:R-:W-:-:S02]  /*13ec0*/  IMAD.U32 R29, R32, 0x10000, RZ ;  /* 0x00010000201d7824 */ /* 0x000fc400078e00ff */
        /* <DEDUP_REMOVED lines=24> */
.L_x_6791:
[----:B------:R-:W-:Y:S05]  /*14050*/  BSYNC B0 ;  /* 0x0000000000007941 */ /* 0x000fea0003800000 */
.L_x_6790:
[----:B-----5:R4:W-:Y:S04]  /*14060*/  STS.128 [R235+0x1800], R36 ;  /* 0x00180024eb007388 */ /* 0x0209e80000000c00 */
[----:B--2---:R4:W5:Y:S01]  /*14070*/  LD.E.128 R40, desc[UR6][R16.64+0x80] ;  /* 0x0000800610287980 */ /* 0x004962000c101d00 */
[----:B------:R-:W-:Y:S04]  /*14080*/  BSSY B0, `(.L_x_6792) ;  /* 0x0000055000007945 */ /* 0x000fe80003800000 */
[----:B------:R-:W-:Y:S05]  /*14090*/  @P1 BRA `(.L_x_6793) ;  /* 0x00000004004c1947 */ /* 0x000fea0003800000 */
[----:B------:R-:W-:Y:S01]  /*140a0*/  ISETP.GE.AND P1, PT, R10, R9, PT ;  /* 0x000000090a00720c */ /* 0x000fe20003f26270 */
[----:B------:R-:W-:Y:S02]  /*140b0*/  IMAD.MOV.U32 R10, RZ, RZ, 0x30 ;  /* 0x00000030ff0a7424 */ /* 0x000fe400078e00ff */
[----:B-1----:R-:W-:Y:S02]  /*140c0*/  IMAD.MOV.U32 R21, RZ, RZ, RZ ;  /* 0x000000ffff157224 */ /* 0x002fe400078e00ff */
[----:B------:R-:W-:Y:S02]  /*140d0*/  IMAD R5, R9, R10, 0x40 ;  /* 0x0000004009057424 */ /* 0x000fe400078e020a */
[----:B------:R-:W-:-:S03]  /*140e0*/  IMAD.MOV.U32 R11, RZ, RZ, R9 ;  /* 0x000000ffff0b7224 */ /* 0x000fc600078e0009 */
[----:B------:R-:W-:-:S03]  /*140f0*/  IADD3 R10, P2, R5, R2, RZ ;  /* 0x00000002050a7210 */ /* 0x000fc60007f5e0ff */
[----:B------:R-:W-:Y:S01]  /*14100*/  @P1 IADD3 R21, -R9, RZ, RZ ;  /* 0x000000ff09151210 */ /* 0x000fe20007ffe1ff */
[----:B------:R-:W-:Y:S01]  /*14110*/  @P1 IMAD.MOV R11, RZ, RZ, -R9 ;  /* 0x000000ffff0b1224 */ /* 0x000fe200078e0a09 */
[----:B------:R-:W-:Y:S02]  /*14120*/  LEA.HI.X.SX32 R5, R5, R3, 0x1, P2 ;  /* 0x0000000305057211 */ /* 0x000fe400010f0eff */
[----:B------:R-:W-:-:S04]  /*14130*/  IADD3 R23, P2, R21, R10, RZ ;  /* 0x0000000a15177210 */ /* 0x000fc80007f5e0ff */
[----:B------:R-:W-:Y:S02]  /*14140*/  LEA.HI.X.SX32 R21, R21, R5, 0x1, P2 ;  /* 0x0000000515157211 */ /* 0x000fe400010f0eff */
[----:B------:R-:W-:-:S04]  /*14150*/  LEA R28, P2, R23, R12, 0x1 ;  /* 0x0000000c171c7211 */ /* 0x000fc800078408ff */
[----:B------:R-:W-:Y:S01]  /*14160*/  LEA.HI.X R29, R23, R13, R21, 0x1, P2 ;  /* 0x0000000d171d7211 */ /* 0x000fe200010f0c15 */
[----:B------:R-:W-:Y:S01]  /*14170*/  IMAD.WIDE R20, R11, 0x2, R16 ;  /* 0x000000020b147825 */ /* 0x000fe200078e0210 */
[----:B------:R-:W-:-:S03]  /*14180*/  MOV R11, RZ ;  /* 0x000000ff000b7202 */ /* 0x000fc60000000f00 */
[----:B------:R-:W-:Y:S01]  /*14190*/  @P1 IMAD.MOV R11, RZ, RZ, -R9 ;  /* 0x000000ffff0b1224 */ /* 0x000fe200078e0a09 */
[----:B------:R-:W2:Y:S04]  /*141a0*/  LD.E.128 R28, desc[UR6][R28.64] ;  /* 0x000000061c1c7980 */ /* 0x000ea8000c101d00 */
        /* <DEDUP_REMOVED lines=8> */
[C---:B----4-:R-:W-:Y:S01]  /*14230*/  IMAD.U32 R36, R42.reuse, 0x10000, RZ ;  /* 0x000100002a247824 */ /* 0x050fe200078e00ff */
        /* <DEDUP_REMOVED lines=8> */
[C---:B------:R-:W-:Y:S01]  /*142c0*/  SHF.L.U32 R28, R29.reuse, 0x10, RZ ;  /* 0x000000101d1c7819 */ /* 0x040fe200000006ff */
[----:B------:R-:W-:Y:S01]  /*142d0*/  @!P1 FADD.FTZ R38, -R38, -RZ ;  /* 0x800000ff26269221 */ /* 0x000fe20000010100 */
[----:B------:R-:W-:Y:S01]  /*142e0*/  LOP3.LUT R41, R29, 0xffff0000, RZ, 0xc0, !PT ;  /* 0xffff00001d297812 */ /* 0x000fe200078ec0ff */
[----:B---3--:R-:W-:Y:S01]  /*142f0*/  IMAD.U32 R44, R22, 0x10000, RZ ;  /* 0x00010000162c7824 */ /* 0x008fe200078e00ff */
        /* <DEDUP_REMOVED lines=45> */
.L_x_6793:
[----:B------:R-:W-:Y:S05]  /*145d0*/  BSYNC B0 ;  /* 0x0000000000007941 */ /* 0x000fea0003800000 */
.L_x_6792:
[----:B-----5:R2:W-:Y:S04]  /*145e0*/  STS.128 [R235+0x3800], R40 ;  /* 0x00380028eb007388 */ /* 0x0205e80000000c00 */
[----:B----4-:R2:W5:Y:S01]  /*145f0*/  LD.E.128 R36, desc[UR6][R16.64+0x100] ;  /* 0x0001000610247980 */ /* 0x010562000c101d00 */
        /* <DEDUP_REMOVED lines=9> */
[--C-:B------:R-:W-:Y:S01]  /*14690*/  @P0 IMAD.MOV R11, RZ, RZ, -R9.reuse ;  /* 0x000000ffff0b0224 */ /* 0x100fe200078e0a09 */
[----:B------:R-:W-:Y:S02]  /*146a0*/  LEA.HI.X.SX32 R0, R0, R3, 0x1, P1 ;  /* 0x0000000300007211 */ /* 0x000fe400008f0eff */
        /* <DEDUP_REMOVED lines=8> */
[----:B------:R-:W4:Y:S01]  /*14730*/  LD.E.128 R28, desc[UR6][R28.64] ;  /* 0x000000061c1c7980 */ /* 0x000f22000c101d00 */
        /* <DEDUP_REMOVED lines=15> */
[----:B--2---:R-:W-:Y:S01]  /*14830*/  IMAD.U32 R40, R30, 0x10000, RZ ;  /* 0x000100001e287824 */ /* 0x004fe200078e00ff */
        /* <DEDUP_REMOVED lines=20> */
[----:B------:R-:W-:Y:S01]  /*14980*/  LOP3.LUT R20, R20, 0xffff0000, RZ, 0xc0, !PT ;  /* 0xffff000014147812 */ /* 0x000fe200078ec0ff */
[----:B------:R-:W-:Y:S01]  /*14990*/  @!P0 FADD.FTZ R40, -R40, -RZ ;  /* 0x800000ff28288221 */ /* 0x000fe20000010100 */
        /* <DEDUP_REMOVED lines=27> */
.L_x_6795:
[----:B------:R-:W-:Y:S05]  /*14b50*/  BSYNC B0 ;  /* 0x0000000000007941 */ /* 0x000fea0003800000 */
.L_x_6794:
[----:B-----5:R4:W-:Y:S04]  /*14b60*/  STS.128 [R235+0x5800], R36 ;  /* 0x00580024eb007388 */ /* 0x0209e80000000c00 */
[----:B-1----:R4:W5:Y:S01]  /*14b70*/  LD.E.128 R20, desc[UR6][R16.64+0x180] ;  /* 0x0001800610147980 */ /* 0x002962000c101d00 */
[----:B------:R-:W-:Y:S01]  /*14b80*/  IADD3 R26, R26, 0xc0, RZ ;  /* 0x000000c01a1a7810 */ /* 0x000fe20007ffe0ff */
[----:B------:R-:W-:Y:S03]  /*14b90*/  BSSY B0, `(.L_x_6796) ;  /* 0x0000056000007945 */ /* 0x000fe60003800000 */
[----:B------:R-:W-:-:S13]  /*14ba0*/  ISETP.GE.AND P0, PT, R26, R7, PT ;  /* 0x000000071a00720c */ /* 0x000fda0003f06270 */
[----:B------:R-:W-:Y:S05]  /*14bb0*/  @P0 BRA `(.L_x_6797) ;  /* 0x00000004004c0947 */ /* 0x000fea0003800000 */
[-C--:B------:R-:W-:Y:S01]  /*14bc0*/  ISETP.GE.AND P0, PT, R26, R9.reuse, PT ;  /* 0x000000091a00720c */ /* 0x080fe20003f06270 */
[----:B------:R-:W-:Y:S01]  /*14bd0*/  IMAD.MOV.U32 R0, RZ, RZ, 0x30 ;  /* 0x00000030ff007424 */ /* 0x000fe200078e00ff */
[----:B------:R-:W-:-:S03]  /*14be0*/  MOV R7, R9 ;  /* 0x0000000900077202 */ /* 0x000fc60000000f00 */
[----:B------:R-:W-:Y:S02]  /*14bf0*/  IMAD R5, R9, R0, 0xc0 ;  /* 0x000000c009057424 */ /* 0x000fe400078e0200 */
[----:B------:R-:W-:-:S03]  /*14c00*/  IMAD.MOV.U32 R0, RZ, RZ, RZ ;  /* 0x000000ffff007224 */ /* 0x000fc600078e00ff */
        /* <DEDUP_REMOVED lines=12> */
[----:B------:R-:W2:Y:S02]  /*14cd0*/  LD.E.128 R28, desc[UR6][R28.64] ;  /* 0x000000061c1c7980 */ /* 0x000ea4000c101d00 */
[----:B------:R-:W-:-:S04]  /*14ce0*/  IADD3 R5, P1, R0, R2, RZ ;  /* 0x0000000200057210 */ /* 0x000fc80007f3e0ff */
[----:B------:R-:W-:Y:S02]  /*14cf0*/  LEA.HI.X.SX32 R0, R0, R3, 0x1, P1 ;  /* 0x0000000300007211 */ /* 0x000fe400008f0eff */
[----:B------:R-:W-:-:S04]  /*14d00*/  LEA R12, P1, R5, R14, 0x1 ;  /* 0x0000000e050c7211 */ /* 0x000fc800078208ff */
[----:B------:R-:W-:-:S06]  /*14d10*/  LEA.HI.X R13, R5, R15, R0, 0x1, P1 ;  /* 0x0000000f050d7211 */ /* 0x000fcc00008f0c00 */
[----:B------:R-:W2:Y:S01]  /*14d20*/  LD.E.128 R12, desc[UR6][R12.64] ;  /* 0x000000060c0c7980 */ /* 0x000ea2000c101d00 */
        /* <DEDUP_REMOVED lines=8> */
[C---:B--234-:R-:W-:Y:S01]  /*14db0*/  IMAD.U32 R16, R24.reuse, 0x10000, RZ ;  /* 0x0001000018107824 */ /* 0x05cfe200078e00ff */
[----:B------:R-:W-:Y:S01]  /*14dc0*/  LOP3.LUT R11, R24, 0xffff0000, RZ, 0xc0, !PT ;  /* 0xffff0000180b7812 */ /* 0x000fe200078ec0ff */
[C---:B------:R-:W-:Y:S01]  /*14dd0*/  IMAD.U32 R23, R26.reuse, 0x10000, RZ ;  /* 0x000100001a177824 */ /* 0x040fe200078e00ff */
[C---:B------:R-:W-:Y:S02]  /*14de0*/  SHF.L.U32 R10, R25.reuse, 0x10, RZ ;  /* 0x00000010190a7819 */ /* 0x040fe400000006ff */
[----:B------:R-:W-:Y:S02]  /*14df0*/  LOP3.LUT R24, R25, 0xffff0000, RZ, 0xc0, !PT ;  /* 0xffff000019187812 */ /* 0x000fe400078ec0ff */
[----:B------:R-:W-:Y:S02]  /*14e00*/  LOP3.LUT R21, R26, 0xffff0000, RZ, 0xc0, !PT ;  /* 0xffff00001a157812 */ /* 0x000fe400078ec0ff */
[C---:B------:R-:W-:Y:S01]  /*14e10*/  SHF.L.U32 R25, R29.reuse, 0x10, RZ ;  /* 0x000000101d197819 */ /* 0x040fe200000006ff */
[----:B------:R-:W-:Y:S01]  /*14e20*/  IMAD.U32 R34, R30, 0x10000, RZ ;  /* 0x000100001e227824 */ /* 0x000fe200078e00ff */
[----:B------:R-:W-:-:S02]  /*14e30*/  LOP3.LUT R29, R29, 0xffff0000, RZ, 0xc0, !PT ;  /* 0xffff00001d1d7812 */ /* 0x000fc400078ec0ff */
[----:B------:R-:W-:Y:S01]  /*14e40*/  SHF.L.U32 R17, R27, 0x10, RZ ;  /* 0x000000101b117819 */ /* 0x000fe200000006ff */
[----:B------:R-:W-:Y:S01]  /*14e50*/  @!P0 FADD.FTZ R25, -R25, -RZ ;  /* 0x800000ff19198221 */ /* 0x000fe20000010100 */
[----:B------:R-:W-:Y:S01]  /*14e60*/  LOP3.LUT R32, R27, 0xffff0000, RZ, 0xc0, !PT ;  /* 0xffff00001b207812 */ /* 0x000fe200078ec0ff */
        /* <DEDUP_REMOVED lines=10> */
[----:B------:R-:W-:Y:S01]  /*14f10*/  FMUL.FTZ R25, R10, R25 ;  /* 0x000000190a197220 */ /* 0x000fe20000410000 */
[----:B------:R-:W-:Y:S01]  /*14f20*/  FMUL.FTZ R29, R24, R29 ;  /* 0x0000001d181d7220 */ /* 0x000fe20000410000 */
[----:B------:R-:W-:Y:S01]  /*14f30*/  @!P0 FADD.FTZ R28, -R28, -RZ ;  /* 0x800000ff1c1c8221 */ /* 0x000fe20000010100 */
[----:B------:R-:W-:Y:S01]  /*14f40*/  @!P0 FADD.FTZ R31, -R31, -RZ ;  /* 0x800000ff1f1f8221 */ /* 0x000fe20000010100 */
[----:B------:R-:W-:Y:S01]  /*14f50*/  FMUL.FTZ R34, R23, R34 ;  /* 0x0000002217227220 */ /* 0x000fe20000410000 */
[----:B------:R-:W-:Y:S01]  /*14f60*/  FMUL.FTZ R30, R21, R30 ;  /* 0x0000001e151e7220 */ /* 0x000fe20000410000 */
[C---:B------:R-:W-:Y:S01]  /*14f70*/  SHF.L.U32 R10, R13.reuse, 0x10, RZ ;  /* 0x000000100d0a7819 */ /* 0x040fe200000006ff */
[----:B------:R-:W-:Y:S01]  /*14f80*/  IMAD.U32 R21, R12, 0x10000, RZ ;  /* 0x000100000c157824 */ /* 0x000fe200078e00ff */
[----:B------:R-:W-:Y:S01]  /*14f90*/  LOP3.LUT R24, R13, 0xffff0000, RZ, 0xc0, !PT ;  /* 0xffff00000d187812 */ /* 0x000fe200078ec0ff */
        /* <DEDUP_REMOVED lines=21> */
.L_x_6797:
[----:B------:R-:W-:Y:S05]  /*150f0*/  BSYNC B0 ;  /* 0x0000000000007941 */ /* 0x000fea0003800000 */
.L_x_6796:
[----:B-----5:R1:W-:Y:S01]  /*15100*/  STS.128 [R235+0x7800], R20 ;  /* 0x00780014eb007388 */ /* 0x0203e20000000c00 */
[----:B------:R-:W-:Y:S05]  /*15110*/  BRA `(.L_x_6751) ;  /* 0x0000000000b07947 */ /* 0x000fea0003800000 */
.L_x_6719:
[----:B------:R-:W-:Y:S02]  /*15120*/  IMAD.IADD R7, R234, 0x1, -R63 ;  /* 0x00000001ea077824 */ /* 0x000fe400078e0a3f */
[C---:B------:R-:W-:Y:S02]  /*15130*/  VIADD R6, R146.reuse, 0x10 ;  /* 0x0000001092067836 */ /* 0x040fe40000000000 */
[C---:B------:R-:W-:Y:S01]  /*15140*/  VIADD R4, R146.reuse, 0x30 ;  /* 0x0000003092047836 */ /* 0x040fe20000000000 */
[CC--:B------:R-:W-:Y:S01]  /*15150*/  ISETP.GE.AND P6, PT, R146.reuse, R7.reuse, PT ;  /* 0x000000079200720c */ /* 0x0c0fe20003fc6270 */
[----:B---3--:R-:W-:Y:S01]  /*15160*/  VIADD R8, R146, 0x20 ;  /* 0x0000002092087836 */ /* 0x008fe20000000000 */
[-C--:B------:R-:W-:Y:S02]  /*15170*/  ISETP.GE.AND P5, PT, R6, R7.reuse, PT ;  /* 0x000000070600720c */ /* 0x080fe40003fa6270 */
[-C--:B------:R-:W-:Y:S02]  /*15180*/  ISETP.GE.AND P3, PT, R4, R7.reuse, PT ;  /* 0x000000070400720c */ /* 0x080fe40003f66270 */
[----:B------:R-:W-:-:S07]  /*15190*/  ISETP.GE.AND P4, PT, R8, R7, PT ;  /* 0x000000070800720c */ /* 0x000fce0003f86270 */
[C---:B-----5:R-:W-:Y:S02]  /*151a0*/  @!P6 LEA R10, P2, R148.reuse, R154, 0x1 ;  /* 0x0000009a940ae211 */ /* 0x060fe400078408ff */
        /* <DEDUP_REMOVED lines=35> */
.L_x_6751:
[----:B------:R-:W-:Y:S05]  /*153e0*/  BSYNC B2 ;  /* 0x0000000000027941 */ /* 0x000fea0003800000 */
.L_x_6718:
[----:B------:R-:W-:Y:S02]  /*153f0*/  VIADD R242, R170, 0xffffffff ;  /* 0xffffffffaaf27836 */ /* 0x000fe40000000000 */
[----:B------:R-:W-:Y:S02]  /*15400*/  IMAD.SHL.U32 R0, R60, 0x40, RZ ;  /* 0x000000403c007824 */ /* 0x000fe400078e00ff */
[----:B-1----:R-:W-:Y:S02]  /*15410*/  IMAD.SHL.U32 R2, R242, 0x40, RZ ;  /* 0x00000040f2027824 */ /* 0x002fe400078e00ff */
[----:B--234-:R-:W-:Y:S01]  /*15420*/  IMAD.SHL.U32 R16, R64, 0x40, RZ ;  /* 0x0000004040107824 */ /* 0x01cfe200078e00ff */
[----:B------:R-:W-:Y:S01]  /*15430*/  LOP3.LUT R5, R0, 0x1c0, RZ, 0xc0, !PT ;  /* 0x000001c000057812 */ /* 0x000fe200078ec0ff */
[----:B------:R-:W-:-:S03]  /*15440*/  IMAD.IADD R3, R61, 0x1, -R2 ;  /* 0x000000013d037824 */ /* 0x000fc600078e0a02 */
[----:B------:R-:W-:Y:S02]  /*15450*/  LOP3.LUT R16, R16, 0xfffffe00, RZ, 0xc0, !PT ;  /* 0xfffffe0010107812 */ /* 0x000fe400078ec0ff */
[-C--:B------:R-:W-:Y:S02]  /*15460*/  ISETP.GE.AND P4, PT, R6, R3.reuse, PT ;  /* 0x000000030600720c */ /* 0x080fe40003f86270 */
[-C--:B------:R-:W-:Y:S01]  /*15470*/  ISETP.GE.AND P5, PT, R146, R3.reuse, PT ;  /* 0x000000039200720c */ /* 0x080fe20003fa6270 */
[----:B------:R-:W-:Y:S01]  /*15480*/  IMAD R226, R54, 0x400, R16 ;  /* 0x0000040036e27824 */ /* 0x000fe200078e0210 */
[CC--:B------:R-:W-:Y:S02]  /*15490*/  ISETP.GE.AND P3, PT, R8.reuse, R3.reuse, PT ;  /* 0x000000030800720c */ /* 0x0c0fe40003f66270 */
[-C--:B------:R-:W-:Y:S02]  /*154a0*/  ISETP.GE.AND P1, PT, R8, R3.reuse, PT ;  /* 0x000000030800720c */ /* 0x080fe40003f26270 */
[----:B------:R-:W-:-:S02]  /*154b0*/  ISETP.GE.AND P2, PT, R6, R3, PT ;  /* 0x000000030600720c */ /* 0x000fc40003f46270 */
[----:B------:R-:W-:-:S03]  /*154c0*/  SHF.R.S32.HI R6, RZ, 0x4, R69 ;  /* 0x00000004ff067819 */ /* 0x000fc60000011445 */
[C---:B------:R-:W-:Y:S02]  /*154d0*/  @!P4 LEA R10, P0, R66.reuse, R228, 0x1 ;  /* 0x000000e4420ac211 */ /* 0x040fe400078008ff */
[----:B------:R-:W-:Y:S01]  /*154e0*/  @!PT LDS RZ, [RZ] ;  /* 0x00000000fffff984 */ /* 0x000fe20000000800 */
[----:B------:R-:W-:Y:S01]  /*154f0*/  @!PT LDS RZ, [RZ] ;  /* 0x00000000fffff984 */ /* 0x000fe20000000800 */
[----:B------:R-:W-:Y:S01]  /*15500*/  @!PT LDS RZ, [RZ] ;  /* 0x00000000fffff984 */ /* 0x000fe20000000800 */
[----:B------:R-:W-:Y:S01]  /*15510*/  @!P5 LDGSTS.E.BYPASS.LTC128B.128 [R235+0x8000], desc[UR6][R228.64] ;  /* 0x08000000e4ebdfae */ /* 0x000fe2000b901d46 */
[----:B------:R-:W-:Y:S02]  /*15520*/  LEA.HI R69, R69, R6, RZ, 0x1 ;  /* 0x0000000645457211 */ /* 0x000fe400078f08ff */
[----:B------:R-:W-:Y:S01]  /*15530*/  @!P4 LEA.HI.X R11, R66, R229, R67, 0x1, P0 ;  /* 0x000000e5420bc211 */ /* 0x000fe200000f0c43 */
[----:B------:R-:W-:Y:S01]  /*15540*/  @!P5 LDGSTS.E.BYPASS.LTC128B.128 [R235+0xa000], desc[UR6][R228.64+0x80] ;  /* 0x0a000080e4ebdfae */ /* 0x000fe2000b901d46 */
[-C--:B------:R-:W-:Y:S02]  /*15550*/  ISETP.GE.AND P0, PT, R4, R3.reuse, PT ;  /* 0x000000030400720c */ /* 0x080fe40003f06270 */
[----:B------:R-:W-:Y:S01]  /*15560*/  LOP3.LUT R69, R69, 0xfffffffe, RZ, 0xc0, !PT ;  /* 0xfffffffe45457812 */ /* 0x000fe200078ec0ff */
[----:B------:R-:W-:Y:S04]  /*15570*/  @!P5 LDGSTS.E.BYPASS.LTC128B.128 [R235+0xc000], desc[UR6][R228.64+0x100] ;  /* 0x0c000100e4ebdfae */ /* 0x000fe8000b901d46 */
[----:B------:R-:W-:Y:S01]  /*15580*/  @!P5 LDGSTS.E.BYPASS.LTC128B.128 [R235+0xe000], desc[UR6][R228.64+0x180] ;  /* 0x0e000180e4ebdfae */ /* 0x000fe2000b901d46 */
[C---:B------:R-:W-:Y:S01]  /*15590*/  ISETP.GE.AND P5, PT, R146.reuse, R3, PT ;  /* 0x000000039200720c */ /* 0x040fe20003fa6270 */
[----:B------:R-:W-:-:S02]  /*155a0*/  IMAD.SHL.U32 R146, R146, 0x8, RZ ;  /* 0x0000000892927824 */ /* 0x000fc400078e00ff */
[----:B------:R-:W-:Y:S01]  /*155b0*/  @!P4 LDGSTS.E.BYPASS.LTC128B.128 [R235+0x8800], desc[UR6][R10.64] ;  /* 0x088000000aebcfae */ /* 0x000fe2000b901d46 */
[----:B------:R-:W-:Y:S02]  /*155c0*/  IMAD.IADD R69, R6, 0x1, -R69 ;  /* 0x0000000106457824 */ /* 0x000fe400078e0a45 */
[----:B------:R-:W-:Y:S01]  /*155d0*/  @!P0 IMAD R0, R167, 0x60, RZ ;  /* 0x00000060a7008824 */ /* 0x000fe200078e02ff */
[----:B------:R-:W-:Y:S01]  /*155e0*/  @!P4 LDGSTS.E.BYPASS.LTC128B.128 [R235+0xa800], desc[UR6][R10.64+0x80] ;  /* 0x0a8000800aebcfae */ /* 0x000fe2000b901d46 */
[----:B------:R-:W-:Y:S01]  /*155f0*/  @!P0 IMAD.WIDE.U32 R8, R166, 0x60, R228 ;  /* 0x00000060a6088825 */ /* 0x000fe200078e00e4 */
[----:B------:R-:W-:Y:S02]  /*15600*/  LOP3.LUT R146, R5, 0x8, R146, 0xf8, !PT ;  /* 0x0000000805927812 */ /* 0x000fe400078ef892 */
[----:B------:R-:W-:Y:S01]  /*15610*/  @!P4 LDGSTS.E.BYPASS.LTC128B.128 [R235+0xc800], desc[UR6][R10.64+0x100] ;  /* 0x0c8001000aebcfae */ /* 0x000fe2000b901d46 */
[----:B-----5:R-:W-:Y:S01]  /*15620*/  @!P0 IMAD.IADD R13, R0, 0x1, R9 ;  /* 0x00000001000d8824 */ /* 0x020fe200078e0209 */
[----:B------:R-:W-:Y:S01]  /*15630*/  SHF.R.U32.HI R5, RZ, 0x3, R5 ;  /* 0x00000003ff057819 */ /* 0x000fe20000011605 */
[----:B------:R-:W-:Y:S01]  /*15640*/  @!P0 IMAD.MOV.U32 R12, RZ, RZ, R8 ;  /* 0x000000ffff0c8224 */ /* 0x000fe200078e0008 */
[----:B------:R1:W-:Y:S01]  /*15650*/  @!P4 LDGSTS.E.BYPASS.LTC128B.128 [R235+0xe800], desc[UR6][R10.64+0x180] ;  /* 0x0e8001800aebcfae */ /* 0x0003e2000b901d46 */
[----:B------:R-:W-:Y:S01]  /*15660*/  IMAD.SHL.U32 R6, R69, 0x8, RZ ;  /* 0x0000000845067824 */ /* 0x000fe200078e00ff */
[----:B------:R-:W-:-:S05]  /*15670*/  LOP3.LUT R146, R146, R5, RZ, 0x3c, !PT ;  /* 0x0000000592927212 */ /* 0x000fca00078e3cff */
[----:B------:R-:W-:Y:S01]  /*15680*/  IMAD R225, R69, 0x200, R146 ;  /* 0x0000020045e17824 */ /* 0x000fe200078e0292 */
[----:B-1----:R-:W-:-:S04]  /*15690*/  @!P3 LEA R10, P4, R166, R228, 0x6 ;  /* 0x000000e4a60ab211 */ /* 0x002fc800078830ff */
[----:B------:R-:W-:Y:S02]  /*156a0*/  @!P3 LEA.HI.X R11, R166, R229, R167, 0x6, P4 ;  /* 0x000000e5a60bb211 */ /* 0x000fe400020f34a7 */
[----:B------:R-:W-:Y:S01]  /*156b0*/  ISETP.GE.AND P4, PT, R4, R3, PT ;  /* 0x000000030400720c */ /* 0x000fe20003f86270 */
[----:B------:R-:W-:Y:S02]  /*156c0*/  IMAD.SHL.U32 R3, R68, 0x40, RZ ;  /* 0x0000004044037824 */ /* 0x000fe400078e00ff */
[----:B------:R-:W-:Y:S03]  /*156d0*/  @!P3 LDGSTS.E.BYPASS.LTC128B.128 [R235+0x9000], desc[UR6][R10.64] ;  /* 0x090000000aebbfae */ /* 0x000fe6000b901d46 */
[----:B------:R-:W-:Y:S01]  /*156e0*/  LOP3.LUT R3, R3, 0x1c0, RZ, 0xc0, !PT ;  /* 0x000001c003037812 */ /* 0x000fe200078ec0ff */
[----:B------:R-:W-:Y:S03]  /*156f0*/  @!P3 LDGSTS.E.BYPASS.LTC128B.128 [R235+0xb000], desc[UR6][R10.64+0x80] ;  /* 0x0b0000800aebbfae */ /* 0x000fe6000b901d46 */
[----:B------:R-:W-:Y:S01]  /*15700*/  LOP3.LUT R6, R3, 0x8, R6, 0xf8, !PT ;  /* 0x0000000803067812 */ /* 0x000fe200078ef806 */
[----:B------:R-:W-:Y:S01]  /*15710*/  @!P3 LDGSTS.E.BYPASS.LTC128B.128 [R235+0xd000], desc[UR6][R10.64+0x100] ;  /* 0x0d0001000aebbfae */ /* 0x000fe2000b901d46 */
[----:B------:R-:W-:Y:S01]  /*15720*/  SHF.R.U32.HI R3, RZ, 0x3, R3 ;  /* 0x00000003ff037819 */ /* 0x000fe20000011603 */
[----:B------:R-:W-:-:S02]  /*15730*/  @!P4 IMAD R0, R169, 0x60, RZ ;  /* 0x00000060a900c824 */ /* 0x000fc400078e02ff */
[----:B------:R1:W-:Y:S01]  /*15740*/  @!P3 LDGSTS.E.BYPASS.LTC128B.128 [R235+0xf000], desc[UR6][R10.64+0x180] ;  /* 0x0f0001800aebbfae */ /* 0x0003e2000b901d46 */
[----:B------:R-:W-:Y:S01]  /*15750*/  LOP3.LUT R3, R6, R3, RZ, 0x3c, !PT ;  /* 0x0000000306037212 */ /* 0x000fe200078e3cff */
[----:B------:R-:W-:Y:S02]  /*15760*/  @!P4 IMAD.WIDE.U32 R8, R168, 0x60, R240 ;  /* 0x00000060a808c825 */ /* 0x000fe400078e00f0 */
[----:B------:R-:W-:Y:S02]  /*15770*/  @!P0 LDGSTS.E.BYPASS.LTC128B.128 [R235+0x9800], desc[UR6][R12.64] ;  /* 0x098000000ceb8fae */ /* 0x000fe4000b901d46 */
[----:B------:R-:W-:Y:S02]  /*15780*/  IMAD.IADD R226, R3, 0x1, R226 ;  /* 0x0000000103e27824 */ /* 0x000fe400078e02e2 */
[----:B------:R-:W-:Y:S01]  /*15790*/  @!P0 LDGSTS.E.BYPASS.LTC128B.128 [R235+0xb800], desc[UR6][R12.64+0x80] ;  /* 0x0b8000800ceb8fae */ /* 0x000fe2000b901d46 */
[----:B------:R-:W-:-:S03]  /*157a0*/  @!P4 IMAD.IADD R9, R0, 0x1, R9 ;  /* 0x000000010009c824 */ /* 0x000fc600078e0209 */
[----:B------:R-:W-:Y:S04]  /*157b0*/  @!P0 LDGSTS.E.BYPASS.LTC128B.128 [R235+0xd800], desc[UR6][R12.64+0x100] ;  /* 0x0d8001000ceb8fae */ /* 0x000fe8000b901d46 */
[----:B------:R-:W-:Y:S01]  /*157c0*/  @!P0 LDGSTS.E.BYPASS.LTC128B.128 [R235+0xf800], desc[UR6][R12.64+0x180] ;  /* 0x0f8001800ceb8fae */ /* 0x000fe2000b901d46 */
[----:B------:R-:W-:-:S03]  /*157d0*/  @!P2 LEA R4, P0, R65, R240, 0x1 ;  /* 0x000000f04104a211 */ /* 0x000fc600078008ff */
[----:B------:R-:W0:Y:S01]  /*157e0*/  LDGDEPBAR ;  /* 0x00000000000079af */ /* 0x000e220000000000 */
[----:B------:R-:W-:-:S03]  /*157f0*/  @!P2 LEA.HI.X R5, R65, R241, R62, 0x1, P0 ;  /* 0x000000f14105a211 */ /* 0x000fc600000f0c3e */
[----:B------:R-:W2:Y:S01]  /*15800*/  LD.E R62, desc[UR6][R18.64+0x184] ;  /* 0x00018406123e7980 */ /* 0x000ea2000c101900 */
[----:B-1----:R-:W-:-:S03]  /*15810*/  @!P1 LEA R10, P0, R168, R240, 0x6 ;  /* 0x000000f0a80a9211 */ /* 0x002fc600078030ff */
[----:B------:R-:W3:Y:S01]  /*15820*/  LD.E R17, desc[UR6][R18.64+0x188] ;  /* 0x0001880612117980 */ /* 0x000ee2000c101900 */
[----:B------:R-:W-:Y:S01]  /*15830*/  @!P1 LEA.HI.X R11, R168, R241, R169, 0x6, P0 ;  /* 0x000000f1a80b9211 */ /* 0x000fe200000f34a9 */
[----:B------:R-:W-:-:S04]  /*15840*/  DEPBAR.LE SB0, 0x0 ;  /* 0x000080000000791a */ /* 0x000fc80000000000 */
[----:B------:R-:W-:Y:S01]  /*15850*/  BAR.SYNC.DEFER_BLOCKING 0x0 ;  /* 0x0000000000007b1d */ /* 0x000fe20000010000 */
[----:B------:R-:W-:Y:S02]  /*15860*/  LEA R225, R225, UR4, 0x1 ;  /* 0x00000004e1e17c11 */ /* 0x000fe4000f8e08ff */
[----:B------:R-:W-:-:S03]  /*15870*/  LEA R226, R226, UR4, 0x1 ;  /* 0x00000004e2e27c11 */ /* 0x000fc6000f8e08ff */
        /* <DEDUP_REMOVED lines=45> */
[----:B------:R-:W4:Y:S01]  /*15b50*/  LDSM.16.M88.4 R44, [R225+0x8000] ;  /* 0x00800000e12c783b */ /* 0x000f220000000200 */
[----:B------:R-:W-:-:S03]  /*15b60*/  R2P PR, R60, 0x6 ;  /* 0x000000063c007804 */ /* 0x000fc60000000000 */
[----:B------:R-:W4:Y:S04]  /*15b70*/  LDSM.16.M88.4 R36, [R225+0x8800] ;  /* 0x00880000e124783b */ /* 0x000f280000000200 */
[----:B------:R-:W4:Y:S01]  /*15b80*/  LDSM.16.M88.4 R28, [R225+0x9000] ;  /* 0x00900000e11c783b */ /* 0x000f220000000200 */
[----:B------:R-:W-:-:S03]  /*15b90*/  VIADD R0, R225, 0x8000 ;  /* 0x00008000e1007836 */ /* 0x000fc60000000000 */
[----:B-1----:R-:W1:Y:S01]  /*15ba0*/  LDSM.16.M88.4 R4, [R225+0x9800] ;  /* 0x00980000e104783b */ /* 0x002e620000000200 */
[----:B------:R-:W-:Y:S02]  /*15bb0*/  VIADD R223, R225, 0x8020 ;  /* 0x00008020e1df7836 */ /* 0x000fe40000000000 */
[----:B------:R-:W-:Y:S01]  /*15bc0*/  IMAD R224, R55, 0x2, R226 ;  /* 0x0000000237e07824 */ /* 0x000fe200078e02e2 */
[----:B------:R-:W0:Y:S01]  /*15bd0*/  LDGDEPBAR ;  /* 0x00000000000079af */ /* 0x000e220000000000 */
[----:B------:R-:W-:-:S03]  /*15be0*/  @P1 VIADD R223, R0, 0xffffffe0 ;  /* 0xffffffe000df1836 */ /* 0x000fc60000000000 */
[----:B------:R-:W-:Y:S04]  /*15bf0*/  LDSM.16.M88.4 R68, [R224] ;  /* 0x00000000e044783b */ /* 0x000fe80000000200 */
[----:B------:R-:W1:Y:S01]  /*15c00*/  LDSM.16.M88.4 R64, [R223] ;  /* 0x00000000df40783b */ /* 0x000e620000000200 */
[----:B------:R-:W-:-:S03]  /*15c10*/  IMAD.MOV.U32 R0, RZ, RZ, 0x40 ;  /* 0x00000040ff007424 */ /* 0x000fc600078e00ff */
[----:B----4-:R-:W4:Y:S04]  /*15c20*/  LDSM.16.M88.4 R8, [R223+0x800] ;  /* 0x00080000df08783b */ /* 0x010f280000000200 */
[----:B------:R-:W4:Y:S01]  /*15c30*/  LDSM.16.M88.4 R56, [R223+0x1000] ;  /* 0x00100000df38783b */ /* 0x000f220000000200 */
[----:B------:R-:W-:Y:S01]  /*15c40*/  SEL R0, R0, 0xffffffc0, !P2 ;  /* 0xffffffc000007807 */ /* 0x000fe20005000000 */
[----:B------:R-:W-:Y:S02]  /*15c50*/  IMAD R222, R53, 0x2, R226 ;  /* 0x0000000235de7824 */ /* 0x000fe400078e02e2 */
[----:B------:R-:W4:Y:S01]  /*15c60*/  LDSM.16.M88.4 R76, [R223+0x1800] ;  /* 0x00180000df4c783b */ /* 0x000f220000000200 */
[----:B------:R-:W-:Y:S01]  /*15c70*/  HMMA.16816.F32.BF16 R48, R72, R44, RZ ;  /* 0x0000002c4830723c */ /* 0x000fe200000418ff */
[----:B------:R-:W-:-:S02]  /*15c80*/  IMAD.IADD R219, R225, 0x1, R0 ;  /* 0x00000001e1db7824 */ /* 0x000fc400078e0200 */
[----:B------:R-:W-:Y:S03]  /*15c90*/  LDSM.16.M88.4 R80, [R222] ;  /* 0x00000000de50783b */ /* 0x000fe60000000200 */
[C---:B------:R-:W-:Y:S01]  /*15ca0*/  HMMA.16816.F32.BF16 R44, R72.reuse, R46, RZ ;  /* 0x0000002e482c723c */ /* 0x040fe200000418ff */
[----:B------:R-:W4:Y:S04]  /*15cb0*/  LDSM.16.M88.4 R20, [R219+0x8000] ;  /* 0x00800000db14783b */ /* 0x000f280000000200 */
[----:B------:R-:W-:Y:S01]  /*15cc0*/  LDSM.16.M88.4 R12, [R219+0x8800] ;  /* 0x00880000db0c783b */ /* 0x000fe20000000200 */
[C---:B------:R-:W-:Y:S06]  /*15cd0*/  HMMA.16816.F32.BF16 R40, R72.reuse, R36, RZ ;  /* 0x000000244828723c */ /* 0x040fec00000418ff */
[C---:B------:R-:W-:Y:S06]  /*15ce0*/  HMMA.16816.F32.BF16 R32, R72.reuse, R28, RZ ;  /* 0x0000001c4820723c */ /* 0x040fec00000418ff */
[C---:B-1----:R-:W-:Y:S01]  /*15cf0*/  HMMA.16816.F32.BF16 R24, R72.reuse, R4, RZ ;  /* 0x000000044818723c */ /* 0x042fe200000418ff */
[----:B------:R-:W-:Y:S01]  /*15d00*/  IMAD R221, R53, 0x2, R224 ;  /* 0x0000000235dd7824 */ /* 0x000fe200078e02e0 */
[----:B------:R-:W-:Y:S04]  /*15d10*/  LDSM.16.M88.4 R84, [R219+0x9800] ;  /* 0x00980000db54783b */ /* 0x000fe80000000200 */
[C---:B------:R-:W-:Y:S01]  /*15d20*/  HMMA.16816.F32.BF16 R36, R72.reuse, R38, RZ ;  /* 0x000000264824723c */ /* 0x040fe200000418ff */
[----:B------:R-:W-:Y:S01]  /*15d30*/  IMAD.IADD R212, R0, 0x1, R223 ;  /* 0x0000000100d47824 */ /* 0x000fe200078e02df */
[----:B------:R-:W-:Y:S04]  /*15d40*/  LDSM.16.M88.4 R88, [R219+0xb800] ;  /* 0x00b80000db58783b */ /* 0x000fe80000000200 */
[C---:B------:R-:W-:Y:S06]  /*15d50*/  HMMA.16816.F32.BF16 R28, R72.reuse, R30, RZ ;  /* 0x0000001e481c723c */ /* 0x040fec00000418ff */
[----:B------:R-:W-:Y:S01]  /*15d60*/  HMMA.16816.F32.BF16 R72, R72, R6, RZ ;  /* 0x000000064848723c */ /* 0x000fe200000418ff */
[----:B------:R-:W1:Y:S05]  /*15d70*/  LDSM.16.M88.4 R4, [R219+0x9000] ;  /* 0x00900000db04783b */ /* 0x000e6a0000000200 */
[C---:B------:R-:W-:Y:S06]  /*15d80*/  HMMA.16816.F32.BF16 R48, R68.reuse, R64, R48 ;  /* 0x000000404430723c */ /* 0x040fec0000041830 */
[C---:B------:R-:W-:Y:S01]  /*15d90*/  HMMA.16816.F32.BF16 R44, R68.reuse, R66, R44 ;  /* 0x00000042442c723c */ /* 0x040fe2000004182c */
[----:B------:R-:W-:Y:S05]  /*15da0*/  LDSM.16.M88.4 R64, [R221] ;  /* 0x00000000dd40783b */ /* 0x000fea0000000200 */
[C---:B----4-:R-:W-:Y:S06]  /*15db0*/  HMMA.16816.F32.BF16 R40, R68.reuse, R8, R40 ;  /* 0x000000084428723c */ /* 0x050fec0000041828 */
[C---:B------:R-:W-:Y:S01]  /*15dc0*/  HMMA.16816.F32.BF16 R36, R68.reuse, R10, R36 ;  /* 0x0000000a4424723c */ /* 0x040fe20000041824 */
[----:B------:R-:W4:Y:S05]  /*15dd0*/  LDSM.16.M88.4 R8, [R212] ;  /* 0x00000000d408783b */ /* 0x000f2a0000000200 */
[C---:B------:R-:W-:Y:S06]  /*15de0*/  HMMA.16816.F32.BF16 R32, R68.reuse, R56, R32 ;  /* 0x000000384420723c */ /* 0x040fec0000041820 */
        /* <DEDUP_REMOVED lines=14> */
[----:B------:R-:W1:Y:S05]  /*15ed0*/  LDSM.16.M88.4 R12, [R225+0xa800] ;  /* 0x00a80000e10c783b */ /* 0x000e6a0000000200 */
[C---:B----4-:R-:W-:Y:S06]  /*15ee0*/  HMMA.16816.F32.BF16 R48, R64.reuse, R8, R48 ;  /* 0x000000084030723c */ /* 0x050fec0000041830 */
[----:B------:R-:W-:Y:S01]  /*15ef0*/  HMMA.16816.F32.BF16 R44, R64, R10, R44 ;  /* 0x0000000a402c723c */ /* 0x000fe2000004182c */
        /* <DEDUP_REMOVED lines=8> */
[C---:B---3--:R-:W-:Y:S06]  /*15f80*/  HMMA.16816.F32.BF16 R32, R64.reuse, R68, R32 ;  /* 0x000000444020723c */ /* 0x048fec0000041820 */
[----:B------:R-:W-:Y:S01]  /*15f90*/  HMMA.16816.F32.BF16 R28, R64, R70, R28 ;  /* 0x00000046401c723c */ /* 0x000fe2000004181c */
[----:B------:R-:W2:Y:S05]  /*15fa0*/  LDSM.16.M88.4 R68, [R223+0x2800] ;  /* 0x00280000df44783b */ /* 0x000eaa0000000200 */
[C---:B-1----:R-:W-:Y:S06]  /*15fb0*/  HMMA.16816.F32.BF16 R48, R4.reuse, R20, R48 ;  /* 0x000000140430723c */ /* 0x042fec0000041830 */
[----:B------:R-:W-:Y:S01]  /*15fc0*/  HMMA.16816.F32.BF16 R44, R4, R22, R44 ;  /* 0x00000016042c723c */ /* 0x000fe2000004182c */
        /* <DEDUP_REMOVED lines=64> */
[----:B------:R-:W-:Y:S06]  /*163d0*/  HMMA.16816.F32.BF16 R80, R84, R90, R80 ;  /* 0x0000005a5450723c */ /* 0x000fec0000041850 */
        /* <DEDUP_REMOVED lines=8> */
[----:B------:R-:W2:Y:S04]  /*16460*/  LDSM.16.M88.4 R64, [R212+0x4000] ;  /* 0x00400000d440783b */ /* 0x000ea80000000200 */
[----:B------:R-:W2:Y:S01]  /*16470*/  LDSM.16.M88.4 R28, [R212+0x4800] ;  /* 0x00480000d41c783b */ /* 0x000ea20000000200 */
[C---:B---3--:R-:W-:Y:S06]  /*16480*/  HMMA.16816.F32.BF16 R24, R76.reuse, R56, R24 ;  /* 0x000000384c18723c */ /* 0x048fec0000041818 */
[----:B------:R-:W-:Y:S01]  /*16490*/  HMMA.16816.F32.BF16 R80, R76, R58, R80 ;  /* 0x0000003a4c50723c */ /* 0x000fe20000041850 */
[----:B------:R-:W-:Y:S05]  /*164a0*/  LDSM.16.M88.4 R56, [R226+0x6000] ;  /* 0x00600000e238783b */ /* 0x000fea0000000200 */
[C---:B----4-:R-:W-:Y:S06]  /*164b0*/  HMMA.16816.F32.BF16 R48, R20.reuse, R12, R48 ;  /* 0x0000000c1430723c */ /* 0x050fec0000041830 */
[C---:B------:R-:W-:Y:S01]  /*164c0*/  HMMA.16816.F32.BF16 R44, R20.reuse, R14, R44 ;  /* 0x0000000e142c723c */ /* 0x040fe2000004182c */
[----:B------:R-:W-:Y:S05]  /*164d0*/  LDSM.16.M88.4 R12, [R212+0x5800] ;  /* 0x00580000d40c783b */ /* 0x000fea0000000200 */
[C---:B------:R-:W-:Y:S06]  /*164e0*/  HMMA.16816.F32.BF16 R40, R20.reuse, R8, R40 ;  /* 0x000000081428723c */ /* 0x040fec0000041828 */
[C---:B------:R-:W-:Y:S01]  /*164f0*/  HMMA.16816.F32.BF16 R36, R20.reuse, R10, R36 ;  /* 0x0000000a1424723c */ /* 0x040fe20000041824 */
[----:B------:R-:W3:Y:S05]  /*16500*/  LDSM.16.M88.4 R8, [R212+0x5000] ;  /* 0x00500000d408783b */ /* 0x000eea0000000200 */
[C---:B------:R-:W-:Y:S06]  /*16510*/  HMMA.16816.F32.BF16 R32, R20.reuse, R4, R32 ;  /* 0x000000041420723c */ /* 0x040fec0000041820 */
[C---:B------:R-:W-:Y:S01]  /*16520*/  HMMA.16816.F32.BF16 R84, R20.reuse, R6, R84 ;  /* 0x000000061454723c */ /* 0x040fe20000041854 */
[----:B------:R-:W4:Y:S05]  /*16530*/  LDSM.16.M88.4 R4, [R225+0xe000] ;  /* 0x00e00000e104783b */ /* 0x000f2a0000000200 */
[C---:B-1----:R-:W-:Y:S01]  /*16540*/  HMMA.16816.F32.BF16 R76, R20.reuse, R68, R24 ;  /* 0x00000044144c723c */ /* 0x042fe20000041818 */
[----:B------:R-:W1:Y:S05]  /*16550*/  LDSM.16.M88.4 R24, [R225+0xe800] ;  /* 0x00e80000e118783b */ /* 0x000e6a0000000200 */
[----:B------:R-:W-:Y:S01]  /*16560*/  HMMA.16816.F32.BF16 R80, R20, R70, R80 ;  /* 0x000000461450723c */ /* 0x000fe20000041850 */
[----:B------:R-:W1:Y:S05]  /*16570*/  LDSM.16.M88.4 R20, [R225+0xf000] ;  /* 0x00f00000e114783b */ /* 0x000e6a0000000200 */
[C---:B--2---:R-:W-:Y:S06]  /*16580*/  HMMA.16816.F32.BF16 R48, R72.reuse, R64, R48 ;  /* 0x000000404830723c */ /* 0x044fec0000041830 */
[C---:B------:R-:W-:Y:S01]  /*16590*/  HMMA.16816.F32.BF16 R44, R72.reuse, R66, R44 ;  /* 0x00000042482c723c */ /* 0x040fe2000004182c */
[----:B------:R-:W2:Y:S05]  /*165a0*/  LDSM.16.M88.4 R64, [R225+0xf800] ;  /* 0x00f80000e140783b */ /* 0x000eaa0000000200 */
[C---:B------:R-:W-:Y:S06]  /*165b0*/  HMMA.16816.F32.BF16 R40, R72.reuse, R28, R40 ;  /* 0x0000001c4828723c */ /* 0x040fec0000041828 */
[C---:B------:R-:W-:Y:S01]  /*165c0*/  HMMA.16816.F32.BF16 R68, R72.reuse, R30, R36 ;  /* 0x0000001e4844723c */ /* 0x040fe20000041824 */
[----:B------:R-:W-:Y:S04]  /*165d0*/  LDSM.16.M88.4 R36, [R224+0x6000] ;  /* 0x00600000e024783b */ /* 0x000fe80000000200 */
[----:B------:R-:W2:Y:S01]  /*165e0*/  LDSM.16.M88.4 R28, [R223+0x6000] ;  /* 0x00600000df1c783b */ /* 0x000ea20000000200 */
[C---:B---3--:R-:W-:Y:S06]  /*165f0*/  HMMA.16816.F32.BF16 R32, R72.reuse, R8, R32 ;  /* 0x000000084820723c */ /* 0x048fec0000041820 */
[C---:B------:R-:W-:Y:S01]  /*16600*/  HMMA.16816.F32.BF16 R84, R72.reuse, R10, R84 ;  /* 0x0000000a4854723c */ /* 0x040fe20000041854 */
[----:B------:R-:W3:Y:S05]  /*16610*/  LDSM.16.M88.4 R8, [R223+0x6800] ;  /* 0x00680000df08783b */ /* 0x000eea0000000200 */
[C---:B------:R-:W-:Y:S06]  /*16620*/  HMMA.16816.F32.BF16 R76, R72.reuse, R12, R76 ;  /* 0x0000000c484c723c */ /* 0x040fec000004184c */
[----:B------:R-:W-:Y:S01]  /*16630*/  HMMA.16816.F32.BF16 R80, R72, R14, R80 ;  /* 0x0000000e4850723c */ /* 0x000fe20000041850 */
[----:B------:R-:W-:Y:S04]  /*16640*/  LDSM.16.M88.4 R72, [R223+0x7800] ;  /* 0x00780000df48783b */ /* 0x000fe80000000200 */
        /* <DEDUP_REMOVED lines=11> */
[----:B------:R-:W-:Y:S06]  /*16700*/  HMMA.16816.F32.BF16 R80, R56, R66, R80 ;  /* 0x000000423850723c */ /* 0x000fec0000041850 */
[C---:B------:R-:W-:Y:S06]  /*16710*/  HMMA.16816.F32.BF16 R48, R36.reuse, R28, R48 ;  /* 0x0000001c2430723c */ /* 0x040fec0000041830 */
[C---:B------:R-:W-:Y:S01]  /*16720*/  HMMA.16816.F32.BF16 R44, R36.reuse, R30, R44 ;  /* 0x0000001e242c723c */ /* 0x040fe2000004182c */
[----:B------:R-:W-:Y:S05]  /*16730*/  LDSM.16.M88.4 R28, [R219+0xf000] ;  /* 0x00f00000db1c783b */ /* 0x000fea0000000200 */
[C---:B---3--:R-:W-:Y:S06]  /*16740*/  HMMA.16816.F32.BF16 R40, R36.reuse, R8, R40 ;  /* 0x000000082428723c */ /* 0x048fec0000041828 */
[C---:B------:R-:W-:Y:S01]  /*16750*/  HMMA.16816.F32.BF16 R68, R36.reuse, R10, R68 ;  /* 0x0000000a2444723c */ /* 0x040fe20000041844 */
[----:B------:R-:W-:Y:S05]  /*16760*/  LDSM.16.M88.4 R8, [R219+0xf800] ;  /* 0x00f80000db08783b */ /* 0x000fea0000000200 */
[C---:B----4-:R-:W-:Y:S06]  /*16770*/  HMMA.16816.F32.BF16 R32, R36.reuse, R4, R32 ;  /* 0x000000042420723c */ /* 0x050fec0000041820 */
[C---:B------:R-:W-:Y:S01]  /*16780*/  HMMA.16816.F32.BF16 R84, R36.reuse, R6, R84 ;  /* 0x000000062454723c */ /* 0x040fe20000041854 */
[----:B------:R-:W-:Y:S05]  /*16790*/  LDSM.16.M88.4 R4, [R221+0x6000] ;  /* 0x00600000dd04783b */ /* 0x000fea0000000200 */
[C---:B------:R-:W-:Y:S06]  /*167a0*/  HMMA.16816.F32.BF16 R76, R36.reuse, R72, R76 ;  /* 0x00000048244c723c */ /* 0x040fec000004184c */
[----:B------:R-:W-:Y:S01]  /*167b0*/  HMMA.16816.F32.BF16 R80, R36, R74, R80 ;  /* 0x0000004a2450723c */ /* 0x000fe20000041850 */
[----:B------:R-:W2:Y:S05]  /*167c0*/  LDSM.16.M88.4 R36, [R212+0x6000] ;  /* 0x00600000d424783b */ /* 0x000eaa0000000200 */
[----:B-1----:R-:W-:Y:S07]  /*167d0*/  HMMA.16816.F32.BF16 R48, R24, R12, R48 ;  /* 0x0000000c1830723c */ /* 0x002fee0000041830 */
[----:B------:R-:W-:-:S04]  /*167e0*/  SHF.R.S32.HI R13, RZ, 0x1f, R52 ;  /* 0x0000001fff0d7819 */ /* 0x000fc80000011434 */
[----:B------:R-:W-:-:S04]  /*167f0*/  LEA.HI R13, R13, R52, RZ, 0x5 ;  /* 0x000000340d0d7211 */ /* 0x000fc800078f28ff */
[----:B------:R-:W-:Y:S01]  /*16800*/  LOP3.LUT R13, R13, 0xffffffe0, RZ, 0xc0, !PT ;  /* 0xffffffe00d0d7812 */ /* 0x000fe200078ec0ff */
[C---:B------:R-:W-:Y:S04]  /*16810*/  HMMA.16816.F32.BF16 R44, R24.reuse, R14, R44 ;  /* 0x0000000e182c723c */ /* 0x040fe8000004182c */
[----:B------:R-:W-:Y:S02]  /*16820*/  IMAD.IADD R0, R52, 0x1, -R13 ;  /* 0x0000000134007824 */ /* 0x000fe400078e0a0d */
[----:B------:R-:W1:Y:S01]  /*16830*/  LDSM.16.M88.4 R12, [R212+0x6800] ;  /* 0x00680000d40c783b */ /* 0x000e620000000200 */
[----:B------:R-:W-:Y:S07]  /*16840*/  HMMA.16816.F32.BF16 R40, R24, R20, R40 ;  /* 0x000000141828723c */ /* 0x000fee0000041828 */
[----:B------:R-:W-:-:S04]  /*16850*/  SHF.R.S32.HI R21, RZ, 0x1f, R0 ;  /* 0x0000001fff157819 */ /* 0x000fc80000011400 */
[----:B------:R-:W-:Y:S01]  /*16860*/  LEA.HI R21, R21, R0, RZ, 0x2 ;  /* 0x0000000015157211 */ /* 0x000fe200078f10ff */
[----:B--2---:R-:W-:Y:S03]  /*16870*/  HMMA.16816.F32.BF16 R48, R4, R36, R48 ;  /* 0x000000240430723c */ /* 0x004fe60000041830 */
[----:B------:R-:W-:Y:S01]  /*16880*/  SHF.R.S32.HI R21, RZ, 0x2, R21 ;  /* 0x00000002ff157819 */ /* 0x000fe20000011415 */
[----:B------:R-:W-:Y:S01]  /*16890*/  IMAD.SHL.U32 R52, R52, 0x2, RZ ;  /* 0x0000000234347824 */ /* 0x000fe200078e00ff */
[--C-:B------:R-:W-:Y:S01]  /*168a0*/  IADD3 R0, R61, 0x1, -R234.reuse ;  /* 0x000000013d007810 */ /* 0x100fe20007ffe8ea */
[----:B------:R-:W-:Y:S02]  /*168b0*/  HMMA.16816.F32.BF16 R68, R24, R22, R68 ;  /* 0x000000161844723c */ /* 0x000fe40000041844 */
[----:B------:R-:W-:Y:S01]  /*168c0*/  IMAD R244, R54, 0x10, R21 ;  /* 0x0000001036f47824 */ /* 0x000fe200078e0215 */
[----:B------:R-:W-:-:S03]  /*168d0*/  IADD3 R62, -R62, R61, -R234 ;  /* 0x0000003d3e3e7210 */ /* 0x000fc60007ffe9ea */
[----:B------:R-:W-:Y:S01]  /*168e0*/  HMMA.16816.F32.BF16 R76, R24, R8, R76 ;  /* 0x00000008184c723c */ /* 0x000fe2000004184c */
[----:B------:R-:W-:Y:S02]  /*168f0*/  IMAD.IADD R244, R63, 0x1, R244 ;  /* 0x000000013ff47824 */ /* 0x000fe400078e02f4 */
[----:B------:R-:W-:-:S04]  /*16900*/  IMAD.IADD R17, R17, 0x1, R0 ;  /* 0x0000000111117824 */ /* 0x000fc800078e0200 */
[----:B------:R-:W-:Y:S02]  /*16910*/  LOP3.LUT R9, R52, 0x6, RZ, 0xc0, !PT ;  /* 0x0000000634097812 */ /* 0x000fe400078ec0ff */
[----:B------:R-:W-:-:S03]  /*16920*/  VIADDMNMX R245, R62, R244, RZ, !PT ;  /* 0x000000f43ef57246 */ /* 0x000fc600078001ff */
[----:B------:R-:W-:Y:S01]  /*16930*/  IMAD.IADD R20, R2, 0x1, R9 ;  /* 0x0000000102147824 */ /* 0x000fe200078e0209 */
[----:B------:R-:W-:Y:S01]  /*16940*/  HMMA.16816.F32.BF16 R80, R24, R10, R80 ;  /* 0x0000000a1850723c */ /* 0x000fe20000041850 */
[----:B------:R-:W-:Y:S01]  /*16950*/  VIADD R243, R244, 0x8 ;  /* 0x00000008f4f37836 */ /* 0x000fe20000000000 */
[C---:B------:R-:W-:Y:S01]  /*16960*/  IADD3 R0, R17.reuse, 0x8, R244 ;  /* 0x0000000811007810 */ /* 0x040fe20007ffe0f4 */
[----:B------:R-:W2:Y:S01]  /*16970*/  LDSM.16.M88.4 R8, [R212+0x7000] ;  /* 0x00700000d408783b */ /* 0x000ea20000000200 */
[----:B------:R-:W-:Y:S02]  /*16980*/  VIADDMNMX R244, R17, R244, R61, PT ;  /* 0x000000f411f47246 */ /* 0x000fe4000380013d */
[----:B------:R-:W-:Y:S01]  /*16990*/  ISETP.GE.AND P0, PT, R20, R245, PT ;  /* 0x000000f51400720c */ /* 0x000fe20003f06270 */
[----:B-1----:R-:W-:Y:S01]  /*169a0*/  HMMA.16816.F32.BF16 R40, R4, R12, R40 ;  /* 0x0000000c0428723c */ /* 0x002fe20000041828 */
[----:B------:R-:W-:Y:S02]  /*169b0*/  VIADDMNMX R243, R62, R243, RZ, !PT ;  /* 0x000000f33ef37246 */ /* 0x000fe400078001ff */
[----:B------:R-:W-:-:S02]  /*169c0*/  ISETP.GE.OR P0, PT, R20, R244, !P0 ;  /* 0x000000f41400720c */ /* 0x000fc40004706670 */
[----:B------:R-:W-:Y:S02]  /*169d0*/  VIMNMX R237, R0, R61, PT ;  /* 0x0000003d00ed7248 */ /* 0x000fe40003fe0100 */
[----:B------:R-:W-:Y:S01]  /*169e0*/  VIADD R12, R20, 0x9 ;  /* 0x00000009140c7836 */ /* 0x000fe20000000000 */
[----:B------:R-:W-:Y:S02]  /*169f0*/  LOP3.LUT R0, R3, R16, RZ, 0xfc, !PT ;  /* 0x0000001003007212 */ /* 0x000fe400078efcff */
[----:B------:R-:W-:Y:S02]  /*16a00*/  FSEL R3, R48, -INF , !P0 ;  /* 0xff80000030037808 */ /* 0x000fe40004000000 */
[C---:B------:R-:W-:Y:S02]  /*16a10*/  ISETP.GE.AND P4, PT, R12.reuse, R245, PT ;  /* 0x000000f50c00720c */ /* 0x040fe40003f86270 */
[C---:B------:R-:W-:Y:S01]  /*16a20*/  ISETP.GE.AND P0, PT, R12.reuse, R243, PT ;  /* 0x000000f30c00720c */ /* 0x040fe20003f06270 */
[----:B------:R-:W-:Y:S01]  /*16a30*/  HMMA.16816.F32.BF16 R44, R4, R38, R44 ;  /* 0x00000026042c723c */ /* 0x000fe2000004182c */
[----:B------:R-:W-:-:S02]  /*16a40*/  ISETP.GE.OR P4, PT, R12, R244, !P4 ;  /* 0x000000f40c00720c */ /* 0x000fc40006786670 */
[----:B------:R-:W-:-:S03]  /*16a50*/  ISETP.GE.OR P0, PT, R12, R237, !P0 ;  /* 0x000000ed0c00720c */ /* 0x000fc60004706670 */
[----:B------:R-:W-:Y:S01]  /*16a60*/  HMMA.16816.F32.BF16 R68, R4, R14, R68 ;  /* 0x0000000e0444723c */ /* 0x000fe20000041844 */
[----:B------:R-:W1:Y:S05]  /*16a70*/  LDSM.16.M88.4 R12, [R212+0x7800] ;  /* 0x00780000d40c783b */ /* 0x000e6a0000000200 */
[C---:B------:R-:W-:Y:S06]  /*16a80*/  HMMA.16816.F32.BF16 R32, R24.reuse, R28, R32 ;  /* 0x0000001c1820723c */ /* 0x040fec0000041820 */
[----:B------:R-:W-:Y:S01]  /*16a90*/  HMMA.16816.F32.BF16 R84, R24, R30, R84 ;  /* 0x0000001e1854723c */ /* 0x000fe20000041854 */
[C---:B------:R-:W-:Y:S01]  /*16aa0*/  VIADD R22, R20.reuse, 0x1 ;  /* 0x0000000114167836 */ /* 0x040fe20000000000 */
[C---:B------:R-:W-:Y:S01]  /*16ab0*/  ISETP.GE.AND P5, PT, R20.reuse, R243, PT ;  /* 0x000000f31400720c */ /* 0x040fe20003fa6270 */
[----:B------:R-:W-:Y:S01]  /*16ac0*/  VIADD R16, R20, 0x8 ;  /* 0x0000000814107836 */ /* 0x000fe20000000000 */
[----:B------:R-:W-:-:S04]  /*16ad0*/  DEPBAR.LE SB0, 0x0 ;  /* 0x000080000000791a */ /* 0x000fc80000000000 */
[C---:B------:R-:W-:Y:S02]  /*16ae0*/  ISETP.GE.AND P6, PT, R22.reuse, R245, PT ;  /* 0x000000f51600720c */ /* 0x040fe40003fc6270 */
[----:B------:R-:W-:Y:S02]  /*16af0*/  ISETP.GE.AND P2, PT, R22, R243, PT ;  /* 0x000000f31600720c */ /* 0x000fe40003f46270 */
[C---:B------:R-:W-:Y:S02]  /*16b00*/  ISETP.GE.AND P1, PT, R16.reuse, R245, PT ;  /* 0x000000f51000720c */ /* 0x040fe40003f26270 */
[----:B------:R-:W-:Y:S02]  /*16b10*/  ISETP.GE.AND P3, PT, R16, R243, PT ;  /* 0x000000f31000720c */ /* 0x000fe40003f66270 */
[CC--:B------:R-:W-:Y:S02]  /*16b20*/  ISETP.GE.OR P6, PT, R22.reuse, R244.reuse, !P6 ;  /* 0x000000f41600720c */ /* 0x0c0fe400077c6670 */
[----:B------:R-:W-:Y:S01]  /*16b30*/  ISETP.GE.OR P2, PT, R22, R237, !P2 ;  /* 0x000000ed1600720c */ /* 0x000fe20005746670 */
[----:B------:R-:W-:Y:S01]  /*16b40*/  VIADD R22, R20, 0x11 ;  /* 0x0000001114167836 */ /* 0x000fe20000000000 */
[----:B------:R-:W-:-:S02]  /*16b50*/  ISETP.GE.OR P1, PT, R16, R244, !P1 ;  /* 0x000000f41000720c */ /* 0x000fc40004f26670 */
[-C--:B------:R-:W-:Y:S01]  /*16b60*/  ISETP.GE.OR P3, PT, R16, R237.reuse, !P3 ;  /* 0x000000ed1000720c */ /* 0x080fe20005f66670 */
[C---:B------:R-:W-:Y:S01]  /*16b70*/  VIADD R16, R20.reuse, 0x10 ;  /* 0x0000001014107836 */ /* 0x040fe20000000000 */
[----:B------:R-:W-:Y:S02]  /*16b80*/  ISETP.GE.OR P5, PT, R20, R237, !P5 ;  /* 0x000000ed1400720c */ /* 0x000fe40006fa6670 */
[----:B------:R-:W-:Y:S02]  /*16b90*/  FSEL R51, R51, -INF , !P2 ;  /* 0xff80000033337808 */ /* 0x000fe40005000000 */
[----:B------:R-:W-:Y:S02]  /*16ba0*/  FSEL R31, R50, -INF , !P5 ;  /* 0xff800000321f7808 */ /* 0x000fe40006800000 */
[----:B------:R-:W-:Y:S02]  /*16bb0*/  FSEL R37, R44, -INF , !P1 ;  /* 0xff8000002c257808 */ /* 0x000fe40004800000 */
[----:B------:R-:W-:-:S02]  /*16bc0*/  ISETP.GE.AND P2, PT, R16, R245, PT ;  /* 0x000000f51000720c */ /* 0x000fc40003f46270 */
[-C--:B------:R-:W-:Y:S02]  /*16bd0*/  ISETP.GE.AND P5, PT, R16, R243.reuse, PT ;  /* 0x000000f31000720c */ /* 0x080fe40003fa6270 */
[----:B------:R-:W-:Y:S01]  /*16be0*/  ISETP.GE.AND P1, PT, R22, R243, PT ;  /* 0x000000f31600720c */ /* 0x000fe20003f26270 */
[C---:B--2---:R-:W-:Y:S01]  /*16bf0*/  HMMA.16816.F32.BF16 R32, R4.reuse, R8, R32 ;  /* 0x000000080420723c */ /* 0x044fe20000041820 */
[C---:B------:R-:W-:Y:S02]  /*16c00*/  ISETP.GE.OR P2, PT, R16.reuse, R244, !P2 ;  /* 0x000000f41000720c */ /* 0x040fe40005746670 */
[-C--:B------:R-:W-:Y:S01]  /*16c10*/  ISETP.GE.OR P5, PT, R16, R237.reuse, !P5 ;  /* 0x000000ed1000720c */ /* 0x080fe20006fa6670 */
[----:B------:R-:W-:Y:S01]  /*16c20*/  VIADD R16, R20, 0x18 ;  /* 0x0000001814107836 */ /* 0x000fe20000000000 */
[----:B------:R-:W-:Y:S01]  /*16c30*/  ISETP.GE.OR P1, PT, R22, R237, !P1 ;  /* 0x000000ed1600720c */ /* 0x000fe20004f26670 */
[----:B------:R-:W-:Y:S01]  /*16c40*/  HMMA.16816.F32.BF16 R84, R4, R10, R84 ;  /* 0x0000000a0454723c */ /* 0x000fe20000041854 */
[----:B------:R-:W-:Y:S01]  /*16c50*/  VIADD R8, R20, 0x19 ;  /* 0x0000001914087836 */ /* 0x000fe20000000000 */
[----:B------:R-:W-:-:S05]  /*16c60*/  FSEL R45, R45, -INF , !P4 ;  /* 0xff8000002d2d7808 */ /* 0x000fca0006000000 */
[----:B------:R-:W-:Y:S01]  /*16c70*/  VIADD R10, R20, 0x20 ;  /* 0x00000020140a7836 */ /* 0x000fe20000000000 */
[----:B------:R-:W-:Y:S02]  /*16c80*/  FSEL R23, R40, -INF , !P2 ;  /* 0xff80000028177808 */ /* 0x000fe40005000000 */
[----:B------:R-:W-:Y:S02]  /*16c90*/  FSEL R11, R42, -INF , !P5 ;  /* 0xff8000002a0b7808 */ /* 0x000fe40006800000 */
[----:B------:R-:W-:Y:S02]  /*16ca0*/  FSEL R9, R43, -INF , !P1 ;  /* 0xff8000002b097808 */ /* 0x000fe40004800000 */
[----:B------:R-:W-:Y:S02]  /*16cb0*/  FSEL R49, R49, -INF , !P6 ;  /* 0xff80000031317808 */ /* 0x000fe40007000000 */
[----:B------:R-:W-:Y:S02]  /*16cc0*/  FSEL R47, R47, -INF , !P0 ;  /* 0xff8000002f2f7808 */ /* 0x000fe40004000000 */
[----:B------:R-:W-:-:S02]  /*16cd0*/  ISETP.GE.AND P4, PT, R8, R245, PT ;  /* 0x000000f50800720c */ /* 0x000fc40003f86270 */
[----:B------:R-:W-:Y:S02]  /*16ce0*/  ISETP.GE.AND P2, PT, R8, R243, PT ;  /* 0x000000f30800720c */ /* 0x000fe40003f46270 */
[C---:B------:R-:W-:Y:S02]  /*16cf0*/  ISETP.GE.AND P1, PT, R10.reuse, R245, PT ;  /* 0x000000f50a00720c */ /* 0x040fe40003f26270 */
[----:B------:R-:W-:Y:S02]  /*16d00*/  ISETP.GE.AND P5, PT, R10, R243, PT ;  /* 0x000000f30a00720c */ /* 0x000fe40003fa6270 */
[-C--:B------:R-:W-:Y:S02]  /*16d10*/  ISETP.GE.AND P6, PT, R22, R245.reuse, PT ;  /* 0x000000f51600720c */ /* 0x080fe40003fc6270 */
[----:B------:R-:W-:Y:S02]  /*16d20*/  ISETP.GE.AND P0, PT, R16, R245, PT ;  /* 0x000000f51000720c */ /* 0x000fe40003f06270 */
[----:B------:R-:W-:-:S02]  /*16d30*/  ISETP.GE.OR P4, PT, R8, R244, !P4 ;  /* 0x000000f40800720c */ /* 0x000fc40006786670 */
[-C--:B------:R-:W-:Y:S01]  /*16d40*/  ISETP.GE.OR P2, PT, R8, R237.reuse, !P2 ;  /* 0x000000ed0800720c */ /* 0x080fe20005746670 */
[----:B------:R-:W-:Y:S01]  /*16d50*/  VIADD R8, R20, 0x21 ;  /* 0x0000002114087836 */ /* 0x000fe20000000000 */
[CC--:B------:R-:W-:Y:S02]  /*16d60*/  ISETP.GE.OR P1, PT, R10.reuse, R244.reuse, !P1 ;  /* 0x000000f40a00720c */ /* 0x0c0fe40004f26670 */
[----:B------:R-:W-:Y:S01]  /*16d70*/  ISETP.GE.OR P5, PT, R10, R237, !P5 ;  /* 0x000000ed0a00720c */ /* 0x000fe20006fa6670 */
[----:B------:R-:W-:Y:S01]  /*16d80*/  VIADD R10, R20, 0x28 ;  /* 0x00000028140a7836 */ /* 0x000fe20000000000 */
[-C--:B------:R-:W-:Y:S02]  /*16d90*/  ISETP.GE.OR P6, PT, R22, R244.reuse, !P6 ;  /* 0x000000f41600720c */ /* 0x080fe400077c6670 */
[----:B------:R-:W-:Y:S01]  /*16da0*/  ISETP.GE.OR P0, PT, R16, R244, !P0 ;  /* 0x000000f41000720c */ /* 0x000fe20004706670 */
[----:B-1----:R-:W-:Y:S01]  /*16db0*/  HMMA.16816.F32.BF16 R76, R4, R12, R76 ;  /* 0x0000000c044c723c */ /* 0x002fe2000004184c */
[----:B------:R-:W-:-:S02]  /*16dc0*/  FSEL R27, R41, -INF , !P6 ;  /* 0xff800000291b7808 */ /* 0x000fc40007000000 */
[----:B------:R-:W-:Y:S02]  /*16dd0*/  FSEL R21, R68, -INF , !P0 ;  /* 0xff80000044157808 */ /* 0x000fe40004000000 */
[C---:B------:R-:W-:Y:S02]  /*16de0*/  ISETP.GE.AND P6, PT, R8.reuse, R245, PT ;  /* 0x000000f50800720c */ /* 0x040fe40003fc6270 */
[----:B------:R-:W-:Y:S02]  /*16df0*/  FSEL R13, R69, -INF , !P4 ;  /* 0xff800000450d7808 */ /* 0x000fe40006000000 */
[----:B------:R-:W-:Y:S02]  /*16e00*/  ISETP.GE.AND P0, PT, R8, R243, PT ;  /* 0x000000f30800720c */ /* 0x000fe40003f06270 */
[----:B------:R-:W-:Y:S01]  /*16e10*/  ISETP.GE.AND P4, PT, R10, R245, PT ;  /* 0x000000f50a00720c */ /* 0x000fe20003f86270 */
[----:B------:R-:W-:Y:S01]  /*16e20*/  HMMA.16816.F32.BF16 R80, R4, R14, R80 ;  /* 0x0000000e0450723c */ /* 0x000fe20000041850 */
[----:B------:R-:W-:-:S02]  /*16e30*/  ISETP.GE.OR P6, PT, R8, R244, !P6 ;  /* 0x000000f40800720c */ /* 0x000fc400077c6670 */
[----:B------:R-:W-:Y:S01]  /*16e40*/  ISETP.GE.OR P0, PT, R8, R237, !P0 ;  /* 0x000000ed0800720c */ /* 0x000fe20004706670 */
[----:B------:R-:W-:Y:S01]  /*16e50*/  VIADD R8, R20, 0x29 ;  /* 0x0000002914087836 */ /* 0x000fe20000000000 */
[----:B------:R-:W-:Y:S02]  /*16e60*/  ISETP.GE.OR P4, PT, R10, R244, !P4 ;  /* 0x000000f40a00720c */ /* 0x000fe40006786670 */
[----:B------:R-:W-:Y:S01]  /*16e70*/  VIADD R4, R20, 0x31 ;  /* 0x0000003114047836 */ /* 0x000fe20000000000 */
[----:B------:R-:W-:Y:S02]  /*16e80*/  FSEL R183, R33, -INF , !P6 ;  /* 0xff80000021b77808 */ /* 0x000fe40007000000 */
[----:B------:R-:W-:Y:S02]  /*16e90*/  FSEL R184, R84, -INF , !P4 ;  /* 0xff80000054b87808 */ /* 0x000fe40006000000 */
[----:B------:R-:W-:Y:S02]  /*16ea0*/  FSEL R182, R32, -INF , !P1 ;  /* 0xff80000020b67808 */ /* 0x000fe40004800000 */
[----:B------:R-:W-:-:S02]  /*16eb0*/  ISETP.GE.AND P6, PT, R4, R245, PT ;  /* 0x000000f50400720c */ /* 0x000fc40003fc6270 */
[-C--:B------:R-:W-:Y:S02]  /*16ec0*/  ISETP.GE.AND P4, PT, R4, R243.reuse, PT ;  /* 0x000000f30400720c */ /* 0x080fe40003f86270 */
[----:B------:R-:W-:Y:S02]  /*16ed0*/  ISETP.GE.AND P1, PT, R8, R243, PT ;  /* 0x000000f30800720c */ /* 0x000fe40003f26270 */
[C---:B------:R-:W-:Y:S02]  /*16ee0*/  ISETP.GE.OR P6, PT, R4.reuse, R244, !P6 ;  /* 0x000000f40400720c */ /* 0x040fe400077c6670 */
[-C--:B------:R-:W-:Y:S01]  /*16ef0*/  ISETP.GE.OR P4, PT, R4, R237.reuse, !P4 ;  /* 0x000000ed0400720c */ /* 0x080fe20006786670 */
[----:B------:R-:W-:Y:S01]  /*16f00*/  VIADD R4, R20, 0x38 ;  /* 0x0000003814047836 */ /* 0x000fe20000000000 */
[----:B------:R-:W-:Y:S01]  /*16f10*/  ISETP.GE.OR P1, PT, R8, R237, !P1 ;  /* 0x000000ed0800720c */ /* 0x000fe20004f26670 */
[----:B------:R-:W-:Y:S01]  /*16f20*/  VIADD R6, R20, 0x30 ;  /* 0x0000003014067836 */ /* 0x000fe20000000000 */
[----:B------:R-:W-:-:S02]  /*16f30*/  FSEL R29, R46, -INF , !P3 ;  /* 0xff8000002e1d7808 */ /* 0x000fc40005800000 */
[-C--:B------:R-:W-:Y:S02]  /*16f40*/  ISETP.GE.AND P3, PT, R16, R243.reuse, PT ;  /* 0x000000f31000720c */ /* 0x080fe40003f66270 */
[----:B------:R-:W-:Y:S02]  /*16f50*/  FSEL R249, R87, -INF , !P1 ;  /* 0xff80000057f97808 */ /* 0x000fe40004800000 */
[----:B------:R-:W-:Y:S02]  /*16f60*/  ISETP.GE.AND P1, PT, R4, R243, PT ;  /* 0x000000f30400720c */ /* 0x000fe40003f26270 */
[----:B------:R-:W-:Y:S02]  /*16f70*/  FSEL R187, R35, -INF , !P0 ;  /* 0xff80000023bb7808 */ /* 0x000fe40004000000 */
[----:B------:R-:W-:Y:S02]  /*16f80*/  ISETP.GE.OR P3, PT, R16, R237, !P3 ;  /* 0x000000ed1000720c */ /* 0x000fe40005f66670 */
[----:B------:R-:W-:-:S02]  /*16f90*/  ISETP.GE.AND P0, PT, R6, R245, PT ;  /* 0x000000f50600720c */ /* 0x000fc40003f06270 */
[----:B------:R-:W-:Y:S01]  /*16fa0*/  ISETP.GE.OR P1, PT, R4, R237, !P1 ;  /* 0x000000ed0400720c */ /* 0x000fe20004f26670 */
[----:B------:R-:W-:Y:S01]  /*16fb0*/  VIADD R20, R20, 0x39 ;  /* 0x0000003914147836 */ /* 0x000fe20000000000 */
[----:B------:R-:W-:Y:S02]  /*16fc0*/  FSEL R17, R70, -INF , !P3 ;  /* 0xff80000046117808 */ /* 0x000fe40005800000 */
[----:B------:R-:W-:Y:S02]  /*16fd0*/  FSEL R25, R71, -INF , !P2 ;  /* 0xff80000047197808 */ /* 0x000fe40005000000 */
[----:B------:R-:W-:Y:S02]  /*16fe0*/  ISETP.GE.OR P0, PT, R6, R244, !P0 ;  /* 0x000000f40600720c */ /* 0x000fe40004706670 */
[----:B------:R-:W-:Y:S02]  /*16ff0*/  ISETP.GE.AND P2, PT, R10, R243, PT ;  /* 0x000000f30a00720c */ /* 0x000fe40003f46270 */
[----:B------:R-:W-:-:S02]  /*17000*/  ISETP.GE.AND P3, PT, R8, R245, PT ;  /* 0x000000f50800720c */ /* 0x000fc40003f66270 */
[----:B------:R-:W-:Y:S02]  /*17010*/  FSEL R191, R82, -INF , !P1 ;  /* 0xff80000052bf7808 */ /* 0x000fe40004800000 */
[----:B------:R-:W-:Y:S02]  /*17020*/  ISETP.GT.AND P1, PT, R242, R227, PT ;  /* 0x000000e3f200720c */ /* 0x000fe40003f24270 */
[----:B------:R-:W-:Y:S02]  /*17030*/  FSEL R247, R76, -INF , !P0 ;  /* 0xff8000004cf77808 */ /* 0x000fe40004000000 */
[----:B------:R-:W-:Y:S02]  /*17040*/  ISETP.GE.OR P2, PT, R10, R237, !P2 ;  /* 0x000000ed0a00720c */ /* 0x000fe40005746670 */
[----:B------:R-:W-:Y:S02]  /*17050*/  ISETP.GE.OR P3, PT, R8, R244, !P3 ;  /* 0x000000f40800720c */ /* 0x000fe40005f66670 */
[----:B------:R-:W-:-:S02]  /*17060*/  ISETP.GE.AND P0, PT, R20, R243, PT ;  /* 0x000000f31400720c */ /* 0x000fc40003f06270 */
[----:B------:R-:W-:Y:S02]  /*17070*/  FSEL R251, R34, -INF , !P5 ;  /* 0xff80000022fb7808 */ /* 0x000fe40006800000 */
[----:B------:R-:W-:Y:S02]  /*17080*/  FSEL R189, R86, -INF , !P2 ;  /* 0xff80000056bd7808 */ /* 0x000fe40005000000 */
[----:B------:R-:W-:Y:S02]  /*17090*/  FSEL R185, R85, -INF , !P3 ;  /* 0xff80000055b97808 */ /* 0x000fe40005800000 */
[----:B------:R-:W-:Y:S02]  /*170a0*/  ISETP.GE.OR P0, PT, R20, R237, !P0 ;  /* 0x000000ed1400720c */ /* 0x000fe40004706670 */
[----:B------:R-:W-:Y:S02]  /*170b0*/  ISETP.GE.AND P5, PT, R6, R243, PT ;  /* 0x000000f30600720c */ /* 0x000fe40003fa6270 */
[----:B------:R-:W-:-:S02]  /*170c0*/  ISETP.GE.AND P3, PT, R4, R245, PT ;  /* 0x000000f50400720c */ /* 0x000fc40003f66270 */
[----:B------:R-:W-:Y:S02]  /*170d0*/  ISETP.GE.AND P2, PT, R20, R245, PT ;  /* 0x000000f51400720c */ /* 0x000fe40003f46270 */
[----:B------:R-:W-:Y:S01]  /*170e0*/  FSEL R190, R83, -INF , !P0 ;  /* 0xff80000053be7808 */ /* 0x000fe20004000000 */
[----:B------:R-:W-:Y:S01]  /*170f0*/  BSSY B1, `(.L_x_6798) ;  /* 0x000007b000017945 */ /* 0x000fe20003800000 */
[----:B------:R-:W-:Y:S02]  /*17100*/  ISETP.GE.OR P5, PT, R6, R237, !P5 ;  /* 0x000000ed0600720c */ /* 0x000fe40006fa6670 */
[-C--:B------:R-:W-:Y:S02]  /*17110*/  ISETP.GE.OR P3, PT, R4, R244.reuse, !P3 ;  /* 0x000000f40400720c */ /* 0x080fe40005f66670 */
[----:B------:R-:W-:Y:S02]  /*17120*/  ISETP.GE.OR P2, PT, R20, R244, !P2 ;  /* 0x000000f41400720c */ /* 0x000fe40005746670 */
[----:B------:R-:W-:Y:S01]  /*17130*/  ISETP.NE.U32.AND P0, PT, R238, RZ, PT ;  /* 0x000000ffee00720c */ /* 0x000fe20003f05070 */
        /* <DEDUP_REMOVED lines=11> */
[----:B------:R-:W-:Y:S01]  /*171f0*/  ISETP.NE.AND.EX P0, PT, R239, RZ, PT, P0 ;  /* 0x000000ffef00720c */ /* 0x000fe20003f05300 */
[----:B------:R-:W-:-:S02]  /*17200*/  VIADD R208, R223, 0x3800 ;  /* 0x00003800dfd07836 */ /* 0x000fc40000000000 */
[C---:B------:R-:W-:Y:S02]  /*17210*/  VIADD R207, R223.reuse, 0x4000 ;  /* 0x00004000dfcf7836 */ /* 0x040fe40000000000 */
[C---:B------:R-:W-:Y:S02]  /*17220*/  VIADD R206, R223.reuse, 0x4800 ;  /* 0x00004800dfce7836 */ /* 0x040fe40000000000 */
[C---:B------:R-:W-:Y:S02]  /*17230*/  VIADD R205, R223.reuse, 0x5000 ;  /* 0x00005000dfcd7836 */ /* 0x040fe40000000000 */
[C---:B------:R-:W-:Y:S02]  /*17240*/  VIADD R204, R223.reuse, 0x5800 ;  /* 0x00005800dfcc7836 */ /* 0x040fe40000000000 */
[C---:B------:R-:W-:Y:S02]  /*17250*/  VIADD R203, R223.reuse, 0x6000 ;  /* 0x00006000dfcb7836 */ /* 0x040fe40000000000 */
[----:B------:R-:W-:-:S02]  /*17260*/  VIADD R202, R223, 0x6800 ;  /* 0x00006800dfca7836 */ /* 0x000fc40000000000 */
[C---:B------:R-:W-:Y:S02]  /*17270*/  VIADD R201, R223.reuse, 0x7000 ;  /* 0x00007000dfc97836 */ /* 0x040fe40000000000 */
[----:B------:R-:W-:Y:S01]  /*17280*/  VIADD R200, R223, 0x7800 ;  /* 0x00007800dfc87836 */ /* 0x000fe20000000000 */
[----:B------:R-:W-:Y:S06]  /*17290*/  BAR.SYNC.DEFER_BLOCKING 0x0 ;  /* 0x0000000000007b1d */ /* 0x000fec0000010000 */
[----:B------:R-:W-:Y:S05]  /*172a0*/  @!P1 BRA `(.L_x_6799) ;  /* 0x00000004007c9947 */ /* 0x000fea0003800000 */
[----:B------:R-:W-:Y:S04]  /*172b0*/  BSSY B0, `(.L_x_6800) ;  /* 0x0000040000007945 */ /* 0x000fe80003800000 */
[----:B------:R-:W-:Y:S05]  /*172c0*/  @!P0 BRA `(.L_x_6801) ;  /* 0x0000000000ec8947 */ /* 0x000fea0003800000 */
[----:B------:R-:W2:Y:S01]  /*172d0*/  LD.E R15, desc[UR6][R18.64+0x170] ;  /* 0x00017006120f7980 */ /* 0x000ea2000c101900 */
[C---:B------:R-:W-:Y:S02]  /*172e0*/  IADD3 R10, R2.reuse, -0x40, RZ ;  /* 0xffffffc0020a7810 */ /* 0x040fe40007ffe0ff */
        /* <DEDUP_REMOVED lines=16> */
[----:B------:R-:W2:Y:S04]  /*173f0*/  LD.E.64 R34, desc[UR6][R18.64+0x20] ;  /* 0x0000200612227980 */ /* 0x000ea8000c101b00 */
[----:B------:R-:W-:-:S04]  /*17400*/  IMAD.HI.U32 R12, R33, R6, RZ ;  /* 0x00000006210c7227 */ /* 0x000fc800078e00ff */
[----:B------:R-:W-:Y:S02]  /*17410*/  IMAD.HI.U32 R8, R33, R4, RZ ;  /* 0x0000000421087227 */ /* 0x000fe400078e00ff */
[----:B------:R-:W3:Y:S02]  /*17420*/  LD.E.64 R32, desc[UR6][R18.64+0x38] ;  /* 0x0000380612207980 */ /* 0x000ee4000c101b00 */
[-C--:B------:R-:W-:Y:S02]  /*17430*/  IMAD R6, R12, R5.reuse, R6 ;  /* 0x000000050c067224 */ /* 0x080fe400078e0206 */
[----:B------:R-:W-:Y:S01]  /*17440*/  IMAD R4, R8, R5, R4 ;  /* 0x0000000508047224 */ /* 0x000fe200078e0204 */
[----:B------:R-:W-:Y:S02]  /*17450*/  LOP3.LUT R5, RZ, R15, RZ, 0x33, !PT ;  /* 0x0000000fff057212 */ /* 0x000fe400078e33ff */
[C---:B------:R-:W-:Y:S02]  /*17460*/  ISETP.GT.U32.AND P2, PT, R7.reuse, R6, PT ;  /* 0x000000060700720c */ /* 0x040fe40003f44070 */
[----:B------:R-:W-:-:S11]  /*17470*/  ISETP.GT.U32.AND P3, PT, R7, R4, PT ;  /* 0x000000040700720c */ /* 0x000fd60003f64070 */
[----:B------:R-:W-:Y:S02]  /*17480*/  @!P2 IMAD.IADD R6, R6, 0x1, -R7 ;  /* 0x000000010606a824 */ /* 0x000fe400078e0a07 */
[-C--:B------:R-:W-:Y:S01]  /*17490*/  @!P3 IADD3 R4, R4, -R7.reuse, RZ ;  /* 0x800000070404b210 */ /* 0x080fe20007ffe0ff */
[----:B------:R-:W-:Y:S01]  /*174a0*/  @!P2 VIADD R12, R12, 0x1 ;  /* 0x000000010c0ca836 */ /* 0x000fe20000000000 */
[----:B------:R-:W-:Y:S02]  /*174b0*/  ISETP.GE.AND P2, PT, R10, RZ, PT ;  /* 0x000000ff0a00720c */ /* 0x000fe40003f46270 */
[-C--:B------:R-:W-:Y:S02]  /*174c0*/  ISETP.GE.U32.AND P6, PT, R6, R7.reuse, PT ;  /* 0x000000070600720c */ /* 0x080fe40003fc6070 */
[----:B------:R-:W-:Y:S02]  /*174d0*/  ISETP.GE.U32.AND P5, PT, R4, R7, PT ;  /* 0x000000070400720c */ /* 0x000fe40003fa6070 */
[----:B------:R-:W-:-:S02]  /*174e0*/  @!P3 IADD3 R8, R8, 0x1, RZ ;  /* 0x000000010808b810 */ /* 0x000fc40007ffe0ff */
[----:B------:R-:W-:-:S07]  /*174f0*/  ISETP.NE.AND P3, PT, R15, RZ, PT ;  /* 0x000000ff0f00720c */ /* 0x000fce0003f65270 */
        /* <DEDUP_REMOVED lines=23> */
[----:B------:R-:W-:Y:S05]  /*17670*/  BRA `(.L_x_6802) ;  /* 0x00000000000c7947 */ /* 0x000fea0003800000 */
.L_x_6801:
[----:B------:R-:W2:Y:S02]  /*17680*/  LD.E R6, desc[UR6][R18.64+0x38] ;  /* 0x0000380612067980 */ /* 0x000ea4000c101900 */
[----:B--2---:R-:W-:-:S04]  /*17690*/  LEA R6, -R6, RZ, 0x6 ;  /* 0x000000ff06067211 */ /* 0x004fc800078e31ff */
[----:B------:R-:W-:Y:S02]  /*176a0*/  SHF.R.S32.HI R4, RZ, 0x1f, R6 ;  /* 0x0000001fff047819 */ /* 0x000fe40000011406 */
.L_x_6802:
[----:B------:R-:W-:Y:S05]  /*176b0*/  BSYNC B0 ;  /* 0x0000000000007941 */ /* 0x000fea0003800000 */
.L_x_6800:
[----:B------:R-:W-:Y:S01]  /*176c0*/  IMAD.SHL.U32 R5, R166, 0x20, RZ ;  /* 0x00000020a6057824 */ /* 0x000fe200078e00ff */
[----:B------:R-:W-:Y:S02]  /*176d0*/  LEA R228, P3, R6, R228, 0x1 ;  /* 0x000000e406e47211 */ /* 0x000fe400078608ff */
        /* <DEDUP_REMOVED lines=28> */
.L_x_6799:
[----:B------:R-:W-:Y:S05]  /*178a0*/  BSYNC B1 ;  /* 0x0000000000017941 */ /* 0x000fea0003800000 */
.L_x_6798:
        /* <DEDUP_REMOVED lines=28> */
[----:B------:R-:W-:Y:S02]  /*17a70*/  LEA R220, R0, UR4, 0x1 ;  /* 0x0000000400dc7c11 */ /* 0x000fe4000f8e08ff */
[----:B------:R-:W-:Y:S02]  /*17a80*/  FMNMX.FTZ R6, R194, R5, !PT ;  /* 0x00000005c2067209 */ /* 0x000fe40007810000 */
[----:B------:R-:W-:Y:S01]  /*17a90*/  FMNMX.FTZ R5, R191, R2, !PT ;  /* 0x00000002bf057209 */ /* 0x000fe20007810000 */
[----:B------:R-:W-:Y:S01]  /*17aa0*/  LDSM.16.MT88.4 R156, [R220+0x10000] ;  /* 0x01000000dc9c783b */ /* 0x000fe20000004200 */
[----:B------:R-:W-:-:S02]  /*17ab0*/  LEA R217, R53, R220, 0x1 ;  /* 0x000000dc35d97211 */ /* 0x000fc400078e08ff */
[----:B------:R-:W-:Y:S01]  /*17ac0*/  FMNMX.FTZ R4, R190, R5, !PT ;  /* 0x00000005be047209 */ /* 0x000fe20007810000 */
[----:B------:R-:W1:Y:S01]  /*17ad0*/  SHFL.BFLY PT, R7, R6, 0x2, 0x1f ;  /* 0x0c401f0006077f89 */ /* 0x000e6200000e0000 */
[----:B------:R-:W-:-:S03]  /*17ae0*/  LEA R218, R55, R220, 0x1 ;  /* 0x000000dc37da7211 */ /* 0x000fc600078e08ff */
[----:B------:R-:W3:Y:S01]  /*17af0*/  SHFL.BFLY PT, R5, R4, 0x2, 0x1f ;  /* 0x0c401f0004057f89 */ /* 0x000ee200000e0000 */
[----:B------:R-:W-:-:S03]  /*17b00*/  LEA R216, R53, R218, 0x1 ;  /* 0x000000da35d87211 */ /* 0x000fc600078e08ff */
[----:B------:R-:W-:Y:S04]  /*17b10*/  LDSM.16.MT88.4 R140, [R217+0x10000] ;  /* 0x01000000d98c783b */ /* 0x000fe80000004200 */
        /* <DEDUP_REMOVED lines=14> */
[----:B------:R-:W-:-:S03]  /*17c00*/  FSETP.NEU.FTZ.AND P2, PT, R164, -INF , PT ;  /* 0xff800000a400780b */ /* 0x000fc60003f5d000 */
[----:B------:R-:W-:Y:S04]  /*17c10*/  LDSM.16.MT88.4 R104, [R220+0x16000] ;  /* 0x01600000dc68783b */ /* 0x000fe80000004200 */
[----:B------:R-:W-:Y:S04]  /*17c20*/  LDSM.16.MT88.4 R112, [R218+0x16000] ;  /* 0x01600000da70783b */ /* 0x000fe80000004200 */
[----:B------:R-:W-:Y:S04]  /*17c30*/  LDSM.16.MT88.4 R120, [R217+0x16000] ;  /* 0x01600000d978783b */ /* 0x000fe80000004200 */
[----:B------:R-:W-:Y:S01]  /*17c40*/  LDSM.16.MT88.4 R32, [R216+0x10800] ;  /* 0x01080000d820783b */ /* 0x000fe20000004200 */
[----:B--2---:R-:W-:-:S05]  /*17c50*/  FMUL.FTZ R198, R193, R164 ;  /* 0x000000a4c1c67220 */ /* 0x004fca0000410000 */
[----:B------:R-:W-:-:S05]  /*17c60*/  FSEL R198, R198, RZ, P2 ;  /* 0x000000ffc6c67208 */ /* 0x000fca0001000000 */
[-CC-:B------:R-:W-:Y:S01]  /*17c70*/  FFMA.FTZ R179, R3, R193.reuse, -R198.reuse ;  /* 0x000000c103b37223 */ /* 0x180fe200000108c6 */
[----:B---3--:R-:W-:Y:S01]  /*17c80*/  FMNMX.FTZ R3, R5, R2, !PT ;  /* 0x0000000205037209 */ /* 0x008fe20007810000 */
[-CC-:B------:R-:W-:Y:S01]  /*17c90*/  FFMA.FTZ R178, R49, R193.reuse, -R198.reuse ;  /* 0x000000c131b27223 */ /* 0x180fe200000108c6 */
[-CC-:B------:R-:W-:Y:S01]  /*17ca0*/  FFMA.FTZ R177, R37, R193.reuse, -R198.reuse ;  /* 0x000000c125b17223 */ /* 0x180fe200000108c6 */
[--C-:B------:R-:W-:Y:S01]  /*17cb0*/  FFMA.FTZ R174, R45, R193, -R198.reuse ;  /* 0x000000c12dae7223 */ /* 0x100fe200000108c6 */
[----:B------:R-:W-:Y:S01]  /*17cc0*/  FSETP.NEU.FTZ.AND P2, PT, R3, -INF , PT ;  /* 0xff8000000300780b */ /* 0x000fe20003f5d000 */
[----:B------:R-:W-:Y:S01]  /*17cd0*/  FMUL.FTZ R192, R193, R3 ;  /* 0x00000003c1c07220 */ /* 0x000fe20000410000 */
[----:B------:R-:W-:Y:S01]  /*17ce0*/  MUFU.EX2 R179, R179 ;  /* 0x000000b300b37308 */ /* 0x000fe20000000800 */
[----:B------:R-:W-:Y:S01]  /*17cf0*/  LDSM.16.MT88.4 R4, [R216+0x16000] ;  /* 0x01600000d804783b */ /* 0x000fe20000004200 */
[-CC-:B------:R-:W-:Y:S01]  /*17d00*/  FFMA.FTZ R172, R23, R193.reuse, -R198.reuse ;  /* 0x000000c117ac7223 */ /* 0x180fe200000108c6 */
[-CC-:B------:R-:W-:Y:S01]  /*17d10*/  FFMA.FTZ R171, R27, R193.reuse, -R198.reuse ;  /* 0x000000c11bab7223 */ /* 0x180fe200000108c6 */
[----:B------:R-:W-:Y:S01]  /*17d20*/  FSEL R192, R192, RZ, P2 ;  /* 0x000000ffc0c07208 */ /* 0x000fe20001000000 */
[-CC-:B------:R-:W-:Y:S01]  /*17d30*/  FFMA.FTZ R165, R21, R193.reuse, -R198.reuse ;  /* 0x000000c115a57223 */ /* 0x180fe200000108c6 */
[-C--:B------:R-:W-:Y:S01]  /*17d40*/  FFMA.FTZ R2, R13, R193.reuse, -R198 ;  /* 0x000000c10d027223 */ /* 0x080fe200000108c6 */
[----:B------:R-:W-:Y:S01]  /*17d50*/  LDSM.16.MT88.4 R20, [R220+0x10800] ;  /* 0x01080000dc14783b */ /* 0x000fe20000004200 */
[----:B------:R-:W1:Y:S01]  /*17d60*/  MUFU.EX2 R178, R178 ;  /* 0x000000b200b27308 */ /* 0x000e620000000800 */
[-CC-:B------:R-:W-:Y:S01]  /*17d70*/  FFMA.FTZ R180, R31, R193.reuse, -R192.reuse ;  /* 0x000000c11fb47223 */ /* 0x180fe200000108c0 */
[-CC-:B------:R-:W-:Y:S01]  /*17d80*/  FFMA.FTZ R181, R51, R193.reuse, -R192.reuse ;  /* 0x000000c133b57223 */ /* 0x180fe200000108c0 */
[-CC-:B------:R-:W-:Y:S01]  /*17d90*/  FFMA.FTZ R176, R29, R193.reuse, -R192.reuse ;  /* 0x000000c11db07223 */ /* 0x180fe200000108c0 */
[-CC-:B------:R-:W-:Y:S01]  /*17da0*/  FFMA.FTZ R175, R47, R193.reuse, -R192.reuse ;  /* 0x000000c12faf7223 */ /* 0x180fe200000108c0 */
[----:B------:R-:W2:Y:S01]  /*17db0*/  LDSM.16.MT88.4 R48, [R218+0x12000] ;  /* 0x01200000da30783b */ /* 0x000ea20000004200 */
[-CC-:B------:R-:W-:Y:S01]  /*17dc0*/  FFMA.FTZ R173, R11, R193.reuse, -R192.reuse ;  /* 0x000000c10bad7223 */ /* 0x180fe200000108c0 */
[-CC-:B------:R-:W-:Y:S01]  /*17dd0*/  FFMA.FTZ R16, R9, R193.reuse, -R192.reuse ;  /* 0x000000c109107223 */ /* 0x180fe200000108c0 */
[----:B------:R-:W-:Y:S01]  /*17de0*/  MUFU.EX2 R177, R177 ;  /* 0x000000b100b17308 */ /* 0x000fe20000000800 */
[----:B------:R-:W3:Y:S01]  /*17df0*/  LDSM.16.MT88.4 R8, [R217+0x10800] ;  /* 0x01080000d908783b */ /* 0x000ee20000004200 */
[-CC-:B------:R-:W-:Y:S01]  /*17e00*/  FFMA.FTZ R17, R17, R193.reuse, -R192.reuse ;  /* 0x000000c111117223 */ /* 0x180fe200000108c0 */
[-C--:B------:R-:W-:Y:S01]  /*17e10*/  FFMA.FTZ R0, R25, R193.reuse, -R192 ;  /* 0x000000c119007223 */ /* 0x080fe200000108c0 */
[-CC-:B------:R-:W-:Y:S01]  /*17e20*/  FFMA.FTZ R182, R182, R193.reuse, -R198.reuse ;  /* 0x000000c1b6b67223 */ /* 0x180fe200000108c6 */
[----:B------:R-:W4:Y:S01]  /*17e30*/  LDSM.16.MT88.4 R12, [R218+0x10800] ;  /* 0x01080000da0c783b */ /* 0x000f220000004200 */
[-CC-:B------:R-:W-:Y:S01]  /*17e40*/  FFMA.FTZ R183, R183, R193.reuse, -R198.reuse ;  /* 0x000000c1b7b77223 */ /* 0x180fe200000108c6 */
[--C-:B------:R-:W-:Y:S01]  /*17e50*/  FFMA.FTZ R184, R184, R193, -R198.reuse ;  /* 0x000000c1b8b87223 */ /* 0x100fe200000108c6 */
[----:B------:R-:W5:Y:S01]  /*17e60*/  MUFU.EX2 R174, R174 ;  /* 0x000000ae00ae7308 */ /* 0x000f620000000800 */
[----:B-1----:R-:W-:Y:S01]  /*17e70*/  F2FP.BF16.F32.PACK_AB R128, R178, R179 ;  /* 0x000000b3b280723e */ /* 0x002fe200000010ff */
[----:B------:R-:W1:Y:S01]  /*17e80*/  LDSM.16.MT88.4 R24, [R218+0x12800] ;  /* 0x01280000da18783b */ /* 0x000e620000004200 */
[-C--:B------:R-:W-:Y:S01]  /*17e90*/  FFMA.FTZ R185, R185, R193.reuse, -R198 ;  /* 0x000000c1b9b97223 */ /* 0x080fe200000108c6 */
[-CC-:B------:R-:W-:Y:S01]  /*17ea0*/  FFMA.FTZ R186, R251, R193.reuse, -R192.reuse ;  /* 0x000000c1fbba7223 */ /* 0x180fe200000108c0 */
[-CC-:B------:R-:W-:Y:S01]  /*17eb0*/  FFMA.FTZ R187, R187, R193.reuse, -R192.reuse ;  /* 0x000000c1bbbb7223 */ /* 0x180fe200000108c0 */
[----:B------:R-:W-:Y:S01]  /*17ec0*/  LDSM.16.MT88.4 R28, [R220+0x12800] ;  /* 0x01280000dc1c783b */ /* 0x000fe20000004200 */
[-CC-:B------:R-:W-:Y:S01]  /*17ed0*/  FFMA.FTZ R189, R189, R193.reuse, -R192.reuse ;  /* 0x000000c1bdbd7223 */ /* 0x180fe200000108c0 */
[----:B------:R-:W-:Y:S01]  /*17ee0*/  MUFU.EX2 R180, R180 ;  /* 0x000000b400b47308 */ /* 0x000fe20000000800 */
[-C--:B------:R-:W-:Y:S01]  /*17ef0*/  FFMA.FTZ R188, R249, R193.reuse, -R192 ;  /* 0x000000c1f9bc7223 */ /* 0x080fe200000108c0 */
[-C--:B------:R-:W-:Y:S01]  /*17f00*/  FFMA.FTZ R251, R194, R193.reuse, -R198 ;  /* 0x000000c1c2fb7223 */ /* 0x080fe200000108c6 */
[-CC-:B------:R-:W-:Y:S01]  /*17f10*/  FFMA.FTZ R194, R195, R193.reuse, -R192.reuse ;  /* 0x000000c1c3c27223 */ /* 0x180fe200000108c0 */
[-CC-:B------:R-:W-:Y:S01]  /*17f20*/  FFMA.FTZ R249, R190, R193.reuse, -R192.reuse ;  /* 0x000000c1bef97223 */ /* 0x180fe200000108c0 */
[----:B------:R-:W-:Y:S01]  /*17f30*/  FFMA.FTZ R191, R191, R193, -R192 ;  /* 0x000000c1bfbf7223 */ /* 0x000fe200000108c0 */
[----:B------:R-:W-:-:S02]  /*17f40*/  FADD.FTZ R178, R179, R178 ;  /* 0x000000b2b3b27221 */ /* 0x000fc40000010000 */
[----:B------:R-:W2:Y:S01]  /*17f50*/  MUFU.EX2 R181, R181 ;  /* 0x000000b500b57308 */ /* 0x000ea20000000800 */
[----:B-----5:R-:W-:Y:S01]  /*17f60*/  F2FP.BF16.F32.PACK_AB R130, R174, R177 ;  /* 0x000000b1ae82723e */ /* 0x020fe200000010ff */
[----:B------:R-:W-:-:S04]  /*17f70*/  FADD.FTZ R177, R177, R178 ;  /* 0x000000b2b1b17221 */ /* 0x000fc80000010000 */
[----:B------:R-:W-:Y:S02]  /*17f80*/  FADD.FTZ R177, R174, R177 ;  /* 0x000000b1aeb17221 */ /* 0x000fe40000010000 */
[----:B------:R-:W-:Y:S08]  /*17f90*/  MUFU.EX2 R176, R176 ;  /* 0x000000b000b07308 */ /* 0x000ff00000000800 */
[----:B------:R-:W5:Y:S01]  /*17fa0*/  MUFU.EX2 R175, R175 ;  /* 0x000000af00af7308 */ /* 0x000f620000000800 */
[----:B--2---:R-:W-:Y:S01]  /*17fb0*/  F2FP.BF16.F32.PACK_AB R129, R181, R180 ;  /* 0x000000b4b581723e */ /* 0x004fe200000010ff */
[----:B------:R-:W-:-:S06]  /*17fc0*/  FADD.FTZ R181, R180, R181 ;  /* 0x000000b5b4b57221 */ /* 0x000fcc0000010000 */
[----:B------:R-:W-:Y:S08]  /*17fd0*/  MUFU.EX2 R172, R172 ;  /* 0x000000ac00ac7308 */ /* 0x000ff00000000800 */
[----:B------:R-:W2:Y:S01]  /*17fe0*/  MUFU.EX2 R171, R171 ;  /* 0x000000ab00ab7308 */ /* 0x000ea20000000800 */
[----:B-----5:R-:W-:Y:S01]  /*17ff0*/  F2FP.BF16.F32.PACK_AB R131, R175, R176 ;  /* 0x000000b0af83723e */ /* 0x020fe200000010ff */
        /* <DEDUP_REMOVED lines=52> */
[----:B--2---:R-:W-:Y:S01]  /*18340*/  F2FP.BF16.F32.PACK_AB R4, R171, R172 ;  /* 0x000000acab04723e */ /* 0x004fe200000010ff */
[----:B------:R-:W-:Y:S01]  /*18350*/  FADD.FTZ R172, R172, R177 ;  /* 0x000000b1acac7221 */ /* 0x000fe20000010000 */
[----:B-----5:R-:W-:Y:S01]  /*18360*/  F2FP.BF16.F32.PACK_AB R5, R16, R173 ;  /* 0x000000ad1005723e */ /* 0x020fe200000010ff */
        /* <DEDUP_REMOVED lines=109> */
[----:B------:R-:W-:Y:S03]  /*18a40*/  MUFU.EX2 R32, R32 ;  /* 0x0000002000207308 */ /* 0x000fe60000000800 */
[C---:B------:R-:W-:Y:S01]  /*18a50*/  HMMA.16816.F32.BF16 R112, R4.reuse, R14, R112 ;  /* 0x0000000e0470723c */ /* 0x040fe20000041870 */
[----:B------:R-:W3:Y:S04]  /*18a60*/  LDSM.16.MT88.4 R12, [R218+0x11800] ;  /* 0x01180000da0c783b */ /* 0x000ee80000004200 */
[----:B------:R-:W4:Y:S01]  /*18a70*/  MUFU.EX2 R33, R33 ;  /* 0x0000002100217308 */ /* 0x000f220000000800 */
[C---:B-1----:R-:W-:Y:S06]  /*18a80*/  HMMA.16816.F32.BF16 R124, R4.reuse, R8, R124 ;  /* 0x00000008047c723c */ /* 0x042fec000004187c */
[C---:B------:R-:W-:Y:S01]  /*18a90*/  HMMA.16816.F32.BF16 R128, R4.reuse, R10, R128 ;  /* 0x0000000a0480723c */ /* 0x040fe20000041880 */
[----:B------:R-:W1:Y:S01]  /*18aa0*/  LDSM.16.MT88.4 R8, [R216+0x11800] ;  /* 0x01180000d808783b */ /* 0x000e620000004200 */
[----:B------:R-:W-:Y:S04]  /*18ab0*/  MUFU.EX2 R34, R34 ;  /* 0x0000002200227308 */ /* 0x000fe80000000800 */
[C---:B------:R-:W-:Y:S04]  /*18ac0*/  HMMA.16816.F32.BF16 R136, R4.reuse, R28, R136 ;  /* 0x0000001c0488723c */ /* 0x040fe80000041888 */
[----:B------:R-:W5:Y:S02]  /*18ad0*/  MUFU.EX2 R35, R35 ;  /* 0x0000002300237308 */ /* 0x000f640000000800 */
[C---:B------:R-:W-:Y:S01]  /*18ae0*/  HMMA.16816.F32.BF16 R132, R4.reuse, R30, R132 ;  /* 0x0000001e0484723c */ /* 0x040fe20000041884 */
[----:B------:R-:W1:Y:S05]  /*18af0*/  LDSM.16.MT88.4 R28, [R217+0x11800] ;  /* 0x01180000d91c783b */ /* 0x000e6a0000004200 */
[C---:B------:R-:W-:Y:S06]  /*18b00*/  HMMA.16816.F32.BF16 R116, R4.reuse, R24, R116 ;  /* 0x000000180474723c */ /* 0x040fec0000041874 */
[----:B------:R-:W-:Y:S01]  /*18b10*/  HMMA.16816.F32.BF16 R120, R4, R26, R120 ;  /* 0x0000001a0478723c */ /* 0x000fe20000041878 */
[----:B------:R-:W-:Y:S06]  /*18b20*/  LDSM.16.MT88.4 R24, [R217+0x13800] ;  /* 0x01380000d918783b */ /* 0x000fec0000004200 */
[----:B----4-:R-:W-:Y:S01]  /*18b30*/  F2FP.BF16.F32.PACK_AB R4, R33, R32 ;  /* 0x000000202104723e */ /* 0x010fe200000010ff */
[----:B------:R-:W-:Y:S01]  /*18b40*/  FADD.FTZ R32, R32, R185 ;  /* 0x000000b920207221 */ /* 0x000fe20000010000 */
[C---:B-----5:R-:W-:Y:S01]  /*18b50*/  F2FP.BF16.F32.PACK_AB R5, R194.reuse, R35 ;  /* 0x00000023c205723e */ /* 0x060fe200000010ff */
        /* <DEDUP_REMOVED lines=67> */
[----:B------:R-:W-:Y:S02]  /*18f90*/  IADD3 R10, R0, 0x40, RZ ;  /* 0x00000040000a7810 */ /* 0x000fe40007ffe0ff */
[----:B------:R-:W-:Y:S02]  /*18fa0*/  IABS R2, R0 ;  /* 0x0000000000027213 */ /* 0x000fe40000000000 */
[----:B------:R-:W-:-:S02]  /*18fb0*/  IABS R4, R10 ;  /* 0x0000000a00047213 */ /* 0x000fc40000000000 */
[C---:B------:R-:W-:Y:S02]  /*18fc0*/  R2UR UR12, R16.reuse ;  /* 0x00000000100c72ca */ /* 0x040fe400000e0000 */
        /* <DEDUP_REMOVED lines=28> */
[----:B------:R-:W-:Y:S02]  /*19190*/  @!P4 VIADD R8, R8, 0x1 ;  /* 0x000000010808c836 */ /* 0x000fe40000000000 */
[-C--:B------:R-:W-:Y:S01]  /*191a0*/  ISETP.GE.U32.AND P5, PT, R11, R6.reuse, PT ;  /* 0x000000060b00720c */ /* 0x080fe20003fa6070 */
[----:B------:R-:W-:Y:S01]  /*191b0*/  @!P2 VIADD R7, R7, 0x1 ;  /* 0x000000010707a836 */ /* 0x000fe20000000000 */
[----:B------:R-:W-:Y:S01]  /*191c0*/  ISETP.GE.U32.AND P6, PT, R5, R6, PT ;  /* 0x000000060500720c */ /* 0x000fe20003fc6070 */
[----:B------:R-:W3:Y:S01]  /*191d0*/  LD.E.64 R10, desc[UR4][R18.64+0x40] ;  /* 0x00004004120a7980 */ /* 0x000ee2000c101b00 */
[----:B------:R-:W-:-:S09]  /*191e0*/  ISETP.NE.AND P2, PT, R9, RZ, PT ;  /* 0x000000ff0900720c */ /* 0x000fd20003f45270 */
[----:B------:R-:W-:Y:S02]  /*191f0*/  @P5 VIADD R7, R7, 0x1 ;  /* 0x0000000107075836 */ /* 0x000fe40000000000 */
[----:B------:R-:W-:Y:S02]  /*19200*/  @P6 IADD3 R8, R8, 0x1, RZ ;  /* 0x0000000108086810 */ /* 0x000fe40007ffe0ff */
[----:B------:R-:W-:-:S03]  /*19210*/  @!P1 IMAD.MOV R7, RZ, RZ, -R7 ;  /* 0x000000ffff079224 */ /* 0x000fc600078e0a07 */
[----:B------:R-:W-:Y:S02]  /*19220*/  @!P3 IMAD.MOV R8, RZ, RZ, -R8 ;  /* 0x000000ffff08b224 */ /* 0x000fe400078e0a08 */
[----:B------:R-:W-:-:S03]  /*19230*/  SEL R2, R0, R7, !P2 ;  /* 0x0000000700027207 */ /* 0x000fc60005000000 */
[----:B------:R-:W-:Y:S02]  /*19240*/  SEL R7, R0, R8, !P2 ;  /* 0x0000000800077207 */ /* 0x000fe40005000000 */
[----:B------:R-:W-:-:S04]  /*19250*/  IMAD.WIDE R20, R2, 0x4, R238 ;  /* 0x0000000402147825 */ /* 0x000fc800078e02ee */
[C---:B------:R-:W-:Y:S01]  /*19260*/  IMAD.WIDE R14, R7.reuse, 0x4, R238 ;  /* 0x00000004070e7825 */ /* 0x040fe200078e02ee */
[----:B------:R-:W4:Y:S04]  /*19270*/  LD.E R0, desc[UR10][R20.64] ;  /* 0x0000000a14007980 */ /* 0x000f28000c101900 */
[----:B------:R-:W4:Y:S01]  /*19280*/  LD.E R5, desc[UR12][R14.64] ;  /* 0x0000000c0e057980 */ /* 0x000f22000c101900 */
[----:B------:R-:W-:-:S05]  /*19290*/  IADD3 R2, R7, -R2, RZ ;  /* 0x8000000207027210 */ /* 0x000fca0007ffe0ff */
[----:B------:R-:W-:-:S05]  /*192a0*/  IMAD R9, R9, R2, -0x40 ;  /* 0xffffffc009097424 */ /* 0x000fca00078e0202 */
[----:B------:R-:W-:Y:S01]  /*192b0*/  SHF.R.S32.HI R7, RZ, 0x1f, R9 ;  /* 0x0000001fff077819 */ /* 0x000fe20000011409 */
[-C--:B---3--:R-:W-:Y:S02]  /*192c0*/  IMAD R2, R11, R9.reuse, RZ ;  /* 0x000000090b027224 */ /* 0x088fe400078e02ff */
[----:B------:R-:W-:-:S04]  /*192d0*/  IMAD.WIDE.U32 R8, R10, R9, RZ ;  /* 0x000000090a087225 */ /* 0x000fc800078e00ff */
[----:B------:R-:W-:-:S04]  /*192e0*/  IMAD R2, R10, R7, R2 ;  /* 0x000000070a027224 */ /* 0x000fc800078e0202 */
[----:B------:R-:W-:Y:S02]  /*192f0*/  IMAD.IADD R9, R9, 0x1, R2 ;  /* 0x0000000109097824 */ /* 0x000fe400078e0202 */
[----:B----4-:R-:W-:-:S04]  /*19300*/  IMAD.IADD R5, R0, 0x1, -R5 ;  /* 0x0000000100057824 */ /* 0x010fc800078e0a05 */
[----:B--2---:R-:W-:Y:S01]  /*19310*/  IMAD R7, R13, R5, RZ ;  /* 0x000000050d077224 */ /* 0x004fe200078e02ff */
[----:B------:R-:W-:Y:S01]  /*19320*/  SHF.R.S32.HI R0, RZ, 0x1f, R5 ;  /* 0x0000001fff007819 */ /* 0x000fe20000011405 */
[----:B------:R-:W-:-:S04]  /*19330*/  IMAD.WIDE.U32 R8, R5, R12, R8 ;  /* 0x0000000c05087225 */ /* 0x000fc800078e0008 */
[----:B------:R-:W-:-:S05]  /*19340*/  IMAD R0, R12, R0, R7 ;  /* 0x000000000c007224 */ /* 0x000fca00078e0207 */
[----:B------:R-:W-:Y:S01]  /*19350*/  IADD3 R5, R9, R0, RZ ;  /* 0x0000000009057210 */ /* 0x000fe20007ffe0ff */
[----:B------:R-:W-:Y:S01]  /*19360*/  IMAD.MOV.U32 R0, RZ, RZ, R8 ;  /* 0x000000ffff007224 */ /* 0x000fe200078e0008 */
[----:B------:R-:W-:Y:S05]  /*19370*/  BRA `(.L_x_6806) ;  /* 0x0000000000147947 */ /* 0x000fea0003800000 */
.L_x_6805:
[----:B-1----:R-:W-:Y:S02]  /*19380*/  R2UR UR4, R16 ;  /* 0x00000000100472ca */ /* 0x002fe400000e0000 */
[----:B------:R-:W-:-:S13]  /*19390*/  R2UR UR5, R17 ;  /* 0x00000000110572ca */ /* 0x000fda00000e0000 */
[----:B------:R-:W2:Y:S02]  /*193a0*/  LD.E R0, desc[UR4][R18.64+0x40] ;  /* 0x0000400412007980 */ /* 0x000ea4000c101900 */
[----:B--2---:R-:W-:-:S05]  /*193b0*/  IMAD.U32 R0, R0, -0x40, RZ ;  /* 0xffffffc000007824 */ /* 0x004fca00078e00ff */
[----:B------:R-:W-:Y:S02]  /*193c0*/  SHF.R.S32.HI R5, RZ, 0x1f, R0 ;  /* 0x0000001fff057819 */ /* 0x000fe40000011400 */
.L_x_6806:
[----:B------:R-:W-:Y:S05]  /*193d0*/  BSYNC B0 ;  /* 0x0000000000007941 */ /* 0x000fea0003800000 */
.L_x_6804:
[----:B------:R-:W-:Y:S01]  /*193e0*/  LEA R240, P1, R0, R240, 0x1 ;  /* 0x000000f000f07211 */ /* 0x000fe200078208ff */
[----:B------:R-:W-:Y:S01]  /*193f0*/  STL.64 [R1+0x8], R38 ;  /* 0x0000082601007387 */ /* 0x000fe20000100a00 */
[----:B------:R-:W-:Y:S02]  /*19400*/  R2UR UR36, R16 ;  /* 0x00000000102472ca */ /* 0x000fe400000e0000 */
[----:B------:R-:W-:Y:S01]  /*19410*/  LEA.HI.X R241, R0, R241, R5, 0x1, P1 ;  /* 0x000000f100f17211 */ /* 0x000fe200008f0c05 */
[----:B------:R-:W-:Y:S01]  /*19420*/  IMAD.SHL.U32 R0, R168, 0x20, RZ ;  /* 0x00000020a8007824 */ /* 0x000fe200078e00ff */
[C---:B------:R-:W-:Y:S01]  /*19430*/  R2UR UR37, R17.reuse ;  /* 0x00000000112572ca */ /* 0x040fe200000e0000 */
[----:B------:R-:W-:Y:S01]  /*19440*/  STL.64 [R1], R36 ;  /* 0x0000002401007387 */ /* 0x000fe20000100a00 */
[----:B------:R-:W-:Y:S02]  /*19450*/  R2UR UR34, R16 ;  /* 0x00000000102272ca */ /* 0x000fe400000e0000 */
[----:B------:R-:W-:-:S02]  /*19460*/  R2UR UR35, R17 ;  /* 0x00000000112372ca */ /* 0x000fc400000e0000 */
[C---:B------:R-:W-:Y:S02]  /*19470*/  R2UR UR32, R16.reuse ;  /* 0x00000000102072ca */ /* 0x040fe400000e0000 */
[C---:B------:R-:W-:Y:S02]  /*19480*/  R2UR UR33, R17.reuse ;  /* 0x00000000112172ca */ /* 0x040fe400000e0000 */
[----:B------:R-:W-:Y:S02]  /*19490*/  R2UR UR30, R16 ;  /* 0x00000000101e72ca */ /* 0x000fe400000e0000 */
[----:B------:R-:W-:Y:S01]  /*194a0*/  R2UR UR31, R17 ;  /* 0x00000000111f72ca */ /* 0x000fe200000e0000 */
[----:B------:R-:W-:Y:S01]  /*194b0*/  @!PT LDS RZ, [RZ] ;  /* 0x00000000fffff984 */ /* 0x000fe20000000800 */
[----:B------:R-:W-:Y:S01]  /*194c0*/  @!PT LDS RZ, [RZ] ;  /* 0x00000000fffff984 */ /* 0x000fe20000000800 */
[----:B------:R-:W-:Y:S01]  /*194d0*/  @!PT LDS RZ, [RZ] ;  /* 0x00000000fffff984 */ /* 0x000fe20000000800 */
[----:B------:R-:W-:Y:S01]  /*194e0*/  LDGSTS.E.BYPASS.LTC128B.128 [R235+0x10000], desc[UR36][R240.64] ;  /* 0x10000000f0eb7fae */ /* 0x000fe2000b901d64 */
[----:B------:R-:W-:Y:S02]  /*194f0*/  SHF.L.U64.HI R2, R168, 0x5, R169 ;  /* 0x00000005a8027819 */ /* 0x000fe400000102a9 */
[----:B------:R-:W-:Y:S01]  /*19500*/  IADD3 R4, P1, R0, R240, RZ ;  /* 0x000000f000047210 */ /* 0x000fe20007f3e0ff */
[----:B------:R-:W-:Y:S01]  /*19510*/  LDGSTS.E.BYPASS.LTC128B.128 [R235+0x12000], desc[UR34][R240.64+0x80] ;  /* 0x12000080f0eb7fae */ /* 0x000fe2000b901d62 */
[----:B------:R-:W-:-:S02]  /*19520*/  R2UR UR28, R16 ;  /* 0x00000000101c72ca */ /* 0x000fc400000e0000 */
[C---:B------:R-:W-:Y:S01]  /*19530*/  R2UR UR29, R17.reuse ;  /* 0x00000000111d72ca */ /* 0x040fe200000e0000 */
[----:B------:R-:W-:Y:S01]  /*19540*/  IMAD.X R5, R2, 0x1, R241, P1 ;  /* 0x0000000102057824 */ /* 0x000fe200008e06f1 */
[C---:B------:R-:W-:Y:S01]  /*19550*/  R2UR UR26, R16.reuse ;  /* 0x00000000101a72ca */ /* 0x040fe200000e0000 */
[----:B------:R-:W-:Y:S01]  /*19560*/  LDGSTS.E.BYPASS.LTC128B.128 [R235+0x14000], desc[UR32][R240.64+0x100] ;  /* 0x14000100f0eb7fae */ /* 0x000fe2000b901d60 */
[C---:B------:R-:W-:Y:S02]  /*19570*/  R2UR UR27, R17.reuse ;  /* 0x00000000111b72ca */ /* 0x040fe400000e0000 */
[C---:B------:R-:W-:Y:S01]  /*19580*/  R2UR UR24, R16.reuse ;  /* 0x00000000101872ca */ /* 0x040fe200000e0000 */
[----:B------:R-:W-:Y:S01]  /*19590*/  LDGSTS.E.BYPASS.LTC128B.128 [R235+0x16000], desc[UR30][R240.64+0x180] ;  /* 0x16000180f0eb7fae */ /* 0x000fe2000b901d5e */
[----:B------:R-:W-:Y:S02]  /*195a0*/  R2UR UR25, R17 ;  /* 0x00000000111972ca */ /* 0x000fe400000e0000 */
[----:B------:R-:W-:-:S02]  /*195b0*/  R2UR UR22, R16 ;  /* 0x00000000101672ca */ /* 0x000fc400000e0000 */
[C---:B------:R-:W-:Y:S01]  /*195c0*/  R2UR UR23, R17.reuse ;  /* 0x00000000111772ca */ /* 0x040fe200000e0000 */
[----:B------:R-:W-:Y:S01]  /*195d0*/  LDGSTS.E.BYPASS.LTC128B.128 [R235+0x10800], desc[UR28][R4.64] ;  /* 0x1080000004eb7fae */ /* 0x000fe2000b901d5c */
[C---:B------:R-:W-:Y:S02]  /*195e0*/  R2UR UR20, R16.reuse ;  /* 0x00000000101472ca */ /* 0x040fe400000e0000 */
[C---:B------:R-:W-:Y:S01]  /*195f0*/  R2UR UR21, R17.reuse ;  /* 0x00000000111572ca */ /* 0x040fe200000e0000 */
[----:B------:R-:W-:Y:S01]  /*19600*/  LDGSTS.E.BYPASS.LTC128B.128 [R235+0x12800], desc[UR26][R4.64+0x80] ;  /* 0x1280008004eb7fae */ /* 0x000fe2000b901d5a */
[----:B------:R-:W-:Y:S02]  /*19610*/  R2UR UR18, R16 ;  /* 0x00000000101272ca */ /* 0x000fe400000e0000 */
[----:B------:R-:W-:Y:S01]  /*19620*/  R2UR UR19, R17 ;  /* 0x00000000111372ca */ /* 0x000fe200000e0000 */
[----:B------:R-:W-:Y:S01]  /*19630*/  LDGSTS.E.BYPASS.LTC128B.128 [R235+0x14800], desc[UR24][R4.64+0x100] ;  /* 0x1480010004eb7fae */ /* 0x000fe2000b901d58 */
[----:B------:R-:W-:-:S02]  /*19640*/  IADD3 R8, P1, R0, R4, RZ ;  /* 0x0000000400087210 */ /* 0x000fc40007f3e0ff */
[----:B------:R-:W-:Y:S01]  /*19650*/  R2UR UR16, R16 ;  /* 0x00000000101072ca */ /* 0x000fe200000e0000 */
[----:B------:R1:W-:Y:S01]  /*19660*/  LDGSTS.E.BYPASS.LTC128B.128 [R235+0x16800], desc[UR22][R4.64+0x180] ;  /* 0x1680018004eb7fae */ /* 0x0003e2000b901d56 */
[C---:B------:R-:W-:Y:S01]  /*19670*/  R2UR UR17, R17.reuse ;  /* 0x00000000111172ca */ /* 0x040fe200000e0000 */
[----:B------:R-:W-:Y:S01]  /*19680*/  IMAD.X R9, R2, 0x1, R5, P1 ;  /* 0x0000000102097824 */ /* 0x000fe200008e0605 */
[C---:B------:R-:W-:Y:S02]  /*19690*/  R2UR UR14, R16.reuse ;  /* 0x00000000100e72ca */ /* 0x040fe400000e0000 */
[C---:B------:R-:W-:Y:S02]  /*196a0*/  R2UR UR15, R17.reuse ;  /* 0x00000000110f72ca */ /* 0x040fe400000e0000 */
[----:B------:R-:W-:Y:S01]  /*196b0*/  R2UR UR12, R16 ;  /* 0x00000000100c72ca */ /* 0x000fe200000e0000 */
[----:B------:R-:W-:Y:S01]  /*196c0*/  LDGSTS.E.BYPASS.LTC128B.128 [R235+0x11000], desc[UR20][R8.64] ;  /* 0x1100000008eb7fae */ /* 0x000fe2000b901d54 */
[----:B------:R-:W-:-:S02]  /*196d0*/  R2UR UR13, R17 ;  /* 0x00000000110d72ca */ /* 0x000fc400000e0000 */
[C---:B------:R-:W-:Y:S01]  /*196e0*/  R2UR UR10, R16.reuse ;  /* 0x00000000100a72ca */ /* 0x040fe200000e0000 */
[----:B------:R-:W-:Y:S01]  /*196f0*/  LDGSTS.E.BYPASS.LTC128B.128 [R235+0x13000], desc[UR18][R8.64+0x80] ;  /* 0x1300008008eb7fae */ /* 0x000fe2000b901d52 */
[C---:B------:R-:W-:Y:S02]  /*19700*/  R2UR UR11, R17.reuse ;  /* 0x00000000110b72ca */ /* 0x040fe400000e0000 */
[C---:B------:R-:W-:Y:S01]  /*19710*/  R2UR UR8, R16.reuse ;  /* 0x00000000100872ca */ /* 0x040fe200000e0000 */
[----:B------:R-:W-:Y:S01]  /*19720*/  LDGSTS.E.BYPASS.LTC128B.128 [R235+0x15000], desc[UR16][R8.64+0x100] ;  /* 0x1500010008eb7fae */ /* 0x000fe2000b901d50 */
[C---:B------:R-:W-:Y:S02]  /*19730*/  R2UR UR9, R17.reuse ;  /* 0x00000000110972ca */ /* 0x040fe400000e0000 */
[----:B------:R-:W-:Y:S01]  /*19740*/  R2UR UR4, R16 ;  /* 0x00000000100472ca */ /* 0x000fe200000e0000 */
[----:B------:R-:W-:Y:S01]  /*19750*/  LDGSTS.E.BYPASS.LTC128B.128 [R235+0x17000], desc[UR14][R8.64+0x180] ;  /* 0x1700018008eb7fae */ /* 0x000fe2000b901d4e */
[----:B------:R-:W-:-:S02]  /*19760*/  R2UR UR5, R17 ;  /* 0x00000000110572ca */ /* 0x000fc400000e0000 */
[----:B------:R-:W-:-:S05]  /*19770*/  IADD3 R10, P1, R0, R8, RZ ;  /* 0x00000008000a7210 */ /* 0x000fca0007f3e0ff */
[----:B------:R-:W-:-:S05]  /*19780*/  IMAD.X R11, R2, 0x1, R9, P1 ;  /* 0x00000001020b7824 */ /* 0x000fca00008e0609 */
[----:B------:R-:W-:Y:S04]  /*19790*/  LDGSTS.E.BYPASS.LTC128B.128 [R235+0x11800], desc[UR12][R10.64] ;  /* 0x118000000aeb7fae */ /* 0x000fe8000b901d4c */
[----:B------:R-:W-:Y:S04]  /*197a0*/  LDGSTS.E.BYPASS.LTC128B.128 [R235+0x13800], desc[UR10][R10.64+0x80] ;  /* 0x138000800aeb7fae */ /* 0x000fe8000b901d4a */
[----:B------:R-:W-:Y:S04]  /*197b0*/  LDGSTS.E.BYPASS.LTC128B.128 [R235+0x15800], desc[UR8][R10.64+0x100] ;  /* 0x158001000aeb7fae */ /* 0x000fe8000b901d48 */
[----:B------:R2:W-:Y:S04]  /*197c0*/  LDGSTS.E.BYPASS.LTC128B.128 [R235+0x17800], desc[UR4][R10.64+0x180] ;  /* 0x178001800aeb7fae */ /* 0x0005e8000b901d44 */
[----:B------:R-:W-:Y:S04]  /*197d0*/  LDSM.16.M88.4 R176, [R226] ;  /* 0x00000000e2b0783b */ /* 0x000fe80000000200 */
[----:B------:R-:W3:Y:S04]  /*197e0*/  LDSM.16.M88.4 R12, [R225+0x8000] ;  /* 0x00800000e10c783b */ /* 0x000ee80000000200 */
[----:B-1----:R-:W2:Y:S04]  /*197f0*/  LDSM.16.M88.4 R4, [R225+0x8800] ;  /* 0x00880000e104783b */ /* 0x002ea80000000200 */
[----:B------:R-:W1:Y:S04]  /*19800*/  LDSM.16.M88.4 R184, [R225+0x9000] ;  /* 0x00900000e1b8783b */ /* 0x000e680000000200 */
[----:B------:R-:W4:Y:S04]  /*19810*/  LDSM.16.M88.4 R28, [R225+0x9800] ;  /* 0x00980000e11c783b */ /* 0x000f280000000200 */
[----:B------:R-:W-:Y:S04]  /*19820*/  LDSM.16.M88.4 R172, [R224] ;  /* 0x00000000e0ac783b */ /* 0x000fe80000000200 */
[----:B------:R-:W4:Y:S04]  /*19830*/  LDSM.16.M88.4 R24, [R223] ;  /* 0x00000000df18783b */ /* 0x000f280000000200 */
[----:B------:R-:W4:Y:S04]  /*19840*/  LDSM.16.M88.4 R36, [R215] ;  /* 0x00000000d724783b */ /* 0x000f280000000200 */
[----:B------:R-:W4:Y:S04]  /*19850*/  LDSM.16.M88.4 R192, [R213] ;  /* 0x00000000d5c0783b */ /* 0x000f280000000200 */
[----:B------:R-:W4:Y:S04]  /*19860*/  LDSM.16.M88.4 R196, [R214] ;  /* 0x00000000d6c4783b */ /* 0x000f280000000200 */
[----:B------:R-:W-:Y:S01]  /*19870*/  LDSM.16.M88.4 R32, [R222] ;  /* 0x00000000de20783b */ /* 0x000fe20000000200 */
[C---:B---3--:R-:W-:Y:S03]  /*19880*/  HMMA.16816.F32.BF16 R20, R176.reuse, R12, RZ ;  /* 0x0000000cb014723c */ /* 0x048fe600000418ff */
[----:B------:R-:W0:Y:S03]  /*19890*/  LDGDEPBAR ;  /* 0x00000000000079af */ /* 0x000e260000000000 */
[C---:B------:R-:W-:Y:S06]  /*198a0*/  HMMA.16816.F32.BF16 R12, R176.reuse, R14, RZ ;  /* 0x0000000eb00c723c */ /* 0x040fec00000418ff */
[C---:B--2---:R-:W-:Y:S06]  /*198b0*/  HMMA.16816.F32.BF16 R8, R176.reuse, R4, RZ ;  /* 0x00000004b008723c */ /* 0x044fec00000418ff */
[C---:B-1----:R-:W-:Y:S06]  /*198c0*/  HMMA.16816.F32.BF16 R188, R176.reuse, R184, RZ ;  /* 0x000000b8b0bc723c */ /* 0x042fec00000418ff */
        /* <DEDUP_REMOVED lines=56> */
[----:B------:R-:W4:Y:S01]  /*19c50*/  LDSM.16.M88.4 R172, [R222+0x2000] ;  /* 0x00200000deac783b */ /* 0x000f220000000200 */
        /* <DEDUP_REMOVED lines=9> */
[C---:B----4-:R-:W-:Y:S06]  /*19cf0*/  HMMA.16816.F32.BF16 R180, R28.reuse, R32, R180 ;  /* 0x000000201cb4723c */ /* 0x050fec00000418b4 */
[----:B------:R-:W-:Y:S01]  /*19d00*/  HMMA.16816.F32.BF16 R176, R28, R34, R176 ;  /* 0x000000221cb0723c */ /* 0x000fe200000418b0 */
[----:B------:R-:W-:Y:S04]  /*19d10*/  LDSM.16.M88.4 R32, [R221+0x2000] ;  /* 0x00200000dd20783b */ /* 0x000fe80000000200 */
        /* <DEDUP_REMOVED lines=29> */
[----:B------:R-:W3:Y:S05]  /*19ef0*/  LDSM.16.M88.4 R28, [R207] ;  /* 0x00000000cf1c783b */ /* 0x000eea0000000200 */
[C---:B-1----:R-:W-:Y:S06]  /*19f00*/  HMMA.16816.F32.BF16 R8, R172.reuse, R24, R8 ;  /* 0x00000018ac08723c */ /* 0x042fec0000041808 */
[C---:B------:R-:W-:Y:S01]  /*19f10*/  HMMA.16816.F32.BF16 R4, R172.reuse, R26, R4 ;  /* 0x0000001aac04723c */ /* 0x040fe20000041804 */
[----:B------:R-:W1:Y:S05]  /*19f20*/  LDSM.16.M88.4 R24, [R206] ;  /* 0x00000000ce18783b */ /* 0x000e6a0000000200 */
[C---:B--2---:R-:W-:Y:S06]  /*19f30*/  HMMA.16816.F32.BF16 R180, R172.reuse, R192, R180 ;  /* 0x000000c0acb4723c */ /* 0x044fec00000418b4 */
[C---:B------:R-:W-:Y:S01]  /*19f40*/  HMMA.16816.F32.BF16 R176, R172.reuse, R194, R176 ;  /* 0x000000c2acb0723c */ /* 0x040fe200000418b0 */
[----:B------:R-:W2:Y:S05]  /*19f50*/  LDSM.16.M88.4 R192, [R205] ;  /* 0x00000000cdc0783b */ /* 0x000eaa0000000200 */
[C---:B------:R-:W-:Y:S06]  /*19f60*/  HMMA.16816.F32.BF16 R188, R172.reuse, R196, R188 ;  /* 0x000000c4acbc723c */ /* 0x040fec00000418bc */
[----:B------:R-:W-:Y:S01]  /*19f70*/  HMMA.16816.F32.BF16 R184, R172, R198, R184 ;  /* 0x000000c6acb8723c */ /* 0x000fe200000418b8 */
[----:B------:R-:W4:Y:S04]  /*19f80*/  LDSM.16.M88.4 R172, [R204] ;  /* 0x00000000ccac783b */ /* 0x000f280000000200 */
        /* <DEDUP_REMOVED lines=25> */
[----:B------:R-:W4:Y:S01]  /*1a120*/  LDSM.16.M88.4 R28, [R225+0xe000] ;  /* 0x00e00000e11c783b */ /* 0x000f220000000200 */
[----:B---3--:R-:W-:-:S04]  /*1a130*/  IMAD.MOV.U32 R2, RZ, RZ, R38 ;  /* 0x000000ffff027224 */ /* 0x008fc800078e0026 */
[C---:B------:R-:W-:Y:S01]  /*1a140*/  HMMA.16816.F32.BF16 R8, R32.reuse, R196, R8 ;  /* 0x000000c42008723c */ /* 0x040fe20000041808 */
[----:B------:R-:W-:Y:S01]  /*1a150*/  IMAD.MOV.U32 R0, RZ, RZ, R39 ;  /* 0x000000ffff007224 */ /* 0x000fe200078e0027 */
[----:B------:R-:W-:Y:S01]  /*1a160*/  LDSM.16.M88.4 R172, [R212+0x5800] ;  /* 0x00580000d4ac783b */ /* 0x000fe20000000200 */
[----:B------:R-:W-:Y:S02]  /*1a170*/  IMAD.MOV.U32 R170, RZ, RZ, R36 ;  /* 0x000000ffffaa7224 */ /* 0x000fe400078e0024 */
[----:B------:R-:W-:Y:S01]  /*1a180*/  IMAD.MOV.U32 R165, RZ, RZ, R37 ;  /* 0x000000ffffa57224 */ /* 0x000fe200078e0025 */
[C---:B------:R-:W-:Y:S01]  /*1a190*/  HMMA.16816.F32.BF16 R4, R32.reuse, R198, R4 ;  /* 0x000000c62004723c */ /* 0x040fe20000041804 */
[----:B------:R-:W3:Y:S05]  /*1a1a0*/  LDSM.16.M88.4 R196, [R225+0xf000] ;  /* 0x00f00000e1c4783b */ /* 0x000eea0000000200 */
[C---:B-1----:R-:W-:Y:S06]  /*1a1b0*/  HMMA.16816.F32.BF16 R20, R32.reuse, R24, R20 ;  /* 0x000000182014723c */ /* 0x042fec0000041814 */
[C---:B------:R-:W-:Y:S01]  /*1a1c0*/  HMMA.16816.F32.BF16 R12, R32.reuse, R26, R12 ;  /* 0x0000001a200c723c */ /* 0x040fe2000004180c */
[----:B------:R-:W1:Y:S05]  /*1a1d0*/  LDSM.16.M88.4 R24, [R225+0xe800] ;  /* 0x00e80000e118783b */ /* 0x000e6a0000000200 */
[C---:B--2---:R-:W-:Y:S06]  /*1a1e0*/  HMMA.16816.F32.BF16 R188, R32.reuse, R192, R188 ;  /* 0x000000c020bc723c */ /* 0x044fec00000418bc */
[----:B------:R-:W-:Y:S01]  /*1a1f0*/  HMMA.16816.F32.BF16 R184, R32, R194, R184 ;  /* 0x000000c220b8723c */ /* 0x000fe200000418b8 */
[----:B------:R-:W2:Y:S05]  /*1a200*/  LDSM.16.M88.4 R192, [R225+0xf800] ;  /* 0x00f80000e1c0783b */ /* 0x000eaa0000000200 */
[C---:B----4-:R-:W-:Y:S06]  /*1a210*/  HMMA.16816.F32.BF16 R20, R36.reuse, R28, R20 ;  /* 0x0000001c2414723c */ /* 0x050fec0000041814 */
[C---:B------:R-:W-:Y:S01]  /*1a220*/  HMMA.16816.F32.BF16 R12, R36.reuse, R30, R12 ;  /* 0x0000001e240c723c */ /* 0x040fe2000004180c */
[----:B------:R-:W-:Y:S05]  /*1a230*/  LDSM.16.M88.4 R28, [R202] ;  /* 0x00000000ca1c783b */ /* 0x000fea0000000200 */
[C---:B---3--:R-:W-:Y:S06]  /*1a240*/  HMMA.16816.F32.BF16 R188, R36.reuse, R196, R188 ;  /* 0x000000c424bc723c */ /* 0x048fec00000418bc */
[C---:B------:R-:W-:Y:S06]  /*1a250*/  HMMA.16816.F32.BF16 R184, R36.reuse, R198, R184 ;  /* 0x000000c624b8723c */ /* 0x040fec00000418b8 */
[C---:B-1----:R-:W-:Y:S06]  /*1a260*/  HMMA.16816.F32.BF16 R8, R36.reuse, R24, R8 ;  /* 0x000000182408723c */ /* 0x042fec0000041808 */
[----:B------:R-:W-:Y:S01]  /*1a270*/  HMMA.16816.F32.BF16 R4, R36, R26, R4 ;  /* 0x0000001a2404723c */ /* 0x000fe20000041804 */
[----:B------:R1:W5:Y:S04]  /*1a280*/  LDL.LU.64 R38, [R1+0x8] ;  /* 0x0000080001267983 */ /* 0x0003680000300a00 */
[----:B------:R1:W5:Y:S01]  /*1a290*/  LDL.LU.64 R36, [R1] ;  /* 0x0000000001247983 */ /* 0x0003620000300a00 */
[C---:B------:R-:W-:Y:S03]  /*1a2a0*/  HMMA.16816.F32.BF16 R180, R32.reuse, R172, R180 ;  /* 0x000000ac20b4723c */ /* 0x040fe600000418b4 */
[----:B------:R-:W-:Y:S03]  /*1a2b0*/  LDSM.16.M88.4 R24, [R201] ;  /* 0x00000000c918783b */ /* 0x000fe60000000200 */
[----:B------:R-:W-:Y:S01]  /*1a2c0*/  HMMA.16816.F32.BF16 R176, R32, R174, R176 ;  /* 0x000000ae20b0723c */ /* 0x000fe200000418b0 */
[----:B------:R-:W3:Y:S04]  /*1a2d0*/  LDSM.16.M88.4 R172, [R224+0x6000] ;  /* 0x00600000e0ac783b */ /* 0x000ee80000000200 */
[----:B------:R-:W4:Y:S01]  /*1a2e0*/  LDSM.16.M88.4 R32, [R203] ;  /* 0x00000000cb20783b */ /* 0x000f220000000200 */
[----:B------:R-:W-:-:S02]  /*1a2f0*/  IMAD.MOV.U32 R196, RZ, RZ, R170 ;  /* 0x000000ffffc47224 */ /* 0x000fc400078e00aa */
[----:B------:R-:W-:Y:S02]  /*1a300*/  IMAD.MOV.U32 R197, RZ, RZ, R165 ;  /* 0x000000ffffc57224 */ /* 0x000fe400078e00a5 */
[----:B------:R-:W-:Y:S02]  /*1a310*/  IMAD.MOV.U32 R198, RZ, RZ, R2 ;  /* 0x000000ffffc67224 */ /* 0x000fe400078e0002 */
[----:B------:R-:W-:-:S07]  /*1a320*/  IMAD.MOV.U32 R199, RZ, RZ, R0 ;  /* 0x000000ffffc77224 */ /* 0x000fce00078e0000 */
[C---:B--2---:R-:W-:Y:S06]  /*1a330*/  HMMA.16816.F32.BF16 R180, R196.reuse, R192, R180 ;  /* 0x000000c0c4b4723c */ /* 0x044fec00000418b4 */
[----:B------:R-:W-:Y:S01]  /*1a340*/  HMMA.16816.F32.BF16 R176, R196, R194, R176 ;  /* 0x000000c2c4b0723c */ /* 0x000fe200000418b0 */
[----:B------:R-:W2:Y:S04]  /*1a350*/  LDSM.16.M88.4 R196, [R200] ;  /* 0x00000000c8c4783b */ /* 0x000ea80000000200 */
        /* <DEDUP_REMOVED lines=9> */
[----:B------:R-:W1:Y:S05]  /*1a3f0*/  LDSM.16.M88.4 R24, [R219+0xf000] ;  /* 0x00f00000db18783b */ /* 0x000e6a0000000200 */
[C---:B--2---:R-:W-:Y:S06]  /*1a400*/  HMMA.16816.F32.BF16 R180, R172.reuse, R196, R180 ;  /* 0x000000c4acb4723c */ /* 0x044fec00000418b4 */
[----:B------:R-:W-:Y:S01]  /*1a410*/  HMMA.16816.F32.BF16 R176, R172, R198, R176 ;  /* 0x000000c6acb0723c */ /* 0x000fe200000418b0 */
[----:B------:R-:W-:Y:S05]  /*1a420*/  LDSM.16.M88.4 R172, [R221+0x6000] ;  /* 0x00600000ddac783b */ /* 0x000fea0000000200 */
[C---:B---3--:R-:W-:Y:S06]  /*1a430*/  HMMA.16816.F32.BF16 R8, R192.reuse, R28, R8 ;  /* 0x0000001cc008723c */ /* 0x048fec0000041808 */
[C---:B------:R-:W-:Y:S01]  /*1a440*/  HMMA.16816.F32.BF16 R4, R192.reuse, R30, R4 ;  /* 0x0000001ec004723c */ /* 0x040fe20000041804 */
[----:B------:R-:W2:Y:S05]  /*1a450*/  LDSM.16.M88.4 R28, [R212+0x6800] ;  /* 0x00680000d41c783b */ /* 0x000eaa0000000200 */
[C---:B----4-:R-:W-:Y:S01]  /*1a460*/  HMMA.16816.F32.BF16 R20, R192.reuse, R32, R20 ;  /* 0x00000020c014723c */ /* 0x050fe20000041814 */
[----:B------:R-:W3:Y:S05]  /*1a470*/  S2R R0, SR_TID.X ;  /* 0x0000000000007919 */ /* 0x000eea0000002100 */
[C---:B------:R-:W-:Y:S01]  /*1a480*/  HMMA.16816.F32.BF16 R12, R192.reuse, R34, R12 ;  /* 0x00000022c00c723c */ /* 0x040fe2000004180c */
[----:B------:R-:W4:Y:S05]  /*1a490*/  LDSM.16.M88.4 R32, [R212+0x6000] ;  /* 0x00600000d420783b */ /* 0x000f2a0000000200 */
[C---:B-1----:R-:W-:Y:S06]  /*1a4a0*/  HMMA.16816.F32.BF16 R188, R192.reuse, R24, R188 ;  /* 0x00000018c0bc723c */ /* 0x042fec00000418bc */
[----:B------:R-:W-:Y:S01]  /*1a4b0*/  HMMA.16816.F32.BF16 R184, R192, R26, R184 ;  /* 0x0000001ac0b8723c */ /* 0x000fe200000418b8 */
[----:B------:R-:W1:Y:S05]  /*1a4c0*/  LDSM.16.M88.4 R24, [R219+0xf800] ;  /* 0x00f80000db18783b */ /* 0x000e6a0000000200 */
[----:B--2---:R-:W-:Y:S01]  /*1a4d0*/  HMMA.16816.F32.BF16 R8, R172, R28, R8 ;  /* 0x0000001cac08723c */ /* 0x004fe20000041808 */
[----:B---3--:R-:W-:-:S05]  /*1a4e0*/  IMAD.SHL.U32 R0, R0, 0x2, RZ ;  /* 0x0000000200007824 */ /* 0x008fca00078e00ff */
[C---:B------:R-:W-:Y:S01]  /*1a4f0*/  HMMA.16816.F32.BF16 R4, R172.reuse, R30, R4 ;  /* 0x0000001eac04723c */ /* 0x040fe20000041804 */
[----:B------:R-:W2:Y:S05]  /*1a500*/  LDSM.16.M88.4 R28, [R212+0x7000] ;  /* 0x00700000d41c783b */ /* 0x000eaa0000000200 */
[C---:B----4-:R-:W-:Y:S07]  /*1a510*/  HMMA.16816.F32.BF16 R20, R172.reuse, R32, R20 ;  /* 0x00000020ac14723c */ /* 0x050fee0000041814 */
[----:B------:R-:W-:Y:S01]  /*1a520*/  LOP3.LUT R33, R0, 0x6, RZ, 0xc0, !PT ;  /* 0x0000000600217812 */ /* 0x000fe200078ec0ff */
[----:B------:R-:W-:Y:S04]  /*1a530*/  HMMA.16816.F32.BF16 R12, R172, R34, R12 ;  /* 0x00000022ac0c723c */ /* 0x000fe8000004180c */
[----:B------:R-:W-:-:S04]  /*1a540*/  IMAD R2, R242, 0x40, R33 ;  /* 0x00000040f2027824 */ /* 0x000fc800078e0221 */
[C---:B------:R-:W-:Y:S01]  /*1a550*/  VIADD R0, R2.reuse, 0x1 ;  /* 0x0000000102007836 */ /* 0x040fe20000000000 */
[C---:B------:R-:W-:Y:S02]  /*1a560*/  ISETP.GE.AND P5, PT, R2.reuse, R245, PT ;  /* 0x000000f50200720c */ /* 0x040fe40003fa6270 */
[----:B------:R-:W-:Y:S02]  /*1a570*/  ISETP.GE.AND P2, PT, R2, R243, PT ;  /* 0x000000f30200720c */ /* 0x000fe40003f46270 */
[C---:B------:R-:W-:Y:S02]  /*1a580*/  ISETP.GE.AND P4, PT, R0.reuse, R245, PT ;  /* 0x000000f50000720c */ /* 0x040fe40003f86270 */
[C---:B------:R-:W-:Y:S01]  /*1a590*/  ISETP.GE.AND P1, PT, R0.reuse, R243, PT ;  /* 0x000000f30000720c */ /* 0x040fe20003f26270 */
[----:B-1----:R-:W-:Y:S01]  /*1a5a0*/  HMMA.16816.F32.BF16 R180, R192, R24, R180 ;  /* 0x00000018c0b4723c */ /* 0x002fe200000418b4 */
[CC--:B------:R-:W-:Y:S02]  /*1a5b0*/  ISETP.GE.OR P4, PT, R0.reuse, R244.reuse, !P4 ;  /* 0x000000f40000720c */ /* 0x0c0fe40006786670 */
[----:B------:R-:W-:Y:S01]  /*1a5c0*/  ISETP.GE.OR P1, PT, R0, R237, !P1 ;  /* 0x000000ed0000720c */ /* 0x000fe20004f26670 */
[C---:B------:R-:W-:Y:S01]  /*1a5d0*/  VIADD R0, R2.reuse, 0x9 ;  /* 0x0000000902007836 */ /* 0x040fe20000000000 */
[----:B------:R-:W-:-:S02]  /*1a5e0*/  ISETP.GE.OR P5, PT, R2, R244, !P5 ;  /* 0x000000f40200720c */ /* 0x000fc40006fa6670 */
[C---:B------:R-:W-:Y:S01]  /*1a5f0*/  VIADD R24, R2.reuse, 0x8 ;  /* 0x0000000802187836 */ /* 0x040fe20000000000 */
[----:B------:R-:W-:Y:S02]  /*1a600*/  ISETP.GE.OR P2, PT, R2, R237, !P2 ;  /* 0x000000ed0200720c */ /* 0x000fe40005746670 */
[----:B------:R-:W-:Y:S02]  /*1a610*/  FSEL R20, R20, -INF , !P5 ;  /* 0xff80000014147808 */ /* 0x000fe40006800000 */
[----:B------:R-:W-:Y:S02]  /*1a620*/  FSEL R22, R22, -INF , !P2 ;  /* 0xff80000016167808 */ /* 0x000fe40005000000 */
[C---:B------:R-:W-:Y:S02]  /*1a630*/  ISETP.GE.AND P6, PT, R24.reuse, R245, PT ;  /* 0x000000f51800720c */ /* 0x040fe40003fc6270 */
[----:B------:R-:W-:Y:S02]  /*1a640*/  ISETP.GE.AND P3, PT, R24, R243, PT ;  /* 0x000000f31800720c */ /* 0x000fe40003f66270 */
[----:B------:R-:W-:-:S02]  /*1a650*/  ISETP.GE.AND P5, PT, R0, R245, PT ;  /* 0x000000f50000720c */ /* 0x000fc40003fa6270 */
[----:B------:R-:W-:Y:S02]  /*1a660*/  ISETP.GE.AND P2, PT, R0, R243, PT ;  /* 0x000000f30000720c */ /* 0x000fe40003f46270 */
[CC--:B------:R-:W-:Y:S02]  /*1a670*/  ISETP.GE.OR P6, PT, R24.reuse, R244.reuse, !P6 ;  /* 0x000000f41800720c */ /* 0x0c0fe400077c6670 */
[-C--:B------:R-:W-:Y:S02]  /*1a680*/  ISETP.GE.OR P3, PT, R24, R237.reuse, !P3 ;  /* 0x000000ed1800720c */ /* 0x080fe40005f66670 */
[C---:B------:R-:W-:Y:S02]  /*1a690*/  ISETP.GE.OR P5, PT, R0.reuse, R244, !P5 ;  /* 0x000000f40000720c */ /* 0x040fe40006fa6670 */
[----:B------:R-:W-:Y:S01]  /*1a6a0*/  ISETP.GE.OR P2, PT, R0, R237, !P2 ;  /* 0x000000ed0000720c */ /* 0x000fe20005746670 */
[----:B--2---:R-:W-:Y:S01]  /*1a6b0*/  HMMA.16816.F32.BF16 R188, R172, R28, R188 ;  /* 0x0000001cacbc723c */ /* 0x004fe200000418bc */
[----:B------:R-:W-:-:S02]  /*1a6c0*/  FSEL R170, R21, -INF , !P4 ;  /* 0xff80000015aa7808 */ /* 0x000fc40006000000 */
[----:B------:R-:W-:Y:S02]  /*1a6d0*/  FSEL R0, R23, -INF , !P1 ;  /* 0xff80000017007808 */ /* 0x000fe40004800000 */
[----:B------:R-:W-:Y:S01]  /*1a6e0*/  FSEL R21, R14, -INF , !P3 ;  /* 0xff8000000e157808 */ /* 0x000fe20005800000 */
[----:B------:R-:W-:Y:S01]  /*1a6f0*/  HMMA.16816.F32.BF16 R184, R172, R30, R184 ;  /* 0x0000001eacb8723c */ /* 0x000fe200000418b8 */
[----:B------:R-:W-:Y:S02]  /*1a700*/  FSEL R29, R12, -INF , !P6 ;  /* 0xff8000000c1d7808 */ /* 0x000fe40007000000 */
[----:B------:R-:W-:-:S04]  /*1a710*/  FSEL R23, R15, -INF , !P2 ;  /* 0xff8000000f177808 */ /* 0x000fc80005000000 */
[----:B------:R-:W-:Y:S02]  /*1a720*/  FSEL R31, R13, -INF , !P5 ;  /* 0xff8000000d1f7808 */ /* 0x000fe40006800000 */
[----:B------:R-:W1:Y:S01]  /*1a730*/  LDSM.16.M88.4 R12, [R212+0x7800] ;  /* 0x00780000d40c783b */ /* 0x000e620000000200 */
[C---:B------:R-:W-:Y:S01]  /*1a740*/  VIADD R24, R2.reuse, 0x10 ;  /* 0x0000001002187836 */ /* 0x040fe20000000000 */
[----:B------:R-:W-:Y:S01]  /*1a750*/  HMMA.16816.F32.BF16 R176, R192, R26, R176 ;  /* 0x0000001ac0b0723c */ /* 0x000fe200000418b0 */
[----:B------:R-:W-:Y:S01]  /*1a760*/  VIADD R28, R2, 0x11 ;  /* 0x00000011021c7836 */ /* 0x000fe20000000000 */
[----:B------:R-:W-:-:S04]  /*1a770*/  DEPBAR.LE SB0, 0x0 ;  /* 0x000080000000791a */ /* 0x000fc80000000000 */
[----:B------:R-:W-:Y:S01]  /*1a780*/  BAR.SYNC.DEFER_BLOCKING 0x0 ;  /* 0x0000000000007b1d */ /* 0x000fe20000010000 */
        /* <DEDUP_REMOVED lines=8> */
[----:B------:R-:W-:Y:S01]  /*1a810*/  ISETP.GE.OR P3, PT, R28, R237, !P3 ;  /* 0x000000ed1c00720c */ /* 0x000fe20005f66670 */
[----:B------:R-:W-:Y:S01]  /*1a820*/  VIADD R28, R2, 0x19 ;  /* 0x00000019021c7836 */ /* 0x000fe20000000000 */
[----:B------:R-:W-:Y:S01]  /*1a830*/  FSEL R25, R8, -INF , !P4 ;  /* 0xff80000008197808 */ /* 0x000fe20006000000 */
[----:B------:R-:W-:Y:S01]  /*1a840*/  VIADD R8, R2, 0x20 ;  /* 0x0000002002087836 */ /* 0x000fe20000000000 */
[C---:B------:R-:W-:Y:S02]  /*1a850*/  ISETP.GE.AND P2, PT, R24.reuse, R243, PT ;  /* 0x000000f31800720c */ /* 0x040fe40003f46270 */
[-C--:B------:R-:W-:Y:S02]  /*1a860*/  ISETP.GE.AND P5, PT, R24, R245.reuse, PT ;  /* 0x000000f51800720c */ /* 0x080fe40003fa6270 */
[----:B------:R-:W-:Y:S02]  /*1a870*/  FSEL R32, R10, -INF , !P1 ;  /* 0xff8000000a207808 */ /* 0x000fe40004800000 */
[----:B------:R-:W-:-:S02]  /*1a880*/  ISETP.GE.AND P4, PT, R28, R245, PT ;  /* 0x000000f51c00720c */ /* 0x000fc40003f86270 */
[----:B------:R-:W-:Y:S02]  /*1a890*/  ISETP.GE.AND P1, PT, R28, R243, PT ;  /* 0x000000f31c00720c */ /* 0x000fe40003f26270 */
[C---:B------:R-:W-:Y:S02]  /*1a8a0*/  ISETP.GE.OR P2, PT, R24.reuse, R237, !P2 ;  /* 0x000000ed1800720c */ /* 0x040fe40005746670 */
[----:B------:R-:W-:Y:S02]  /*1a8b0*/  FSEL R196, R9, -INF , !P6 ;  /* 0xff80000009c47808 */ /* 0x000fe40007000000 */
[----:B------:R-:W-:Y:S02]  /*1a8c0*/  FSEL R30, R11, -INF , !P3 ;  /* 0xff8000000b1e7808 */ /* 0x000fe40005800000 */
[----:B------:R-:W-:Y:S02]  /*1a8d0*/  ISETP.GE.OR P5, PT, R24, R244, !P5 ;  /* 0x000000f41800720c */ /* 0x000fe40006fa6670 */
[----:B------:R-:W-:-:S02]  /*1a8e0*/  ISETP.GE.AND P6, PT, R8, R245, PT ;  /* 0x000000f50800720c */ /* 0x000fc40003fc6270 */
[----:B------:R-:W-:Y:S01]  /*1a8f0*/  ISETP.GE.AND P3, PT, R8, R243, PT ;  /* 0x000000f30800720c */ /* 0x000fe20003f66270 */
[----:B-1----:R-:W-:Y:S01]  /*1a900*/  HMMA.16816.F32.BF16 R180, R172, R12, R180 ;  /* 0x0000000cacb4723c */ /* 0x002fe200000418b4 */
[CC--:B------:R-:W-:Y:S02]  /*1a910*/  ISETP.GE.OR P4, PT, R28.reuse, R244.reuse, !P4 ;  /* 0x000000f41c00720c */ /* 0x0c0fe40006786670 */
[----:B------:R-:W-:Y:S02]  /*1a920*/  ISETP.GE.OR P1, PT, R28, R237, !P1 ;  /* 0x000000ed1c00720c */ /* 0x000fe40004f26670 */
[----:B------:R-:W-:Y:S01]  /*1a930*/  FSEL R28, R6, -INF , !P2 ;  /* 0xff800000061c7808 */ /* 0x000fe20005000000 */
[----:B------:R-:W-:Y:S01]  /*1a940*/  VIADD R6, R2, 0x29 ;  /* 0x0000002902067836 */ /* 0x000fe20000000000 */
[----:B------:R-:W-:Y:S01]  /*1a950*/  FSEL R34, R4, -INF , !P5 ;  /* 0xff80000004227808 */ /* 0x000fe20006800000 */
[----:B------:R-:W-:Y:S01]  /*1a960*/  VIADD R4, R2, 0x28 ;  /* 0x0000002802047836 */ /* 0x000fe20000000000 */
[----:B------:R-:W-:-:S02]  /*1a970*/  ISETP.GE.OR P6, PT, R8, R244, !P6 ;  /* 0x000000f40800720c */ /* 0x000fc400077c6670 */
[----:B------:R-:W-:Y:S01]  /*1a980*/  ISETP.GE.OR P3, PT, R8, R237, !P3 ;  /* 0x000000ed0800720c */ /* 0x000fe20005f66670 */
[----:B------:R-:W-:Y:S01]  /*1a990*/  VIADD R10, R2, 0x21 ;  /* 0x00000021020a7836 */ /* 0x000fe20000000000 */
[----:B------:R-:W-:Y:S02]  /*1a9a0*/  FSEL R252, R188, -INF , !P6 ;  /* 0xff800000bcfc7808 */ /* 0x000fe40007000000 */
[----:B------:R-:W-:Y:S02]  /*1a9b0*/  FSEL R250, R190, -INF , !P3 ;  /* 0xff800000befa7808 */ /* 0x000fe40005800000 */
[----:B------:R-:W-:Y:S02]  /*1a9c0*/  FSEL R24, R7, -INF , !P1 ;  /* 0xff80000007187808 */ /* 0x000fe40004800000 */
[C---:B------:R-:W-:Y:S02]  /*1a9d0*/  ISETP.GE.AND P6, PT, R6.reuse, R245, PT ;  /* 0x000000f50600720c */ /* 0x040fe40003fc6270 */
[----:B------:R-:W-:-:S02]  /*1a9e0*/  ISETP.GE.AND P3, PT, R6, R243, PT ;  /* 0x000000f30600720c */ /* 0x000fc40003f66270 */
[C---:B------:R-:W-:Y:S02]  /*1a9f0*/  ISETP.GE.AND P1, PT, R4.reuse, R245, PT ;  /* 0x000000f50400720c */ /* 0x040fe40003f26270 */
[----:B------:R-:W-:Y:S02]  /*1aa00*/  FSEL R26, R5, -INF , !P4 ;  /* 0xff800000051a7808 */ /* 0x000fe40006000000 */
[----:B------:R-:W-:Y:S02]  /*1aa10*/  ISETP.GE.AND P4, PT, R4, R243, PT ;  /* 0x000000f30400720c */ /* 0x000fe40003f86270 */
[C---:B------:R-:W-:Y:S02]  /*1aa20*/  ISETP.GE.OR P6, PT, R6.reuse, R244, !P6 ;  /* 0x000000f40600720c */ /* 0x040fe400077c6670 */
[----:B------:R-:W-:Y:S01]  /*1aa30*/  ISETP.GE.OR P3, PT, R6, R237, !P3 ;  /* 0x000000ed0600720c */ /* 0x000fe20005f66670 */
[----:B------:R-:W-:Y:S01]  /*1aa40*/  VIADD R6, R2, 0x31 ;  /* 0x0000003102067836 */ /* 0x000fe20000000000 */
[----:B------:R-:W-:-:S02]  /*1aa50*/  ISETP.GE.AND P5, PT, R10, R245, PT ;  /* 0x000000f50a00720c */ /* 0x000fc40003fa6270 */
[----:B------:R-:W-:Y:S02]  /*1aa60*/  ISETP.GE.AND P2, PT, R10, R243, PT ;  /* 0x000000f30a00720c */ /* 0x000fe40003f46270 */
[CC--:B------:R-:W-:Y:S01]  /*1aa70*/  ISETP.GE.OR P1, PT, R4.reuse, R244.reuse, !P1 ;  /* 0x000000f40400720c */ /* 0x0c0fe20004f26670 */
[----:B------:R-:W-:Y:S01]  /*1aa80*/  HMMA.16816.F32.BF16 R176, R172, R14, R176 ;  /* 0x0000000eacb0723c */ /* 0x000fe200000418b0 */
[-C--:B------:R-:W-:Y:S01]  /*1aa90*/  ISETP.GE.OR P4, PT, R4, R237.reuse, !P4 ;  /* 0x000000ed0400720c */ /* 0x080fe20006786670 */
[----:B------:R-:W-:Y:S01]  /*1aaa0*/  VIADD R4, R2, 0x30 ;  /* 0x0000003002047836 */ /* 0x000fe20000000000 */
[C---:B------:R-:W-:Y:S02]  /*1aab0*/  ISETP.GE.OR P5, PT, R10.reuse, R244, !P5 ;  /* 0x000000f40a00720c */ /* 0x040fe40006fa6670 */
[----:B------:R-:W-:Y:S02]  /*1aac0*/  ISETP.GE.OR P2, PT, R10, R237, !P2 ;  /* 0x000000ed0a00720c */ /* 0x000fe40005746670 */
[----:B------:R-:W-:-:S02]  /*1aad0*/  FSEL R195, R184, -INF , !P1 ;  /* 0xff800000b8c37808 */ /* 0x000fc40004800000 */
[-C--:B------:R-:W-:Y:S02]  /*1aae0*/  ISETP.GE.AND P1, PT, R6, R245.reuse, PT ;  /* 0x000000f50600720c */ /* 0x080fe40003f26270 */
[----:B------:R-:W-:Y:S02]  /*1aaf0*/  FSEL R197, R189, -INF , !P5 ;  /* 0xff800000bdc57808 */ /* 0x000fe40006800000 */
[----:B------:R-:W-:Y:S02]  /*1ab00*/  FSEL R248, R191, -INF , !P2 ;  /* 0xff800000bff87808 */ /* 0x000fe40005000000 */
[C---:B------:R-:W-:Y:S02]  /*1ab10*/  ISETP.GE.AND P5, PT, R4.reuse, R245, PT ;  /* 0x000000f50400720c */ /* 0x040fe40003fa6270 */
[----:B------:R-:W-:Y:S02]  /*1ab20*/  ISETP.GE.AND P2, PT, R4, R243, PT ;  /* 0x000000f30400720c */ /* 0x000fe40003f46270 */
[----:B------:R-:W-:-:S02]  /*1ab30*/  ISETP.GE.OR P1, PT, R6, R244, !P1 ;  /* 0x000000f40600720c */ /* 0x000fc40004f26670 */
[----:B------:R-:W-:Y:S02]  /*1ab40*/  FSEL R246, R186, -INF , !P4 ;  /* 0xff800000baf67808 */ /* 0x000fe40006000000 */
[C---:B------:R-:W-:Y:S02]  /*1ab50*/  ISETP.GE.OR P5, PT, R4.reuse, R244, !P5 ;  /* 0x000000f40400720c */ /* 0x040fe40006fa6670 */
[----:B------:R-:W-:Y:S01]  /*1ab60*/  ISETP.GE.OR P2, PT, R4, R237, !P2 ;  /* 0x000000ed0400720c */ /* 0x000fe20005746670 */
[C---:B------:R-:W-:Y:S01]  /*1ab70*/  VIADD R4, R2.reuse, 0x38 ;  /* 0x0000003802047836 */ /* 0x040fe20000000000 */
[----:B------:R-:W-:Y:S01]  /*1ab80*/  FSEL R186, R181, -INF , !P1 ;  /* 0xff800000b5ba7808 */ /* 0x000fe20004800000 */
[----:B------:R-:W-:Y:S01]  /*1ab90*/  VIADD R2, R2, 0x39 ;  /* 0x0000003902027836 */ /* 0x000fe20000000000 */
[----:B------:R-:W-:Y:S02]  /*1aba0*/  ISETP.GT.AND P1, PT, R242, R227, PT ;  /* 0x000000e3f200720c */ /* 0x000fe40003f24270 */
[----:B------:R-:W-:-:S02]  /*1abb0*/  ISETP.GE.AND P4, PT, R6, R243, PT ;  /* 0x000000f30600720c */ /* 0x000fc40003f86270 */
[----:B------:R-:W-:Y:S02]  /*1abc0*/  FSEL R190, R180, -INF , !P5 ;  /* 0xff800000b4be7808 */ /* 0x000fe40006800000 */
[----:B------:R-:W-:Y:S02]  /*1abd0*/  FSEL R199, R185, -INF , !P6 ;  /* 0xff800000b9c77808 */ /* 0x000fe40007000000 */
[----:B------:R-:W-:Y:S02]  /*1abe0*/  FSEL R198, R187, -INF , !P3 ;  /* 0xff800000bbc67808 */ /* 0x000fe40005800000 */
[-C--:B------:R-:W-:Y:S02]  /*1abf0*/  ISETP.GE.AND P5, PT, R2, R245.reuse, PT ;  /* 0x000000f50200720c */ /* 0x080fe40003fa6270 */
[----:B------:R-:W-:Y:S02]  /*1ac00*/  FSEL R184, R182, -INF , !P2 ;  /* 0xff800000b6b87808 */ /* 0x000fe40005000000 */
[----:B------:R-:W-:-:S02]  /*1ac10*/  ISETP.GE.AND P6, PT, R4, R245, PT ;  /* 0x000000f50400720c */ /* 0x000fc40003fc6270 */
[-C--:B------:R-:W-:Y:S02]  /*1ac20*/  ISETP.GE.AND P3, PT, R4, R243.reuse, PT ;  /* 0x000000f30400720c */ /* 0x080fe40003f66270 */
[----:B------:R-:W-:Y:S02]  /*1ac30*/  ISETP.GE.AND P2, PT, R2, R243, PT ;  /* 0x000000f30200720c */ /* 0x000fe40003f46270 */
[-C--:B------:R-:W-:Y:S02]  /*1ac40*/  ISETP.GE.OR P4, PT, R6, R237.reuse, !P4 ;  /* 0x000000ed0600720c */ /* 0x080fe40006786670 */
[-C--:B------:R-:W-:Y:S01]  /*1ac50*/  ISETP.GE.OR P5, PT, R2, R244.reuse, !P5 ;  /* 0x000000f40200720c */ /* 0x080fe20006fa6670 */
[----:B------:R-:W-:Y:S01]  /*1ac60*/  BSSY B1, `(.L_x_6807) ;  /* 0x000008c000017945 */ /* 0x000fe20003800000 */
[C---:B------:R-:W-:Y:S02]  /*1ac70*/  ISETP.GE.OR P6, PT, R4.reuse, R244, !P6 ;  /* 0x000000f40400720c */ /* 0x040fe400077c6670 */
[----:B------:R-:W-:-:S02]  /*1ac80*/  ISETP.GE.OR P3, PT, R4, R237, !P3 ;  /* 0x000000ed0400720c */ /* 0x000fc40005f66670 */
[----:B------:R-:W-:Y:S02]  /*1ac90*/  ISETP.GE.OR P2, PT, R2, R237, !P2 ;  /* 0x000000ed0200720c */ /* 0x000fe40005746670 */
[----:B------:R-:W-:Y:S02]  /*1aca0*/  FSEL R182, R183, -INF , !P4 ;  /* 0xff800000b7b67808 */ /* 0x000fe40006000000 */
[----:B------:R-:W-:Y:S02]  /*1acb0*/  FSEL R183, R177, -INF , !P5 ;  /* 0xff800000b1b77808 */ /* 0x000fe40006800000 */
[----:B------:R-:W-:Y:S02]  /*1acc0*/  FSEL R185, R176, -INF , !P6 ;  /* 0xff800000b0b97808 */ /* 0x000fe40007000000 */
        /* <DEDUP_REMOVED lines=9> */
[----:B------:R-:W-:Y:S02]  /*1ad60*/  R2UR UR12, R16 ;  /* 0x00000000100c72ca */ /* 0x000fe400000e0000 */
[----:B------:R-:W-:Y:S02]  /*1ad70*/  R2UR UR13, R17 ;  /* 0x00000000110d72ca */ /* 0x000fe400000e0000 */
[----:B------:R-:W-:Y:S02]  /*1ad80*/  IADD3 R9, R2, -0x40, RZ ;  /* 0xffffffc002097810 */ /* 0x000fe40007ffe0ff */
[----:B------:R-:W-:Y:S02]  /*1ad90*/  IABS R6, R2 ;  /* 0x0000000200067213 */ /* 0x000fe40000000000 */
[----:B------:R-:W-:-:S02]  /*1ada0*/  R2UR UR10, R16 ;  /* 0x00000000100a72ca */ /* 0x000fc400000e0000 */
[C---:B------:R-:W-:Y:S02]  /*1adb0*/  R2UR UR11, R17.reuse ;  /* 0x00000000110b72ca */ /* 0x040fe400000e0000 */
[----:B------:R-:W-:Y:S02]  /*1adc0*/  R2UR UR8, R16 ;  /* 0x00000000100872ca */ /* 0x000fe400000e0000 */
[----:B------:R-:W-:Y:S02]  /*1add0*/  R2UR UR9, R17 ;  /* 0x00000000110972ca */ /* 0x000fe400000e0000 */
[-C--:B--2---:R-:W-:Y:S02]  /*1ade0*/  IABS R7, R11.reuse ;  /* 0x0000000b00077213 */ /* 0x084fe40000000000 */
[-C--:B------:R-:W-:Y:S02]  /*1adf0*/  IABS R5, R11.reuse ;  /* 0x0000000b00057213 */ /* 0x080fe40000000000 */
[----:B------:R-:W1:Y:S01]  /*1ae00*/  I2F.RP R8, R7 ;  /* 0x0000000700087306 */ /* 0x000e620000209400 */
[----:B------:R-:W-:-:S02]  /*1ae10*/  LOP3.LUT R2, R2, R11, RZ, 0x3c, !PT ;  /* 0x0000000b02027212 */ /* 0x000fc400078e3cff */
[----:B------:R-:W-:Y:S02]  /*1ae20*/  IMAD.MOV R5, RZ, RZ, -R5 ;  /* 0x000000ffff057224 */ /* 0x000fe400078e0a05 */
        /* <DEDUP_REMOVED lines=9> */
[----:B------:R-:W-:-:S03]  /*1aec0*/  IMAD.HI.U32 R13, R15, R13, R14 ;  /* 0x0000000d0f0d7227 */ /* 0x000fc600078e000e */
[----:B------:R-:W-:-:S03]  /*1aed0*/  ISETP.GE.AND P0, PT, R9, RZ, PT ;  /* 0x000000ff0900720c */ /* 0x000fc60003f06270 */
[----:B------:R-:W-:-:S04]  /*1aee0*/  IMAD.HI.U32 R10, R13, R6, RZ ;  /* 0x000000060d0a7227 */ /* 0x000fc800078e00ff */
[----:B------:R-:W-:Y:S02]  /*1aef0*/  IMAD.HI.U32 R8, R13, R4, RZ ;  /* 0x000000040d087227 */ /* 0x000fe400078e00ff */
[----:B------:R-:W2:Y:S02]  /*1af00*/  LD.E.64 R12, desc[UR8][R18.64+0x20] ;  /* 0x00002008120c7980 */ /* 0x000ea4000c101b00 */
[-C--:B------:R-:W-:Y:S02]  /*1af10*/  IMAD R6, R10, R5.reuse, R6 ;  /* 0x000000050a067224 */ /* 0x080fe400078e0206 */
[----:B------:R-:W-:Y:S01]  /*1af20*/  IMAD R4, R8, R5, R4 ;  /* 0x0000000508047224 */ /* 0x000fe200078e0204 */
[----:B------:R-:W-:Y:S02]  /*1af30*/  LOP3.LUT R5, RZ, R11, RZ, 0x33, !PT ;  /* 0x0000000bff057212 */ /* 0x000fe400078e33ff */
[C---:B------:R-:W-:Y:S02]  /*1af40*/  ISETP.GT.U32.AND P4, PT, R7.reuse, R6, PT ;  /* 0x000000060700720c */ /* 0x040fe40003f84070 */
[----:B------:R-:W-:-:S11]  /*1af50*/  ISETP.GT.U32.AND P2, PT, R7, R4, PT ;  /* 0x000000040700720c */ /* 0x000fd60003f44070 */
[----:B------:R-:W-:Y:S02]  /*1af60*/  @!P4 IMAD.IADD R6, R6, 0x1, -R7 ;  /* 0x000000010606c824 */ /* 0x000fe400078e0a07 */
[-C--:B------:R-:W-:Y:S01]  /*1af70*/  @!P2 IADD3 R4, R4, -R7.reuse, RZ ;  /* 0x800000070404a210 */ /* 0x080fe20007ffe0ff */
[----:B------:R-:W-:Y:S02]  /*1af80*/  @!P4 VIADD R10, R10, 0x1 ;  /* 0x000000010a0ac836 */ /* 0x000fe40000000000 */
[-C--:B------:R-:W-:Y:S01]  /*1af90*/  ISETP.GE.U32.AND P6, PT, R6, R7.reuse, PT ;  /* 0x000000070600720c */ /* 0x080fe20003fc6070 */
[----:B------:R-:W-:Y:S01]  /*1afa0*/  @!P2 VIADD R8, R8, 0x1 ;  /* 0x000000010808a836 */ /* 0x000fe20000000000 */
[----:B------:R-:W-:Y:S02]  /*1afb0*/  ISETP.GE.U32.AND P5, PT, R4, R7, PT ;  /* 0x000000070400720c */ /* 0x000fe40003fa6070 */
[----:B------:R-:W-:-:S09]  /*1afc0*/  ISETP.NE.AND P2, PT, R11, RZ, PT ;  /* 0x000000ff0b00720c */ /* 0x000fd20003f45270 */
[----:B------:R-:W-:Y:S02]  /*1afd0*/  @P6 IADD3 R10, R10, 0x1, RZ ;  /* 0x000000010a0a6810 */ /* 0x000fe40007ffe0ff */
[----:B------:R-:W-:-:S03]  /*1afe0*/  @P5 VIADD R8, R8, 0x1 ;  /* 0x0000000108085836 */ /* 0x000fc60000000000 */
[----:B------:R-:W-:Y:S02]  /*1aff0*/  @!P3 IMAD.MOV R10, RZ, RZ, -R10 ;  /* 0x000000ffff0ab224 */ /* 0x000fe400078e0a0a */
[----:B------:R-:W-:-:S03]  /*1b000*/  @!P0 IADD3 R8, -R8, RZ, RZ ;  /* 0x000000ff08088210 */ /* 0x000fc60007ffe1ff */
[C---:B------:R-:W-:Y:S02]  /*1b010*/  SEL R7, R5.reuse, R10, !P2 ;  /* 0x0000000a05077207 */ /* 0x040fe40005000000 */
[----:B------:R-:W-:Y:S02]  /*1b020*/  SEL R4, R5, R8, !P2 ;  /* 0x0000000805047207 */ /* 0x000fe40005000000 */
[----:B------:R-:W3:Y:S01]  /*1b030*/  LD.E.64 R8, desc[UR4][R18.64+0x38] ;  /* 0x0000380412087980 */ /* 0x000ee2000c101b00 */
        /* <DEDUP_REMOVED lines=9> */
[----:B------:R-:W-:Y:S02]  /*1b0d0*/  IMAD R4, R8, R7, R4 ;  /* 0x0000000708047224 */ /* 0x000fe400078e0204 */
[----:B----4-:R-:W-:-:S03]  /*1b0e0*/  IMAD.IADD R5, R2, 0x1, -R5 ;  /* 0x0000000102057824 */ /* 0x010fc600078e0a05 */
[----:B------:R-:W-:Y:S01]  /*1b0f0*/  IADD3 R11, R11, R4, RZ ;  /* 0x000000040b0b7210 */ /* 0x000fe20007ffe0ff */
[----:B--2---:R-:W-:Y:S01]  /*1b100*/  IMAD R7, R13, R5, RZ ;  /* 0x000000050d077224 */ /* 0x004fe200078e02ff */
[----:B------:R-:W-:Y:S01]  /*1b110*/  SHF.R.S32.HI R2, RZ, 0x1f, R5 ;  /* 0x0000001fff027819 */ /* 0x000fe20000011405 */
[----:B------:R-:W-:-:S04]  /*1b120*/  IMAD.WIDE.U32 R4, R5, R12, R10 ;  /* 0x0000000c05047225 */ /* 0x000fc800078e000a */
[----:B------:R-:W-:-:S04]  /*1b130*/  IMAD R2, R12, R2, R7 ;  /* 0x000000020c027224 */ /* 0x000fc800078e0207 */
[----:B------:R-:W-:Y:S01]  /*1b140*/  IMAD.IADD R2, R5, 0x1, R2 ;  /* 0x0000000105027824 */ /* 0x000fe200078e0202 */
[----:B------:R-:W-:Y:S05]  /*1b150*/  BRA `(.L_x_6811) ;  /* 0x0000000000147947 */ /* 0x000fea0003800000 */
.L_x_6810:
[----:B------:R-:W-:Y:S02]  /*1b160*/  R2UR UR4, R16 ;  /* 0x00000000100472ca */ /* 0x000fe400000e0000 */
[----:B------:R-:W-:-:S13]  /*1b170*/  R2UR UR5, R17 ;  /* 0x00000000110572ca */ /* 0x000fda00000e0000 */
[----:B------:R-:W2:Y:S02]  /*1b180*/  LD.E R4, desc[UR4][R18.64+0x38] ;  /* 0x0000380412047980 */ /* 0x000ea4000c101900 */
[----:B--2---:R-:W-:-:S05]  /*1b190*/  IMAD.U32 R4, R4, -0x40, RZ ;  /* 0xffffffc004047824 */ /* 0x004fca00078e00ff */
[----:B------:R-:W-:Y:S02]  /*1b1a0*/  SHF.R.S32.HI R2, RZ, 0x1f, R4 ;  /* 0x0000001fff027819 */ /* 0x000fe40000011404 */
.L_x_6811:
[----:B------:R-:W-:Y:S05]  /*1b1b0*/  BSYNC B0 ;  /* 0x0000000000007941 */ /* 0x000fea0003800000 */
.L_x_6809:
[----:B------:R-:W-:Y:S01]  /*1b1c0*/  LEA R228, P0, R4, R228, 0x1 ;  /* 0x000000e404e47211 */ /* 0x000fe200078008ff */
[----:B------:R-:W-:Y:S01]  /*1b1d0*/  IMAD.SHL.U32 R5, R166, 0x20, RZ ;  /* 0x00000020a6057824 */ /* 0x000fe200078e00ff */
[C---:B------:R-:W-:Y:S02]  /*1b1e0*/  R2UR UR12, R16.reuse ;  /* 0x00000000100c72ca */ /* 0x040fe400000e0000 */
[C---:B------:R-:W-:Y:S02]  /*1b1f0*/  R2UR UR13, R17.reuse ;  /* 0x00000000110d72ca */ /* 0x040fe400000e0000 */
[C---:B------:R-:W-:Y:S02]  /*1b200*/  R2UR UR10, R16.reuse ;  /* 0x00000000100a72ca */ /* 0x040fe400000e0000 */
[----:B------:R-:W-:Y:S02]  /*1b210*/  R2UR UR11, R17 ;  /* 0x00000000110b72ca */ /* 0x000fe400000e0000 */
[----:B------:R-:W-:-:S02]  /*1b220*/  R2UR UR8, R16 ;  /* 0x00000000100872ca */ /* 0x000fc400000e0000 */
[C---:B------:R-:W-:Y:S02]  /*1b230*/  R2UR UR9, R17.reuse ;  /* 0x00000000110972ca */ /* 0x040fe400000e0000 */
[----:B------:R-:W-:Y:S02]  /*1b240*/  LEA.HI.X R229, R4, R229, R2, 0x1, P0 ;  /* 0x000000e504e57211 */ /* 0x000fe400000f0c02 */
[----:B------:R-:W-:Y:S02]  /*1b250*/  R2UR UR4, R16 ;  /* 0x00000000100472ca */ /* 0x000fe400000e0000 */
[----:B------:R-:W-:Y:S01]  /*1b260*/  R2UR UR5, R17 ;  /* 0x00000000110572ca */ /* 0x000fe200000e0000 */
[----:B------:R-:W-:Y:S01]  /*1b270*/  @!PT LDS RZ, [RZ] ;  /* 0x00000000fffff984 */ /* 0x000fe20000000800 */
[----:B------:R-:W-:Y:S01]  /*1b280*/  @!PT LDS RZ, [RZ] ;  /* 0x00000000fffff984 */ /* 0x000fe20000000800 */
[----:B------:R-:W-:Y:S01]  /*1b290*/  @!PT LDS RZ, [RZ] ;  /* 0x00000000fffff984 */ /* 0x000fe20000000800 */
[----:B------:R1:W-:Y:S01]  /*1b2a0*/  LDGSTS.E.BYPASS.LTC128B.128 [R235+0x8000], desc[UR12][R228.64] ;  /* 0x08000000e4eb7fae */ /* 0x0003e2000b901d4c */
[----:B------:R-:W-:Y:S02]  /*1b2b0*/  SHF.L.U64.HI R2, R166, 0x5, R167 ;  /* 0x00000005a6027819 */ /* 0x000fe400000102a7 */
[----:B------:R-:W-:Y:S01]  /*1b2c0*/  IADD3 R8, P0, R228, R5, RZ ;  /* 0x00000005e4087210 */ /* 0x000fe20007f1e0ff */
[----:B------:R1:W-:Y:S01]  /*1b2d0*/  LDGSTS.E.BYPASS.LTC128B.128 [R235+0xa000], desc[UR10][R228.64+0x80] ;  /* 0x0a000080e4eb7fae */ /* 0x0003e2000b901d4a */
[----:B------:R-:W-:-:S02]  /*1b2e0*/  R2UR UR28, R16 ;  /* 0x00000000101c72ca */ /* 0x000fc400000e0000 */
[----:B------:R-:W-:Y:S01]  /*1b2f0*/  R2UR UR29, R17 ;  /* 0x00000000111d72ca */ /* 0x000fe200000e0000 */
[----:B------:R-:W-:Y:S01]  /*1b300*/  IMAD.X R9, R229, 0x1, R2, P0 ;  /* 0x00000001e5097824 */ /* 0x000fe200000e0602 */
[C---:B------:R-:W-:Y:S01]  /*1b310*/  R2UR UR26, R16.reuse ;  /* 0x00000000101a72ca */ /* 0x040fe200000e0000 */
[----:B------:R1:W-:Y:S01]  /*1b320*/  LDGSTS.E.BYPASS.LTC128B.128 [R235+0xc000], desc[UR8][R228.64+0x100] ;  /* 0x0c000100e4eb7fae */ /* 0x0003e2000b901d48 */
[C---:B------:R-:W-:Y:S02]  /*1b330*/  R2UR UR27, R17.reuse ;  /* 0x00000000111b72ca */ /* 0x040fe400000e0000 */
[C---:B------:R-:W-:Y:S01]  /*1b340*/  R2UR UR24, R16.reuse ;  /* 0x00000000101872ca */ /* 0x040fe200000e0000 */
[----:B------:R1:W-:Y:S01]  /*1b350*/  LDGSTS.E.BYPASS.LTC128B.128 [R235+0xe000], desc[UR4][R228.64+0x180] ;  /* 0x0e000180e4eb7fae */ /* 0x0003e2000b901d44 */
[----:B------:R-:W-:Y:S02]  /*1b360*/  R2UR UR25, R17 ;  /* 0x00000000111972ca */ /* 0x000fe400000e0000 */
[----:B------:R-:W-:-:S02]  /*1b370*/  R2UR UR22, R16 ;  /* 0x00000000101672ca */ /* 0x000fc400000e0000 */
[C---:B------:R-:W-:Y:S01]  /*1b380*/  R2UR UR23, R17.reuse ;  /* 0x00000000111772ca */ /* 0x040fe200000e0000 */
[----:B------:R1:W-:Y:S01]  /*1b390*/  LDGSTS.E.BYPASS.LTC128B.128 [R235+0x8800], desc[UR28][R8.64] ;  /* 0x0880000008eb7fae */ /* 0x0003e2000b901d5c */
[C---:B------:R-:W-:Y:S02]  /*1b3a0*/  R2UR UR20, R16.reuse ;  /* 0x00000000101472ca */ /* 0x040fe400000e0000 */
[C---:B------:R-:W-:Y:S01]  /*1b3b0*/  R2UR UR21, R17.reuse ;  /* 0x00000000111572ca */ /* 0x040fe200000e0000 */
[----:B------:R1:W-:Y:S01]  /*1b3c0*/  LDGSTS.E.BYPASS.LTC128B.128 [R235+0xa800], desc[UR26][R8.64+0x80] ;  /* 0x0a80008008eb7fae */ /* 0x0003e2000b901d5a */
[----:B------:R-:W-:Y:S02]  /*1b3d0*/  R2UR UR18, R16 ;  /* 0x00000000101272ca */ /* 0x000fe400000e0000 */
[----:B------:R-:W-:Y:S01]  /*1b3e0*/  R2UR UR19, R17 ;  /* 0x00000000111372ca */ /* 0x000fe200000e0000 */
[----:B------:R1:W-:Y:S01]  /*1b3f0*/  LDGSTS.E.BYPASS.LTC128B.128 [R235+0xc800], desc[UR24][R8.64+0x100] ;  /* 0x0c80010008eb7fae */ /* 0x0003e2000b901d58 */
[----:B------:R-:W-:-:S02]  /*1b400*/  IADD3 R6, P0, R8, R5, RZ ;  /* 0x0000000508067210 */ /* 0x000fc40007f1e0ff */
[C---:B------:R-:W-:Y:S01]  /*1b410*/  R2UR UR16, R16.reuse ;  /* 0x00000000101072ca */ /* 0x040fe200000e0000 */
[----:B------:R1:W-:Y:S01]  /*1b420*/  LDGSTS.E.BYPASS.LTC128B.128 [R235+0xe800], desc[UR22][R8.64+0x180] ;  /* 0x0e80018008eb7fae */ /* 0x0003e2000b901d56 */
[----:B------:R-:W-:Y:S01]  /*1b430*/  R2UR UR17, R17 ;  /* 0x00000000111172ca */ /* 0x000fe200000e0000 */
[--C-:B------:R-:W-:Y:S01]  /*1b440*/  IMAD.X R7, R9, 0x1, R2.reuse, P0 ;  /* 0x0000000109077824 */ /* 0x100fe200000e0602 */
[----:B------:R-:W-:Y:S02]  /*1b450*/  R2UR UR14, R16 ;  /* 0x00000000100e72ca */ /* 0x000fe400000e0000 */
[----:B------:R-:W-:Y:S02]  /*1b460*/  R2UR UR15, R17 ;  /* 0x00000000110f72ca */ /* 0x000fe400000e0000 */
[----:B------:R-:W-:Y:S01]  /*1b470*/  IADD3 R4, P0, R6, R5, RZ ;  /* 0x0000000506047210 */ /* 0x000fe20007f1e0ff */
[----:B------:R1:W-:Y:S04]  /*1b480*/  LDGSTS.E.BYPASS.LTC128B.128 [R235+0x9000], desc[UR20][R6.64] ;  /* 0x0900000006eb7fae */ /* 0x0003e8000b901d54 */
        /* <DEDUP_REMOVED lines=9> */
.L_x_6808:
[----:B------:R-:W-:Y:S05]  /*1b520*/  BSYNC B1 ;  /* 0x0000000000017941 */ /* 0x000fea0003800000 */
.L_x_6807:
[----:B------:R-:W-:Y:S01]  /*1b530*/  R2UR UR4, R16 ;  /* 0x00000000100472ca */ /* 0x000fe200000e0000 */
[----:B------:R-:W-:Y:S01]  /*1b540*/  LDSM.16.MT88.4 R12, [R218+0x10000] ;  /* 0x01000000da0c783b */ /* 0x000fe20000004200 */
[----:B------:R-:W-:Y:S02]  /*1b550*/  R2UR UR5, R17 ;  /* 0x00000000110572ca */ /* 0x000fe400000e0000 */
[----:B-1----:R-:W-:Y:S01]  /*1b560*/  FMNMX.FTZ R5, R164, R20, !PT ;  /* 0x00000014a4057209 */ /* 0x002fe20007810000 */
[----:B------:R-:W-:Y:S10]  /*1b570*/  LDSM.16.MT88.4 R8, [R217+0x10000] ;  /* 0x01000000d908783b */ /* 0x000ff40000004200 */
[----:B------:R1:W2:Y:S01]  /*1b580*/  LD.E R180, desc[UR4][R18.64+0xdc] ;  /* 0x0000dc0412b47980 */ /* 0x0002a2000c101900 */
[----:B------:R-:W-:-:S02]  /*1b590*/  FMNMX.FTZ R2, R170, R5, !PT ;  /* 0x00000005aa027209 */ /* 0x000fc40007810000 */
[----:B------:R-:W-:Y:S02]  /*1b5a0*/  FMNMX.FTZ R5, R3, R22, !PT ;  /* 0x0000001603057209 */ /* 0x000fe40007810000 */
        /* <DEDUP_REMOVED lines=26> */
[----:B------:R-:W-:-:S03]  /*1b750*/  FMNMX.FTZ R5, R184, R5, !PT ;  /* 0x00000005b8057209 */ /* 0x000fc60007810000 */
[----:B------:R-:W1:Y:S01]  /*1b760*/  SHFL.BFLY PT, R2, R7, 0x2, 0x1f ;  /* 0x0c401f0007027f89 */ /* 0x000e6200000e0000 */
[----:B------:R-:W-:-:S04]  /*1b770*/  FMNMX.FTZ R5, R182, R5, !PT ;  /* 0x00000005b6057209 */ /* 0x000fc80007810000 */
        /* <DEDUP_REMOVED lines=8> */
[----:B------:R-:W-:-:S04]  /*1b800*/  FSETP.NEU.FTZ.AND P2, PT, R173, -INF , PT ;  /* 0xff800000ad00780b */ /* 0x000fc80003f5d000 */
[----:B------:R-:W-:-:S05]  /*1b810*/  FSEL R175, R173, RZ, P2 ;  /* 0x000000ffadaf7208 */ /* 0x000fca0001000000 */
[----:B------:R-:W-:Y:S01]  /*1b820*/  FADD.FTZ R175, R164, -R175 ;  /* 0x800000afa4af7221 */ /* 0x000fe20000010000 */
[----:B---3--:R-:W-:-:S04]  /*1b830*/  FMNMX.FTZ R172, R5, R172, !PT ;  /* 0x000000ac05ac7209 */ /* 0x008fc80007810000 */
[----:B------:R-:W-:-:S04]  /*1b840*/  FSETP.NEU.FTZ.AND P0, PT, R172, -INF , PT ;  /* 0xff800000ac00780b */ /* 0x000fc80003f1d000 */
[----:B------:R-:W-:-:S05]  /*1b850*/  FSEL R4, R172, RZ, P0 ;  /* 0x000000ffac047208 */ /* 0x000fca0000000000 */
[----:B------:R-:W-:Y:S01]  /*1b860*/  FADD.FTZ R3, R3, -R4 ;  /* 0x8000000403037221 */ /* 0x000fe20000010000 */
[C---:B--2---:R-:W-:Y:S01]  /*1b870*/  FMUL.FTZ R187, R180.reuse, R173 ;  /* 0x000000adb4bb7220 */ /* 0x044fe20000410000 */
[C---:B------:R-:W-:Y:S02]  /*1b880*/  FMUL.FTZ R179, R180.reuse, R172 ;  /* 0x000000acb4b37220 */ /* 0x040fe40000410000 */
[C---:B------:R-:W-:Y:S01]  /*1b890*/  FMUL.FTZ R174, R180.reuse, R3 ;  /* 0x00000003b4ae7220 */ /* 0x040fe20000410000 */
[----:B------:R-:W-:Y:S01]  /*1b8a0*/  FMUL.FTZ R175, R180, R175 ;  /* 0x000000afb4af7220 */ /* 0x000fe20000410000 */
[----:B------:R-:W-:Y:S02]  /*1b8b0*/  FSEL R187, R187, RZ, P2 ;  /* 0x000000ffbbbb7208 */ /* 0x000fe40001000000 */
[----:B------:R-:W-:Y:S02]  /*1b8c0*/  FSEL R179, R179, RZ, P0 ;  /* 0x000000ffb3b37208 */ /* 0x000fe40000000000 */
[----:B------:R-:W1:Y:S01]  /*1b8d0*/  MUFU.EX2 R174, R174 ;  /* 0x000000ae00ae7308 */ /* 0x000e620000000800 */
        /* <DEDUP_REMOVED lines=14> */
[--C-:B------:R-:W-:Y:S01]  /*1b9c0*/  FFMA.FTZ R194, R30, R180, -R179.reuse ;  /* 0x000000b41ec27223 */ /* 0x100fe200000108b3 */
[-C--:B-1----:R-:W-:Y:S01]  /*1b9d0*/  FMUL.FTZ R162, R162, R174.reuse ;  /* 0x000000aea2a27220 */ /* 0x082fe20000410000 */
        /* <DEDUP_REMOVED lines=13> */
[-C--:B-----5:R-:W-:Y:S01]  /*1bab0*/  FMUL.FTZ R38, R38, R174.reuse ;  /* 0x000000ae26267220 */ /* 0x0a0fe20000410000 */
[-C--:B------:R-:W-:Y:S01]  /*1bac0*/  FMUL.FTZ R39, R39, R174.reuse ;  /* 0x000000ae27277220 */ /* 0x080fe20000410000 */
[----:B------:R-:W-:Y:S01]  /*1bad0*/  FMUL.FTZ R42, R42, R174 ;  /* 0x000000ae2a2a7220 */ /* 0x000fe20000410000 */
        /* <DEDUP_REMOVED lines=18> */
[-C--:B------:R-:W-:Y:S01]  /*1bc00*/  FMUL.FTZ R70, R70, R174.reuse ;  /* 0x000000ae46467220 */ /* 0x080fe20000410000 */
[-C--:B------:R-:W-:Y:S01]  /*1bc10*/  FMUL.FTZ R71, R71, R174.reuse ;  /* 0x000000ae47477220 */ /* 0x080fe20000410000 */
[-C--:B------:R-:W-:Y:S01]  /*1bc20*/  FMUL.FTZ R74, R74, R174.reuse ;  /* 0x000000ae4a4a7220 */ /* 0x080fe20000410000 */
[-C--:B------:R-:W-:Y:S01]  /*1bc30*/  FMUL.FTZ R75, R75, R174.reuse ;  /* 0x000000ae4b4b7220 */ /* 0x080fe20000410000 */
[-C--:B------:R-:W-:Y:S01]  /*1bc40*/  FMUL.FTZ R78, R78, R174.reuse ;  /* 0x000000ae4e4e7220 */ /* 0x080fe20000410000 */
[-C--:B------:R-:W-:Y:S01]  /*1bc50*/  FMUL.FTZ R79, R79, R174.reuse ;  /* 0x000000ae4f4f7220 */ /* 0x080fe20000410000 */
[----:B------:R2:W-:Y:S01]  /*1bc60*/  MUFU.EX2 R164, R21 ;  /* 0x0000001500a47308 */ /* 0x0005e20000000800 */
[-C--:B------:R-:W-:Y:S01]  /*1bc70*/  FMUL.FTZ R82, R82, R174.reuse ;  /* 0x000000ae52527220 */ /* 0x080fe20000410000 */
[-C--:B------:R-:W-:Y:S01]  /*1bc80*/  FMUL.FTZ R83, R83, R174.reuse ;  /* 0x000000ae53537220 */ /* 0x080fe20000410000 */
[-C--:B------:R-:W-:Y:S01]  /*1bc90*/  FMUL.FTZ R86, R86, R174.reuse ;  /* 0x000000ae56567220 */ /* 0x080fe20000410000 */
[-C--:B------:R-:W-:Y:S01]  /*1bca0*/  FMUL.FTZ R87, R87, R174.reuse ;  /* 0x000000ae57577220 */ /* 0x080fe20000410000 */
[-C--:B------:R-:W-:Y:S01]  /*1bcb0*/  FMUL.FTZ R90, R90, R174.reuse ;  /* 0x000000ae5a5a7220 */ /* 0x080fe20000410000 */
[-C--:B------:R-:W-:Y:S01]  /*1bcc0*/  FMUL.FTZ R91, R91, R174.reuse ;  /* 0x000000ae5b5b7220 */ /* 0x080fe20000410000 */
[----:B------:R-:W-:Y:S01]  /*1bcd0*/  FMUL.FTZ R94, R94, R174 ;  /* 0x000000ae5e5e7220 */ /* 0x000fe20000410000 */
[----:B------:R-:W3:Y:S01]  /*1bce0*/  MUFU.EX2 R175, R175 ;  /* 0x000000af00af7308 */ /* 0x000ee20000000800 */
        /* <DEDUP_REMOVED lines=8> */
[----:B--2---:R-:W-:Y:S01]  /*1bd70*/  LDSM.16.MT88.4 R20, [R216+0x10000] ;  /* 0x01000000d814783b */ /* 0x004fe20000004200 */
[-C--:B------:R-:W-:Y:S01]  /*1bd80*/  FMUL.FTZ R107, R107, R174.reuse ;  /* 0x000000ae6b6b7220 */ /* 0x080fe20000410000 */
[-C--:B------:R-:W-:Y:S01]  /*1bd90*/  FMUL.FTZ R138, R138, R174.reuse ;  /* 0x000000ae8a8a7220 */ /* 0x080fe20000410000 */
[-C--:B------:R-:W-:Y:S01]  /*1bda0*/  FMUL.FTZ R139, R139, R174.reuse ;  /* 0x000000ae8b8b7220 */ /* 0x080fe20000410000 */
[-C--:B------:R-:W-:Y:S01]  /*1bdb0*/  FMUL.FTZ R134, R134, R174.reuse ;  /* 0x000000ae86867220 */ /* 0x080fe20000410000 */
[----:B------:R-:W-:Y:S01]  /*1bdc0*/  FMUL.FTZ R135, R135, R174 ;  /* 0x000000ae87877220 */ /* 0x000fe20000410000 */
[-CC-:B------:R-:W-:Y:S01]  /*1bdd0*/  FFMA.FTZ R193, R28, R180.reuse, -R179.reuse ;  /* 0x000000b41cc17223 */ /* 0x180fe200000108b3 */
[--C-:B------:R-:W-:Y:S01]  /*1bde0*/  FFMA.FTZ R196, R24, R180, -R179.reuse ;  /* 0x000000b418c47223 */ /* 0x100fe200000108b3 */
        /* <DEDUP_REMOVED lines=8> */
[----:B-1----:R-:W-:Y:S01]  /*1be70*/  F2FP.BF16.F32.PACK_AB R7, R3, R164 ;  /* 0x000000a40307723e */ /* 0x002fe200000010ff */
        /* <DEDUP_REMOVED lines=59> */
[C---:B------:R-:W-:Y:S01]  /*1c230*/  HMMA.16816.F32.BF16 R40, R4.reuse, R18, R40 ;  /* 0x000000120428723c */ /* 0x040fe20000041828 */
[----:B------:R-:W1:Y:S01]  /*1c240*/  LDSM.16.MT88.4 R16, [R216+0x12000] ;  /* 0x01200000d810783b */ /* 0x000e620000004200 */
[-C--:B------:R-:W-:Y:S01]  /*1c250*/  FMUL.FTZ R111, R111, R174.reuse ;  /* 0x000000ae6f6f7220 */ /* 0x080fe20000410000 */
[----:B------:R-:W4:Y:S01]  /*1c260*/  MUFU.EX2 R188, R188 ;  /* 0x000000bc00bc7308 */ /* 0x000f220000000800 */
[-C--:B------:R-:W-:Y:S01]  /*1c270*/  FMUL.FTZ R113, R113, R175.reuse ;  /* 0x000000af71717220 */ /* 0x080fe20000410000 */
[-C--:B------:R-:W-:Y:S01]  /*1c280*/  FMUL.FTZ R114, R114, R174.reuse ;  /* 0x000000ae72727220 */ /* 0x080fe20000410000 */
[C---:B--2---:R-:W-:Y:S01]  /*1c290*/  HMMA.16816.F32.BF16 R44, R4.reuse, R12, R44 ;  /* 0x0000000c042c723c */ /* 0x044fe2000004182c */
[-C--:B------:R-:W-:Y:S01]  /*1c2a0*/  FMUL.FTZ R115, R115, R174.reuse ;  /* 0x000000ae73737220 */ /* 0x080fe20000410000 */
[-C--:B------:R-:W-:Y:S01]  /*1c2b0*/  FMUL.FTZ R116, R116, R175.reuse ;  /* 0x000000af74747220 */ /* 0x080fe20000410000 */
[-C--:B------:R-:W-:Y:S01]  /*1c2c0*/  FMUL.FTZ R117, R117, R175.reuse ;  /* 0x000000af75757220 */ /* 0x080fe20000410000 */
[-C--:B------:R-:W-:Y:S01]  /*1c2d0*/  FMUL.FTZ R118, R118, R174.reuse ;  /* 0x000000ae76767220 */ /* 0x080fe20000410000 */
[----:B------:R-:W-:Y:S01]  /*1c2e0*/  MUFU.EX2 R189, R189 ;  /* 0x000000bd00bd7308 */ /* 0x000fe20000000800 */
[C---:B------:R-:W-:Y:S01]  /*1c2f0*/  HMMA.16816.F32.BF16 R48, R4.reuse, R14, R48 ;  /* 0x0000000e0430723c */ /* 0x040fe20000041830 */
[----:B------:R-:W2:Y:S01]  /*1c300*/  LDSM.16.MT88.4 R12, [R220+0x14000] ;  /* 0x01400000dc0c783b */ /* 0x000ea20000004200 */
[-C--:B------:R-:W-:Y:S01]  /*1c310*/  FMUL.FTZ R119, R119, R174.reuse ;  /* 0x000000ae77777220 */ /* 0x080fe20000410000 */
[-C--:B------:R-:W-:Y:S01]  /*1c320*/  FMUL.FTZ R120, R120, R175.reuse ;  /* 0x000000af78787220 */ /* 0x080fe20000410000 */
[-C--:B------:R-:W-:Y:S01]  /*1c330*/  FMUL.FTZ R121, R121, R175.reuse ;  /* 0x000000af79797220 */ /* 0x080fe20000410000 */
[-C--:B------:R-:W-:Y:S01]  /*1c340*/  FMUL.FTZ R122, R122, R174.reuse ;  /* 0x000000ae7a7a7220 */ /* 0x080fe20000410000 */
[C---:B---3--:R-:W-:Y:S01]  /*1c350*/  HMMA.16816.F32.BF16 R52, R4.reuse, R8, R52 ;  /* 0x000000080434723c */ /* 0x048fe20000041834 */
[----:B------:R-:W-:Y:S01]  /*1c360*/  MUFU.EX2 R192, R192 ;  /* 0x000000c000c07308 */ /* 0x000fe20000000800 */
[-C--:B------:R-:W-:Y:S01]  /*1c370*/  FMUL.FTZ R123, R123, R174.reuse ;  /* 0x000000ae7b7b7220 */ /* 0x080fe20000410000 */
[-C--:B------:R-:W-:Y:S01]  /*1c380*/  FMUL.FTZ R124, R124, R175.reuse ;  /* 0x000000af7c7c7220 */ /* 0x080fe20000410000 */
[-C--:B------:R-:W-:Y:S01]  /*1c390*/  FMUL.FTZ R125, R125, R175.reuse ;  /* 0x000000af7d7d7220 */ /* 0x080fe20000410000 */
[-C--:B------:R-:W-:Y:S01]  /*1c3a0*/  FMUL.FTZ R128, R128, R175.reuse ;  /* 0x000000af80807220 */ /* 0x080fe20000410000 */
[C---:B------:R-:W-:Y:S01]  /*1c3b0*/  HMMA.16816.F32.BF16 R56, R4.reuse, R10, R56 ;  /* 0x0000000a0438723c */ /* 0x040fe20000041838 */
[----:B------:R-:W3:Y:S01]  /*1c3c0*/  LDSM.16.MT88.4 R8, [R218+0x14000] ;  /* 0x01400000da08783b */ /* 0x000ee20000004200 */
[-C--:B------:R-:W-:Y:S01]  /*1c3d0*/  FMUL.FTZ R129, R129, R175.reuse ;  /* 0x000000af81817220 */ /* 0x080fe20000410000 */
[----:B------:R-:W-:Y:S01]  /*1c3e0*/  MUFU.EX2 R191, R191 ;  /* 0x000000bf00bf7308 */ /* 0x000fe20000000800 */
[-C--:B------:R-:W-:Y:S01]  /*1c3f0*/  FMUL.FTZ R126, R126, R174.reuse ;  /* 0x000000ae7e7e7220 */ /* 0x080fe20000410000 */
[-C--:B------:R-:W-:Y:S01]  /*1c400*/  FMUL.FTZ R127, R127, R174.reuse ;  /* 0x000000ae7f7f7220 */ /* 0x080fe20000410000 */
[C---:B------:R-:W-:Y:S01]  /*1c410*/  HMMA.16816.F32.BF16 R136, R4.reuse, R20, R136 ;  /* 0x000000140488723c */ /* 0x040fe20000041888 */
[-C--:B------:R-:W-:Y:S01]  /*1c420*/  FMUL.FTZ R130, R130, R174.reuse ;  /* 0x000000ae82827220 */ /* 0x080fe20000410000 */
[----:B------:R-:W-:Y:S01]  /*1c430*/  FMUL.FTZ R131, R131, R174 ;  /* 0x000000ae83837220 */ /* 0x000fe20000410000 */
[----:B------:R-:W-:Y:S01]  /*1c440*/  LDSM.16.MT88.4 R24, [R217+0x10800] ;  /* 0x01080000d918783b */ /* 0x000fe20000004200 */
[-CC-:B------:R-:W-:Y:S01]  /*1c450*/  FFMA.FTZ R248, R248, R180.reuse, -R179.reuse ;  /* 0x000000b4f8f87223 */ /* 0x180fe200000108b3 */
[----:B------:R-:W4:Y:S01]  /*1c460*/  MUFU.EX2 R194, R194 ;  /* 0x000000c200c27308 */ /* 0x000f220000000800 */
[C---:B------:R-:W-:Y:S01]  /*1c470*/  HMMA.16816.F32.BF16 R132, R4.reuse, R22, R132 ;  /* 0x000000160484723c */ /* 0x040fe20000041884 */
[----:B------:R-:W-:Y:S01]  /*1c480*/  LDSM.16.MT88.4 R20, [R216+0x10800] ;  /* 0x01080000d814783b */ /* 0x000fe20000004200 */
[-CC-:B------:R-:W-:Y:S01]  /*1c490*/  FFMA.FTZ R198, R198, R180.reuse, -R179.reuse ;  /* 0x000000b4c6c67223 */ /* 0x180fe200000108b3 */
[----:B------:R-:W-:Y:S01]  /*1c4a0*/  FFMA.FTZ R182, R182, R180, -R179 ;  /* 0x000000b4b6b67223 */ /* 0x000fe200000108b3 */
[----:B------:R-:W-:Y:S01]  /*1c4b0*/  FFMA.FTZ R176, R251, R175, R176 ;  /* 0x000000affbb07223 */ /* 0x000fe200000100b0 */
[----:B------:R-:W-:Y:S01]  /*1c4c0*/  LDSM.16.MT88.4 R32, [R218+0x10800] ;  /* 0x01080000da20783b */ /* 0x000fe20000004200 */
[----:B-1----:R-:W-:Y:S01]  /*1c4d0*/  HMMA.16816.F32.BF16 R60, R4, R16, R60 ;  /* 0x00000010043c723c */ /* 0x002fe2000004183c */
[----:B------:R-:W-:Y:S01]  /*1c4e0*/  MUFU.EX2 R193, R193 ;  /* 0x000000c100c17308 */ /* 0x000fe20000000800 */
[----:B------:R-:W-:Y:S01]  /*1c4f0*/  FFMA.FTZ R249, R249, R174, R2 ;  /* 0x000000aef9f97223 */ /* 0x000fe20000010002 */
[----:B------:R-:W-:Y:S01]  /*1c500*/  LDSM.16.MT88.4 R28, [R220+0x10800] ;  /* 0x01080000dc1c783b */ /* 0x000fe20000004200 */
[----:B------:R-:W-:-:S02]  /*1c510*/  FADD.FTZ R171, R171, R176 ;  /* 0x000000b0abab7221 */ /* 0x000fc40000010000 */
[C---:B------:R-:W-:Y:S01]  /*1c520*/  HMMA.16816.F32.BF16 R64, R4.reuse, R18, R64 ;  /* 0x000000120440723c */ /* 0x040fe20000041840 */
[----:B------:R-:W1:Y:S01]  /*1c530*/  LDSM.16.MT88.4 R16, [R217+0x14000] ;  /* 0x01400000d910783b */ /* 0x000e620000004200 */
[----:B------:R-:W-:Y:S01]  /*1c540*/  FADD.FTZ R249, R0, R249 ;  /* 0x000000f900f97221 */ /* 0x000fe20000010000 */
[----:B------:R-:W4:Y:S01]  /*1c550*/  MUFU.EX2 R196, R196 ;  /* 0x000000c400c47308 */ /* 0x000f220000000800 */
[----:B------:R-:W-:Y:S02]  /*1c560*/  FADD.FTZ R170, R170, R171 ;  /* 0x000000abaaaa7221 */ /* 0x000fe40000010000 */
[----:B--2---:R-:W-:Y:S01]  /*1c570*/  HMMA.16816.F32.BF16 R68, R4, R12, R68 ;  /* 0x0000000c0444723c */ /* 0x004fe20000041844 */
[----:B------:R-:W-:Y:S01]  /*1c580*/  FADD.FTZ R164, R164, R249 ;  /* 0x000000f9a4a47221 */ /* 0x000fe20000010000 */
[----:B------:R-:W-:-:S03]  /*1c590*/  FADD.FTZ R170, R165, R170 ;  /* 0x000000aaa5aa7221 */ /* 0x000fc60000010000 */
[----:B------:R-:W-:Y:S01]  /*1c5a0*/  MUFU.EX2 R248, R248 ;  /* 0x000000f800f87308 */ /* 0x000fe20000000800 */
[----:B------:R-:W-:Y:S01]  /*1c5b0*/  HMMA.16816.F32.BF16 R72, R4, R14, R72 ;  /* 0x0000000e0448723c */ /* 0x000fe20000041848 */
[----:B------:R-:W2:Y:S01]  /*1c5c0*/  LDSM.16.MT88.4 R12, [R216+0x14000] ;  /* 0x01400000d80c783b */ /* 0x000ea20000004200 */
[----:B------:R-:W-:-:S04]  /*1c5d0*/  FADD.FTZ R164, R3, R164 ;  /* 0x000000a403a47221 */ /* 0x000fc80000010000 */
        /* <DEDUP_REMOVED lines=23> */
[----:B----4-:R-:W-:Y:S01]  /*1c750*/  F2FP.BF16.F32.PACK_AB R4, R188, R181 ;  /* 0x000000b5bc04723e */ /* 0x010fe200000010ff */
[----:B------:R-:W-:Y:S01]  /*1c760*/  FADD.FTZ R181, R181, R170 ;  /* 0x000000aab5b57221 */ /* 0x000fe20000010000 */
[----:B------:R-:W-:Y:S01]  /*1c770*/  F2FP.BF16.F32.PACK_AB R5, R194, R191 ;  /* 0x000000bfc205723e */ /* 0x000fe200000010ff */
[----:B------:R-:W-:Y:S01]  /*1c780*/  FADD.FTZ R191, R191, R164 ;  /* 0x000000a4bfbf7221 */ /* 0x000fe20000010000 */
[----:B------:R-:W-:Y:S01]  /*1c790*/  F2FP.BF16.F32.PACK_AB R6, R192, R189 ;  /* 0x000000bdc006723e */ /* 0x000fe200000010ff */
[----:B------:R-:W-:Y:S01]  /*1c7a0*/  FADD.FTZ R188, R188, R181 ;  /* 0x000000b5bcbc7221 */ /* 0x000fe20000010000 */
[----:B------:R-:W-:Y:S01]  /*1c7b0*/  F2FP.BF16.F32.PACK_AB R7, R196, R193 ;  /* 0x000000c1c407723e */ /* 0x000fe200000010ff */
[----:B------:R-:W-:Y:S01]  /*1c7c0*/  FADD.FTZ R194, R194, R191 ;  /* 0x000000bfc2c27221 */ /* 0x000fe20000010000 */
[----:B------:R-:W-:Y:S01]  /*1c7d0*/  MOV R164, R173 ;  /* 0x000000ad00a47202 */ /* 0x000fe20000000f00 */
[----:B------:R-:W-:-:S02]  /*1c7e0*/  FADD.FTZ R3, R189, R188 ;  /* 0x000000bcbd037221 */ /* 0x000fc40000010000 */
[----:B------:R-:W-:Y:S02]  /*1c7f0*/  FADD.FTZ R193, R193, R194 ;  /* 0x000000c2c1c17221 */ /* 0x000fe40000010000 */
[----:B------:R-:W-:Y:S01]  /*1c800*/  HMMA.16816.F32.BF16 R136, R4, R20, R136 ;  /* 0x000000140488723c */ /* 0x000fe20000041888 */
[----:B------:R-:W-:Y:S01]  /*1c810*/  FADD.FTZ R3, R192, R3 ;  /* 0x00000003c0037221 */ /* 0x000fe20000010000 */
        /* <DEDUP_REMOVED lines=36> */
[-C--:B------:R-:W-:Y:S01]  /*1ca60*/  FFMA.FTZ R32, R252, R180.reuse, -R187 ;  /* 0x000000b4fc207223 */ /* 0x080fe200000108bb */
[----:B------:R-:W-:-:S03]  /*1ca70*/  FFMA.FTZ R197, R246, R180, -R179 ;  /* 0x000000b4f6c57223 */ /* 0x000fc600000108b3 */
[C---:B--2---:R-:W-:Y:S01]  /*1ca80*/  HMMA.16816.F32.BF16 R124, R4.reuse, R20, R124 ;  /* 0x00000014047c723c */ /* 0x044fe2000004187c */
[-CC-:B------:R-:W-:Y:S01]  /*1ca90*/  FFMA.FTZ R34, R195, R180.reuse, -R187.reuse ;  /* 0x000000b4c3227223 */ /* 0x180fe200000108bb */
[-C--:B------:R-:W-:Y:S01]  /*1caa0*/  FFMA.FTZ R35, R199, R180.reuse, -R187 ;  /* 0x000000b4c7237223 */ /* 0x080fe200000108bb */
[----:B------:R-:W-:Y:S01]  /*1cab0*/  FFMA.FTZ R195, R250, R180, -R179 ;  /* 0x000000b4fac37223 */ /* 0x000fe200000108b3 */
[----:B------:R-:W-:Y:S02]  /*1cac0*/  MUFU.EX2 R32, R32 ;  /* 0x0000002000207308 */ /* 0x000fe40000000800 */
[C---:B------:R-:W-:Y:S01]  /*1cad0*/  HMMA.16816.F32.BF16 R128, R4.reuse, R22, R128 ;  /* 0x000000160480723c */ /* 0x040fe20000041880 */
[----:B------:R-:W2:Y:S05]  /*1cae0*/  LDSM.16.MT88.4 R20, [R218+0x13000] ;  /* 0x01300000da14783b */ /* 0x000eaa0000004200 */
[----:B------:R-:W4:Y:S01]  /*1caf0*/  MUFU.EX2 R33, R33 ;  /* 0x0000002100217308 */ /* 0x000f220000000800 */
[C---:B------:R-:W-:Y:S06]  /*1cb00*/  HMMA.16816.F32.BF16 R160, R4.reuse, R28, R160 ;  /* 0x0000001c04a0723c */ /* 0x040fec00000418a0 */
[C---:B------:R-:W-:Y:S01]  /*1cb10*/  HMMA.16816.F32.BF16 R156, R4.reuse, R30, R156 ;  /* 0x0000001e049c723c */ /* 0x040fe2000004189c */
[----:B------:R-:W-:Y:S01]  /*1cb20*/  MUFU.EX2 R34, R34 ;  /* 0x0000002200227308 */ /* 0x000fe20000000800 */
[----:B------:R-:W-:Y:S04]  /*1cb30*/  LDSM.16.MT88.4 R28, [R216+0x11000] ;  /* 0x01100000d81c783b */ /* 0x000fe80000004200 */
[C---:B------:R-:W-:Y:S03]  /*1cb40*/  HMMA.16816.F32.BF16 R100, R4.reuse, R16, R100 ;  /* 0x000000100464723c */ /* 0x040fe60000041864 */
[----:B------:R-:W3:Y:S03]  /*1cb50*/  MUFU.EX2 R35, R35 ;  /* 0x0000002300237308 */ /* 0x000ee60000000800 */
[C---:B------:R-:W-:Y:S01]  /*1cb60*/  HMMA.16816.F32.BF16 R104, R4.reuse, R18, R104 ;  /* 0x000000120468723c */ /* 0x040fe20000041868 */
[----:B------:R-:W2:Y:S04]  /*1cb70*/  LDSM.16.MT88.4 R16, [R220+0x11000] ;  /* 0x01100000dc10783b */ /* 0x000ea80000004200 */
[----:B------:R-:W1:Y:S01]  /*1cb80*/  MUFU.EX2 R195, R195 ;  /* 0x000000c300c37308 */ /* 0x000e620000000800 */
[C---:B------:R-:W-:Y:S06]  /*1cb90*/  HMMA.16816.F32.BF16 R116, R4.reuse, R24, R116 ;  /* 0x000000180474723c */ /* 0x040fec0000041874 */
[----:B------:R-:W-:Y:S01]  /*1cba0*/  HMMA.16816.F32.BF16 R120, R4, R26, R120 ;  /* 0x0000001a0478723c */ /* 0x000fe20000041878 */
[----:B------:R-:W1:Y:S01]  /*1cbb0*/  MUFU.EX2 R197, R197 ;  /* 0x000000c500c57308 */ /* 0x000e620000000800 */
[----:B------:R-:W-:Y:S05]  /*1cbc0*/  LDSM.16.MT88.4 R24, [R220+0x13000] ;  /* 0x01300000dc18783b */ /* 0x000fea0000004200 */
[----:B----4-:R-:W-:Y:S01]  /*1cbd0*/  F2FP.BF16.F32.PACK_AB R4, R33, R32 ;  /* 0x000000202104723e */ /* 0x010fe200000010ff */
[----:B------:R-:W-:Y:S01]  /*1cbe0*/  FADD.FTZ R32, R32, R3 ;  /* 0x0000000320207221 */ /* 0x000fe20000010000 */
[----:B---3--:R-:W-:-:S02]  /*1cbf0*/  F2FP.BF16.F32.PACK_AB R6, R35, R34 ;  /* 0x000000222306723e */ /* 0x008fc400000010ff */
[C---:B-1----:R-:W-:Y:S01]  /*1cc00*/  F2FP.BF16.F32.PACK_AB R5, R248.reuse, R195 ;  /* 0x000000c3f805723e */ /* 0x042fe200000010ff */
[----:B------:R-:W-:Y:S01]  /*1cc10*/  FADD.FTZ R195, R195, R196 ;  /* 0x000000c4c3c37221 */ /* 0x000fe20000010000 */
[----:B------:R-:W-:Y:S01]  /*1cc20*/  FADD.FTZ R33, R33, R32 ;  /* 0x0000002021217221 */ /* 0x000fe20000010000 */
[----:B------:R-:W-:Y:S02]  /*1cc30*/  MOV R3, R172 ;  /* 0x000000ac00037202 */ /* 0x000fe40000000f00 */
[----:B------:R-:W-:Y:S01]  /*1cc40*/  FADD.FTZ R248, R248, R195 ;  /* 0x000000c3f8f87221 */ /* 0x000fe20000010000 */
[----:B------:R-:W-:Y:S01]  /*1cc50*/  FADD.FTZ R34, R34, R33 ;  /* 0x0000002122227221 */ /* 0x000fe20000010000 */
[----:B------:R-:W-:Y:S02]  /*1cc60*/  F2FP.BF16.F32.PACK_AB R7, R198, R197 ;  /* 0x000000c5c607723e */ /* 0x000fe400000010ff */
[----:B------:R-:W-:Y:S01]  /*1cc70*/  FADD.FTZ R197, R197, R248 ;  /* 0x000000f8c5c57221 */ /* 0x000fe20000010000 */
[----:B------:R-:W-:-:S03]  /*1cc80*/  FADD.FTZ R35, R35, R34 ;  /* 0x0000002223237221 */ /* 0x000fc60000010000 */
[----:B------:R-:W-:Y:S01]  /*1cc90*/  FADD.FTZ R198, R198, R197 ;  /* 0x000000c5c6c67221 */ /* 0x000fe20000010000 */
[C---:B------:R-:W-:Y:S06]  /*1cca0*/  HMMA.16816.F32.BF16 R152, R4.reuse, R12, R152 ;  /* 0x0000000c0498723c */ /* 0x040fec0000041898 */
        /* <DEDUP_REMOVED lines=37> */
[-C--:B------:R-:W-:Y:S01]  /*1cf00*/  FFMA.FTZ R31, R183, R180.reuse, -R187 ;  /* 0x000000b4b71f7223 */ /* 0x080fe200000108bb */
[-CC-:B------:R-:W-:Y:S01]  /*1cf10*/  FFMA.FTZ R183, R184, R180.reuse, -R179.reuse ;  /* 0x000000b4b8b77223 */ /* 0x180fe200000108b3 */
[-C--:B------:R-:W-:Y:S01]  /*1cf20*/  FFMA.FTZ R184, R178, R180.reuse, -R179 ;  /* 0x000000b4b2b87223 */ /* 0x080fe200000108b3 */
[-C--:B------:R-:W-:Y:S01]  /*1cf30*/  FFMA.FTZ R30, R185, R180.reuse, -R187 ;  /* 0x000000b4b91e7223 */ /* 0x080fe200000108bb */
[-C--:B------:R-:W-:Y:S01]  /*1cf40*/  FFMA.FTZ R178, R177, R180.reuse, -R179 ;  /* 0x000000b4b1b27223 */ /* 0x080fe200000108b3 */
[C---:B----4-:R-:W-:Y:S01]  /*1cf50*/  HMMA.16816.F32.BF16 R84, R4.reuse, R16, R84 ;  /* 0x000000100454723c */ /* 0x050fe20000041854 */
[-CC-:B------:R-:W-:Y:S01]  /*1cf60*/  FFMA.FTZ R28, R190, R180.reuse, -R187.reuse ;  /* 0x000000b4be1c7223 */ /* 0x180fe200000108bb */
[----:B------:R-:W-:Y:S01]  /*1cf70*/  FFMA.FTZ R29, R186, R180, -R187 ;  /* 0x000000b4ba1d7223 */ /* 0x000fe200000108bb */
[----:B------:R-:W-:Y:S03]  /*1cf80*/  MUFU.EX2 R31, R31 ;  /* 0x0000001f001f7308 */ /* 0x000fe60000000800 */
[C---:B------:R-:W-:Y:S01]  /*1cf90*/  HMMA.16816.F32.BF16 R88, R4.reuse, R18, R88 ;  /* 0x000000120458723c */ /* 0x040fe20000041858 */
[----:B------:R-:W4:Y:S04]  /*1cfa0*/  LDSM.16.MT88.4 R16, [R218+0x11800] ;  /* 0x01180000da10783b */ /* 0x000f280000004200 */
[----:B------:R-:W-:Y:S01]  /*1cfb0*/  MUFU.EX2 R28, R28 ;  /* 0x0000001c001c7308 */ /* 0x000fe20000000800 */
[C---:B------:R-:W-:Y:S06]  /*1cfc0*/  HMMA.16816.F32.BF16 R116, R4.reuse, R24, R116 ;  /* 0x000000180474723c */ /* 0x040fec0000041874 */
[C---:B------:R-:W-:Y:S01]  /*1cfd0*/  HMMA.16816.F32.BF16 R120, R4.reuse, R26, R120 ;  /* 0x0000001a0478723c */ /* 0x040fe20000041878 */
[----:B------:R-:W3:Y:S01]  /*1cfe0*/  MUFU.EX2 R29, R29 ;  /* 0x0000001d001d7308 */ /* 0x000ee20000000800 */
[----:B------:R-:W-:Y:S04]  /*1cff0*/  LDSM.16.MT88.4 R24, [R216+0x11800] ;  /* 0x01180000d818783b */ /* 0x000fe80000004200 */
[C---:B-1----:R-:W-:Y:S03]  /*1d000*/  HMMA.16816.F32.BF16 R124, R4.reuse, R12, R124 ;  /* 0x0000000c047c723c */ /* 0x042fe6000004187c */
[----:B------:R-:W1:Y:S03]  /*1d010*/  MUFU.EX2 R30, R30 ;  /* 0x0000001e001e7308 */ /* 0x000e660000000800 */
[----:B------:R-:W-:Y:S01]  /*1d020*/  HMMA.16816.F32.BF16 R128, R4, R14, R128 ;  /* 0x0000000e0480723c */ /* 0x000fe20000041880 */
[----:B------:R-:W4:Y:S04]  /*1d030*/  LDSM.16.MT88.4 R12, [R218+0x13800] ;  /* 0x01380000da0c783b */ /* 0x000f280000004200 */
[----:B------:R-:W2:Y:S02]  /*1d040*/  MUFU.EX2 R183, R183 ;  /* 0x000000b700b77308 */ /* 0x000ea40000000800 */
[----:B---3--:R-:W-:Y:S01]  /*1d050*/  F2FP.BF16.F32.PACK_AB R4, R29, R28 ;  /* 0x0000001c1d04723e */ /* 0x008fe200000010ff */
[----:B------:R-:W-:-:S04]  /*1d060*/  FADD.FTZ R28, R28, R35 ;  /* 0x000000231c1c7221 */ /* 0x000fc80000010000 */
[----:B------:R-:W-:Y:S01]  /*1d070*/  FADD.FTZ R29, R29, R28 ;  /* 0x0000001c1d1d7221 */ /* 0x000fe20000010000 */
[----:B------:R-:W-:Y:S01]  /*1d080*/  MUFU.EX2 R177, R184 ;  /* 0x000000b800b17308 */ /* 0x000fe20000000800 */
[----:B-1----:R-:W-:Y:S02]  /*1d090*/  F2FP.BF16.F32.PACK_AB R6, R31, R30 ;  /* 0x0000001e1f06723e */ /* 0x002fe400000010ff */
[----:B------:R-:W-:-:S04]  /*1d0a0*/  FADD.FTZ R30, R30, R29 ;  /* 0x0000001d1e1e7221 */ /* 0x000fc80000010000 */
[----:B------:R-:W-:Y:S01]  /*1d0b0*/  FADD.FTZ R251, R31, R30 ;  /* 0x0000001e1ffb7221 */ /* 0x000fe20000010000 */
[----:B------:R-:W1:Y:S01]  /*1d0c0*/  MUFU.EX2 R178, R178 ;  /* 0x000000b200b27308 */ /* 0x000e620000000800 */
[----:B--2---:R-:W-:Y:S01]  /*1d0d0*/  F2FP.BF16.F32.PACK_AB R5, R182, R183 ;  /* 0x000000b7b605723e */ /* 0x004fe200000010ff */
[----:B------:R-:W-:-:S04]  /*1d0e0*/  FADD.FTZ R183, R183, R198 ;  /* 0x000000c6b7b77221 */ /* 0x000fc80000010000 */
[----:B------:R-:W-:Y:S01]  /*1d0f0*/  FADD.FTZ R182, R182, R183 ;  /* 0x000000b7b6b67221 */ /* 0x000fe20000010000 */
[----:B-1----:R-:W-:-:S03]  /*1d100*/  F2FP.BF16.F32.PACK_AB R7, R178, R177 ;  /* 0x000000b1b207723e */ /* 0x002fc600000010ff */
[----:B------:R-:W-:-:S04]  /*1d110*/  FADD.FTZ R177, R177, R182 ;  /* 0x000000b6b1b17221 */ /* 0x000fc80000010000 */
[----:B------:R-:W-:Y:S01]  /*1d120*/  FADD.FTZ R249, R178, R177 ;  /* 0x000000b1b2f97221 */ /* 0x000fe20000010000 */
[C---:B------:R-:W-:Y:S06]  /*1d130*/  HMMA.16816.F32.BF16 R160, R4.reuse, R8, R160 ;  /* 0x0000000804a0723c */ /* 0x040fec00000418a0 */
[C---:B------:R-:W-:Y:S01]  /*1d140*/  HMMA.16816.F32.BF16 R156, R4.reuse, R10, R156 ;  /* 0x0000000a049c723c */ /* 0x040fe2000004189c */
[----:B------:R-:W1:Y:S05]  /*1d150*/  LDSM.16.MT88.4 R8, [R220+0x13800] ;  /* 0x01380000dc08783b */ /* 0x000e6a0000004200 */
[C---:B------:R-:W-:Y:S06]  /*1d160*/  HMMA.16816.F32.BF16 R144, R4.reuse, R20, R144 ;  /* 0x000000140490723c */ /* 0x040fec0000041890 */
        /* <DEDUP_REMOVED lines=29> */
[C---:B----4-:R-:W-:Y:S06]  /*1d340*/  HMMA.16816.F32.BF16 R60, R4.reuse, R24, R60 ;  /* 0x00000018043c723c */ /* 0x050fec000004183c */
[C---:B------:R-:W-:Y:S06]  /*1d350*/  HMMA.16816.F32.BF16 R64, R4.reuse, R26, R64 ;  /* 0x0000001a0440723c */ /* 0x040fec0000041840 */
[C---:B---3--:R-:W-:Y:S06]  /*1d360*/  HMMA.16816.F32.BF16 R100, R4.reuse, R16, R100 ;  /* 0x000000100464723c */ /* 0x048fec0000041864 */
        /* <DEDUP_REMOVED lines=8> */
.L_x_6803:
[----:B------:R-:W-:Y:S05]  /*1d3f0*/  @!P1 BRA `(.L_x_6812) ;  /* 0x0000004800249947 */ /* 0x000fea0003800000 */
[C---:B------:R-:W-:Y:S01]  /*1d400*/  SHF.L.U64.HI R246, R168.reuse, 0x5, R169 ;  /* 0x00000005a8f67819 */ /* 0x040fe200000102a9 */
[----:B------:R-:W-:Y:S01]  /*1d410*/  IMAD.SHL.U32 R247, R168, 0x20, RZ ;  /* 0x00000020a8f77824 */ /* 0x000fe200078e00ff */
[C---:B------:R-:W-:Y:S01]  /*1d420*/  SHF.L.U64.HI R248, R166.reuse, 0x5, R167 ;  /* 0x00000005a6f87819 */ /* 0x040fe200000102a7 */
[----:B------:R-:W-:Y:S01]  /*1d430*/  IMAD.SHL.U32 R250, R166, 0x20, RZ ;  /* 0x00000020a6fa7824 */ /* 0x000fe200078e00ff */
[----:B------:R-:W-:Y:S01]  /*1d440*/  MOV R2, R3 ;  /* 0x0000000300027202 */ /* 0x000fe20000000f00 */
[----:B------:R-:W-:-:S07]  /*1d450*/  IMAD.MOV.U32 R0, RZ, RZ, R164 ;  /* 0x000000ffff007224 */ /* 0x000fce00078e00a4 */
.L_x_6821:
        /* <DEDUP_REMOVED lines=19> */
[----:B--2---:R-:W2:Y:S11]  /*1d590*/  LD.E R10, desc[UR4][R164.64+0x170] ;  /* 0x00017004a40a7980 */ /* 0x004eb6000c101900 */
        /* <DEDUP_REMOVED lines=17> */
[-C--:B------:R-:W-:Y:S01]  /*1d6b0*/  LOP3.LUT R3, R3, R10.reuse, RZ, 0x3c, !PT ;  /* 0x0000000a03037212 */ /* 0x080fe200078e3cff */
[----:B------:R-:W-:Y:S02]  /*1d6c0*/  IMAD.HI.U32 R9, R9, R13, R8 ;  /* 0x0000000d09097227 */ /* 0x000fe400078e0008 */
[----:B------:R-:W2:Y:S01]  /*1d6d0*/  LD.E.64 R12, desc[UR4][R164.64+0x40] ;  /* 0x00004004a40c7980 */ /* 0x000ea2000c101b00 */
[----:B------:R-:W-:Y:S02]  /*1d6e0*/  ISETP.GE.AND P0, PT, R3, RZ, PT ;  /* 0x000000ff0300720c */ /* 0x000fe40003f06270 */
[----:B------:R-:W-:Y:S01]  /*1d6f0*/  LOP3.LUT R3, RZ, R10, RZ, 0x33, !PT ;  /* 0x0000000aff037212 */ /* 0x000fe200078e33ff */
        /* <DEDUP_REMOVED lines=40> */
.L_x_6814:
[----:B-1----:R-:W-:Y:S02]  /*1d980*/  R2UR UR4, R166 ;  /* 0x00000000a60472ca */ /* 0x002fe400000e0000 */
[----:B------:R-:W-:Y:S11]  /*1d990*/  R2UR UR5, R167 ;  /* 0x00000000a70572ca */ /* 0x000ff600000e0000 */
[----:B------:R-:W-:Y:S02]  /*1d9a0*/  @!UPT UIADD3 URZ, URZ, URZ, URZ ;  /* 0x0000003f3f3ff290 */ /* 0x000fe4000fffe03f */
[----:B--2---:R-:W2:Y:S02]  /*1d9b0*/  LD.E R10, desc[UR4][R164.64+0x40] ;  /* 0x00004004a40a7980 */ /* 0x004ea4000c101900 */
[----:B--2---:R-:W-:Y:S05]  /*1d9c0*/  IMAD.U32 R10, R10, -0x40, RZ ;  /* 0xffffffc00a0a7824 */ /* 0x004fea00078e00ff */
[----:B------:R-:W-:Y:S02]  /*1d9d0*/  SHF.R.S32.HI R5, RZ, 0x1f, R10 ;  /* 0x0000001fff057819 */ /* 0x000fe4000001140a */
.L_x_6815:
[----:B------:R-:W-:Y:S05]  /*1d9e0*/  BSYNC B0 ;  /* 0x0000000000007941 */ /* 0x000fea0003800000 */
.L_x_6813:
        /* <DEDUP_REMOVED lines=75> */
[C---:B------:R-:W-:Y:S06]  /*1dea0*/  HMMA.16816.F32.BF16 R8, R32.reuse, R10, RZ ;  /* 0x0000000a2008723c */ /* 0x040fec00000418ff */
        /* <DEDUP_REMOVED lines=188> */
[C---:B-1----:R-:W-:Y:S06]  /*1ea70*/  HMMA.16816.F32.BF16 R4, R168.reuse, R172, R4 ;  /* 0x000000aca804723c */ /* 0x042fec0000041804 */
[C---:B------:R-:W-:Y:S06]  /*1ea80*/  HMMA.16816.F32.BF16 R8, R168.reuse, R174, R8 ;  /* 0x000000aea808723c */ /* 0x040fec0000041808 */
        /* <DEDUP_REMOVED lines=39> */
[----:B------:R-:W-:Y:S03]  /*1ed00*/  IMAD.HI.U32 R175, R175, R177, R174 ;  /* 0x000000b1afaf7227 */ /* 0x000fe600078e00ae */
[----:B------:R-:W-:Y:S03]  /*1ed10*/  ISETP.GE.AND P0, PT, R173, RZ, PT ;  /* 0x000000ffad00720c */ /* 0x000fe60003f06270 */
[C---:B------:R-:W-:Y:S04]  /*1ed20*/  IMAD.HI.U32 R172, R175.reuse, R168, RZ ;  /* 0x000000a8afac7227 */ /* 0x040fe800078e00ff */
[----:B------:R-:W-:Y:S04]  /*1ed30*/  IMAD.HI.U32 R174, R175, R170, RZ ;  /* 0x000000aaafae7227 */ /* 0x000fe800078e00ff */
[-C--:B------:R-:W-:Y:S02]  /*1ed40*/  IMAD R168, R172, R169.reuse, R168 ;  /* 0x000000a9aca87224 */ /* 0x080fe400078e02a8 */
[----:B------:R-:W-:Y:S01]  /*1ed50*/  IMAD R170, R174, R169, R170 ;  /* 0x000000a9aeaa7224 */ /* 0x000fe200078e02aa */
[----:B------:R-:W-:Y:S02]  /*1ed60*/  LOP3.LUT R169, RZ, R176, RZ, 0x33, !PT ;  /* 0x000000b0ffa97212 */ /* 0x000fe400078e33ff */
        /* <DEDUP_REMOVED lines=15> */
[----:B------:R-:W-:Y:S01]  /*1ee60*/  SEL R169, R169, R174, !P2 ;  /* 0x000000aea9a97207 */ /* 0x000fe20005000000 */
[----:B------:R-:W2:Y:S01]  /*1ee70*/  LD.E.64 R172, desc[UR4][R164.64+0x38] ;  /* 0x00003804a4ac7980 */ /* 0x000ea2000c101b00 */
[-C--:B------:R-:W-:Y:S02]  /*1ee80*/  LEA R180, P1, R171, R238.reuse, 0x2 ;  /* 0x000000eeabb47211 */ /* 0x080fe400078210ff */
[----:B------:R-:W-:Y:S02]  /*1ee90*/  LEA R178, P0, R169, R238, 0x2 ;  /* 0x000000eea9b27211 */ /* 0x000fe400078010ff */
[-C--:B------:R-:W-:Y:S01]  /*1eea0*/  LEA.HI.X.SX32 R181, R171, R239.reuse, 0x2, P1 ;  /* 0x000000efabb57211 */ /* 0x080fe200008f16ff */
[----:B------:R-:W3:Y:S01]  /*1eeb0*/  LD.E.64 R174, desc[UR8][R164.64+0x20] ;  /* 0x00002008a4ae7980 */ /* 0x000ee2000c101b00 */
[C---:B------:R-:W-:Y:S02]  /*1eec0*/  LEA.HI.X.SX32 R179, R169.reuse, R239, 0x2, P0 ;  /* 0x000000efa9b37211 */ /* 0x040fe400000f16ff */
[----:B------:R-:W-:Y:S03]  /*1eed0*/  IADD3 R169, R169, -R171, RZ ;  /* 0x800000aba9a97210 */ /* 0x000fe60007ffe0ff */
[----:B------:R-:W4:Y:S02]  /*1eee0*/  LD.E R3, desc[UR10][R180.64] ;  /* 0x0000000ab4037980 */ /* 0x000f24000c101900 */
        /* <DEDUP_REMOVED lines=14> */
.L_x_6819:
[----:B------:R-:W-:Y:S02]  /*1efd0*/  R2UR UR4, R166 ;  /* 0x00000000a60472ca */ /* 0x000fe400000e0000 */
[----:B------:R-:W-:Y:S11]  /*1efe0*/  R2UR UR5, R167 ;  /* 0x00000000a70572ca */ /* 0x000ff600000e0000 */
[----:B------:R-:W-:Y:S02]  /*1eff0*/  @!UPT UIADD3 URZ, URZ, URZ, URZ ;  /* 0x0000003f3f3ff290 */ /* 0x000fe4000fffe03f */
[----:B------:R-:W2:Y:S02]  /*1f000*/  LD.E R176, desc[UR4][R164.64+0x38] ;  /* 0x00003804a4b07980 */ /* 0x000ea4000c101900 */
[----:B--2---:R-:W-:Y:S05]  /*1f010*/  IMAD.U32 R176, R176, -0x40, RZ ;  /* 0xffffffc0b0b07824 */ /* 0x004fea00078e00ff */
[----:B------:R-:W-:Y:S02]  /*1f020*/  SHF.R.S32.HI R169, RZ, 0x1f, R176 ;  /* 0x0000001fffa97819 */ /* 0x000fe400000114b0 */
.L_x_6820:
[----:B------:R-:W-:Y:S05]  /*1f030*/  BSYNC B0 ;  /* 0x0000000000007941 */ /* 0x000fea0003800000 */
.L_x_6818:
        /* <DEDUP_REMOVED lines=14> */
[----:B------:R-:W-:Y:S02]  /*1f120*/  R2UR UR28, R166 ;  /* 0x00000000a61c72ca */ /* 0x000fe400000e0000 */
[C---:B------:R-:W-:Y:S01]  /*1f130*/  R2UR UR29, R167.reuse ;  /* 0x00000000a71d72ca */ /* 0x040fe200000e0000 */
        /* <DEDUP_REMOVED lines=36> */
.L_x_6817:
[----:B------:R-:W-:Y:S05]  /*1f380*/  BSYNC B1 ;  /* 0x0000000000017941 */ /* 0x000fea0003800000 */
.L_x_6816:
[----:B------:R-:W-:Y:S01]  /*1f390*/  R2UR UR4, R166 ;  /* 0x00000000a60472ca */ /* 0x000fe200000e0000 */
[----:B------:R-:W2:Y:S01]  /*1f3a0*/  S2R R3, SR_TID.X ;  /* 0x0000000000037919 */ /* 0x000ea20000002100 */
[----:B------:R-:W-:Y:S11]  /*1f3b0*/  R2UR UR5, R167 ;  /* 0x00000000a70572ca */ /* 0x000ff600000e0000 */
[----:B------:R-:W-:Y:S02]  /*1f3c0*/  @!UPT UIADD3 URZ, URZ, URZ, URZ ;  /* 0x0000003f3f3ff290 */ /* 0x000fe4000fffe03f */
[----:B------:R3:W4:Y:S01]  /*1f3d0*/  LD.E R165, desc[UR4][R164.64+0xdc] ;  /* 0x0000dc04a4a57980 */ /* 0x000722000c101900 */
[----:B--2---:R-:W-:Y:S04]  /*1f3e0*/  SHF.L.U32 R3, R3, 0x1, RZ ;  /* 0x0000000103037819 */ /* 0x004fe800000006ff */
[----:B------:R-:W-:Y:S04]  /*1f3f0*/  LOP3.LUT R3, R3, 0x6, RZ, 0xc0, !PT ;  /* 0x0000000603037812 */ /* 0x000fe800078ec0ff */
[----:B-1----:R-:W-:Y:S04]  /*1f400*/  LEA R168, R242, R3, 0x6 ;  /* 0x00000003f2a87211 */ /* 0x002fe800078e30ff */
[C---:B------:R-:W-:Y:S02]  /*1f410*/  IADD3 R170, R168.reuse, 0x8, RZ ;  /* 0x00000008a8aa7810 */ /* 0x040fe40007ffe0ff */
[C---:B------:R-:W-:Y:S02]  /*1f420*/  IADD3 R172, R168.reuse, 0x1, RZ ;  /* 0x00000001a8ac7810 */ /* 0x040fe40007ffe0ff */
[-C--:B------:R-:W-:Y:S02]  /*1f430*/  ISETP.GE.AND P6, PT, R168, R245.reuse, PT ;  /* 0x000000f5a800720c */ /* 0x080fe40003fc6270 */
[C---:B------:R-:W-:Y:S02]  /*1f440*/  ISETP.GE.AND P4, PT, R170.reuse, R245, PT ;  /* 0x000000f5aa00720c */ /* 0x040fe40003f86270 */
[----:B------:R-:W-:Y:S02]  /*1f450*/  ISETP.GE.AND P2, PT, R170, R243, PT ;  /* 0x000000f3aa00720c */ /* 0x000fe40003f46270 */
[----:B------:R-:W-:Y:S02]  /*1f460*/  ISETP.GE.AND P0, PT, R172, R245, PT ;  /* 0x000000f5ac00720c */ /* 0x000fe40003f06270 */
[-C--:B------:R-:W-:Y:S02]  /*1f470*/  ISETP.GE.OR P6, PT, R168, R244.reuse, !P6 ;  /* 0x000000f4a800720c */ /* 0x080fe400077c6670 */
[CC--:B------:R-:W-:Y:S02]  /*1f480*/  ISETP.GE.OR P4, PT, R170.reuse, R244.reuse, !P4 ;  /* 0x000000f4aa00720c */ /* 0x0c0fe40006786670 */
[----:B------:R-:W-:Y:S01]  /*1f490*/  ISETP.GE.OR P2, PT, R170, R237, !P2 ;  /* 0x000000edaa00720c */ /* 0x000fe20005746670 */
[C---:B------:R-:W-:Y:S01]  /*1f4a0*/  VIADD R170, R168.reuse, 0x9 ;  /* 0x00000009a8aa7836 */ /* 0x040fe20000000000 */
[-C--:B------:R-:W-:Y:S02]  /*1f4b0*/  ISETP.GE.AND P5, PT, R168, R243.reuse, PT ;  /* 0x000000f3a800720c */ /* 0x080fe40003fa6270 */
[----:B------:R-:W-:Y:S02]  /*1f4c0*/  ISETP.GE.OR P0, PT, R172, R244, !P0 ;  /* 0x000000f4ac00720c */ /* 0x000fe40004706670 */
[----:B------:R-:W-:Y:S02]  /*1f4d0*/  FSEL R181, R4, -INF , !P6 ;  /* 0xff80000004b57808 */ /* 0x000fe40007000000 */
[----:B------:R-:W-:Y:S02]  /*1f4e0*/  ISETP.GE.AND P1, PT, R172, R243, PT ;  /* 0x000000f3ac00720c */ /* 0x000fe40003f26270 */
[----:B------:R-:W-:Y:S02]  /*1f4f0*/  ISETP.GE.OR P5, PT, R168, R237, !P5 ;  /* 0x000000eda800720c */ /* 0x000fe40006fa6670 */
[----:B------:R-:W-:Y:S02]  /*1f500*/  FSEL R183, R8, -INF , !P4 ;  /* 0xff80000008b77808 */ /* 0x000fe40006000000 */
[----:B---3--:R-:W-:Y:S02]  /*1f510*/  IADD3 R164, R168, 0x10, RZ ;  /* 0x00000010a8a47810 */ /* 0x008fe40007ffe0ff */
[----:B------:R-:W-:Y:S02]  /*1f520*/  ISETP.GE.AND P3, PT, R170, R245, PT ;  /* 0x000000f5aa00720c */ /* 0x000fe40003f66270 */
[----:B------:R-:W-:Y:S02]  /*1f530*/  FSEL R171, R5, -INF , !P0 ;  /* 0xff80000005ab7808 */ /* 0x000fe40004000000 */
[----:B------:R-:W-:Y:S02]  /*1f540*/  FMNMX.FTZ R8, R181, R0, !PT ;  /* 0x00000000b5087209 */ /* 0x000fe40007810000 */
[----:B------:R-:W-:Y:S02]  /*1f550*/  ISETP.GE.OR P1, PT, R172, R237, !P1 ;  /* 0x000000edac00720c */ /* 0x000fe40004f26670 */
[----:B------:R-:W-:Y:S02]  /*1f560*/  IADD3 R4, R168, 0x11, RZ ;  /* 0x00000011a8047810 */ /* 0x000fe40007ffe0ff */
[----:B------:R-:W-:Y:S02]  /*1f570*/  FSEL R169, R6, -INF , !P5 ;  /* 0xff80000006a97808 */ /* 0x000fe40006800000 */
[----:B------:R-:W-:Y:S02]  /*1f580*/  ISETP.GE.AND P5, PT, R164, R245, PT ;  /* 0x000000f5a400720c */ /* 0x000fe40003fa6270 */
[C---:B------:R-:W-:Y:S02]  /*1f590*/  ISETP.GE.OR P3, PT, R170.reuse, R244, !P3 ;  /* 0x000000f4aa00720c */ /* 0x040fe40005f66670 */
[----:B------:R-:W-:Y:S02]  /*1f5a0*/  FMNMX.FTZ R8, R171, R8, !PT ;  /* 0x00000008ab087209 */ /* 0x000fe40007810000 */
[----:B------:R-:W-:Y:S02]  /*1f5b0*/  FSEL R7, R7, -INF , !P1 ;  /* 0xff80000007077808 */ /* 0x000fe40004800000 */
[-C--:B------:R-:W-:Y:S02]  /*1f5c0*/  ISETP.GE.AND P6, PT, R170, R243.reuse, PT ;  /* 0x000000f3aa00720c */ /* 0x080fe40003fc6270 */
[----:B------:R-:W-:Y:S02]  /*1f5d0*/  ISETP.GE.AND P4, PT, R4, R243, PT ;  /* 0x000000f30400720c */ /* 0x000fe40003f86270 */
[----:B------:R-:W-:Y:S02]  /*1f5e0*/  IADD3 R6, R168, 0x18, RZ ;  /* 0x00000018a8067810 */ /* 0x000fe40007ffe0ff */
[----:B------:R-:W-:Y:S02]  /*1f5f0*/  ISETP.GE.AND P1, PT, R4, R245, PT ;  /* 0x000000f50400720c */ /* 0x000fe40003f26270 */
[----:B------:R-:W-:Y:S02]  /*1f600*/  ISETP.GE.OR P5, PT, R164, R244, !P5 ;  /* 0x000000f4a400720c */ /* 0x000fe40006fa6670 */
[----:B------:R-:W-:Y:S02]  /*1f610*/  FSEL R9, R9, -INF , !P3 ;  /* 0xff80000009097808 */ /* 0x000fe40005800000 */
[----:B------:R-:W-:Y:S02]  /*1f620*/  FMNMX.FTZ R8, R183, R8, !PT ;  /* 0x00000008b7087209 */ /* 0x000fe40007810000 */
[----:B------:R-:W-:Y:S02]  /*1f630*/  FSEL R5, R10, -INF , !P2 ;  /* 0xff8000000a057808 */ /* 0x000fe40005000000 */
[-C--:B------:R-:W-:Y:S02]  /*1f640*/  ISETP.GE.OR P4, PT, R4, R237.reuse, !P4 ;  /* 0x000000ed0400720c */ /* 0x080fe40006786670 */
[----:B------:R-:W-:Y:S02]  /*1f650*/  ISETP.GE.OR P6, PT, R170, R237, !P6 ;  /* 0x000000edaa00720c */ /* 0x000fe400077c6670 */
[C---:B------:R-:W-:Y:S02]  /*1f660*/  ISETP.GE.AND P3, PT, R6.reuse, R245, PT ;  /* 0x000000f50600720c */ /* 0x040fe40003f66270 */
[----:B------:R-:W-:Y:S02]  /*1f670*/  ISETP.GE.AND P2, PT, R6, R243, PT ;  /* 0x000000f30600720c */ /* 0x000fe40003f46270 */
[----:B------:R-:W-:Y:S02]  /*1f680*/  ISETP.GE.OR P1, PT, R4, R244, !P1 ;  /* 0x000000f40400720c */ /* 0x000fe40004f26670 */
[----:B------:R-:W-:Y:S02]  /*1f690*/  IADD3 R4, R168, 0x19, RZ ;  /* 0x00000019a8047810 */ /* 0x000fe40007ffe0ff */
[----:B------:R-:W-:Y:S02]  /*1f6a0*/  FSEL R195, R12, -INF , !P5 ;  /* 0xff8000000cc37808 */ /* 0x000fe40006800000 */
[----:B------:R-:W-:Y:S02]  /*1f6b0*/  FMNMX.FTZ R8, R9, R8, !PT ;  /* 0x0000000809087209 */ /* 0x000fe40007810000 */
[----:B------:R-:W-:Y:S02]  /*1f6c0*/  FSEL R11, R11, -INF , !P6 ;  /* 0xff8000000b0b7808 */ /* 0x000fe40007000000 */
[C---:B------:R-:W-:Y:S02]  /*1f6d0*/  ISETP.GE.OR P3, PT, R6.reuse, R244, !P3 ;  /* 0x000000f40600720c */ /* 0x040fe40005f66670 */
[----:B------:R-:W-:Y:S01]  /*1f6e0*/  ISETP.GE.OR P2, PT, R6, R237, !P2 ;  /* 0x000000ed0600720c */ /* 0x000fe20005746670 */
[----:B------:R-:W-:Y:S01]  /*1f6f0*/  VIADD R6, R168, 0x20 ;  /* 0x00000020a8067836 */ /* 0x000fe20000000000 */
[C---:B------:R-:W-:Y:S02]  /*1f700*/  ISETP.GE.AND P6, PT, R4.reuse, R245, PT ;  /* 0x000000f50400720c */ /* 0x040fe40003fc6270 */
[C---:B------:R-:W-:Y:S02]  /*1f710*/  ISETP.GE.AND P5, PT, R4.reuse, R243, PT ;  /* 0x000000f30400720c */ /* 0x040fe40003fa6270 */
[----:B------:R-:W-:Y:S02]  /*1f720*/  FSEL R186, R13, -INF , !P1 ;  /* 0xff8000000dba7808 */ /* 0x000fe40004800000 */
[----:B------:R-:W-:Y:S02]  /*1f730*/  FMNMX.FTZ R3, R195, R8, !PT ;  /* 0x00000008c3037209 */ /* 0x000fe40007810000 */
[----:B------:R-:W-:Y:S02]  /*1f740*/  FMNMX.FTZ R8, R169, R2, !PT ;  /* 0x00000002a9087209 */ /* 0x000fe40007810000 */
[C---:B------:R-:W-:Y:S02]  /*1f750*/  ISETP.GE.OR P6, PT, R4.reuse, R244, !P6 ;  /* 0x000000f40400720c */ /* 0x040fe400077c6670 */
[----:B------:R-:W-:Y:S02]  /*1f760*/  ISETP.GE.OR P5, PT, R4, R237, !P5 ;  /* 0x000000ed0400720c */ /* 0x000fe40006fa6670 */
[----:B------:R-:W-:Y:S02]  /*1f770*/  ISETP.GE.AND P0, PT, R164, R243, PT ;  /* 0x000000f3a400720c */ /* 0x000fe40003f06270 */
[----:B------:R-:W-:Y:S02]  /*1f780*/  FSEL R188, R16, -INF , !P3 ;  /* 0xff80000010bc7808 */ /* 0x000fe40005800000 */
[----:B------:R-:W-:Y:S02]  /*1f790*/  ISETP.GE.AND P1, PT, R6, R245, PT ;  /* 0x000000f50600720c */ /* 0x000fe40003f26270 */
[----:B------:R-:W-:Y:S02]  /*1f7a0*/  IADD3 R4, R168, 0x21, RZ ;  /* 0x00000021a8047810 */ /* 0x000fe40007ffe0ff */
[----:B------:R-:W-:Y:S02]  /*1f7b0*/  FMNMX.FTZ R3, R186, R3, !PT ;  /* 0x00000003ba037209 */ /* 0x000fe40007810000 */
[----:B------:R-:W-:Y:S02]  /*1f7c0*/  FMNMX.FTZ R8, R7, R8, !PT ;  /* 0x0000000807087209 */ /* 0x000fe40007810000 */
[----:B------:R-:W-:Y:S02]  /*1f7d0*/  FSEL R190, R15, -INF , !P4 ;  /* 0xff8000000fbe7808 */ /* 0x000fe40006000000 */
[----:B------:R-:W-:Y:S02]  /*1f7e0*/  ISETP.GE.OR P0, PT, R164, R237, !P0 ;  /* 0x000000eda400720c */ /* 0x000fe40004706670 */
[----:B------:R-:W-:Y:S02]  /*1f7f0*/  ISETP.GE.OR P1, PT, R6, R244, !P1 ;  /* 0x000000f40600720c */ /* 0x000fe40004f26670 */
[----:B------:R-:W-:Y:S02]  /*1f800*/  FSEL R197, R17, -INF , !P6 ;  /* 0xff80000011c57808 */ /* 0x000fe40007000000 */
[----:B------:R-:W-:Y:S02]  /*1f810*/  ISETP.GE.AND P4, PT, R4, R245, PT ;  /* 0x000000f50400720c */ /* 0x000fe40003f86270 */
[----:B------:R-:W-:Y:S02]  /*1f820*/  FMNMX.FTZ R10, R188, R3, !PT ;  /* 0x00000003bc0a7209 */ /* 0x000fe40007810000 */
[----:B------:R-:W-:Y:S02]  /*1f830*/  FMNMX.FTZ R8, R5, R8, !PT ;  /* 0x0000000805087209 */ /* 0x000fe40007810000 */
[----:B------:R-:W-:Y:S02]  /*1f840*/  FSEL R199, R14, -INF , !P0 ;  /* 0xff8000000ec77808 */ /* 0x000fe40004000000 */
[----:B------:R-:W-:Y:S02]  /*1f850*/  FSEL R16, R20, -INF , !P1 ;  /* 0xff80000014107808 */ /* 0x000fe40004800000 */
[----:B------:R-:W-:Y:S02]  /*1f860*/  ISETP.GE.OR P4, PT, R4, R244, !P4 ;  /* 0x000000f40400720c */ /* 0x000fe40006786670 */
[----:B------:R-:W-:Y:S02]  /*1f870*/  FMNMX.FTZ R3, R197, R10, !PT ;  /* 0x0000000ac5037209 */ /* 0x000fe40007810000 */
[----:B------:R-:W-:Y:S02]  /*1f880*/  FMNMX.FTZ R8, R11, R8, !PT ;  /* 0x000000080b087209 */ /* 0x000fe40007810000 */
[----:B------:R-:W-:Y:S02]  /*1f890*/  ISETP.GE.AND P0, PT, R6, R243, PT ;  /* 0x000000f30600720c */ /* 0x000fe40003f06270 */
[----:B------:R-:W-:Y:S02]  /*1f8a0*/  FSEL R17, R21, -INF , !P4 ;  /* 0xff80000015117808 */ /* 0x000fe40006000000 */
[----:B------:R-:W-:Y:S02]  /*1f8b0*/  FMNMX.FTZ R3, R16, R3, !PT ;  /* 0x0000000310037209 */ /* 0x000fe40007810000 */
[----:B------:R-:W-:Y:S02]  /*1f8c0*/  ISETP.GE.OR P0, PT, R6, R237, !P0 ;  /* 0x000000ed0600720c */ /* 0x000fe40004706670 */
[----:B------:R-:W-:Y:S02]  /*1f8d0*/  FMNMX.FTZ R13, R199, R8, !PT ;  /* 0x00000008c70d7209 */ /* 0x000fe40007810000 */
[----:B------:R-:W-:Y:S02]  /*1f8e0*/  IADD3 R6, R168, 0x28, RZ ;  /* 0x00000028a8067810 */ /* 0x000fe40007ffe0ff */
[----:B------:R-:W-:Y:S02]  /*1f8f0*/  FMNMX.FTZ R8, R17, R3, !PT ;  /* 0x0000000311087209 */ /* 0x000fe40007810000 */
[----:B------:R-:W-:Y:S02]  /*1f900*/  FSEL R192, R18, -INF , !P2 ;  /* 0xff80000012c07808 */ /* 0x000fe40005000000 */
[----:B------:R-:W-:Y:S02]  /*1f910*/  FMNMX.FTZ R3, R190, R13, !PT ;  /* 0x0000000dbe037209 */ /* 0x000fe40007810000 */
[----:B------:R-:W-:Y:S02]  /*1f920*/  ISETP.GE.AND P3, PT, R4, R243, PT ;  /* 0x000000f30400720c */ /* 0x000fe40003f66270 */
[C---:B------:R-:W-:Y:S02]  /*1f930*/  ISETP.GE.AND P6, PT, R6.reuse, R245, PT ;  /* 0x000000f50600720c */ /* 0x040fe40003fc6270 */
[----:B------:R-:W-:Y:S02]  /*1f940*/  ISETP.GE.AND P2, PT, R6, R243, PT ;  /* 0x000000f30600720c */ /* 0x000fe40003f46270 */
[----:B------:R-:W-:Y:S02]  /*1f950*/  FSEL R194, R19, -INF , !P5 ;  /* 0xff80000013c27808 */ /* 0x000fe40006800000 */
[----:B------:R-:W-:Y:S02]  /*1f960*/  FMNMX.FTZ R3, R192, R3, !PT ;  /* 0x00000003c0037209 */ /* 0x000fe40007810000 */
[-C--:B------:R-:W-:Y:S02]  /*1f970*/  ISETP.GE.OR P3, PT, R4, R237.reuse, !P3 ;  /* 0x000000ed0400720c */ /* 0x080fe40005f66670 */
[CC--:B------:R-:W-:Y:S02]  /*1f980*/  ISETP.GE.OR P6, PT, R6.reuse, R244.reuse, !P6 ;  /* 0x000000f40600720c */ /* 0x0c0fe400077c6670 */
[----:B------:R-:W-:Y:S02]  /*1f990*/  ISETP.GE.OR P2, PT, R6, R237, !P2 ;  /* 0x000000ed0600720c */ /* 0x000fe40005746670 */
[C---:B------:R-:W-:Y:S02]  /*1f9a0*/  IADD3 R6, R168.reuse, 0x30, RZ ;  /* 0x00000030a8067810 */ /* 0x040fe40007ffe0ff */
[----:B------:R-:W-:Y:S02]  /*1f9b0*/  IADD3 R4, R168, 0x29, RZ ;  /* 0x00000029a8047810 */ /* 0x000fe40007ffe0ff */
[----:B------:R-:W-:Y:S02]  /*1f9c0*/  FSEL R252, R22, -INF , !P0 ;  /* 0xff80000016fc7808 */ /* 0x000fe40004000000 */
[----:B------:R-:W-:Y:S02]  /*1f9d0*/  FMNMX.FTZ R3, R194, R3, !PT ;  /* 0x00000003c2037209 */ /* 0x000fe40007810000 */
[C---:B------:R-:W-:Y:S02]  /*1f9e0*/  ISETP.GE.AND P4, PT, R6.reuse, R245, PT ;  /* 0x000000f50600720c */ /* 0x040fe40003f86270 */
[----:B------:R-:W-:Y:S02]  /*1f9f0*/  ISETP.GE.AND P0, PT, R6, R243, PT ;  /* 0x000000f30600720c */ /* 0x000fe40003f06270 */
[C---:B------:R-:W-:Y:S02]  /*1fa00*/  ISETP.GE.AND P5, PT, R4.reuse, R245, PT ;  /* 0x000000f50400720c */ /* 0x040fe40003fa6270 */
[----:B------:R-:W-:Y:S02]  /*1fa10*/  ISETP.GE.AND P1, PT, R4, R243, PT ;  /* 0x000000f30400720c */ /* 0x000fe40003f26270 */
[----:B------:R-:W-:Y:S02]  /*1fa20*/  FSEL R198, R23, -INF , !P3 ;  /* 0xff80000017c67808 */ /* 0x000fe40005800000 */
[----:B------:R-:W-:Y:S01]  /*1fa30*/  FMNMX.FTZ R3, R252, R3, !PT ;  /* 0x00000003fc037209 */ /* 0x000fe20007810000 */
[----:B------:R-:W-:Y:S01]  /*1fa40*/  LDSM.16.MT88.4 R20, [R218+0x10000] ;  /* 0x01000000da14783b */ /* 0x000fe20000004200 */
[CC--:B------:R-:W-:Y:S02]  /*1fa50*/  ISETP.GE.OR P4, PT, R6.reuse, R244.reuse, !P4 ;  /* 0x000000f40600720c */ /* 0x0c0fe40006786670 */
[-C--:B------:R-:W-:Y:S01]  /*1fa60*/  ISETP.GE.OR P0, PT, R6, R237.reuse, !P0 ;  /* 0x000000ed0600720c */ /* 0x080fe20004706670 */
[----:B------:R-:W-:Y:S01]  /*1fa70*/  VIADD R6, R168, 0x31 ;  /* 0x00000031a8067836 */ /* 0x000fe20000000000 */
[CC--:B------:R-:W-:Y:S02]  /*1fa80*/  ISETP.GE.OR P5, PT, R4.reuse, R244.reuse, !P5 ;  /* 0x000000f40400720c */ /* 0x0c0fe40006fa6670 */
[----:B------:R-:W-:Y:S02]  /*1fa90*/  ISETP.GE.OR P1, PT, R4, R237, !P1 ;  /* 0x000000ed0400720c */ /* 0x000fe40004f26670 */
[----:B------:R-:W-:Y:S02]  /*1faa0*/  IADD3 R4, R168, 0x38, RZ ;  /* 0x00000038a8047810 */ /* 0x000fe40007ffe0ff */
[----:B------:R-:W-:Y:S02]  /*1fab0*/  FSEL R196, R26, -INF , !P2 ;  /* 0xff8000001ac47808 */ /* 0x000fe40005000000 */
[----:B------:R-:W-:Y:S02]  /*1fac0*/  FMNMX.FTZ R3, R198, R3, !PT ;  /* 0x00000003c6037209 */ /* 0x000fe40007810000 */
[----:B------:R-:W-:Y:S02]  /*1fad0*/  FSEL R24, R24, -INF , !P6 ;  /* 0xff80000018187808 */ /* 0x000fe40007000000 */
[----:B------:R-:W-:Y:S02]  /*1fae0*/  FSEL R178, R27, -INF , !P1 ;  /* 0xff8000001bb27808 */ /* 0x000fe40004800000 */
[C---:B------:R-:W-:Y:S02]  /*1faf0*/  ISETP.GE.AND P6, PT, R4.reuse, R245, PT ;  /* 0x000000f50400720c */ /* 0x040fe40003fc6270 */
[----:B------:R-:W-:Y:S02]  /*1fb00*/  ISETP.GE.AND P1, PT, R4, R243, PT ;  /* 0x000000f30400720c */ /* 0x000fe40003f26270 */
[----:B------:R-:W-:Y:S02]  /*1fb10*/  FMNMX.FTZ R3, R196, R3, !PT ;  /* 0x00000003c4037209 */ /* 0x000fe40007810000 */
[----:B------:R-:W-:Y:S02]  /*1fb20*/  ISETP.GE.AND P2, PT, R6, R243, PT ;  /* 0x000000f30600720c */ /* 0x000fe40003f46270 */
[CC--:B------:R-:W-:Y:S02]  /*1fb30*/  ISETP.GE.OR P1, PT, R4.reuse, R237.reuse, !P1 ;  /* 0x000000ed0400720c */ /* 0x0c0fe40004f26670 */
[----:B------:R-:W-:Y:S02]  /*1fb40*/  ISETP.GE.OR P6, PT, R4, R244, !P6 ;  /* 0x000000f40400720c */ /* 0x000fe400077c6670 */
[----:B------:R-:W-:Y:S02]  /*1fb50*/  FSEL R177, R30, -INF , !P0 ;  /* 0xff8000001eb17808 */ /* 0x000fe40004000000 */
[----:B------:R-:W-:Y:S02]  /*1fb60*/  ISETP.GE.OR P2, PT, R6, R237, !P2 ;  /* 0x000000ed0600720c */ /* 0x000fe40005746670 */
[----:B------:R-:W-:Y:S02]  /*1fb70*/  FMNMX.FTZ R4, R178, R3, !PT ;  /* 0x00000003b2047209 */ /* 0x000fe40007810000 */
[----:B------:R-:W-:Y:S02]  /*1fb80*/  IADD3 R168, R168, 0x39, RZ ;  /* 0x00000039a8a87810 */ /* 0x000fe40007ffe0ff */
[----:B------:R-:W-:Y:S02]  /*1fb90*/  FSEL R175, R31, -INF , !P2 ;  /* 0xff8000001faf7808 */ /* 0x000fe40005000000 */
[----:B------:R-:W-:Y:S02]  /*1fba0*/  FSEL R167, R25, -INF , !P5 ;  /* 0xff80000019a77808 */ /* 0x000fe40006800000 */
[----:B------:R-:W-:Y:S02]  /*1fbb0*/  FMNMX.FTZ R8, R24, R8, !PT ;  /* 0x0000000818087209 */ /* 0x000fe40007810000 */
[----:B------:R-:W-:Y:S02]  /*1fbc0*/  FMNMX.FTZ R4, R177, R4, !PT ;  /* 0x00000004b1047209 */ /* 0x000fe40007810000 */
[----:B------:R-:W-:Y:S02]  /*1fbd0*/  ISETP.GE.AND P3, PT, R6, R245, PT ;  /* 0x000000f50600720c */ /* 0x000fe40003f66270 */
[----:B------:R-:W-:Y:S02]  /*1fbe0*/  ISETP.GE.AND P0, PT, R168, R243, PT ;  /* 0x000000f3a800720c */ /* 0x000fe40003f06270 */
[----:B------:R-:W-:Y:S02]  /*1fbf0*/  FSEL R193, R28, -INF , !P4 ;  /* 0xff8000001cc17808 */ /* 0x000fe40006000000 */
[----:B------:R-:W-:Y:S02]  /*1fc00*/  FSEL R173, R34, -INF , !P1 ;  /* 0xff80000022ad7808 */ /* 0x000fe40004800000 */
[----:B------:R-:W-:Y:S02]  /*1fc10*/  ISETP.GE.OR P3, PT, R6, R244, !P3 ;  /* 0x000000f40600720c */ /* 0x000fe40005f66670 */
[----:B------:R-:W-:Y:S02]  /*1fc20*/  FMNMX.FTZ R8, R167, R8, !PT ;  /* 0x00000008a7087209 */ /* 0x000fe40007810000 */
[----:B------:R-:W-:Y:S02]  /*1fc30*/  FMNMX.FTZ R10, R175, R4, !PT ;  /* 0x00000004af0a7209 */ /* 0x000fe40007810000 */
[C---:B------:R-:W-:Y:S02]  /*1fc40*/  ISETP.GE.OR P0, PT, R168.reuse, R237, !P0 ;  /* 0x000000eda800720c */ /* 0x040fe40004706670 */
[----:B------:R-:W-:Y:S02]  /*1fc50*/  FSEL R191, R29, -INF , !P3 ;  /* 0xff8000001dbf7808 */ /* 0x000fe40005800000 */
[----:B------:R-:W-:Y:S01]  /*1fc60*/  FMNMX.FTZ R3, R173, R10, !PT ;  /* 0x0000000aad037209 */ /* 0x000fe20007810000 */
[----:B------:R-:W-:Y:S01]  /*1fc70*/  LDSM.16.MT88.4 R28, [R217+0x10000] ;  /* 0x01000000d91c783b */ /* 0x000fe20000004200 */
[----:B------:R-:W-:Y:S02]  /*1fc80*/  FSEL R166, R35, -INF , !P0 ;  /* 0xff80000023a67808 */ /* 0x000fe40004000000 */
[C---:B------:R-:W-:Y:S02]  /*1fc90*/  ISETP.GE.AND P5, PT, R168.reuse, R245, PT ;  /* 0x000000f5a800720c */ /* 0x040fe40003fa6270 */
        /* <DEDUP_REMOVED lines=14> */
[----:B-1----:R-:W-:Y:S04]  /*1fd80*/  FMNMX.FTZ R3, R4, R3, !PT ;  /* 0x0000000304037209 */ /* 0x002fe80007810000 */
[----:B------:R-:W-:Y:S01]  /*1fd90*/  FSETP.NEU.FTZ.AND P0, PT, R3, -INF , PT ;  /* 0xff8000000300780b */ /* 0x000fe20003f1d000 */
[----:B----4-:R-:W-:Y:S01]  /*1fda0*/  FMUL.FTZ R172, R165, R3 ;  /* 0x00000003a5ac7220 */ /* 0x010fe20000410000 */
[----:B--2---:R-:W-:Y:S04]  /*1fdb0*/  FMNMX.FTZ R164, R13, R164, !PT ;  /* 0x000000a40da47209 */ /* 0x004fe80007810000 */
[----:B------:R-:W-:Y:S01]  /*1fdc0*/  FSEL R172, R172, RZ, P0 ;  /* 0x000000ffacac7208 */ /* 0x000fe20000000000 */
[----:B------:R-:W1:Y:S01]  /*1fdd0*/  LDSM.16.MT88.4 R12, [R220+0x10000] ;  /* 0x01000000dc0c783b */ /* 0x000e620000004200 */
[C---:B------:R-:W-:Y:S01]  /*1fde0*/  FSETP.NEU.FTZ.AND P1, PT, R164.reuse, -INF , PT ;  /* 0xff800000a400780b */ /* 0x040fe20003f3d000 */
[----:B------:R-:W-:Y:S02]  /*1fdf0*/  FMUL.FTZ R176, R165, R164 ;  /* 0x000000a4a5b07220 */ /* 0x000fe40000410000 */
[-CC-:B------:R-:W-:Y:S01]  /*1fe00*/  FFMA.FTZ R180, R5, R165.reuse, -R172.reuse ;  /* 0x000000a505b47223 */ /* 0x180fe200000108ac */
[----:B------:R-:W-:Y:S01]  /*1fe10*/  FSEL R5, R164, RZ, P1 ;  /* 0x000000ffa4057208 */ /* 0x000fe20000800000 */
[-CC-:B------:R-:W-:Y:S01]  /*1fe20*/  FFMA.FTZ R189, R169, R165.reuse, -R172.reuse ;  /* 0x000000a5a9bd7223 */ /* 0x180fe200000108ac */
[----:B------:R-:W-:Y:S01]  /*1fe30*/  FSEL R176, R176, RZ, P1 ;  /* 0x000000ffb0b07208 */ /* 0x000fe20000800000 */
[-CC-:B------:R-:W-:Y:S01]  /*1fe40*/  FFMA.FTZ R185, R11, R165.reuse, -R172.reuse ;  /* 0x000000a50bb97223 */ /* 0x180fe200000108ac */
[-C--:B------:R-:W-:Y:S01]  /*1fe50*/  FFMA.FTZ R177, R177, R165.reuse, -R172 ;  /* 0x000000a5b1b17223 */ /* 0x080fe200000108ac */
[----:B------:R-:W-:Y:S01]  /*1fe60*/  FADD.FTZ R0, -R5, R0 ;  /* 0x0000000005007221 */ /* 0x000fe20000010100 */
[----:B------:R-:W-:Y:S01]  /*1fe70*/  FSEL R5, R3, RZ, P0 ;  /* 0x000000ff03057208 */ /* 0x000fe20000000000 */
[-CC-:B------:R-:W-:Y:S01]  /*1fe80*/  FFMA.FTZ R187, R181, R165.reuse, -R176.reuse ;  /* 0x000000a5b5bb7223 */ /* 0x180fe200000108b0 */
[-CC-:B------:R-:W-:Y:S01]  /*1fe90*/  FFMA.FTZ R184, R171, R165.reuse, -R176.reuse ;  /* 0x000000a5abb87223 */ /* 0x180fe200000108b0 */
[----:B------:R-:W-:Y:S01]  /*1fea0*/  FMUL.FTZ R6, R165, R0 ;  /* 0x00000000a5067220 */ /* 0x000fe20000410000 */
[-C--:B------:R-:W-:Y:S01]  /*1feb0*/  FFMA.FTZ R183, R183, R165.reuse, -R176 ;  /* 0x000000a5b7b77223 */ /* 0x080fe200000108b0 */
[----:B------:R-:W-:Y:S01]  /*1fec0*/  FADD.FTZ R0, -R5, R2 ;  /* 0x0000000205007221 */ /* 0x000fe20000010100 */
[-C--:B------:R-:W-:Y:S01]  /*1fed0*/  FFMA.FTZ R182, R9, R165.reuse, -R176 ;  /* 0x000000a509b67223 */ /* 0x080fe200000108b0 */
[-C--:B------:R-:W-:Y:S01]  /*1fee0*/  FFMA.FTZ R181, R7, R165.reuse, -R172 ;  /* 0x000000a507b57223 */ /* 0x080fe200000108ac */
[----:B------:R-:W2:Y:S01]  /*1fef0*/  MUFU.EX2 R2, R6 ;  /* 0x0000000600027308 */ /* 0x000ea20000000800 */
[----:B------:R-:W-:Y:S01]  /*1ff00*/  FMUL.FTZ R8, R165, R0 ;  /* 0x00000000a5087220 */ /* 0x000fe20000410000 */
[-C--:B------:R-:W-:Y:S01]  /*1ff10*/  FFMA.FTZ R179, R179, R165.reuse, -R176 ;  /* 0x000000a5b3b37223 */ /* 0x080fe200000108b0 */
[-C--:B------:R-:W-:Y:S01]  /*1ff20*/  FFMA.FTZ R175, R175, R165.reuse, -R172 ;  /* 0x000000a5afaf7223 */ /* 0x080fe200000108ac */
[-CC-:B------:R-:W-:Y:S01]  /*1ff30*/  FFMA.FTZ R195, R195, R165.reuse, -R176.reuse ;  /* 0x000000a5c3c37223 */ /* 0x180fe200000108b0 */
[-CC-:B------:R-:W-:Y:S01]  /*1ff40*/  FFMA.FTZ R186, R186, R165.reuse, -R176.reuse ;  /* 0x000000a5baba7223 */ /* 0x180fe200000108b0 */
[-CC-:B------:R-:W-:Y:S01]  /*1ff50*/  FFMA.FTZ R188, R188, R165.reuse, -R176.reuse ;  /* 0x000000a5bcbc7223 */ /* 0x180fe200000108b0 */
[-C--:B------:R-:W-:Y:S03]  /*1ff60*/  FFMA.FTZ R197, R197, R165.reuse, -R176 ;  /* 0x000000a5c5c57223 */ /* 0x080fe600000108b0 */
[----:B------:R-:W3:Y:S01]  /*1ff70*/  MUFU.EX2 R0, R8 ;  /* 0x0000000800007308 */ /* 0x000ee20000000800 */
[-CC-:B------:R-:W-:Y:S01]  /*1ff80*/  FFMA.FTZ R199, R199, R165.reuse, -R172.reuse ;  /* 0x000000a5c7c77223 */ /* 0x180fe200000108ac */
[-CC-:B------:R-:W-:Y:S01]  /*1ff90*/  FFMA.FTZ R190, R190, R165.reuse, -R172.reuse ;  /* 0x000000a5bebe7223 */ /* 0x180fe200000108ac */
[-CC-:B------:R-:W-:Y:S01]  /*1ffa0*/  FFMA.FTZ R192, R192, R165.reuse, -R172.reuse ;  /* 0x000000a5c0c07223 */ /* 0x180fe200000108ac */
[-CC-:B------:R-:W-:Y:S01]  /*1ffb0*/  FFMA.FTZ R194, R194, R165.reuse, -R172.reuse ;  /* 0x000000a5c2c27223 */ /* 0x180fe200000108ac */
[-CC-:B------:R-:W-:Y:S01]  /*1ffc0*/  FFMA.FTZ R178, R178, R165.reuse, -R172.reuse ;  /* 0x000000a5b2b27223 */ /* 0x180fe200000108ac */
[-CC-:B------:R-:W-:Y:S01]  /*1ffd0*/  FFMA.FTZ R252, R252, R165.reuse, -R172.reuse ;  /* 0x000000a5fcfc7223 */ /* 0x180fe200000108ac */
[----:B------:R-:W-:Y:S03]  /*1ffe0*/  FFMA.FTZ R198, R198, R165, -R172 ;  /* 0x000000a5c6c67223 */ /* 0x000fe600000108ac */
[----:B------:R-:W-:Y:S01]  /*1fff0*/  MUFU.EX2 R187, R187 ;  /* 0x000000bb00bb7308 */ /* 0x000fe20000000800 */
[C---:B--2---:R-:W-:Y:S01]  /*20000*/  FMUL.FTZ R4, R2.reuse, R160 ;  /* 0x000000a002047220 */ /* 0x044fe20000410000 */
[C---:B------:R-:W-:Y:S01]  /*20010*/  FMUL.FTZ R5, R2.reuse, R161 ;  /* 0x000000a102057220 */ /* 0x040fe20000410000 */
[C---:B------:R-:W-:Y:S01]  /*20020*/  FMUL.FTZ R9, R2.reuse, R157 ;  /* 0x0000009d02097220 */ /* 0x040fe20000410000 */
[----:B------:R-:W-:Y:S01]  /*20030*/  MOV R160, R17 ;  /* 0x0000001100a07202 */ /* 0x000fe20000000f00 */
[C---:B------:R-:W-:Y:S01]  /*20040*/  FMUL.FTZ R17, R2.reuse, R149 ;  /* 0x0000009502117220 */ /* 0x040fe20000410000 */
[----:B------:R-:W-:Y:S01]  /*20050*/  MOV R161, R24 ;  /* 0x0000001800a17202 */ /* 0x000fe20000000f00 */
[----:B------:R-:W-:Y:S03]  /*20060*/  FMUL.FTZ R24, R2, R140 ;  /* 0x0000008c02187220 */ /* 0x000fe60000410000 */
[----:B------:R-:W2:Y:S01]  /*20070*/  MUFU.EX2 R184, R184 ;  /* 0x000000b800b87308 */ /* 0x000ea20000000800 */
[C---:B---3--:R-:W-:Y:S01]  /*20080*/  FMUL.FTZ R7, R0.reuse, R163 ;  /* 0x000000a300077220 */ /* 0x048fe20000410000 */
[----:B------:R-:W-:Y:S01]  /*20090*/  FMUL.FTZ R6, R0, R162 ;  /* 0x000000a200067220 */ /* 0x000fe20000410000 */
[----:B------:R-:W-:Y:S01]  /*200a0*/  FMUL.FTZ R8, R2, R156 ;  /* 0x0000009c02087220 */ /* 0x000fe20000410000 */
[C---:B------:R-:W-:Y:S01]  /*200b0*/  FMUL.FTZ R10, R0.reuse, R158 ;  /* 0x0000009e000a7220 */ /* 0x040fe20000410000 */
[----:B------:R-:W-:Y:S01]  /*200c0*/  FMUL.FTZ R11, R0, R159 ;  /* 0x0000009f000b7220 */ /* 0x000fe20000410000 */
[----:B------:R-:W-:Y:S02]  /*200d0*/  IMAD.MOV.U32 R162, RZ, RZ, R16 ;  /* 0x000000ffffa27224 */ /* 0x000fe400078e0010 */
[----:B------:R-:W-:Y:S02]  /*200e0*/  FMUL.FTZ R16, R2, R148 ;  /* 0x0000009402107220 */ /* 0x000fe40000410000 */
[----:B------:R-:W-:Y:S01]  /*200f0*/  MUFU.EX2 R183, R183 ;  /* 0x000000b700b77308 */ /* 0x000fe20000000800 */
[C---:B------:R-:W-:Y:S01]  /*20100*/  FMUL.FTZ R18, R0.reuse, R150 ;  /* 0x0000009600127220 */ /* 0x040fe20000410000 */
[----:B------:R-:W-:Y:S01]  /*20110*/  FMUL.FTZ R19, R0, R151 ;  /* 0x0000009700137220 */ /* 0x000fe20000410000 */
[----:B------:R-:W3:Y:S01]  /*20120*/  LDSM.16.MT88.4 R156, [R216+0x10000] ;  /* 0x01000000d89c783b */ /* 0x000ee20000004200 */
[----:B------:R-:W-:Y:S01]  /*20130*/  FMUL.FTZ R25, R2, R141 ;  /* 0x0000008d02197220 */ /* 0x000fe20000410000 */
[C---:B------:R-:W-:Y:S01]  /*20140*/  FMUL.FTZ R26, R0.reuse, R142 ;  /* 0x0000008e001a7220 */ /* 0x040fe20000410000 */
[----:B------:R-:W-:Y:S01]  /*20150*/  FMUL.FTZ R27, R0, R143 ;  /* 0x0000008f001b7220 */ /* 0x000fe20000410000 */
[----:B------:R-:W-:Y:S03]  /*20160*/  FMUL.FTZ R32, R2, R132 ;  /* 0x0000008402207220 */ /* 0x000fe60000410000 */
[----:B------:R-:W4:Y:S01]  /*20170*/  MUFU.EX2 R182, R182 ;  /* 0x000000b600b67308 */ /* 0x000f220000000800 */
        /* <DEDUP_REMOVED lines=10> */
[----:B------:R-:W5:Y:S01]  /*20220*/  LDSM.16.MT88.4 R140, [R218+0x12000] ;  /* 0x01200000da8c783b */ /* 0x000f620000004200 */
[C---:B------:R-:W-:Y:S01]  /*20230*/  FMUL.FTZ R40, R2.reuse, R40 ;  /* 0x0000002802287220 */ /* 0x040fe20000410000 */
[----:B------:R-:W-:Y:S01]  /*20240*/  FMUL.FTZ R41, R2, R41 ;  /* 0x0000002902297220 */ /* 0x000fe20000410000 */
[C---:B------:R-:W-:Y:S01]  /*20250*/  FMUL.FTZ R42, R0.reuse, R42 ;  /* 0x0000002a002a7220 */ /* 0x040fe20000410000 */
[----:B------:R-:W-:Y:S03]  /*20260*/  FMUL.FTZ R43, R0, R43 ;  /* 0x0000002b002b7220 */ /* 0x000fe60000410000 */
[----:B------:R-:W1:Y:S01]  /*20270*/  MUFU.EX2 R181, R181 ;  /* 0x000000b500b57308 */ /* 0x000e620000000800 */
[----:B----4-:R-:W-:Y:S01]  /*20280*/  F2FP.BF16.F32.PACK_AB R170, R182, R183 ;  /* 0x000000b7b6aa723e */ /* 0x010fe200000010ff */
[C---:B------:R-:W-:Y:S01]  /*20290*/  FMUL.FTZ R44, R2.reuse, R44 ;  /* 0x0000002c022c7220 */ /* 0x040fe20000410000 */
[----:B------:R-:W4:Y:S01]  /*202a0*/  LDSM.16.MT88.4 R132, [R217+0x12000] ;  /* 0x01200000d984783b */ /* 0x000f220000004200 */
        /* <DEDUP_REMOVED lines=40> */
[----:B------:R-:W1:Y:S01]  /*20530*/  MUFU.EX2 R186, R186 ;  /* 0x000000ba00ba7308 */ /* 0x000e620000000800 */
        /* <DEDUP_REMOVED lines=16> */
[----:B------:R-:W3:Y:S01]  /*20640*/  MUFU.EX2 R197, R197 ;  /* 0x000000c500c57308 */ /* 0x000ee20000000800 */
        /* <DEDUP_REMOVED lines=15> */
[----:B------:R-:W3:Y:S01]  /*20740*/  MUFU.EX2 R190, R190 ;  /* 0x000000be00be7308 */ /* 0x000ee20000000800 */
[C---:B------:R-:W-:Y:S01]  /*20750*/  FMUL.FTZ R28, R2.reuse, R136 ;  /* 0x00000088021c7220 */ /* 0x040fe20000410000 */
[----:B------:R-:W-:Y:S01]  /*20760*/  FMUL.FTZ R29, R2, R137 ;  /* 0x00000089021d7220 */ /* 0x000fe20000410000 */
[C---:B------:R-:W-:Y:S03]  /*20770*/  FMUL.FTZ R30, R0.reuse, R138 ;  /* 0x0000008a001e7220 */ /* 0x040fe60000410000 */
[----:B------:R-:W-:Y:S02]  /*20780*/  FMUL.FTZ R31, R0, R139 ;  /* 0x0000008b001f7220 */ /* 0x000fe40000410000 */
[----:B------:R-:W1:Y:S01]  /*20790*/  LDSM.16.MT88.4 R136, [R216+0x12000] ;  /* 0x01200000d888783b */ /* 0x000e620000004200 */
        /* <DEDUP_REMOVED lines=11> */
[----:B------:R-:W3:Y:S01]  /*20850*/  MUFU.EX2 R194, R194 ;  /* 0x000000c200c27308 */ /* 0x000ee20000000800 */
[----:B------:R-:W-:Y:S01]  /*20860*/  FMUL.FTZ R99, R0, R99 ;  /* 0x0000006300637220 */ /* 0x000fe20000410000 */
[C---:B--2---:R-:W-:Y:S04]  /*20870*/  HMMA.16816.F32.BF16 R36, R168.reuse, R148, R36 ;  /* 0x00000094a824723c */ /* 0x044fe80000041824 */
[C---:B------:R-:W-:Y:S02]  /*20880*/  FMUL.FTZ R100, R2.reuse, R100 ;  /* 0x0000006402647220 */ /* 0x040fe40000410000 */
[C---:B------:R-:W-:Y:S01]  /*20890*/  HMMA.16816.F32.BF16 R40, R168.reuse, R150, R40 ;  /* 0x00000096a828723c */ /* 0x040fe20000041828 */
[----:B------:R-:W-:Y:S01]  /*208a0*/  LDSM.16.MT88.4 R148, [R218+0x10800] ;  /* 0x01080000da94783b */ /* 0x000fe20000004200 */
[----:B------:R-:W2:Y:S03]  /*208b0*/  MUFU.EX2 R252, R252 ;  /* 0x000000fc00fc7308 */ /* 0x000ea60000000800 */
[----:B------:R-:W-:Y:S01]  /*208c0*/  FMUL.FTZ R101, R2, R101 ;  /* 0x0000006502657220 */ /* 0x000fe20000410000 */
[C---:B-----5:R-:W-:Y:S06]  /*208d0*/  HMMA.16816.F32.BF16 R44, R168.reuse, R140, R44 ;  /* 0x0000008ca82c723c */ /* 0x060fec000004182c */
[----:B------:R-:W5:Y:S01]  /*208e0*/  MUFU.EX2 R198, R198 ;  /* 0x000000c600c67308 */ /* 0x000f620000000800 */
[C---:B------:R-:W-:Y:S01]  /*208f0*/  FMUL.FTZ R102, R0.reuse, R102 ;  /* 0x0000006600667220 */ /* 0x040fe20000410000 */
[C---:B------:R-:W-:Y:S01]  /*20900*/  HMMA.16816.F32.BF16 R48, R168.reuse, R142, R48 ;  /* 0x0000008ea830723c */ /* 0x040fe20000041830 */
[----:B------:R-:W3:Y:S02]  /*20910*/  LDSM.16.MT88.4 R140, [R220+0x14000] ;  /* 0x01400000dc8c783b */ /* 0x000ee40000004200 */
[----:B------:R-:W-:Y:S03]  /*20920*/  FMUL.FTZ R103, R0, R103 ;  /* 0x0000006700677220 */ /* 0x000fe60000410000 */
[C---:B----4-:R-:W-:Y:S05]  /*20930*/  HMMA.16816.F32.BF16 R52, R168.reuse, R132, R52 ;  /* 0x00000084a834723c */ /* 0x050fea0000041834 */
[C---:B------:R-:W-:Y:S01]  /*20940*/  FMUL.FTZ R104, R2.reuse, R104 ;  /* 0x0000006802687220 */ /* 0x040fe20000410000 */
[C---:B------:R-:W-:Y:S01]  /*20950*/  HMMA.16816.F32.BF16 R56, R168.reuse, R134, R56 ;  /* 0x00000086a838723c */ /* 0x040fe20000041838 */
[----:B------:R-:W4:Y:S04]  /*20960*/  LDSM.16.MT88.4 R132, [R218+0x14000] ;  /* 0x01400000da84783b */ /* 0x000f280000004200 */
[----:B------:R-:W-:Y:S01]  /*20970*/  FMUL.FTZ R105, R2, R105 ;  /* 0x0000006902697220 */ /* 0x000fe20000410000 */
[C---:B-1----:R-:W-:Y:S05]  /*20980*/  HMMA.16816.F32.BF16 R60, R168.reuse, R136, R60 ;  /* 0x00000088a83c723c */ /* 0x042fea000004183c */
        /* <DEDUP_REMOVED lines=20> */
[C---:B----4-:R-:W-:Y:S05]  /*20ad0*/  HMMA.16816.F32.BF16 R76, R168.reuse, R132, R76 ;  /* 0x00000084a84c723c */ /* 0x050fea000004184c */
        /* <DEDUP_REMOVED lines=8> */
[-C--:B------:R-:W-:Y:S01]  /*20b60*/  FFMA.FTZ R196, R196, R165.reuse, -R172 ;  /* 0x000000a5c4c47223 */ /* 0x080fe200000108ac */
[-CC-:B------:R-:W-:Y:S01]  /*20b70*/  FFMA.FTZ R193, R193, R165.reuse, -R176.reuse ;  /* 0x000000a5c1c17223 */ /* 0x180fe200000108b0 */
[----:B------:R-:W-:Y:S01]  /*20b80*/  FFMA.FTZ R191, R191, R165, -R176 ;  /* 0x000000a5bfbf7223 */ /* 0x000fe200000108b0 */
[C---:B------:R-:W-:Y:S03]  /*20b90*/  FMUL.FTZ R108, R2.reuse, R108 ;  /* 0x0000006c026c7220 */ /* 0x040fe60000410000 */
[----:B------:R-:W5:Y:S01]  /*20ba0*/  MUFU.EX2 R196, R196 ;  /* 0x000000c400c47308 */ /* 0x000f620000000800 */
[----:B------:R-:W-:Y:S01]  /*20bb0*/  FMUL.FTZ R109, R2, R109 ;  /* 0x0000006d026d7220 */ /* 0x000fe20000410000 */
[C---:B------:R-:W-:Y:S01]  /*20bc0*/  FMUL.FTZ R110, R0.reuse, R110 ;  /* 0x0000006e006e7220 */ /* 0x040fe20000410000 */
[----:B------:R-:W-:Y:S01]  /*20bd0*/  FMUL.FTZ R111, R0, R111 ;  /* 0x0000006f006f7220 */ /* 0x000fe20000410000 */
[C---:B------:R-:W-:Y:S01]  /*20be0*/  FMUL.FTZ R112, R2.reuse, R112 ;  /* 0x0000007002707220 */ /* 0x040fe20000410000 */
[----:B------:R-:W-:Y:S01]  /*20bf0*/  FMUL.FTZ R113, R2, R113 ;  /* 0x0000007102717220 */ /* 0x000fe20000410000 */
[C---:B---3--:R-:W-:Y:S04]  /*20c00*/  HMMA.16816.F32.BF16 R92, R168.reuse, R140, R92 ;  /* 0x0000008ca85c723c */ /* 0x048fe8000004185c */
[----:B------:R-:W-:Y:S01]  /*20c10*/  MUFU.EX2 R193, R193 ;  /* 0x000000c100c17308 */ /* 0x000fe20000000800 */
[C---:B------:R-:W-:Y:S01]  /*20c20*/  FMUL.FTZ R114, R0.reuse, R114 ;  /* 0x0000007200727220 */ /* 0x040fe20000410000 */
[C---:B------:R-:W-:Y:S01]  /*20c30*/  FMUL.FTZ R115, R0.reuse, R115 ;  /* 0x0000007300737220 */ /* 0x040fe20000410000 */
[----:B------:R-:W-:Y:S01]  /*20c40*/  FFMA.FTZ R189, R0, R249, R189 ;  /* 0x000000f900bd7223 */ /* 0x000fe200000100bd */
[C---:B------:R-:W-:Y:S01]  /*20c50*/  HMMA.16816.F32.BF16 R96, R168.reuse, R142, R96 ;  /* 0x0000008ea860723c */ /* 0x040fe20000041860 */
[----:B------:R-:W3:Y:S05]  /*20c60*/  LDSM.16.MT88.4 R140, [R217+0x16000] ;  /* 0x01600000d98c783b */ /* 0x000eea0000004200 */
[----:B------:R-:W-:Y:S01]  /*20c70*/  MUFU.EX2 R191, R191 ;  /* 0x000000bf00bf7308 */ /* 0x000fe20000000800 */
[----:B------:R-:W-:Y:S01]  /*20c80*/  FFMA.FTZ R187, R2, R251, R187 ;  /* 0x000000fb02bb7223 */ /* 0x000fe200000100bb */
[C---:B----4-:R-:W-:Y:S03]  /*20c90*/  HMMA.16816.F32.BF16 R100, R168.reuse, R132, R100 ;  /* 0x00000084a864723c */ /* 0x050fe60000041864 */
[----:B------:R-:W-:Y:S03]  /*20ca0*/  FADD.FTZ R189, R181, R189 ;  /* 0x000000bdb5bd7221 */ /* 0x000fe60000010000 */
[C---:B------:R-:W-:Y:S01]  /*20cb0*/  HMMA.16816.F32.BF16 R104, R168.reuse, R134, R104 ;  /* 0x00000086a868723c */ /* 0x040fe20000041868 */
[----:B------:R-:W4:Y:S04]  /*20cc0*/  LDSM.16.MT88.4 R132, [R216+0x16000] ;  /* 0x01600000d884783b */ /* 0x000f280000004200 */
[----:B------:R-:W-:Y:S01]  /*20cd0*/  FADD.FTZ R184, R184, R187 ;  /* 0x000000bbb8b87221 */ /* 0x000fe20000010000 */
[C---:B-1----:R-:W-:Y:S05]  /*20ce0*/  HMMA.16816.F32.BF16 R108, R168.reuse, R136, R108 ;  /* 0x00000088a86c723c */ /* 0x042fea000004186c */
[----:B------:R-:W-:Y:S01]  /*20cf0*/  FADD.FTZ R180, R180, R189 ;  /* 0x000000bdb4b47221 */ /* 0x000fe20000010000 */
[C---:B------:R-:W-:Y:S05]  /*20d00*/  HMMA.16816.F32.BF16 R112, R168.reuse, R138, R112 ;  /* 0x0000008aa870723c */ /* 0x040fea0000041870 */
[----:B------:R-:W-:Y:S01]  /*20d10*/  F2FP.BF16.F32.PACK_AB R136, R186, R195 ;  /* 0x000000c3ba88723e */ /* 0x000fe200000010ff */
[----:B------:R-:W-:Y:S01]  /*20d20*/  FADD.FTZ R183, R183, R184 ;  /* 0x000000b8b7b77221 */ /* 0x000fe20000010000 */
[----:B------:R-:W-:Y:S01]  /*20d30*/  F2FP.BF16.F32.PACK_AB R138, R197, R188 ;  /* 0x000000bcc58a723e */ /* 0x000fe200000010ff */
[----:B------:R-:W-:Y:S03]  /*20d40*/  FADD.FTZ R180, R185, R180 ;  /* 0x000000b4b9b47221 */ /* 0x000fe60000010000 */
[----:B------:R-:W-:Y:S01]  /*20d50*/  F2FP.BF16.F32.PACK_AB R137, R190, R199 ;  /* 0x000000c7be89723e */ /* 0x000fe200000010ff */
[----:B------:R-:W-:Y:S01]  /*20d60*/  FADD.FTZ R182, R182, R183 ;  /* 0x000000b7b6b67221 */ /* 0x000fe20000010000 */
[----:B------:R-:W-:Y:S01]  /*20d70*/  F2FP.BF16.F32.PACK_AB R139, R194, R192 ;  /* 0x000000c0c28b723e */ /* 0x000fe200000010ff */
[----:B------:R-:W-:Y:S01]  /*20d80*/  FADD.FTZ R199, R199, R180 ;  /* 0x000000b4c7c77221 */ /* 0x000fe20000010000 */
[----:B------:R-:W-:Y:S01]  /*20d90*/  MOV R2, R3 ;  /* 0x0000000300027202 */ /* 0x000fe20000000f00 */
[----:B------:R-:W-:Y:S01]  /*20da0*/  FADD.FTZ R195, R195, R182 ;  /* 0x000000b6c3c37221 */ /* 0x000fe20000010000 */
[C---:B---3--:R-:W-:Y:S03]  /*20db0*/  HMMA.16816.F32.BF16 R116, R168.reuse, R140, R116 ;  /* 0x0000008ca874723c */ /* 0x048fe60000041874 */
[----:B------:R-:W-:Y:S01]  /*20dc0*/  FADD.FTZ R199, R190, R199 ;  /* 0x000000c7bec77221 */ /* 0x000fe20000010000 */
[----:B------:R-:W-:Y:S02]  /*20dd0*/  FADD.FTZ R195, R186, R195 ;  /* 0x000000c3bac37221 */ /* 0x000fe40000010000 */
[C---:B------:R-:W-:Y:S01]  /*20de0*/  HMMA.16816.F32.BF16 R120, R168.reuse, R142, R120 ;  /* 0x0000008ea878723c */ /* 0x040fe20000041878 */
[----:B------:R-:W1:Y:S04]  /*20df0*/  LDSM.16.MT88.4 R140, [R216+0x10800] ;  /* 0x01080000d88c783b */ /* 0x000e680000004200 */
[----:B------:R-:W-:Y:S01]  /*20e00*/  FADD.FTZ R199, R192, R199 ;  /* 0x000000c7c0c77221 */ /* 0x000fe20000010000 */
[C---:B----4-:R-:W-:Y:S05]  /*20e10*/  HMMA.16816.F32.BF16 R124, R168.reuse, R132, R124 ;  /* 0x00000084a87c723c */ /* 0x050fea000004187c */
[----:B------:R-:W-:Y:S01]  /*20e20*/  FADD.FTZ R188, R188, R195 ;  /* 0x000000c3bcbc7221 */ /* 0x000fe20000010000 */
[----:B------:R-:W-:Y:S01]  /*20e30*/  HMMA.16816.F32.BF16 R128, R168, R134, R128 ;  /* 0x00000086a880723c */ /* 0x000fe20000041880 */
[----:B------:R-:W3:Y:S04]  /*20e40*/  LDSM.16.MT88.4 R132, [R218+0x12800] ;  /* 0x01280000da84783b */ /* 0x000ee80000004200 */
[----:B------:R-:W-:Y:S01]  /*20e50*/  FADD.FTZ R199, R194, R199 ;  /* 0x000000c7c2c77221 */ /* 0x000fe20000010000 */
        /* <DEDUP_REMOVED lines=9> */
[----:B------:R-:W-:Y:S01]  /*20ef0*/  FADD.FTZ R188, R197, R188 ;  /* 0x000000bcc5bc7221 */ /* 0x000fe20000010000 */
[C---:B------:R-:W-:Y:S03]  /*20f00*/  HMMA.16816.F32.BF16 R20, R136.reuse, R152, R20 ;  /* 0x000000988814723c */ /* 0x040fe60000041814 */
[----:B------:R-:W-:Y:S02]  /*20f10*/  LDSM.16.MT88.4 R160, [R218+0x14800] ;  /* 0x01480000daa0783b */ /* 0x000fe40000004200 */
[----:B--2---:R-:W-:Y:S01]  /*20f20*/  FADD.FTZ R199, R252, R199 ;  /* 0x000000c7fcc77221 */ /* 0x004fe20000010000 */
[C---:B------:R-:W-:Y:S05]  /*20f30*/  HMMA.16816.F32.BF16 R24, R136.reuse, R154, R24 ;  /* 0x0000009a8818723c */ /* 0x040fea0000041818 */
[----:B------:R-:W2:Y:S01]  /*20f40*/  LDSM.16.MT88.4 R152, [R220+0x14800] ;  /* 0x01480000dc98783b */ /* 0x000ea20000004200 */
[C---:B-1----:R-:W-:Y:S05]  /*20f50*/  HMMA.16816.F32.BF16 R28, R136.reuse, R140, R28 ;  /* 0x0000008c881c723c */ /* 0x042fea000004181c */
[----:B-----5:R-:W-:Y:S01]  /*20f60*/  FADD.FTZ R199, R198, R199 ;  /* 0x000000c7c6c77221 */ /* 0x020fe20000010000 */
[C---:B------:R-:W-:Y:S01]  /*20f70*/  HMMA.16816.F32.BF16 R32, R136.reuse, R142, R32 ;  /* 0x0000008e8820723c */ /* 0x040fe20000041820 */
[----:B------:R-:W1:Y:S04]  /*20f80*/  LDSM.16.MT88.4 R140, [R217+0x14800] ;  /* 0x01480000d98c783b */ /* 0x000e680000004200 */
[----:B------:R-:W-:Y:S01]  /*20f90*/  FADD.FTZ R199, R196, R199 ;  /* 0x000000c7c4c77221 */ /* 0x000fe20000010000 */
        /* <DEDUP_REMOVED lines=15> */
[C---:B------:R-:W-:Y:S06]  /*21090*/  HMMA.16816.F32.BF16 R76, R136.reuse, R160, R76 ;  /* 0x000000a0884c723c */ /* 0x040fec000004184c */
[C---:B------:R-:W-:Y:S05]  /*210a0*/  HMMA.16816.F32.BF16 R80, R136.reuse, R162, R80 ;  /* 0x000000a28850723c */ /* 0x040fea0000041850 */
[-CC-:B------:R-:W-:Y:S01]  /*210b0*/  FFMA.FTZ R160, R169, R165.reuse, -R176.reuse ;  /* 0x000000a5a9a07223 */ /* 0x180fe200000108b0 */
[C---:B-1----:R-:W-:Y:S03]  /*210c0*/  HMMA.16816.F32.BF16 R84, R136.reuse, R140, R84 ;  /* 0x0000008c8854723c */ /* 0x042fe60000041854 */
[----:B------:R1:W4:Y:S02]  /*210d0*/  MUFU.EX2 R168, R160 ;  /* 0x000000a000a87308 */ /* 0x0003240000000800 */
[-CC-:B------:R-:W-:Y:S01]  /*210e0*/  FFMA.FTZ R162, R170, R165.reuse, -R176.reuse ;  /* 0x000000a5aaa27223 */ /* 0x180fe200000108b0 */
[C---:B------:R-:W-:Y:S01]  /*210f0*/  HMMA.16816.F32.BF16 R88, R136.reuse, R142, R88 ;  /* 0x0000008e8858723c */ /* 0x040fe20000041858 */
[----:B------:R-:W2:Y:S04]  /*21100*/  LDSM.16.MT88.4 R140, [R220+0x11000] ;  /* 0x01100000dc8c783b */ /* 0x000ea80000004200 */
[-CC-:B------:R-:W-:Y:S01]  /*21110*/  FFMA.FTZ R161, R171, R165.reuse, -R176.reuse ;  /* 0x000000a5aba17223 */ /* 0x180fe200000108b0 */
[C---:B-----5:R-:W-:Y:S01]  /*21120*/  HMMA.16816.F32.BF16 R92, R136.reuse, R156, R92 ;  /* 0x0000009c885c723c */ /* 0x060fe2000004185c */
[----:B------:R-:W5:Y:S05]  /*21130*/  MUFU.EX2 R163, R162 ;  /* 0x000000a200a37308 */ /* 0x000f6a0000000800 */
[C---:B------:R-:W-:Y:S01]  /*21140*/  HMMA.16816.F32.BF16 R96, R136.reuse, R158, R96 ;  /* 0x0000009e8860723c */ /* 0x040fe20000041860 */
[----:B------:R-:W2:Y:S04]  /*21150*/  LDSM.16.MT88.4 R156, [R218+0x11000] ;  /* 0x01100000da9c783b */ /* 0x000ea80000004200 */
[----:B------:R-:W5:Y:S01]  /*21160*/  MUFU.EX2 R162, R161 ;  /* 0x000000a100a27308 */ /* 0x000f620000000800 */
[--C-:B-1----:R-:W-:Y:S01]  /*21170*/  FFMA.FTZ R160, R167, R165, -R176.reuse ;  /* 0x000000a5a7a07223 */ /* 0x102fe200000108b0 */
[C---:B---3--:R-:W-:Y:S08]  /*21180*/  HMMA.16816.F32.BF16 R100, R136.reuse, R132, R100 ;  /* 0x000000848864723c */ /* 0x048ff00000041864 */
[----:B------:R1:W-:Y:S01]  /*21190*/  MUFU.EX2 R167, R160 ;  /* 0x000000a000a77308 */ /* 0x0003e20000000800 */
[C---:B------:R-:W-:Y:S03]  /*211a0*/  HMMA.16816.F32.BF16 R104, R136.reuse, R134, R104 ;  /* 0x000000868868723c */ /* 0x040fe60000041868 */
[----:B----4-:R-:W-:Y:S03]  /*211b0*/  MOV R133, R168 ;  /* 0x000000a800857202 */ /* 0x010fe60000000f00 */
[C---:B------:R-:W-:Y:S01]  /*211c0*/  HMMA.16816.F32.BF16 R108, R136.reuse, R144, R108 ;  /* 0x00000090886c723c */ /* 0x040fe2000004186c */
[----:B------:R-:W-:Y:S02]  /*211d0*/  LDSM.16.MT88.4 R168, [R216+0x11000] ;  /* 0x01100000d8a8783b */ /* 0x000fe40000004200 */
[----:B------:R3:W4:Y:S02]  /*211e0*/  MUFU.EX2 R132, R178 ;  /* 0x000000b200847308 */ /* 0x0007240000000800 */
[----:B-----5:R-:W-:Y:S01]  /*211f0*/  IMAD.MOV.U32 R134, RZ, RZ, R163 ;  /* 0x000000ffff867224 */ /* 0x020fe200078e00a3 */
[C---:B------:R-:W-:Y:S03]  /*21200*/  HMMA.16816.F32.BF16 R112, R136.reuse, R146, R112 ;  /* 0x000000928870723c */ /* 0x040fe60000041870 */
[----:B------:R-:W-:Y:S02]  /*21210*/  LDSM.16.MT88.4 R144, [R220+0x13000] ;  /* 0x01300000dc90783b */ /* 0x000fe40000004200 */
[----:B------:R-:W-:Y:S01]  /*21220*/  MOV R135, R162 ;  /* 0x000000a200877202 */ /* 0x000fe20000000f00 */
[C---:B------:R-:W-:Y:S05]  /*21230*/  HMMA.16816.F32.BF16 R116, R136.reuse, R148, R116 ;  /* 0x000000948874723c */ /* 0x040fea0000041874 */
[----:B-1----:R-:W1:Y:S01]  /*21240*/  LDSM.16.MT88.4 R160, [R217+0x11000] ;  /* 0x01100000d9a0783b */ /* 0x002e620000004200 */
[C---:B------:R-:W-:Y:S05]  /*21250*/  HMMA.16816.F32.BF16 R120, R136.reuse, R150, R120 ;  /* 0x000000968878723c */ /* 0x040fea0000041878 */
[----:B---3--:R-:W-:Y:S01]  /*21260*/  MOV R178, R134 ;  /* 0x0000008600b27202 */ /* 0x008fe20000000f00 */
[C---:B--2---:R-:W-:Y:S05]  /*21270*/  HMMA.16816.F32.BF16 R124, R136.reuse, R152, R124 ;  /* 0x00000098887c723c */ /* 0x044fea000004187c */
[----:B------:R-:W-:Y:S01]  /*21280*/  MOV R149, R135 ;  /* 0x0000008700957202 */ /* 0x000fe20000000f00 */
[----:B------:R-:W-:Y:S01]  /*21290*/  HMMA.16816.F32.BF16 R128, R136, R154, R128 ;  /* 0x0000009a8880723c */ /* 0x000fe20000041880 */
[----:B------:R-:W2:Y:S04]  /*212a0*/  LDSM.16.MT88.4 R136, [R218+0x13000] ;  /* 0x01300000da88783b */ /* 0x000ea80000004200 */
[----:B------:R-:W-:Y:S01]  /*212b0*/  IMAD.MOV.U32 R153, RZ, RZ, R133 ;  /* 0x000000ffff997224 */ /* 0x000fe200078e0085 */
[----:B----4-:R-:W-:Y:S01]  /*212c0*/  MOV R152, R132 ;  /* 0x0000008400987202 */ /* 0x010fe20000000f00 */
[----:B------:R-:W-:Y:S01]  /*212d0*/  FFMA.FTZ R176, R174, R165, -R176 ;  /* 0x000000a5aeb07223 */ /* 0x000fe200000108b0 */
[----:B------:R-:W-:Y:S03]  /*212e0*/  F2FP.BF16.F32.PACK_AB R134, R167, R149 ;  /* 0x00000095a786723e */ /* 0x000fe600000010ff */
[----:B------:R-:W-:Y:S02]  /*212f0*/  F2FP.BF16.F32.PACK_AB R132, R178, R153 ;  /* 0x00000099b284723e */ /* 0x000fe400000010ff */
[----:B------:R-:W-:Y:S02]  /*21300*/  F2FP.BF16.F32.PACK_AB R135, R152, R196 ;  /* 0x000000c49887723e */ /* 0x000fe400000010ff */
[----:B------:R-:W-:Y:S07]  /*21310*/  F2FP.BF16.F32.PACK_AB R133, R198, R252 ;  /* 0x000000fcc685723e */ /* 0x000fee00000010ff */
[C---:B------:R-:W-:Y:S06]  /*21320*/  HMMA.16816.F32.BF16 R4, R132.reuse, R140, R4 ;  /* 0x0000008c8404723c */ /* 0x040fec0000041804 */
[C---:B------:R-:W-:Y:S01]  /*21330*/  HMMA.16816.F32.BF16 R8, R132.reuse, R142, R8 ;  /* 0x0000008e8408723c */ /* 0x040fe20000041808 */
[----:B------:R-:W3:Y:S05]  /*21340*/  LDSM.16.MT88.4 R140, [R217+0x13000] ;  /* 0x01300000d98c783b */ /* 0x000eea0000004200 */
[C---:B------:R-:W-:Y:S06]  /*21350*/  HMMA.16816.F32.BF16 R12, R132.reuse, R156, R12 ;  /* 0x0000009c840c723c */ /* 0x040fec000004180c */
[C---:B------:R-:W-:Y:S05]  /*21360*/  HMMA.16816.F32.BF16 R16, R132.reuse, R158, R16 ;  /* 0x0000009e8410723c */ /* 0x040fea0000041810 */
[----:B------:R-:W-:Y:S01]  /*21370*/  MOV R157, R149 ;  /* 0x00000095009d7202 */ /* 0x000fe20000000f00 */
[C---:B-1----:R-:W-:Y:S01]  /*21380*/  HMMA.16816.F32.BF16 R20, R132.reuse, R160, R20 ;  /* 0x000000a08414723c */ /* 0x042fe20000041814 */
[----:B------:R-:W1:Y:S05]  /*21390*/  LDSM.16.MT88.4 R148, [R216+0x13000] ;  /* 0x01300000d894783b */ /* 0x000e6a0000004200 */
[C---:B------:R-:W-:Y:S05]  /*213a0*/  HMMA.16816.F32.BF16 R24, R132.reuse, R162, R24 ;  /* 0x000000a28418723c */ /* 0x040fea0000041818 */
[----:B------:R-:W-:Y:S01]  /*213b0*/  MOV R160, R152 ;  /* 0x0000009800a07202 */ /* 0x000fe20000000f00 */
[C---:B------:R-:W-:Y:S01]  /*213c0*/  HMMA.16816.F32.BF16 R28, R132.reuse, R168, R28 ;  /* 0x000000a8841c723c */ /* 0x040fe2000004181c */
[----:B------:R-:W4:Y:S04]  /*213d0*/  MUFU.EX2 R168, R179 ;  /* 0x000000b300a87308 */ /* 0x000f280000000800 */
[----:B------:R-:W-:Y:S01]  /*213e0*/  MOV R161, R153 ;  /* 0x0000009900a17202 */ /* 0x000fe20000000f00 */
[C---:B------:R-:W-:Y:S01]  /*213f0*/  HMMA.16816.F32.BF16 R32, R132.reuse, R170, R32 ;  /* 0x000000aa8420723c */ /* 0x040fe20000041820 */
[----:B------:R-:W5:Y:S04]  /*21400*/  LDSM.16.MT88.4 R152, [R220+0x15000] ;  /* 0x01500000dc98783b */ /* 0x000f680000004200 */
[----:B------:R-:W-:Y:S01]  /*21410*/  MOV R169, R157 ;  /* 0x0000009d00a97202 */ /* 0x000fe20000000f00 */
[C---:B------:R-:W-:Y:S03]  /*21420*/  HMMA.16816.F32.BF16 R36, R132.reuse, R144, R36 ;  /* 0x000000908424723c */ /* 0x040fe60000041824 */
[----:B------:R-:W4:Y:S02]  /*21430*/  LDSM.16.MT88.4 R156, [R218+0x15000] ;  /* 0x01500000da9c783b */ /* 0x000f240000004200 */
[----:B------:R-:W-:Y:S01]  /*21440*/  IMAD.MOV.U32 R171, RZ, RZ, R160 ;  /* 0x000000ffffab7224 */ /* 0x000fe200078e00a0 */
[C---:B------:R-:W-:Y:S05]  /*21450*/  HMMA.16816.F32.BF16 R40, R132.reuse, R146, R40 ;  /* 0x000000928428723c */ /* 0x040fea0000041828 */
[----:B------:R-:W-:Y:S01]  /*21460*/  LDSM.16.MT88.4 R144, [R216+0x15000] ;  /* 0x01500000d890783b */ /* 0x000fe20000004200 */
[C---:B--2---:R-:W-:Y:S05]  /*21470*/  HMMA.16816.F32.BF16 R44, R132.reuse, R136, R44 ;  /* 0x00000088842c723c */ /* 0x044fea000004182c */
[----:B------:R-:W-:Y:S01]  /*21480*/  MOV R170, R161 ;  /* 0x000000a100aa7202 */ /* 0x000fe20000000f00 */
[C---:B------:R-:W-:Y:S01]  /*21490*/  HMMA.16816.F32.BF16 R48, R132.reuse, R138, R48 ;  /* 0x0000008a8430723c */ /* 0x040fe20000041830 */
[----:B------:R-:W2:Y:S05]  /*214a0*/  LDSM.16.MT88.4 R160, [R217+0x15000] ;  /* 0x01500000d9a0783b */ /* 0x000eaa0000004200 */
[C---:B---3--:R-:W-:Y:S03]  /*214b0*/  HMMA.16816.F32.BF16 R52, R132.reuse, R140, R52 ;  /* 0x0000008c8434723c */ /* 0x048fe60000041834 */
[----:B------:R-:W3:Y:S03]  /*214c0*/  LDSM.16.MT88.4 R136, [R220+0x17000] ;  /* 0x01700000dc88783b */ /* 0x000ee60000004200 */
[C---:B------:R-:W-:Y:S05]  /*214d0*/  HMMA.16816.F32.BF16 R56, R132.reuse, R142, R56 ;  /* 0x0000008e8438723c */ /* 0x040fea0000041838 */
[----:B------:R-:W3:Y:S01]  /*214e0*/  LDSM.16.MT88.4 R140, [R218+0x17000] ;  /* 0x01700000da8c783b */ /* 0x000ee20000004200 */
[C---:B-1----:R-:W-:Y:S06]  /*214f0*/  HMMA.16816.F32.BF16 R60, R132.reuse, R148, R60 ;  /* 0x00000094843c723c */ /* 0x042fec000004183c */
[C---:B------:R-:W-:Y:S01]  /*21500*/  HMMA.16816.F32.BF16 R64, R132.reuse, R150, R64 ;  /* 0x000000968440723c */ /* 0x040fe20000041840 */
[----:B------:R-:W1:Y:S05]  /*21510*/  LDSM.16.MT88.4 R148, [R217+0x17000] ;  /* 0x01700000d994783b */ /* 0x000e6a0000004200 */
[C---:B-----5:R-:W-:Y:S06]  /*21520*/  HMMA.16816.F32.BF16 R68, R132.reuse, R152, R68 ;  /* 0x000000988444723c */ /* 0x060fec0000041844 */
[C---:B------:R-:W-:Y:S01]  /*21530*/  HMMA.16816.F32.BF16 R72, R132.reuse, R154, R72 ;  /* 0x0000009a8448723c */ /* 0x040fe20000041848 */
[----:B------:R-:W5:Y:S05]  /*21540*/  LDSM.16.MT88.4 R152, [R216+0x17000] ;  /* 0x01700000d898783b */ /* 0x000f6a0000004200 */
[C---:B----4-:R-:W-:Y:S06]  /*21550*/  HMMA.16816.F32.BF16 R76, R132.reuse, R156, R76 ;  /* 0x0000009c844c723c */ /* 0x050fec000004184c */
[C---:B------:R-:W-:Y:S01]  /*21560*/  HMMA.16816.F32.BF16 R80, R132.reuse, R158, R80 ;  /* 0x0000009e8450723c */ /* 0x040fe20000041850 */
[----:B------:R-:W4:Y:S05]  /*21570*/  LDSM.16.MT88.4 R156, [R220+0x11800] ;  /* 0x01180000dc9c783b */ /* 0x000f2a0000004200 */
[C---:B--2---:R-:W-:Y:S06]  /*21580*/  HMMA.16816.F32.BF16 R84, R132.reuse, R160, R84 ;  /* 0x000000a08454723c */ /* 0x044fec0000041854 */
[C---:B------:R-:W-:Y:S01]  /*21590*/  HMMA.16816.F32.BF16 R88, R132.reuse, R162, R88 ;  /* 0x000000a28458723c */ /* 0x040fe20000041858 */
[----:B------:R-:W-:Y:S04]  /*215a0*/  MUFU.EX2 R162, R177 ;  /* 0x000000b100a27308 */ /* 0x000fe80000000800 */
[----:B------:R-:W-:Y:S01]  /*215b0*/  MOV R160, R171 ;  /* 0x000000ab00a07202 */ /* 0x000fe20000000f00 */
[C---:B------:R-:W-:Y:S05]  /*215c0*/  HMMA.16816.F32.BF16 R92, R132.reuse, R144, R92 ;  /* 0x00000090845c723c */ /* 0x040fea000004185c */
[----:B------:R-:W2:Y:S01]  /*215d0*/  MUFU.EX2 R163, R175 ;  /* 0x000000af00a37308 */ /* 0x000ea20000000800 */
[----:B------:R-:W-:Y:S01]  /*215e0*/  IMAD.MOV.U32 R161, RZ, RZ, R169 ;  /* 0x000000ffffa17224 */ /* 0x000fe200078e00a9 */
[C---:B------:R-:W-:Y:S04]  /*215f0*/  HMMA.16816.F32.BF16 R96, R132.reuse, R146, R96 ;  /* 0x000000928460723c */ /* 0x040fe80000041860 */
[-CC-:B------:R-:W-:Y:S02]  /*21600*/  FFMA.FTZ R144, R173, R165.reuse, -R172.reuse ;  /* 0x000000a5ad907223 */ /* 0x180fe400000108ac */
[C---:B---3--:R-:W-:Y:S02]  /*21610*/  HMMA.16816.F32.BF16 R100, R132.reuse, R136, R100 ;  /* 0x000000888464723c */ /* 0x048fe40000041864 */
[----:B------:R3:W-:Y:S03]  /*21620*/  MUFU.EX2 R147, R144 ;  /* 0x0000009000937308 */ /* 0x0007e60000000800 */
[----:B------:R-:W-:Y:S01]  /*21630*/  FFMA.FTZ R172, R166, R165, -R172 ;  /* 0x000000a5a6ac7223 */ /* 0x000fe200000108ac */
[C---:B------:R-:W-:Y:S01]  /*21640*/  HMMA.16816.F32.BF16 R104, R132.reuse, R138, R104 ;  /* 0x0000008a8468723c */ /* 0x040fe20000041868 */
[----:B------:R-:W4:Y:S05]  /*21650*/  LDSM.16.MT88.4 R136, [R218+0x11800] ;  /* 0x01180000da88783b */ /* 0x000f2a0000004200 */
[----:B------:R5:W2:Y:S01]  /*21660*/  MUFU.EX2 R165, R172 ;  /* 0x000000ac00a57308 */ /* 0x000aa20000000800 */
[C---:B------:R-:W-:Y:S04]  /*21670*/  HMMA.16816.F32.BF16 R108, R132.reuse, R140, R108 ;  /* 0x0000008c846c723c */ /* 0x040fe8000004186c */
[----:B------:R-:W-:Y:S02]  /*21680*/  MOV R145, R168 ;  /* 0x000000a800917202 */ /* 0x000fe40000000f00 */
[C---:B------:R-:W-:Y:S03]  /*21690*/  HMMA.16816.F32.BF16 R112, R132.reuse, R142, R112 ;  /* 0x0000008e8470723c */ /* 0x040fe60000041870 */
[----:B------:R2:W4:Y:S01]  /*216a0*/  MUFU.EX2 R168, R176 ;  /* 0x000000b000a87308 */ /* 0x0005220000000800 */
[----:B------:R-:W4:Y:S01]  /*216b0*/  LDSM.16.MT88.4 R140, [R217+0x11800] ;  /* 0x01180000d98c783b */ /* 0x000f220000004200 */
[----:B---3--:R-:W-:Y:S01]  /*216c0*/  MOV R144, R178 ;  /* 0x000000b200907202 */ /* 0x008fe20000000f00 */
[C---:B-1----:R-:W-:Y:S06]  /*216d0*/  HMMA.16816.F32.BF16 R116, R132.reuse, R148, R116 ;  /* 0x000000948474723c */ /* 0x042fec0000041874 */
[----:B-----5:R-:W1:Y:S01]  /*216e0*/  LDSM.16.MT88.4 R172, [R216+0x11800] ;  /* 0x01180000d8ac783b */ /* 0x020e620000004200 */
[----:B--2---:R-:W-:Y:S01]  /*216f0*/  F2FP.BF16.F32.PACK_AB R169, R163, R162 ;  /* 0x000000a2a3a9723e */ /* 0x004fe200000010ff */
[C---:B------:R-:W-:Y:S03]  /*21700*/  HMMA.16816.F32.BF16 R120, R132.reuse, R150, R120 ;  /* 0x000000968478723c */ /* 0x040fe60000041878 */
[----:B------:R-:W-:Y:S03]  /*21710*/  F2FP.BF16.F32.PACK_AB R171, R165, R147 ;  /* 0x00000093a5ab723e */ /* 0x000fe600000010ff */
[C---:B------:R-:W-:Y:S01]  /*21720*/  HMMA.16816.F32.BF16 R124, R132.reuse, R152, R124 ;  /* 0x00000098847c723c */ /* 0x040fe2000004187c */
[----:B------:R-:W2:Y:S04]  /*21730*/  LDSM.16.MT88.4 R176, [R220+0x13800] ;  /* 0x01380000dcb0783b */ /* 0x000ea80000004200 */
[----:B----4-:R-:W-:Y:S01]  /*21740*/  MOV R166, R168 ;  /* 0x000000a800a67202 */ /* 0x010fe20000000f00 */
[----:B------:R-:W-:Y:S05]  /*21750*/  HMMA.16816.F32.BF16 R128, R132, R154, R128 ;  /* 0x0000009a8480723c */ /* 0x000fea0000041880 */
[----:B------:R-:W-:Y:S02]  /*21760*/  MOV R146, R170 ;  /* 0x000000aa00927202 */ /* 0x000fe40000000f00 */
[----:B------:R-:W-:Y:S01]  /*21770*/  F2FP.BF16.F32.PACK_AB R168, R191, R193 ;  /* 0x000000c1bfa8723e */ /* 0x000fe200000010ff */
[----:B------:R-:W-:Y:S03]  /*21780*/  IMAD.MOV.U32 R134, RZ, RZ, R160 ;  /* 0x000000ffff867224 */ /* 0x000fe600078e00a0 */
[----:B------:R-:W-:Y:S02]  /*21790*/  F2FP.BF16.F32.PACK_AB R170, R166, R145 ;  /* 0x00000091a6aa723e */ /* 0x000fe400000010ff */
[----:B------:R-:W-:Y:S02]  /*217a0*/  MOV R132, R163 ;  /* 0x000000a300847202 */ /* 0x000fe40000000f00 */
[----:B------:R-:W-:Y:S02]  /*217b0*/  MOV R133, R162 ;  /* 0x000000a200857202 */ /* 0x000fe40000000f00 */
[----:B------:R-:W-:Y:S02]  /*217c0*/  MOV R135, R161 ;  /* 0x000000a100877202 */ /* 0x000fe40000000f00 */
[C---:B------:R-:W-:Y:S01]  /*217d0*/  HMMA.16816.F32.BF16 R160, R168.reuse, R156, R4 ;  /* 0x0000009ca8a0723c */ /* 0x040fe20000041804 */
[----:B------:R-:W3:Y:S05]  /*217e0*/  LDSM.16.MT88.4 R4, [R218+0x13800] ;  /* 0x01380000da04783b */ /* 0x000eea0000004200 */
[C---:B------:R-:W-:Y:S03]  /*217f0*/  HMMA.16816.F32.BF16 R156, R168.reuse, R158, R8 ;  /* 0x0000009ea89c723c */ /* 0x040fe60000041808 */
[----:B------:R-:W4:Y:S03]  /*21800*/  LDSM.16.MT88.4 R8, [R217+0x13800] ;  /* 0x01380000d908783b */ /* 0x000f260000004200 */
[C---:B------:R-:W-:Y:S05]  /*21810*/  HMMA.16816.F32.BF16 R152, R168.reuse, R136, R12 ;  /* 0x00000088a898723c */ /* 0x040fea000004180c */
[----:B------:R-:W5:Y:S01]  /*21820*/  LDSM.16.MT88.4 R12, [R216+0x13800] ;  /* 0x01380000d80c783b */ /* 0x000f620000004200 */
[C---:B------:R-:W-:Y:S05]  /*21830*/  HMMA.16816.F32.BF16 R148, R168.reuse, R138, R16 ;  /* 0x0000008aa894723c */ /* 0x040fea0000041810 */
[----:B------:R-:W-:Y:S02]  /*21840*/  MOV R136, R144 ;  /* 0x0000009000887202 */ /* 0x000fe40000000f00 */
[----:B------:R-:W-:Y:S01]  /*21850*/  MOV R18, R147 ;  /* 0x0000009300127202 */ /* 0x000fe20000000f00 */
[----:B------:R-:W-:Y:S03]  /*21860*/  IMAD.MOV.U32 R19, RZ, RZ, R145 ;  /* 0x000000ffff137224 */ /* 0x000fe600078e0091 */
[----:B------:R-:W-:Y:S02]  /*21870*/  MOV R137, R146 ;  /* 0x0000009200897202 */ /* 0x000fe40000000f00 */
[C---:B------:R-:W-:Y:S06]  /*21880*/  HMMA.16816.F32.BF16 R144, R168.reuse, R140, R20 ;  /* 0x0000008ca890723c */ /* 0x040fec0000041814 */
[C---:B------:R-:W-:Y:S01]  /*21890*/  HMMA.16816.F32.BF16 R140, R168.reuse, R142, R24 ;  /* 0x0000008ea88c723c */ /* 0x040fe20000041818 */
[----:B------:R-:W-:Y:S04]  /*218a0*/  LDSM.16.MT88.4 R24, [R217+0x15800] ;  /* 0x01580000d918783b */ /* 0x000fe80000004200 */
[----:B------:R-:W-:Y:S02]  /*218b0*/  MOV R22, R136 ;  /* 0x0000008800167202 */ /* 0x000fe40000000f00 */
[----:B------:R-:W-:Y:S02]  /*218c0*/  MOV R23, R137 ;  /* 0x0000008900177202 */ /* 0x000fe40000000f00 */
[C---:B-1----:R-:W-:Y:S03]  /*218d0*/  HMMA.16816.F32.BF16 R136, R168.reuse, R172, R28 ;  /* 0x000000aca888723c */ /* 0x042fe6000004181c */
[----:B------:R-:W-:Y:S02]  /*218e0*/  MOV R20, R18 ;  /* 0x0000001200147202 */ /* 0x000fe40000000f00 */
[----:B------:R-:W-:Y:S02]  /*218f0*/  MOV R21, R19 ;  /* 0x0000001300157202 */ /* 0x000fe40000000f00 */
[----:B------:R-:W-:Y:S01]  /*21900*/  MOV R29, R132 ;  /* 0x00000084001d7202 */ /* 0x000fe20000000f00 */
[----:B------:R-:W-:Y:S01]  /*21910*/  IMAD.MOV.U32 R172, RZ, RZ, R135 ;  /* 0x000000ffffac7224 */ /* 0x000fe200078e0087 */
[----:B------:R-:W1:Y:S02]  /*21920*/  LDSM.16.MT88.4 R16, [R220+0x15800] ;  /* 0x01580000dc10783b */ /* 0x000e640000004200 */
[----:B------:R-:W-:Y:S01]  /*21930*/  MOV R28, R133 ;  /* 0x00000085001c7202 */ /* 0x000fe20000000f00 */
[----:B------:R-:W-:Y:S01]  /*21940*/  IMAD.MOV.U32 R31, RZ, RZ, R20 ;  /* 0x000000ffff1f7224 */ /* 0x000fe200078e0014 */
[----:B------:R-:W-:Y:S02]  /*21950*/  MOV R173, R134 ;  /* 0x0000008600ad7202 */ /* 0x000fe40000000f00 */
[C---:B------:R-:W-:Y:S03]  /*21960*/  HMMA.16816.F32.BF16 R132, R168.reuse, R174, R32 ;  /* 0x000000aea884723c */ /* 0x040fe60000041820 */
[----:B------:R-:W-:Y:S01]  /*21970*/  MOV R30, R21 ;  /* 0x00000015001e7202 */ /* 0x000fe20000000f00 */
[----:B------:R-:W-:Y:S02]  /*21980*/  FADD.FTZ R199, R173, R199 ;  /* 0x000000c7adc77221 */ /* 0x000fe40000010000 */
[C---:B--2---:R-:W-:Y:S05]  /*21990*/  HMMA.16816.F32.BF16 R36, R168.reuse, R176, R36 ;  /* 0x000000b0a824723c */ /* 0x044fea0000041824 */
[----:B------:R-:W-:Y:S01]  /*219a0*/  MOV R35, R22 ;  /* 0x0000001600237202 */ /* 0x000fe20000000f00 */
[C---:B------:R-:W-:Y:S05]  /*219b0*/  HMMA.16816.F32.BF16 R40, R168.reuse, R178, R40 ;  /* 0x000000b2a828723c */ /* 0x040fea0000041828 */
[----:B------:R-:W-:Y:S01]  /*219c0*/  MOV R34, R23 ;  /* 0x0000001700227202 */ /* 0x000fe20000000f00 */
[C---:B---3--:R-:W-:Y:S01]  /*219d0*/  HMMA.16816.F32.BF16 R44, R168.reuse, R4, R44 ;  /* 0x00000004a82c723c */ /* 0x048fe2000004182c */
        /* <DEDUP_REMOVED lines=28> */
[----:B------:R-:W-:Y:S01]  /*21ba0*/  MOV R0, R164 ;  /* 0x000000a400007202 */ /* 0x000fe20000000f00 */
[C---:B---3--:R-:W-:Y:S05]  /*21bb0*/  HMMA.16816.F32.BF16 R92, R168.reuse, R4, R92 ;  /* 0x00000004a85c723c */ /* 0x048fea000004185c */
[----:B------:R-:W-:Y:S01]  /*21bc0*/  FADD.FTZ R251, R166, R188 ;  /* 0x000000bca6fb7221 */ /* 0x000fe20000010000 */
        /* <DEDUP_REMOVED lines=12> */
.L_x_6812:
        /* <DEDUP_REMOVED lines=14> */
.L_x_6838:
        /* <DEDUP_REMOVED lines=307> */
[----:B--2---:R-:W2:Y:S04]  /*230a0*/  @!P0 LD.E.64 R18, desc[UR8][R6.64+0x80] ;  /* 0x0000800806128980 */ /* 0x004ea8000c101b00 */
[----:B------:R-:W2:Y:S01]  /*230b0*/  LD.E.64 R76, desc[UR10][R6.64+0x88] ;  /* 0x0000880a064c7980 */ /* 0x000ea2000c101b00 */
[----:B------:R-:W1:Y:S08]  /*230c0*/  @P4 MUFU.LG2 R17, R8 ;  /* 0x0000000800114308 */ /* 0x000e700000000c00 */
[----:B------:R-:W1:Y:S01]  /*230d0*/  @P3 MUFU.LG2 R13, R13 ;  /* 0x0000000d000d3308 */ /* 0x000e620000000c00 */
[----:B------:R-:W-:Y:S01]  /*230e0*/  @!P0 SHF.R.S32.HI R16, RZ, 0x1f, R232 ;  /* 0x0000001fff108819 */ /* 0x000fe200000114e8 */
[----:B------:R2:W5:Y:S01]  /*230f0*/  LD.E.64 R80, desc[UR4][R6.64+0x90] ;  /* 0x0000900406507980 */ /* 0x000562000c101b00 */
[----:B------:R-:W-:Y:S01]  /*23100*/  BSSY B0, `(.L_x_6823) ;  /* 0x0000024000007945 */ /* 0x000fe20003800000 */
[----:B---3--:R-:W-:Y:S01]  /*23110*/  MOV R0, 0x7f800000 ;  /* 0x7f80000000007802 */ /* 0x008fe20000000f00 */
[----:B-1----:R-:W-:-:S04]  /*23120*/  @P4 FMUL.FTZ R17, R17, 0.69314718246459960938 ;  /* 0x3f31721811114820 */ /* 0x002fc80000410000 */
[----:B-----5:R-:W-:Y:S01]  /*23130*/  @P4 FFMA.FTZ R0, R4, R164, R17 ;  /* 0x000000a404004223 */ /* 0x020fe20000010011 */
[----:B------:R-:W-:Y:S01]  /*23140*/  @P3 FMUL.FTZ R8, R13, 0.69314718246459960938 ;  /* 0x3f3172180d083820 */ /* 0x000fe20000410000 */
[----:B----4-:R-:W-:Y:S01]  /*23150*/  ISETP.NE.AND P1, PT, R9, RZ, PT ;  /* 0x000000ff0900720c */ /* 0x010fe20003f25270 */
[----:B--2---:R-:W-:-:S04]  /*23160*/  @!P0 IMAD R15, R19, R232, RZ ;  /* 0x000000e8130f8224 */ /* 0x004fc800078e02ff */
        /* <DEDUP_REMOVED lines=21> */
.L_x_6824:
        /* <DEDUP_REMOVED lines=8> */
.L_x_6825:
[----:B------:R-:W-:Y:S05]  /*23340*/  BSYNC B0 ;  /* 0x0000000000007941 */ /* 0x000fea0003800000 */
.L_x_6823:
[----:B------:R-:W1:Y:S01]  /*23350*/  S2R R4, SR_TID.X ;  /* 0x0000000000047919 */ /* 0x000e620000002100 */
[----:B------:R-:W-:Y:S02]  /*23360*/  R2UR UR4, R10 ;  /* 0x000000000a0472ca */ /* 0x000fe400000e0000 */
[----:B------:R-:W-:Y:S02]  /*23370*/  R2UR UR5, R11 ;  /* 0x000000000b0572ca */ /* 0x000fe400000e0000 */
[----:B------:R-:W-:-:S05]  /*23380*/  LOP3.LUT R17, R12, 0xffffffe0, RZ, 0xc0, !PT ;  /* 0xffffffe00c117812 */ /* 0x000fca00078ec0ff */
[----:B------:R-:W-:Y:S01]  /*23390*/  IMAD.IADD R12, R2, 0x1, -R17 ;  /* 0x00000001020c7824 */ /* 0x000fe200078e0a11 */
[----:B------:R-:W-:-:S04]  /*233a0*/  LEA.HI R17, R5, R2, RZ, 0x3 ;  /* 0x0000000205117211 */ /* 0x000fc800078f18ff */
[----:B------:R-:W-:Y:S01]  /*233b0*/  LOP3.LUT R17, R17, 0xfffffff8, RZ, 0xc0, !PT ;  /* 0xfffffff811117812 */ /* 0x000fe200078ec0ff */
[----:B------:R-:W5:Y:S01]  /*233c0*/  LD.E.64 R78, desc[UR4][R6.64+0x70] ;  /* 0x00007004064e7980 */ /* 0x000f62000c101b00 */
[----:B------:R-:W-:-:S03]  /*233d0*/  SHF.R.S32.HI R15, RZ, 0x1f, R231 ;  /* 0x0000001fff0f7819 */ /* 0x000fc600000114e7 */
[----:B------:R2:W5:Y:S01]  /*233e0*/  LD.E.64 R82, desc[UR4][R6.64+0xa0] ;  /* 0x0000a00406527980 */ /* 0x000562000c101b00 */
[----:B------:R-:W-:Y:S01]  /*233f0*/  IMAD R3, R81, R231, RZ ;  /* 0x000000e751037224 */ /* 0x000fe200078e02ff */
[----:B------:R-:W-:Y:S05]  /*23400*/  WARPSYNC.ALL ;  /* 0x0000000000007948 */ /* 0x000fea0003800000 */
[----:B------:R-:W-:Y:S01]  /*23410*/  IMAD.IADD R2, R2, 0x1, -R17 ;  /* 0x0000000102027824 */ /* 0x000fe200078e0a11 */
[----:B------:R-:W-:Y:S01]  /*23420*/  BAR.SYNC.DEFER_BLOCKING 0x0 ;  /* 0x0000000000007b1d */ /* 0x000fe20000010000 */
[----:B------:R-:W-:Y:S01]  /*23430*/  IMAD R3, R80, R15, R3 ;  /* 0x0000000f50037224 */ /* 0x000fe200078e0203 */
[----:B------:R-:W-:Y:S01]  /*23440*/  SHF.R.S32.HI R15, RZ, 0x1f, R14 ;  /* 0x0000001fff0f7819 */ /* 0x000fe2000001140e */
[----:B------:R-:W-:Y:S01]  /*23450*/  IMAD.SHL.U32 R5, R233, 0x40, RZ ;  /* 0x00000040e9057824 */ /* 0x000fe200078e00ff */
[----:B-1----:R-:W-:Y:S01]  /*23460*/  SHF.R.S32.HI R17, RZ, 0x1f, R4 ;  /* 0x0000001fff117819 */ /* 0x002fe20000011404 */
[----:B------:R-:W-:Y:S01]  /*23470*/  IMAD.SHL.U32 R18, R2, 0x8, RZ ;  /* 0x0000000802127824 */ /* 0x000fe200078e00ff */
[----:B------:R-:W-:Y:S01]  /*23480*/  LOP3.LUT P0, RZ, R12, 0x3, RZ, 0xc0, !PT ;  /* 0x000000030cff7812 */ /* 0x000fe2000780c0ff */
[----:B------:R-:W-:Y:S01]  /*23490*/  BSSY B0, `(.L_x_6826) ;  /* 0x000003f000007945 */ /* 0x000fe20003800000 */
[----:B------:R-:W-:-:S02]  /*234a0*/  LEA.HI R2, R17, R4, RZ, 0x3 ;  /* 0x0000000411027211 */ /* 0x000fc400078f18ff */
[----:B------:R-:W-:Y:S01]  /*234b0*/  LEA.HI R12, R15, R14, RZ, 0x2 ;  /* 0x0000000e0f0c7211 */ /* 0x000fe200078f10ff */
[-C--:B------:R-:W-:Y:S01]  /*234c0*/  IMAD R15, R77, R5.reuse, RZ ;  /* 0x000000054d0f7224 */ /* 0x080fe200078e02ff */
[----:B------:R-:W-:Y:S02]  /*234d0*/  SHF.R.S32.HI R19, RZ, 0x1f, R18 ;  /* 0x0000001fff137819 */ /* 0x000fe40000011412 */
[----:B------:R-:W-:Y:S02]  /*234e0*/  SHF.R.S32.HI R2, RZ, 0x3, R2 ;  /* 0x00000003ff027819 */ /* 0x000fe40000011402 */
[----:B--2---:R-:W-:Y:S01]  /*234f0*/  SHF.R.S32.HI R7, RZ, 0x1f, R4 ;  /* 0x0000001fff077819 */ /* 0x004fe20000011404 */
[----:B------:R-:W-:Y:S01]  /*23500*/  IMAD.WIDE.U32 R18, R76, R5, R18 ;  /* 0x000000054c127225 */ /* 0x000fe200078e0012 */
[----:B------:R-:W-:Y:S02]  /*23510*/  SHF.R.S32.HI R6, RZ, 0x1f, R5 ;  /* 0x0000001fff067819 */ /* 0x000fe40000011405 */
[----:B------:R-:W-:-:S02]  /*23520*/  LEA.HI R7, R7, R4, RZ, 0x5 ;  /* 0x0000000407077211 */ /* 0x000fc400078f28ff */
[----:B------:R-:W-:Y:S01]  /*23530*/  IADD3 R16, P1, R16, R18, RZ ;  /* 0x0000001210107210 */ /* 0x000fe20007f3e0ff */
[----:B------:R-:W-:Y:S01]  /*23540*/  IMAD R6, R76, R6, R15 ;  /* 0x000000064c067224 */ /* 0x000fe200078e020f */
[----:B------:R-:W-:Y:S01]  /*23550*/  LOP3.LUT R7, R7, 0xffffffe0, RZ, 0xc0, !PT ;  /* 0xffffffe007077812 */ /* 0x000fe200078ec0ff */
[----:B------:R1:W2:Y:S01]  /*23560*/  LDS.128 R64, [R235] ;  /* 0x00000000eb407984 */ /* 0x0002a20000000c00 */
[----:B------:R-:W-:Y:S01]  /*23570*/  LOP3.LUT R15, R12, 0xffffffc, RZ, 0xc0, !PT ;  /* 0x0ffffffc0c0f7812 */ /* 0x000fe200078ec0ff */
[----:B------:R-:W-:Y:S01]  /*23580*/  IMAD.IADD R12, R234, 0x1, -R5 ;  /* 0x00000001ea0c7824 */ /* 0x000fe200078e0a05 */
[----:B------:R-:W-:Y:S01]  /*23590*/  IADD3.X R17, R13, R19, R6, P1, !PT ;  /* 0x000000130d117210 */ /* 0x000fe20000ffe406 */
[----:B------:R-:W-:Y:S01]  /*235a0*/  IMAD.IADD R7, R4, 0x1, -R7 ;  /* 0x0000000104077824 */ /* 0x000fe200078e0a07 */
[----:B------:R1:W3:Y:S01]  /*235b0*/  LDS.128 R60, [R235+0x800] ;  /* 0x00080000eb3c7984 */ /* 0x0002e20000000c00 */
[C---:B------:R-:W-:Y:S01]  /*235c0*/  VIADD R5, R2.reuse, 0x10 ;  /* 0x0000001002057836 */ /* 0x040fe20000000000 */
[-C--:B------:R-:W-:Y:S01]  /*235d0*/  ISETP.GE.AND P4, PT, R2, R12.reuse, PT ;  /* 0x0000000c0200720c */ /* 0x080fe20003f86270 */
[----:B------:R-:W-:Y:S01]  /*235e0*/  IMAD.IADD R15, R14, 0x1, -R15 ;  /* 0x000000010e0f7824 */ /* 0x000fe200078e0a0f */
[----:B------:R-:W-:Y:S01]  /*235f0*/  SHF.R.S32.HI R4, RZ, 0x1f, R7 ;  /* 0x0000001fff047819 */ /* 0x000fe20000011407 */
[----:B------:R-:W-:Y:S01]  /*23600*/  IMAD.WIDE.U32 R80, R80, R231, R16 ;  /* 0x000000e750507225 */ /* 0x000fe200078e0010 */
[----:B------:R-:W-:Y:S01]  /*23610*/  ISETP.GE.AND P3, PT, R5, R12, PT ;  /* 0x0000000c0500720c */ /* 0x000fe20003f66270 */
[----:B------:R1:W4:Y:S01]  /*23620*/  LDS.128 R56, [R235+0x1000] ;  /* 0x00100000eb387984 */ /* 0x0003220000000c00 */
[----:B------:R-:W-:Y:S01]  /*23630*/  LEA.HI R4, R4, R7, RZ, 0x2 ;  /* 0x0000000704047211 */ /* 0x000fe200078f10ff */
[----:B------:R-:W-:-:S02]  /*23640*/  VIADD R5, R2, 0x20 ;  /* 0x0000002002057836 */ /* 0x000fc40000000000 */
[----:B------:R-:W-:Y:S01]  /*23650*/  VIADD R7, R2, 0x30 ;  /* 0x0000003002077836 */ /* 0x000fe20000000000 */
[----:B------:R-:W-:Y:S01]  /*23660*/  SHF.R.S32.HI R4, RZ, 0x2, R4 ;  /* 0x00000002ff047819 */ /* 0x000fe20000011404 */
[----:B------:R1:W1:Y:S01]  /*23670*/  LDS.128 R52, [R235+0x1800] ;  /* 0x00180000eb347984 */ /* 0x0002620000000c00 */
[-C--:B------:R-:W-:Y:S02]  /*23680*/  ISETP.GE.AND P2, PT, R5, R12.reuse, PT ;  /* 0x0000000c0500720c */ /* 0x080fe40003f46270 */
[----:B------:R-:W-:Y:S01]  /*23690*/  ISETP.GE.AND P1, PT, R7, R12, PT ;  /* 0x0000000c0700720c */ /* 0x000fe20003f26270 */
        /* <DEDUP_REMOVED lines=30> */
.L_x_6827:
[----:B------:R-:W-:Y:S05]  /*23880*/  BSYNC B0 ;  /* 0x0000000000007941 */ /* 0x000fea0003800000 */
.L_x_6826:
[----:B------:R-:W-:Y:S01]  /*23890*/  BSSY B0, `(.L_x_6828) ;  /* 0x0000017000007945 */ /* 0x000fe20003800000 */
[----:B--2---:R-:W-:Y:S02]  /*238a0*/  SHF.R.S32.HI R0, RZ, 0x1f, R2 ;  /* 0x0000001fff007819 */ /* 0x004fe40000011402 */
[----:B------:R-:W-:Y:S01]  /*238b0*/  IADD3 R73, R81, R3, RZ ;  /* 0x0000000351497210 */ /* 0x000fe20007ffe0ff */
[----:B------:R-:W-:Y:S06]  /*238c0*/  @P4 BRA `(.L_x_6829) ;  /* 0x00000000004c4947 */ /* 0x000fec0003800000 */
[----:B------:R-:W-:Y:S01]  /*238d0*/  IMAD R3, R77, R2, RZ ;  /* 0x000000024d037224 */ /* 0x000fe200078e02ff */
[----:B------:R-:W-:Y:S01]  /*238e0*/  R2UR UR12, R10 ;  /* 0x000000000a0c72ca */ /* 0x000fe200000e0000 */
[----:B------:R-:W-:Y:S01]  /*238f0*/  IMAD.MOV.U32 R72, RZ, RZ, R80 ;  /* 0x000000ffff487224 */ /* 0x000fe200078e0050 */
[C---:B------:R-:W-:Y:S01]  /*23900*/  R2UR UR13, R11.reuse ;  /* 0x000000000b0d72ca */ /* 0x040fe200000e0000 */
[----:B------:R-:W-:Y:S01]  /*23910*/  IMAD R3, R76, R0, R3 ;  /* 0x000000004c037224 */ /* 0x000fe200078e0203 */
[----:B------:R-:W-:Y:S01]  /*23920*/  R2UR UR10, R10 ;  /* 0x000000000a0a72ca */ /* 0x000fe200000e0000 */
        /* <DEDUP_REMOVED lines=13> */
.L_x_6829:
[----:B------:R-:W-:Y:S05]  /*23a00*/  BSYNC B0 ;  /* 0x0000000000007941 */ /* 0x000fea0003800000 */
.L_x_6828:
        /* <DEDUP_REMOVED lines=24> */
.L_x_6831:
[----:B------:R-:W-:Y:S05]  /*23b90*/  BSYNC B0 ;  /* 0x0000000000007941 */ /* 0x000fea0003800000 */
.L_x_6830:
[----:B------:R-:W-:Y:S04]  /*23ba0*/  BSSY B0, `(.L_x_6832) ;  /* 0x0000018000007945 */ /* 0x000fe80003800000 */
[----:B------:R-:W-:Y:S05]  /*23bb0*/  @P2 BRA `(.L_x_6833) ;  /* 0x0000000000582947 */ /* 0x000fea0003800000 */
[----:B---3--:R-:W-:Y:S01]  /*23bc0*/  IADD3 R9, P0, R2, 0x20, RZ ;  /* 0x0000002002097810 */ /* 0x008fe20007f1e0ff */
[----:B-1----:R-:W-:Y:S01]  /*23bd0*/  IMAD.MOV.U32 R12, RZ, RZ, R80 ;  /* 0x000000ffff0c7224 */ /* 0x002fe200078e0050 */
        /* <DEDUP_REMOVED lines=20> */
.L_x_6833:
[----:B------:R-:W-:Y:S05]  /*23d20*/  BSYNC B0 ;  /* 0x0000000000007941 */ /* 0x000fea0003800000 */
.L_x_6832:
[----:B------:R-:W-:-:S04]  /*23d30*/  MOV R231, 0x0 ;  /* 0x0000000000e77802 */ /* 0x000fc80000000f00 */
[----:B-12345:R-:W-:Y:S05]  /*23d40*/  @P1 RET.REL.NODEC R230 `(_ZN5flash24flash_fwd_splitkv_kernelI23Flash_fwd_kernel_traitsILi256ELi64ELi64ELi4ELb0ELb0EN7cutlass10bfloat16_tE19Flash_kernel_traitsILi256ELi64ELi64ELi4ES3_EELb0ELb1ELb0ELb0ELb1ELb0ELb0ELb1EEEvNS_16Flash_fwd_paramsE) ;  /* 0xfffffdc0e6ac1950 */ /* 0x03efea0003c3ffff */
        /* <DEDUP_REMOVED lines=23> */
[----:B-1----:R-:W-:Y:S05]  /*23ec0*/  RET.REL.NODEC R230 `(_ZN5flash24flash_fwd_splitkv_kernelI23Flash_fwd_kernel_traitsILi256ELi64ELi64ELi4ELb0ELb0EN7cutlass10bfloat16_tE19Flash_kernel_traitsILi256ELi64ELi64ELi4ES3_EELb0ELb1ELb0ELb0ELb1ELb0ELb0ELb1EEEvNS_16Flash_fwd_paramsE) ;  /* 0xfffffdc0e64c7950 */ /* 0x002fea0003c3ffff */
.L_x_6822:
[----:B------:R-:W-:Y:S01]  /*23ed0*/  MOV R5, 0x2 ;  /* 0x0000000200057802 */ /* 0x000fe20000000f00 */
[----:B------:R-:W-:Y:S01]  /*23ee0*/  IMAD.MOV.U32 R0, RZ, RZ, 0x1f ;  /* 0x0000001fff007424 */ /* 0x000fe200078e00ff */
[----:B------:R-:W-:-:S07]  /*23ef0*/  MOV R2, 0xffffffff ;  /* 0xffffffff00027802 */ /* 0x000fce0000000f00 */
[----:B-1---5:R-:W-:Y:S05]  /*23f00*/  WARPSYNC.COLLECTIVE R2, `(.L_x_6834) ;  /* 0x0000000002087348 */ /* 0x022fea0003c00000 */
[----:B------:R2:W3:Y:S02]  /*23f10*/  SHFL.BFLY P0, R13, R251, R5, R0 ;  /* 0x0c000005fb0d7389 */ /* 0x0004e40000000000 */
[----:B-123-5:R-:W-:Y:S01]  /*23f20*/  ENDCOLLECTIVE ;  /* 0x000000000000791b */ /* 0x02efe20003800000 */
.L_x_6834:
[----:B------:R-:W-:Y:S02]  /*23f30*/  IMAD.MOV.U32 R8, RZ, RZ, R13 ;  /* 0x000000ffff087224 */ /* 0x000fe400078e000d */
[----:B------:R-:W-:Y:S02]  /*23f40*/  IMAD.MOV.U32 R5, RZ, RZ, 0x1 ;  /* 0x00000001ff057424 */ /* 0x000fe400078e00ff */
[----:B------:R-:W-:-:S05]  /*23f50*/  FADD.FTZ R9, R8, R251 ;  /* 0x000000fb08097221 */ /* 0x000fca0000010000 */
[----:B------:R-:W-:-:S07]  /*23f60*/  MOV R251, R9 ;  /* 0x0000000900fb7202 */ /* 0x000fce0000000f00 */
[----:B------:R-:W-:Y:S05]  /*23f70*/  WARPSYNC.COLLECTIVE R2, `(.L_x_6835) ;  /* 0x0000000002087348 */ /* 0x000fea0003c00000 */
[----:B------:R1:W2:Y:S02]  /*23f80*/  SHFL.BFLY P0, R13, R251, R5, R0 ;  /* 0x0c000005fb0d7389 */ /* 0x0002a40000000000 */
[----:B-12---:R-:W-:Y:S01]  /*23f90*/  ENDCOLLECTIVE ;  /* 0x000000000000791b */ /* 0x006fe20003800000 */
.L_x_6835:
[----:B------:R-:W-:Y:S01]  /*23fa0*/  MOV R251, R249 ;  /* 0x000000f900fb7202 */ /* 0x000fe20000000f00 */
[----:B------:R-:W-:Y:S01]  /*23fb0*/  IMAD.MOV.U32 R5, RZ, RZ, 0x2 ;  /* 0x00000002ff057424 */ /* 0x000fe200078e00ff */
[----:B------:R-:W-:-:S07]  /*23fc0*/  MOV R8, R13 ;  /* 0x0000000d00087202 */ /* 0x000fce0000000f00 */
[----:B------:R-:W-:Y:S05]  /*23fd0*/  WARPSYNC.COLLECTIVE R2, `(.L_x_6836) ;  /* 0x0000000002087348 */ /* 0x000fea0003c00000 */
[----:B------:R1:W2:Y:S02]  /*23fe0*/  SHFL.BFLY P0, R13, R251, R5, R0 ;  /* 0x0c000005fb0d7389 */ /* 0x0002a40000000000 */
[----:B-12---:R-:W-:Y:S01]  /*23ff0*/  ENDCOLLECTIVE ;  /* 0x000000000000791b */ /* 0x006fe20003800000 */
.L_x_6836:
[----:B------:R-:W-:Y:S01]  /*24000*/  FADD.FTZ R8, R9, R8 ;  /* 0x0000000809087221 */ /* 0x000fe20000010000 */
[----:B------:R-:W-:Y:S01]  /*24010*/  FADD.FTZ R12, R13, R249 ;  /* 0x000000f90d0c7221 */ /* 0x000fe20000010000 */
[----:B------:R-:W-:-:S04]  /*24020*/  MOV R5, 0x1 ;  /* 0x0000000100057802 */ /* 0x000fc80000000f00 */
[----:B------:R-:W-:-:S07]  /*24030*/  MOV R251, R12 ;  /* 0x0000000c00fb7202 */ /* 0x000fce0000000f00 */
[----:B------:R-:W-:Y:S05]  /*24040*/  WARPSYNC.COLLECTIVE R2, `(.L_x_6837) ;  /* 0x0000000002087348 */ /* 0x000fea0003c00000 */
[----:B------:R1:W2:Y:S02]  /*24050*/  SHFL.BFLY P0, R13, R251, R5, R0 ;  /* 0x0c000005fb0d7389 */ /* 0x0002a40000000000 */
[----:B-12---:R-:W-:Y:S01]  /*24060*/  ENDCOLLECTIVE ;  /* 0x000000000000791b */ /* 0x006fe20003800000 */
.L_x_6837:
[----:B------:R-:W-:Y:S05]  /*24070*/  BRA `(.L_x_6838) ;  /* 0xffffffdc003c7947 */ /* 0x000fea000383ffff */
.L_x_6839:
        /* <DEDUP_REMOVED lines=16> */
.L_x_9016:


//--------------------- .text._ZN5flash24flash_fwd_splitkv_kernelI23Flash_fwd_kernel_traitsILi256ELi64ELi64ELi4ELb0ELb0EN7cutlass10bfloat16_tE19Flash_kernel_traitsILi256ELi64ELi64ELi4ES3_EELb0ELb1ELb0ELb0ELb1ELb1ELb0ELb1EEEvNS_16Flash_fwd_paramsE --------------------------
	.section	.text._ZN5flash24flash_fwd_splitkv_kernelI23Flash_fwd_kernel_traitsILi256ELi64ELi64ELi4ELb0ELb0EN7cutlass10bfloat16_tE19Flash_kernel_traitsILi256ELi64ELi64ELi4ES3_EELb0ELb1ELb0ELb0ELb1ELb1ELb0ELb1EEEvNS_16Flash_fwd_paramsE,"ax",@progbits
	.align	128
        .global         _ZN5flash24flash_fwd_splitkv_kernelI23Flash_fwd_kernel_traitsILi256ELi64ELi64ELi4ELb0ELb0EN7cutlass10bfloat16_tE19Flash_kernel_traitsILi256ELi64ELi64ELi4ES3_EELb0ELb1ELb0ELb0ELb1ELb1ELb0ELb1EEEvNS_16Flash_fwd_paramsE
        .type           _ZN5flash24flash_fwd_splitkv_kernelI23Flash_fwd_kernel_traitsILi256ELi64ELi64ELi4ELb0ELb0EN7cutlass10bfloat16_tE19Flash_kernel_traitsILi256ELi64ELi64ELi4ES3_EELb0ELb1ELb0ELb0ELb1ELb1ELb0ELb1EEEvNS_16Flash_fwd_paramsE,@function
        .size           _ZN5flash24flash_fwd_splitkv_kernelI23Flash_fwd_kernel_traitsILi256ELi64ELi64ELi4ELb0ELb0EN7cutlass10bfloat16_tE19Flash_kernel_traitsILi256ELi64ELi64ELi4ES3_EELb0ELb1ELb0ELb0ELb1ELb1ELb0ELb1EEEvNS_16Flash_fwd_paramsE,(.L_x_9017 - _ZN5flash24flash_fwd_splitkv_kernelI23Flash_fwd_kernel_traitsILi256ELi64ELi64ELi4ELb0ELb0EN7cutlass10bfloat16_tE19Flash_kernel_traitsILi256ELi64ELi64ELi4ES3_EELb0ELb1ELb0ELb0ELb1ELb1ELb0ELb1EEEvNS_16Flash_fwd_paramsE)
        .other          _ZN5flash24flash_fwd_splitkv_kernelI23Flash_fwd_kernel_traitsILi256ELi64ELi64ELi4ELb0ELb0EN7cutlass10bfloat16_tE19Flash_kernel_traitsILi256ELi64ELi64ELi4ES3_EELb0ELb1ELb0ELb0ELb1ELb1ELb0ELb1EEEvNS_16Flash_fwd_paramsE,@"STO_CUDA_ENTRY STV_DEFAULT"
_ZN5flash24flash_fwd_splitkv_kernelI23Flash_fwd_kernel_traitsILi256ELi64ELi64ELi4ELb0ELb0EN7cutlass10bfloat16_tE19Flash_kernel_traitsILi256ELi64ELi64ELi4ES3_EELb0ELb1ELb0ELb0ELb1ELb1ELb0ELb1EEEvNS_16Flash_fwd_paramsE:
.text._ZN5flash24flash_fwd_splitkv_kernelI23Flash_fwd_kernel_traitsILi256ELi64ELi64ELi4ELb0ELb0EN7cutlass10bfloat16_tE19Flash_kernel_traitsILi256ELi64ELi64ELi4ES3_EELb0ELb1ELb0ELb0ELb1ELb1ELb0ELb1EEEvNS_16Flash_fwd_paramsE:
        /* <DEDUP_REMOVED lines=8> */
[----:B-1-34-:R-:W-:Y:S05]  /*0080*/  CALL.REL.NOINC `($_ZN5flash24flash_fwd_splitkv_kernelI23Flash_fwd_kernel_traitsILi256ELi64ELi64ELi4ELb0ELb0EN7cutlass10bfloat16_tE19Flash_kernel_traitsILi256ELi64ELi64ELi4ES3_EELb0ELb1ELb0ELb0ELb1ELb1ELb0ELb1EEEvNS_16Flash_fwd_paramsE$_ZN5flash30compute_attn_1rowblock_splitkvI23Flash_fwd_kernel_traitsILi256ELi64ELi64ELi4ELb0ELb0EN7cutlass10bfloat16_tE19Flash_kernel_traitsILi256ELi64ELi64ELi4ES3_EELb0ELb1ELb0ELb0ELb1ELb1ELb0ELb1ENS_16Flash_fwd_paramsEEEvRKT8_iiiii) ;  /* 0x0000000000087944 */ /* 0x01afea0003c00000 */
[----:B------:R-:W-:Y:S05]  /*0090*/  BSYNC B3 ;  /* 0x0000000000037941 */ /* 0x000fea0003800000 */
.L_x_6840:
[----:B------:R-:W-:Y:S05]  /*00a0*/  EXIT ;  /* 0x000000000000794d */ /* 0x000fea0003800000 */
        .type           $_ZN5flash24flash_fwd_splitkv_kernelI23Flash_fwd_kernel_traitsILi256ELi64ELi64ELi4ELb0ELb0EN7cutlass10bfloat16_tE19Flash_kernel_traitsILi256ELi64ELi64ELi4ES3_EELb0ELb1ELb0ELb0ELb1ELb1ELb0ELb1EEEvNS_16Flash_fwd_paramsE$_ZN5flash30compute_attn_1rowblock_splitkvI23Flash_fwd_kernel_traitsILi256ELi64ELi64ELi4ELb0ELb0EN7cutlass10bfloat16_tE19Flash_kernel_traitsILi256ELi64ELi64ELi4ES3_EELb0ELb1ELb0ELb0ELb1ELb1ELb0ELb1ENS_16Flash_fwd_paramsEEEvRKT8_iiiii,@function
        .size           $_ZN5flash24flash_fwd_splitkv_kernelI23Flash_fwd_kernel_traitsILi256ELi64ELi64ELi4ELb0ELb0EN7cutlass10bfloat16_tE19Flash_kernel_traitsILi256ELi64ELi64ELi4ES3_EELb0ELb1ELb0ELb0ELb1ELb1ELb0ELb1EEEvNS_16Flash_fwd_paramsE$_ZN5flash30compute_attn_1rowblock_splitkvI23Flash_fwd_kernel_traitsILi256ELi64ELi64ELi4ELb0ELb0EN7cutlass10bfloat16_tE19Flash_kernel_traitsILi256ELi64ELi64ELi4ES3_EELb0ELb1ELb0ELb0ELb1ELb1ELb0ELb1ENS_16Flash_fwd_paramsEEEvRKT8_iiiii,(.L_x_9017 - $_ZN5flash24flash_fwd_splitkv_kernelI23Flash_fwd_kernel_traitsILi256ELi64ELi64ELi4ELb0ELb0EN7cutlass10bfloat16_tE19Flash_kernel_traitsILi256ELi64ELi64ELi4ES3_EELb0ELb1ELb0ELb0ELb1ELb1ELb0ELb1EEEvNS_16Flash_fwd_paramsE$_ZN5flash30compute_attn_1rowblock_splitkvI23Flash_fwd_kernel_traitsILi256ELi64ELi64ELi4ELb0ELb0EN7cutlass10bfloat16_tE19Flash_kernel_traitsILi256ELi64ELi64ELi4ES3_EELb0ELb1ELb0ELb0ELb1ELb1ELb0ELb1ENS_16Flash_fwd_paramsEEEvRKT8_iiiii)
$_ZN5flash24flash_fwd_splitkv_kernelI23Flash_fwd_kernel_traitsILi256ELi64ELi64ELi4ELb0ELb0EN7cutlass10bfloat16_tE19Flash_kernel_traitsILi256ELi64ELi64ELi4ES3_EELb0ELb1ELb0ELb0ELb1ELb1ELb0ELb1EEEvNS_16Flash_fwd_paramsE$_ZN5flash30compute_attn_1rowblock_splitkvI23Flash_fwd_kernel_traitsILi256ELi64ELi64ELi4ELb0ELb0EN7cutlass10bfloat16_tE19Flash_kernel_traitsILi256ELi64ELi64ELi4ES3_EELb0ELb1ELb0ELb0ELb1ELb1ELb0ELb1ENS_16Flash_fwd_paramsEEEvRKT8_iiiii:
        /* <DEDUP_REMOVED lines=28> */
.L_x_6842:
[----:B------:R-:W-:Y:S05]  /*0270*/  BSYNC B0 ;  /* 0x0000000000007941 */ /* 0x000fea0003800000 */
.L_x_6841:
        /* <DEDUP_REMOVED lines=8> */
.L_x_6844:
[----:B------:R3:W5:Y:S02]  /*0300*/  LD.E R3, desc[UR6][R18.64+0xb8] ;  /* 0x0000b80612037980 */ /* 0x000764000c101900 */
.L_x_6845:
[----:B------:R-:W-:Y:S05]  /*0310*/  BSYNC B0 ;  /* 0x0000000000007941 */ /* 0x000fea0003800000 */
.L_x_6843:
        /* <DEDUP_REMOVED lines=10> */
.L_x_6847:
[----:B------:R-:W2:Y:S01]  /*03c0*/  LD.E.64 R2, desc[UR6][R18.64+0x108] ;  /* 0x0001080612027980 */ /* 0x000ea2000c101b00 */
[----:B------:R-:W-:Y:S01]  /*03d0*/  BSSY B0, `(.L_x_6849) ;  /* 0x0000006000007945 */ /* 0x000fe20003800000 */
[----:B------:R-:W-:Y:S01]  /*03e0*/  IMAD.MOV.U32 R61, RZ, RZ, RZ ;  /* 0x000000ffff3d7224 */ /* 0x000fe200078e00ff */
[----:B--2---:R-:W-:-:S04]  /*03f0*/  ISETP.NE.U32.AND P1, PT, R2, RZ, PT ;  /* 0x000000ff0200720c */ /* 0x004fc80003f25070 */
[----:B------:R-:W-:-:S13]  /*0400*/  ISETP.NE.AND.EX P1, PT, R3, RZ, PT, P1 ;  /* 0x000000ff0300720c */ /* 0x000fda0003f25310 */
[----:B------:R-:W-:Y:S05]  /*0410*/  @!P1 BRA `(.L_x_6850) ;  /* 0x0000000000049947 */ /* 0x000fea0003800000 */
[----:B------:R2:W5:Y:S02]  /*0420*/  LD.E R61, desc[UR6][R18.64+0xbc] ;  /* 0x0000bc06123d7980 */ /* 0x000564000c101900 */
.L_x_6850:
[----:B------:R-:W-:Y:S05]  /*0430*/  BSYNC B0 ;  /* 0x0000000000007941 */ /* 0x000fea0003800000 */
.L_x_6849:
[----:B-----5:R-:W-:Y:S02]  /*0440*/  IADD3 R61, R70, R61, RZ ;  /* 0x0000003d463d7210 */ /* 0x020fe40007ffe0ff */
.L_x_6848:
[----:B------:R-:W-:Y:S05]  /*0450*/  BSYNC B1 ;  /* 0x0000000000017941 */ /* 0x000fea0003800000 */
.L_x_6846:
[----:B------:R-:W-:Y:S01]  /*0460*/  IMAD.SHL.U32 R63, R233, 0x40, RZ ;  /* 0x00000040e93f7824 */ /* 0x000fe200078e00ff */
[----:B------:R-:W-:Y:S01]  /*0470*/  MOV R2, R230 ;  /* 0x000000e600027202 */ /* 0x000fe20000000f00 */
[----:B------:R-:W-:-:S03]  /*0480*/  IMAD.MOV.U32 R3, RZ, RZ, 0x0 ;  /* 0x00000000ff037424 */ /* 0x000fc600078e00ff */
[----:B------:R-:W-:-:S13]  /*0490*/  ISETP.GT.AND P1, PT, R234, R63, PT ;  /* 0x0000003fea00720c */ /* 0x000fda0003f24270 */
[----:B-123--:R-:W-:Y:S05]  /*04a0*/  @!P1 RET.REL.NODEC R2 `(_ZN5flash24flash_fwd_splitkv_kernelI23Flash_fwd_kernel_traitsILi256ELi64ELi64ELi4ELb0ELb0EN7cutlass10bfloat16_tE19Flash_kernel_traitsILi256ELi64ELi64ELi4ES3_EELb0ELb1ELb0ELb0ELb1ELb1ELb0ELb1EEEvNS_16Flash_fwd_paramsE) ;  /* 0xfffffff802d49950 */ /* 0x00efea0003c3ffff */
        /* <DEDUP_REMOVED lines=92> */
.L_x_6853:
[----:B------:R-:W-:Y:S05]  /*0a70*/  BSYNC B0 ;  /* 0x0000000000007941 */ /* 0x000fea0003800000 */
.L_x_6852:
        /* <DEDUP_REMOVED lines=21> */
.L_x_6855:
[----:B------:R-:W-:Y:S05]  /*0bd0*/  BSYNC B0 ;  /* 0x0000000000007941 */ /* 0x000fea0003800000 */
.L_x_6854:
        /* <DEDUP_REMOVED lines=16> */
.L_x_6857:
[----:B------:R-:W-:Y:S05]  /*0ce0*/  BSYNC B0 ;  /* 0x0000000000007941 */ /* 0x000fea0003800000 */
.L_x_6856:
        /* <DEDUP_REMOVED lines=16> */
.L_x_6859:
[----:B------:R-:W-:Y:S05]  /*0df0*/  BSYNC B0 ;  /* 0x0000000000007941 */ /* 0x000fea0003800000 */
.L_x_6858:
[----:B------:R-:W-:Y:S01]  /*0e00*/  MOV R231, 0x0 ;  /* 0x0000000000e77802 */ /* 0x000fe20000000f00 */
[----:B------:R-:W-:Y:S04]  /*0e10*/  @!P6 ST.E desc[UR6][R8.64], R11 ;  /* 0x0000000b0800e985 */ /* 0x000fe8000c101906 */
[----:B------:R-:W-:Y:S04]  /*0e20*/  @!P5 ST.E desc[UR6][R8.64+0x40], R7 ;  /* 0x000040070800d985 */ /* 0x000fe8000c101906 */
[----:B------:R1:W-:Y:S02]  /*0e30*/  @!P4 ST.E desc[UR6][R8.64+0x80], R3 ;  /* 0x000080030800c985 */ /* 0x0003e4000c101906 */
[----:B-123-5:R-:W-:Y:S05]  /*0e40*/  @P3 RET.REL.NODEC R230 `(_ZN5flash24flash_fwd_splitkv_kernelI23Flash_fwd_kernel_traitsILi256ELi64ELi64ELi4ELb0ELb0EN7cutlass10bfloat16_tE19Flash_kernel_traitsILi256ELi64ELi64ELi4ES3_EELb0ELb1ELb0ELb0ELb1ELb1ELb0ELb1EEEvNS_16Flash_fwd_paramsE) ;  /* 0xfffffff0e66c3950 */ /* 0x02efea0003c3ffff */
[----:B------:R-:W-:Y:S02]  /*0e50*/  MOV R3, 0x7f800000 ;  /* 0x7f80000000037802 */ /* 0x000fe40000000f00 */
[----:B------:R-:W-:-:S03]  /*0e60*/  MOV R231, 0x0 ;  /* 0x0000000000e77802 */ /* 0x000fc60000000f00 */
[----:B------:R1:W-:Y:S02]  /*0e70*/  ST.E desc[UR6][R8.64+0xc0], R3 ;  /* 0x0000c00308007985 */ /* 0x0003e4000c101906 */
[----:B-1----:R-:W-:Y:S05]  /*0e80*/  RET.REL.NODEC R230 `(_ZN5flash24flash_fwd_splitkv_kernelI23Flash_fwd_kernel_traitsILi256ELi64ELi64ELi4ELb0ELb0EN7cutlass10bfloat16_tE19Flash_kernel_traitsILi256ELi64ELi64ELi4ES3_EELb0ELb1ELb0ELb0ELb1ELb1ELb0ELb1EEEvNS_16Flash_fwd_paramsE) ;  /* 0xfffffff0e65c7950 */ /* 0x002fea0003c3ffff */
.L_x_6851:
        /* <DEDUP_REMOVED lines=105> */
.L_x_6861:
        /* <DEDUP_REMOVED lines=79> */
.L_x_6862:
[----:B------:R-:W-:Y:S05]  /*1a10*/  BSYNC B0 ;  /* 0x0000000000007941 */ /* 0x000fea0003800000 */
.L_x_6860:
        /* <DEDUP_REMOVED lines=255> */
.L_x_6919:
        /* <DEDUP_REMOVED lines=256> */
.L_x_6868:
[----:B------:R-:W-:Y:S05]  /*3a10*/  BSYNC B0 ;  /* 0x0000000000007941 */ /* 0x000fea0003800000 */
.L_x_6867:
        /* <DEDUP_REMOVED lines=192> */
.L_x_6870:
[----:B------:R-:W-:Y:S05]  /*4620*/  BSYNC B0 ;  /* 0x0000000000007941 */ /* 0x000fea0003800000 */
.L_x_6869:
        /* <DEDUP_REMOVED lines=192> */
.L_x_6872:
[----:B------:R-:W-:Y:S05]  /*5230*/  BSYNC B0 ;  /* 0x0000000000007941 */ /* 0x000fea0003800000 */
.L_x_6871:
        /* <DEDUP_REMOVED lines=194> */
.L_x_6874:
[----:B------:R-:W-:Y:S05]  /*5e60*/  BSYNC B0 ;  /* 0x0000000000007941 */ /* 0x000fea0003800000 */
.L_x_6873:
[----:B------:R-:W5:Y:S02]  /*5e70*/  LD.E R3, desc[UR6][R18.64+0xd0] ;  /* 0x0000d00612037980 */ /* 0x000f64000c101900 */
[----:B-----5:R-:W-:Y:S05]  /*5e80*/  IMAD.U32 R3, R3, -0x20, RZ ;  /* 0xffffffe003037824 */ /* 0x020fea00078e00ff */
[C---:B------:R-:W-:Y:S02]  /*5e90*/  LEA R28, P1, R3.reuse, R28, 0x1 ;  /* 0x0000001c031c7211 */ /* 0x040fe400078208ff */
[C---:B------:R-:W-:Y:S02]  /*5ea0*/  LEA R56, P0, R3.reuse, R56, 0x1 ;  /* 0x0000003803387211 */ /* 0x040fe400078008ff */
[C---:B------:R-:W-:Y:S02]  /*5eb0*/  LEA.HI.X.SX32 R29, R3.reuse, R29, 0x1, P1 ;  /* 0x0000001d031d7211 */ /* 0x040fe400008f0eff */
[----:B------:R-:W-:Y:S01]  /*5ec0*/  LEA.HI.X.SX32 R57, R3, R57, 0x1, P0 ;  /* 0x0000003903397211 */ /* 0x000fe200000f0eff */
[----:B------:R-:W-:Y:S05]  /*5ed0*/  BRA `(.L_x_6875) ;  /* 0x0000005c00947947 */ /* 0x000fea0003800000 */
.L_x_6866:
        /* <DEDUP_REMOVED lines=86> */
.L_x_6879:
[----:B------:R-:W-:Y:S05]  /*6440*/  BSYNC B0 ;  /* 0x0000000000007941 */ /* 0x000fea0003800000 */
.L_x_6878:
        /* <DEDUP_REMOVED lines=83> */
.L_x_6881:
[----:B------:R-:W-:Y:S05]  /*6980*/  BSYNC B0 ;  /* 0x0000000000007941 */ /* 0x000fea0003800000 */
.L_x_6880:
        /* <DEDUP_REMOVED lines=82> */
.L_x_6883:
[----:B------:R-:W-:Y:S05]  /*6eb0*/  BSYNC B0 ;  /* 0x0000000000007941 */ /* 0x000fea0003800000 */
.L_x_6882:
        /* <DEDUP_REMOVED lines=84> */
.L_x_6885:
[----:B------:R-:W-:Y:S05]  /*7400*/  BSYNC B0 ;  /* 0x0000000000007941 */ /* 0x000fea0003800000 */
.L_x_6884:
[----:B-----5:R3:W-:Y:S02]  /*7410*/  ST.E.128 desc[UR6][R160.64+0x180], R8 ;  /* 0x00018008a0007985 */ /* 0x0207e4000c101d06 */
.L_x_6877:
[----:B------:R-:W-:Y:S05]  /*7420*/  BSYNC B1 ;  /* 0x0000000000017941 */ /* 0x000fea0003800000 */
.L_x_6876:
        /* <DEDUP_REMOVED lines=94> */
.L_x_6889:
[----:B------:R-:W-:Y:S05]  /*7a10*/  BSYNC B0 ;  /* 0x0000000000007941 */ /* 0x000fea0003800000 */
.L_x_6888:
        /* <DEDUP_REMOVED lines=89> */
.L_x_6891:
[----:B------:R-:W-:Y:S05]  /*7fb0*/  BSYNC B0 ;  /* 0x0000000000007941 */ /* 0x000fea0003800000 */
.L_x_6890:
        /* <DEDUP_REMOVED lines=88> */
.L_x_6893:
[----:B------:R-:W-:Y:S05]  /*8540*/  BSYNC B0 ;  /* 0x0000000000007941 */ /* 0x000fea0003800000 */
.L_x_6892:
        /* <DEDUP_REMOVED lines=90> */
.L_x_6895:
[----:B------:R-:W-:Y:S05]  /*8af0*/  BSYNC B0 ;  /* 0x0000000000007941 */ /* 0x000fea0003800000 */
.L_x_6894:
[----:B-----5:R3:W-:Y:S02]  /*8b00*/  ST.E.128 desc[UR6][R42.64+0x180], R8 ;  /* 0x000180082a007985 */ /* 0x0207e4000c101d06 */
.L_x_6887:
[----:B------:R-:W-:Y:S05]  /*8b10*/  BSYNC B1 ;  /* 0x0000000000017941 */ /* 0x000fea0003800000 */
.L_x_6886:
        /* <DEDUP_REMOVED lines=97> */
.L_x_6899:
[----:B------:R-:W-:Y:S05]  /*9130*/  BSYNC B0 ;  /* 0x0000000000007941 */ /* 0x000fea0003800000 */
.L_x_6898:
        /* <DEDUP_REMOVED lines=89> */
.L_x_6901:
[----:B------:R-:W-:Y:S05]  /*96d0*/  BSYNC B0 ;  /* 0x0000000000007941 */ /* 0x000fea0003800000 */
.L_x_6900:
        /* <DEDUP_REMOVED lines=88> */
.L_x_6903:
[----:B------:R-:W-:Y:S05]  /*9c60*/  BSYNC B0 ;  /* 0x0000000000007941 */ /* 0x000fea0003800000 */
.L_x_6902:
        /* <DEDUP_REMOVED lines=90> */
.L_x_6905:
[----:B------:R-:W-:Y:S05]  /*a210*/  BSYNC B0 ;  /* 0x0000000000007941 */ /* 0x000fea0003800000 */
.L_x_6904:
[----:B-----5:R4:W-:Y:S02]  /*a220*/  ST.E.128 desc[UR6][R42.64+0x180], R8 ;  /* 0x000180082a007985 */ /* 0x0209e4000c101d06 */
.L_x_6897:
[----:B------:R-:W-:Y:S05]  /*a230*/  BSYNC B1 ;  /* 0x0000000000017941 */ /* 0x000fea0003800000 */
.L_x_6896:
        /* <DEDUP_REMOVED lines=99> */
.L_x_6909:
[----:B------:R-:W-:Y:S05]  /*a870*/  BSYNC B0 ;  /* 0x0000000000007941 */ /* 0x000fea0003800000 */
.L_x_6908:
        /* <DEDUP_REMOVED lines=89> */
.L_x_6911:
[----:B------:R-:W-:Y:S05]  /*ae10*/  BSYNC B0 ;  /* 0x0000000000007941 */ /* 0x000fea0003800000 */
.L_x_6910:
        /* <DEDUP_REMOVED lines=88> */
.L_x_6913:
[----:B------:R-:W-:Y:S05]  /*b3a0*/  BSYNC B0 ;  /* 0x0000000000007941 */ /* 0x000fea0003800000 */
.L_x_6912:
        /* <DEDUP_REMOVED lines=90> */
.L_x_6915:
[----:B------:R-:W-:Y:S05]  /*b950*/  BSYNC B0 ;  /* 0x0000000000007941 */ /* 0x000fea0003800000 */
.L_x_6914:
[----:B-----5:R4:W-:Y:S02]  /*b960*/  ST.E.128 desc[UR6][R48.64+0x180], R8 ;  /* 0x0001800830007985 */ /* 0x0209e4000c101d06 */
.L_x_6907:
[----:B------:R-:W-:Y:S05]  /*b970*/  BSYNC B1 ;  /* 0x0000000000017941 */ /* 0x000fea0003800000 */
.L_x_6906:
[----:B------:R-:W5:Y:S02]  /*b980*/  LD.E R3, desc[UR6][R18.64+0xd0] ;  /* 0x0000d00612037980 */ /* 0x000f64000c101900 */
[----:B-----5:R-:W-:Y:S05]  /*b990*/  IMAD.U32 R3, R3, -0x20, RZ ;  /* 0xffffffe003037824 */ /* 0x020fea00078e00ff */
[C---:B------:R-:W-:Y:S02]  /*b9a0*/  LEA R116, P1, R3.reuse, R116, 0x1 ;  /* 0x0000007403747211 */ /* 0x040fe400078208ff */
[C---:B------:R-:W-:Y:S02]  /*b9b0*/  LEA R114, P0, R3.reuse, R114, 0x1 ;  /* 0x0000007203727211 */ /* 0x040fe400078008ff */
[C---:B------:R-:W-:Y:S02]  /*b9c0*/  LEA.HI.X.SX32 R117, R3.reuse, R117, 0x1, P1 ;  /* 0x0000007503757211 */ /* 0x040fe400008f0eff */
[----:B------:R-:W-:Y:S01]  /*b9d0*/  LEA.HI.X.SX32 R115, R3, R115, 0x1, P0 ;  /* 0x0000007303737211 */ /* 0x000fe200000f0eff */
[----:B------:R-:W-:Y:S05]  /*b9e0*/  BRA `(.L_x_6875) ;  /* 0x0000000000d07947 */ /* 0x000fea0003800000 */
.L_x_6865:
        /* <DEDUP_REMOVED lines=52> */
.L_x_6875:
[----:B------:R-:W-:Y:S05]  /*bd30*/  BSYNC B2 ;  /* 0x0000000000027941 */ /* 0x000fea0003800000 */
.L_x_6864:
        /* <DEDUP_REMOVED lines=88> */
.L_x_6917:
        /* <DEDUP_REMOVED lines=8> */
.L_x_6918:
[----:B------:R-:W-:Y:S05]  /*c340*/  BSYNC B0 ;  /* 0x0000000000007941 */ /* 0x000fea0003800000 */
.L_x_6916:
[----:B------:R-:W-:Y:S04]  /*c350*/  IADD3 R17, R17, -0x1, RZ ;  /* 0xffffffff11117810 */ /* 0x000fe80007ffe0ff */
[----:B------:R-:W-:Y:S11]  /*c360*/  ISETP.GT.AND P0, PT, R17, R81, PT ;  /* 0x000000511100720c */ /* 0x000ff60003f04270 */
[----:B------:R-:W-:Y:S02]  /*c370*/  @!UPT UIADD3 URZ, URZ, URZ, URZ ;  /* 0x0000003f3f3ff290 */ /* 0x000fe4000fffe03f */
[----:B------:R-:W-:Y:S05]  /*c380*/  @P0 BRA `(.L_x_6919) ;  /* 0xffffff6400a00947 */ /* 0x000fea000383ffff */
.L_x_6863:
        /* <DEDUP_REMOVED lines=110> */
.L_x_6926:
[----:B------:R-:W-:Y:S05]  /*ca70*/  BSYNC B0 ;  /* 0x0000000000007941 */ /* 0x000fea0003800000 */
.L_x_6925:
        /* <DEDUP_REMOVED lines=42> */
.L_x_6928:
[----:B------:R-:W-:Y:S05]  /*cd20*/  BSYNC B0 ;  /* 0x0000000000007941 */ /* 0x000fea0003800000 */
.L_x_6927:
        /* <DEDUP_REMOVED lines=43> */
.L_x_6930:
[----:B------:R-:W-:Y:S05]  /*cfe0*/  BSYNC B0 ;  /* 0x0000000000007941 */ /* 0x000fea0003800000 */
.L_x_6929:
        /* <DEDUP_REMOVED lines=44> */
.L_x_6932:
[----:B------:R-:W-:Y:S05]  /*d2b0*/  BSYNC B0 ;  /* 0x0000000000007941 */ /* 0x000fea0003800000 */
.L_x_6931:
[----:B-----5:R3:W-:Y:S02]  /*d2c0*/  STS.128 [R235+0x6000], R20 ;  /* 0x00600014eb007388 */ /* 0x0207e40000000c00 */
.L_x_6924:
[----:B------:R-:W-:Y:S05]  /*d2d0*/  BSYNC B1 ;  /* 0x0000000000017941 */ /* 0x000fea0003800000 */
.L_x_6923:
        /* <DEDUP_REMOVED lines=59> */
.L_x_6936:
[----:B------:R-:W-:Y:S05]  /*d690*/  BSYNC B0 ;  /* 0x0000000000007941 */ /* 0x000fea0003800000 */
.L_x_6935:
        /* <DEDUP_REMOVED lines=44> */
.L_x_6938:
[----:B------:R-:W-:Y:S05]  /*d960*/  BSYNC B0 ;  /* 0x0000000000007941 */ /* 0x000fea0003800000 */
.L_x_6937:
        /* <DEDUP_REMOVED lines=42> */
.L_x_6940:
[----:B------:R-:W-:Y:S05]  /*dc10*/  BSYNC B0 ;  /* 0x0000000000007941 */ /* 0x000fea0003800000 */
.L_x_6939:
        /* <DEDUP_REMOVED lines=44> */
.L_x_6942:
[----:B------:R-:W-:Y:S05]  /*dee0*/  BSYNC B0 ;  /* 0x0000000000007941 */ /* 0x000fea0003800000 */
.L_x_6941:
[----:B-----5:R2:W-:Y:S02]  /*def0*/  STS.128 [R235+0x6800], R44 ;  /* 0x0068002ceb007388 */ /* 0x0205e40000000c00 */
.L_x_6934:
[----:B------:R-:W-:Y:S05]  /*df00*/  BSYNC B1 ;  /* 0x0000000000017941 */ /* 0x000fea0003800000 */
.L_x_6933:
        /* <DEDUP_REMOVED lines=61> */
.L_x_6946:
[----:B------:R-:W-:Y:S05]  /*e2e0*/  BSYNC B0 ;  /* 0x0000000000007941 */ /* 0x000fea0003800000 */
.L_x_6945:
        /* <DEDUP_REMOVED lines=42> */
.L_x_6948:
[----:B------:R-:W-:Y:S05]  /*e590*/  BSYNC B0 ;  /* 0x0000000000007941 */ /* 0x000fea0003800000 */
.L_x_6947:
        /* <DEDUP_REMOVED lines=43> */
.L_x_6950:
[----:B------:R-:W-:Y:S05]  /*e850*/  BSYNC B0 ;  /* 0x0000000000007941 */ /* 0x000fea0003800000 */
.L_x_6949:
        /* <DEDUP_REMOVED lines=44> */
.L_x_6952:
[----:B------:R-:W-:Y:S05]  /*eb20*/  BSYNC B0 ;  /* 0x0000000000007941 */ /* 0x000fea0003800000 */
.L_x_6951:
[----:B-----5:R2:W-:Y:S02]  /*eb30*/  STS.128 [R235+0x7000], R28 ;  /* 0x0070001ceb007388 */ /* 0x0205e40000000c00 */
.L_x_6944:
[----:B------:R-:W-:Y:S05]  /*eb40*/  BSYNC B1 ;  /* 0x0000000000017941 */ /* 0x000fea0003800000 */
.L_x_6943:
        /* <DEDUP_REMOVED lines=61> */
.L_x_6955:
[----:B------:R-:W-:Y:S05]  /*ef20*/  BSYNC B0 ;  /* 0x0000000000007941 */ /* 0x000fea0003800000 */
.L_x_6954:
        /* <DEDUP_REMOVED lines=42> */
.L_x_6957:
[----:B------:R-:W-:Y:S05]  /*f1d0*/  BSYNC B0 ;  /* 0x0000000000007941 */ /* 0x000fea0003800000 */
.L_x_6956:
        /* <DEDUP_REMOVED lines=44> */
.L_x_6959:
[----:B------:R-:W-:Y:S05]  /*f4a0*/  BSYNC B0 ;  /* 0x0000000000007941 */ /* 0x000fea0003800000 */
.L_x_6958:
        /* <DEDUP_REMOVED lines=45> */
.L_x_6961:
[----:B------:R-:W-:Y:S05]  /*f780*/  BSYNC B0 ;  /* 0x0000000000007941 */ /* 0x000fea0003800000 */
.L_x_6960:
[----:B-----5:R4:W-:Y:S01]  /*f790*/  STS.128 [R235+0x7800], R20 ;  /* 0x00780014eb007388 */ /* 0x0209e20000000c00 */
[----:B------:R-:W-:Y:S05]  /*f7a0*/  BRA `(.L_x_6953) ;  /* 0x0000005c000c7947 */ /* 0x000fea0003800000 */
.L_x_6922:
        /* <DEDUP_REMOVED lines=89> */
.L_x_6965:
[----:B------:R-:W-:Y:S05]  /*fd40*/  BSYNC B0 ;  /* 0x0000000000007941 */ /* 0x000fea0003800000 */
.L_x_6964:
        /* <DEDUP_REMOVED lines=83> */
.L_x_6967:
[----:B------:R-:W-:Y:S05]  /*10280*/  BSYNC B0 ;  /* 0x0000000000007941 */ /* 0x000fea0003800000 */
.L_x_6966:
        /* <DEDUP_REMOVED lines=83> */
.L_x_6969:
[----:B------:R-:W-:Y:S05]  /*107c0*/  BSYNC B0 ;  /* 0x0000000000007941 */ /* 0x000fea0003800000 */
.L_x_6968:
        /* <DEDUP_REMOVED lines=85> */
.L_x_6971:
[----:B------:R-:W-:Y:S05]  /*10d20*/  BSYNC B0 ;  /* 0x0000000000007941 */ /* 0x000fea0003800000 */
.L_x_6970:
[----:B-----5:R3:W-:Y:S02]  /*10d30*/  STS.128 [R235+0x6000], R36 ;  /* 0x00600024eb007388 */ /* 0x0207e40000000c00 */
.L_x_6963:
[----:B------:R-:W-:Y:S05]  /*10d40*/  BSYNC B1 ;  /* 0x0000000000017941 */ /* 0x000fea0003800000 */
.L_x_6962:
        /* <DEDUP_REMOVED lines=94> */
.L_x_6975:
[----:B------:R-:W-:Y:S05]  /*11330*/  BSYNC B0 ;  /* 0x0000000000007941 */ /* 0x000fea0003800000 */
.L_x_6974:
        /* <DEDUP_REMOVED lines=86> */
.L_x_6977:
[----:B------:R-:W-:Y:S05]  /*118a0*/  BSYNC B0 ;  /* 0x0000000000007941 */ /* 0x000fea0003800000 */
.L_x_6976:
        /* <DEDUP_REMOVED lines=86> */
.L_x_6979:
[----:B------:R-:W-:Y:S05]  /*11e10*/  BSYNC B0 ;  /* 0x0000000000007941 */ /* 0x000fea0003800000 */
.L_x_6978:
        /* <DEDUP_REMOVED lines=89> */
.L_x_6981:
[----:B------:R-:W-:Y:S05]  /*123b0*/  BSYNC B0 ;  /* 0x0000000000007941 */ /* 0x000fea0003800000 */
.L_x_6980:
[----:B-----5:R1:W-:Y:S02]  /*123c0*/  STS.128 [R235+0x6800], R20 ;  /* 0x00680014eb007388 */ /* 0x0203e40000000c00 */
.L_x_6973:
[----:B------:R-:W-:Y:S05]  /*123d0*/  BSYNC B1 ;  /* 0x0000000000017941 */ /* 0x000fea0003800000 */
.L_x_6972:
        /* <DEDUP_REMOVED lines=95> */
.L_x_6985:
[----:B------:R-:W-:Y:S05]  /*129d0*/  BSYNC B0 ;  /* 0x0000000000007941 */ /* 0x000fea0003800000 */
.L_x_6984:
        /* <DEDUP_REMOVED lines=86> */
.L_x_6987:
[----:B------:R-:W-:Y:S05]  /*12f40*/  BSYNC B0 ;  /* 0x0000000000007941 */ /* 0x000fea0003800000 */
.L_x_6986:
        /* <DEDUP_REMOVED lines=86> */
.L_x_6989:
[----:B------:R-:W-:Y:S05]  /*134b0*/  BSYNC B0 ;  /* 0x0000000000007941 */ /* 0x000fea0003800000 */
.L_x_6988:
        /* <DEDUP_REMOVED lines=88> */
.L_x_6991:
[----:B------:R-:W-:Y:S05]  /*13a40*/  BSYNC B0 ;  /* 0x0000000000007941 */ /* 0x000fea0003800000 */
.L_x_6990:
[----:B-----5:R1:W-:Y:S02]  /*13a50*/  STS.128 [R235+0x7000], R28 ;  /* 0x0070001ceb007388 */ /* 0x0203e40000000c00 */
.L_x_6983:
[----:B------:R-:W-:Y:S05]  /*13a60*/  BSYNC B1 ;  /* 0x0000000000017941 */ /* 0x000fea0003800000 */
.L_x_6982:
        /* <DEDUP_REMOVED lines=94> */
.L_x_6993:
[----:B------:R-:W-:Y:S05]  /*14050*/  BSYNC B0 ;  /* 0x0000000000007941 */ /* 0x000fea0003800000 */
.L_x_6992:
        /* <DEDUP_REMOVED lines=87> */
.L_x_6995:
[----:B------:R-:W-:Y:S05]  /*145d0*/  BSYNC B0 ;  /* 0x0000000000007941 */ /* 0x000fea0003800000 */
.L_x_6994:
        /* <DEDUP_REMOVED lines=87> */
.L_x_6997:
[----:B------:R-:W-:Y:S05]  /*14b50*/  BSYNC B0 ;  /* 0x0000000000007941 */ /* 0x000fea0003800000 */
.L_x_6996:
        /* <DEDUP_REMOVED lines=89> */
.L_x_6999:
[----:B------:R-:W-:Y:S05]  /*150f0*/  BSYNC B0 ;  /* 0x0000000000007941 */ /* 0x000fea0003800000 */
.L_x_6998:
[----:B-----5:R1:W-:Y:S01]  /*15100*/  STS.128 [R235+0x7800], R20 ;  /* 0x00780014eb007388 */ /* 0x0203e20000000c00 */
[----:B------:R-:W-:Y:S05]  /*15110*/  BRA `(.L_x_6953) ;  /* 0x0000000000b07947 */ /* 0x000fea0003800000 */
.L_x_6921:
        /* <DEDUP_REMOVED lines=44> */
.L_x_6953:
[----:B------:R-:W-:Y:S05]  /*153e0*/  BSYNC B2 ;  /* 0x0000000000027941 */ /* 0x000fea0003800000 */
.L_x_6920:
[----:B------:R-:W-:Y:S02]  /*153f0*/  VIADD R242, R170, 0xffffffff ;  /* 0xffffffffaaf27836 */ /* 0x000fe40000000000 */
[----:B------:R-:W-:Y:S02]  /*15400*/  IMAD.SHL.U32 R0, R60, 0x40, RZ ;  /* 0x000000403c007824 */ /* 0x000fe400078e00ff */
[----:B-1----:R-:W-:Y:S02]  /*15410*/  IMAD.SHL.U32 R2, R242, 0x40, RZ ;  /* 0x00000040f2027824 */ /* 0x002fe400078e00ff */
[----:B------:R-:W-:Y:S01]  /*15420*/  IMAD.SHL.U32 R121, R64, 0x40, RZ ;  /* 0x0000004040797824 */ /* 0x000fe200078e00ff */
[----:B------:R-:W-:Y:S01]  /*15430*/  LOP3.LUT R5, R0, 0x1c0, RZ, 0xc0, !PT ;  /* 0x000001c000057812 */ /* 0x000fe200078ec0ff */
[----:B------:R-:W-:-:S03]  /*15440*/  IMAD.IADD R3, R61, 0x1, -R2 ;  /* 0x000000013d037824 */ /* 0x000fc600078e0a02 */
[----:B------:R-:W-:Y:S02]  /*15450*/  LOP3.LUT R121, R121, 0xfffffe00, RZ, 0xc0, !PT ;  /* 0xfffffe0079797812 */ /* 0x000fe400078ec0ff */
[-C--:B------:R-:W-:Y:S02]  /*15460*/  ISETP.GE.AND P4, PT, R6, R3.reuse, PT ;  /* 0x000000030600720c */ /* 0x080fe40003f86270 */
[-C--:B------:R-:W-:Y:S02]  /*15470*/  ISETP.GE.AND P5, PT, R146, R3.reuse, PT ;  /* 0x000000039200720c */ /* 0x080fe40003fa6270 */
        /* <DEDUP_REMOVED lines=25> */
[----:B---3-5:R-:W-:Y:S01]  /*15610*/  @!P0 IMAD.IADD R13, R0, 0x1, R9 ;  /* 0x00000001000d8824 */ /* 0x028fe200078e0209 */
        /* <DEDUP_REMOVED lines=18> */
[----:B------:R-:W-:-:S03]  /*15740*/  @!P4 IMAD.WIDE.U32 R8, R168, 0x60, R240 ;  /* 0x00000060a808c825 */ /* 0x000fc600078e00f0 */
[----:B------:R-:W-:Y:S01]  /*15750*/  @!P0 LDGSTS.E.BYPASS.LTC128B.128 [R235+0x9800], desc[UR6][R12.64] ;  /* 0x098000000ceb8fae */ /* 0x000fe2000b901d46 */
[----:B------:R-:W-:-:S03]  /*15760*/  @!P4 IMAD.IADD R9, R0, 0x1, R9 ;  /* 0x000000010009c824 */ /* 0x000fc600078e0209 */
[----:B------:R-:W-:Y:S04]  /*15770*/  @!P0 LDGSTS.E.BYPASS.LTC128B.128 [R235+0xb800], desc[UR6][R12.64+0x80] ;  /* 0x0b8000800ceb8fae */ /* 0x000fe8000b901d46 */
[----:B------:R-:W-:Y:S04]  /*15780*/  @!P0 LDGSTS.E.BYPASS.LTC128B.128 [R235+0xd800], desc[UR6][R12.64+0x100] ;  /* 0x0d8001000ceb8fae */ /* 0x000fe8000b901d46 */
[----:B------:R3:W-:Y:S01]  /*15790*/  @!P0 LDGSTS.E.BYPASS.LTC128B.128 [R235+0xf800], desc[UR6][R12.64+0x180] ;  /* 0x0f8001800ceb8fae */ /* 0x0007e2000b901d46 */
[----:B------:R-:W-:-:S03]  /*157a0*/  @!P2 LEA R4, P0, R65, R240, 0x1 ;  /* 0x000000f04104a211 */ /* 0x000fc600078008ff */
[----:B------:R-:W0:Y:S01]  /*157b0*/  LDGDEPBAR ;  /* 0x00000000000079af */ /* 0x000e220000000000 */
[----:B------:R-:W-:Y:S02]  /*157c0*/  @!P2 LEA.HI.X R5, R65, R241, R62, 0x1, P0 ;  /* 0x000000f14105a211 */ /* 0x000fe400000f0c3e */
[----:B------:R-:W-:Y:S01]  /*157d0*/  LOP3.LUT R62, R6, R3, RZ, 0x3c, !PT ;  /* 0x00000003063e7212 */ /* 0x000fe200078e3cff */
[----:B--2-4-:R-:W2:Y:S01]  /*157e0*/  LD.E R17, desc[UR6][R18.64+0x184] ;  /* 0x0001840612117980 */ /* 0x014ea2000c101900 */
[----:B------:R-:W-:Y:S01]  /*157f0*/  IMAD R3, R54, 0x400, R121 ;  /* 0x0000040036037824 */ /* 0x000fe200078e0279 */
[C---:B-1----:R-:W-:Y:S02]  /*15800*/  @!P1 LEA R10, P0, R168.reuse, R240, 0x6 ;  /* 0x000000f0a80a9211 */ /* 0x042fe400078030ff */
[----:B------:R-:W4:Y:S02]  /*15810*/  LD.E R16, desc[UR6][R18.64+0x188] ;  /* 0x0001880612107980 */ /* 0x000f24000c101900 */
[----:B------:R-:W-:Y:S01]  /*15820*/  @!P1 LEA.HI.X R11, R168, R241, R169, 0x6, P0 ;  /* 0x000000f1a80b9211 */ /* 0x000fe200000f34a9 */
[----:B------:R-:W-:-:S04]  /*15830*/  DEPBAR.LE SB0, 0x0 ;  /* 0x000080000000791a */ /* 0x000fc80000000000 */
[----:B------:R-:W-:Y:S01]  /*15840*/  BAR.SYNC.DEFER_BLOCKING 0x0 ;  /* 0x0000000000007b1d */ /* 0x000fe20000010000 */
[----:B------:R-:W-:Y:S01]  /*15850*/  IMAD.IADD R226, R62, 0x1, R3 ;  /* 0x000000013ee27824 */ /* 0x000fe200078e0203 */
[----:B------:R-:W-:-:S04]  /*15860*/  LEA R225, R225, UR4, 0x1 ;  /* 0x00000004e1e17c11 */ /* 0x000fc8000f8e08ff */
        /* <DEDUP_REMOVED lines=46> */
[----:B------:R-:W1:Y:S01]  /*15b50*/  LDSM.16.M88.4 R32, [R225+0x8000] ;  /* 0x00800000e120783b */ /* 0x000e620000000200 */
[----:B------:R-:W-:Y:S01]  /*15b60*/  R2P PR, R60, 0x6 ;  /* 0x000000063c007804 */ /* 0x000fe20000000000 */
[----:B------:R-:W-:-:S02]  /*15b70*/  VIADD R0, R225, 0x8000 ;  /* 0x00008000e1007836 */ /* 0x000fc40000000000 */
[----:B------:R-:W-:Y:S01]  /*15b80*/  VIADD R223, R225, 0x8020 ;  /* 0x00008020e1df7836 */ /* 0x000fe20000000000 */
[----:B------:R-:W1:Y:S01]  /*15b90*/  LDSM.16.M88.4 R76, [R225+0x8800] ;  /* 0x00880000e14c783b */ /* 0x000e620000000200 */
[--C-:B------:R-:W-:Y:S02]  /*15ba0*/  IMAD R224, R55, 0x2, R226.reuse ;  /* 0x0000000237e07824 */ /* 0x100fe400078e02e2 */
[----:B------:R-:W-:Y:S01]  /*15bb0*/  IMAD R222, R53, 0x2, R226 ;  /* 0x0000000235de7824 */ /* 0x000fe200078e02e2 */
[----:B------:R-:W-:Y:S04]  /*15bc0*/  LDSM.16.M88.4 R68, [R225+0x9000] ;  /* 0x00900000e144783b */ /* 0x000fe80000000200 */
[----:B------:R-:W-:Y:S01]  /*15bd0*/  LDSM.16.M88.4 R56, [R224] ;  /* 0x00000000e038783b */ /* 0x000fe20000000200 */
[----:B------:R-:W-:-:S03]  /*15be0*/  @P1 VIADD R223, R0, 0xffffffe0 ;  /* 0xffffffe000df1836 */ /* 0x000fc60000000000 */
[----:B------:R-:W-:Y:S04]  /*15bf0*/  LDSM.16.M88.4 R92, [R222] ;  /* 0x00000000de5c783b */ /* 0x000fe80000000200 */
[----:B---3--:R-:W3:Y:S01]  /*15c00*/  LDSM.16.M88.4 R12, [R223] ;  /* 0x00000000df0c783b */ /* 0x008ee20000000200 */
[----:B------:R-:W-:-:S03]  /*15c10*/  IMAD.MOV.U32 R0, RZ, RZ, 0x40 ;  /* 0x00000040ff007424 */ /* 0x000fc600078e00ff */
[----:B------:R-:W-:Y:S02]  /*15c20*/  LDSM.16.M88.4 R28, [R225+0x9800] ;  /* 0x00980000e11c783b */ /* 0x000fe40000000200 */
[----:B------:R-:W-:Y:S02]  /*15c30*/  SEL R0, R0, 0xffffffc0, !P2 ;  /* 0xffffffc000007807 */ /* 0x000fe40005000000 */
[----:B------:R-:W-:Y:S03]  /*15c40*/  LDSM.16.M88.4 R36, [R226+0x2000] ;  /* 0x00200000e224783b */ /* 0x000fe60000000200 */
[----:B------:R-:W-:Y:S01]  /*15c50*/  IMAD.IADD R219, R225, 0x1, R0 ;  /* 0x00000001e1db7824 */ /* 0x000fe200078e0200 */
[----:B------:R-:W3:Y:S04]  /*15c60*/  LDSM.16.M88.4 R84, [R223+0x800] ;  /* 0x00080000df54783b */ /* 0x000ee80000000200 */
[----:B-1----:R-:W1:Y:S01]  /*15c70*/  LDSM.16.M88.4 R4, [R219+0x8000] ;  /* 0x00800000db04783b */ /* 0x002e620000000200 */
[----:B------:R-:W-:Y:S01]  /*15c80*/  HMMA.16816.F32.BF16 R24, R20, R32, RZ ;  /* 0x000000201418723c */ /* 0x000fe200000418ff */
[----:B------:R-:W-:-:S02]  /*15c90*/  IMAD.IADD R212, R0, 0x1, R223 ;  /* 0x0000000100d47824 */ /* 0x000fc400078e02df */
[----:B------:R-:W-:Y:S03]  /*15ca0*/  LDSM.16.M88.4 R116, [R219+0x8800] ;  /* 0x00880000db74783b */ /* 0x000fe60000000200 */
[C---:B------:R-:W-:Y:S01]  /*15cb0*/  HMMA.16816.F32.BF16 R32, R20.reuse, R34, RZ ;  /* 0x000000221420723c */ /* 0x040fe200000418ff */
[----:B------:R-:W-:Y:S01]  /*15cc0*/  IMAD R221, R53, 0x2, R224 ;  /* 0x0000000235dd7824 */ /* 0x000fe200078e02e0 */
[----:B------:R-:W-:Y:S04]  /*15cd0*/  LDSM.16.M88.4 R8, [R212] ;  /* 0x00000000d408783b */ /* 0x000fe80000000200 */
[----:B------:R-:W1:Y:S01]  /*15ce0*/  LDSM.16.M88.4 R48, [R221] ;  /* 0x00000000dd30783b */ /* 0x000e620000000200 */
[----:B------:R-:W-:Y:S03]  /*15cf0*/  HMMA.16816.F32.BF16 R40, R20, R76, RZ ;  /* 0x0000004c1428723c */ /* 0x000fe600000418ff */
[----:B------:R-:W1:Y:S04]  /*15d00*/  LDSM.16.M88.4 R64, [R225+0xa000] ;  /* 0x00a00000e140783b */ /* 0x000e680000000200 */
[----:B------:R-:W-:Y:S04]  /*15d10*/  LDSM.16.M88.4 R112, [R212+0x800] ;  /* 0x00080000d470783b */ /* 0x000fe80000000200 */
[C---:B---3--:R-:W-:Y:S01]  /*15d20*/  HMMA.16816.F32.BF16 R24, R56.reuse, R12, R24 ;  /* 0x0000000c3818723c */ /* 0x048fe20000041818 */
[----:B------:R-:W-:Y:S04]  /*15d30*/  LDSM.16.M88.4 R80, [R223+0x1800] ;  /* 0x00180000df50783b */ /* 0x000fe80000000200 */
[----:B------:R-:W-:Y:S01]  /*15d40*/  LDSM.16.M88.4 R44, [R224+0x2000] ;  /* 0x00200000e02c783b */ /* 0x000fe20000000200 */
[C---:B------:R-:W-:Y:S03]  /*15d50*/  HMMA.16816.F32.BF16 R32, R56.reuse, R14, R32 ;  /* 0x0000000e3820723c */ /* 0x040fe60000041820 */
[----:B------:R-:W-:Y:S04]  /*15d60*/  LDSM.16.M88.4 R88, [R223+0x2000] ;  /* 0x00200000df58783b */ /* 0x000fe80000000200 */
[----:B------:R-:W-:Y:S01]  /*15d70*/  HMMA.16816.F32.BF16 R40, R56, R84, R40 ;  /* 0x000000543828723c */ /* 0x000fe20000041828 */
[----:B------:R-:W3:Y:S04]  /*15d80*/  LD.E R3, desc[UR6][R18.64+0x18c] ;  /* 0x00018c0612037980 */ /* 0x000ee8000c101900 */
[----:B------:R-:W-:Y:S01]  /*15d90*/  LDSM.16.M88.4 R108, [R225+0xa800] ;  /* 0x00a80000e16c783b */ /* 0x000fe20000000200 */
[----:B------:R-:W-:Y:S03]  /*15da0*/  HMMA.16816.F32.BF16 R76, R20, R78, RZ ;  /* 0x0000004e144c723c */ /* 0x000fe600000418ff */
[----:B------:R-:W-:Y:S03]  /*15db0*/  LDSM.16.M88.4 R12, [R222+0x2000] ;  /* 0x00200000de0c783b */ /* 0x000fe60000000200 */
[C---:B-1----:R-:W-:Y:S01]  /*15dc0*/  HMMA.16816.F32.BF16 R24, R92.reuse, R4, R24 ;  /* 0x000000045c18723c */ /* 0x042fe20000041818 */
[----:B------:R-:W-:Y:S04]  /*15dd0*/  LDSM.16.M88.4 R104, [R219+0xa000] ;  /* 0x00a00000db68783b */ /* 0x000fe80000000200 */
[----:B------:R-:W-:Y:S01]  /*15de0*/  LDSM.16.M88.4 R100, [R212+0x2000] ;  /* 0x00200000d464783b */ /* 0x000fe20000000200 */
[----:B------:R-:W-:Y:S03]  /*15df0*/  HMMA.16816.F32.BF16 R32, R92, R6, R32 ;  /* 0x000000065c20723c */ /* 0x000fe60000041820 */
[----:B------:R-:W1:Y:S03]  /*15e00*/  LDSM.16.M88.4 R4, [R223+0x1000] ;  /* 0x00100000df04783b */ /* 0x000e660000000200 */
[----:B------:R-:W-:Y:S01]  /*15e10*/  HMMA.16816.F32.BF16 R72, R20, R68, RZ ;  /* 0x000000441448723c */ /* 0x000fe200000418ff */
[----:B------:R-:W0:Y:S11]  /*15e20*/  LDGDEPBAR ;  /* 0x00000000000079af */ /* 0x000e360000000000 */
[C---:B------:R-:W-:Y:S06]  /*15e30*/  HMMA.16816.F32.BF16 R24, R48.reuse, R8, R24 ;  /* 0x000000083018723c */ /* 0x040fec0000041818 */
[----:B------:R-:W-:Y:S01]  /*15e40*/  HMMA.16816.F32.BF16 R32, R48, R10, R32 ;  /* 0x0000000a3020723c */ /* 0x000fe20000041820 */
[----:B------:R-:W2:Y:S05]  /*15e50*/  LDSM.16.M88.4 R8, [R219+0x9000] ;  /* 0x00900000db08783b */ /* 0x000eaa0000000200 */
[----:B------:R-:W-:Y:S06]  /*15e60*/  HMMA.16816.F32.BF16 R68, R20, R70, RZ ;  /* 0x000000461444723c */ /* 0x000fec00000418ff */
[----:B------:R-:W-:Y:S06]  /*15e70*/  HMMA.16816.F32.BF16 R40, R92, R116, R40 ;  /* 0x000000745c28723c */ /* 0x000fec0000041828 */
[----:B------:R-:W-:Y:S06]  /*15e80*/  HMMA.16816.F32.BF16 R96, R20, R28, RZ ;  /* 0x0000001c1460723c */ /* 0x000fec00000418ff */
[----:B------:R-:W-:Y:S06]  /*15e90*/  HMMA.16816.F32.BF16 R24, R36, R64, R24 ;  /* 0x000000402418723c */ /* 0x000fec0000041818 */
[----:B------:R-:W-:Y:S01]  /*15ea0*/  HMMA.16816.F32.BF16 R76, R56, R86, R76 ;  /* 0x00000056384c723c */ /* 0x000fe2000004184c */
[----:B------:R-:W-:Y:S05]  /*15eb0*/  LDSM.16.M88.4 R84, [R223+0x2800] ;  /* 0x00280000df54783b */ /* 0x000fea0000000200 */
[----:B------:R-:W-:Y:S01]  /*15ec0*/  HMMA.16816.F32.BF16 R20, R20, R30, RZ ;  /* 0x0000001e1414723c */ /* 0x000fe200000418ff */
[----:B------:R-:W-:Y:S05]  /*15ed0*/  LDSM.16.M88.4 R28, [R221+0x2000] ;  /* 0x00200000dd1c783b */ /* 0x000fea0000000200 */
[----:B------:R-:W-:Y:S01]  /*15ee0*/  HMMA.16816.F32.BF16 R32, R36, R66, R32 ;  /* 0x000000422420723c */ /* 0x000fe20000041820 */
[----:B------:R-:W4:Y:S05]  /*15ef0*/  LDSM.16.M88.4 R64, [R219+0x9800] ;  /* 0x00980000db40783b */ /* 0x000f2a0000000200 */
[C---:B-1----:R-:W-:Y:S06]  /*15f00*/  HMMA.16816.F32.BF16 R72, R56.reuse, R4, R72 ;  /* 0x000000043848723c */ /* 0x042fec0000041848 */
[----:B------:R-:W-:Y:S01]  /*15f10*/  HMMA.16816.F32.BF16 R68, R56, R6, R68 ;  /* 0x000000063844723c */ /* 0x000fe20000041844 */
[----:B------:R-:W1:Y:S05]  /*15f20*/  LDSM.16.M88.4 R4, [R212+0x1000] ;  /* 0x00100000d404783b */ /* 0x000e6a0000000200 */
[----:B------:R-:W-:Y:S06]  /*15f30*/  HMMA.16816.F32.BF16 R40, R48, R112, R40 ;  /* 0x000000703028723c */ /* 0x000fec0000041828 */
[----:B------:R-:W-:Y:S06]  /*15f40*/  HMMA.16816.F32.BF16 R96, R56, R80, R96 ;  /* 0x000000503860723c */ /* 0x000fec0000041860 */
[----:B------:R-:W-:Y:S06]  /*15f50*/  HMMA.16816.F32.BF16 R24, R44, R88, R24 ;  /* 0x000000582c18723c */ /* 0x000fec0000041818 */
[----:B------:R-:W-:Y:S01]  /*15f60*/  HMMA.16816.F32.BF16 R76, R92, R118, R76 ;  /* 0x000000765c4c723c */ /* 0x000fe2000004184c */
[----:B------:R-:W-:Y:S05]  /*15f70*/  LDSM.16.M88.4 R116, [R219+0xa800] ;  /* 0x00a80000db74783b */ /* 0x000fea0000000200 */
[----:B------:R-:W-:Y:S01]  /*15f80*/  HMMA.16816.F32.BF16 R56, R56, R82, R20 ;  /* 0x000000523838723c */ /* 0x000fe20000041814 */
[----:B------:R-:W-:Y:S04]  /*15f90*/  LDSM.16.M88.4 R20, [R226+0x4000] ;  /* 0x00400000e214783b */ /* 0x000fe80000000200 */
[----:B------:R-:W-:Y:S01]  /*15fa0*/  LDSM.16.M88.4 R80, [R225+0xc000] ;  /* 0x00c00000e150783b */ /* 0x000fe20000000200 */
[----:B------:R-:W-:Y:S03]  /*15fb0*/  HMMA.16816.F32.BF16 R32, R44, R90, R32 ;  /* 0x0000005a2c20723c */ /* 0x000fe60000041820 */
[----:B------:R-:W1:Y:S03]  /*15fc0*/  LDSM.16.M88.4 R88, [R212+0x1800] ;  /* 0x00180000d458783b */ /* 0x000e660000000200 */
[C---:B--2---:R-:W-:Y:S06]  /*15fd0*/  HMMA.16816.F32.BF16 R72, R92.reuse, R8, R72 ;  /* 0x000000085c48723c */ /* 0x044fec0000041848 */
[----:B------:R-:W-:Y:S01]  /*15fe0*/  HMMA.16816.F32.BF16 R68, R92, R10, R68 ;  /* 0x0000000a5c44723c */ /* 0x000fe20000041844 */
[----:B------:R-:W2:Y:S05]  /*15ff0*/  LDSM.16.M88.4 R8, [R225+0xb000] ;  /* 0x00b00000e108783b */ /* 0x000eaa0000000200 */
[----:B------:R-:W-:Y:S06]  /*16000*/  HMMA.16816.F32.BF16 R40, R36, R108, R40 ;  /* 0x0000006c2428723c */ /* 0x000fec0000041828 */
[----:B----4-:R-:W-:Y:S06]  /*16010*/  HMMA.16816.F32.BF16 R96, R92, R64, R96 ;  /* 0x000000405c60723c */ /* 0x010fec0000041860 */
[----:B------:R-:W-:Y:S06]  /*16020*/  HMMA.16816.F32.BF16 R24, R12, R104, R24 ;  /* 0x000000680c18723c */ /* 0x000fec0000041818 */
[----:B------:R-:W-:Y:S01]  /*16030*/  HMMA.16816.F32.BF16 R76, R48, R114, R76 ;  /* 0x00000072304c723c */ /* 0x000fe2000004184c */
[----:B------:R-:W-:Y:S05]  /*16040*/  LDSM.16.M88.4 R112, [R212+0x2800] ;  /* 0x00280000d470783b */ /* 0x000fea0000000200 */
[----:B------:R-:W-:Y:S01]  /*16050*/  HMMA.16816.F32.BF16 R92, R92, R66, R56 ;  /* 0x000000425c5c723c */ /* 0x000fe20000041838 */
[----:B------:R-:W4:Y:S04]  /*16060*/  LDSM.16.M88.4 R64, [R225+0xb800] ;  /* 0x00b80000e140783b */ /* 0x000f280000000200 */
[----:B------:R-:W-:Y:S01]  /*16070*/  LDSM.16.M88.4 R56, [R223+0x4000] ;  /* 0x00400000df38783b */ /* 0x000fe20000000200 */
[----:B------:R-:W-:Y:S03]  /*16080*/  HMMA.16816.F32.BF16 R32, R12, R106, R32 ;  /* 0x0000006a0c20723c */ /* 0x000fe60000041820 */
[----:B------:R-:W-:Y:S03]  /*16090*/  LDSM.16.M88.4 R104, [R224+0x4000] ;  /* 0x00400000e068783b */ /* 0x000fe60000000200 */
        /* <DEDUP_REMOVED lines=9> */
[----:B------:R-:W1:Y:S04]  /*16130*/  LDSM.16.M88.4 R48, [R223+0x3800] ;  /* 0x00380000df30783b */ /* 0x000e680000000200 */
[----:B------:R-:W-:Y:S01]  /*16140*/  LDSM.16.M88.4 R88, [R222+0x4000] ;  /* 0x00400000de58783b */ /* 0x000fe20000000200 */
[----:B------:R-:W-:Y:S03]  /*16150*/  HMMA.16816.F32.BF16 R32, R28, R102, R32 ;  /* 0x000000661c20723c */ /* 0x000fe60000041820 */
[----:B------:R-:W-:Y:S03]  /*16160*/  LDSM.16.M88.4 R100, [R225+0xc800] ;  /* 0x00c80000e164783b */ /* 0x000fe60000000200 */
        /* <DEDUP_REMOVED lines=22> */
[----:B------:R-:W3:Y:S04]  /*162d0*/  LDSM.16.M88.4 R44, [R212+0x3800] ;  /* 0x00380000d42c783b */ /* 0x000ee80000000200 */
        /* <DEDUP_REMOVED lines=20> */
[----:B---3--:R-:W-:Y:S06]  /*16420*/  HMMA.16816.F32.BF16 R96, R28, R44, R96 ;  /* 0x0000002c1c60723c */ /* 0x008fec0000041860 */
[----:B------:R-:W-:Y:S06]  /*16430*/  HMMA.16816.F32.BF16 R24, R64, R84, R24 ;  /* 0x000000544018723c */ /* 0x000fec0000041818 */
[----:B------:R-:W-:Y:S01]  /*16440*/  HMMA.16816.F32.BF16 R76, R20, R102, R76 ;  /* 0x00000066144c723c */ /* 0x000fe2000004184c */
[----:B------:R-:W3:Y:S05]  /*16450*/  LDSM.16.M88.4 R100, [R223+0x5800] ;  /* 0x00580000df64783b */ /* 0x000eea0000000200 */
[----:B------:R-:W-:Y:S01]  /*16460*/  HMMA.16816.F32.BF16 R92, R28, R46, R92 ;  /* 0x0000002e1c5c723c */ /* 0x000fe2000004185c */
[----:B------:R-:W-:Y:S04]  /*16470*/  LDSM.16.M88.4 R44, [R225+0xe800] ;  /* 0x00e80000e12c783b */ /* 0x000fe80000000200 */
[----:B------:R-:W-:Y:S01]  /*16480*/  LDSM.16.M88.4 R28, [R219+0xe000] ;  /* 0x00e00000db1c783b */ /* 0x000fe20000000200 */
[----:B------:R-:W-:Y:S03]  /*16490*/  HMMA.16816.F32.BF16 R32, R64, R86, R32 ;  /* 0x000000564020723c */ /* 0x000fe60000041820 */
[----:B------:R-:W3:Y:S03]  /*164a0*/  LDSM.16.M88.4 R84, [R219+0xd000] ;  /* 0x00d00000db54783b */ /* 0x000ee60000000200 */
[C---:B--2---:R-:W-:Y:S06]  /*164b0*/  HMMA.16816.F32.BF16 R72, R20.reuse, R8, R72 ;  /* 0x000000081448723c */ /* 0x044fec0000041848 */
[----:B------:R-:W-:Y:S01]  /*164c0*/  HMMA.16816.F32.BF16 R68, R20, R10, R68 ;  /* 0x0000000a1444723c */ /* 0x000fe20000041844 */
[----:B------:R-:W-:Y:S05]  /*164d0*/  LDSM.16.M88.4 R8, [R222+0x6000] ;  /* 0x00600000de08783b */ /* 0x000fea0000000200 */
[----:B------:R-:W-:Y:S06]  /*164e0*/  HMMA.16816.F32.BF16 R40, R88, R116, R40 ;  /* 0x000000745828723c */ /* 0x000fec0000041828 */
[----:B----4-:R-:W-:Y:S06]  /*164f0*/  HMMA.16816.F32.BF16 R96, R20, R36, R96 ;  /* 0x000000241460723c */ /* 0x010fec0000041860 */
[----:B------:R-:W-:Y:S06]  /*16500*/  HMMA.16816.F32.BF16 R24, R48, R56, R24 ;  /* 0x000000383018723c */ /* 0x000fec0000041818 */
[----:B------:R-:W-:Y:S01]  /*16510*/  HMMA.16816.F32.BF16 R76, R104, R82, R76 ;  /* 0x00000052684c723c */ /* 0x000fe2000004184c */
[----:B------:R-:W2:Y:S05]  /*16520*/  LDSM.16.M88.4 R80, [R219+0xd800] ;  /* 0x00d80000db50783b */ /* 0x000eaa0000000200 */
[----:B------:R-:W-:Y:S01]  /*16530*/  HMMA.16816.F32.BF16 R92, R20, R38, R92 ;  /* 0x00000026145c723c */ /* 0x000fe2000004185c */
[----:B------:R-:W-:Y:S04]  /*16540*/  LDSM.16.M88.4 R36, [R223+0x6800] ;  /* 0x00680000df24783b */ /* 0x000fe80000000200 */
[----:B------:R-:W-:Y:S01]  /*16550*/  LDSM.16.M88.4 R20, [R212+0x6000] ;  /* 0x00600000d414783b */ /* 0x000fe20000000200 */
[----:B------:R-:W-:Y:S03]  /*16560*/  HMMA.16816.F32.BF16 R32, R48, R58, R32 ;  /* 0x0000003a3020723c */ /* 0x000fe60000041820 */
[----:B------:R-:W4:Y:S03]  /*16570*/  LDSM.16.M88.4 R56, [R212+0x5000] ;  /* 0x00500000d438783b */ /* 0x000f260000000200 */
[C---:B-1----:R-:W-:Y:S06]  /*16580*/  HMMA.16816.F32.BF16 R72, R104.reuse, R4, R72 ;  /* 0x000000046848723c */ /* 0x042fec0000041848 */
[----:B------:R-:W-:Y:S01]  /*16590*/  HMMA.16816.F32.BF16 R68, R104, R6, R68 ;  /* 0x000000066844723c */ /* 0x000fe20000041844 */
[----:B------:R-:W-:Y:S05]  /*165a0*/  LDSM.16.M88.4 R4, [R221+0x6000] ;  /* 0x00600000dd04783b */ /* 0x000fea0000000200 */
[----:B------:R-:W-:Y:S06]  /*165b0*/  HMMA.16816.F32.BF16 R40, R64, R112, R40 ;  /* 0x000000704028723c */ /* 0x000fec0000041828 */
[----:B---3--:R-:W-:Y:S06]  /*165c0*/  HMMA.16816.F32.BF16 R96, R104, R100, R96 ;  /* 0x000000646860723c */ /* 0x008fec0000041860 */
[----:B------:R-:W-:Y:S06]  /*165d0*/  HMMA.16816.F32.BF16 R24, R12, R108, R24 ;  /* 0x0000006c0c18723c */ /* 0x000fec0000041818 */
[----:B------:R-:W-:Y:S06]  /*165e0*/  HMMA.16816.F32.BF16 R76, R88, R118, R76 ;  /* 0x00000076584c723c */ /* 0x000fec000004184c */
[----:B------:R-:W-:Y:S01]  /*165f0*/  HMMA.16816.F32.BF16 R92, R104, R102, R92 ;  /* 0x00000066685c723c */ /* 0x000fe2000004185c */
[----:B------:R-:W1:Y:S05]  /*16600*/  LDSM.16.M88.4 R100, [R212+0x5800] ;  /* 0x00580000d464783b */ /* 0x000e6a0000000200 */
[----:B------:R-:W-:Y:S06]  /*16610*/  HMMA.16816.F32.BF16 R32, R12, R110, R32 ;  /* 0x0000006e0c20723c */ /* 0x000fec0000041820 */
[C---:B------:R-:W-:Y:S06]  /*16620*/  HMMA.16816.F32.BF16 R72, R88.reuse, R84, R72 ;  /* 0x000000545848723c */ /* 0x040fec0000041848 */
[----:B------:R-:W-:Y:S01]  /*16630*/  HMMA.16816.F32.BF16 R104, R88, R86, R68 ;  /* 0x000000565868723c */ /* 0x000fe20000041844 */
[----:B------:R-:W3:Y:S04]  /*16640*/  LDSM.16.M88.4 R84, [R225+0xf000] ;  /* 0x00f00000e154783b */ /* 0x000ee80000000200 */
[----:B------:R-:W3:Y:S01]  /*16650*/  LDSM.16.M88.4 R68, [R219+0xe800] ;  /* 0x00e80000db44783b */ /* 0x000ee20000000200 */
[----:B------:R-:W-:Y:S06]  /*16660*/  HMMA.16816.F32.BF16 R40, R48, R44, R40 ;  /* 0x0000002c3028723c */ /* 0x000fec0000041828 */
[----:B--2---:R-:W-:Y:S06]  /*16670*/  HMMA.16816.F32.BF16 R96, R88, R80, R96 ;  /* 0x000000505860723c */ /* 0x004fec0000041860 */
[----:B------:R-:W-:Y:S06]  /*16680*/  HMMA.16816.F32.BF16 R24, R8, R28, R24 ;  /* 0x0000001c0818723c */ /* 0x000fec0000041818 */
[----:B------:R-:W-:Y:S06]  /*16690*/  HMMA.16816.F32.BF16 R76, R64, R114, R76 ;  /* 0x00000072404c723c */ /* 0x000fec000004184c */
[----:B------:R-:W-:Y:S01]  /*166a0*/  HMMA.16816.F32.BF16 R32, R8, R30, R32 ;  /* 0x0000001e0820723c */ /* 0x000fe20000041820 */
[----:B------:R-:W2:Y:S05]  /*166b0*/  LDSM.16.M88.4 R28, [R225+0xf800] ;  /* 0x00f80000e11c783b */ /* 0x000eaa0000000200 */
[C---:B----4-:R-:W-:Y:S06]  /*166c0*/  HMMA.16816.F32.BF16 R72, R64.reuse, R56, R72 ;  /* 0x000000384048723c */ /* 0x050fec0000041848 */
[----:B------:R-:W-:Y:S01]  /*166d0*/  HMMA.16816.F32.BF16 R104, R64, R58, R104 ;  /* 0x0000003a4068723c */ /* 0x000fe20000041868 */
[----:B------:R-:W4:Y:S05]  /*166e0*/  LDSM.16.M88.4 R56, [R223+0x7000] ;  /* 0x00700000df38783b */ /* 0x000f2a0000000200 */
[----:B------:R-:W-:Y:S06]  /*166f0*/  HMMA.16816.F32.BF16 R40, R12, R36, R40 ;  /* 0x000000240c28723c */ /* 0x000fec0000041828 */
[----:B-1----:R-:W-:Y:S06]  /*16700*/  HMMA.16816.F32.BF16 R96, R64, R100, R96 ;  /* 0x000000644060723c */ /* 0x002fec0000041860 */
[----:B------:R-:W-:Y:S06]  /*16710*/  HMMA.16816.F32.BF16 R24, R4, R20, R24 ;  /* 0x000000140418723c */ /* 0x000fec0000041818 */
[C---:B------:R-:W-:Y:S01]  /*16720*/  HMMA.16816.F32.BF16 R76, R48.reuse, R46, R76 ;  /* 0x0000002e304c723c */ /* 0x040fe2000004184c */
[----:B------:R-:W1:Y:S05]  /*16730*/  LDSM.16.M88.4 R44, [R212+0x6800] ;  /* 0x00680000d42c783b */ /* 0x000e6a0000000200 */
[----:B---3--:R-:W-:Y:S06]  /*16740*/  HMMA.16816.F32.BF16 R72, R48, R84, R72 ;  /* 0x000000543048723c */ /* 0x008fec0000041848 */
[----:B------:R-:W-:Y:S01]  /*16750*/  HMMA.16816.F32.BF16 R32, R4, R22, R32 ;  /* 0x000000160420723c */ /* 0x000fe20000041820 */
[----:B------:R-:W3:Y:S05]  /*16760*/  LDSM.16.M88.4 R20, [R219+0xf000] ;  /* 0x00f00000db14783b */ /* 0x000eea0000000200 */
[----:B------:R-:W-:Y:S01]  /*16770*/  HMMA.16816.F32.BF16 R40, R8, R68, R40 ;  /* 0x000000440828723c */ /* 0x000fe20000041828 */
[-C--:B------:R-:W-:Y:S01]  /*16780*/  FMUL.FTZ R24, R24, R3.reuse ;  /* 0x0000000318187220 */ /* 0x080fe20000410000 */
[----:B------:R-:W-:-:S04]  /*16790*/  FMUL.FTZ R25, R25, R3 ;  /* 0x0000000319197220 */ /* 0x000fc80000410000 */
[----:B--2---:R-:W-:Y:S01]  /*167a0*/  HMMA.16816.F32.BF16 R96, R48, R28, R96 ;  /* 0x0000001c3060723c */ /* 0x004fe20000041860 */
[----:B------:R-:W-:Y:S06]  /*167b0*/  MUFU.TANH R37, R24 ;  /* 0x0000001800257308 */ /* 0x000fec0000002400 */
[----:B------:R-:W-:Y:S01]  /*167c0*/  SHF.R.S32.HI R29, RZ, 0x1f, R52 ;  /* 0x0000001fff1d7819 */ /* 0x000fe20000011434 */
[----:B------:R-:W-:Y:S01]  /*167d0*/  HMMA.16816.F32.BF16 R76, R12, R38, R76 ;  /* 0x000000260c4c723c */ /* 0x000fe2000004184c */
[----:B------:R2:W-:Y:S02]  /*167e0*/  MUFU.TANH R36, R25 ;  /* 0x0000001900247308 */ /* 0x0005e40000002400 */
[----:B------:R-:W-:-:S04]  /*167f0*/  LEA.HI R0, R29, R52, RZ, 0x5 ;  /* 0x000000341d007211 */ /* 0x000fc800078f28ff */
[-C--:B------:R-:W-:Y:S01]  /*16800*/  FMUL.FTZ R38, R26, R3.reuse ;  /* 0x000000031a267220 */ /* 0x080fe20000410000 */
[----:B------:R-:W-:Y:S01]  /*16810*/  FMUL.FTZ R39, R27, R3 ;  /* 0x000000031b277220 */ /* 0x000fe20000410000 */
[----:B------:R-:W-:Y:S01]  /*16820*/  HMMA.16816.F32.BF16 R92, R88, R82, R92 ;  /* 0x00000052585c723c */ /* 0x000fe2000004185c */
[----:B------:R-:W-:-:S05]  /*16830*/  LOP3.LUT R29, R0, 0xffffffe0, RZ, 0xc0, !PT ;  /* 0xffffffe0001d7812 */ /* 0x000fca00078ec0ff */
[----:B------:R-:W-:Y:S01]  /*16840*/  HMMA.16816.F32.BF16 R104, R48, R86, R104 ;  /* 0x000000563068723c */ /* 0x000fe20000041868 */
[----:B--2---:R-:W2:Y:S01]  /*16850*/  LDSM.16.M88.4 R24, [R223+0x7800] ;  /* 0x00780000df18783b */ /* 0x004ea20000000200 */
[----:B------:R-:W-:-:S04]  /*16860*/  IMAD.IADD R0, R52, 0x1, -R29 ;  /* 0x0000000134007824 */ /* 0x000fc800078e0a1d */
[----:B----4-:R-:W-:Y:S01]  /*16870*/  HMMA.16816.F32.BF16 R72, R12, R56, R72 ;  /* 0x000000380c48723c */ /* 0x010fe20000041848 */
[----:B------:R-:W-:-:S05]  /*16880*/  SHF.R.S32.HI R29, RZ, 0x1f, R0 ;  /* 0x0000001fff1d7819 */ /* 0x000fca0000011400 */
[----:B-1----:R-:W-:Y:S01]  /*16890*/  HMMA.16816.F32.BF16 R40, R4, R44, R40 ;  /* 0x0000002c0428723c */ /* 0x002fe20000041828 */
[----:B------:R-:W-:-:S06]  /*168a0*/  LEA.HI R0, R29, R0, RZ, 0x2 ;  /* 0x000000001d007211 */ /* 0x000fcc00078f10ff */
[----:B------:R-:W-:Y:S01]  /*168b0*/  SHF.R.S32.HI R45, RZ, 0x2, R0 ;  /* 0x00000002ff2d7819 */ /* 0x000fe20000011400 */
[----:B------:R-:W-:Y:S01]  /*168c0*/  HMMA.16816.F32.BF16 R92, R64, R102, R92 ;  /* 0x00000066405c723c */ /* 0x000fe2000004185c */
[----:B------:R-:W-:-:S03]  /*168d0*/  IMAD.SHL.U32 R52, R52, 0x2, RZ ;  /* 0x0000000234347824 */ /* 0x000fc600078e00ff */
[----:B------:R-:W-:Y:S01]  /*168e0*/  IMAD R244, R54, 0x10, R45 ;  /* 0x0000001036f47824 */ /* 0x000fe200078e022d */
[----:B------:R-:W-:Y:S01]  /*168f0*/  IADD3 R45, R61, 0x1, -R234 ;  /* 0x000000013d2d7810 */ /* 0x000fe20007ffe8ea */
[----:B------:R-:W-:Y:S02]  /*16900*/  HMMA.16816.F32.BF16 R104, R12, R58, R104 ;  /* 0x0000003a0c68723c */ /* 0x000fe40000041868 */
[----:B------:R-:W-:-:S04]  /*16910*/  IMAD.IADD R244, R63, 0x1, R244 ;  /* 0x000000013ff47824 */ /* 0x000fc800078e02f4 */
[----:B---3--:R-:W-:Y:S01]  /*16920*/  HMMA.16816.F32.BF16 R72, R8, R20, R72 ;  /* 0x000000140848723c */ /* 0x008fe20000041848 */
[----:B------:R-:W-:-:S06]  /*16930*/  VIADD R243, R244, 0x8 ;  /* 0x00000008f4f37836 */ /* 0x000fcc0000000000 */
[----:B------:R-:W-:Y:S01]  /*16940*/  IMAD.IADD R21, R16, 0x1, R45 ;  /* 0x0000000110157824 */ /* 0x000fe200078e022d */
[----:B------:R-:W-:Y:S02]  /*16950*/  LOP3.LUT R45, R52, 0x6, RZ, 0xc0, !PT ;  /* 0x00000006342d7812 */ /* 0x000fe400078ec0ff */
[----:B------:R-:W-:-:S03]  /*16960*/  IADD3 R17, -R17, R61, -R234 ;  /* 0x0000003d11117210 */ /* 0x000fc60007ffe9ea */
[----:B------:R-:W-:Y:S01]  /*16970*/  IMAD.IADD R16, R2, 0x1, R45 ;  /* 0x0000000102107824 */ /* 0x000fe200078e022d */
[----:B--2---:R-:W-:Y:S01]  /*16980*/  HMMA.16816.F32.BF16 R96, R12, R24, R96 ;  /* 0x000000180c60723c */ /* 0x004fe20000041860 */
[C---:B------:R-:W-:Y:S02]  /*16990*/  VIADDMNMX R243, R17.reuse, R243, RZ, !PT ;  /* 0x000000f311f37246 */ /* 0x040fe400078001ff */
[----:B------:R-:W-:Y:S01]  /*169a0*/  VIADD R20, R16, 0x1 ;  /* 0x0000000110147836 */ /* 0x000fe20000000000 */
[----:B------:R-:W-:-:S03]  /*169b0*/  VIADDMNMX R245, R17, R244, RZ, !PT ;  /* 0x000000f411f57246 */ /* 0x000fc600078001ff */
[----:B------:R-:W-:Y:S01]  /*169c0*/  FMUL.FTZ R25, R42, R3 ;  /* 0x000000032a197220 */ /* 0x000fe20000410000 */
[C---:B------:R-:W-:Y:S02]  /*169d0*/  IADD3 R42, R21.reuse, 0x8, R244 ;  /* 0x00000008152a7810 */ /* 0x040fe40007ffe0f4 */
[----:B------:R-:W-:Y:S02]  /*169e0*/  VIADDMNMX R244, R21, R244, R61, PT ;  /* 0x000000f415f47246 */ /* 0x000fe4000380013d */
[----:B------:R-:W-:Y:S02]  /*169f0*/  VIMNMX R237, R42, R61, PT ;  /* 0x0000003d2aed7248 */ /* 0x000fe40003fe0100 */
[C---:B------:R-:W-:Y:S02]  /*16a00*/  ISETP.GE.AND P4, PT, R20.reuse, R245, PT ;  /* 0x000000f51400720c */ /* 0x040fe40003f86270 */
[C---:B------:R-:W-:Y:S01]  /*16a10*/  ISETP.GE.AND P1, PT, R20.reuse, R243, PT ;  /* 0x000000f31400720c */ /* 0x040fe20003f26270 */
[----:B------:R-:W-:Y:S01]  /*16a20*/  HMMA.16816.F32.BF16 R92, R48, R30, R92 ;  /* 0x0000001e305c723c */ /* 0x000fe2000004185c */
[C---:B------:R-:W-:Y:S01]  /*16a30*/  ISETP.GE.OR P4, PT, R20.reuse, R244, !P4 ;  /* 0x000000f41400720c */ /* 0x040fe20006786670 */
[----:B------:R-:W1:Y:S01]  /*16a40*/  LDSM.16.M88.4 R28, [R212+0x7000] ;  /* 0x00700000d41c783b */ /* 0x000e620000000200 */
[----:B------:R-:W-:-:S03]  /*16a50*/  ISETP.GE.OR P1, PT, R20, R237, !P1 ;  /* 0x000000ed1400720c */ /* 0x000fc60004f26670 */
[C---:B------:R-:W-:Y:S01]  /*16a60*/  HMMA.16816.F32.BF16 R104, R8.reuse, R22, R104 ;  /* 0x000000160868723c */ /* 0x040fe20000041868 */
[----:B------:R-:W2:Y:S05]  /*16a70*/  LDSM.16.M88.4 R20, [R219+0xf800] ;  /* 0x00f80000db14783b */ /* 0x000eaa0000000200 */
[----:B------:R-:W-:-:S12]  /*16a80*/  HMMA.16816.F32.BF16 R76, R8, R70, R76 ;  /* 0x00000046084c723c */ /* 0x000fd8000004184c */
[----:B------:R-:W-:Y:S01]  /*16a90*/  HMMA.16816.F32.BF16 R92, R12, R26, R92 ;  /* 0x0000001a0c5c723c */ /* 0x000fe2000004185c */
[----:B------:R-:W3:Y:S01]  /*16aa0*/  LDSM.16.M88.4 R12, [R212+0x7800] ;  /* 0x00780000d40c783b */ /* 0x000ee20000000200 */
[-C--:B------:R-:W-:Y:S01]  /*16ab0*/  FMUL.FTZ R33, R33, R3.reuse ;  /* 0x0000000321217220 */ /* 0x080fe20000410000 */
[-C--:B------:R-:W-:Y:S01]  /*16ac0*/  FMUL.FTZ R34, R34, R3.reuse ;  /* 0x0000000322227220 */ /* 0x080fe20000410000 */
[----:B------:R-:W-:Y:S02]  /*16ad0*/  VIADD R42, R16, 0x8 ;  /* 0x00000008102a7836 */ /* 0x000fe40000000000 */
[-C--:B------:R-:W-:Y:S01]  /*16ae0*/  FMUL.FTZ R32, R32, R3.reuse ;  /* 0x0000000320207220 */ /* 0x080fe20000410000 */
[----:B------:R-:W-:Y:S01]  /*16af0*/  MUFU.TANH R39, R39 ;  /* 0x0000002700277308 */ /* 0x000fe20000002400 */
[-C--:B------:R-:W-:Y:S01]  /*16b00*/  FMUL.FTZ R24, R43, R3.reuse ;  /* 0x000000032b187220 */ /* 0x080fe20000410000 */
[----:B------:R-:W-:-:S03]  /*16b10*/  FMUL.FTZ R41, R41, R3 ;  /* 0x0000000329297220 */ /* 0x000fc60000410000 */
[C---:B------:R-:W-:Y:S06]  /*16b20*/  HMMA.16816.F32.BF16 R76, R4.reuse, R46, R76 ;  /* 0x0000002e044c723c */ /* 0x040fec000004184c */
[----:B-1----:R-:W-:Y:S06]  /*16b30*/  HMMA.16816.F32.BF16 R72, R4, R28, R72 ;  /* 0x0000001c0448723c */ /* 0x002fec0000041848 */
[C---:B--2---:R-:W-:Y:S01]  /*16b40*/  HMMA.16816.F32.BF16 R96, R8.reuse, R20, R96 ;  /* 0x000000140860723c */ /* 0x044fe20000041860 */
[C---:B------:R-:W-:Y:S01]  /*16b50*/  ISETP.GE.AND P0, PT, R42.reuse, R245, PT ;  /* 0x000000f52a00720c */ /* 0x040fe20003f06270 */
[----:B------:R-:W1:Y:S01]  /*16b60*/  MUFU.TANH R33, R33 ;  /* 0x0000002100217308 */ /* 0x000e620000002400 */
[C---:B------:R-:W-:Y:S01]  /*16b70*/  ISETP.GE.AND P6, PT, R42.reuse, R243, PT ;  /* 0x000000f32a00720c */ /* 0x040fe20003fc6270 */
[----:B------:R-:W-:Y:S01]  /*16b80*/  FMUL.FTZ R35, R35, R3 ;  /* 0x0000000323237220 */ /* 0x000fe20000410000 */
[C---:B------:R-:W-:Y:S01]  /*16b90*/  ISETP.GE.OR P0, PT, R42.reuse, R244, !P0 ;  /* 0x000000f42a00720c */ /* 0x040fe20004706670 */
[----:B------:R-:W-:Y:S01]  /*16ba0*/  HMMA.16816.F32.BF16 R92, R8, R22, R92 ;  /* 0x00000016085c723c */ /* 0x000fe2000004185c */
[----:B------:R-:W-:-:S03]  /*16bb0*/  ISETP.GE.OR P6, PT, R42, R237, !P6 ;  /* 0x000000ed2a00720c */ /* 0x000fc600077c6670 */
[----:B------:R-:W-:Y:S01]  /*16bc0*/  MUFU.TANH R38, R38 ;  /* 0x0000002600267308 */ /* 0x000fe20000002400 */
[C---:B------:R-:W-:Y:S01]  /*16bd0*/  VIADD R42, R16.reuse, 0x9 ;  /* 0x00000009102a7836 */ /* 0x040fe20000000000 */
[----:B------:R-:W-:Y:S01]  /*16be0*/  ISETP.GE.AND P2, PT, R16, R245, PT ;  /* 0x000000f51000720c */ /* 0x000fe20003f46270 */
[----:B------:R-:W-:Y:S01]  /*16bf0*/  HMMA.16816.F32.BF16 R104, R4, R30, R104 ;  /* 0x0000001e0468723c */ /* 0x000fe20000041868 */
[----:B------:R-:W-:Y:S01]  /*16c00*/  FMUL.FTZ R40, R40, R3 ;  /* 0x0000000328287220 */ /* 0x000fe20000410000 */
[----:B------:R-:W-:-:S04]  /*16c10*/  DEPBAR.LE SB0, 0x0 ;  /* 0x000080000000791a */ /* 0x000fc80000000000 */
[----:B------:R-:W-:Y:S08]  /*16c20*/  MUFU.TANH R34, R34 ;  /* 0x0000002200227308 */ /* 0x000ff00000002400 */
[----:B------:R-:W2:Y:S01]  /*16c30*/  MUFU.TANH R32, R32 ;  /* 0x0000002000207308 */ /* 0x000ea20000002400 */
[C---:B------:R-:W-:Y:S01]  /*16c40*/  ISETP.GE.AND P3, PT, R42.reuse, R245, PT ;  /* 0x000000f52a00720c */ /* 0x040fe20003f66270 */
[----:B---3--:R-:W-:Y:S01]  /*16c50*/  HMMA.16816.F32.BF16 R96, R4, R12, R96 ;  /* 0x0000000c0460723c */ /* 0x008fe20000041860 */
[----:B------:R-:W-:Y:S01]  /*16c60*/  ISETP.GE.AND P5, PT, R42, R243, PT ;  /* 0x000000f32a00720c */ /* 0x000fe20003fa6270 */
[----:B------:R-:W-:Y:S01]  /*16c70*/  VIADD R20, R16, 0x18 ;  /* 0x0000001810147836 */ /* 0x000fe20000000000 */
[----:B------:R-:W-:-:S03]  /*16c80*/  ISETP.GE.OR P3, PT, R42, R244, !P3 ;  /* 0x000000f42a00720c */ /* 0x000fc60005f66670 */
[----:B------:R3:W4:Y:S01]  /*16c90*/  MUFU.TANH R44, R41 ;  /* 0x00000029002c7308 */ /* 0x0007220000002400 */
[----:B------:R-:W-:Y:S01]  /*16ca0*/  ISETP.GE.OR P5, PT, R42, R237, !P5 ;  /* 0x000000ed2a00720c */ /* 0x000fe20006fa6670 */
[----:B------:R-:W-:Y:S02]  /*16cb0*/  VIADD R42, R16, 0x11 ;  /* 0x00000011102a7836 */ /* 0x000fe40000000000 */
[----:B------:R-:W-:-:S04]  /*16cc0*/  FMUL.FTZ R73, R73, R3 ;  /* 0x0000000349497220 */ /* 0x000fc80000410000 */
[----:B------:R-:W4:Y:S01]  /*16cd0*/  MUFU.TANH R24, R24 ;  /* 0x0000001800187308 */ /* 0x000f220000002400 */
[-C--:B------:R-:W-:Y:S01]  /*16ce0*/  FMUL.FTZ R74, R74, R3.reuse ;  /* 0x000000034a4a7220 */ /* 0x080fe20000410000 */
[----:B------:R-:W-:Y:S01]  /*16cf0*/  FMUL.FTZ R76, R76, R3 ;  /* 0x000000034c4c7220 */ /* 0x000fe20000410000 */
[----:B-1----:R-:W-:Y:S02]  /*16d00*/  FSEL R33, R33, -INF , !P3 ;  /* 0xff80000021217808 */ /* 0x002fe40005800000 */
[----:B------:R-:W-:Y:S02]  /*16d10*/  FSEL R39, R39, -INF , !P1 ;  /* 0xff80000027277808 */ /* 0x000fe40004800000 */
[----:B--2---:R-:W-:Y:S02]  /*16d20*/  FSEL R45, R32, -INF , !P0 ;  /* 0xff800000202d7808 */ /* 0x004fe40004000000 */
[----:B---3--:R-:W-:Y:S01]  /*16d30*/  FSEL R41, R34, -INF , !P6 ;  /* 0xff80000022297808 */ /* 0x008fe20007000000 */
[----:B------:R-:W-:Y:S01]  /*16d40*/  MUFU.TANH R183, R73 ;  /* 0x0000004900b77308 */ /* 0x000fe20000002400 */
[----:B------:R-:W-:-:S02]  /*16d50*/  ISETP.GE.AND P6, PT, R20, R245, PT ;  /* 0x000000f51400720c */ /* 0x000fc40003fc6270 */
[----:B------:R-:W-:Y:S02]  /*16d60*/  ISETP.GE.AND P3, PT, R20, R243, PT ;  /* 0x000000f31400720c */ /* 0x000fe40003f66270 */
[C---:B------:R-:W-:Y:S02]  /*16d70*/  ISETP.GE.AND P1, PT, R42.reuse, R245, PT ;  /* 0x000000f52a00720c */ /* 0x040fe40003f26270 */
[----:B------:R-:W-:Y:S01]  /*16d80*/  ISETP.GE.AND P0, PT, R42, R243, PT ;  /* 0x000000f32a00720c */ /* 0x000fe20003f06270 */
[----:B------:R-:W1:Y:S01]  /*16d90*/  MUFU.TANH R251, R74 ;  /* 0x0000004a00fb7308 */ /* 0x000e620000002400 */
[CC--:B------:R-:W-:Y:S01]  /*16da0*/  ISETP.GE.OR P2, PT, R16.reuse, R244.reuse, !P2 ;  /* 0x000000f41000720c */ /* 0x0c0fe20005746670 */
[----:B------:R-:W-:Y:S01]  /*16db0*/  VIADD R8, R16, 0x21 ;  /* 0x0000002110087836 */ /* 0x000fe20000000000 */
[C---:B------:R-:W-:Y:S02]  /*16dc0*/  ISETP.GE.OR P6, PT, R20.reuse, R244, !P6 ;  /* 0x000000f41400720c */ /* 0x040fe400077c6670 */
[----:B------:R-:W-:-:S03]  /*16dd0*/  ISETP.GE.OR P3, PT, R20, R237, !P3 ;  /* 0x000000ed1400720c */ /* 0x000fc60005f66670 */
[----:B------:R-:W2:Y:S01]  /*16de0*/  MUFU.TANH R28, R76 ;  /* 0x0000004c001c7308 */ /* 0x000ea20000002400 */
[----:B------:R-:W-:Y:S01]  /*16df0*/  ISETP.GE.OR P1, PT, R42, R244, !P1 ;  /* 0x000000f42a00720c */ /* 0x000fe20004f26670 */
[----:B------:R-:W-:Y:S01]  /*16e00*/  VIADD R20, R16, 0x20 ;  /* 0x0000002010147836 */ /* 0x000fe20000000000 */
[----:B------:R-:W-:Y:S01]  /*16e10*/  ISETP.GE.OR P0, PT, R42, R237, !P0 ;  /* 0x000000ed2a00720c */ /* 0x000fe20004706670 */
[----:B------:R-:W-:Y:S01]  /*16e20*/  FMUL.FTZ R75, R75, R3 ;  /* 0x000000034b4b7220 */ /* 0x000fe20000410000 */
[----:B------:R-:W-:Y:S01]  /*16e30*/  FSEL R37, R37, -INF , !P2 ;  /* 0xff80000025257808 */ /* 0x000fe20005000000 */
[----:B------:R-:W-:Y:S01]  /*16e40*/  HMMA.16816.F32.BF16 R92, R4, R14, R92 ;  /* 0x0000000e045c723c */ /* 0x000fe2000004185c */
[----:B------:R-:W-:Y:S01]  /*16e50*/  ISETP.GE.AND P2, PT, R16, R243, PT ;  /* 0x000000f31000720c */ /* 0x000fe20003f46270 */
[----:B------:R-:W3:Y:S01]  /*16e60*/  MUFU.TANH R35, R35 ;  /* 0x0000002300237308 */ /* 0x000ee20000002400 */
[----:B----4-:R-:W-:Y:S01]  /*16e70*/  FSEL R27, R44, -INF , !P1 ;  /* 0xff8000002c1b7808 */ /* 0x010fe20004800000 */
[----:B------:R-:W-:Y:S01]  /*16e80*/  FMUL.FTZ R30, R79, R3 ;  /* 0x000000034f1e7220 */ /* 0x000fe20000410000 */
[----:B------:R-:W-:Y:S01]  /*16e90*/  FSEL R11, R24, -INF , !P0 ;  /* 0xff800000180b7808 */ /* 0x000fe20004000000 */
[----:B------:R-:W-:Y:S01]  /*16ea0*/  VIADD R46, R16, 0x10 ;  /* 0x00000010102e7836 */ /* 0x000fe20000000000 */
[----:B------:R-:W-:-:S03]  /*16eb0*/  ISETP.GE.AND P1, PT, R20, R243, PT ;  /* 0x000000f31400720c */ /* 0x000fc60003f26270 */
[----:B------:R-:W4:Y:S01]  /*16ec0*/  MUFU.TANH R40, R40 ;  /* 0x0000002800287308 */ /* 0x000f220000002400 */
[----:B------:R-:W-:Y:S01]  /*16ed0*/  ISETP.GE.AND P0, PT, R8, R245, PT ;  /* 0x000000f50800720c */ /* 0x000fe20003f06270 */
[----:B------:R-:W-:Y:S01]  /*16ee0*/  FMUL.FTZ R26, R78, R3 ;  /* 0x000000034e1a7220 */ /* 0x000fe20000410000 */
[----:B------:R-:W-:-:S05]  /*16ef0*/  ISETP.GE.OR P2, PT, R16, R237, !P2 ;  /* 0x000000ed1000720c */ /* 0x000fca0005746670 */
[----:B------:R1:W4:Y:S01]  /*16f00*/  MUFU.TANH R17, R25 ;  /* 0x0000001900117308 */ /* 0x0003220000002400 */
[----:B------:R-:W-:Y:S01]  /*16f10*/  FMUL.FTZ R72, R72, R3 ;  /* 0x0000000348487220 */ /* 0x000fe20000410000 */
[----:B------:R-:W-:Y:S01]  /*16f20*/  ISETP.GE.OR P1, PT, R20, R237, !P1 ;  /* 0x000000ed1400720c */ /* 0x000fe20004f26670 */
[----:B------:R-:W-:Y:S01]  /*16f30*/  VIADD R6, R16, 0x30 ;  /* 0x0000003010067836 */ /* 0x000fe20000000000 */
[----:B------:R-:W-:-:S04]  /*16f40*/  ISETP.GE.OR P0, PT, R8, R244, !P0 ;  /* 0x000000f40800720c */ /* 0x000fc80004706670 */
[----:B------:R-:W4:Y:S01]  /*16f50*/  MUFU.TANH R187, R75 ;  /* 0x0000004b00bb7308 */ /* 0x000f220000002400 */
[----:B------:R-:W-:Y:S01]  /*16f60*/  FSEL R31, R38, -INF , !P2 ;  /* 0xff800000261f7808 */ /* 0x000fe20005000000 */
[-C--:B------:R-:W-:Y:S01]  /*16f70*/  FMUL.FTZ R97, R97, R3.reuse ;  /* 0x0000000361617220 */ /* 0x080fe20000410000 */
[----:B------:R-:W-:Y:S01]  /*16f80*/  FSEL R43, R36, -INF , !P4 ;  /* 0xff800000242b7808 */ /* 0x000fe20006000000 */
[----:B-1----:R-:W-:-:S04]  /*16f90*/  FMUL.FTZ R25, R77, R3 ;  /* 0x000000034d197220 */ /* 0x002fc80000410000 */
[----:B------:R-:W-:Y:S01]  /*16fa0*/  MUFU.TANH R30, R30 ;  /* 0x0000001e001e7308 */ /* 0x000fe20000002400 */
[C---:B------:R-:W-:Y:S02]  /*16fb0*/  ISETP.GE.AND P2, PT, R46.reuse, R245, PT ;  /* 0x000000f52e00720c */ /* 0x040fe40003f46270 */
[----:B------:R-:W-:Y:S01]  /*16fc0*/  ISETP.GE.AND P4, PT, R46, R243, PT ;  /* 0x000000f32e00720c */ /* 0x000fe20003f86270 */
[----:B------:R-:W-:Y:S01]  /*16fd0*/  VIADD R32, R16, 0x19 ;  /* 0x0000001910207836 */ /* 0x000fe20000000000 */
[----:B------:R-:W-:-:S03]  /*16fe0*/  FSEL R251, R251, -INF , !P1 ;  /* 0xff800000fbfb7808 */ /* 0x000fc60004800000 */
[----:B------:R-:W1:Y:S01]  /*16ff0*/  MUFU.TANH R25, R25 ;  /* 0x0000001900197308 */ /* 0x000e620000002400 */
[----:B------:R-:W-:Y:S02]  /*17000*/  FSEL R183, R183, -INF , !P0 ;  /* 0xff800000b7b77808 */ /* 0x000fe40004000000 */
[----:B--2---:R-:W-:Y:S02]  /*17010*/  FSEL R23, R28, -INF , !P6 ;  /* 0xff8000001c177808 */ /* 0x004fe40007000000 */
[----:B------:R-:W-:-:S03]  /*17020*/  ISETP.GE.AND P1, PT, R6, R245, PT ;  /* 0x000000f50600720c */ /* 0x000fc60003f26270 */
[----:B------:R-:W2:Y:S01]  /*17030*/  MUFU.TANH R182, R72 ;  /* 0x0000004800b67308 */ /* 0x000ea20000002400 */
[----:B------:R-:W-:Y:S02]  /*17040*/  ISETP.GE.AND P0, PT, R6, R243, PT ;  /* 0x000000f30600720c */ /* 0x000fe40003f06270 */
[C---:B------:R-:W-:Y:S02]  /*17050*/  ISETP.GE.OR P2, PT, R46.reuse, R244, !P2 ;  /* 0x000000f42e00720c */ /* 0x040fe40005746670 */
[----:B------:R-:W-:-:S03]  /*17060*/  ISETP.GE.OR P4, PT, R46, R237, !P4 ;  /* 0x000000ed2e00720c */ /* 0x000fc60006786670 */
[----:B------:R-:W2:Y:S01]  /*17070*/  MUFU.TANH R26, R26 ;  /* 0x0000001a001a7308 */ /* 0x000ea20000002400 */
[----:B------:R-:W-:Y:S01]  /*17080*/  ISETP.GE.AND P6, PT, R8, R243, PT ;  /* 0x000000f30800720c */ /* 0x000fe20003fc6270 */
[-C--:B------:R-:W-:Y:S01]  /*17090*/  FMUL.FTZ R104, R104, R3.reuse ;  /* 0x0000000368687220 */ /* 0x080fe20000410000 */
[----:B---3--:R-:W-:Y:S01]  /*170a0*/  FSEL R29, R35, -INF , !P5 ;  /* 0xff800000231d7808 */ /* 0x008fe20006800000 */
[-C--:B------:R-:W-:Y:S01]  /*170b0*/  FMUL.FTZ R105, R105, R3.reuse ;  /* 0x0000000369697220 */ /* 0x080fe20000410000 */
[----:B------:R-:W-:-:S03]  /*170c0*/  FMUL.FTZ R106, R106, R3 ;  /* 0x000000036a6a7220 */ /* 0x000fc60000410000 */
[----:B------:R-:W3:Y:S01]  /*170d0*/  MUFU.TANH R199, R97 ;  /* 0x0000006100c77308 */ /* 0x000ee20000002400 */
[-C--:B------:R-:W-:Y:S01]  /*170e0*/  FMUL.FTZ R107, R107, R3.reuse ;  /* 0x000000036b6b7220 */ /* 0x080fe20000410000 */
[----:B------:R-:W-:Y:S01]  /*170f0*/  FMUL.FTZ R96, R96, R3 ;  /* 0x0000000360607220 */ /* 0x000fe20000410000 */
[C---:B------:R-:W-:Y:S02]  /*17100*/  ISETP.GE.OR P1, PT, R6.reuse, R244, !P1 ;  /* 0x000000f40600720c */ /* 0x040fe40004f26670 */
[----:B------:R-:W-:Y:S01]  /*17110*/  ISETP.GE.OR P0, PT, R6, R237, !P0 ;  /* 0x000000ed0600720c */ /* 0x000fe20004706670 */
[----:B------:R-:W-:Y:S01]  /*17120*/  VIADD R6, R16, 0x31 ;  /* 0x0000003110067836 */ /* 0x000fe20000000000 */
[----:B------:R-:W-:Y:S02]  /*17130*/  ISETP.GE.AND P5, PT, R32, R245, PT ;  /* 0x000000f52000720c */ /* 0x000fe40003fa6270 */
[----:B----4-:R-:W-:Y:S02]  /*17140*/  FSEL R21, R40, -INF , !P2 ;  /* 0xff80000028157808 */ /* 0x010fe40005000000 */
[----:B------:R-:W-:-:S02]  /*17150*/  FSEL R9, R17, -INF , !P4 ;  /* 0xff80000011097808 */ /* 0x000fc40006000000 */
[----:B------:R-:W-:Y:S02]  /*17160*/  ISETP.GE.OR P6, PT, R8, R237, !P6 ;  /* 0x000000ed0800720c */ /* 0x000fe400077c6670 */
[----:B------:R-:W-:Y:S02]  /*17170*/  ISETP.GE.AND P2, PT, R32, R243, PT ;  /* 0x000000f32000720c */ /* 0x000fe40003f46270 */
[----:B------:R-:W-:Y:S01]  /*17180*/  ISETP.GE.AND P4, PT, R20, R245, PT ;  /* 0x000000f51400720c */ /* 0x000fe20003f86270 */
[----:B------:R-:W4:Y:S01]  /*17190*/  MUFU.TANH R184, R104 ;  /* 0x0000006800b87308 */ /* 0x000f220000002400 */
[----:B------:R-:W-:Y:S01]  /*171a0*/  FMUL.FTZ R98, R98, R3 ;  /* 0x0000000362627220 */ /* 0x000fe20000410000 */
[----:B------:R-:W-:Y:S01]  /*171b0*/  ISETP.GE.OR P5, PT, R32, R244, !P5 ;  /* 0x000000f42000720c */ /* 0x000fe20006fa6670 */
[----:B------:R-:W-:Y:S01]  /*171c0*/  VIADD R4, R16, 0x29 ;  /* 0x0000002910047836 */ /* 0x000fe20000000000 */
[----:B------:R-:W-:Y:S02]  /*171d0*/  FSEL R187, R187, -INF , !P6 ;  /* 0xff800000bbbb7808 */ /* 0x000fe40007000000 */
[----:B------:R-:W-:-:S02]  /*171e0*/  ISETP.GE.OR P2, PT, R32, R237, !P2 ;  /* 0x000000ed2000720c */ /* 0x000fc40005746670 */
[----:B------:R-:W-:Y:S01]  /*171f0*/  MUFU.TANH R185, R105 ;  /* 0x0000006900b97308 */ /* 0x000fe20000002400 */
[----:B------:R-:W-:Y:S02]  /*17200*/  ISETP.GE.OR P4, PT, R20, R244, !P4 ;  /* 0x000000f41400720c */ /* 0x000fe40006786670 */
[----:B------:R-:W-:Y:S01]  /*17210*/  ISETP.GE.AND P6, PT, R6, R245, PT ;  /* 0x000000f50600720c */ /* 0x000fe20003fc6270 */
[----:B------:R-:W-:-:S04]  /*17220*/  VIADD R10, R16, 0x28 ;  /* 0x00000028100a7836 */ /* 0x000fc80000000000 */
[----:B------:R-:W4:Y:S01]  /*17230*/  MUFU.TANH R189, R106 ;  /* 0x0000006a00bd7308 */ /* 0x000f220000002400 */
[----:B-1----:R-:W-:Y:S01]  /*17240*/  FSEL R13, R25, -INF , !P5 ;  /* 0xff800000190d7808 */ /* 0x002fe20006800000 */
[-C--:B------:R-:W-:Y:S01]  /*17250*/  FMUL.FTZ R99, R99, R3.reuse ;  /* 0x0000000363637220 */ /* 0x080fe20000410000 */
[----:B------:R-:W-:-:S05]  /*17260*/  FMUL.FTZ R92, R92, R3 ;  /* 0x000000035c5c7220 */ /* 0x000fca0000410000 */
[----:B------:R-:W1:Y:S01]  /*17270*/  MUFU.TANH R249, R107 ;  /* 0x0000006b00f97308 */ /* 0x000e620000002400 */
[-C--:B------:R-:W-:Y:S01]  /*17280*/  FMUL.FTZ R93, R93, R3.reuse ;  /* 0x000000035d5d7220 */ /* 0x080fe20000410000 */
[-C--:B------:R-:W-:Y:S01]  /*17290*/  FMUL.FTZ R94, R94, R3.reuse ;  /* 0x000000035e5e7220 */ /* 0x080fe20000410000 */
[----:B------:R-:W-:-:S05]  /*172a0*/  FMUL.FTZ R95, R95, R3 ;  /* 0x000000035f5f7220 */ /* 0x000fca0000410000 */
[----:B------:R-:W1:Y:S01]  /*172b0*/  MUFU.TANH R247, R96 ;  /* 0x0000006000f77308 */ /* 0x000e620000002400 */
[----:B------:R-:W-:Y:S02]  /*172c0*/  FSEL R25, R30, -INF , !P2 ;  /* 0xff8000001e197808 */ /* 0x000fe40005000000 */
[----:B--2---:R-:W-:Y:S02]  /*172d0*/  FSEL R182, R182, -INF , !P4 ;  /* 0xff800000b6b67808 */ /* 0x004fe40006000000 */
[----:B------:R-:W-:-:S03]  /*172e0*/  ISETP.GE.OR P6, PT, R6, R244, !P6 ;  /* 0x000000f40600720c */ /* 0x000fc600077c6670 */
[----:B------:R-:W2:Y:S01]  /*172f0*/  MUFU.TANH R197, R98 ;  /* 0x0000006200c57308 */ /* 0x000ea20000002400 */
[C---:B------:R-:W-:Y:S02]  /*17300*/  ISETP.GE.AND P2, PT, R4.reuse, R245, PT ;  /* 0x000000f50400720c */ /* 0x040fe40003f46270 */
[----:B------:R-:W-:Y:S02]  /*17310*/  ISETP.GE.AND P4, PT, R4, R243, PT ;  /* 0x000000f30400720c */ /* 0x000fe40003f86270 */
[----:B------:R-:W-:Y:S02]  /*17320*/  FSEL R17, R26, -INF , !P3 ;  /* 0xff8000001a117808 */ /* 0x000fe40005800000 */
[C---:B------:R-:W-:Y:S01]  /*17330*/  ISETP.GE.AND P3, PT, R10.reuse, R245, PT ;  /* 0x000000f50a00720c */ /* 0x040fe20003f66270 */
[----:B------:R-:W2:Y:S01]  /*17340*/  MUFU.TANH R195, R99 ;  /* 0x0000006300c37308 */ /* 0x000ea20000002400 */
[----:B------:R-:W-:Y:S02]  /*17350*/  ISETP.GE.AND P5, PT, R10, R243, PT ;  /* 0x000000f30a00720c */ /* 0x000fe40003fa6270 */
[----:B---3--:R-:W-:-:S02]  /*17360*/  FSEL R199, R199, -INF , !P6 ;  /* 0xff800000c7c77808 */ /* 0x008fc40007000000 */
[----:B------:R-:W-:-:S03]  /*17370*/  ISETP.GE.OR P2, PT, R4, R244, !P2 ;  /* 0x000000f40400720c */ /* 0x000fc60005746670 */
[----:B------:R-:W3:Y:S01]  /*17380*/  MUFU.TANH R196, R92 ;  /* 0x0000005c00c47308 */ /* 0x000ee20000002400 */
[----:B------:R-:W-:Y:S01]  /*17390*/  ISETP.GE.OR P4, PT, R4, R237, !P4 ;  /* 0x000000ed0400720c */ /* 0x000fe20006786670 */
[----:B------:R-:W-:Y:S01]  /*173a0*/  VIADD R4, R16, 0x38 ;  /* 0x0000003810047836 */ /* 0x000fe20000000000 */
[----:B------:R-:W-:Y:S01]  /*173b0*/  ISETP.GT.AND P6, PT, R242, R227, PT ;  /* 0x000000e3f200720c */ /* 0x000fe20003fc4270 */
[----:B------:R-:W-:-:S04]  /*173c0*/  VIADD R16, R16, 0x39 ;  /* 0x0000003910107836 */ /* 0x000fc80000000000 */
[----:B------:R-:W-:Y:S01]  /*173d0*/  MUFU.TANH R194, R93 ;  /* 0x0000005d00c27308 */ /* 0x000fe20000002400 */
[C---:B------:R-:W-:Y:S02]  /*173e0*/  ISETP.GE.OR P3, PT, R10.reuse, R244, !P3 ;  /* 0x000000f40a00720c */ /* 0x040fe40005f66670 */
[----:B------:R-:W-:-:S05]  /*173f0*/  ISETP.GE.OR P5, PT, R10, R237, !P5 ;  /* 0x000000ed0a00720c */ /* 0x000fca0006fa6670 */
[----:B------:R-:W3:Y:S08]  /*17400*/  MUFU.TANH R191, R94 ;  /* 0x0000005e00bf7308 */ /* 0x000ef00000002400 */
[----:B------:R-:W3:Y:S01]  /*17410*/  MUFU.TANH R190, R95 ;  /* 0x0000005f00be7308 */ /* 0x000ee20000002400 */
[----:B----4-:R-:W-:Y:S02]  /*17420*/  FSEL R184, R184, -INF , !P3 ;  /* 0xff800000b8b87808 */ /* 0x010fe40005800000 */
[----:B------:R-:W-:-:S02]  /*17430*/  FSEL R189, R189, -INF , !P5 ;  /* 0xff800000bdbd7808 */ /* 0x000fc40006800000 */
[----:B------:R-:W-:Y:S02]  /*17440*/  FSEL R185, R185, -INF , !P2 ;  /* 0xff800000b9b97808 */ /* 0x000fe40005000000 */
[----:B-1----:R-:W-:Y:S02]  /*17450*/  FSEL R249, R249, -INF , !P4 ;  /* 0xff800000f9f97808 */ /* 0x002fe40006000000 */
[----:B------:R-:W-:Y:S02]  /*17460*/  FSEL R247, R247, -INF , !P1 ;  /* 0xff800000f7f77808 */ /* 0x000fe40004800000 */
[----:B------:R-:W-:Y:S02]  /*17470*/  ISETP.GE.AND P3, PT, R6, R243, PT ;  /* 0x000000f30600720c */ /* 0x000fe40003f66270 */
[C---:B------:R-:W-:Y:S02]  /*17480*/  ISETP.GE.AND P5, PT, R4.reuse, R245, PT ;  /* 0x000000f50400720c */ /* 0x040fe40003fa6270 */
[----:B------:R-:W-:-:S02]  /*17490*/  ISETP.GE.AND P2, PT, R4, R243, PT ;  /* 0x000000f30400720c */ /* 0x000fc40003f46270 */
[C---:B------:R-:W-:Y:S02]  /*174a0*/  ISETP.GE.AND P4, PT, R16.reuse, R245, PT ;  /* 0x000000f51000720c */ /* 0x040fe40003f86270 */
[----:B------:R-:W-:Y:S02]  /*174b0*/  ISETP.GE.AND P1, PT, R16, R243, PT ;  /* 0x000000f31000720c */ /* 0x000fe40003f26270 */
[----:B--2---:R-:W-:Y:S01]  /*174c0*/  FSEL R197, R197, -INF , !P0 ;  /* 0xff800000c5c57808 */ /* 0x004fe20004000000 */
[----:B------:R-:W-:Y:S01]  /*174d0*/  BSSY B1, `(.L_x_7000) ;  /* 0x000007f000017945 */ /* 0x000fe20003800000 */
[-C--:B------:R-:W-:Y:S02]  /*174e0*/  ISETP.GE.OR P3, PT, R6, R237.reuse, !P3 ;  /* 0x000000ed0600720c */ /* 0x080fe40005f66670 */
[C---:B------:R-:W-:Y:S02]  /*174f0*/  ISETP.GE.OR P5, PT, R4.reuse, R244, !P5 ;  /* 0x000000f40400720c */ /* 0x040fe40006fa6670 */
[----:B------:R-:W-:-:S02]  /*17500*/  ISETP.GE.OR P2, PT, R4, R237, !P2 ;  /* 0x000000ed0400720c */ /* 0x000fc40005746670 */
[----:B------:R-:W-:Y:S02]  /*17510*/  ISETP.NE.U32.AND P0, PT, R238, RZ, PT ;  /* 0x000000ffee00720c */ /* 0x000fe40003f05070 */
[C---:B------:R-:W-:Y:S02]  /*17520*/  ISETP.GE.OR P4, PT, R16.reuse, R244, !P4 ;  /* 0x000000f41000720c */ /* 0x040fe40006786670 */
[----:B------:R-:W-:Y:S01]  /*17530*/  ISETP.GE.OR P1, PT, R16, R237, !P1 ;  /* 0x000000ed1000720c */ /* 0x000fe20004f26670 */
[C---:B------:R-:W-:Y:S01]  /*17540*/  VIADD R215, R223.reuse, 0x800 ;  /* 0x00000800dfd77836 */ /* 0x040fe20000000000 */
[----:B------:R-:W-:Y:S01]  /*17550*/  LOP3.LUT R0, R62, R121, RZ, 0xfc, !PT ;  /* 0x000000793e007212 */ /* 0x000fe200078efcff */
[----:B------:R-:W-:Y:S01]  /*17560*/  VIADD R214, R223, 0x1000 ;  /* 0x00001000dfd67836 */ /* 0x000fe20000000000 */
[----:B------:R-:W-:Y:S01]  /*17570*/  ISETP.NE.AND.EX P0, PT, R239, RZ, PT, P0 ;  /* 0x000000ffef00720c */ /* 0x000fe20003f05300 */
[----:B------:R-:W-:Y:S01]  /*17580*/  VIADD R213, R223, 0x1800 ;  /* 0x00001800dfd57836 */ /* 0x000fe20000000000 */
[----:B------:R-:W-:Y:S01]  /*17590*/  FSEL R195, R195, -INF , !P3 ;  /* 0xff800000c3c37808 */ /* 0x000fe20005800000 */
[C---:B------:R-:W-:Y:S01]  /*175a0*/  VIADD R211, R223.reuse, 0x2000 ;  /* 0x00002000dfd37836 */ /* 0x040fe20000000000 */
[----:B---3--:R-:W-:Y:S01]  /*175b0*/  FSEL R196, R196, -INF , !P5 ;  /* 0xff800000c4c47808 */ /* 0x008fe20006800000 */
[----:B------:R-:W-:Y:S01]  /*175c0*/  VIADD R210, R223, 0x2800 ;  /* 0x00002800dfd27836 */ /* 0x000fe20000000000 */
[----:B------:R-:W-:Y:S01]  /*175d0*/  FSEL R191, R191, -INF , !P2 ;  /* 0xff800000bfbf7808 */ /* 0x000fe20005000000 */
[C---:B------:R-:W-:Y:S01]  /*175e0*/  VIADD R209, R223.reuse, 0x3000 ;  /* 0x00003000dfd17836 */ /* 0x040fe20000000000 */
[----:B------:R-:W-:Y:S01]  /*175f0*/  FSEL R194, R194, -INF , !P4 ;  /* 0xff800000c2c27808 */ /* 0x000fe20006000000 */
[C---:B------:R-:W-:Y:S01]  /*17600*/  VIADD R208, R223.reuse, 0x3800 ;  /* 0x00003800dfd07836 */ /* 0x040fe20000000000 */
[----:B------:R-:W-:Y:S01]  /*17610*/  FSEL R190, R190, -INF , !P1 ;  /* 0xff800000bebe7808 */ /* 0x000fe20004800000 */
[----:B------:R-:W-:-:S02]  /*17620*/  VIADD R207, R223, 0x4000 ;  /* 0x00004000dfcf7836 */ /* 0x000fc40000000000 */
[C---:B------:R-:W-:Y:S02]  /*17630*/  VIADD R206, R223.reuse, 0x4800 ;  /* 0x00004800dfce7836 */ /* 0x040fe40000000000 */
[C---:B------:R-:W-:Y:S02]  /*17640*/  VIADD R205, R223.reuse, 0x5000 ;  /* 0x00005000dfcd7836 */ /* 0x040fe40000000000 */
[C---:B------:R-:W-:Y:S02]  /*17650*/  VIADD R204, R223.reuse, 0x5800 ;  /* 0x00005800dfcc7836 */ /* 0x040fe40000000000 */
[C---:B------:R-:W-:Y:S02]  /*17660*/  VIADD R203, R223.reuse, 0x6000 ;  /* 0x00006000dfcb7836 */ /* 0x040fe40000000000 */
[C---:B------:R-:W-:Y:S02]  /*17670*/  VIADD R202, R223.reuse, 0x6800 ;  /* 0x00006800dfca7836 */ /* 0x040fe40000000000 */
[----:B------:R-:W-:-:S02]  /*17680*/  VIADD R201, R223, 0x7000 ;  /* 0x00007000dfc97836 */ /* 0x000fc40000000000 */
        /* <DEDUP_REMOVED lines=25> */
[----:B------:R-:W-:-:S04]  /*17820*/  IMAD.HI.U32 R7, R12, R3, RZ ;  /* 0x000000030c077227 */ /* 0x000fc800078e00ff */
        /* <DEDUP_REMOVED lines=29> */
[----:B------:R-:W-:Y:S01]  /*17a00*/  IMAD R4, R6, R5, R4 ;  /* 0x0000000506047224 */ /* 0x000fe200078e0204 */
[----:B----4-:R-:W-:-:S03]  /*17a10*/  IADD3 R3, -R3, R2, RZ ;  /* 0x0000000203037210 */ /* 0x010fc60007ffe1ff */
[----:B------:R-:W-:Y:S01]  /*17a20*/  IMAD.IADD R15, R15, 0x1, R4 ;  /* 0x000000010f0f7824 */ /* 0x000fe200078e0204 */
[----:B------:R-:W-:Y:S01]  /*17a30*/  SHF.R.S32.HI R2, RZ, 0x1f, R3 ;  /* 0x0000001fff027819 */ /* 0x000fe20000011403 */
[----:B--2---:R-:W-:Y:S02]  /*17a40*/  IMAD R5, R35, R3, RZ ;  /* 0x0000000323057224 */ /* 0x004fe400078e02ff */
[----:B------:R-:W-:-:S04]  /*17a50*/  IMAD.WIDE.U32 R14, R3, R34, R14 ;  /* 0x00000022030e7225 */ /* 0x000fc800078e000e */
[----:B------:R-:W-:Y:S02]  /*17a60*/  IMAD R2, R34, R2, R5 ;  /* 0x0000000222027224 */ /* 0x000fe400078e0205 */
[----:B------:R-:W-:-:S03]  /*17a70*/  IMAD.MOV.U32 R5, RZ, RZ, R14 ;  /* 0x000000ffff057224 */ /* 0x000fc600078e000e */
[----:B------:R-:W-:Y:S01]  /*17a80*/  IADD3 R4, R15, R2, RZ ;  /* 0x000000020f047210 */ /* 0x000fe20007ffe0ff */
[----:B------:R-:W-:Y:S05]  /*17a90*/  BRA `(.L_x_7004) ;  /* 0x00000000000c7947 */ /* 0x000fea0003800000 */
.L_x_7003:
[----:B------:R-:W2:Y:S02]  /*17aa0*/  LD.E R5, desc[UR6][R18.64+0x38] ;  /* 0x0000380612057980 */ /* 0x000ea4000c101900 */
[----:B--2---:R-:W-:-:S04]  /*17ab0*/  LEA R5, -R5, RZ, 0x6 ;  /* 0x000000ff05057211 */ /* 0x004fc800078e31ff */
[----:B------:R-:W-:Y:S02]  /*17ac0*/  SHF.R.S32.HI R4, RZ, 0x1f, R5 ;  /* 0x0000001fff047819 */ /* 0x000fe40000011405 */
.L_x_7004:
[----:B------:R-:W-:Y:S05]  /*17ad0*/  BSYNC B0 ;  /* 0x0000000000007941 */ /* 0x000fea0003800000 */
.L_x_7002:
        /* <DEDUP_REMOVED lines=30> */
.L_x_7001:
[----:B------:R-:W-:Y:S05]  /*17cc0*/  BSYNC B1 ;  /* 0x0000000000017941 */ /* 0x000fea0003800000 */
.L_x_7000:
        /* <DEDUP_REMOVED lines=34> */
[----:B------:R-:W3:Y:S01]  /*17ef0*/  SHFL.BFLY PT, R2, R7, 0x2, 0x1f ;  /* 0x0c401f0007027f89 */ /* 0x000ee200000e0000 */
        /* <DEDUP_REMOVED lines=40> */
[-CC-:B------:R-:W-:Y:S01]  /*18180*/  FFMA.FTZ R173, R9, R193.reuse, -R192.reuse ;  /* 0x000000c109ad7223 */ /* 0x180fe200000108c0 */
[-C--:B------:R-:W-:Y:S01]  /*18190*/  FFMA.FTZ R16, R11, R193.reuse, -R192 ;  /* 0x000000c10b107223 */ /* 0x080fe200000108c0 */
[-CC-:B------:R-:W-:Y:S01]  /*181a0*/  FFMA.FTZ R171, R27, R193.reuse, -R198.reuse ;  /* 0x000000c11bab7223 */ /* 0x180fe200000108c6 */
[----:B------:R-:W2:Y:S01]  /*181b0*/  LDSM.16.MT88.4 R8, [R217+0x10800] ;  /* 0x01080000d908783b */ /* 0x000ea20000004200 */
[-CC-:B------:R-:W-:Y:S01]  /*181c0*/  FFMA.FTZ R165, R23, R193.reuse, -R198.reuse ;  /* 0x000000c117a57223 */ /* 0x180fe200000108c6 */
[-C--:B------:R-:W-:Y:S01]  /*181d0*/  FFMA.FTZ R2, R13, R193.reuse, -R198 ;  /* 0x000000c10d027223 */ /* 0x080fe200000108c6 */
[-CC-:B------:R-:W-:Y:S01]  /*181e0*/  FFMA.FTZ R17, R17, R193.reuse, -R192.reuse ;  /* 0x000000c111117223 */ /* 0x180fe200000108c0 */
[----:B------:R-:W3:Y:S01]  /*181f0*/  MUFU.EX2 R178, R178 ;  /* 0x000000b200b27308 */ /* 0x000ee20000000800 */
[-C--:B------:R-:W-:Y:S01]  /*18200*/  FFMA.FTZ R0, R25, R193.reuse, -R192 ;  /* 0x000000c119007223 */ /* 0x080fe200000108c0 */
[----:B------:R-:W4:Y:S01]  /*18210*/  LDSM.16.MT88.4 R20, [R220+0x10800] ;  /* 0x01080000dc14783b */ /* 0x000f220000004200 */
[-CC-:B------:R-:W-:Y:S01]  /*18220*/  FFMA.FTZ R182, R182, R193.reuse, -R198.reuse ;  /* 0x000000c1b6b67223 */ /* 0x180fe200000108c6 */
[-CC-:B------:R-:W-:Y:S01]  /*18230*/  FFMA.FTZ R183, R183, R193.reuse, -R198.reuse ;  /* 0x000000c1b7b77223 */ /* 0x180fe200000108c6 */
[-CC-:B------:R-:W-:Y:S01]  /*18240*/  FFMA.FTZ R184, R184, R193.reuse, -R198.reuse ;  /* 0x000000c1b8b87223 */ /* 0x180fe200000108c6 */
[----:B------:R-:W5:Y:S01]  /*18250*/  LDSM.16.MT88.4 R12, [R218+0x10800] ;  /* 0x01080000da0c783b */ /* 0x000f620000004200 */
[-C--:B------:R-:W-:Y:S01]  /*18260*/  FFMA.FTZ R185, R185, R193.reuse, -R198 ;  /* 0x000000c1b9b97223 */ /* 0x080fe200000108c6 */
[----:B------:R-:W-:Y:S01]  /*18270*/  MUFU.EX2 R177, R177 ;  /* 0x000000b100b17308 */ /* 0x000fe20000000800 */
[-CC-:B------:R-:W-:Y:S01]  /*18280*/  FFMA.FTZ R186, R251, R193.reuse, -R192.reuse ;  /* 0x000000c1fbba7223 */ /* 0x180fe200000108c0 */
[----:B------:R-:W5:Y:S01]  /*18290*/  LDSM.16.MT88.4 R24, [R218+0x12800] ;  /* 0x01280000da18783b */ /* 0x000f620000004200 */
[-CC-:B------:R-:W-:Y:S01]  /*182a0*/  FFMA.FTZ R187, R187, R193.reuse, -R192.reuse ;  /* 0x000000c1bbbb7223 */ /* 0x180fe200000108c0 */
[-CC-:B------:R-:W-:Y:S01]  /*182b0*/  FFMA.FTZ R189, R189, R193.reuse, -R192.reuse ;  /* 0x000000c1bdbd7223 */ /* 0x180fe200000108c0 */
[-C--:B------:R-:W-:Y:S01]  /*182c0*/  FFMA.FTZ R188, R249, R193.reuse, -R192 ;  /* 0x000000c1f9bc7223 */ /* 0x080fe200000108c0 */
[----:B------:R-:W-:Y:S01]  /*182d0*/  LDSM.16.MT88.4 R32, [R216+0x10800] ;  /* 0x01080000d820783b */ /* 0x000fe20000004200 */
[----:B------:R-:W-:Y:S01]  /*182e0*/  FFMA.FTZ R251, R194, R193, -R198 ;  /* 0x000000c1c2fb7223 */ /* 0x000fe200000108c6 */
[----:B------:R-:W1:Y:S01]  /*182f0*/  MUFU.EX2 R174, R174 ;  /* 0x000000ae00ae7308 */ /* 0x000e620000000800 */
[----:B---3--:R-:W-:Y:S01]  /*18300*/  F2FP.BF16.F32.PACK_AB R128, R178, R179 ;  /* 0x000000b3b280723e */ /* 0x008fe200000010ff */
[----:B------:R-:W-:Y:S01]  /*18310*/  LDSM.16.MT88.4 R28, [R220+0x12800] ;  /* 0x01280000dc1c783b */ /* 0x000fe20000004200 */
[-CC-:B------:R-:W-:Y:S01]  /*18320*/  FFMA.FTZ R194, R195, R193.reuse, -R192.reuse ;  /* 0x000000c1c3c27223 */ /* 0x180fe200000108c0 */
[-CC-:B------:R-:W-:Y:S01]  /*18330*/  FFMA.FTZ R249, R190, R193.reuse, -R192.reuse ;  /* 0x000000c1bef97223 */ /* 0x180fe200000108c0 */
[----:B------:R-:W-:Y:S01]  /*18340*/  FFMA.FTZ R191, R191, R193, -R192 ;  /* 0x000000c1bfbf7223 */ /* 0x000fe200000108c0 */
[----:B------:R-:W-:-:S02]  /*18350*/  FADD.FTZ R178, R179, R178 ;  /* 0x000000b2b3b27221 */ /* 0x000fc40000010000 */
[----:B------:R-:W-:Y:S08]  /*18360*/  MUFU.EX2 R180, R180 ;  /* 0x000000b400b47308 */ /* 0x000ff00000000800 */
        /* <DEDUP_REMOVED lines=74> */
[----:B------:R-:W-:Y:S01]  /*18810*/  HMMA.16816.F32.BF16 R144, R4, R8, R144 ;  /* 0x000000080490723c */ /* 0x000fe20000041890 */
[----:B------:R-:W-:-:S05]  /*18820*/  FADD.FTZ R17, R0, R17 ;  /* 0x0000001100117221 */ /* 0x000fca0000010000 */
[C---:B------:R-:W-:Y:S01]  /*18830*/  HMMA.16816.F32.BF16 R140, R4.reuse, R10, R140 ;  /* 0x0000000a048c723c */ /* 0x040fe2000004188c */
[----:B------:R-:W1:Y:S05]  /*18840*/  LDSM.16.MT88.4 R8, [R217+0x12800] ;  /* 0x01280000d908783b */ /* 0x000e6a0000004200 */
        /* <DEDUP_REMOVED lines=245> */
.L_x_7007:
[----:B-1----:R-:W-:Y:S02]  /*197a0*/  R2UR UR4, R16 ;  /* 0x00000000100472ca */ /* 0x002fe400000e0000 */
[----:B------:R-:W-:-:S13]  /*197b0*/  R2UR UR5, R17 ;  /* 0x00000000110572ca */ /* 0x000fda00000e0000 */
[----:B------:R-:W2:Y:S02]  /*197c0*/  LD.E R0, desc[UR4][R18.64+0x40] ;  /* 0x0000400412007980 */ /* 0x000ea4000c101900 */
[----:B--2---:R-:W-:-:S05]  /*197d0*/  IMAD.U32 R0, R0, -0x40, RZ ;  /* 0xffffffc000007824 */ /* 0x004fca00078e00ff */
[----:B------:R-:W-:Y:S02]  /*197e0*/  SHF.R.S32.HI R5, RZ, 0x1f, R0 ;  /* 0x0000001fff057819 */ /* 0x000fe40000011400 */
.L_x_7008:
[----:B------:R-:W-:Y:S05]  /*197f0*/  BSYNC B0 ;  /* 0x0000000000007941 */ /* 0x000fea0003800000 */
.L_x_7006:
        /* <DEDUP_REMOVED lines=68> */
[----:B------:R-:W-:Y:S04]  /*19c40*/  LDSM.16.M88.4 R32, [R224] ;  /* 0x00000000e020783b */ /* 0x000fe80000000200 */
[----:B------:R-:W4:Y:S04]  /*19c50*/  LDSM.16.M88.4 R176, [R214] ;  /* 0x00000000d6b0783b */ /* 0x000f280000000200 */
[----:B------:R-:W4:Y:S04]  /*19c60*/  LDSM.16.M88.4 R184, [R223] ;  /* 0x00000000dfb8783b */ /* 0x000f280000000200 */
[----:B------:R-:W4:Y:S04]  /*19c70*/  LDSM.16.M88.4 R180, [R215] ;  /* 0x00000000d7b4783b */ /* 0x000f280000000200 */
[----:B------:R-:W4:Y:S04]  /*19c80*/  LDSM.16.M88.4 R172, [R213] ;  /* 0x00000000d5ac783b */ /* 0x000f280000000200 */
[----:B------:R-:W-:Y:S01]  /*19c90*/  LDSM.16.M88.4 R36, [R219+0x8000] ;  /* 0x00800000db24783b */ /* 0x000fe20000000200 */
[C---:B--2---:R-:W-:Y:S03]  /*19ca0*/  HMMA.16816.F32.BF16 R8, R188.reuse, R4, RZ ;  /* 0x00000004bc08723c */ /* 0x044fe600000418ff */
[----:B------:R-:W2:Y:S04]  /*19cb0*/  LD.E R0, desc[UR4][R18.64+0x18c] ;  /* 0x00018c0412007980 */ /* 0x000ea8000c101900 */
[----:B------:R-:W0:Y:S01]  /*19cc0*/  LDGDEPBAR ;  /* 0x00000000000079af */ /* 0x000e220000000000 */
[C---:B------:R-:W-:Y:S06]  /*19cd0*/  HMMA.16816.F32.BF16 R4, R188.reuse, R6, RZ ;  /* 0x00000006bc04723c */ /* 0x040fec00000418ff */
[C---:B-1----:R-:W-:Y:S06]  /*19ce0*/  HMMA.16816.F32.BF16 R28, R188.reuse, R24, RZ ;  /* 0x00000018bc1c723c */ /* 0x042fec00000418ff */
[C---:B------:R-:W-:Y:S06]  /*19cf0*/  HMMA.16816.F32.BF16 R24, R188.reuse, R26, RZ ;  /* 0x0000001abc18723c */ /* 0x040fec00000418ff */
[C---:B---3--:R-:W-:Y:S06]  /*19d00*/  HMMA.16816.F32.BF16 R20, R188.reuse, R12, RZ ;  /* 0x0000000cbc14723c */ /* 0x048fec00000418ff */
[C---:B------:R-:W-:Y:S06]  /*19d10*/  HMMA.16816.F32.BF16 R12, R188.reuse, R14, RZ ;  /* 0x0000000ebc0c723c */ /* 0x040fec00000418ff */
[C---:B----4-:R-:W-:Y:S06]  /*19d20*/  HMMA.16816.F32.BF16 R192, R188.reuse, R196, RZ ;  /* 0x000000c4bcc0723c */ /* 0x050fec00000418ff */
[----:B------:R-:W-:Y:S01]  /*19d30*/  HMMA.16816.F32.BF16 R188, R188, R198, RZ ;  /* 0x000000c6bcbc723c */ /* 0x000fe200000418ff */
[----:B------:R-:W-:Y:S05]  /*19d40*/  LDSM.16.M88.4 R196, [R219+0x8800] ;  /* 0x00880000dbc4783b */ /* 0x000fea0000000200 */
[C---:B------:R-:W-:Y:S06]  /*19d50*/  HMMA.16816.F32.BF16 R8, R32.reuse, R176, R8 ;  /* 0x000000b02008723c */ /* 0x040fec0000041808 */
[C---:B------:R-:W-:Y:S01]  /*19d60*/  HMMA.16816.F32.BF16 R4, R32.reuse, R178, R4 ;  /* 0x000000b22004723c */ /* 0x040fe20000041804 */
[----:B------:R-:W1:Y:S05]  /*19d70*/  LDSM.16.M88.4 R176, [R222] ;  /* 0x00000000deb0783b */ /* 0x000e6a0000000200 */
        /* <DEDUP_REMOVED lines=9> */
[----:B------:R-:W4:Y:S01]  /*19e10*/  LDSM.16.M88.4 R32, [R212] ;  /* 0x00000000d420783b */ /* 0x000f220000000200 */
        /* <DEDUP_REMOVED lines=8> */
[----:B------:R-:W-:Y:S05]  /*19ea0*/  LDSM.16.M88.4 R196, [R225+0xa800] ;  /* 0x00a80000e1c4783b */ /* 0x000fea0000000200 */
        /* <DEDUP_REMOVED lines=8> */
[C---:B------:R-:W-:Y:S01]  /*19f30*/  HMMA.16816.F32.BF16 R12, R172.reuse, R38, R12 ;  /* 0x00000026ac0c723c */ /* 0x040fe2000004180c */
[----:B------:R-:W1:Y:S05]  /*19f40*/  LDSM.16.M88.4 R36, [R225+0xb000] ;  /* 0x00b00000e124783b */ /* 0x000e6a0000000200 */
[C---:B---3--:R-:W-:Y:S06]  /*19f50*/  HMMA.16816.F32.BF16 R8, R172.reuse, R184, R8 ;  /* 0x000000b8ac08723c */ /* 0x048fec0000041808 */
[C---:B------:R-:W-:Y:S01]  /*19f60*/  HMMA.16816.F32.BF16 R4, R172.reuse, R186, R4 ;  /* 0x000000baac04723c */ /* 0x040fe20000041804 */
[----:B------:R-:W3:Y:S05]  /*19f70*/  LDSM.16.M88.4 R184, [R225+0xb800] ;  /* 0x00b80000e1b8783b */ /* 0x000eea0000000200 */
[C---:B----4-:R-:W-:Y:S06]  /*19f80*/  HMMA.16816.F32.BF16 R192, R172.reuse, R180, R192 ;  /* 0x000000b4acc0723c */ /* 0x050fec00000418c0 */
[----:B------:R-:W-:Y:S01]  /*19f90*/  HMMA.16816.F32.BF16 R188, R172, R182, R188 ;  /* 0x000000b6acbc723c */ /* 0x000fe200000418bc */
[----:B------:R-:W-:Y:S04]  /*19fa0*/  LDSM.16.M88.4 R180, [R224+0x2000] ;  /* 0x00200000e0b4783b */ /* 0x000fe80000000200 */
[----:B------:R-:W4:Y:S01]  /*19fb0*/  LDSM.16.M88.4 R172, [R211] ;  /* 0x00000000d3ac783b */ /* 0x000f220000000200 */
[C---:B------:R-:W-:Y:S06]  /*19fc0*/  HMMA.16816.F32.BF16 R28, R176.reuse, R32, R28 ;  /* 0x00000020b01c723c */ /* 0x040fec000004181c */
[C---:B------:R-:W-:Y:S01]  /*19fd0*/  HMMA.16816.F32.BF16 R24, R176.reuse, R34, R24 ;  /* 0x00000022b018723c */ /* 0x040fe20000041818 */
[----:B------:R-:W4:Y:S05]  /*19fe0*/  LDSM.16.M88.4 R32, [R210] ;  /* 0x00000000d220783b */ /* 0x000f2a0000000200 */
[C---:B------:R-:W-:Y:S06]  /*19ff0*/  HMMA.16816.F32.BF16 R20, R176.reuse, R196, R20 ;  /* 0x000000c4b014723c */ /* 0x040fec0000041814 */
[C---:B------:R-:W-:Y:S01]  /*1a000*/  HMMA.16816.F32.BF16 R12, R176.reuse, R198, R12 ;  /* 0x000000c6b00c723c */ /* 0x040fe2000004180c */
[----:B------:R-:W4:Y:S05]  /*1a010*/  LDSM.16.M88.4 R196, [R209] ;  /* 0x00000000d1c4783b */ /* 0x000f2a0000000200 */
[C---:B-1----:R-:W-:Y:S06]  /*1a020*/  HMMA.16816.F32.BF16 R8, R176.reuse, R36, R8 ;  /* 0x00000024b008723c */ /* 0x042fec0000041808 */
[C---:B------:R-:W-:Y:S01]  /*1a030*/  HMMA.16816.F32.BF16 R4, R176.reuse, R38, R4 ;  /* 0x00000026b004723c */ /* 0x040fe20000041804 */
[----:B------:R-:W-:Y:S05]  /*1a040*/  LDSM.16.M88.4 R36, [R222+0x2000] ;  /* 0x00200000de24783b */ /* 0x000fea0000000200 */
[C---:B---3--:R-:W-:Y:S06]  /*1a050*/  HMMA.16816.F32.BF16 R192, R176.reuse, R184, R192 ;  /* 0x000000b8b0c0723c */ /* 0x048fec00000418c0 */
[----:B------:R-:W-:Y:S01]  /*1a060*/  HMMA.16816.F32.BF16 R188, R176, R186, R188 ;  /* 0x000000bab0bc723c */ /* 0x000fe200000418bc */
[----:B------:R-:W1:Y:S04]  /*1a070*/  LDSM.16.M88.4 R184, [R208] ;  /* 0x00000000d0b8783b */ /* 0x000e680000000200 */
[----:B------:R-:W3:Y:S01]  /*1a080*/  LDSM.16.M88.4 R176, [R219+0xa000] ;  /* 0x00a00000dbb0783b */ /* 0x000ee20000000200 */
[C---:B----4-:R-:W-:Y:S06]  /*1a090*/  HMMA.16816.F32.BF16 R28, R180.reuse, R172, R28 ;  /* 0x000000acb41c723c */ /* 0x050fec000004181c */
[C---:B------:R-:W-:Y:S01]  /*1a0a0*/  HMMA.16816.F32.BF16 R24, R180.reuse, R174, R24 ;  /* 0x000000aeb418723c */ /* 0x040fe20000041818 */
[----:B------:R-:W4:Y:S05]  /*1a0b0*/  LDSM.16.M88.4 R172, [R219+0xa800] ;  /* 0x00a80000dbac783b */ /* 0x000f2a0000000200 */
[C---:B------:R-:W-:Y:S06]  /*1a0c0*/  HMMA.16816.F32.BF16 R20, R180.reuse, R32, R20 ;  /* 0x00000020b414723c */ /* 0x040fec0000041814 */
[C---:B------:R-:W-:Y:S01]  /*1a0d0*/  HMMA.16816.F32.BF16 R12, R180.reuse, R34, R12 ;  /* 0x00000022b40c723c */ /* 0x040fe2000004180c */
[----:B------:R-:W2:Y:S05]  /*1a0e0*/  LDSM.16.M88.4 R32, [R219+0xb000] ;  /* 0x00b00000db20783b */ /* 0x000eaa0000000200 */
[C---:B------:R-:W-:Y:S06]  /*1a0f0*/  HMMA.16816.F32.BF16 R8, R180.reuse, R196, R8 ;  /* 0x000000c4b408723c */ /* 0x040fec0000041808 */
[C---:B------:R-:W-:Y:S01]  /*1a100*/  HMMA.16816.F32.BF16 R4, R180.reuse, R198, R4 ;  /* 0x000000c6b404723c */ /* 0x040fe20000041804 */
[----:B------:R-:W2:Y:S05]  /*1a110*/  LDSM.16.M88.4 R196, [R219+0xb800] ;  /* 0x00b80000dbc4783b */ /* 0x000eaa0000000200 */
        /* <DEDUP_REMOVED lines=16> */
[----:B------:R2:W5:Y:S01]  /*1a220*/  LDL.LU.64 R38, [R1+0x8] ;  /* 0x0000080001267983 */ /* 0x0005620000300a00 */
[C---:B-1----:R-:W-:Y:S03]  /*1a230*/  HMMA.16816.F32.BF16 R28, R184.reuse, R180, R28 ;  /* 0x000000b4b81c723c */ /* 0x042fe6000004181c */
[----:B------:R1:W5:Y:S03]  /*1a240*/  LDL.LU.64 R36, [R1] ;  /* 0x0000000001247983 */ /* 0x0003660000300a00 */
[C---:B------:R-:W-:Y:S01]  /*1a250*/  HMMA.16816.F32.BF16 R24, R184.reuse, R182, R24 ;  /* 0x000000b6b818723c */ /* 0x040fe20000041818 */
[----:B------:R-:W-:Y:S05]  /*1a260*/  LDSM.16.M88.4 R180, [R225+0xd000] ;  /* 0x00d00000e1b4783b */ /* 0x000fea0000000200 */
[C---:B---3--:R-:W-:Y:S06]  /*1a270*/  HMMA.16816.F32.BF16 R20, R184.reuse, R176, R20 ;  /* 0x000000b0b814723c */ /* 0x048fec0000041814 */
[C---:B------:R-:W-:Y:S01]  /*1a280*/  HMMA.16816.F32.BF16 R12, R184.reuse, R178, R12 ;  /* 0x000000b2b80c723c */ /* 0x040fe2000004180c */
[----:B------:R-:W3:Y:S05]  /*1a290*/  LDSM.16.M88.4 R176, [R226+0x4000] ;  /* 0x00400000e2b0783b */ /* 0x000eea0000000200 */
[C---:B----4-:R-:W-:Y:S06]  /*1a2a0*/  HMMA.16816.F32.BF16 R8, R184.reuse, R172, R8 ;  /* 0x000000acb808723c */ /* 0x050fec0000041808 */
[C---:B------:R-:W-:Y:S01]  /*1a2b0*/  HMMA.16816.F32.BF16 R4, R184.reuse, R174, R4 ;  /* 0x000000aeb804723c */ /* 0x040fe20000041804 */
[----:B------:R-:W4:Y:S05]  /*1a2c0*/  LDSM.16.M88.4 R172, [R225+0xc000] ;  /* 0x00c00000e1ac783b */ /* 0x000f2a0000000200 */
[C---:B--2---:R-:W-:Y:S06]  /*1a2d0*/  HMMA.16816.F32.BF16 R192, R184.reuse, R32, R192 ;  /* 0x00000020b8c0723c */ /* 0x044fec00000418c0 */
[----:B------:R-:W-:Y:S01]  /*1a2e0*/  HMMA.16816.F32.BF16 R188, R184, R34, R188 ;  /* 0x00000022b8bc723c */ /* 0x000fe200000418bc */
[----:B------:R-:W2:Y:S04]  /*1a2f0*/  LDSM.16.M88.4 R32, [R225+0xd800] ;  /* 0x00d80000e120783b */ /* 0x000ea80000000200 */
        /* <DEDUP_REMOVED lines=10> */
[C---:B--2---:R-:W-:Y:S06]  /*1a3a0*/  HMMA.16816.F32.BF16 R192, R176.reuse, R32, R192 ;  /* 0x00000020b0c0723c */ /* 0x044fec00000418c0 */
[----:B------:R-:W-:Y:S01]  /*1a3b0*/  HMMA.16816.F32.BF16 R188, R176, R34, R188 ;  /* 0x00000022b0bc723c */ /* 0x000fe200000418bc */
[----:B------:R-:W2:Y:S04]  /*1a3c0*/  LDSM.16.M88.4 R176, [R222+0x4000] ;  /* 0x00400000deb0783b */ /* 0x000ea80000000200 */
[----:B------:R-:W1:Y:S01]  /*1a3d0*/  LDSM.16.M88.4 R32, [R204] ;  /* 0x00000000cc20783b */ /* 0x000e620000000200 */
[C---:B---3--:R-:W-:Y:S06]  /*1a3e0*/  HMMA.16816.F32.BF16 R20, R184.reuse, R196, R20 ;  /* 0x000000c4b814723c */ /* 0x048fec0000041814 */
[C---:B----4-:R-:W-:Y:S06]  /*1a3f0*/  HMMA.16816.F32.BF16 R28, R184.reuse, R172, R28 ;  /* 0x000000acb81c723c */ /* 0x050fec000004181c */
[----:B------:R-:W-:Y:S01]  /*1a400*/  HMMA.16816.F32.BF16 R24, R184, R174, R24 ;  /* 0x000000aeb818723c */ /* 0x000fe20000041818 */
[----:B------:R-:W-:Y:S01]  /*1a410*/  LDSM.16.M88.4 R172, [R219+0xd000] ;  /* 0x00d00000dbac783b */ /* 0x000fe20000000200 */
[----:B--2---:R-:W-:-:S02]  /*1a420*/  IMAD.MOV.U32 R171, RZ, RZ, R176 ;  /* 0x000000ffffab7224 */ /* 0x004fc400078e00b0 */
[----:B------:R-:W-:Y:S02]  /*1a430*/  IMAD.MOV.U32 R170, RZ, RZ, R177 ;  /* 0x000000ffffaa7224 */ /* 0x000fe400078e00b1 */
[----:B------:R-:W-:Y:S02]  /*1a440*/  IMAD.MOV.U32 R165, RZ, RZ, R178 ;  /* 0x000000ffffa57224 */ /* 0x000fe400078e00b2 */
[----:B------:R-:W-:Y:S02]  /*1a450*/  IMAD.MOV.U32 R2, RZ, RZ, R179 ;  /* 0x000000ffff027224 */ /* 0x000fe400078e00b3 */
[----:B------:R-:W2:Y:S01]  /*1a460*/  LDSM.16.M88.4 R176, [R219+0xc800] ;  /* 0x00c80000dbb0783b */ /* 0x000ea20000000200 */
[C---:B------:R-:W-:Y:S03]  /*1a470*/  HMMA.16816.F32.BF16 R12, R184.reuse, R198, R12 ;  /* 0x000000c6b80c723c */ /* 0x040fe6000004180c */
[----:B------:R-:W3:Y:S03]  /*1a480*/  LDSM.16.M88.4 R196, [R219+0xc000] ;  /* 0x00c00000dbc4783b */ /* 0x000ee60000000200 */
[C---:B-1----:R-:W-:Y:S06]  /*1a490*/  HMMA.16816.F32.BF16 R192, R184.reuse, R32, R192 ;  /* 0x00000020b8c0723c */ /* 0x042fec00000418c0 */
[C---:B------:R-:W-:Y:S01]  /*1a4a0*/  HMMA.16816.F32.BF16 R188, R184.reuse, R34, R188 ;  /* 0x00000022b8bc723c */ /* 0x040fe200000418bc */
[----:B------:R-:W1:Y:S05]  /*1a4b0*/  LDSM.16.M88.4 R32, [R219+0xd800] ;  /* 0x00d80000db20783b */ /* 0x000e6a0000000200 */
[C---:B------:R-:W-:Y:S06]  /*1a4c0*/  HMMA.16816.F32.BF16 R8, R184.reuse, R180, R8 ;  /* 0x000000b4b808723c */ /* 0x040fec0000041808 */
[----:B------:R-:W-:Y:S01]  /*1a4d0*/  HMMA.16816.F32.BF16 R4, R184, R182, R4 ;  /* 0x000000b6b804723c */ /* 0x000fe20000041804 */
[----:B------:R-:W-:Y:S06]  /*1a4e0*/  LDSM.16.M88.4 R180, [R221+0x4000] ;  /* 0x00400000ddb4783b */ /* 0x000fec0000000200 */
[----:B------:R-:W-:-:S02]  /*1a4f0*/  IMAD.MOV.U32 R184, RZ, RZ, R171 ;  /* 0x000000ffffb87224 */ /* 0x000fc400078e00ab */
[----:B------:R-:W-:Y:S02]  /*1a500*/  IMAD.MOV.U32 R185, RZ, RZ, R170 ;  /* 0x000000ffffb97224 */ /* 0x000fe400078e00aa */
[----:B------:R-:W-:Y:S02]  /*1a510*/  IMAD.MOV.U32 R186, RZ, RZ, R165 ;  /* 0x000000ffffba7224 */ /* 0x000fe400078e00a5 */
[----:B------:R-:W-:-:S07]  /*1a520*/  IMAD.MOV.U32 R187, RZ, RZ, R2 ;  /* 0x000000ffffbb7224 */ /* 0x000fce00078e0002 */
        /* <DEDUP_REMOVED lines=15> */
[----:B------:R-:W2:Y:S05]  /*1a620*/  LDSM.16.M88.4 R176, [R226+0x6000] ;  /* 0x00600000e2b0783b */ /* 0x000eaa0000000200 */
[C---:B----4-:R-:W-:Y:S06]  /*1a630*/  HMMA.16816.F32.BF16 R20, R180.reuse, R172, R20 ;  /* 0x000000acb414723c */ /* 0x050fec0000041814 */
[----:B------:R-:W-:Y:S01]  /*1a640*/  HMMA.16816.F32.BF16 R12, R180, R174, R12 ;  /* 0x000000aeb40c723c */ /* 0x000fe2000004180c */
[----:B------:R-:W4:Y:S01]  /*1a650*/  LDSM.16.M88.4 R172, [R225+0xe000] ;  /* 0x00e00000e1ac783b */ /* 0x000f220000000200 */
[----:B---3--:R-:W-:-:S02]  /*1a660*/  IMAD.MOV.U32 R165, RZ, RZ, R196 ;  /* 0x000000ffffa57224 */ /* 0x008fc400078e00c4 */
[----:B------:R-:W-:Y:S02]  /*1a670*/  IMAD.MOV.U32 R2, RZ, RZ, R199 ;  /* 0x000000ffff027224 */ /* 0x000fe400078e00c7 */
[----:B-1----:R-:W-:Y:S07]  /*1a680*/  HMMA.16816.F32.BF16 R8, R180, R32, R8 ;  /* 0x00000020b408723c */ /* 0x002fee0000041808 */
[----:B------:R-:W-:Y:S02]  /*1a690*/  IMAD.MOV.U32 R33, RZ, RZ, R197 ;  /* 0x000000ffff217224 */ /* 0x000fe400078e00c5 */
[----:B------:R-:W-:-:S02]  /*1a6a0*/  IMAD.MOV.U32 R32, RZ, RZ, R198 ;  /* 0x000000ffff207224 */ /* 0x000fc400078e00c6 */
[----:B------:R-:W1:Y:S01]  /*1a6b0*/  LDSM.16.M88.4 R196, [R225+0xf000] ;  /* 0x00f00000e1c4783b */ /* 0x000e620000000200 */
[C---:B------:R-:W-:Y:S06]  /*1a6c0*/  HMMA.16816.F32.BF16 R192, R180.reuse, R184, R192 ;  /* 0x000000b8b4c0723c */ /* 0x040fec00000418c0 */
[----:B------:R-:W-:Y:S01]  /*1a6d0*/  HMMA.16816.F32.BF16 R188, R180, R186, R188 ;  /* 0x000000bab4bc723c */ /* 0x000fe200000418bc */
[----:B------:R-:W-:-:S05]  /*1a6e0*/  IMAD.MOV.U32 R185, RZ, RZ, R33 ;  /* 0x000000ffffb97224 */ /* 0x000fca00078e0021 */
[----:B------:R-:W-:Y:S01]  /*1a6f0*/  HMMA.16816.F32.BF16 R4, R180, R34, R4 ;  /* 0x00000022b404723c */ /* 0x000fe20000041804 */
[----:B------:R-:W-:Y:S01]  /*1a700*/  IMAD.MOV.U32 R186, RZ, RZ, R32 ;  /* 0x000000ffffba7224 */ /* 0x000fe200078e0020 */
[----:B------:R-:W-:Y:S04]  /*1a710*/  LDSM.16.M88.4 R180, [R203] ;  /* 0x00000000cbb4783b */ /* 0x000fe80000000200 */
[----:B------:R-:W3:Y:S01]  /*1a720*/  LDSM.16.M88.4 R32, [R225+0xf800] ;  /* 0x00f80000e120783b */ /* 0x000ee20000000200 */
[----:B------:R-:W-:Y:S02]  /*1a730*/  IMAD.MOV.U32 R184, RZ, RZ, R165 ;  /* 0x000000ffffb87224 */ /* 0x000fe400078e00a5 */
[----:B------:R-:W-:-:S05]  /*1a740*/  IMAD.MOV.U32 R187, RZ, RZ, R2 ;  /* 0x000000ffffbb7224 */ /* 0x000fca00078e0002 */
[C---:B--2---:R-:W-:Y:S06]  /*1a750*/  HMMA.16816.F32.BF16 R20, R176.reuse, R184, R20 ;  /* 0x000000b8b014723c */ /* 0x044fec0000041814 */
[C---:B------:R-:W-:Y:S01]  /*1a760*/  HMMA.16816.F32.BF16 R12, R176.reuse, R186, R12 ;  /* 0x000000bab00c723c */ /* 0x040fe2000004180c */
[----:B------:R-:W2:Y:S05]  /*1a770*/  LDSM.16.M88.4 R184, [R224+0x6000] ;  /* 0x00600000e0b8783b */ /* 0x000eaa0000000200 */
[C---:B----4-:R-:W-:Y:S06]  /*1a780*/  HMMA.16816.F32.BF16 R28, R176.reuse, R172, R28 ;  /* 0x000000acb01c723c */ /* 0x050fec000004181c */
[C---:B------:R-:W-:Y:S01]  /*1a790*/  HMMA.16816.F32.BF16 R24, R176.reuse, R174, R24 ;  /* 0x000000aeb018723c */ /* 0x040fe20000041818 */
[----:B------:R-:W4:Y:S05]  /*1a7a0*/  LDSM.16.M88.4 R172, [R202] ;  /* 0x00000000caac783b */ /* 0x000f2a0000000200 */
[C---:B-1----:R-:W-:Y:S06]  /*1a7b0*/  HMMA.16816.F32.BF16 R8, R176.reuse, R196, R8 ;  /* 0x000000c4b008723c */ /* 0x042fec0000041808 */
[C---:B------:R-:W-:Y:S01]  /*1a7c0*/  HMMA.16816.F32.BF16 R4, R176.reuse, R198, R4 ;  /* 0x000000c6b004723c */ /* 0x040fe20000041804 */
[----:B------:R-:W1:Y:S05]  /*1a7d0*/  LDSM.16.M88.4 R196, [R201] ;  /* 0x00000000c9c4783b */ /* 0x000e6a0000000200 */
[C---:B---3--:R-:W-:Y:S06]  /*1a7e0*/  HMMA.16816.F32.BF16 R192, R176.reuse, R32, R192 ;  /* 0x00000020b0c0723c */ /* 0x048fec00000418c0 */
[----:B------:R-:W-:Y:S01]  /*1a7f0*/  HMMA.16816.F32.BF16 R188, R176, R34, R188 ;  /* 0x00000022b0bc723c */ /* 0x000fe200000418bc */
[----:B------:R-:W-:Y:S04]  /*1a800*/  LDSM.16.M88.4 R176, [R222+0x6000] ;  /* 0x00600000deb0783b */ /* 0x000fe80000000200 */
[----:B------:R-:W3:Y:S01]  /*1a810*/  LDSM.16.M88.4 R32, [R219+0xe000] ;  /* 0x00e00000db20783b */ /* 0x000ee20000000200 */
[C---:B--2---:R-:W-:Y:S06]  /*1a820*/  HMMA.16816.F32.BF16 R28, R184.reuse, R180, R28 ;  /* 0x000000b4b81c723c */ /* 0x044fec000004181c */
[C---:B------:R-:W-:Y:S01]  /*1a830*/  HMMA.16816.F32.BF16 R24, R184.reuse, R182, R24 ;  /* 0x000000b6b818723c */ /* 0x040fe20000041818 */
[----:B------:R-:W-:Y:S05]  /*1a840*/  LDSM.16.M88.4 R180, [R212+0x6000] ;  /* 0x00600000d4b4783b */ /* 0x000fea0000000200 */
[C---:B----4-:R-:W-:Y:S06]  /*1a850*/  HMMA.16816.F32.BF16 R20, R184.reuse, R172, R20 ;  /* 0x000000acb814723c */ /* 0x050fec0000041814 */
[C---:B------:R-:W-:Y:S01]  /*1a860*/  HMMA.16816.F32.BF16 R12, R184.reuse, R174, R12 ;  /* 0x000000aeb80c723c */ /* 0x040fe2000004180c */
[----:B------:R-:W2:Y:S05]  /*1a870*/  LDSM.16.M88.4 R172, [R200] ;  /* 0x00000000c8ac783b */ /* 0x000eaa0000000200 */
[C---:B-1----:R-:W-:Y:S06]  /*1a880*/  HMMA.16816.F32.BF16 R8, R184.reuse, R196, R8 ;  /* 0x000000c4b808723c */ /* 0x042fec0000041808 */
[----:B------:R-:W-:Y:S01]  /*1a890*/  HMMA.16816.F32.BF16 R4, R184, R198, R4 ;  /* 0x000000c6b804723c */ /* 0x000fe20000041804 */
[----:B------:R-:W1:Y:S05]  /*1a8a0*/  LDSM.16.M88.4 R196, [R221+0x6000] ;  /* 0x00600000ddc4783b */ /* 0x000e6a0000000200 */
[C---:B---3--:R-:W-:Y:S06]  /*1a8b0*/  HMMA.16816.F32.BF16 R28, R176.reuse, R32, R28 ;  /* 0x00000020b01c723c */ /* 0x048fec000004181c */
[----:B------:R-:W-:Y:S01]  /*1a8c0*/  HMMA.16816.F32.BF16 R24, R176, R34, R24 ;  /* 0x00000022b018723c */ /* 0x000fe20000041818 */
[----:B------:R-:W3:Y:S05]  /*1a8d0*/  LDSM.16.M88.4 R32, [R219+0xe800] ;  /* 0x00e80000db20783b */ /* 0x000eea0000000200 */
[C---:B--2---:R-:W-:Y:S06]  /*1a8e0*/  HMMA.16816.F32.BF16 R192, R184.reuse, R172, R192 ;  /* 0x000000acb8c0723c */ /* 0x044fec00000418c0 */
[----:B------:R-:W-:Y:S01]  /*1a8f0*/  HMMA.16816.F32.BF16 R188, R184, R174, R188 ;  /* 0x000000aeb8bc723c */ /* 0x000fe200000418bc */
[----:B------:R-:W2:Y:S05]  /*1a900*/  LDSM.16.M88.4 R172, [R212+0x6800] ;  /* 0x00680000d4ac783b */ /* 0x000eaa0000000200 */
[C---:B-1----:R-:W-:Y:S06]  /*1a910*/  HMMA.16816.F32.BF16 R28, R196.reuse, R180, R28 ;  /* 0x000000b4c41c723c */ /* 0x042fec000004181c */
[----:B------:R-:W-:Y:S01]  /*1a920*/  HMMA.16816.F32.BF16 R24, R196, R182, R24 ;  /* 0x000000b6c418723c */ /* 0x000fe20000041818 */
[----:B------:R-:W1:Y:S05]  /*1a930*/  LDSM.16.M88.4 R180, [R219+0xf000] ;  /* 0x00f00000dbb4783b */ /* 0x000e6a0000000200 */
[----:B---3--:R-:W-:-:S12]  /*1a940*/  HMMA.16816.F32.BF16 R20, R176, R32, R20 ;  /* 0x00000020b014723c */ /* 0x008fd80000041814 */
[-C--:B------:R-:W-:Y:S01]  /*1a950*/  FMUL.FTZ R2, R28, R0.reuse ;  /* 0x000000001c027220 */ /* 0x080fe20000410000 */
[-C--:B------:R-:W-:Y:S01]  /*1a960*/  FMUL.FTZ R165, R29, R0.reuse ;  /* 0x000000001da57220 */ /* 0x080fe20000410000 */
[-C--:B------:R-:W-:Y:S01]  /*1a970*/  FMUL.FTZ R170, R30, R0.reuse ;  /* 0x000000001eaa7220 */ /* 0x080fe20000410000 */
[----:B------:R-:W-:Y:S02]  /*1a980*/  FMUL.FTZ R171, R31, R0 ;  /* 0x000000001fab7220 */ /* 0x000fe40000410000 */
[----:B------:R-:W3:Y:S01]  /*1a990*/  LDSM.16.M88.4 R28, [R219+0xf800] ;  /* 0x00f80000db1c783b */ /* 0x000ee20000000200 */
[----:B------:R-:W-:Y:S03]  /*1a9a0*/  HMMA.16816.F32.BF16 R12, R176, R34, R12 ;  /* 0x00000022b00c723c */ /* 0x000fe6000004180c */
[----:B------:R-:W4:Y:S03]  /*1a9b0*/  LDSM.16.M88.4 R32, [R212+0x7000] ;  /* 0x00700000d420783b */ /* 0x000f260000000200 */
[----:B--2---:R-:W-:Y:S01]  /*1a9c0*/  HMMA.16816.F32.BF16 R20, R196, R172, R20 ;  /* 0x000000acc414723c */ /* 0x004fe20000041814 */
[----:B------:R-:W2:Y:S05]  /*1a9d0*/  S2R R172, SR_TID.X ;  /* 0x0000000000ac7919 */ /* 0x000eaa0000002100 */
[----:B-1----:R-:W-:-:S12]  /*1a9e0*/  HMMA.16816.F32.BF16 R8, R176, R180, R8 ;  /* 0x000000b4b008723c */ /* 0x002fd80000041808 */
[----:B------:R-:W-:Y:S01]  /*1a9f0*/  HMMA.16816.F32.BF16 R12, R196, R174, R12 ;  /* 0x000000aec40c723c */ /* 0x000fe2000004180c */
[-C--:B------:R-:W-:Y:S01]  /*1aa00*/  FMUL.FTZ R180, R26, R0.reuse ;  /* 0x000000001ab47220 */ /* 0x080fe20000410000 */
[----:B------:R-:W-:-:S04]  /*1aa10*/  FMUL.FTZ R173, R27, R0 ;  /* 0x000000001bad7220 */ /* 0x000fc80000410000 */
[----:B------:R-:W-:Y:S01]  /*1aa20*/  HMMA.16816.F32.BF16 R4, R176, R182, R4 ;  /* 0x000000b6b004723c */ /* 0x000fe20000041804 */
[-C--:B------:R-:W-:Y:S01]  /*1aa30*/  FMUL.FTZ R20, R20, R0.reuse ;  /* 0x0000000014147220 */ /* 0x080fe20000410000 */
[-C--:B------:R-:W-:Y:S01]  /*1aa40*/  FMUL.FTZ R21, R21, R0.reuse ;  /* 0x0000000015157220 */ /* 0x080fe20000410000 */
[----:B------:R-:W-:-:S03]  /*1aa50*/  FMUL.FTZ R22, R22, R0 ;  /* 0x0000000016167220 */ /* 0x000fc60000410000 */
[----:B---3--:R-:W-:Y:S01]  /*1aa60*/  HMMA.16816.F32.BF16 R192, R176, R28, R192 ;  /* 0x0000001cb0c0723c */ /* 0x008fe200000418c0 */
[----:B--2---:R-:W-:-:S06]  /*1aa70*/  IMAD.SHL.U32 R172, R172, 0x2, RZ ;  /* 0x00000002acac7824 */ /* 0x004fcc00078e00ff */
[----:B------:R-:W-:Y:S01]  /*1aa80*/  FMUL.FTZ R28, R23, R0 ;  /* 0x00000000171c7220 */ /* 0x000fe20000410000 */
[----:B------:R-:W-:Y:S01]  /*1aa90*/  LOP3.LUT R23, R172, 0x6, RZ, 0xc0, !PT ;  /* 0x00000006ac177812 */ /* 0x000fe200078ec0ff */
[----:B------:R-:W-:Y:S04]  /*1aaa0*/  MUFU.TANH R27, R20 ;  /* 0x00000014001b7308 */ /* 0x000fe80000002400 */
[----:B------:R-:W-:-:S04]  /*1aab0*/  IMAD R172, R242, 0x40, R23 ;  /* 0x00000040f2ac7824 */ /* 0x000fc800078e0217 */
[----:B------:R-:W-:Y:S01]  /*1aac0*/  MUFU.TANH R26, R21 ;  /* 0x00000015001a7308 */ /* 0x000fe20000002400 */
[C---:B----4-:R-:W-:Y:S07]  /*1aad0*/  HMMA.16816.F32.BF16 R8, R196.reuse, R32, R8 ;  /* 0x00000020c408723c */ /* 0x050fee0000041808 */
[----:B------:R1:W-:Y:S01]  /*1aae0*/  MUFU.TANH R175, R22 ;  /* 0x0000001600af7308 */ /* 0x0003e20000002400 */
[----:B------:R-:W-:Y:S01]  /*1aaf0*/  FMUL.FTZ R29, R12, R0 ;  /* 0x000000000c1d7220 */ /* 0x000fe20000410000 */
[----:B------:R-:W-:Y:S01]  /*1ab00*/  VIADD R12, R172, 0x1 ;  /* 0x00000001ac0c7836 */ /* 0x000fe20000000000 */
[----:B-1----:R-:W1:Y:S05]  /*1ab10*/  LDSM.16.M88.4 R20, [R212+0x7800] ;  /* 0x00780000d414783b */ /* 0x002e6a0000000200 */
[----:B------:R-:W2:Y:S01]  /*1ab20*/  MUFU.TANH R2, R2 ;  /* 0x0000000200027308 */ /* 0x000ea20000002400 */
[C---:B------:R-:W-:Y:S01]  /*1ab30*/  ISETP.GE.AND P6, PT, R12.reuse, R245, PT ;  /* 0x000000f50c00720c */ /* 0x040fe20003fc6270 */
[----:B------:R-:W-:Y:S01]  /*1ab40*/  HMMA.16816.F32.BF16 R4, R196, R34, R4 ;  /* 0x00000022c404723c */ /* 0x000fe20000041804 */
[----:B------:R-:W-:-:S05]  /*1ab50*/  ISETP.GE.AND P3, PT, R12, R243, PT ;  /* 0x000000f30c00720c */ /* 0x000fca0003f66270 */
[----:B------:R-:W3:Y:S01]  /*1ab60*/  MUFU.TANH R170, R170 ;  /* 0x000000aa00aa7308 */ /* 0x000ee20000002400 */
[----:B------:R-:W-:Y:S01]  /*1ab70*/  FMUL.FTZ R25, R25, R0 ;  /* 0x0000000019197220 */ /* 0x000fe20000410000 */
[----:B------:R-:W-:Y:S01]  /*1ab80*/  ISETP.GE.OR P6, PT, R12, R244, !P6 ;  /* 0x000000f40c00720c */ /* 0x000fe200077c6670 */
[-C--:B------:R-:W-:Y:S01]  /*1ab90*/  FMUL.FTZ R24, R24, R0.reuse ;  /* 0x0000000018187220 */ /* 0x080fe20000410000 */
[----:B------:R-:W-:Y:S01]  /*1aba0*/  ISETP.GE.OR P3, PT, R12, R237, !P3 ;  /* 0x000000ed0c00720c */ /* 0x000fe20005f66670 */
[C---:B------:R-:W-:Y:S02]  /*1abb0*/  VIADD R12, R172.reuse, 0x8 ;  /* 0x00000008ac0c7836 */ /* 0x040fe40000000000 */
[----:B------:R-:W-:Y:S01]  /*1abc0*/  FMUL.FTZ R13, R13, R0 ;  /* 0x000000000d0d7220 */ /* 0x000fe20000410000 */
[----:B------:R-:W4:Y:S01]  /*1abd0*/  MUFU.TANH R165, R165 ;  /* 0x000000a500a57308 */ /* 0x000f220000002400 */
[C---:B------:R-:W-:Y:S02]  /*1abe0*/  ISETP.GE.AND P4, PT, R172.reuse, R245, PT ;  /* 0x000000f5ac00720c */ /* 0x040fe40003f86270 */
[----:B------:R-:W-:-:S05]  /*1abf0*/  ISETP.GE.AND P1, PT, R172, R243, PT ;  /* 0x000000f3ac00720c */ /* 0x000fca0003f26270 */
[----:B------:R-:W4:Y:S01]  /*1ac00*/  MUFU.TANH R171, R171 ;  /* 0x000000ab00ab7308 */ /* 0x000f220000002400 */
[----:B------:R-:W-:Y:S01]  /*1ac10*/  ISETP.GE.AND P5, PT, R12, R245, PT ;  /* 0x000000f50c00720c */ /* 0x000fe20003fa6270 */
[----:B------:R-:W-:Y:S01]  /*1ac20*/  FMUL.FTZ R14, R14, R0 ;  /* 0x000000000e0e7220 */ /* 0x000fe20000410000 */
[----:B------:R-:W-:Y:S01]  /*1ac30*/  ISETP.GE.AND P2, PT, R12, R243, PT ;  /* 0x000000f30c00720c */ /* 0x000fe20003f46270 */
[----:B------:R-:W-:Y:S01]  /*1ac40*/  HMMA.16816.F32.BF16 R188, R176, R30, R188 ;  /* 0x0000001eb0bc723c */ /* 0x000fe200000418bc */
[----:B------:R-:W-:-:S03]  /*1ac50*/  ISETP.GE.OR P4, PT, R172, R244, !P4 ;  /* 0x000000f4ac00720c */ /* 0x000fc60006786670 */
[----:B------:R-:W-:Y:S01]  /*1ac60*/  MUFU.TANH R173, R173 ;  /* 0x000000ad00ad7308 */ /* 0x000fe20000002400 */
[----:B------:R-:W-:-:S07]  /*1ac70*/  ISETP.GE.OR P1, PT, R172, R237, !P1 ;  /* 0x000000edac00720c */ /* 0x000fce0004f26670 */
[----:B------:R-:W-:Y:S01]  /*1ac80*/  MUFU.TANH R174, R180 ;  /* 0x000000b400ae7308 */ /* 0x000fe20000002400 */
[----:B------:R-:W-:Y:S01]  /*1ac90*/  ISETP.GE.OR P5, PT, R12, R244, !P5 ;  /* 0x000000f40c00720c */ /* 0x000fe20006fa6670 */
[----:B------:R-:W-:Y:S01]  /*1aca0*/  FMUL.FTZ R250, R10, R0 ;  /* 0x000000000afa7220 */ /* 0x000fe20000410000 */
[----:B------:R-:W-:-:S05]  /*1acb0*/  ISETP.GE.OR P2, PT, R12, R237, !P2 ;  /* 0x000000ed0c00720c */ /* 0x000fca0005746670 */
[----:B------:R-:W-:Y:S01]  /*1acc0*/  MUFU.TANH R28, R28 ;  /* 0x0000001c001c7308 */ /* 0x000fe20000002400 */
[----:B--2---:R-:W-:Y:S01]  /*1acd0*/  FSEL R12, R2, -INF , !P4 ;  /* 0xff800000020c7808 */ /* 0x004fe20006000000 */
[-C--:B------:R-:W-:Y:S01]  /*1ace0*/  FMUL.FTZ R248, R11, R0.reuse ;  /* 0x000000000bf87220 */ /* 0x080fe20000410000 */
[-C--:B------:R-:W-:Y:S01]  /*1acf0*/  FMUL.FTZ R15, R15, R0.reuse ;  /* 0x000000000f0f7220 */ /* 0x080fe20000410000 */
[----:B------:R-:W-:Y:S01]  /*1ad00*/  FMUL.FTZ R9, R9, R0 ;  /* 0x0000000009097220 */ /* 0x000fe20000410000 */
[----:B------:R-:W-:-:S04]  /*1ad10*/  DEPBAR.LE SB0, 0x0 ;  /* 0x000080000000791a */ /* 0x000fc80000000000 */
[----:B------:R-:W2:Y:S01]  /*1ad20*/  MUFU.TANH R25, R25 ;  /* 0x0000001900197308 */ /* 0x000ea20000002400 */
[----:B---3--:R-:W-:-:S07]  /*1ad30*/  FSEL R2, R170, -INF , !P1 ;  /* 0xff800000aa027808 */ /* 0x008fce0004800000 */
[----:B------:R3:W-:Y:S08]  /*1ad40*/  MUFU.TANH R32, R13 ;  /* 0x0000000d00207308 */ /* 0x0007f00000002400 */
[----:B------:R-:W2:Y:S01]  /*1ad50*/  MUFU.TANH R24, R24 ;  /* 0x0000001800187308 */ /* 0x000ea20000002400 */
[----:B---3--:R-:W-:Y:S01]  /*1ad60*/  FMUL.FTZ R13, R8, R0 ;  /* 0x00000000080d7220 */ /* 0x008fe20000410000 */
[----:B------:R-:W-:-:S06]  /*1ad70*/  VIADD R8, R172, 0x9 ;  /* 0x00000009ac087836 */ /* 0x000fcc0000000000 */
[----:B------:R3:W-:Y:S01]  /*1ad80*/  MUFU.TANH R33, R14 ;  /* 0x0000000e00217308 */ /* 0x0007e20000002400 */
[C---:B------:R-:W-:Y:S02]  /*1ad90*/  ISETP.GE.AND P4, PT, R8.reuse, R245, PT ;  /* 0x000000f50800720c */ /* 0x040fe40003f86270 */
[C---:B------:R-:W-:Y:S01]  /*1ada0*/  ISETP.GE.AND P1, PT, R8.reuse, R243, PT ;  /* 0x000000f30800720c */ /* 0x040fe20003f26270 */
[----:B-1----:R-:W-:Y:S01]  /*1adb0*/  HMMA.16816.F32.BF16 R192, R196, R20, R192 ;  /* 0x00000014c4c0723c */ /* 0x002fe200000418c0 */
[C---:B------:R-:W-:Y:S02]  /*1adc0*/  ISETP.GE.OR P4, PT, R8.reuse, R244, !P4 ;  /* 0x000000f40800720c */ /* 0x040fe40006786670 */
[----:B------:R-:W-:Y:S01]  /*1add0*/  ISETP.GE.OR P1, PT, R8, R237, !P1 ;  /* 0x000000ed0800720c */ /* 0x000fe20004f26670 */
[C---:B------:R-:W-:Y:S01]  /*1ade0*/  VIADD R34, R172.reuse, 0x18 ;  /* 0x00000018ac227836 */ /* 0x040fe20000000000 */
[----:B----4-:R-:W-:Y:S01]  /*1adf0*/  FSEL R10, R165, -INF , !P6 ;  /* 0xff800000a50a7808 */ /* 0x010fe20007000000 */
[C---:B---3--:R-:W-:Y:S01]  /*1ae00*/  VIADD R14, R172.reuse, 0x10 ;  /* 0x00000010ac0e7836 */ /* 0x048fe20000000000 */
[----:B------:R-:W-:Y:S01]  /*1ae10*/  FSEL R8, R171, -INF , !P3 ;  /* 0xff800000ab087808 */ /* 0x000fe20005800000 */
[----:B------:R-:W-:-:S03]  /*1ae20*/  VIADD R180, R172, 0x11 ;  /* 0x00000011acb47836 */ /* 0x000fc60000000000 */
[C---:B------:R-:W-:Y:S02]  /*1ae30*/  ISETP.GE.AND P6, PT, R14.reuse, R245, PT ;  /* 0x000000f50e00720c */ /* 0x040fe40003fc6270 */
[----:B------:R-:W-:Y:S01]  /*1ae40*/  ISETP.GE.AND P3, PT, R14, R243, PT ;  /* 0x000000f30e00720c */ /* 0x000fe20003f66270 */
[----:B------:R-:W1:Y:S01]  /*1ae50*/  MUFU.TANH R29, R29 ;  /* 0x0000001d001d7308 */ /* 0x000e620000002400 */
[----:B------:R-:W-:Y:S01]  /*1ae60*/  FMUL.FTZ R11, R4, R0 ;  /* 0x00000000040b7220 */ /* 0x000fe20000410000 */
[C---:B------:R-:W-:Y:S02]  /*1ae70*/  ISETP.GE.OR P6, PT, R14.reuse, R244, !P6 ;  /* 0x000000f40e00720c */ /* 0x040fe400077c6670 */
[----:B------:R-:W-:Y:S02]  /*1ae80*/  ISETP.GE.OR P3, PT, R14, R237, !P3 ;  /* 0x000000ed0e00720c */ /* 0x000fe40005f66670 */
[----:B--2---:R-:W-:Y:S02]  /*1ae90*/  FSEL R20, R25, -INF , !P4 ;  /* 0xff80000019147808 */ /* 0x004fe40006000000 */
[----:B------:R-:W-:-:S02]  /*1aea0*/  FSEL R4, R173, -INF , !P1 ;  /* 0xff800000ad047808 */ /* 0x000fc40004800000 */
[----:B------:R-:W-:Y:S01]  /*1aeb0*/  FSEL R170, R24, -INF , !P5 ;  /* 0xff80000018aa7808 */ /* 0x000fe20006800000 */
[----:B------:R-:W-:Y:S01]  /*1aec0*/  VIADD R24, R172, 0x19 ;  /* 0x00000019ac187836 */ /* 0x000fe20000000000 */
[----:B------:R-:W-:Y:S02]  /*1aed0*/  FSEL R14, R174, -INF , !P2 ;  /* 0xff800000ae0e7808 */ /* 0x000fe40005000000 */
[C---:B------:R-:W-:Y:S02]  /*1aee0*/  ISETP.GE.AND P4, PT, R34.reuse, R245, PT ;  /* 0x000000f52200720c */ /* 0x040fe40003f86270 */
[----:B------:R-:W-:Y:S02]  /*1aef0*/  ISETP.GE.AND P1, PT, R34, R243, PT ;  /* 0x000000f32200720c */ /* 0x000fe40003f26270 */
[C---:B------:R-:W-:Y:S02]  /*1af00*/  ISETP.GE.AND P5, PT, R180.reuse, R245, PT ;  /* 0x000000f5b400720c */ /* 0x040fe40003fa6270 */
[----:B------:R-:W-:Y:S01]  /*1af10*/  ISETP.GE.AND P2, PT, R180, R243, PT ;  /* 0x000000f3b400720c */ /* 0x000fe20003f46270 */
[----:B------:R-:W2:Y:S01]  /*1af20*/  MUFU.TANH R15, R15 ;  /* 0x0000000f000f7308 */ /* 0x000ea20000002400 */
[----:B------:R-:W-:-:S02]  /*1af30*/  ISETP.GE.OR P4, PT, R34, R244, !P4 ;  /* 0x000000f42200720c */ /* 0x000fc40006786670 */
[-C--:B------:R-:W-:Y:S01]  /*1af40*/  ISETP.GE.OR P1, PT, R34, R237.reuse, !P1 ;  /* 0x000000ed2200720c */ /* 0x080fe20004f26670 */
[----:B------:R-:W-:Y:S01]  /*1af50*/  VIADD R34, R172, 0x20 ;  /* 0x00000020ac227836 */ /* 0x000fe20000000000 */
[C---:B------:R-:W-:Y:S02]  /*1af60*/  ISETP.GE.OR P5, PT, R180.reuse, R244, !P5 ;  /* 0x000000f4b400720c */ /* 0x040fe40006fa6670 */
[----:B------:R-:W-:Y:S02]  /*1af70*/  ISETP.GE.OR P2, PT, R180, R237, !P2 ;  /* 0x000000edb400720c */ /* 0x000fe40005746670 */
[----:B------:R-:W-:Y:S02]  /*1af80*/  FSEL R27, R27, -INF , !P6 ;  /* 0xff8000001b1b7808 */ /* 0x000fe40007000000 */
[----:B------:R-:W-:Y:S02]  /*1af90*/  FSEL R30, R175, -INF , !P3 ;  /* 0xff800000af1e7808 */ /* 0x000fe40005800000 */
[----:B------:R-:W-:-:S02]  /*1afa0*/  ISETP.GE.AND P6, PT, R24, R245, PT ;  /* 0x000000f51800720c */ /* 0x000fc40003fc6270 */
[----:B------:R-:W-:Y:S01]  /*1afb0*/  ISETP.GE.AND P3, PT, R24, R243, PT ;  /* 0x000000f31800720c */ /* 0x000fe20003f66270 */
[----:B------:R-:W-:Y:S01]  /*1afc0*/  HMMA.16816.F32.BF16 R188, R196, R22, R188 ;  /* 0x00000016c4bc723c */ /* 0x000fe200000418bc */
[----:B------:R-:W-:Y:S02]  /*1afd0*/  FSEL R25, R26, -INF , !P5 ;  /* 0xff8000001a197808 */ /* 0x000fe40006800000 */
[----:B------:R-:W-:Y:S01]  /*1afe0*/  FSEL R28, R28, -INF , !P2 ;  /* 0xff8000001c1c7808 */ /* 0x000fe20005000000 */
[----:B------:R-:W3:Y:S01]  /*1aff0*/  MUFU.TANH R13, R13 ;  /* 0x0000000d000d7308 */ /* 0x000ee20000002400 */
[C---:B------:R-:W-:Y:S02]  /*1b000*/  ISETP.GE.OR P6, PT, R24.reuse, R244, !P6 ;  /* 0x000000f41800720c */ /* 0x040fe400077c6670 */
[----:B------:R-:W-:Y:S01]  /*1b010*/  ISETP.GE.OR P3, PT, R24, R237, !P3 ;  /* 0x000000ed1800720c */ /* 0x000fe20005f66670 */
[----:B------:R-:W-:Y:S01]  /*1b020*/  VIADD R24, R172, 0x21 ;  /* 0x00000021ac187836 */ /* 0x000fe20000000000 */
[----:B------:R-:W-:-:S02]  /*1b030*/  ISETP.GE.AND P5, PT, R34, R245, PT ;  /* 0x000000f52200720c */ /* 0x000fc40003fa6270 */
[C---:B------:R-:W-:Y:S01]  /*1b040*/  ISETP.GE.AND P2, PT, R34.reuse, R243, PT ;  /* 0x000000f32200720c */ /* 0x040fe20003f46270 */
[----:B------:R-:W4:Y:S01]  /*1b050*/  MUFU.TANH R250, R250 ;  /* 0x000000fa00fa7308 */ /* 0x000f220000002400 */
[C---:B------:R-:W-:Y:S02]  /*1b060*/  ISETP.GE.OR P5, PT, R34.reuse, R244, !P5 ;  /* 0x000000f42200720c */ /* 0x040fe40006fa6670 */
[----:B------:R-:W-:Y:S02]  /*1b070*/  ISETP.GE.OR P2, PT, R34, R237, !P2 ;  /* 0x000000ed2200720c */ /* 0x000fe40005746670 */
[----:B-1----:R-:W-:Y:S02]  /*1b080*/  FSEL R34, R29, -INF , !P4 ;  /* 0xff8000001d227808 */ /* 0x002fe40006000000 */
[----:B------:R-:W-:Y:S01]  /*1b090*/  FSEL R26, R33, -INF , !P1 ;  /* 0xff800000211a7808 */ /* 0x000fe20004800000 */
[----:B------:R-:W1:Y:S01]  /*1b0a0*/  MUFU.TANH R11, R11 ;  /* 0x0000000b000b7308 */ /* 0x000e620000002400 */
[C---:B------:R-:W-:Y:S01]  /*1b0b0*/  ISETP.GE.AND P4, PT, R24.reuse, R245, PT ;  /* 0x000000f51800720c */ /* 0x040fe20003f86270 */
[----:B------:R-:W-:Y:S01]  /*1b0c0*/  FMUL.FTZ R186, R193, R0 ;  /* 0x00000000c1ba7220 */ /* 0x000fe20000410000 */
[----:B------:R-:W-:Y:S01]  /*1b0d0*/  ISETP.GE.AND P1, PT, R24, R243, PT ;  /* 0x000000f31800720c */ /* 0x000fe20003f26270 */
[----:B------:R-:W-:-:S02]  /*1b0e0*/  VIADD R22, R172, 0x28 ;  /* 0x00000028ac167836 */ /* 0x000fc40000000000 */
[-C--:B------:R-:W-:Y:S01]  /*1b0f0*/  FMUL.FTZ R5, R5, R0.reuse ;  /* 0x0000000005057220 */ /* 0x080fe20000410000 */
[----:B------:R-:W-:Y:S01]  /*1b100*/  FMUL.FTZ R6, R6, R0 ;  /* 0x0000000006067220 */ /* 0x000fe20000410000 */
[C---:B------:R-:W-:Y:S01]  /*1b110*/  ISETP.GE.OR P4, PT, R24.reuse, R244, !P4 ;  /* 0x000000f41800720c */ /* 0x040fe20006786670 */
[----:B------:R-:W1:Y:S01]  /*1b120*/  MUFU.TANH R9, R9 ;  /* 0x0000000900097308 */ /* 0x000e620000002400 */
[----:B------:R-:W-:Y:S02]  /*1b130*/  ISETP.GE.OR P1, PT, R24, R237, !P1 ;  /* 0x000000ed1800720c */ /* 0x000fe40004f26670 */
[----:B------:R-:W-:Y:S02]  /*1b140*/  FSEL R32, R32, -INF , !P6 ;  /* 0xff80000020207808 */ /* 0x000fe40007000000 */
[----:B--2---:R-:W-:Y:S02]  /*1b150*/  FSEL R24, R15, -INF , !P3 ;  /* 0xff8000000f187808 */ /* 0x004fe40005800000 */
[C---:B------:R-:W-:Y:S01]  /*1b160*/  ISETP.GE.AND P6, PT, R22.reuse, R245, PT ;  /* 0x000000f51600720c */ /* 0x040fe20003fc6270 */
[----:B------:R-:W2:Y:S01]  /*1b170*/  MUFU.TANH R248, R248 ;  /* 0x000000f800f87308 */ /* 0x000ea20000002400 */
[----:B------:R-:W-:Y:S01]  /*1b180*/  ISETP.GE.AND P3, PT, R22, R243, PT ;  /* 0x000000f31600720c */ /* 0x000fe20003f66270 */
[----:B------:R-:W-:Y:S01]  /*1b190*/  FMUL.FTZ R184, R194, R0 ;  /* 0x00000000c2b87220 */ /* 0x000fe20000410000 */
[----:B------:R-:W-:Y:S01]  /*1b1a0*/  VIADD R174, R172, 0x29 ;  /* 0x00000029acae7836 */ /* 0x000fe20000000000 */
[----:B------:R-:W-:-:S04]  /*1b1b0*/  ISETP.GE.OR P6, PT, R22, R244, !P6 ;  /* 0x000000f41600720c */ /* 0x000fc800077c6670 */
[----:B------:R1:W-:Y:S01]  /*1b1c0*/  MUFU.TANH R252, R5 ;  /* 0x0000000500fc7308 */ /* 0x0003e20000002400 */
[----:B------:R-:W-:Y:S01]  /*1b1d0*/  ISETP.GE.OR P3, PT, R22, R237, !P3 ;  /* 0x000000ed1600720c */ /* 0x000fe20005f66670 */
[----:B------:R-:W-:Y:S01]  /*1b1e0*/  VIADD R22, R172, 0x31 ;  /* 0x00000031ac167836 */ /* 0x000fe20000000000 */
[----:B---3--:R-:W-:-:S05]  /*1b1f0*/  FSEL R197, R13, -INF , !P5 ;  /* 0xff8000000dc57808 */ /* 0x008fca0006800000 */
[----:B------:R3:W-:Y:S01]  /*1b200*/  MUFU.TANH R246, R6 ;  /* 0x0000000600f67308 */ /* 0x0007e20000002400 */
[----:B----4-:R-:W-:-:S07]  /*1b210*/  FSEL R250, R250, -INF , !P2 ;  /* 0xff800000fafa7808 */ /* 0x010fce0005000000 */
[----:B------:R-:W4:Y:S01]  /*1b220*/  MUFU.TANH R186, R186 ;  /* 0x000000ba00ba7308 */ /* 0x000f220000002400 */
[-C--:B-1----:R-:W-:Y:S01]  /*1b230*/  FMUL.FTZ R5, R7, R0.reuse ;  /* 0x0000000007057220 */ /* 0x082fe20000410000 */
[C---:B------:R-:W-:Y:S01]  /*1b240*/  ISETP.GE.AND P5, PT, R174.reuse, R245, PT ;  /* 0x000000f5ae00720c */ /* 0x040fe20003fa6270 */
[-C--:B------:R-:W-:Y:S01]  /*1b250*/  FMUL.FTZ R182, R195, R0.reuse ;  /* 0x00000000c3b67220 */ /* 0x080fe20000410000 */
[----:B------:R-:W-:Y:S01]  /*1b260*/  ISETP.GE.AND P2, PT, R174, R243, PT ;  /* 0x000000f3ae00720c */ /* 0x000fe20003f46270 */
[----:B---3--:R-:W-:-:S03]  /*1b270*/  FMUL.FTZ R6, R192, R0 ;  /* 0x00000000c0067220 */ /* 0x008fc60000410000 */
[----:B------:R-:W1:Y:S01]  /*1b280*/  MUFU.TANH R5, R5 ;  /* 0x0000000500057308 */ /* 0x000e620000002400 */
[----:B------:R-:W-:Y:S01]  /*1b290*/  FSEL R195, R11, -INF , !P6 ;  /* 0xff8000000bc37808 */ /* 0x000fe20007000000 */
[-C--:B------:R-:W-:Y:S01]  /*1b2a0*/  FMUL.FTZ R185, R188, R0.reuse ;  /* 0x00000000bcb97220 */ /* 0x080fe20000410000 */
[----:B------:R-:W-:Y:S01]  /*1b2b0*/  ISETP.GE.AND P6, PT, R22, R245, PT ;  /* 0x000000f51600720c */ /* 0x000fe20003fc6270 */
[----:B------:R-:W-:Y:S01]  /*1b2c0*/  FMUL.FTZ R183, R189, R0 ;  /* 0x00000000bdb77220 */ /* 0x000fe20000410000 */
[----:B------:R-:W-:-:S03]  /*1b2d0*/  ISETP.GE.OR P5, PT, R174, R244, !P5 ;  /* 0x000000f4ae00720c */ /* 0x000fc60006fa6670 */
[----:B------:R-:W3:Y:S01]  /*1b2e0*/  MUFU.TANH R6, R6 ;  /* 0x0000000600067308 */ /* 0x000ee20000002400 */
[----:B------:R-:W-:Y:S01]  /*1b2f0*/  ISETP.GE.OR P2, PT, R174, R237, !P2 ;  /* 0x000000edae00720c */ /* 0x000fe20005746670 */
[-C--:B------:R-:W-:Y:S01]  /*1b300*/  FMUL.FTZ R178, R190, R0.reuse ;  /* 0x00000000beb27220 */ /* 0x080fe20000410000 */
[----:B------:R-:W-:Y:S01]  /*1b310*/  FMUL.FTZ R177, R191, R0 ;  /* 0x00000000bfb17220 */ /* 0x000fe20000410000 */
[----:B------:R-:W-:-:S04]  /*1b320*/  VIADD R174, R172, 0x30 ;  /* 0x00000030acae7836 */ /* 0x000fc80000000000 */
[----:B------:R-:W3:Y:S01]  /*1b330*/  MUFU.TANH R184, R184 ;  /* 0x000000b800b87308 */ /* 0x000ee20000002400 */
[----:B------:R-:W-:Y:S02]  /*1b340*/  ISETP.GE.OR P6, PT, R22, R244, !P6 ;  /* 0x000000f41600720c */ /* 0x000fe400077c6670 */
[----:B------:R-:W-:Y:S02]  /*1b350*/  FSEL R199, R9, -INF , !P4 ;  /* 0xff80000009c77808 */ /* 0x000fe40006000000 */
[----:B--2---:R-:W-:Y:S02]  /*1b360*/  FSEL R248, R248, -INF , !P1 ;  /* 0xff800000f8f87808 */ /* 0x004fe40004800000 */
[C---:B------:R-:W-:Y:S01]  /*1b370*/  ISETP.GE.AND P4, PT, R174.reuse, R245, PT ;  /* 0x000000f5ae00720c */ /* 0x040fe20003f86270 */
[----:B------:R-:W2:Y:S01]  /*1b380*/  MUFU.TANH R182, R182 ;  /* 0x000000b600b67308 */ /* 0x000ea20000002400 */
[----:B------:R-:W-:Y:S02]  /*1b390*/  ISETP.GE.AND P1, PT, R174, R243, PT ;  /* 0x000000f3ae00720c */ /* 0x000fe40003f26270 */
[----:B----4-:R-:W-:Y:S01]  /*1b3a0*/  FSEL R186, R186, -INF , !P6 ;  /* 0xff800000baba7808 */ /* 0x010fe20007000000 */
[----:B------:R-:W-:Y:S01]  /*1b3b0*/  VIADD R0, R172, 0x38 ;  /* 0x00000038ac007836 */ /* 0x000fe20000000000 */
[----:B------:R-:W-:-:S03]  /*1b3c0*/  ISETP.GT.AND P6, PT, R242, R227, PT ;  /* 0x000000e3f200720c */ /* 0x000fc60003fc4270 */
[----:B------:R-:W4:Y:S01]  /*1b3d0*/  MUFU.TANH R185, R185 ;  /* 0x000000b900b97308 */ /* 0x000f220000002400 */
[----:B------:R-:W-:Y:S01]  /*1b3e0*/  ISETP.GE.OR P4, PT, R174, R244, !P4 ;  /* 0x000000f4ae00720c */ /* 0x000fe20006786670 */
[----:B------:R-:W-:Y:S01]  /*1b3f0*/  VIADD R172, R172, 0x39 ;  /* 0x00000039acac7836 */ /* 0x000fe20000000000 */
[----:B------:R-:W-:-:S05]  /*1b400*/  ISETP.GE.OR P1, PT, R174, R237, !P1 ;  /* 0x000000edae00720c */ /* 0x000fca0004f26670 */
[----:B------:R-:W-:Y:S08]  /*1b410*/  MUFU.TANH R183, R183 ;  /* 0x000000b700b77308 */ /* 0x000ff00000002400 */
[----:B------:R-:W4:Y:S08]  /*1b420*/  MUFU.TANH R178, R178 ;  /* 0x000000b200b27308 */ /* 0x000f300000002400 */
[----:B------:R-:W4:Y:S01]  /*1b430*/  MUFU.TANH R177, R177 ;  /* 0x000000b100b17308 */ /* 0x000f220000002400 */
[----:B------:R-:W-:-:S02]  /*1b440*/  FSEL R246, R246, -INF , !P3 ;  /* 0xff800000f6f67808 */ /* 0x000fc40005800000 */
[----:B------:R-:W-:Y:S02]  /*1b450*/  FSEL R252, R252, -INF , !P5 ;  /* 0xff800000fcfc7808 */ /* 0x000fe40006800000 */
[----:B-1----:R-:W-:Y:S02]  /*1b460*/  FSEL R198, R5, -INF , !P2 ;  /* 0xff80000005c67808 */ /* 0x002fe40005000000 */
[----:B---3--:R-:W-:Y:S02]  /*1b470*/  FSEL R190, R6, -INF , !P4 ;  /* 0xff80000006be7808 */ /* 0x008fe40006000000 */
[----:B------:R-:W-:Y:S01]  /*1b480*/  FSEL R184, R184, -INF , !P1 ;  /* 0xff800000b8b87808 */ /* 0x000fe20004800000 */
[----:B------:R-:W-:Y:S01]  /*1b490*/  BAR.SYNC.DEFER_BLOCKING 0x0 ;  /* 0x0000000000007b1d */ /* 0x000fe20000010000 */
[----:B------:R-:W-:Y:S02]  /*1b4a0*/  ISETP.GE.AND P3, PT, R22, R243, PT ;  /* 0x000000f31600720c */ /* 0x000fe40003f66270 */
[----:B------:R-:W-:-:S02]  /*1b4b0*/  ISETP.GE.AND P5, PT, R0, R245, PT ;  /* 0x000000f50000720c */ /* 0x000fc40003fa6270 */
[----:B------:R-:W-:Y:S02]  /*1b4c0*/  ISETP.GE.AND P2, PT, R0, R243, PT ;  /* 0x000000f30000720c */ /* 0x000fe40003f46270 */
[C---:B------:R-:W-:Y:S02]  /*1b4d0*/  ISETP.GE.AND P4, PT, R172.reuse, R245, PT ;  /* 0x000000f5ac00720c */ /* 0x040fe40003f86270 */
[----:B------:R-:W-:Y:S01]  /*1b4e0*/  ISETP.GE.AND P1, PT, R172, R243, PT ;  /* 0x000000f3ac00720c */ /* 0x000fe20003f26270 */
[----:B------:R-:W-:Y:S01]  /*1b4f0*/  BSSY B1, `(.L_x_7009) ;  /* 0x000008f000017945 */ /* 0x000fe20003800000 */
[-C--:B------:R-:W-:Y:S02]  /*1b500*/  ISETP.GE.OR P3, PT, R22, R237.reuse, !P3 ;  /* 0x000000ed1600720c */ /* 0x080fe40005f66670 */
[C---:B------:R-:W-:Y:S02]  /*1b510*/  ISETP.GE.OR P5, PT, R0.reuse, R244, !P5 ;  /* 0x000000f40000720c */ /* 0x040fe40006fa6670 */
[----:B------:R-:W-:-:S02]  /*1b520*/  ISETP.GE.OR P2, PT, R0, R237, !P2 ;  /* 0x000000ed0000720c */ /* 0x000fc40005746670 */
[C---:B------:R-:W-:Y:S02]  /*1b530*/  ISETP.GE.OR P4, PT, R172.reuse, R244, !P4 ;  /* 0x000000f4ac00720c */ /* 0x040fe40006786670 */
[----:B------:R-:W-:Y:S02]  /*1b540*/  ISETP.GE.OR P1, PT, R172, R237, !P1 ;  /* 0x000000edac00720c */ /* 0x000fe40004f26670 */
[----:B--2---:R-:W-:Y:S02]  /*1b550*/  FSEL R182, R182, -INF , !P3 ;  /* 0xff800000b6b67808 */ /* 0x004fe40005800000 */
[----:B----4-:R-:W-:Y:S02]  /*1b560*/  FSEL R185, R185, -INF , !P5 ;  /* 0xff800000b9b97808 */ /* 0x010fe40006800000 */
[----:B------:R-:W-:Y:S02]  /*1b570*/  FSEL R178, R178, -INF , !P2 ;  /* 0xff800000b2b27808 */ /* 0x000fe40005000000 */
[----:B------:R-:W-:-:S02]  /*1b580*/  FSEL R183, R183, -INF , !P4 ;  /* 0xff800000b7b77808 */ /* 0x000fc40006000000 */
        /* <DEDUP_REMOVED lines=42> */
[----:B------:R-:W-:Y:S01]  /*1b830*/  ISETP.NE.AND P1, PT, R21, RZ, PT ;  /* 0x000000ff1500720c */ /* 0x000fe20003f25270 */
[----:B------:R-:W-:Y:S01]  /*1b840*/  @!P3 VIADD R15, R15, 0x1 ;  /* 0x000000010f0fb836 */ /* 0x000fe20000000000 */
[-C--:B------:R-:W-:Y:S02]  /*1b850*/  ISETP.GE.U32.AND P5, PT, R22, R9.reuse, PT ;  /* 0x000000091600720c */ /* 0x080fe40003fa6070 */
[----:B------:R-:W-:Y:S01]  /*1b860*/  ISETP.GE.U32.AND P4, PT, R6, R9, PT ;  /* 0x000000090600720c */ /* 0x000fe20003f86070 */
[----:B------:R-:W3:Y:S01]  /*1b870*/  LD.E.64 R22, desc[UR4][R18.64+0x38] ;  /* 0x0000380412167980 */ /* 0x000ee2000c101b00 */
[----:B------:R-:W-:-:S09]  /*1b880*/  LOP3.LUT R6, RZ, R21, RZ, 0x33, !PT ;  /* 0x00000015ff067212 */ /* 0x000fd200078e33ff */
[----:B------:R-:W-:Y:S02]  /*1b890*/  @P5 VIADD R15, R15, 0x1 ;  /* 0x000000010f0f5836 */ /* 0x000fe40000000000 */
[----:B------:R-:W-:Y:S02]  /*1b8a0*/  @P4 IADD3 R11, R11, 0x1, RZ ;  /* 0x000000010b0b4810 */ /* 0x000fe40007ffe0ff */
[----:B------:R-:W-:-:S03]  /*1b8b0*/  @!P2 IMAD.MOV R15, RZ, RZ, -R15 ;  /* 0x000000ffff0fa224 */ /* 0x000fc600078e0a0f */
[----:B------:R-:W-:Y:S02]  /*1b8c0*/  @!P0 IMAD.MOV R11, RZ, RZ, -R11 ;  /* 0x000000ffff0b8224 */ /* 0x000fe400078e0a0b */
[----:B------:R-:W-:-:S03]  /*1b8d0*/  SEL R7, R6, R15, !P1 ;  /* 0x0000000f06077207 */ /* 0x000fc60004800000 */
[----:B------:R-:W-:Y:S02]  /*1b8e0*/  SEL R6, R6, R11, !P1 ;  /* 0x0000000b06067207 */ /* 0x000fe40004800000 */
[----:B------:R-:W-:-:S04]  /*1b8f0*/  IMAD.WIDE R188, R7, 0x4, R238 ;  /* 0x0000000407bc7825 */ /* 0x000fc800078e02ee */
[----:B------:R-:W-:Y:S01]  /*1b900*/  IMAD.WIDE R180, R6, 0x4, R238 ;  /* 0x0000000406b47825 */ /* 0x000fe200078e02ee */
        /* <DEDUP_REMOVED lines=11> */
[----:B------:R-:W-:-:S05]  /*1b9c0*/  SHF.R.S32.HI R0, RZ, 0x1f, R5 ;  /* 0x0000001fff007819 */ /* 0x000fca0000011405 */
[----:B------:R-:W-:Y:S02]  /*1b9d0*/  IMAD R0, R172, R0, R7 ;  /* 0x00000000ac007224 */ /* 0x000fe400078e0207 */
[----:B------:R-:W-:-:S04]  /*1b9e0*/  IMAD.WIDE.U32 R172, R5, R172, R174 ;  /* 0x000000ac05ac7225 */ /* 0x000fc800078e00ae */
[----:B------:R-:W-:Y:S01]  /*1b9f0*/  IMAD.MOV.U32 R5, RZ, RZ, R172 ;  /* 0x000000ffff057224 */ /* 0x000fe200078e00ac */
[----:B------:R-:W-:Y:S01]  /*1ba00*/  IADD3 R0, R173, R0, RZ ;  /* 0x00000000ad007210 */ /* 0x000fe20007ffe0ff */
[----:B------:R-:W-:Y:S05]  /*1ba10*/  BRA `(.L_x_7013) ;  /* 0x0000000000147947 */ /* 0x000fea0003800000 */
.L_x_7012:
[----:B------:R-:W-:Y:S02]  /*1ba20*/  R2UR UR4, R16 ;  /* 0x00000000100472ca */ /* 0x000fe400000e0000 */
[----:B------:R-:W-:-:S13]  /*1ba30*/  R2UR UR5, R17 ;  /* 0x00000000110572ca */ /* 0x000fda00000e0000 */
[----:B------:R-:W2:Y:S02]  /*1ba40*/  LD.E R5, desc[UR4][R18.64+0x38] ;  /* 0x0000380412057980 */ /* 0x000ea4000c101900 */
[----:B--2---:R-:W-:-:S05]  /*1ba50*/  IMAD.U32 R5, R5, -0x40, RZ ;  /* 0xffffffc005057824 */ /* 0x004fca00078e00ff */
[----:B------:R-:W-:Y:S02]  /*1ba60*/  SHF.R.S32.HI R0, RZ, 0x1f, R5 ;  /* 0x0000001fff007819 */ /* 0x000fe40000011405 */
.L_x_7013:
[----:B------:R-:W-:Y:S05]  /*1ba70*/  BSYNC B0 ;  /* 0x0000000000007941 */ /* 0x000fea0003800000 */
.L_x_7011:
[C---:B------:R-:W-:Y:S02]  /*1ba80*/  LEA R228, P0, R5.reuse, R228, 0x1 ;  /* 0x000000e405e47211 */ /* 0x040fe400078008ff */
[----:B------:R-:W-:Y:S02]  /*1ba90*/  R2UR UR12, R16 ;  /* 0x00000000100c72ca */ /* 0x000fe400000e0000 */
[----:B------:R-:W-:Y:S01]  /*1baa0*/  LEA.HI.X R229, R5, R229, R0, 0x1, P0 ;  /* 0x000000e505e57211 */ /* 0x000fe200000f0c00 */
[----:B------:R-:W-:Y:S01]  /*1bab0*/  IMAD.SHL.U32 R5, R166, 0x20, RZ ;  /* 0x00000020a6057824 */ /* 0x000fe200078e00ff */
[C---:B------:R-:W-:Y:S02]  /*1bac0*/  R2UR UR13, R17.reuse ;  /* 0x00000000110d72ca */ /* 0x040fe400000e0000 */
        /* <DEDUP_REMOVED lines=49> */
.L_x_7010:
[----:B------:R-:W-:Y:S05]  /*1bde0*/  BSYNC B1 ;  /* 0x0000000000017941 */ /* 0x000fea0003800000 */
.L_x_7009:
[----:B------:R-:W-:Y:S02]  /*1bdf0*/  R2UR UR4, R16 ;  /* 0x00000000100472ca */ /* 0x000fe400000e0000 */
[----:B------:R-:W-:-:S13]  /*1be00*/  R2UR UR5, R17 ;  /* 0x00000000110572ca */ /* 0x000fda00000e0000 */
[----:B------:R2:W3:Y:S01]  /*1be10*/  LD.E R180, desc[UR4][R18.64+0xdc] ;  /* 0x0000dc0412b47980 */ /* 0x0004e2000c101900 */
[----:B------:R-:W-:-:S04]  /*1be20*/  FMNMX.FTZ R5, R164, R12, !PT ;  /* 0x0000000ca4057209 */ /* 0x000fc80007810000 */
[----:B------:R-:W-:-:S04]  /*1be30*/  FMNMX.FTZ R5, R10, R5, !PT ;  /* 0x000000050a057209 */ /* 0x000fc80007810000 */
[----:B------:R-:W-:-:S04]  /*1be40*/  FMNMX.FTZ R5, R170, R5, !PT ;  /* 0x00000005aa057209 */ /* 0x000fc80007810000 */
[----:B------:R-:W-:Y:S02]  /*1be50*/  FMNMX.FTZ R0, R20, R5, !PT ;  /* 0x0000000514007209 */ /* 0x000fe40007810000 */
[----:B------:R-:W-:Y:S02]  /*1be60*/  FMNMX.FTZ R5, R3, R2, !PT ;  /* 0x0000000203057209 */ /* 0x000fe40007810000 */
[----:B------:R-:W-:Y:S02]  /*1be70*/  FMNMX.FTZ R0, R27, R0, !PT ;  /* 0x000000001b007209 */ /* 0x000fe40007810000 */
[----:B------:R-:W-:Y:S02]  /*1be80*/  FMNMX.FTZ R5, R8, R5, !PT ;  /* 0x0000000508057209 */ /* 0x000fe40007810000 */
[----:B-1----:R-:W-:Y:S02]  /*1be90*/  FMNMX.FTZ R7, R25, R0, !PT ;  /* 0x0000000019077209 */ /* 0x002fe40007810000 */
[----:B------:R-:W-:-:S02]  /*1bea0*/  FMNMX.FTZ R5, R14, R5, !PT ;  /* 0x000000050e057209 */ /* 0x000fc40007810000 */
[----:B------:R-:W-:Y:S01]  /*1beb0*/  FMNMX.FTZ R7, R34, R7, !PT ;  /* 0x0000000722077209 */ /* 0x000fe20007810000 */
[----:B--2---:R-:W-:Y:S01]  /*1bec0*/  LDSM.16.MT88.4 R16, [R220+0x10000] ;  /* 0x01000000dc10783b */ /* 0x004fe20000004200 */
        /* <DEDUP_REMOVED lines=19> */
[----:B------:R-:W1:Y:S01]  /*1c000*/  SHFL.BFLY PT, R0, R7, 0x2, 0x1f ;  /* 0x0c401f0007007f89 */ /* 0x000e6200000e0000 */
[----:B------:R-:W-:-:S04]  /*1c010*/  FMNMX.FTZ R5, R182, R5, !PT ;  /* 0x00000005b6057209 */ /* 0x000fc80007810000 */
[----:B------:R-:W-:-:S04]  /*1c020*/  FMNMX.FTZ R6, R178, R5, !PT ;  /* 0x00000005b2067209 */ /* 0x000fc80007810000 */
[----:B------:R-:W-:-:S05]  /*1c030*/  FMNMX.FTZ R6, R177, R6, !PT ;  /* 0x00000006b1067209 */ /* 0x000fca0007810000 */
[----:B------:R-:W2:Y:S01]  /*1c040*/  SHFL.BFLY PT, R5, R6, 0x2, 0x1f ;  /* 0x0c401f0006057f89 */ /* 0x000ea200000e0000 */
[----:B-1----:R-:W-:-:S05]  /*1c050*/  FMNMX.FTZ R0, R7, R0, !PT ;  /* 0x0000000007007209 */ /* 0x002fca0007810000 */
[----:B------:R-:W1:Y:S01]  /*1c060*/  SHFL.BFLY PT, R173, R0, 0x1, 0x1f ;  /* 0x0c201f0000ad7f89 */ /* 0x000e6200000e0000 */
[----:B--2---:R-:W-:-:S05]  /*1c070*/  FMNMX.FTZ R5, R6, R5, !PT ;  /* 0x0000000506057209 */ /* 0x004fca0007810000 */
[----:B------:R-:W2:Y:S01]  /*1c080*/  SHFL.BFLY PT, R172, R5, 0x1, 0x1f ;  /* 0x0c201f0005ac7f89 */ /* 0x000ea200000e0000 */
[----:B-1----:R-:W-:-:S04]  /*1c090*/  FMNMX.FTZ R173, R0, R173, !PT ;  /* 0x000000ad00ad7209 */ /* 0x002fc80007810000 */
[----:B------:R-:W-:-:S04]  /*1c0a0*/  FSETP.NEU.FTZ.AND P1, PT, R173, -INF , PT ;  /* 0xff800000ad00780b */ /* 0x000fc80003f3d000 */
[----:B------:R-:W-:-:S05]  /*1c0b0*/  FSEL R175, R173, RZ, P1 ;  /* 0x000000ffadaf7208 */ /* 0x000fca0000800000 */
[----:B------:R-:W-:Y:S01]  /*1c0c0*/  FADD.FTZ R175, R164, -R175 ;  /* 0x800000afa4af7221 */ /* 0x000fe20000010000 */
[----:B--2---:R-:W-:-:S04]  /*1c0d0*/  FMNMX.FTZ R172, R5, R172, !PT ;  /* 0x000000ac05ac7209 */ /* 0x004fc80007810000 */
[----:B------:R-:W-:-:S04]  /*1c0e0*/  FSETP.NEU.FTZ.AND P0, PT, R172, -INF , PT ;  /* 0xff800000ac00780b */ /* 0x000fc80003f1d000 */
[----:B------:R-:W-:-:S05]  /*1c0f0*/  FSEL R6, R172, RZ, P0 ;  /* 0x000000ffac067208 */ /* 0x000fca0000000000 */
[----:B------:R-:W-:Y:S01]  /*1c100*/  FADD.FTZ R3, R3, -R6 ;  /* 0x8000000603037221 */ /* 0x000fe20000010000 */
[C---:B---3--:R-:W-:Y:S01]  /*1c110*/  FMUL.FTZ R187, R180.reuse, R173 ;  /* 0x000000adb4bb7220 */ /* 0x048fe20000410000 */
[C---:B------:R-:W-:Y:S02]  /*1c120*/  FMUL.FTZ R179, R180.reuse, R172 ;  /* 0x000000acb4b37220 */ /* 0x040fe40000410000 */
[C---:B------:R-:W-:Y:S01]  /*1c130*/  FMUL.FTZ R174, R180.reuse, R3 ;  /* 0x00000003b4ae7220 */ /* 0x040fe20000410000 */
[----:B------:R-:W-:Y:S01]  /*1c140*/  FMUL.FTZ R175, R180, R175 ;  /* 0x000000afb4af7220 */ /* 0x000fe20000410000 */
[----:B------:R-:W-:Y:S02]  /*1c150*/  FSEL R187, R187, RZ, P1 ;  /* 0x000000ffbbbb7208 */ /* 0x000fe40000800000 */
[----:B------:R-:W-:Y:S02]  /*1c160*/  FSEL R179, R179, RZ, P0 ;  /* 0x000000ffb3b37208 */ /* 0x000fe40000000000 */
[----:B------:R-:W1:Y:S01]  /*1c170*/  MUFU.EX2 R174, R174 ;  /* 0x000000ae00ae7308 */ /* 0x000e620000000800 */
[-CC-:B------:R-:W-:Y:S01]  /*1c180*/  FFMA.FTZ R176, R12, R180.reuse, -R187.reuse ;  /* 0x000000b40cb07223 */ /* 0x180fe200000108bb */
[-C--:B------:R-:W-:Y:S01]  /*1c190*/  FFMA.FTZ R171, R10, R180.reuse, -R187 ;  /* 0x000000b40aab7223 */ /* 0x080fe200000108bb */
[-CC-:B------:R-:W-:Y:S01]  /*1c1a0*/  FFMA.FTZ R0, R8, R180.reuse, -R179.reuse ;  /* 0x000000b408007223 */ /* 0x180fe200000108b3 */
[-C--:B------:R-:W-:Y:S01]  /*1c1b0*/  FFMA.FTZ R5, R14, R180.reuse, -R179 ;  /* 0x000000b40e057223 */ /* 0x080fe200000108b3 */
[----:B------:R-:W-:Y:S01]  /*1c1c0*/  LDSM.16.MT88.4 R8, [R217+0x10000] ;  /* 0x01000000d908783b */ /* 0x000fe20000004200 */
[-CC-:B------:R-:W-:Y:S01]  /*1c1d0*/  FFMA.FTZ R170, R170, R180.reuse, -R187.reuse ;  /* 0x000000b4aaaa7223 */ /* 0x180fe200000108bb */
[-C--:B------:R-:W-:Y:S01]  /*1c1e0*/  FFMA.FTZ R165, R20, R180.reuse, -R187 ;  /* 0x000000b414a57223 */ /* 0x080fe200000108bb */
[-CC-:B------:R-:W-:Y:S01]  /*1c1f0*/  FFMA.FTZ R2, R2, R180.reuse, -R179.reuse ;  /* 0x000000b402027223 */ /* 0x180fe200000108b3 */
[----:B------:R-:W2:Y:S01]  /*1c200*/  LDSM.16.MT88.4 R12, [R218+0x10000] ;  /* 0x01000000da0c783b */ /* 0x000ea20000004200 */
[-C--:B------:R-:W-:Y:S01]  /*1c210*/  FFMA.FTZ R3, R4, R180.reuse, -R179 ;  /* 0x000000b404037223 */ /* 0x080fe200000108b3 */
[----:B------:R-:W-:Y:S01]  /*1c220*/  MUFU.EX2 R176, R176 ;  /* 0x000000b000b07308 */ /* 0x000fe20000000800 */
[-CC-:B------:R-:W-:Y:S01]  /*1c230*/  FFMA.FTZ R181, R27, R180.reuse, -R187.reuse ;  /* 0x000000b41bb57223 */ /* 0x180fe200000108bb */
[----:B------:R-:W-:Y:S01]  /*1c240*/  LDSM.16.MT88.4 R20, [R216+0x10000] ;  /* 0x01000000d814783b */ /* 0x000fe20000004200 */
[-CC-:B------:R-:W-:Y:S01]  /*1c250*/  FFMA.FTZ R188, R25, R180.reuse, -R187.reuse ;  /* 0x000000b419bc7223 */ /* 0x180fe200000108bb */
[--C-:B------:R-:W-:Y:S01]  /*1c260*/  FFMA.FTZ R189, R34, R180, -R187.reuse ;  /* 0x000000b422bd7223 */ /* 0x100fe200000108bb */
[-C--:B-1----:R-:W-:Y:S01]  /*1c270*/  FMUL.FTZ R162, R162, R174.reuse ;  /* 0x000000aea2a27220 */ /* 0x082fe20000410000 */
        /* <DEDUP_REMOVED lines=13> */
[-C--:B-----5:R-:W-:Y:S01]  /*1c350*/  FMUL.FTZ R38, R38, R174.reuse ;  /* 0x000000ae26267220 */ /* 0x0a0fe20000410000 */
        /* <DEDUP_REMOVED lines=21> */
[----:B---3--:R-:W-:Y:S01]  /*1c4b0*/  F2FP.BF16.F32.PACK_AB R6, R165, R170 ;  /* 0x000000aaa506723e */ /* 0x008fe200000010ff */
        /* <DEDUP_REMOVED lines=13> */
[-C--:B------:R-:W-:Y:S01]  /*1c590*/  FMUL.FTZ R98, R98, R174.reuse ;  /* 0x000000ae62627220 */ /* 0x080fe20000410000 */
[----:B------:R-:W3:Y:S01]  /*1c5a0*/  MUFU.EX2 R175, R175 ;  /* 0x000000af00af7308 */ /* 0x000ee20000000800 */
        /* <DEDUP_REMOVED lines=10> */
[----:B------:R-:W-:Y:S01]  /*1c650*/  FMUL.FTZ R135, R135, R174 ;  /* 0x000000ae87877220 */ /* 0x000fe20000410000 */
[-C--:B------:R-:W-:Y:S01]  /*1c660*/  FFMA.FTZ R192, R32, R180.reuse, -R187 ;  /* 0x000000b420c07223 */ /* 0x080fe200000108bb */
[-CC-:B------:R-:W-:Y:S01]  /*1c670*/  FFMA.FTZ R191, R30, R180.reuse, -R179.reuse ;  /* 0x000000b41ebf7223 */ /* 0x180fe200000108b3 */
[-CC-:B------:R-:W-:Y:S01]  /*1c680*/  FFMA.FTZ R194, R28, R180.reuse, -R179.reuse ;  /* 0x000000b41cc27223 */ /* 0x180fe200000108b3 */
        /* <DEDUP_REMOVED lines=10> */
[----:B----4-:R-:W-:Y:S01]  /*1c730*/  F2FP.BF16.F32.PACK_AB R7, R3, R164 ;  /* 0x000000a40307723e */ /* 0x010fe200000010ff */
        /* <DEDUP_REMOVED lines=343> */
.L_x_7005:
[----:B------:R-:W-:Y:S05]  /*1dcb0*/  @!P6 BRA `(.L_x_7014) ;  /* 0x0000004c0020e947 */ /* 0x000fea0003800000 */
[C---:B------:R-:W-:Y:S01]  /*1dcc0*/  SHF.L.U64.HI R246, R168.reuse, 0x5, R169 ;  /* 0x00000005a8f67819 */ /* 0x040fe200000102a9 */
[----:B------:R-:W-:Y:S01]  /*1dcd0*/  IMAD.SHL.U32 R247, R168, 0x20, RZ ;  /* 0x00000020a8f77824 */ /* 0x000fe200078e00ff */
[C---:B------:R-:W-:Y:S01]  /*1dce0*/  SHF.L.U64.HI R248, R166.reuse, 0x5, R167 ;  /* 0x00000005a6f87819 */ /* 0x040fe200000102a7 */
[----:B------:R-:W-:Y:S01]  /*1dcf0*/  IMAD.SHL.U32 R250, R166, 0x20, RZ ;  /* 0x00000020a6fa7824 */ /* 0x000fe200078e00ff */
[----:B------:R-:W-:Y:S01]  /*1dd00*/  MOV R2, R3 ;  /* 0x0000000300027202 */ /* 0x000fe20000000f00 */
[----:B------:R-:W-:-:S07]  /*1dd10*/  IMAD.MOV.U32 R0, RZ, RZ, R164 ;  /* 0x000000ffff007224 */ /* 0x000fce00078e00a4 */
.L_x_7023:
        /* <DEDUP_REMOVED lines=82> */
.L_x_7016:
[----:B--2---:R-:W-:Y:S02]  /*1e240*/  R2UR UR4, R164 ;  /* 0x00000000a40472ca */ /* 0x004fe400000e0000 */
[----:B------:R-:W-:Y:S11]  /*1e250*/  R2UR UR5, R165 ;  /* 0x00000000a50572ca */ /* 0x000ff600000e0000 */
[----:B------:R-:W-:Y:S02]  /*1e260*/  @!UPT UIADD3 URZ, URZ, URZ, URZ ;  /* 0x0000003f3f3ff290 */ /* 0x000fe4000fffe03f */
[----:B-1----:R-:W2:Y:S02]  /*1e270*/  LD.E R10, desc[UR4][R166.64+0x40] ;  /* 0x00004004a60a7980 */ /* 0x002ea4000c101900 */
[----:B--2---:R-:W-:Y:S05]  /*1e280*/  IMAD.U32 R10, R10, -0x40, RZ ;  /* 0xffffffc00a0a7824 */ /* 0x004fea00078e00ff */
[----:B------:R-:W-:Y:S02]  /*1e290*/  SHF.R.S32.HI R5, RZ, 0x1f, R10 ;  /* 0x0000001fff057819 */ /* 0x000fe4000001140a */
.L_x_7017:
[----:B------:R-:W-:Y:S05]  /*1e2a0*/  BSYNC B0 ;  /* 0x0000000000007941 */ /* 0x000fea0003800000 */
.L_x_7015:
        /* <DEDUP_REMOVED lines=78> */
[----:B------:R-:W2:Y:S05]  /*1e790*/  LD.E R3, desc[UR4][R166.64+0x18c] ;  /* 0x00018c04a6037980 */ /* 0x000eaa000c101900 */
[C---:B---3--:R-:W-:Y:S06]  /*1e7a0*/  HMMA.16816.F32.BF16 R20, R32.reuse, R24, RZ ;  /* 0x000000182014723c */ /* 0x048fec00000418ff */
[C---:B------:R-:W-:Y:S06]  /*1e7b0*/  HMMA.16816.F32.BF16 R24, R32.reuse, R26, RZ ;  /* 0x0000001a2018723c */ /* 0x040fec00000418ff */
[C---:B----4-:R-:W-:Y:S06]  /*1e7c0*/  HMMA.16816.F32.BF16 R28, R32.reuse, R168, RZ ;  /* 0x000000a8201c723c */ /* 0x050fec00000418ff */
[----:B------:R-:W-:Y:S01]  /*1e7d0*/  HMMA.16816.F32.BF16 R32, R32, R170, RZ ;  /* 0x000000aa2020723c */ /* 0x000fe200000418ff */
[----:B------:R-:W3:Y:S05]  /*1e7e0*/  LDSM.16.M88.4 R168, [R219+0x8800] ;  /* 0x00880000dba8783b */ /* 0x000eea0000000200 */
[C---:B-----5:R-:W-:Y:S06]  /*1e7f0*/  HMMA.16816.F32.BF16 R4, R172.reuse, R176, R4 ;  /* 0x000000b0ac04723c */ /* 0x060fec0000041804 */
[C---:B------:R-:W-:Y:S01]  /*1e800*/  HMMA.16816.F32.BF16 R8, R172.reuse, R178, R8 ;  /* 0x000000b2ac08723c */ /* 0x040fe20000041808 */
[----:B------:R-:W4:Y:S05]  /*1e810*/  LDSM.16.M88.4 R176, [R219+0x9000] ;  /* 0x00900000dbb0783b */ /* 0x000f2a0000000200 */
[C---:B------:R-:W-:Y:S06]  /*1e820*/  HMMA.16816.F32.BF16 R12, R172.reuse, R180, R12 ;  /* 0x000000b4ac0c723c */ /* 0x040fec000004180c */
[C---:B------:R-:W-:Y:S01]  /*1e830*/  HMMA.16816.F32.BF16 R16, R172.reuse, R182, R16 ;  /* 0x000000b6ac10723c */ /* 0x040fe20000041810 */
[----:B------:R-:W5:Y:S05]  /*1e840*/  LDSM.16.M88.4 R180, [R219+0x9800] ;  /* 0x00980000dbb4783b */ /* 0x000f6a0000000200 */
[C---:B------:R-:W-:Y:S06]  /*1e850*/  HMMA.16816.F32.BF16 R20, R172.reuse, R184, R20 ;  /* 0x000000b8ac14723c */ /* 0x040fec0000041814 */
[C---:B------:R-:W-:Y:S01]  /*1e860*/  HMMA.16816.F32.BF16 R24, R172.reuse, R186, R24 ;  /* 0x000000baac18723c */ /* 0x040fe20000041818 */
[----:B------:R-:W-:Y:S05]  /*1e870*/  LDSM.16.M88.4 R184, [R212] ;  /* 0x00000000d4b8783b */ /* 0x000fea0000000200 */
[C---:B-1----:R-:W-:Y:S06]  /*1e880*/  HMMA.16816.F32.BF16 R28, R172.reuse, R188, R28 ;  /* 0x000000bcac1c723c */ /* 0x042fec000004181c */
[----:B------:R-:W-:Y:S01]  /*1e890*/  HMMA.16816.F32.BF16 R32, R172, R190, R32 ;  /* 0x000000beac20723c */ /* 0x000fe20000041820 */
[----:B------:R-:W1:Y:S05]  /*1e8a0*/  LDSM.16.M88.4 R172, [R221] ;  /* 0x00000000ddac783b */ /* 0x000e6a0000000200 */
[C---:B--2---:R-:W-:Y:S01]  /*1e8b0*/  HMMA.16816.F32.BF16 R4, R192.reuse, R196, R4 ;  /* 0x000000c4c004723c */ /* 0x044fe20000041804 */
[----:B------:R-:W2:Y:S05]  /*1e8c0*/  LDSM.16.M88.4 R188, [R212+0x800] ;  /* 0x00080000d4bc783b */ /* 0x000eaa0000000200 */
        /* <DEDUP_REMOVED lines=10> */
[----:B------:R-:W4:Y:S05]  /*1e970*/  LDSM.16.M88.4 R180, [R225+0xa000] ;  /* 0x00a00000e1b4783b */ /* 0x000f2a0000000200 */
[C---:B-1----:R-:W-:Y:S01]  /*1e980*/  HMMA.16816.F32.BF16 R4, R172.reuse, R184, R4 ;  /* 0x000000b8ac04723c */ /* 0x042fe20000041804 */
[----:B------:R-:W1:Y:S05]  /*1e990*/  LDSM.16.M88.4 R192, [R225+0xa800] ;  /* 0x00a80000e1c0783b */ /* 0x000e6a0000000200 */
[C---:B------:R-:W-:Y:S01]  /*1e9a0*/  HMMA.16816.F32.BF16 R8, R172.reuse, R186, R8 ;  /* 0x000000baac08723c */ /* 0x040fe20000041808 */
[----:B------:R-:W5:Y:S05]  /*1e9b0*/  LDSM.16.M88.4 R184, [R225+0xb000] ;  /* 0x00b00000e1b8783b */ /* 0x000f6a0000000200 */
[C---:B--2---:R-:W-:Y:S06]  /*1e9c0*/  HMMA.16816.F32.BF16 R12, R172.reuse, R188, R12 ;  /* 0x000000bcac0c723c */ /* 0x044fec000004180c */
[C---:B------:R-:W-:Y:S01]  /*1e9d0*/  HMMA.16816.F32.BF16 R16, R172.reuse, R190, R16 ;  /* 0x000000beac10723c */ /* 0x040fe20000041810 */
[----:B------:R-:W2:Y:S05]  /*1e9e0*/  LDSM.16.M88.4 R188, [R225+0xb800] ;  /* 0x00b80000e1bc783b */ /* 0x000eaa0000000200 */
[C---:B------:R-:W-:Y:S06]  /*1e9f0*/  HMMA.16816.F32.BF16 R20, R172.reuse, R196, R20 ;  /* 0x000000c4ac14723c */ /* 0x040fec0000041814 */
[C---:B------:R-:W-:Y:S01]  /*1ea00*/  HMMA.16816.F32.BF16 R24, R172.reuse, R198, R24 ;  /* 0x000000c6ac18723c */ /* 0x040fe20000041818 */
[----:B------:R-:W-:Y:S05]  /*1ea10*/  LDSM.16.M88.4 R196, [R209] ;  /* 0x00000000d1c4783b */ /* 0x000fea0000000200 */
[C---:B---3--:R-:W-:Y:S06]  /*1ea20*/  HMMA.16816.F32.BF16 R28, R172.reuse, R168, R28 ;  /* 0x000000a8ac1c723c */ /* 0x048fec000004181c */
[----:B------:R-:W-:Y:S01]  /*1ea30*/  HMMA.16816.F32.BF16 R32, R172, R170, R32 ;  /* 0x000000aaac20723c */ /* 0x000fe20000041820 */
[----:B------:R-:W-:Y:S05]  /*1ea40*/  LDSM.16.M88.4 R168, [R224+0x2000] ;  /* 0x00200000e0a8783b */ /* 0x000fea0000000200 */
[C---:B----4-:R-:W-:Y:S01]  /*1ea50*/  HMMA.16816.F32.BF16 R4, R176.reuse, R180, R4 ;  /* 0x000000b4b004723c */ /* 0x050fe20000041804 */
[----:B------:R-:W3:Y:S05]  /*1ea60*/  LDSM.16.M88.4 R172, [R211] ;  /* 0x00000000d3ac783b */ /* 0x000eea0000000200 */
[C---:B------:R-:W-:Y:S01]  /*1ea70*/  HMMA.16816.F32.BF16 R8, R176.reuse, R182, R8 ;  /* 0x000000b6b008723c */ /* 0x040fe20000041808 */
[----:B------:R-:W4:Y:S05]  /*1ea80*/  LDSM.16.M88.4 R180, [R210] ;  /* 0x00000000d2b4783b */ /* 0x000f2a0000000200 */
[C---:B-1----:R-:W-:Y:S06]  /*1ea90*/  HMMA.16816.F32.BF16 R12, R176.reuse, R192, R12 ;  /* 0x000000c0b00c723c */ /* 0x042fec000004180c */
[C---:B------:R-:W-:Y:S01]  /*1eaa0*/  HMMA.16816.F32.BF16 R16, R176.reuse, R194, R16 ;  /* 0x000000c2b010723c */ /* 0x040fe20000041810 */
[----:B------:R-:W1:Y:S05]  /*1eab0*/  LDSM.16.M88.4 R192, [R208] ;  /* 0x00000000d0c0783b */ /* 0x000e6a0000000200 */
[C---:B-----5:R-:W-:Y:S06]  /*1eac0*/  HMMA.16816.F32.BF16 R20, R176.reuse, R184, R20 ;  /* 0x000000b8b014723c */ /* 0x060fec0000041814 */
[C---:B------:R-:W-:Y:S01]  /*1ead0*/  HMMA.16816.F32.BF16 R24, R176.reuse, R186, R24 ;  /* 0x000000bab018723c */ /* 0x040fe20000041818 */
[----:B------:R-:W-:Y:S05]  /*1eae0*/  LDSM.16.M88.4 R184, [R219+0xa000] ;  /* 0x00a00000dbb8783b */ /* 0x000fea0000000200 */
[C---:B--2---:R-:W-:Y:S06]  /*1eaf0*/  HMMA.16816.F32.BF16 R28, R176.reuse, R188, R28 ;  /* 0x000000bcb01c723c */ /* 0x044fec000004181c */
[----:B------:R-:W-:Y:S01]  /*1eb00*/  HMMA.16816.F32.BF16 R32, R176, R190, R32 ;  /* 0x000000beb020723c */ /* 0x000fe20000041820 */
[----:B------:R-:W2:Y:S05]  /*1eb10*/  LDSM.16.M88.4 R176, [R222+0x2000] ;  /* 0x00200000deb0783b */ /* 0x000eaa0000000200 */
[C---:B---3--:R-:W-:Y:S01]  /*1eb20*/  HMMA.16816.F32.BF16 R4, R168.reuse, R172, R4 ;  /* 0x000000aca804723c */ /* 0x048fe20000041804 */
[----:B------:R-:W-:Y:S05]  /*1eb30*/  LDSM.16.M88.4 R188, [R219+0xb800] ;  /* 0x00b80000dbbc783b */ /* 0x000fea0000000200 */
        /* <DEDUP_REMOVED lines=8> */
[C---:B-1----:R-:W-:Y:S06]  /*1ebc0*/  HMMA.16816.F32.BF16 R28, R168.reuse, R192, R28 ;  /* 0x000000c0a81c723c */ /* 0x042fec000004181c */
[----:B------:R-:W-:Y:S01]  /*1ebd0*/  HMMA.16816.F32.BF16 R32, R168, R194, R32 ;  /* 0x000000c2a820723c */ /* 0x000fe20000041820 */
[----:B------:R-:W-:Y:S05]  /*1ebe0*/  LDSM.16.M88.4 R168, [R221+0x2000] ;  /* 0x00200000dda8783b */ /* 0x000fea0000000200 */
[C---:B--2---:R-:W-:Y:S01]  /*1ebf0*/  HMMA.16816.F32.BF16 R4, R176.reuse, R184, R4 ;  /* 0x000000b8b004723c */ /* 0x044fe20000041804 */
[----:B------:R-:W1:Y:S05]  /*1ec00*/  LDSM.16.M88.4 R192, [R212+0x2000] ;  /* 0x00200000d4c0783b */ /* 0x000e6a0000000200 */
        /* <DEDUP_REMOVED lines=10> */
[----:B------:R-:W4:Y:S05]  /*1ecb0*/  LDSM.16.M88.4 R176, [R226+0x4000] ;  /* 0x00400000e2b0783b */ /* 0x000f2a0000000200 */
[C---:B-1----:R-:W-:Y:S01]  /*1ecc0*/  HMMA.16816.F32.BF16 R4, R168.reuse, R192, R4 ;  /* 0x000000c0a804723c */ /* 0x042fe20000041804 */
[----:B------:R-:W1:Y:S05]  /*1ecd0*/  LDSM.16.M88.4 R188, [R225+0xc800] ;  /* 0x00c80000e1bc783b */ /* 0x000e6a0000000200 */
[C---:B------:R-:W-:Y:S01]  /*1ece0*/  HMMA.16816.F32.BF16 R8, R168.reuse, R194, R8 ;  /* 0x000000c2a808723c */ /* 0x040fe20000041808 */
[----:B------:R-:W5:Y:S05]  /*1ecf0*/  LDSM.16.M88.4 R192, [R225+0xd000] ;  /* 0x00d00000e1c0783b */ /* 0x000f6a0000000200 */
[C---:B------:R-:W-:Y:S06]  /*1ed00*/  HMMA.16816.F32.BF16 R12, R168.reuse, R196, R12 ;  /* 0x000000c4a80c723c */ /* 0x040fec000004180c */
[C---:B------:R-:W-:Y:S01]  /*1ed10*/  HMMA.16816.F32.BF16 R16, R168.reuse, R198, R16 ;  /* 0x000000c6a810723c */ /* 0x040fe20000041810 */
[----:B------:R-:W-:Y:S05]  /*1ed20*/  LDSM.16.M88.4 R196, [R204] ;  /* 0x00000000ccc4783b */ /* 0x000fea0000000200 */
[C---:B--2---:R-:W-:Y:S06]  /*1ed30*/  HMMA.16816.F32.BF16 R20, R168.reuse, R184, R20 ;  /* 0x000000b8a814723c */ /* 0x044fec0000041814 */
[C---:B------:R-:W-:Y:S01]  /*1ed40*/  HMMA.16816.F32.BF16 R24, R168.reuse, R186, R24 ;  /* 0x000000baa818723c */ /* 0x040fe20000041818 */
[----:B------:R-:W2:Y:S05]  /*1ed50*/  LDSM.16.M88.4 R184, [R225+0xd800] ;  /* 0x00d80000e1b8783b */ /* 0x000eaa0000000200 */
        /* <DEDUP_REMOVED lines=15> */
[----:B------:R-:W-:Y:S05]  /*1ee50*/  LDSM.16.M88.4 R176, [R219+0xc000] ;  /* 0x00c00000dbb0783b */ /* 0x000fea0000000200 */
[C---:B---3--:R-:W-:Y:S01]  /*1ee60*/  HMMA.16816.F32.BF16 R4, R168.reuse, R172, R4 ;  /* 0x000000aca804723c */ /* 0x048fe20000041804 */
[----:B------:R-:W-:Y:S05]  /*1ee70*/  LDSM.16.M88.4 R184, [R219+0xd000] ;  /* 0x00d00000dbb8783b */ /* 0x000fea0000000200 */
[C---:B------:R-:W-:Y:S01]  /*1ee80*/  HMMA.16816.F32.BF16 R8, R168.reuse, R174, R8 ;  /* 0x000000aea808723c */ /* 0x040fe20000041808 */
[----:B------:R-:W2:Y:S05]  /*1ee90*/  LDSM.16.M88.4 R172, [R222+0x4000] ;  /* 0x00400000deac783b */ /* 0x000eaa0000000200 */
[C---:B----4-:R-:W-:Y:S06]  /*1eea0*/  HMMA.16816.F32.BF16 R12, R168.reuse, R180, R12 ;  /* 0x000000b4a80c723c */ /* 0x050fec000004180c */
[C---:B------:R-:W-:Y:S01]  /*1eeb0*/  HMMA.16816.F32.BF16 R16, R168.reuse, R182, R16 ;  /* 0x000000b6a810723c */ /* 0x040fe20000041810 */
[----:B------:R-:W3:Y:S05]  /*1eec0*/  LDSM.16.M88.4 R180, [R219+0xc800] ;  /* 0x00c80000dbb4783b */ /* 0x000eea0000000200 */
[C---:B-1----:R-:W-:Y:S06]  /*1eed0*/  HMMA.16816.F32.BF16 R20, R168.reuse, R188, R20 ;  /* 0x000000bca814723c */ /* 0x042fec0000041814 */
[C---:B------:R-:W-:Y:S01]  /*1eee0*/  HMMA.16816.F32.BF16 R24, R168.reuse, R190, R24 ;  /* 0x000000bea818723c */ /* 0x040fe20000041818 */
[----:B------:R-:W1:Y:S05]  /*1eef0*/  LDSM.16.M88.4 R188, [R219+0xd800] ;  /* 0x00d80000dbbc783b */ /* 0x000e6a0000000200 */
[C---:B------:R-:W-:Y:S06]  /*1ef00*/  HMMA.16816.F32.BF16 R28, R168.reuse, R196, R28 ;  /* 0x000000c4a81c723c */ /* 0x040fec000004181c */
[----:B------:R-:W-:Y:S01]  /*1ef10*/  HMMA.16816.F32.BF16 R32, R168, R198, R32 ;  /* 0x000000c6a820723c */ /* 0x000fe20000041820 */
[----:B------:R-:W4:Y:S05]  /*1ef20*/  LDSM.16.M88.4 R168, [R221+0x4000] ;  /* 0x00400000dda8783b */ /* 0x000f2a0000000200 */
[C---:B--2---:R-:W-:Y:S01]  /*1ef30*/  HMMA.16816.F32.BF16 R4, R172.reuse, R176, R4 ;  /* 0x000000b0ac04723c */ /* 0x044fe20000041804 */
[----:B------:R-:W2:Y:S05]  /*1ef40*/  LDSM.16.M88.4 R196, [R212+0x4800] ;  /* 0x00480000d4c4783b */ /* 0x000eaa0000000200 */
[C---:B------:R-:W-:Y:S01]  /*1ef50*/  HMMA.16816.F32.BF16 R8, R172.reuse, R178, R8 ;  /* 0x000000b2ac08723c */ /* 0x040fe20000041808 */
[----:B------:R-:W5:Y:S05]  /*1ef60*/  LDSM.16.M88.4 R176, [R212+0x5000] ;  /* 0x00500000d4b0783b */ /* 0x000f6a0000000200 */
[C---:B---3--:R-:W-:Y:S06]  /*1ef70*/  HMMA.16816.F32.BF16 R12, R172.reuse, R180, R12 ;  /* 0x000000b4ac0c723c */ /* 0x048fec000004180c */
[C---:B------:R-:W-:Y:S01]  /*1ef80*/  HMMA.16816.F32.BF16 R16, R172.reuse, R182, R16 ;  /* 0x000000b6ac10723c */ /* 0x040fe20000041810 */
[----:B------:R-:W-:Y:S05]  /*1ef90*/  LDSM.16.M88.4 R180, [R226+0x6000] ;  /* 0x00600000e2b4783b */ /* 0x000fea0000000200 */
[C---:B------:R-:W-:Y:S06]  /*1efa0*/  HMMA.16816.F32.BF16 R20, R172.reuse, R184, R20 ;  /* 0x000000b8ac14723c */ /* 0x040fec0000041814 */
[C---:B------:R-:W-:Y:S01]  /*1efb0*/  HMMA.16816.F32.BF16 R24, R172.reuse, R186, R24 ;  /* 0x000000baac18723c */ /* 0x040fe20000041818 */
[----:B------:R-:W-:Y:S05]  /*1efc0*/  LDSM.16.M88.4 R184, [R225+0xe000] ;  /* 0x00e00000e1b8783b */ /* 0x000fea0000000200 */
[C---:B-1----:R-:W-:Y:S06]  /*1efd0*/  HMMA.16816.F32.BF16 R28, R172.reuse, R188, R28 ;  /* 0x000000bcac1c723c */ /* 0x042fec000004181c */
[----:B------:R-:W-:Y:S01]  /*1efe0*/  HMMA.16816.F32.BF16 R32, R172, R190, R32 ;  /* 0x000000beac20723c */ /* 0x000fe20000041820 */
[----:B------:R-:W1:Y:S05]  /*1eff0*/  LDSM.16.M88.4 R172, [R212+0x5800] ;  /* 0x00580000d4ac783b */ /* 0x000e6a0000000200 */
[C---:B----4-:R-:W-:Y:S01]  /*1f000*/  HMMA.16816.F32.BF16 R4, R168.reuse, R192, R4 ;  /* 0x000000c0a804723c */ /* 0x050fe20000041804 */
[----:B------:R-:W3:Y:S05]  /*1f010*/  LDSM.16.M88.4 R188, [R225+0xe800] ;  /* 0x00e80000e1bc783b */ /* 0x000eea0000000200 */
[C---:B------:R-:W-:Y:S01]  /*1f020*/  HMMA.16816.F32.BF16 R8, R168.reuse, R194, R8 ;  /* 0x000000c2a808723c */ /* 0x040fe20000041808 */
[----:B------:R-:W4:Y:S05]  /*1f030*/  LDSM.16.M88.4 R192, [R225+0xf000] ;  /* 0x00f00000e1c0783b */ /* 0x000f2a0000000200 */
[C---:B--2---:R-:W-:Y:S06]  /*1f040*/  HMMA.16816.F32.BF16 R12, R168.reuse, R196, R12 ;  /* 0x000000c4a80c723c */ /* 0x044fec000004180c */
[C---:B------:R-:W-:Y:S01]  /*1f050*/  HMMA.16816.F32.BF16 R16, R168.reuse, R198, R16 ;  /* 0x000000c6a810723c */ /* 0x040fe20000041810 */
[----:B------:R-:W2:Y:S05]  /*1f060*/  LDSM.16.M88.4 R196, [R225+0xf800] ;  /* 0x00f80000e1c4783b */ /* 0x000eaa0000000200 */
[C---:B-----5:R-:W-:Y:S06]  /*1f070*/  HMMA.16816.F32.BF16 R20, R168.reuse, R176, R20 ;  /* 0x000000b0a814723c */ /* 0x060fec0000041814 */
[C---:B------:R-:W-:Y:S01]  /*1f080*/  HMMA.16816.F32.BF16 R24, R168.reuse, R178, R24 ;  /* 0x000000b2a818723c */ /* 0x040fe20000041818 */
[----:B------:R-:W-:Y:S05]  /*1f090*/  LDSM.16.M88.4 R176, [R202] ;  /* 0x00000000cab0783b */ /* 0x000fea0000000200 */
[C---:B-1----:R-:W-:Y:S06]  /*1f0a0*/  HMMA.16816.F32.BF16 R28, R168.reuse, R172, R28 ;  /* 0x000000aca81c723c */ /* 0x042fec000004181c */
[----:B------:R-:W-:Y:S01]  /*1f0b0*/  HMMA.16816.F32.BF16 R32, R168, R174, R32 ;  /* 0x000000aea820723c */ /* 0x000fe20000041820 */
[----:B------:R-:W-:Y:S05]  /*1f0c0*/  LDSM.16.M88.4 R168, [R224+0x6000] ;  /* 0x00600000e0a8783b */ /* 0x000fea0000000200 */
[C---:B------:R-:W-:Y:S01]  /*1f0d0*/  HMMA.16816.F32.BF16 R4, R180.reuse, R184, R4 ;  /* 0x000000b8b404723c */ /* 0x040fe20000041804 */
[----:B------:R-:W1:Y:S05]  /*1f0e0*/  LDSM.16.M88.4 R172, [R203] ;  /* 0x00000000cbac783b */ /* 0x000e6a0000000200 */
[C---:B------:R-:W-:Y:S01]  /*1f0f0*/  HMMA.16816.F32.BF16 R8, R180.reuse, R186, R8 ;  /* 0x000000bab408723c */ /* 0x040fe20000041808 */
[----:B------:R-:W5:Y:S05]  /*1f100*/  LDSM.16.M88.4 R184, [R201] ;  /* 0x00000000c9b8783b */ /* 0x000f6a0000000200 */
[C---:B---3--:R-:W-:Y:S06]  /*1f110*/  HMMA.16816.F32.BF16 R12, R180.reuse, R188, R12 ;  /* 0x000000bcb40c723c */ /* 0x048fec000004180c */
[C---:B------:R-:W-:Y:S01]  /*1f120*/  HMMA.16816.F32.BF16 R16, R180.reuse, R190, R16 ;  /* 0x000000beb410723c */ /* 0x040fe20000041810 */
[----:B------:R-:W3:Y:S05]  /*1f130*/  LDSM.16.M88.4 R188, [R200] ;  /* 0x00000000c8bc783b */ /* 0x000eea0000000200 */
[C---:B----4-:R-:W-:Y:S06]  /*1f140*/  HMMA.16816.F32.BF16 R20, R180.reuse, R192, R20 ;  /* 0x000000c0b414723c */ /* 0x050fec0000041814 */
[C---:B------:R-:W-:Y:S01]  /*1f150*/  HMMA.16816.F32.BF16 R24, R180.reuse, R194, R24 ;  /* 0x000000c2b418723c */ /* 0x040fe20000041818 */
[----:B------:R-:W-:Y:S05]  /*1f160*/  LDSM.16.M88.4 R192, [R219+0xe000] ;  /* 0x00e00000dbc0783b */ /* 0x000fea0000000200 */
[C---:B--2---:R-:W-:Y:S06]  /*1f170*/  HMMA.16816.F32.BF16 R28, R180.reuse, R196, R28 ;  /* 0x000000c4b41c723c */ /* 0x044fec000004181c */
[----:B------:R-:W-:Y:S01]  /*1f180*/  HMMA.16816.F32.BF16 R32, R180, R198, R32 ;  /* 0x000000c6b420723c */ /* 0x000fe20000041820 */
[----:B------:R-:W2:Y:S05]  /*1f190*/  LDSM.16.M88.4 R180, [R222+0x6000] ;  /* 0x00600000deb4783b */ /* 0x000eaa0000000200 */
[C---:B-1----:R-:W-:Y:S06]  /*1f1a0*/  HMMA.16816.F32.BF16 R4, R168.reuse, R172, R4 ;  /* 0x000000aca804723c */ /* 0x042fec0000041804 */
[C---:B------:R-:W-:Y:S01]  /*1f1b0*/  HMMA.16816.F32.BF16 R8, R168.reuse, R174, R8 ;  /* 0x000000aea808723c */ /* 0x040fe20000041808 */
[----:B------:R-:W1:Y:S05]  /*1f1c0*/  LDSM.16.M88.4 R172, [R219+0xe800] ;  /* 0x00e80000dbac783b */ /* 0x000e6a0000000200 */
[C---:B------:R-:W-:Y:S06]  /*1f1d0*/  HMMA.16816.F32.BF16 R12, R168.reuse, R176, R12 ;  /* 0x000000b0a80c723c */ /* 0x040fec000004180c */
[C---:B------:R-:W-:Y:S01]  /*1f1e0*/  HMMA.16816.F32.BF16 R16, R168.reuse, R178, R16 ;  /* 0x000000b2a810723c */ /* 0x040fe20000041810 */
[----:B------:R-:W4:Y:S05]  /*1f1f0*/  LDSM.16.M88.4 R176, [R219+0xf000] ;  /* 0x00f00000dbb0783b */ /* 0x000f2a0000000200 */
[C---:B-----5:R-:W-:Y:S06]  /*1f200*/  HMMA.16816.F32.BF16 R20, R168.reuse, R184, R20 ;  /* 0x000000b8a814723c */ /* 0x060fec0000041814 */
[C---:B------:R-:W-:Y:S01]  /*1f210*/  HMMA.16816.F32.BF16 R24, R168.reuse, R186, R24 ;  /* 0x000000baa818723c */ /* 0x040fe20000041818 */
[----:B------:R-:W5:Y:S05]  /*1f220*/  LDSM.16.M88.4 R184, [R219+0xf800] ;  /* 0x00f80000dbb8783b */ /* 0x000f6a0000000200 */
[C---:B---3--:R-:W-:Y:S06]  /*1f230*/  HMMA.16816.F32.BF16 R28, R168.reuse, R188, R28 ;  /* 0x000000bca81c723c */ /* 0x048fec000004181c */
[----:B------:R-:W-:Y:S01]  /*1f240*/  HMMA.16816.F32.BF16 R32, R168, R190, R32 ;  /* 0x000000bea820723c */ /* 0x000fe20000041820 */
[----:B------:R-:W-:Y:S05]  /*1f250*/  LDSM.16.M88.4 R168, [R221+0x6000] ;  /* 0x00600000dda8783b */ /* 0x000fea0000000200 */
[----:B------:R-:W3:Y:S01]  /*1f260*/  LDSM.16.M88.4 R188, [R212+0x6000] ;  /* 0x00600000d4bc783b */ /* 0x000ee20000000200 */
[C---:B--2---:R-:W-:Y:S06]  /*1f270*/  HMMA.16816.F32.BF16 R4, R180.reuse, R192, R4 ;  /* 0x000000c0b404723c */ /* 0x044fec0000041804 */
[C---:B------:R-:W-:Y:S06]  /*1f280*/  HMMA.16816.F32.BF16 R8, R180.reuse, R194, R8 ;  /* 0x000000c2b408723c */ /* 0x040fec0000041808 */
[C---:B-1----:R-:W-:Y:S06]  /*1f290*/  HMMA.16816.F32.BF16 R12, R180.reuse, R172, R12 ;  /* 0x000000acb40c723c */ /* 0x042fec000004180c */
[C---:B------:R-:W-:Y:S01]  /*1f2a0*/  HMMA.16816.F32.BF16 R16, R180.reuse, R174, R16 ;  /* 0x000000aeb410723c */ /* 0x040fe20000041810 */
[----:B------:R-:W1:Y:S05]  /*1f2b0*/  LDSM.16.M88.4 R172, [R212+0x6800] ;  /* 0x00680000d4ac783b */ /* 0x000e6a0000000200 */
[C---:B----4-:R-:W-:Y:S06]  /*1f2c0*/  HMMA.16816.F32.BF16 R20, R180.reuse, R176, R20 ;  /* 0x000000b0b414723c */ /* 0x050fec0000041814 */
        /* <DEDUP_REMOVED lines=35> */
[----:B------:R3:W1:Y:S01]  /*1f500*/  MUFU.TANH R188, R16 ;  /* 0x0000001000bc7308 */ /* 0x0006620000002400 */
[----:B------:R-:W-:Y:S09]  /*1f510*/  BAR.SYNC.DEFER_BLOCKING 0x0 ;  /* 0x0000000000007b1d */ /* 0x000ff20000010000 */
[----:B------:R-:W1:Y:S01]  /*1f520*/  MUFU.TANH R177, R177 ;  /* 0x000000b100b17308 */ /* 0x000e620000002400 */
[-C--:B------:R-:W-:Y:S01]  /*1f530*/  FMUL.FTZ R6, R20, R3.reuse ;  /* 0x0000000314067220 */ /* 0x080fe20000410000 */
[-C--:B------:R-:W-:Y:S01]  /*1f540*/  FMUL.FTZ R5, R21, R3.reuse ;  /* 0x0000000315057220 */ /* 0x080fe20000410000 */
[-C--:B------:R-:W-:Y:S01]  /*1f550*/  FMUL.FTZ R22, R22, R3.reuse ;  /* 0x0000000316167220 */ /* 0x080fe20000410000 */
[-C--:B------:R-:W-:Y:S01]  /*1f560*/  FMUL.FTZ R23, R23, R3.reuse ;  /* 0x0000000317177220 */ /* 0x080fe20000410000 */
[-C--:B------:R-:W-:Y:S01]  /*1f570*/  FMUL.FTZ R25, R25, R3.reuse ;  /* 0x0000000319197220 */ /* 0x080fe20000410000 */
[-C--:B------:R-:W-:Y:S04]  /*1f580*/  FMUL.FTZ R26, R26, R3.reuse ;  /* 0x000000031a1a7220 */ /* 0x080fe80000410000 */
[----:B------:R-:W1:Y:S01]  /*1f590*/  MUFU.TANH R178, R178 ;  /* 0x000000b200b27308 */ /* 0x000e620000002400 */
[-C--:B------:R-:W-:Y:S09]  /*1f5a0*/  FMUL.FTZ R4, R27, R3.reuse ;  /* 0x000000031b047220 */ /* 0x080ff20000410000 */
[----:B------:R1:W1:Y:S10]  /*1f5b0*/  MUFU.TANH R172, R181 ;  /* 0x000000b500ac7308 */ /* 0x0002740000002400 */
[----:B------:R1:W1:Y:S01]  /*1f5c0*/  MUFU.TANH R186, R13 ;  /* 0x0000000d00ba7308 */ /* 0x0002620000002400 */
[C---:B-----5:R-:W-:Y:S06]  /*1f5d0*/  HMMA.16816.F32.BF16 R28, R168.reuse, R8, R28 ;  /* 0x00000008a81c723c */ /* 0x060fec000004181c */
        /* <DEDUP_REMOVED lines=9> */
[-C--:B---3--:R-:W-:Y:S05]  /*1f670*/  FMUL.FTZ R16, R32, R3.reuse ;  /* 0x0000000320107220 */ /* 0x088fea0000410000 */
[----:B------:R3:W1:Y:S01]  /*1f680*/  MUFU.TANH R199, R19 ;  /* 0x0000001300c77308 */ /* 0x0006620000002400 */
[-C--:B------:R-:W-:Y:S01]  /*1f690*/  FMUL.FTZ R14, R33, R3.reuse ;  /* 0x00000003210e7220 */ /* 0x080fe20000410000 */
[-C--:B------:R-:W-:Y:S01]  /*1f6a0*/  FMUL.FTZ R12, R34, R3.reuse ;  /* 0x00000003220c7220 */ /* 0x080fe20000410000 */
[----:B------:R-:W-:Y:S07]  /*1f6b0*/  FMUL.FTZ R3, R35, R3 ;  /* 0x0000000323037220 */ /* 0x000fee0000410000 */
[----:B------:R-:W1:Y:S10]  /*1f6c0*/  MUFU.TANH R6, R6 ;  /* 0x0000000600067308 */ /* 0x000e740000002400 */
[----:B------:R-:W1:Y:S10]  /*1f6d0*/  MUFU.TANH R5, R5 ;  /* 0x0000000500057308 */ /* 0x000e740000002400 */
[----:B------:R3:W1:Y:S10]  /*1f6e0*/  MUFU.TANH R198, R22 ;  /* 0x0000001600c67308 */ /* 0x0006740000002400 */
[----:B------:R3:W1:Y:S10]  /*1f6f0*/  MUFU.TANH R196, R23 ;  /* 0x0000001700c47308 */ /* 0x0006740000002400 */
        /* <DEDUP_REMOVED lines=28> */
[-C--:B-1----:R-:W-:Y:S02]  /*1f8c0*/  IABS R18, R22.reuse ;  /* 0x0000001600127213 */ /* 0x082fe40000000000 */
        /* <DEDUP_REMOVED lines=59> */
.L_x_7021:
[----:B------:R-:W-:Y:S02]  /*1fc80*/  R2UR UR4, R164 ;  /* 0x00000000a40472ca */ /* 0x000fe400000e0000 */
[----:B------:R-:W-:Y:S11]  /*1fc90*/  R2UR UR5, R165 ;  /* 0x00000000a50572ca */ /* 0x000ff600000e0000 */
[----:B------:R-:W-:Y:S02]  /*1fca0*/  @!UPT UIADD3 URZ, URZ, URZ, URZ ;  /* 0x0000003f3f3ff290 */ /* 0x000fe4000fffe03f */
[----:B------:R-:W2:Y:S02]  /*1fcb0*/  LD.E R22, desc[UR4][R166.64+0x38] ;  /* 0x00003804a6167980 */ /* 0x000ea4000c101900 */
[----:B--2---:R-:W-:Y:S05]  /*1fcc0*/  IMAD.U32 R22, R22, -0x40, RZ ;  /* 0xffffffc016167824 */ /* 0x004fea00078e00ff */
[----:B------:R-:W-:Y:S02]  /*1fcd0*/  SHF.R.S32.HI R9, RZ, 0x1f, R22 ;  /* 0x0000001fff097819 */ /* 0x000fe40000011416 */
.L_x_7022:
[----:B------:R-:W-:Y:S05]  /*1fce0*/  BSYNC B0 ;  /* 0x0000000000007941 */ /* 0x000fea0003800000 */
.L_x_7020:
        /* <DEDUP_REMOVED lines=42> */
[----:B-1----:R-:W-:Y:S03]  /*1ff90*/  IADD3 R18, P0, R250, R20, RZ ;  /* 0x00000014fa127210 */ /* 0x002fe60007f1e0ff */
        /* <DEDUP_REMOVED lines=9> */
.L_x_7019:
[----:B------:R-:W-:Y:S05]  /*20030*/  BSYNC B1 ;  /* 0x0000000000017941 */ /* 0x000fea0003800000 */
.L_x_7018:
[----:B------:R-:W-:Y:S01]  /*20040*/  R2UR UR4, R164 ;  /* 0x00000000a40472ca */ /* 0x000fe200000e0000 */
[----:B------:R-:W3:Y:S01]  /*20050*/  S2R R7, SR_TID.X ;  /* 0x0000000000077919 */ /* 0x000ee20000002100 */
[----:B------:R-:W-:Y:S01]  /*20060*/  R2UR UR5, R165 ;  /* 0x00000000a50572ca */ /* 0x000fe200000e0000 */
[----:B------:R-:W-:Y:S11]  /*20070*/  LDSM.16.MT88.4 R28, [R217+0x10000] ;  /* 0x01000000d91c783b */ /* 0x000ff60000004200 */
[----:B------:R-:W-:Y:S01]  /*20080*/  @!UPT UIADD3 URZ, URZ, URZ, URZ ;  /* 0x0000003f3f3ff290 */ /* 0x000fe2000fffe03f */
[----:B------:R4:W5:Y:S01]  /*20090*/  LD.E R165, desc[UR4][R166.64+0xdc] ;  /* 0x0000dc04a6a57980 */ /* 0x000962000c101900 */
[----:B---3--:R-:W-:Y:S04]  /*200a0*/  SHF.L.U32 R7, R7, 0x1, RZ ;  /* 0x0000000107077819 */ /* 0x008fe800000006ff */
[----:B------:R-:W-:Y:S04]  /*200b0*/  LOP3.LUT R7, R7, 0x6, RZ, 0xc0, !PT ;  /* 0x0000000607077812 */ /* 0x000fe800078ec0ff */
[----:B-12---:R-:W-:Y:S04]  /*200c0*/  LEA R18, R242, R7, 0x6 ;  /* 0x00000007f2127211 */ /* 0x006fe800078e30ff */
[C---:B------:R-:W-:Y:S02]  /*200d0*/  IADD3 R22, R18.reuse, 0x1, RZ ;  /* 0x0000000112167810 */ /* 0x040fe40007ffe0ff */
[----:B------:R-:W-:Y:S02]  /*200e0*/  IADD3 R20, R18, 0x8, RZ ;  /* 0x0000000812147810 */ /* 0x000fe40007ffe0ff */
[-C--:B------:R-:W-:Y:S02]  /*200f0*/  ISETP.GE.AND P2, PT, R22, R245.reuse, PT ;  /* 0x000000f51600720c */ /* 0x080fe40003f46270 */
[C---:B------:R-:W-:Y:S02]  /*20100*/  ISETP.GE.AND P6, PT, R20.reuse, R245, PT ;  /* 0x000000f51400720c */ /* 0x040fe40003fc6270 */
[-C--:B------:R-:W-:Y:S02]  /*20110*/  ISETP.GE.AND P4, PT, R20, R243.reuse, PT ;  /* 0x000000f31400720c */ /* 0x080fe40003f86270 */
[-C--:B------:R-:W-:Y:S02]  /*20120*/  ISETP.GE.AND P0, PT, R18, R243.reuse, PT ;  /* 0x000000f31200720c */ /* 0x080fe40003f06270 */
[----:B------:R-:W-:Y:S02]  /*20130*/  ISETP.GE.AND P3, PT, R22, R243, PT ;  /* 0x000000f31600720c */ /* 0x000fe40003f66270 */
[----:B------:R-:W-:Y:S02]  /*20140*/  ISETP.GE.AND P5, PT, R18, R245, PT ;  /* 0x000000f51200720c */ /* 0x000fe40003fa6270 */
[-C--:B------:R-:W-:Y:S02]  /*20150*/  ISETP.GE.OR P2, PT, R22, R244.reuse, !P2 ;  /* 0x000000f41600720c */ /* 0x080fe40005746670 */
[CC--:B------:R-:W-:Y:S02]  /*20160*/  ISETP.GE.OR P6, PT, R20.reuse, R244.reuse, !P6 ;  /* 0x000000f41400720c */ /* 0x0c0fe400077c6670 */
[-C--:B------:R-:W-:Y:S02]  /*20170*/  ISETP.GE.OR P4, PT, R20, R237.reuse, !P4 ;  /* 0x000000ed1400720c */ /* 0x080fe40006786670 */
[CC--:B------:R-:W-:Y:S02]  /*20180*/  ISETP.GE.OR P0, PT, R18.reuse, R237.reuse, !P0 ;  /* 0x000000ed1200720c */ /* 0x0c0fe40004706670 */
[----:B------:R-:W-:Y:S02]  /*20190*/  IADD3 R20, R18, 0x10, RZ ;  /* 0x0000001012147810 */ /* 0x000fe40007ffe0ff */
[----:B------:R-:W-:Y:S01]  /*201a0*/  ISETP.GE.OR P3, PT, R22, R237, !P3 ;  /* 0x000000ed1600720c */ /* 0x000fe20005f66670 */
[C---:B------:R-:W-:Y:S01]  /*201b0*/  VIADD R22, R18.reuse, 0x9 ;  /* 0x0000000912167836 */ /* 0x040fe20000000000 */
[-C--:B------:R-:W-:Y:S02]  /*201c0*/  ISETP.GE.OR P5, PT, R18, R244.reuse, !P5 ;  /* 0x000000f41200720c */ /* 0x080fe40006fa6670 */
[----:B------:R-:W-:Y:S02]  /*201d0*/  FSEL R15, R177, -INF , !P2 ;  /* 0xff800000b10f7808 */ /* 0x000fe40005000000 */
[----:B------:R-:W-:Y:S02]  /*201e0*/  FSEL R7, R178, -INF , !P0 ;  /* 0xff800000b2077808 */ /* 0x000fe40004000000 */
[C---:B------:R-:W-:Y:S02]  /*201f0*/  ISETP.GE.AND P0, PT, R20.reuse, R245, PT ;  /* 0x000000f51400720c */ /* 0x040fe40003f06270 */
[----:B------:R-:W-:Y:S02]  /*20200*/  ISETP.GE.AND P2, PT, R20, R243, PT ;  /* 0x000000f31400720c */ /* 0x000fe40003f46270 */
[----:B------:R-:W-:Y:S02]  /*20210*/  FSEL R17, R176, -INF , !P5 ;  /* 0xff800000b0117808 */ /* 0x000fe40006800000 */
[C---:B------:R-:W-:Y:S02]  /*20220*/  ISETP.GE.AND P1, PT, R22.reuse, R245, PT ;  /* 0x000000f51600720c */ /* 0x040fe40003f26270 */
[----:B------:R-:W-:Y:S02]  /*20230*/  ISETP.GE.AND P5, PT, R22, R243, PT ;  /* 0x000000f31600720c */ /* 0x000fe40003fa6270 */
[CC--:B------:R-:W-:Y:S02]  /*20240*/  ISETP.GE.OR P2, PT, R20.reuse, R237.reuse, !P2 ;  /* 0x000000ed1400720c */ /* 0x0c0fe40005746670 */
[-C--:B------:R-:W-:Y:S02]  /*20250*/  ISETP.GE.OR P0, PT, R20, R244.reuse, !P0 ;  /* 0x000000f41400720c */ /* 0x080fe40004706670 */
[----:B------:R-:W-:Y:S02]  /*20260*/  IADD3 R20, R18, 0x18, RZ ;  /* 0x0000001812147810 */ /* 0x000fe40007ffe0ff */
[CC--:B------:R-:W-:Y:S02]  /*20270*/  ISETP.GE.OR P1, PT, R22.reuse, R244.reuse, !P1 ;  /* 0x000000f41600720c */ /* 0x0c0fe40004f26670 */
[----:B------:R-:W-:Y:S02]  /*20280*/  ISETP.GE.OR P5, PT, R22, R237, !P5 ;  /* 0x000000ed1600720c */ /* 0x000fe40006fa6670 */
[----:B------:R-:W-:Y:S02]  /*20290*/  IADD3 R22, R18, 0x11, RZ ;  /* 0x0000001112167810 */ /* 0x000fe40007ffe0ff */
[----:B------:R-:W-:Y:S02]  /*202a0*/  FSEL R193, R193, -INF , !P0 ;  /* 0xff800000c1c17808 */ /* 0x000fe40004000000 */
[-C--:B------:R-:W-:Y:S02]  /*202b0*/  ISETP.GE.AND P0, PT, R20, R245.reuse, PT ;  /* 0x000000f51400720c */ /* 0x080fe40003f06270 */
[----:B------:R-:W-:Y:S02]  /*202c0*/  FSEL R13, R179, -INF , !P6 ;  /* 0xff800000b30d7808 */ /* 0x000fe40007000000 */
[----:B------:R-:W-:Y:S02]  /*202d0*/  FSEL R9, R180, -INF , !P1 ;  /* 0xff800000b4097808 */ /* 0x000fe40004800000 */
[C---:B------:R-:W-:Y:S02]  /*202e0*/  ISETP.GE.AND P6, PT, R22.reuse, R245, PT ;  /* 0x000000f51600720c */ /* 0x040fe40003fc6270 */
[----:B------:R-:W-:Y:S02]  /*202f0*/  ISETP.GE.AND P1, PT, R22, R243, PT ;  /* 0x000000f31600720c */ /* 0x000fe40003f26270 */
[-C--:B------:R-:W-:Y:S02]  /*20300*/  ISETP.GE.OR P0, PT, R20, R244.reuse, !P0 ;  /* 0x000000f41400720c */ /* 0x080fe40004706670 */
[----:B------:R-:W-:Y:S02]  /*20310*/  IADD3 R24, R18, 0x19, RZ ;  /* 0x0000001912187810 */ /* 0x000fe40007ffe0ff */
[CC--:B------:R-:W-:Y:S02]  /*20320*/  ISETP.GE.OR P6, PT, R22.reuse, R244.reuse, !P6 ;  /* 0x000000f41600720c */ /* 0x0c0fe400077c6670 */
[----:B------:R-:W-:Y:S01]  /*20330*/  ISETP.GE.OR P1, PT, R22, R237, !P1 ;  /* 0x000000ed1600720c */ /* 0x000fe20004f26670 */
[----:B------:R-:W-:Y:S01]  /*20340*/  VIADD R22, R18, 0x20 ;  /* 0x0000002012167836 */ /* 0x000fe20000000000 */
[----:B------:R-:W-:Y:S02]  /*20350*/  FSEL R11, R172, -INF , !P3 ;  /* 0xff800000ac0b7808 */ /* 0x000fe40005800000 */
[----:B------:R-:W-:Y:S02]  /*20360*/  FSEL R188, R188, -INF , !P0 ;  /* 0xff800000bcbc7808 */ /* 0x000fe40004000000 */
[C---:B------:R-:W-:Y:S02]  /*20370*/  ISETP.GE.AND P3, PT, R24.reuse, R245, PT ;  /* 0x000000f51800720c */ /* 0x040fe40003f66270 */
[----:B------:R-:W-:Y:S02]  /*20380*/  ISETP.GE.AND P0, PT, R24, R243, PT ;  /* 0x000000f31800720c */ /* 0x000fe40003f06270 */
[----:B------:R-:W-:Y:S02]  /*20390*/  FSEL R21, R173, -INF , !P4 ;  /* 0xff800000ad157808 */ /* 0x000fe40006000000 */
[----:B------:R-:W-:Y:S02]  /*203a0*/  FSEL R186, R186, -INF , !P6 ;  /* 0xff800000baba7808 */ /* 0x000fe40007000000 */
[----:B------:R-:W-:Y:S02]  /*203b0*/  FSEL R19, R174, -INF , !P5 ;  /* 0xff800000ae137808 */ /* 0x000fe40006800000 */
[CC--:B------:R-:W-:Y:S02]  /*203c0*/  ISETP.GE.OR P3, PT, R24.reuse, R244.reuse, !P3 ;  /* 0x000000f41800720c */ /* 0x0c0fe40005f66670 */
[----:B------:R-:W-:Y:S02]  /*203d0*/  ISETP.GE.OR P0, PT, R24, R237, !P0 ;  /* 0x000000ed1800720c */ /* 0x000fe40004706670 */
[----:B------:R-:W-:Y:S02]  /*203e0*/  ISETP.GE.AND P4, PT, R22, R245, PT ;  /* 0x000000f51600720c */ /* 0x000fe40003f86270 */
[-C--:B------:R-:W-:Y:S02]  /*203f0*/  ISETP.GE.AND P6, PT, R20, R243.reuse, PT ;  /* 0x000000f31400720c */ /* 0x080fe40003fc6270 */
[----:B------:R-:W-:Y:S02]  /*20400*/  IADD3 R24, R18, 0x28, RZ ;  /* 0x0000002812187810 */ /* 0x000fe40007ffe0ff */
[C---:B------:R-:W-:Y:S02]  /*20410*/  ISETP.GE.AND P5, PT, R22.reuse, R243, PT ;  /* 0x000000f31600720c */ /* 0x040fe40003fa6270 */
[----:B------:R-:W-:Y:S02]  /*20420*/  ISETP.GE.OR P4, PT, R22, R244, !P4 ;  /* 0x000000f41600720c */ /* 0x000fe40006786670 */
[----:B------:R-:W-:Y:S02]  /*20430*/  FSEL R197, R197, -INF , !P2 ;  /* 0xff800000c5c57808 */ /* 0x000fe40005000000 */
[----:B------:R-:W-:Y:S02]  /*20440*/  ISETP.GE.OR P6, PT, R20, R237, !P6 ;  /* 0x000000ed1400720c */ /* 0x000fe400077c6670 */
[----:B------:R-:W-:Y:S02]  /*20450*/  ISETP.GE.AND P2, PT, R24, R245, PT ;  /* 0x000000f51800720c */ /* 0x000fe40003f46270 */
[----:B------:R-:W-:Y:S02]  /*20460*/  IADD3 R20, R18, 0x21, RZ ;  /* 0x0000002112147810 */ /* 0x000fe40007ffe0ff */
[----:B------:R-:W-:Y:S02]  /*20470*/  ISETP.GE.OR P5, PT, R22, R237, !P5 ;  /* 0x000000ed1600720c */ /* 0x000fe40006fa6670 */
[----:B------:R-:W-:Y:S02]  /*20480*/  FMNMX.FTZ R22, R17, R0, !PT ;  /* 0x0000000011167209 */ /* 0x000fe40007810000 */
[----:B------:R-:W-:Y:S02]  /*20490*/  FSEL R25, R6, -INF , !P4 ;  /* 0xff80000006197808 */ /* 0x000fe40006000000 */
[----:B------:R-:W-:Y:S02]  /*204a0*/  FSEL R195, R195, -INF , !P3 ;  /* 0xff800000c3c37808 */ /* 0x000fe40005800000 */
[----:B------:R-:W-:Y:S02]  /*204b0*/  ISETP.GE.OR P2, PT, R24, R244, !P2 ;  /* 0x000000f41800720c */ /* 0x000fe40005746670 */
[C---:B------:R-:W-:Y:S02]  /*204c0*/  ISETP.GE.AND P3, PT, R20.reuse, R245, PT ;  /* 0x000000f51400720c */ /* 0x040fe40003f66270 */
[----:B------:R-:W-:Y:S02]  /*204d0*/  ISETP.GE.AND P4, PT, R20, R243, PT ;  /* 0x000000f31400720c */ /* 0x000fe40003f86270 */
[----:B------:R-:W-:Y:S02]  /*204e0*/  FMNMX.FTZ R22, R15, R22, !PT ;  /* 0x000000160f167209 */ /* 0x000fe40007810000 */
[----:B------:R-:W-:Y:S02]  /*204f0*/  FSEL R26, R8, -INF , !P2 ;  /* 0xff800000081a7808 */ /* 0x000fe40005000000 */
[C---:B------:R-:W-:Y:S02]  /*20500*/  ISETP.GE.OR P3, PT, R20.reuse, R244, !P3 ;  /* 0x000000f41400720c */ /* 0x040fe40005f66670 */
[----:B------:R-:W-:Y:S02]  /*20510*/  ISETP.GE.OR P4, PT, R20, R237, !P4 ;  /* 0x000000ed1400720c */ /* 0x000fe40006786670 */
[----:B------:R-:W-:Y:S02]  /*20520*/  FMNMX.FTZ R8, R13, R22, !PT ;  /* 0x000000160d087209 */ /* 0x000fe40007810000 */
[----:B------:R-:W-:Y:S02]  /*20530*/  IADD3 R20, R18, 0x29, RZ ;  /* 0x0000002912147810 */ /* 0x000fe40007ffe0ff */
[----:B------:R-:W-:Y:S02]  /*20540*/  FSEL R190, R190, -INF , !P1 ;  /* 0xff800000bebe7808 */ /* 0x000fe40004800000 */
[----:B------:R-:W-:Y:S02]  /*20550*/  FMNMX.FTZ R8, R9, R8, !PT ;  /* 0x0000000809087209 */ /* 0x000fe40007810000 */
[C---:B------:R-:W-:Y:S02]  /*20560*/  ISETP.GE.AND P1, PT, R20.reuse, R245, PT ;  /* 0x000000f51400720c */ /* 0x040fe40003f26270 */
[C---:B------:R-:W-:Y:S02]  /*20570*/  ISETP.GE.AND P2, PT, R20.reuse, R243, PT ;  /* 0x000000f31400720c */ /* 0x040fe40003f46270 */
[----:B------:R-:W-:Y:S02]  /*20580*/  FSEL R27, R5, -INF , !P3 ;  /* 0xff800000051b7808 */ /* 0x000fe40005800000 */
[C---:B------:R-:W-:Y:S02]  /*20590*/  ISETP.GE.OR P1, PT, R20.reuse, R244, !P1 ;  /* 0x000000f41400720c */ /* 0x040fe40004f26670 */
[----:B------:R-:W-:Y:S02]  /*205a0*/  ISETP.GE.OR P2, PT, R20, R237, !P2 ;  /* 0x000000ed1400720c */ /* 0x000fe40005746670 */
[----:B------:R-:W-:Y:S01]  /*205b0*/  FMNMX.FTZ R5, R193, R8, !PT ;  /* 0x00000008c1057209 */ /* 0x000fe20007810000 */
[----:B------:R-:W-:Y:S01]  /*205c0*/  VIADD R8, R18, 0x31 ;  /* 0x0000003112087836 */ /* 0x000fe20000000000 */
        /* <DEDUP_REMOVED lines=10> */
[----:B------:R-:W-:Y:S02]  /*20670*/  IADD3 R6, R18, 0x30, RZ ;  /* 0x0000003012067810 */ /* 0x000fe40007ffe0ff */
[----:B------:R-:W-:Y:S02]  /*20680*/  FSEL R192, R192, -INF , !P6 ;  /* 0xff800000c0c07808 */ /* 0x000fe40007000000 */
[----:B------:R-:W-:Y:S02]  /*20690*/  FMNMX.FTZ R5, R190, R5, !PT ;  /* 0x00000005be057209 */ /* 0x000fe40007810000 */
[----:B------:R-:W-:Y:S02]  /*206a0*/  FSEL R252, R252, -INF , !P1 ;  /* 0xff800000fcfc7808 */ /* 0x000fe40004800000 */
[----:B------:R-:W-:Y:S02]  /*206b0*/  FMNMX.FTZ R23, R26, R20, !PT ;  /* 0x000000141a177209 */ /* 0x000fe40007810000 */
[C---:B------:R-:W-:Y:S02]  /*206c0*/  ISETP.GE.AND P6, PT, R6.reuse, R245, PT ;  /* 0x000000f50600720c */ /* 0x040fe40003fc6270 */
[----:B------:R-:W-:Y:S02]  /*206d0*/  ISETP.GE.AND P1, PT, R6, R243, PT ;  /* 0x000000f30600720c */ /* 0x000fe40003f26270 */
[----:B------:R-:W-:Y:S02]  /*206e0*/  FMNMX.FTZ R20, R192, R5, !PT ;  /* 0x00000005c0147209 */ /* 0x000fe40007810000 */
[----:B------:R-:W-:Y:S02]  /*206f0*/  FSEL R199, R199, -INF , !P0 ;  /* 0xff800000c7c77808 */ /* 0x000fe40004000000 */
[C---:B------:R-:W-:Y:S02]  /*20700*/  ISETP.GE.OR P6, PT, R6.reuse, R244, !P6 ;  /* 0x000000f40600720c */ /* 0x040fe400077c6670 */
[----:B------:R-:W-:Y:S02]  /*20710*/  ISETP.GE.OR P1, PT, R6, R237, !P1 ;  /* 0x000000ed0600720c */ /* 0x000fe40004f26670 */
[----:B------:R-:W-:Y:S02]  /*20720*/  ISETP.GE.AND P3, PT, R24, R243, PT ;  /* 0x000000f31800720c */ /* 0x000fe40003f66270 */
[----:B------:R-:W-:Y:S02]  /*20730*/  FMNMX.FTZ R5, R199, R20, !PT ;  /* 0x00000014c7057209 */ /* 0x000fe40007810000 */
[----:B------:R-:W-:Y:S02]  /*20740*/  IADD3 R6, R18, 0x38, RZ ;  /* 0x0000003812067810 */ /* 0x000fe40007ffe0ff */
[----:B------:R-:W-:Y:S02]  /*20750*/  FSEL R198, R198, -INF , !P5 ;  /* 0xff800000c6c67808 */ /* 0x000fe40006800000 */
[----:B------:R-:W-:Y:S02]  /*20760*/  ISETP.GE.AND P0, PT, R8, R245, PT ;  /* 0x000000f50800720c */ /* 0x000fe40003f06270 */
[----:B------:R-:W-:Y:S02]  /*20770*/  FSEL R191, R191, -INF , !P6 ;  /* 0xff800000bfbf7808 */ /* 0x000fe40007000000 */
[----:B------:R-:W-:Y:S02]  /*20780*/  FMNMX.FTZ R22, R252, R23, !PT ;  /* 0x00000017fc167209 */ /* 0x000fe40007810000 */
[----:B------:R-:W-:Y:S02]  /*20790*/  ISETP.GE.OR P3, PT, R24, R237, !P3 ;  /* 0x000000ed1800720c */ /* 0x000fe40005f66670 */
[----:B------:R-:W-:Y:S02]  /*207a0*/  IADD3 R18, R18, 0x39, RZ ;  /* 0x0000003912127810 */ /* 0x000fe40007ffe0ff */
[----:B------:R-:W-:Y:S02]  /*207b0*/  ISETP.GE.AND P6, PT, R6, R245, PT ;  /* 0x000000f50600720c */ /* 0x000fe40003fc6270 */
[----:B------:R-:W-:Y:S02]  /*207c0*/  ISETP.GE.OR P0, PT, R8, R244, !P0 ;  /* 0x000000f40800720c */ /* 0x000fe40004706670 */
[----:B------:R-:W-:Y:S02]  /*207d0*/  FSEL R196, R196, -INF , !P4 ;  /* 0xff800000c4c47808 */ /* 0x000fe40006000000 */
[----:B------:R-:W-:Y:S02]  /*207e0*/  FMNMX.FTZ R5, R198, R5, !PT ;  /* 0x00000005c6057209 */ /* 0x000fe40007810000 */
[----:B------:R-:W-:Y:S02]  /*207f0*/  FMNMX.FTZ R20, R191, R22, !PT ;  /* 0x00000016bf147209 */ /* 0x000fe40007810000 */
[----:B------:R-:W-:Y:S02]  /*20800*/  ISETP.GE.AND P5, PT, R18, R245, PT ;  /* 0x000000f51200720c */ /* 0x000fe40003fa6270 */
[----:B------:R-:W-:Y:S02]  /*20810*/  FSEL R189, R189, -INF , !P0 ;  /* 0xff800000bdbd7808 */ /* 0x000fe40004000000 */
[----:B------:R-:W-:Y:S02]  /*20820*/  ISETP.GE.OR P6, PT, R6, R244, !P6 ;  /* 0x000000f40600720c */ /* 0x000fe400077c6670 */
[----:B------:R-:W-:Y:S02]  /*20830*/  FSEL R194, R194, -INF , !P3 ;  /* 0xff800000c2c27808 */ /* 0x000fe40005800000 */
[----:B------:R-:W-:Y:S02]  /*20840*/  FMNMX.FTZ R5, R196, R5, !PT ;  /* 0x00000005c4057209 */ /* 0x000fe40007810000 */
[----:B------:R-:W-:Y:S02]  /*20850*/  FMNMX.FTZ R20, R189, R20, !PT ;  /* 0x00000014bd147209 */ /* 0x000fe40007810000 */
[----:B------:R-:W-:Y:S02]  /*20860*/  ISETP.GE.OR P5, PT, R18, R244, !P5 ;  /* 0x000000f41200720c */ /* 0x000fe40006fa6670 */
[----:B------:R-:W-:Y:S02]  /*20870*/  FSEL R179, R16, -INF , !P6 ;  /* 0xff80000010b37808 */ /* 0x000fe40007000000 */
[----:B------:R-:W-:Y:S02]  /*20880*/  FSEL R178, R4, -INF , !P2 ;  /* 0xff80000004b27808 */ /* 0x000fe40005000000 */
[----:B------:R-:W-:Y:S02]  /*20890*/  FMNMX.FTZ R5, R194, R5, !PT ;  /* 0x00000005c2057209 */ /* 0x000fe40007810000 */
[-C--:B------:R-:W-:Y:S02]  /*208a0*/  ISETP.GE.AND P0, PT, R8, R243.reuse, PT ;  /* 0x000000f30800720c */ /* 0x080fe40003f06270 */
[----:B------:R-:W-:Y:S02]  /*208b0*/  FSEL R177, R10, -INF , !P1 ;  /* 0xff8000000ab17808 */ /* 0x000fe40004800000 */
[----:B------:R-:W-:Y:S02]  /*208c0*/  FSEL R174, R14, -INF , !P5 ;  /* 0xff8000000eae7808 */ /* 0x000fe40006800000 */
[----:B------:R-:W-:Y:S02]  /*208d0*/  FMNMX.FTZ R23, R179, R20, !PT ;  /* 0x00000014b3177209 */ /* 0x000fe40007810000 */
[----:B------:R-:W-:Y:S02]  /*208e0*/  ISETP.GE.AND P3, PT, R6, R243, PT ;  /* 0x000000f30600720c */ /* 0x000fe40003f66270 */
[----:B------:R-:W-:Y:S02]  /*208f0*/  ISETP.GE.OR P0, PT, R8, R237, !P0 ;  /* 0x000000ed0800720c */ /* 0x000fe40004706670 */
[----:B------:R-:W-:Y:S02]  /*20900*/  FMNMX.FTZ R10, R178, R5, !PT ;  /* 0x00000005b20a7209 */ /* 0x000fe40007810000 */
[----:B------:R-:W-:Y:S02]  /*20910*/  ISETP.GE.AND P1, PT, R18, R243, PT ;  /* 0x000000f31200720c */ /* 0x000fe40003f26270 */
[----:B------:R-:W-:Y:S02]  /*20920*/  FMNMX.FTZ R4, R174, R23, !PT ;  /* 0x00000017ae047209 */ /* 0x000fe40007810000 */
[-C--:B------:R-:W-:Y:S02]  /*20930*/  ISETP.GE.OR P3, PT, R6, R237.reuse, !P3 ;  /* 0x000000ed0600720c */ /* 0x080fe40005f66670 */
[----:B------:R-:W-:Y:S01]  /*20940*/  FSEL R175, R175, -INF , !P0 ;  /* 0xff800000afaf7808 */ /* 0x000fe20004000000 */
[----:B------:R-:W1:Y:S01]  /*20950*/  SHFL.BFLY PT, R5, R4, 0x2, 0x1f ;  /* 0x0c401f0004057f89 */ /* 0x000e6200000e0000 */
[----:B------:R-:W-:Y:S02]  /*20960*/  FMNMX.FTZ R10, R177, R10, !PT ;  /* 0x0000000ab10a7209 */ /* 0x000fe40007810000 */
[----:B------:R-:W-:Y:S02]  /*20970*/  ISETP.GE.OR P1, PT, R18, R237, !P1 ;  /* 0x000000ed1200720c */ /* 0x000fe40004f26670 */
[----:B------:R-:W-:Y:S02]  /*20980*/  FSEL R173, R12, -INF , !P3 ;  /* 0xff8000000cad7808 */ /* 0x000fe40005800000 */
[----:B------:R-:W-:Y:S02]  /*20990*/  FMNMX.FTZ R10, R175, R10, !PT ;  /* 0x0000000aaf0a7209 */ /* 0x000fe40007810000 */
[----:B----4-:R-:W-:Y:S02]  /*209a0*/  FSEL R166, R3, -INF , !P1 ;  /* 0xff80000003a67808 */ /* 0x010fe40004800000 */
[----:B------:R-:W-:Y:S04]  /*209b0*/  FMNMX.FTZ R3, R173, R10, !PT ;  /* 0x0000000aad037209 */ /* 0x000fe80007810000 */
        /* <DEDUP_REMOVED lines=8> */
[----:B-----5:R-:W-:Y:S03]  /*20a40*/  FMUL.FTZ R176, R165, R164 ;  /* 0x000000a4a5b07220 */ /* 0x020fe60000410000 */
[----:B------:R-:W-:Y:S02]  /*20a50*/  FSEL R5, R164, RZ, P1 ;  /* 0x000000ffa4057208 */ /* 0x000fe40000800000 */
[----:B------:R-:W-:Y:S03]  /*20a60*/  FSEL R176, R176, RZ, P1 ;  /* 0x000000ffb0b07208 */ /* 0x000fe60000800000 */
[----:B------:R-:W-:Y:S02]  /*20a70*/  FADD.FTZ R0, -R5, R0 ;  /* 0x0000000005007221 */ /* 0x000fe40000010100 */
[-CC-:B------:R-:W-:Y:S01]  /*20a80*/  FFMA.FTZ R183, R15, R165.reuse, -R176.reuse ;  /* 0x000000a50fb77223 */ /* 0x180fe200000108b0 */
[-CC-:B------:R-:W-:Y:S01]  /*20a90*/  FFMA.FTZ R182, R13, R165.reuse, -R176.reuse ;  /* 0x000000a50db67223 */ /* 0x180fe200000108b0 */
[----:B------:R-:W-:Y:S01]  /*20aa0*/  FMUL.FTZ R6, R165, R0 ;  /* 0x00000000a5067220 */ /* 0x000fe20000410000 */
[----:B------:R-:W1:Y:S01]  /*20ab0*/  LDSM.16.MT88.4 R12, [R220+0x10000] ;  /* 0x01000000dc0c783b */ /* 0x000e620000004200 */
[--C-:B------:R-:W-:Y:S01]  /*20ac0*/  FFMA.FTZ R185, R17, R165, -R176.reuse ;  /* 0x000000a511b97223 */ /* 0x100fe200000108b0 */
[----:B--2---:R-:W-:Y:S01]  /*20ad0*/  FMNMX.FTZ R3, R4, R3, !PT ;  /* 0x0000000304037209 */ /* 0x004fe20007810000 */
[-CC-:B------:R-:W-:Y:S01]  /*20ae0*/  FFMA.FTZ R181, R9, R165.reuse, -R176.reuse ;  /* 0x000000a509b57223 */ /* 0x180fe200000108b0 */
[----:B------:R-:W-:Y:S01]  /*20af0*/  MUFU.EX2 R183, R183 ;  /* 0x000000b700b77308 */ /* 0x000fe20000000800 */
[--C-:B------:R-:W-:Y:S01]  /*20b00*/  FFMA.FTZ R179, R179, R165, -R176.reuse ;  /* 0x000000a5b3b37223 */ /* 0x100fe200000108b0 */
[----:B------:R-:W-:Y:S01]  /*20b10*/  FSETP.NEU.FTZ.AND P0, PT, R3, -INF , PT ;  /* 0xff8000000300780b */ /* 0x000fe20003f1d000 */
[----:B------:R-:W-:Y:S01]  /*20b20*/  FMUL.FTZ R172, R165, R3 ;  /* 0x00000003a5ac7220 */ /* 0x000fe20000410000 */
[-CC-:B------:R-:W-:Y:S01]  /*20b30*/  FFMA.FTZ R193, R193, R165.reuse, -R176.reuse ;  /* 0x000000a5c1c17223 */ /* 0x180fe200000108b0 */
[-CC-:B------:R-:W-:Y:S01]  /*20b40*/  FFMA.FTZ R186, R186, R165.reuse, -R176.reuse ;  /* 0x000000a5baba7223 */ /* 0x180fe200000108b0 */
[----:B------:R-:W-:Y:S01]  /*20b50*/  FSEL R5, R3, RZ, P0 ;  /* 0x000000ff03057208 */ /* 0x000fe20000000000 */
[-CC-:B------:R-:W-:Y:S01]  /*20b60*/  FFMA.FTZ R188, R188, R165.reuse, -R176.reuse ;  /* 0x000000a5bcbc7223 */ /* 0x180fe200000108b0 */
[----:B------:R-:W-:Y:S02]  /*20b70*/  FSEL R172, R172, RZ, P0 ;  /* 0x000000ffacac7208 */ /* 0x000fe40000000000 */
[----:B------:R-:W2:Y:S01]  /*20b80*/  MUFU.EX2 R185, R185 ;  /* 0x000000b900b97308 */ /* 0x000ea20000000800 */
[-C--:B------:R-:W-:Y:S01]  /*20b90*/  FFMA.FTZ R195, R195, R165.reuse, -R176 ;  /* 0x000000a5c3c37223 */ /* 0x080fe200000108b0 */
[----:B------:R-:W-:Y:S01]  /*20ba0*/  FADD.FTZ R0, -R5, R2 ;  /* 0x0000000205007221 */ /* 0x000fe20000010100 */
[-C--:B------:R-:W-:Y:S01]  /*20bb0*/  FFMA.FTZ R252, R252, R165.reuse, -R176 ;  /* 0x000000a5fcfc7223 */ /* 0x080fe200000108b0 */
[-CC-:B------:R-:W-:Y:S01]  /*20bc0*/  FFMA.FTZ R167, R21, R165.reuse, -R172.reuse ;  /* 0x000000a515a77223 */ /* 0x180fe200000108ac */
[-CC-:B------:R-:W-:Y:S01]  /*20bd0*/  FFMA.FTZ R187, R7, R165.reuse, -R172.reuse ;  /* 0x000000a507bb7223 */ /* 0x180fe200000108ac */
[-CC-:B------:R-:W-:Y:S01]  /*20be0*/  FFMA.FTZ R180, R11, R165.reuse, -R172.reuse ;  /* 0x000000a50bb47223 */ /* 0x180fe200000108ac */
[-CC-:B------:R-:W-:Y:S01]  /*20bf0*/  FFMA.FTZ R184, R19, R165.reuse, -R172.reuse ;  /* 0x000000a513b87223 */ /* 0x180fe200000108ac */
[----:B------:R-:W-:Y:S02]  /*20c00*/  FMUL.FTZ R8, R165, R0 ;  /* 0x00000000a5087220 */ /* 0x000fe40000410000 */
[----:B------:R-:W3:Y:S01]  /*20c10*/  MUFU.EX2 R2, R6 ;  /* 0x0000000600027308 */ /* 0x000ee20000000800 */
[----:B------:R-:W4:Y:S01]  /*20c20*/  LDSM.16.MT88.4 R20, [R218+0x10000] ;  /* 0x01000000da14783b */ /* 0x000f220000004200 */
[-CC-:B------:R-:W-:Y:S01]  /*20c30*/  FFMA.FTZ R177, R177, R165.reuse, -R172.reuse ;  /* 0x000000a5b1b17223 */ /* 0x180fe200000108ac */
[-CC-:B------:R-:W-:Y:S01]  /*20c40*/  FFMA.FTZ R175, R175, R165.reuse, -R172.reuse ;  /* 0x000000a5afaf7223 */ /* 0x180fe200000108ac */
[-CC-:B------:R-:W-:Y:S01]  /*20c50*/  FFMA.FTZ R197, R197, R165.reuse, -R172.reuse ;  /* 0x000000a5c5c57223 */ /* 0x180fe200000108ac */
[-CC-:B------:R-:W-:Y:S01]  /*20c60*/  FFMA.FTZ R190, R190, R165.reuse, -R172.reuse ;  /* 0x000000a5bebe7223 */ /* 0x180fe200000108ac */
[-CC-:B------:R-:W-:Y:S01]  /*20c70*/  FFMA.FTZ R192, R192, R165.reuse, -R172.reuse ;  /* 0x000000a5c0c07223 */ /* 0x180fe200000108ac */
[--C-:B------:R-:W-:Y:S03]  /*20c80*/  FFMA.FTZ R199, R199, R165, -R172.reuse ;  /* 0x000000a5c7c77223 */ /* 0x100fe600000108ac */
[----:B------:R-:W5:Y:S01]  /*20c90*/  MUFU.EX2 R0, R8 ;  /* 0x0000000800007308 */ /* 0x000f620000000800 */
[----:B--2---:R-:W-:Y:S01]  /*20ca0*/  F2FP.BF16.F32.PACK_AB R168, R183, R185 ;  /* 0x000000b9b7a8723e */ /* 0x004fe200000010ff */
[-CC-:B------:R-:W-:Y:S01]  /*20cb0*/  FFMA.FTZ R178, R178, R165.reuse, -R172.reuse ;  /* 0x000000a5b2b27223 */ /* 0x180fe200000108ac */
[-CC-:B------:R-:W-:Y:S01]  /*20cc0*/  FFMA.FTZ R198, R198, R165.reuse, -R172.reuse ;  /* 0x000000a5c6c67223 */ /* 0x180fe200000108ac */
[-CC-:B------:R-:W-:Y:S01]  /*20cd0*/  FFMA.FTZ R196, R196, R165.reuse, -R172.reuse ;  /* 0x000000a5c4c47223 */ /* 0x180fe200000108ac */
[-C--:B------:R-:W-:Y:S01]  /*20ce0*/  FFMA.FTZ R194, R194, R165.reuse, -R172 ;  /* 0x000000a5c2c27223 */ /* 0x080fe200000108ac */
[-CC-:B------:R-:W-:Y:S01]  /*20cf0*/  FFMA.FTZ R191, R191, R165.reuse, -R176.reuse ;  /* 0x000000a5bfbf7223 */ /* 0x180fe200000108b0 */
[----:B------:R-:W-:Y:S03]  /*20d00*/  FFMA.FTZ R189, R189, R165, -R176 ;  /* 0x000000a5bdbd7223 */ /* 0x000fe600000108b0 */
[----:B------:R-:W-:Y:S01]  /*20d10*/  MUFU.EX2 R182, R182 ;  /* 0x000000b600b67308 */ /* 0x000fe20000000800 */
[C---:B---3--:R-:W-:Y:S01]  /*20d20*/  FMUL.FTZ R4, R2.reuse, R160 ;  /* 0x000000a002047220 */ /* 0x048fe20000410000 */
[C---:B------:R-:W-:Y:S01]  /*20d30*/  FMUL.FTZ R5, R2.reuse, R161 ;  /* 0x000000a102057220 */ /* 0x040fe20000410000 */
[C---:B------:R-:W-:Y:S01]  /*20d40*/  FMUL.FTZ R9, R2.reuse, R157 ;  /* 0x0000009d02097220 */ /* 0x040fe20000410000 */
[C---:B------:R-:W-:Y:S01]  /*20d50*/  FMUL.FTZ R16, R2.reuse, R148 ;  /* 0x0000009402107220 */ /* 0x040fe20000410000 */
[C---:B------:R-:W-:Y:S01]  /*20d60*/  FMUL.FTZ R17, R2.reuse, R149 ;  /* 0x0000009502117220 */ /* 0x040fe20000410000 */
[----:B------:R-:W-:Y:S01]  /*20d70*/  MOV R160, R27 ;  /* 0x0000001b00a07202 */ /* 0x000fe20000000f00 */
[----:B------:R-:W-:Y:S03]  /*20d80*/  FMUL.FTZ R24, R2, R140 ;  /* 0x0000008c02187220 */ /* 0x000fe60000410000 */
[----:B------:R-:W2:Y:S01]  /*20d90*/  MUFU.EX2 R181, R181 ;  /* 0x000000b500b57308 */ /* 0x000ea20000000800 */
[C---:B-----5:R-:W-:Y:S01]  /*20da0*/  FMUL.FTZ R7, R0.reuse, R163 ;  /* 0x000000a300077220 */ /* 0x060fe20000410000 */
[----:B------:R-:W-:Y:S01]  /*20db0*/  FMUL.FTZ R6, R0, R162 ;  /* 0x000000a200067220 */ /* 0x000fe20000410000 */
[----:B------:R-:W-:Y:S01]  /*20dc0*/  FMUL.FTZ R8, R2, R156 ;  /* 0x0000009c02087220 */ /* 0x000fe20000410000 */
[C---:B------:R-:W-:Y:S01]  /*20dd0*/  FMUL.FTZ R10, R0.reuse, R158 ;  /* 0x0000009e000a7220 */ /* 0x040fe20000410000 */
[C---:B------:R-:W-:Y:S01]  /*20de0*/  FMUL.FTZ R11, R0.reuse, R159 ;  /* 0x0000009f000b7220 */ /* 0x040fe20000410000 */
[C---:B------:R-:W-:Y:S01]  /*20df0*/  FMUL.FTZ R18, R0.reuse, R150 ;  /* 0x0000009600127220 */ /* 0x040fe20000410000 */
[----:B------:R-:W-:Y:S03]  /*20e00*/  FMUL.FTZ R19, R0, R151 ;  /* 0x0000009700137220 */ /* 0x000fe60000410000 */
[----:B------:R-:W-:Y:S01]  /*20e10*/  MUFU.EX2 R187, R187 ;  /* 0x000000bb00bb7308 */ /* 0x000fe20000000800 */
[----:B------:R-:W3:Y:S01]  /*20e20*/  LDSM.16.MT88.4 R156, [R216+0x10000] ;  /* 0x01000000d89c783b */ /* 0x000ee20000004200 */
[----:B------:R-:W-:Y:S01]  /*20e30*/  MOV R161, R26 ;  /* 0x0000001a00a17202 */ /* 0x000fe20000000f00 */
[----:B------:R-:W-:Y:S02]  /*20e40*/  IMAD.MOV.U32 R162, RZ, RZ, R25 ;  /* 0x000000ffffa27224 */ /* 0x000fe400078e0019 */
[----:B------:R-:W-:Y:S01]  /*20e50*/  FMUL.FTZ R25, R2, R141 ;  /* 0x0000008d02197220 */ /* 0x000fe20000410000 */
[C---:B------:R-:W-:Y:S01]  /*20e60*/  FMUL.FTZ R26, R0.reuse, R142 ;  /* 0x0000008e001a7220 */ /* 0x040fe20000410000 */
[----:B------:R-:W-:Y:S01]  /*20e70*/  FMUL.FTZ R27, R0, R143 ;  /* 0x0000008f001b7220 */ /* 0x000fe20000410000 */
[C---:B------:R-:W-:Y:S02]  /*20e80*/  FMUL.FTZ R32, R2.reuse, R132 ;  /* 0x0000008402207220 */ /* 0x040fe40000410000 */
[----:B------:R-:W5:Y:S01]  /*20e90*/  MUFU.EX2 R180, R180 ;  /* 0x000000b400b47308 */ /* 0x000f620000000800 */
        /* <DEDUP_REMOVED lines=9> */
[----:B------:R-:W2:Y:S01]  /*20f30*/  LDSM.16.MT88.4 R140, [R218+0x12000] ;  /* 0x01200000da8c783b */ /* 0x000ea20000004200 */
[----:B------:R-:W-:Y:S01]  /*20f40*/  FMUL.FTZ R39, R0, R39 ;  /* 0x0000002700277220 */ /* 0x000fe20000410000 */
[C---:B------:R-:W-:Y:S01]  /*20f50*/  FMUL.FTZ R40, R2.reuse, R40 ;  /* 0x0000002802287220 */ /* 0x040fe20000410000 */
[----:B------:R-:W-:Y:S01]  /*20f60*/  FMUL.FTZ R41, R2, R41 ;  /* 0x0000002902297220 */ /* 0x000fe20000410000 */
[C---:B------:R-:W-:Y:S01]  /*20f70*/  FMUL.FTZ R42, R0.reuse, R42 ;  /* 0x0000002a002a7220 */ /* 0x040fe20000410000 */
[----:B------:R-:W-:Y:S03]  /*20f80*/  FMUL.FTZ R43, R0, R43 ;  /* 0x0000002b002b7220 */ /* 0x000fe60000410000 */
[----:B------:R-:W1:Y:S01]  /*20f90*/  MUFU.EX2 R184, R184 ;  /* 0x000000b800b87308 */ /* 0x000e620000000800 */
[----:B-----5:R-:W-:Y:S01]  /*20fa0*/  F2FP.BF16.F32.PACK_AB R169, R180, R187 ;  /* 0x000000bbb4a9723e */ /* 0x020fe200000010ff */
[----:B------:R-:W5:Y:S01]  /*20fb0*/  LDSM.16.MT88.4 R132, [R217+0x12000] ;  /* 0x01200000d984783b */ /* 0x000f620000004200 */
        /* <DEDUP_REMOVED lines=36> */
[C---:B----4-:R-:W-:Y:S01]  /*21200*/  HMMA.16816.F32.BF16 R12, R168.reuse, R20, R12 ;  /* 0x00000014a80c723c */ /* 0x050fe2000004180c */
        /* <DEDUP_REMOVED lines=21> */
[----:B------:R-:W4:Y:S01]  /*21360*/  MUFU.EX2 R190, R190 ;  /* 0x000000be00be7308 */ /* 0x000f220000000800 */
[C---:B------:R-:W-:Y:S01]  /*21370*/  FMUL.FTZ R28, R2.reuse, R136 ;  /* 0x00000088021c7220 */ /* 0x040fe20000410000 */
[----:B------:R-:W-:Y:S01]  /*21380*/  FMUL.FTZ R29, R2, R137 ;  /* 0x00000089021d7220 */ /* 0x000fe20000410000 */
[C---:B------:R-:W-:Y:S03]  /*21390*/  FMUL.FTZ R30, R0.reuse, R138 ;  /* 0x0000008a001e7220 */ /* 0x040fe60000410000 */
[C---:B------:R-:W-:Y:S02]  /*213a0*/  FMUL.FTZ R31, R0.reuse, R139 ;  /* 0x0000008b001f7220 */ /* 0x040fe40000410000 */
[----:B------:R-:W1:Y:S01]  /*213b0*/  LDSM.16.MT88.4 R136, [R216+0x12000] ;  /* 0x01200000d888783b */ /* 0x000e620000004200 */
        /* <DEDUP_REMOVED lines=11> */
[----:B------:R-:W3:Y:S01]  /*21470*/  MUFU.EX2 R199, R199 ;  /* 0x000000c700c77308 */ /* 0x000ee20000000800 */
[C---:B------:R-:W-:Y:S01]  /*21480*/  FMUL.FTZ R86, R0.reuse, R86 ;  /* 0x0000005600567220 */ /* 0x040fe20000410000 */
[C---:B--2---:R-:W-:Y:S04]  /*21490*/  HMMA.16816.F32.BF16 R36, R168.reuse, R148, R36 ;  /* 0x00000094a824723c */ /* 0x044fe80000041824 */
        /* <DEDUP_REMOVED lines=9> */
[----:B------:R-:W2:Y:S02]  /*21530*/  LDSM.16.MT88.4 R140, [R220+0x14000] ;  /* 0x01400000dc8c783b */ /* 0x000ea40000004200 */
[C---:B------:R-:W-:Y:S03]  /*21540*/  FMUL.FTZ R90, R0.reuse, R90 ;  /* 0x0000005a005a7220 */ /* 0x040fe60000410000 */
[C---:B-----5:R-:W-:Y:S02]  /*21550*/  HMMA.16816.F32.BF16 R52, R168.reuse, R132, R52 ;  /* 0x00000084a834723c */ /* 0x060fe40000041834 */
[----:B------:R-:W5:Y:S03]  /*21560*/  MUFU.EX2 R198, R198 ;  /* 0x000000c600c67308 */ /* 0x000f660000000800 */
[----:B------:R-:W-:Y:S01]  /*21570*/  FMUL.FTZ R91, R0, R91 ;  /* 0x0000005b005b7220 */ /* 0x000fe20000410000 */
[C---:B------:R-:W-:Y:S01]  /*21580*/  HMMA.16816.F32.BF16 R56, R168.reuse, R134, R56 ;  /* 0x00000086a838723c */ /* 0x040fe20000041838 */
[----:B------:R-:W4:Y:S05]  /*21590*/  LDSM.16.MT88.4 R132, [R218+0x14000] ;  /* 0x01400000da84783b */ /* 0x000f2a0000004200 */
[----:B------:R-:W5:Y:S01]  /*215a0*/  MUFU.EX2 R196, R196 ;  /* 0x000000c400c47308 */ /* 0x000f620000000800 */
[C---:B------:R-:W-:Y:S01]  /*215b0*/  FMUL.FTZ R92, R2.reuse, R92 ;  /* 0x0000005c025c7220 */ /* 0x040fe20000410000 */
[C---:B-1----:R-:W-:Y:S03]  /*215c0*/  HMMA.16816.F32.BF16 R60, R168.reuse, R136, R60 ;  /* 0x00000088a83c723c */ /* 0x042fe6000004183c */
[----:B------:R-:W-:Y:S03]  /*215d0*/  FMUL.FTZ R93, R2, R93 ;  /* 0x0000005d025d7220 */ /* 0x000fe60000410000 */
[C---:B------:R-:W-:Y:S01]  /*215e0*/  HMMA.16816.F32.BF16 R64, R168.reuse, R138, R64 ;  /* 0x0000008aa840723c */ /* 0x040fe20000041840 */
[----:B------:R-:W1:Y:S01]  /*215f0*/  LDSM.16.MT88.4 R136, [R217+0x14000] ;  /* 0x01400000d988783b */ /* 0x000e620000004200 */
[----:B------:R-:W-:Y:S03]  /*21600*/  MUFU.EX2 R191, R191 ;  /* 0x000000bf00bf7308 */ /* 0x000fe60000000800 */
[C---:B------:R-:W-:Y:S01]  /*21610*/  FMUL.FTZ R94, R0.reuse, R94 ;  /* 0x0000005e005e7220 */ /* 0x040fe20000410000 */
[----:B------:R-:W-:Y:S01]  /*21620*/  FMUL.FTZ R95, R0, R95 ;  /* 0x0000005f005f7220 */ /* 0x000fe20000410000 */
[C---:B------:R-:W-:Y:S01]  /*21630*/  FMUL.FTZ R96, R2.reuse, R96 ;  /* 0x0000006002607220 */ /* 0x040fe20000410000 */
[----:B------:R-:W-:Y:S04]  /*21640*/  FMUL.FTZ R97, R2, R97 ;  /* 0x0000006102617220 */ /* 0x000fe80000410000 */
[----:B------:R-:W-:Y:S01]  /*21650*/  MUFU.EX2 R189, R189 ;  /* 0x000000bd00bd7308 */ /* 0x000fe20000000800 */
        /* <DEDUP_REMOVED lines=49> */
[C---:B-1----:R-:W-:Y:S03]  /*21970*/  HMMA.16816.F32.BF16 R108, R168.reuse, R136, R108 ;  /* 0x00000088a86c723c */ /* 0x042fe6000004186c */
[----:B------:R-:W-:Y:S01]  /*21980*/  FFMA.FTZ R185, R2, R251, R185 ;  /* 0x000000fb02b97223 */ /* 0x000fe200000100b9 */
[----:B------:R-:W-:Y:S01]  /*21990*/  FFMA.FTZ R187, R0, R249, R187 ;  /* 0x000000f900bb7223 */ /* 0x000fe200000100bb */
[----:B------:R-:W-:Y:S01]  /*219a0*/  MOV R2, R3 ;  /* 0x0000000300027202 */ /* 0x000fe20000000f00 */
[C---:B------:R-:W-:Y:S05]  /*219b0*/  HMMA.16816.F32.BF16 R112, R168.reuse, R138, R112 ;  /* 0x0000008aa870723c */ /* 0x040fea0000041870 */
[----:B------:R-:W-:Y:S01]  /*219c0*/  F2FP.BF16.F32.PACK_AB R136, R186, R193 ;  /* 0x000000c1ba88723e */ /* 0x000fe200000010ff */
[----:B------:R-:W-:Y:S01]  /*219d0*/  FADD.FTZ R185, R183, R185 ;  /* 0x000000b9b7b97221 */ /* 0x000fe20000010000 */
[----:B------:R-:W-:Y:S01]  /*219e0*/  F2FP.BF16.F32.PACK_AB R138, R195, R188 ;  /* 0x000000bcc38a723e */ /* 0x000fe200000010ff */
[----:B------:R-:W-:Y:S01]  /*219f0*/  FADD.FTZ R180, R180, R187 ;  /* 0x000000bbb4b47221 */ /* 0x000fe20000010000 */
[C---:B--2---:R-:W-:Y:S03]  /*21a00*/  HMMA.16816.F32.BF16 R116, R168.reuse, R140, R116 ;  /* 0x0000008ca874723c */ /* 0x044fe60000041874 */
[----:B------:R-:W-:Y:S01]  /*21a10*/  F2FP.BF16.F32.PACK_AB R137, R190, R197 ;  /* 0x000000c5be89723e */ /* 0x000fe200000010ff */
[----:B------:R-:W-:Y:S01]  /*21a20*/  FADD.FTZ R182, R182, R185 ;  /* 0x000000b9b6b67221 */ /* 0x000fe20000010000 */
[----:B---3--:R-:W-:Y:S01]  /*21a30*/  F2FP.BF16.F32.PACK_AB R139, R199, R192 ;  /* 0x000000c0c78b723e */ /* 0x008fe200000010ff */
[C---:B------:R-:W-:Y:S01]  /*21a40*/  HMMA.16816.F32.BF16 R120, R168.reuse, R142, R120 ;  /* 0x0000008ea878723c */ /* 0x040fe20000041878 */
[----:B------:R-:W1:Y:S04]  /*21a50*/  LDSM.16.MT88.4 R140, [R216+0x10800] ;  /* 0x01080000d88c783b */ /* 0x000e680000004200 */
[----:B------:R-:W-:Y:S01]  /*21a60*/  MOV R0, R164 ;  /* 0x000000a400007202 */ /* 0x000fe20000000f00 */
[C---:B----4-:R-:W-:Y:S05]  /*21a70*/  HMMA.16816.F32.BF16 R124, R168.reuse, R132, R124 ;  /* 0x00000084a87c723c */ /* 0x050fea000004187c */
        /* <DEDUP_REMOVED lines=8> */
[----:B------:R-:W-:Y:S01]  /*21b00*/  FFMA.FTZ R168, R169, R165, -R176 ;  /* 0x000000a5a9a87223 */ /* 0x000fe200000108b0 */
[C---:B------:R-:W-:Y:S03]  /*21b10*/  HMMA.16816.F32.BF16 R12, R136.reuse, R148, R12 ;  /* 0x00000094880c723c */ /* 0x040fe6000004180c */
[----:B------:R-:W4:Y:S02]  /*21b20*/  MUFU.EX2 R169, R168 ;  /* 0x000000a800a97308 */ /* 0x000f240000000800 */
[----:B------:R-:W-:Y:S01]  /*21b30*/  MOV R171, R161 ;  /* 0x000000a100ab7202 */ /* 0x000fe20000000f00 */
[C---:B------:R-:W-:Y:S01]  /*21b40*/  HMMA.16816.F32.BF16 R16, R136.reuse, R150, R16 ;  /* 0x000000968810723c */ /* 0x040fe20000041810 */
[----:B------:R-:W5:Y:S04]  /*21b50*/  LDSM.16.MT88.4 R148, [R216+0x12800] ;  /* 0x01280000d894783b */ /* 0x000f680000004200 */
        /* <DEDUP_REMOVED lines=24> */
[----:B------:R-:W3:Y:S04]  /*21ce0*/  LDSM.16.MT88.4 R144, [R218+0x16800] ;  /* 0x01680000da90783b */ /* 0x000ee80000004200 */
[----:B------:R-:W-:Y:S01]  /*21cf0*/  FADD.FTZ R199, R199, R192 ;  /* 0x000000c0c7c77221 */ /* 0x000fe20000010000 */
[C---:B-----5:R-:W-:Y:S05]  /*21d00*/  HMMA.16816.F32.BF16 R60, R136.reuse, R148, R60 ;  /* 0x00000094883c723c */ /* 0x060fea000004183c */
[----:B------:R-:W-:Y:S01]  /*21d10*/  FADD.FTZ R199, R198, R199 ;  /* 0x000000c7c6c77221 */ /* 0x000fe20000010000 */
[C---:B------:R-:W-:Y:S01]  /*21d20*/  HMMA.16816.F32.BF16 R64, R136.reuse, R150, R64 ;  /* 0x000000968840723c */ /* 0x040fe20000041840 */
[----:B------:R-:W5:Y:S04]  /*21d30*/  LDSM.16.MT88.4 R148, [R217+0x16800] ;  /* 0x01680000d994783b */ /* 0x000f680000004200 */
[----:B------:R-:W-:Y:S01]  /*21d40*/  FADD.FTZ R199, R196, R199 ;  /* 0x000000c7c4c77221 */ /* 0x000fe20000010000 */
[C---:B----4-:R-:W-:Y:S05]  /*21d50*/  HMMA.16816.F32.BF16 R68, R136.reuse, R152, R68 ;  /* 0x000000988844723c */ /* 0x050fea0000041844 */
[----:B------:R-:W-:Y:S01]  /*21d60*/  FADD.FTZ R199, R194, R199 ;  /* 0x000000c7c2c77221 */ /* 0x000fe20000010000 */
[C---:B------:R-:W-:Y:S01]  /*21d70*/  HMMA.16816.F32.BF16 R72, R136.reuse, R154, R72 ;  /* 0x0000009a8848723c */ /* 0x040fe20000041848 */
[----:B------:R-:W4:Y:S05]  /*21d80*/  LDSM.16.MT88.4 R152, [R216+0x16800] ;  /* 0x01680000d898783b */ /* 0x000f2a0000004200 */
[C---:B------:R-:W-:Y:S06]  /*21d90*/  HMMA.16816.F32.BF16 R76, R136.reuse, R160, R76 ;  /* 0x000000a0884c723c */ /* 0x040fec000004184c */
[C---:B------:R-:W-:Y:S05]  /*21da0*/  HMMA.16816.F32.BF16 R80, R136.reuse, R162, R80 ;  /* 0x000000a28850723c */ /* 0x040fea0000041850 */
[-CC-:B------:R-:W-:Y:S01]  /*21db0*/  FFMA.FTZ R161, R170, R165.reuse, -R176.reuse ;  /* 0x000000a5aaa17223 */ /* 0x180fe200000108b0 */
[C---:B-1----:R-:W-:Y:S03]  /*21dc0*/  HMMA.16816.F32.BF16 R84, R136.reuse, R140, R84 ;  /* 0x0000008c8854723c */ /* 0x042fe60000041854 */
[----:B------:R-:W1:Y:S02]  /*21dd0*/  MUFU.EX2 R162, R161 ;  /* 0x000000a100a27308 */ /* 0x000e640000000800 */
[-CC-:B------:R-:W-:Y:S01]  /*21de0*/  FFMA.FTZ R160, R171, R165.reuse, -R176.reuse ;  /* 0x000000a5aba07223 */ /* 0x180fe200000108b0 */
[C---:B------:R-:W-:Y:S01]  /*21df0*/  HMMA.16816.F32.BF16 R88, R136.reuse, R142, R88 ;  /* 0x0000008e8858723c */ /* 0x040fe20000041858 */
[----:B------:R-:W4:Y:S06]  /*21e00*/  LDSM.16.MT88.4 R140, [R220+0x11000] ;  /* 0x01100000dc8c783b */ /* 0x000f2c0000004200 */
[----:B------:R-:W5:Y:S01]  /*21e10*/  MUFU.EX2 R161, R160 ;  /* 0x000000a000a17308 */ /* 0x000f620000000800 */
[C---:B------:R-:W-:Y:S03]  /*21e20*/  HMMA.16816.F32.BF16 R92, R136.reuse, R156, R92 ;  /* 0x0000009c885c723c */ /* 0x040fe6000004185c */
[----:B------:R-:W-:Y:S03]  /*21e30*/  FFMA.FTZ R176, R174, R165, -R176 ;  /* 0x000000a5aeb07223 */ /* 0x000fe600000108b0 */
[C---:B------:R-:W-:Y:S01]  /*21e40*/  HMMA.16816.F32.BF16 R96, R136.reuse, R158, R96 ;  /* 0x0000009e8860723c */ /* 0x040fe20000041860 */
[----:B------:R-:W4:Y:S05]  /*21e50*/  LDSM.16.MT88.4 R156, [R218+0x11000] ;  /* 0x01100000da9c783b */ /* 0x000f2a0000004200 */
[C---:B--2---:R-:W-:Y:S01]  /*21e60*/  HMMA.16816.F32.BF16 R100, R136.reuse, R132, R100 ;  /* 0x000000848864723c */ /* 0x044fe20000041864 */
[----:B------:R2:W4:Y:S05]  /*21e70*/  MUFU.EX2 R132, R178 ;  /* 0x000000b200847308 */ /* 0x00052a0000000800 */
[C---:B------:R-:W-:Y:S05]  /*21e80*/  HMMA.16816.F32.BF16 R104, R136.reuse, R134, R104 ;  /* 0x000000868868723c */ /* 0x040fea0000041868 */
[----:B------:R-:W-:Y:S01]  /*21e90*/  MOV R133, R169 ;  /* 0x000000a900857202 */ /* 0x000fe20000000f00 */
[C---:B---3--:R-:W-:Y:S01]  /*21ea0*/  HMMA.16816.F32.BF16 R108, R136.reuse, R144, R108 ;  /* 0x00000090886c723c */ /* 0x048fe2000004186c */
[----:B------:R-:W-:Y:S04]  /*21eb0*/  LDSM.16.MT88.4 R168, [R216+0x11000] ;  /* 0x01100000d8a8783b */ /* 0x000fe80000004200 */
[----:B-1----:R-:W-:Y:S01]  /*21ec0*/  IMAD.MOV.U32 R134, RZ, RZ, R162 ;  /* 0x000000ffff867224 */ /* 0x002fe200078e00a2 */
[C---:B------:R-:W-:Y:S03]  /*21ed0*/  HMMA.16816.F32.BF16 R112, R136.reuse, R146, R112 ;  /* 0x000000928870723c */ /* 0x040fe60000041870 */
[----:B------:R-:W-:Y:S02]  /*21ee0*/  LDSM.16.MT88.4 R144, [R220+0x13000] ;  /* 0x01300000dc90783b */ /* 0x000fe40000004200 */
[----:B-----5:R-:W-:Y:S01]  /*21ef0*/  MOV R135, R161 ;  /* 0x000000a100877202 */ /* 0x020fe20000000f00 */
[C---:B------:R-:W-:Y:S05]  /*21f00*/  HMMA.16816.F32.BF16 R116, R136.reuse, R148, R116 ;  /* 0x000000948874723c */ /* 0x040fea0000041874 */
[----:B------:R-:W1:Y:S01]  /*21f10*/  LDSM.16.MT88.4 R160, [R217+0x11000] ;  /* 0x01100000d9a0783b */ /* 0x000e620000004200 */
[C---:B------:R-:W-:Y:S05]  /*21f20*/  HMMA.16816.F32.BF16 R120, R136.reuse, R150, R120 ;  /* 0x000000968878723c */ /* 0x040fea0000041878 */
[----:B--2---:R-:W-:Y:S01]  /*21f30*/  MOV R178, R134 ;  /* 0x0000008600b27202 */ /* 0x004fe20000000f00 */
[C---:B----4-:R-:W-:Y:S05]  /*21f40*/  HMMA.16816.F32.BF16 R124, R136.reuse, R152, R124 ;  /* 0x00000098887c723c */ /* 0x050fea000004187c */
[----:B------:R-:W-:Y:S01]  /*21f50*/  MOV R149, R135 ;  /* 0x0000008700957202 */ /* 0x000fe20000000f00 */
[----:B------:R-:W-:Y:S01]  /*21f60*/  HMMA.16816.F32.BF16 R128, R136, R154, R128 ;  /* 0x0000009a8880723c */ /* 0x000fe20000041880 */
[----:B------:R-:W2:Y:S04]  /*21f70*/  LDSM.16.MT88.4 R136, [R218+0x13000] ;  /* 0x01300000da88783b */ /* 0x000ea80000004200 */
[----:B------:R-:W-:Y:S01]  /*21f80*/  IMAD.MOV.U32 R153, RZ, RZ, R133 ;  /* 0x000000ffff997224 */ /* 0x000fe200078e0085 */
[----:B------:R-:W-:Y:S02]  /*21f90*/  MOV R152, R132 ;  /* 0x0000008400987202 */ /* 0x000fe40000000f00 */
        /* <DEDUP_REMOVED lines=135> */
[C---:B---3--:R-:W-:Y:S06]  /*22810*/  HMMA.16816.F32.BF16 R92, R168.reuse, R4, R92 ;  /* 0x00000004a85c723c */ /* 0x048fec000004185c */
[C---:B------:R-:W-:Y:S05]  /*22820*/  HMMA.16816.F32.BF16 R96, R168.reuse, R6, R96 ;  /* 0x00000006a860723c */ /* 0x040fea0000041860 */
        /* <DEDUP_REMOVED lines=9> */
[C---:B-1----:R-:W-:Y:S05]  /*228c0*/  HMMA.16816.F32.BF16 R116, R168.reuse, R16, R116 ;  /* 0x00000010a874723c */ /* 0x042fea0000041874 */
[----:B------:R-:W-:Y:S01]  /*228d0*/  FADD.FTZ R251, R165, R252 ;  /* 0x000000fca5fb7221 */ /* 0x000fe20000010000 */
[C---:B------:R-:W-:Y:S06]  /*228e0*/  HMMA.16816.F32.BF16 R120, R168.reuse, R18, R120 ;  /* 0x00000012a878723c */ /* 0x040fec0000041878 */
[C---:B--2---:R-:W-:Y:S06]  /*228f0*/  HMMA.16816.F32.BF16 R124, R168.reuse, R20, R124 ;  /* 0x00000014a87c723c */ /* 0x044fec000004187c */
[----:B------:R-:W-:Y:S01]  /*22900*/  HMMA.16816.F32.BF16 R128, R168, R22, R128 ;  /* 0x00000016a880723c */ /* 0x000fe20000041880 */
[----:B------:R-:W-:Y:S11]  /*22910*/  @!UPT UIADD3 URZ, URZ, URZ, URZ ;  /* 0x0000003f3f3ff290 */ /* 0x000ff6000fffe03f */
[----:B------:R-:W-:Y:S01]  /*22920*/  @!UPT UIADD3 URZ, URZ, URZ, URZ ;  /* 0x0000003f3f3ff290 */ /* 0x000fe2000fffe03f */
[----:B------:R-:W-:Y:S11]  /*22930*/  @P0 BRA `(.L_x_7023) ;  /* 0xffffffb000f80947 */ /* 0x000ff6000383ffff */
.L_x_7014:
        /* <DEDUP_REMOVED lines=14> */
.L_x_7040:
        /* <DEDUP_REMOVED lines=341> */
.L_x_7026:
        /* <DEDUP_REMOVED lines=8> */
.L_x_7027:
[----:B------:R-:W-:Y:S05]  /*23ff0*/  BSYNC B0 ;  /* 0x0000000000007941 */ /* 0x000fea0003800000 */
.L_x_7025:
[----:B------:R-:W1:Y:S01]  /*24000*/  S2R R13, SR_TID.X ;  /* 0x00000000000d7919 */ /* 0x000e620000002100 */
[----:B------:R-:W-:Y:S02]  /*24010*/  R2UR UR4, R6 ;  /* 0x00000000060472ca */ /* 0x000fe400000e0000 */
[----:B------:R-:W-:Y:S02]  /*24020*/  R2UR UR5, R7 ;  /* 0x00000000070572ca */ /* 0x000fe400000e0000 */
[----:B------:R-:W-:-:S05]  /*24030*/  LOP3.LUT R17, R12, 0xffffffe0, RZ, 0xc0, !PT ;  /* 0xffffffe00c117812 */ /* 0x000fca00078ec0ff */
[----:B------:R-:W-:Y:S01]  /*24040*/  IMAD.IADD R12, R2, 0x1, -R17 ;  /* 0x00000001020c7824 */ /* 0x000fe200078e0a11 */
[----:B------:R-:W-:-:S04]  /*24050*/  LEA.HI R17, R5, R2, RZ, 0x3 ;  /* 0x0000000205117211 */ /* 0x000fc800078f18ff */
[----:B------:R-:W-:Y:S01]  /*24060*/  LOP3.LUT R17, R17, 0xfffffff8, RZ, 0xc0, !PT ;  /* 0xfffffff811117812 */ /* 0x000fe200078ec0ff */
[----:B------:R-:W5:Y:S04]  /*24070*/  LD.E.64 R78, desc[UR4][R10.64+0x70] ;  /* 0x000070040a4e7980 */ /* 0x000f68000c101b00 */
[----:B------:R2:W5:Y:S01]  /*24080*/  LD.E.64 R82, desc[UR4][R10.64+0xa0] ;  /* 0x0000a0040a527980 */ /* 0x000562000c101b00 */
[----:B------:R-:W-:Y:S01]  /*24090*/  IMAD.IADD R18, R2, 0x1, -R17 ;  /* 0x0000000102127824 */ /* 0x000fe200078e0a11 */
[----:B------:R-:W-:Y:S01]  /*240a0*/  SHF.R.S32.HI R15, RZ, 0x1f, R231 ;  /* 0x0000001fff0f7819 */ /* 0x000fe200000114e7 */
[----:B------:R-:W-:Y:S05]  /*240b0*/  WARPSYNC.ALL ;  /* 0x0000000000007948 */ /* 0x000fea0003800000 */
[----:B------:R-:W-:Y:S01]  /*240c0*/  IMAD.SHL.U32 R18, R18, 0x8, RZ ;  /* 0x0000000812127824 */ /* 0x000fe200078e00ff */
[----:B------:R-:W-:Y:S01]  /*240d0*/  BAR.SYNC.DEFER_BLOCKING 0x0 ;  /* 0x0000000000007b1d */ /* 0x000fe20000010000 */
[----:B------:R-:W-:Y:S01]  /*240e0*/  IMAD R3, R81, R231, RZ ;  /* 0x000000e751037224 */ /* 0x000fe200078e02ff */
[----:B------:R-:W-:Y:S01]  /*240f0*/  LOP3.LUT P0, RZ, R12, 0x3, RZ, 0xc0, !PT ;  /* 0x000000030cff7812 */ /* 0x000fe2000780c0ff */
[----:B------:R-:W-:Y:S01]  /*24100*/  IMAD.SHL.U32 R5, R233, 0x40, RZ ;  /* 0x00000040e9057824 */ /* 0x000fe200078e00ff */
[----:B-1----:R-:W-:Y:S01]  /*24110*/  SHF.R.S32.HI R2, RZ, 0x1f, R13 ;  /* 0x0000001fff027819 */ /* 0x002fe2000001140d */
[----:B------:R-:W-:Y:S01]  /*24120*/  IMAD R3, R80, R15, R3 ;  /* 0x0000000f50037224 */ /* 0x000fe200078e0203 */
[----:B------:R-:W-:Y:S01]  /*24130*/  SHF.R.S32.HI R19, RZ, 0x1f, R18 ;  /* 0x0000001fff137819 */ /* 0x000fe20000011412 */
[----:B------:R-:W-:Y:S01]  /*24140*/  BSSY B0, `(.L_x_7028) ;  /* 0x000003f000007945 */ /* 0x000fe20003800000 */
[----:B------:R-:W-:-:S02]  /*24150*/  LEA.HI R2, R2, R13, RZ, 0x3 ;  /* 0x0000000d02027211 */ /* 0x000fc400078f18ff */
[----:B------:R-:W-:Y:S01]  /*24160*/  SHF.R.S32.HI R15, RZ, 0x1f, R14 ;  /* 0x0000001fff0f7819 */ /* 0x000fe2000001140e */
[-C--:B------:R-:W-:Y:S01]  /*24170*/  IMAD.WIDE.U32 R18, R76, R5.reuse, R18 ;  /* 0x000000054c127225 */ /* 0x080fe200078e0012 */
[----:B------:R-:W-:Y:S02]  /*24180*/  SHF.R.S32.HI R12, RZ, 0x1f, R5 ;  /* 0x0000001fff0c7819 */ /* 0x000fe40000011405 */
[----:B------:R-:W-:Y:S02]  /*24190*/  SHF.R.S32.HI R2, RZ, 0x3, R2 ;  /* 0x00000003ff027819 */ /* 0x000fe40000011402 */
[----:B--2---:R-:W-:Y:S01]  /*241a0*/  SHF.R.S32.HI R10, RZ, 0x1f, R13 ;  /* 0x0000001fff0a7819 */ /* 0x004fe2000001140d */
[----:B------:R-:W-:Y:S01]  /*241b0*/  IMAD R11, R77, R5, RZ ;  /* 0x000000054d0b7224 */ /* 0x000fe200078e02ff */
[----:B------:R-:W-:Y:S02]  /*241c0*/  LEA.HI R15, R15, R14, RZ, 0x2 ;  /* 0x0000000e0f0f7211 */ /* 0x000fe400078f10ff */
[----:B------:R-:W-:Y:S01]  /*241d0*/  LEA.HI R10, R10, R13, RZ, 0x5 ;  /* 0x0000000d0a0a7211 */ /* 0x000fe200078f28ff */
[----:B------:R-:W-:Y:S01]  /*241e0*/  IMAD R11, R76, R12, R11 ;  /* 0x0000000c4c0b7224 */ /* 0x000fe200078e020b */
[----:B------:R-:W-:Y:S01]  /*241f0*/  LOP3.LUT R15, R15, 0xffffffc, RZ, 0xc0, !PT ;  /* 0x0ffffffc0f0f7812 */ /* 0x000fe200078ec0ff */
[----:B------:R-:W-:Y:S01]  /*24200*/  VIADD R12, R2, 0x10 ;  /* 0x00000010020c7836 */ /* 0x000fe20000000000 */
[----:B------:R-:W-:Y:S01]  /*24210*/  LOP3.LUT R10, R10, 0xffffffe0, RZ, 0xc0, !PT ;  /* 0xffffffe00a0a7812 */ /* 0x000fe200078ec0ff */
[----:B------:R1:W2:Y:S01]  /*24220*/  LDS.128 R68, [R235] ;  /* 0x00000000eb447984 */ /* 0x0002a20000000c00 */
[----:B------:R-:W-:Y:S01]  /*24230*/  IADD3 R16, P1, R16, R18, RZ ;  /* 0x0000001210107210 */ /* 0x000fe20007f3e0ff */
[----:B------:R-:W-:-:S02]  /*24240*/  IMAD.IADD R15, R14, 0x1, -R15 ;  /* 0x000000010e0f7824 */ /* 0x000fc400078e0a0f */
[----:B------:R-:W-:Y:S01]  /*24250*/  IMAD.IADD R10, R13, 0x1, -R10 ;  /* 0x000000010d0a7824 */ /* 0x000fe200078e0a0a */
[----:B------:R-:W-:Y:S01]  /*24260*/  IADD3.X R17, R8, R19, R11, P1, !PT ;  /* 0x0000001308117210 */ /* 0x000fe20000ffe40b */
[----:B------:R-:W-:Y:S01]  /*24270*/  IMAD.IADD R13, R234, 0x1, -R5 ;  /* 0x00000001ea0d7824 */ /* 0x000fe200078e0a05 */
[----:B------:R1:W3:Y:S01]  /*24280*/  LDS.128 R64, [R235+0x800] ;  /* 0x00080000eb407984 */ /* 0x0002e20000000c00 */
[----:B------:R-:W-:Y:S01]  /*24290*/  VIADD R8, R2, 0x30 ;  /* 0x0000003002087836 */ /* 0x000fe20000000000 */
[----:B------:R-:W-:Y:S01]  /*242a0*/  SHF.R.S32.HI R5, RZ, 0x1f, R10 ;  /* 0x0000001fff057819 */ /* 0x000fe2000001140a */
[----:B------:R-:W-:Y:S01]  /*242b0*/  IMAD.WIDE.U32 R80, R80, R231, R16 ;  /* 0x000000e750507225 */ /* 0x000fe200078e0010 */
[-C--:B------:R-:W-:Y:S01]  /*242c0*/  ISETP.GE.AND P3, PT, R12, R13.reuse, PT ;  /* 0x0000000d0c00720c */ /* 0x080fe20003f66270 */
[----:B------:R1:W4:Y:S01]  /*242d0*/  LDS.128 R60, [R235+0x1000] ;  /* 0x00100000eb3c7984 */ /* 0x0003220000000c00 */
[----:B------:R-:W-:Y:S01]  /*242e0*/  LEA.HI R5, R5, R10, RZ, 0x2 ;  /* 0x0000000a05057211 */ /* 0x000fe200078f10ff */
[C---:B------:R-:W-:Y:S01]  /*242f0*/  VIADD R10, R2.reuse, 0x20 ;  /* 0x00000020020a7836 */ /* 0x040fe20000000000 */
[----:B------:R-:W-:Y:S01]  /*24300*/  ISETP.GE.AND P4, PT, R2, R13, PT ;  /* 0x0000000d0200720c */ /* 0x000fe20003f86270 */
[----:B------:R1:W1:Y:S01]  /*24310*/  LDS.128 R56, [R235+0x1800] ;  /* 0x00180000eb387984 */ /* 0x0002620000000c00 */
[----:B------:R-:W-:-:S02]  /*24320*/  SHF.R.S32.HI R12, RZ, 0x2, R5 ;  /* 0x00000002ff0c7819 */ /* 0x000fc40000011405 */
[-C--:B------:R-:W-:Y:S01]  /*24330*/  ISETP.GE.AND P2, PT, R10, R13.reuse, PT ;  /* 0x0000000d0a00720c */ /* 0x080fe20003f46270 */
[----:B------:R1:W1:Y:S01]  /*24340*/  LDS.128 R52, [R235+0x2000] ;  /* 0x00200000eb347984 */ /* 0x0002620000000c00 */
[----:B------:R-:W-:Y:S01]  /*24350*/  ISETP.GE.AND P1, PT, R8, R13, PT ;  /* 0x0000000d0800720c */ /* 0x000fe20003f26270 */
[----:B------:R-:W-:Y:S02]  /*24360*/  IMAD R5, R15, 0x10, R12 ;  /* 0x000000100f057824 */ /* 0x000fe400078e020c */
        /* <DEDUP_REMOVED lines=28> */
.L_x_7029:
[----:B------:R-:W-:Y:S05]  /*24530*/  BSYNC B0 ;  /* 0x0000000000007941 */ /* 0x000fea0003800000 */
.L_x_7028:
        /* <DEDUP_REMOVED lines=23> */
.L_x_7031:
[----:B------:R-:W-:Y:S05]  /*246b0*/  BSYNC B0 ;  /* 0x0000000000007941 */ /* 0x000fea0003800000 */
.L_x_7030:
[----:B------:R-:W-:Y:S04]  /*246c0*/  BSSY B0, `(.L_x_7032) ;  /* 0x0000018000007945 */ /* 0x000fe80003800000 */
[----:B------:R-:W-:Y:S05]  /*246d0*/  @P3 BRA `(.L_x_7033) ;  /* 0x0000000000583947 */ /* 0x000fea0003800000 */
[----:B------:R-:W-:Y:S01]  /*246e0*/  IADD3 R5, P0, R2, 0x10, RZ ;  /* 0x0000001002057810 */ /* 0x000fe20007f1e0ff */
[----:B--2---:R-:W-:Y:S01]  /*246f0*/  IMAD.MOV.U32 R10, RZ, RZ, R80 ;  /* 0x000000ffff0a7224 */ /* 0x004fe200078e0050 */
        /* <DEDUP_REMOVED lines=17> */
[----:B-1----:R3:W-:Y:S04]  /*24810*/  ST.E.128 desc[UR10][R4.64+0x80], R48 ;  /* 0x0000803004007985 */ /* 0x0027e8000c101d0a */
[----:B------:R3:W-:Y:S04]  /*24820*/  ST.E.128 desc[UR8][R4.64+0x100], R32 ;  /* 0x0001002004007985 */ /* 0x0007e8000c101d08 */
[----:B------:R3:W-:Y:S02]  /*24830*/  ST.E.128 desc[UR4][R4.64+0x180], R16 ;  /* 0x0001801004007985 */ /* 0x0007e4000c101d04 */
.L_x_7033:
[----:B------:R-:W-:Y:S05]  /*24840*/  BSYNC B0 ;  /* 0x0000000000007941 */ /* 0x000fea0003800000 */
.L_x_7032:
[----:B------:R-:W-:Y:S04]  /*24850*/  BSSY B0, `(.L_x_7034) ;  /* 0x0000018000007945 */ /* 0x000fe80003800000 */
[----:B------:R-:W-:Y:S05]  /*24860*/  @P2 BRA `(.L_x_7035) ;  /* 0x0000000000582947 */ /* 0x000fea0003800000 */
[----:B---3--:R-:W-:Y:S01]  /*24870*/  IADD3 R5, P0, R2, 0x20, RZ ;  /* 0x0000002002057810 */ /* 0x008fe20007f1e0ff */
        /* <DEDUP_REMOVED lines=21> */
.L_x_7035:
[----:B------:R-:W-:Y:S05]  /*249d0*/  BSYNC B0 ;  /* 0x0000000000007941 */ /* 0x000fea0003800000 */
.L_x_7034:
[----:B------:R-:W-:-:S04]  /*249e0*/  MOV R231, 0x0 ;  /* 0x0000000000e77802 */ /* 0x000fc80000000f00 */
[----:B-12345:R-:W-:Y:S05]  /*249f0*/  @P1 RET.REL.NODEC R230 `(_ZN5flash24flash_fwd_splitkv_kernelI23Flash_fwd_kernel_traitsILi256ELi64ELi64ELi4ELb0ELb0EN7cutlass10bfloat16_tE19Flash_kernel_traitsILi256ELi64ELi64ELi4ES3_EELb0ELb1ELb0ELb0ELb1ELb1ELb0ELb1EEEvNS_16Flash_fwd_paramsE) ;  /* 0xfffffdb4e6801950 */ /* 0x03efea0003c3ffff */
[----:B------:R-:W-:Y:S01]  /*24a00*/  IADD3 R3, P0, R2, 0x30, RZ ;  /* 0x0000003002037810 */ /* 0x000fe20007f1e0ff */
[----:B------:R-:W-:Y:S01]  /*24a10*/  IMAD.MOV.U32 R8, RZ, RZ, R80 ;  /* 0x000000ffff087224 */ /* 0x000fe200078e0050 */
[C---:B------:R-:W-:Y:S01]  /*24a20*/  R2UR UR12, R6.reuse ;  /* 0x00000000060c72ca */ /* 0x040fe200000e0000 */
[----:B------:R-:W-:Y:S01]  /*24a30*/  IMAD.MOV.U32 R231, RZ, RZ, 0x0 ;  /* 0x00000000ffe77424 */ /* 0x000fe200078e00ff */
        /* <DEDUP_REMOVED lines=11> */
[----:B------:R-:W-:Y:S01]  /*24af0*/  LEA R2, P0, R8, R78, 0x1 ;  /* 0x0000004e08027211 */ /* 0x000fe200078008ff */
[----:B------:R-:W-:-:S05]  /*24b00*/  IMAD.IADD R5, R9, 0x1, R5 ;  /* 0x0000000109057824 */ /* 0x000fca00078e0205 */
[----:B------:R-:W-:-:S05]  /*24b10*/  LEA.HI.X R3, R8, R79, R5, 0x1, P0 ;  /* 0x0000004f08037211 */ /* 0x000fca00000f0c05 */
[----:B------:R-:W-:Y:S04]  /*24b20*/  ST.E.128 desc[UR12][R2.64], R56 ;  /* 0x0000003802007985 */ /* 0x000fe8000c101d0c */
[----:B------:R-:W-:Y:S04]  /*24b30*/  ST.E.128 desc[UR10][R2.64+0x80], R40 ;  /* 0x0000802802007985 */ /* 0x000fe8000c101d0a */
[----:B------:R-:W-:Y:S04]  /*24b40*/  ST.E.128 desc[UR8][R2.64+0x100], R24 ;  /* 0x0001001802007985 */ /* 0x000fe8000c101d08 */
[----:B------:R1:W-:Y:S02]  /*24b50*/  ST.E.128 desc[UR4][R2.64+0x180], R72 ;  /* 0x0001804802007985 */ /* 0x0003e4000c101d04 */
[----:B-1----:R-:W-:Y:S05]  /*24b60*/  RET.REL.NODEC R230 `(_ZN5flash24flash_fwd_splitkv_kernelI23Flash_fwd_kernel_traitsILi256ELi64ELi64ELi4ELb0ELb0EN7cutlass10bfloat16_tE19Flash_kernel_traitsILi256ELi64ELi64ELi4ES3_EELb0ELb1ELb0ELb0ELb1ELb1ELb0ELb1EEEvNS_16Flash_fwd_paramsE) ;  /* 0xfffffdb4e6247950 */ /* 0x002fea0003c3ffff */
.L_x_7024:
[----:B------:R-:W-:Y:S01]  /*24b70*/  MOV R5, 0x2 ;  /* 0x0000000200057802 */ /* 0x000fe20000000f00 */
[----:B------:R-:W-:Y:S01]  /*24b80*/  IMAD.MOV.U32 R0, RZ, RZ, 0x1f ;  /* 0x0000001fff007424 */ /* 0x000fe200078e00ff */
[----:B------:R-:W-:-:S07]  /*24b90*/  MOV R2, 0xffffffff ;  /* 0xffffffff00027802 */ /* 0x000fce0000000f00 */
[----:B-1---5:R-:W-:Y:S05]  /*24ba0*/  WARPSYNC.COLLECTIVE R2, `(.L_x_7036) ;  /* 0x0000000002087348 */ /* 0x022fea0003c00000 */
[----:B------:R2:W3:Y:S02]  /*24bb0*/  SHFL.BFLY P0, R13, R251, R5, R0 ;  /* 0x0c000005fb0d7389 */ /* 0x0004e40000000000 */
[----:B-123-5:R-:W-:Y:S01]  /*24bc0*/  ENDCOLLECTIVE ;  /* 0x000000000000791b */ /* 0x02efe20003800000 */
.L_x_7036:
[----:B------:R-:W-:Y:S02]  /*24bd0*/  IMAD.MOV.U32 R8, RZ, RZ, R13 ;  /* 0x000000ffff087224 */ /* 0x000fe400078e000d */
[----:B------:R-:W-:Y:S02]  /*24be0*/  IMAD.MOV.U32 R5, RZ, RZ, 0x1 ;  /* 0x00000001ff057424 */ /* 0x000fe400078e00ff */
[----:B------:R-:W-:-:S05]  /*24bf0*/  FADD.FTZ R9, R8, R251 ;  /* 0x000000fb08097221 */ /* 0x000fca0000010000 */
[----:B------:R-:W-:-:S07]  /*24c00*/  MOV R251, R9 ;  /* 0x0000000900fb7202 */ /* 0x000fce0000000f00 */
[----:B------:R-:W-:Y:S05]  /*24c10*/  WARPSYNC.COLLECTIVE R2, `(.L_x_7037) ;  /* 0x0000000002087348 */ /* 0x000fea0003c00000 */
[----:B------:R1:W2:Y:S02]  /*24c20*/  SHFL.BFLY P0, R13, R251, R5, R0 ;  /* 0x0c000005fb0d7389 */ /* 0x0002a40000000000 */
[----:B-12---:R-:W-:Y:S01]  /*24c30*/  ENDCOLLECTIVE ;  /* 0x000000000000791b */ /* 0x006fe20003800000 */
.L_x_7037:
[----:B------:R-:W-:Y:S01]  /*24c40*/  MOV R251, R249 ;  /* 0x000000f900fb7202 */ /* 0x000fe20000000f00 */
[----:B------:R-:W-:Y:S01]  /*24c50*/  IMAD.MOV.U32 R5, RZ, RZ, 0x2 ;  /* 0x00000002ff057424 */ /* 0x000fe200078e00ff */
[----:B------:R-:W-:-:S07]  /*24c60*/  MOV R8, R13 ;  /* 0x0000000d00087202 */ /* 0x000fce0000000f00 */
[----:B------:R-:W-:Y:S05]  /*24c70*/  WARPSYNC.COLLECTIVE R2, `(.L_x_7038) ;  /* 0x0000000002087348 */ /* 0x000fea0003c00000 */
[----:B------:R1:W2:Y:S02]  /*24c80*/  SHFL.BFLY P0, R13, R251, R5, R0 ;  /* 0x0c000005fb0d7389 */ /* 0x0002a40000000000 */
[----:B-12---:R-:W-:Y:S01]  /*24c90*/  ENDCOLLECTIVE ;  /* 0x000000000000791b */ /* 0x006fe20003800000 */
.L_x_7038:
[----:B------:R-:W-:Y:S01]  /*24ca0*/  FADD.FTZ R8, R9, R8 ;  /* 0x0000000809087221 */ /* 0x000fe20000010000 */
[----:B------:R-:W-:Y:S01]  /*24cb0*/  FADD.FTZ R12, R13, R249 ;  /* 0x000000f90d0c7221 */ /* 0x000fe20000010000 */
[----:B------:R-:W-:-:S04]  /*24cc0*/  MOV R5, 0x1 ;  /* 0x0000000100057802 */ /* 0x000fc80000000f00 */
[----:B------:R-:W-:-:S07]  /*24cd0*/  MOV R251, R12 ;  /* 0x0000000c00fb7202 */ /* 0x000fce0000000f00 */
[----:B------:R-:W-:Y:S05]  /*24ce0*/  WARPSYNC.COLLECTIVE R2, `(.L_x_7039) ;  /* 0x0000000002087348 */ /* 0x000fea0003c00000 */
[----:B------:R1:W2:Y:S02]  /*24cf0*/  SHFL.BFLY P0, R13, R251, R5, R0 ;  /* 0x0c000005fb0d7389 */ /* 0x0002a40000000000 */
[----:B-12---:R-:W-:Y:S01]  /*24d00*/  ENDCOLLECTIVE ;  /* 0x000000000000791b */ /* 0x006fe20003800000 */
.L_x_7039:
[----:B------:R-:W-:Y:S05]  /*24d10*/  BRA `(.L_x_7040) ;  /* 0xffffffdc00407947 */ /* 0x000fea000383ffff */
.L_x_7041:
        /* <DEDUP_REMOVED lines=14> */
.L_x_9017:


//--------------------- .text._ZN5flash24flash_fwd_splitkv_kernelI23Flash_fwd_kernel_traitsILi256ELi64ELi64ELi4ELb0ELb0EN7cutlass10bfloat16_tE19Flash_kernel_traitsILi256ELi64ELi64ELi4ES3_EELb0ELb1ELb1ELb0ELb0ELb0ELb0ELb1EEEvNS_16Flash_fwd_paramsE --------------------------
	.section	.text._ZN5flash24flash_fwd_splitkv_kernelI23Flash_fwd_kernel_traitsILi256ELi64ELi64ELi4ELb0ELb0EN7cutlass10bfloat16_tE19Flash_kernel_traitsILi256ELi64ELi64ELi4ES3_EELb0ELb1ELb1ELb0ELb0ELb0ELb0ELb1EEEvNS_16Flash_fwd_paramsE,"ax",@progbits
	.align	128
        .global         _ZN5flash24flash_fwd_splitkv_kernelI23Flash_fwd_kernel_traitsILi256ELi64ELi64ELi4ELb0ELb0EN7cutlass10bfloat16_tE19Flash_kernel_traitsILi256ELi64ELi64ELi4ES3_EELb0ELb1ELb1ELb0ELb0ELb0ELb0ELb1EEEvNS_16Flash_fwd_paramsE
        .type           _ZN5flash24flash_fwd_splitkv_kernelI23Flash_fwd_kernel_traitsILi256ELi64ELi64ELi4ELb0ELb0EN7cutlass10bfloat16_tE19Flash_kernel_traitsILi256ELi64ELi64ELi4ES3_EELb0ELb1ELb1ELb0ELb0ELb0ELb0ELb1EEEvNS_16Flash_fwd_paramsE,@function
        .size           _ZN5flash24flash_fwd_splitkv_kernelI23Flash_fwd_kernel_traitsILi256ELi64ELi64ELi4ELb0ELb0EN7cutlass10bfloat16_tE19Flash_kernel_traitsILi256ELi64ELi64ELi4ES3_EELb0ELb1ELb1ELb0ELb0ELb0ELb0ELb1EEEvNS_16Flash_fwd_paramsE,(.L_x_9018 - _ZN5flash24flash_fwd_splitkv_kernelI23Flash_fwd_kernel_traitsILi256ELi64ELi64ELi4ELb0ELb0EN7cutlass10bfloat16_tE19Flash_kernel_traitsILi256ELi64ELi64ELi4ES3_EELb0ELb1ELb1ELb0ELb0ELb0ELb0ELb1EEEvNS_16Flash_fwd_paramsE)
        .other          _ZN5flash24flash_fwd_splitkv_kernelI23Flash_fwd_kernel_traitsILi256ELi64ELi64ELi4ELb0ELb0EN7cutlass10bfloat16_tE19Flash_kernel_traitsILi256ELi64ELi64ELi4ES3_EELb0ELb1ELb1ELb0ELb0ELb0ELb0ELb1EEEvNS_16Flash_fwd_paramsE,@"STO_CUDA_ENTRY STV_DEFAULT"
_ZN5flash24flash_fwd_splitkv_kernelI23Flash_fwd_kernel_traitsILi256ELi64ELi64ELi4ELb0ELb0EN7cutlass10bfloat16_tE19Flash_kernel_traitsILi256ELi64ELi64ELi4ES3_EELb0ELb1ELb1ELb0ELb0ELb0ELb0ELb1EEEvNS_16Flash_fwd_paramsE:
.text._ZN5flash24flash_fwd_splitkv_kernelI23Flash_fwd_kernel_traitsILi256ELi64ELi64ELi4ELb0ELb0EN7cutlass10bfloat16_tE19Flash_kernel_traitsILi256ELi64ELi64ELi4ES3_EELb0ELb1ELb1ELb0ELb0ELb0ELb0ELb1EEEvNS_16Flash_fwd_paramsE:
[----:B------:R-:W-:Y:S01]  /*0000*/  LDC R1, c[0x0][0x28] ;  /* 0x00000a00ff017b82 */ /* 0x000fe20000000800 */
[----:B------:R-:W1:Y:S07]  /*0010*/  S2R R235, SR_CTAID.X ;  /* 0x0000000000eb7919 */ /* 0x000e6e0000002500 */
[----:B------:R-:W2:Y:S01]  /*0020*/  LDC.64 R18, c[0x0][0x198] ;  /* 0x00006600ff127b82 */ /* 0x000ea20000000a00 */
[----:B------:R-:W-:Y:S01]  /*0030*/  BSSY B4, `(.L_x_7042) ;  /* 0x0000005000047945 */ /* 0x000fe20003800000 */
[----:B------:R-:W-:Y:S01]  /*0040*/  MOV R232, 0x80 ;  /* 0x0000008000e87802 */ /* 0x000fe20000000f00 */
[----:B------:R-:W3:Y:S01]  /*0050*/  S2R R233, SR_CTAID.Y ;  /* 0x0000000000e97919 */ /* 0x000ee20000002600 */
[----:B------:R-:W4:Y:S05]  /*0060*/  S2R R234, SR_CTAID.Z ;  /* 0x0000000000ea7919 */ /* 0x000f2a0000002700 */
[----:B-1234-:R-:W-:Y:S05]  /*0070*/  CALL.REL.NOINC `($_ZN5flash24flash_fwd_splitkv_kernelI23Flash_fwd_kernel_traitsILi256ELi64ELi64ELi4ELb0ELb0EN7cutlass10bfloat16_tE19Flash_kernel_traitsILi256ELi64ELi64ELi4ES3_EELb0ELb1ELb1ELb0ELb0ELb0ELb0ELb1EEEvNS_16Flash_fwd_paramsE$_ZN5flash30compute_attn_1rowblock_splitkvI23Flash_fwd_kernel_traitsILi256ELi64ELi64ELi4ELb0ELb0EN7cutlass10bfloat16_tE19Flash_kernel_traitsILi256ELi64ELi64ELi4ES3_EELb0ELb1ELb1ELb0ELb0ELb0ELb0ELb1ENS_16Flash_fwd_paramsEEEvRKT8_iiiii) ;  /* 0x0000000000087944 */ /* 0x01efea0003c00000 */
[----:B------:R-:W-:Y:S05]  /*0080*/  BSYNC B4 ;  /* 0x0000000000047941 */ /* 0x000fea0003800000 */
.L_x_7042:
[----:B------:R-:W-:Y:S05]  /*0090*/  EXIT ;  /* 0x000000000000794d */ /* 0x000fea0003800000 */
        .type           $_ZN5flash24flash_fwd_splitkv_kernelI23Flash_fwd_kernel_traitsILi256ELi64ELi64ELi4ELb0ELb0EN7cutlass10bfloat16_tE19Flash_kernel_traitsILi256ELi64ELi64ELi4ES3_EELb0ELb1ELb1ELb0ELb0ELb0ELb0ELb1EEEvNS_16Flash_fwd_paramsE$_ZN5flash30compute_attn_1rowblock_splitkvI23Flash_fwd_kernel_traitsILi256ELi64ELi64ELi4ELb0ELb0EN7cutlass10bfloat16_tE19Flash_kernel_traitsILi256ELi64ELi64ELi4ES3_EELb0ELb1ELb1ELb0ELb0ELb0ELb0ELb1ENS_16Flash_fwd_paramsEEEvRKT8_iiiii,@function
        .size           $_ZN5flash24flash_fwd_splitkv_kernelI23Flash_fwd_kernel_traitsILi256ELi64ELi64ELi4ELb0ELb0EN7cutlass10bfloat16_tE19Flash_kernel_traitsILi256ELi64ELi64ELi4ES3_EELb0ELb1ELb1ELb0ELb0ELb0ELb0ELb1EEEvNS_16Flash_fwd_paramsE$_ZN5flash30compute_attn_1rowblock_splitkvI23Flash_fwd_kernel_traitsILi256ELi64ELi64ELi4ELb0ELb0EN7cutlass10bfloat16_tE19Flash_kernel_traitsILi256ELi64ELi64ELi4ES3_EELb0ELb1ELb1ELb0ELb0ELb0ELb0ELb1ENS_16Flash_fwd_paramsEEEvRKT8_iiiii,(.L_x_9018 - $_ZN5flash24flash_fwd_splitkv_kernelI23Flash_fwd_kernel_traitsILi256ELi64ELi64ELi4ELb0ELb0EN7cutlass10bfloat16_tE19Flash_kernel_traitsILi256ELi64ELi64ELi4ES3_EELb0ELb1ELb1ELb0ELb0ELb0ELb0ELb1EEEvNS_16Flash_fwd_paramsE$_ZN5flash30compute_attn_1rowblock_splitkvI23Flash_fwd_kernel_traitsILi256ELi64ELi64ELi4ELb0ELb0EN7cutlass10bfloat16_tE19Flash_kernel_traitsILi256ELi64ELi64ELi4ES3_EELb0ELb1ELb1ELb0ELb0ELb0ELb0ELb1ENS_16Flash_fwd_paramsEEEvRKT8_iiiii)
$_ZN5flash24flash_fwd_splitkv_kernelI23Flash_fwd_kernel_traitsILi256ELi64ELi64ELi4ELb0ELb0EN7cutlass10bfloat16_tE19Flash_kernel_traitsILi256ELi64ELi64ELi4ES3_EELb0ELb1ELb1ELb0ELb0ELb0ELb0ELb1EEEvNS_16Flash_fwd_paramsE$_ZN5flash30compute_attn_1rowblock_splitkvI23Flash_fwd_kernel_traitsILi256ELi64ELi64ELi4ELb0ELb0EN7cutlass10bfloat16_tE19Flash_kernel_traitsILi256ELi64ELi64ELi4ES3_EELb0ELb1ELb1ELb0ELb0ELb0ELb0ELb1ENS_16Flash_fwd_paramsEEEvRKT8_iiiii:
        /* <DEDUP_REMOVED lines=15> */
[----:B------:R-:W-:Y:S01]  /*0190*/  BSSY B0, `(.L_x_7043) ;  /* 0x000000c000007945 */ /* 0x000fe20003800000 */
[----:B------:R-:W-:Y:S01]  /*01a0*/  IMAD.MOV.U32 R13, RZ, RZ, -0x1 ;  /* 0xffffffffff0d7424 */ /* 0x000fe200078e00ff */
[----:B--2---:R-:W-:-:S06]  /*01b0*/  @P0 IADD3 R236, -R237, R236, RZ ;  /* 0x000000ecedec0210 */ /* 0x004fcc0007ffe1ff */
[----:B------:R1:W5:Y:S01]  /*01c0*/  @!P0 LD.E R236, desc[UR6][R18.64+0xb4] ;  /* 0x0000b40612ec8980 */ /* 0x000362000c101900 */
[----:B----4-:R-:W-:-:S04]  /*01d0*/  ISETP.NE.U32.AND P0, PT, R4, RZ, PT ;  /* 0x000000ff0400720c */ /* 0x010fc80003f05070 */
[----:B------:R-:W-:Y:S01]  /*01e0*/  ISETP.NE.AND.EX P0, PT, R5, RZ, PT, P0 ;  /* 0x000000ff0500720c */ /* 0x000fe20003f05300 */
[----:B------:R-:W-:-:S12]  /*01f0*/  IMAD.WIDE R4, R233, 0x4, R4 ;  /* 0x00000004e9047825 */ /* 0x000fd800078e0204 */
[----:B------:R-:W-:Y:S05]  /*0200*/  @!P0 BRA `(.L_x_7044) ;  /* 0x0000000000108947 */ /* 0x000fea0003800000 */
[----:B------:R-:W2:Y:S02]  /*0210*/  LD.E.U8 R0, desc[UR6][R18.64+0x1b2] ;  /* 0x0001b20612007980 */ /* 0x000ea4000c101100 */
[----:B--2---:R-:W-:-:S13]  /*0220*/  ISETP.NE.AND P1, PT, R0, RZ, PT ;  /* 0x000000ff0000720c */ /* 0x004fda0003f25270 */
[----:B------:R-:W-:Y:S05]  /*0230*/  @!P1 BRA `(.L_x_7044) ;  /* 0x0000000000049947 */ /* 0x000fea0003800000 */
[----:B------:R2:W5:Y:S02]  /*0240*/  LD.E R13, desc[UR6][R4.64] ;  /* 0x00000006040d7980 */ /* 0x000564000c101900 */
.L_x_7044:
[----:B------:R-:W-:Y:S05]  /*0250*/  BSYNC B0 ;  /* 0x0000000000007941 */ /* 0x000fea0003800000 */
.L_x_7043:
        /* <DEDUP_REMOVED lines=8> */
.L_x_7046:
[----:B------:R3:W5:Y:S02]  /*02e0*/  LD.E R3, desc[UR6][R18.64+0xb8] ;  /* 0x0000b80612037980 */ /* 0x000764000c101900 */
.L_x_7047:
[----:B------:R-:W-:Y:S05]  /*02f0*/  BSYNC B0 ;  /* 0x0000000000007941 */ /* 0x000fea0003800000 */
.L_x_7045:
        /* <DEDUP_REMOVED lines=10> */
.L_x_7049:
[----:B------:R-:W2:Y:S01]  /*03a0*/  LD.E.64 R2, desc[UR6][R18.64+0x108] ;  /* 0x0001080612027980 */ /* 0x000ea2000c101b00 */
[----:B------:R-:W-:Y:S01]  /*03b0*/  BSSY B0, `(.L_x_7051) ;  /* 0x0000006000007945 */ /* 0x000fe20003800000 */
[----:B------:R-:W-:Y:S01]  /*03c0*/  IMAD.MOV.U32 R59, RZ, RZ, RZ ;  /* 0x000000ffff3b7224 */ /* 0x000fe200078e00ff */
[----:B--2---:R-:W-:-:S04]  /*03d0*/  ISETP.NE.U32.AND P0, PT, R2, RZ, PT ;  /* 0x000000ff0200720c */ /* 0x004fc80003f05070 */
[----:B------:R-:W-:-:S13]  /*03e0*/  ISETP.NE.AND.EX P0, PT, R3, RZ, PT, P0 ;  /* 0x000000ff0300720c */ /* 0x000fda0003f05300 */
[----:B------:R-:W-:Y:S05]  /*03f0*/  @!P0 BRA `(.L_x_7052) ;  /* 0x0000000000048947 */ /* 0x000fea0003800000 */
[----:B------:R2:W5:Y:S02]  /*0400*/  LD.E R59, desc[UR6][R18.64+0xbc] ;  /* 0x0000bc06123b7980 */ /* 0x000564000c101900 */
.L_x_7052:
[----:B------:R-:W-:Y:S05]  /*0410*/  BSYNC B0 ;  /* 0x0000000000007941 */ /* 0x000fea0003800000 */
.L_x_7051:
[----:B-----5:R-:W-:Y:S02]  /*0420*/  IADD3 R59, R80, R59, RZ ;  /* 0x0000003b503b7210 */ /* 0x020fe40007ffe0ff */
.L_x_7050:
[----:B------:R-:W-:Y:S05]  /*0430*/  BSYNC B1 ;  /* 0x0000000000017941 */ /* 0x000fea0003800000 */
.L_x_7048:
[----:B------:R-:W-:Y:S01]  /*0440*/  IMAD.SHL.U32 R73, R235, 0x40, RZ ;  /* 0x00000040eb497824 */ /* 0x000fe200078e00ff */
[----:B------:R-:W-:Y:S01]  /*0450*/  MOV R2, R232 ;  /* 0x000000e800027202 */ /* 0x000fe20000000f00 */
[----:B------:R-:W-:-:S03]  /*0460*/  IMAD.MOV.U32 R3, RZ, RZ, 0x0 ;  /* 0x00000000ff037424 */ /* 0x000fc600078e00ff */
[----:B------:R-:W-:-:S13]  /*0470*/  ISETP.GT.AND P0, PT, R236, R73, PT ;  /* 0x00000049ec00720c */ /* 0x000fda0003f04270 */
[----:B-123--:R-:W-:Y:S05]  /*0480*/  @!P0 RET.REL.NODEC R2 `(_ZN5flash24flash_fwd_splitkv_kernelI23Flash_fwd_kernel_traitsILi256ELi64ELi64ELi4ELb0ELb0EN7cutlass10bfloat16_tE19Flash_kernel_traitsILi256ELi64ELi64ELi4ES3_EELb0ELb1ELb1ELb0ELb0ELb0ELb0ELb1EEEvNS_16Flash_fwd_paramsE) ;  /* 0xfffffff802dc8950 */ /* 0x00efea0003c3ffff */
        /* <DEDUP_REMOVED lines=89> */
.L_x_7055:
[----:B------:R-:W-:Y:S05]  /*0a20*/  BSYNC B0 ;  /* 0x0000000000007941 */ /* 0x000fea0003800000 */
.L_x_7054:
        /* <DEDUP_REMOVED lines=21> */
.L_x_7057:
[----:B------:R-:W-:Y:S05]  /*0b80*/  BSYNC B0 ;  /* 0x0000000000007941 */ /* 0x000fea0003800000 */
.L_x_7056:
        /* <DEDUP_REMOVED lines=23> */
.L_x_7059:
[----:B------:R-:W-:Y:S05]  /*0d00*/  BSYNC B0 ;  /* 0x0000000000007941 */ /* 0x000fea0003800000 */
.L_x_7058:
        /* <DEDUP_REMOVED lines=32> */
.L_x_7061:
[----:B------:R-:W-:Y:S05]  /*0f10*/  BSYNC B0 ;  /* 0x0000000000007941 */ /* 0x000fea0003800000 */
.L_x_7060:
[----:B------:R-:W-:Y:S01]  /*0f20*/  MOV R233, 0x0 ;  /* 0x0000000000e97802 */ /* 0x000fe20000000f00 */
[----:B------:R-:W-:Y:S04]  /*0f30*/  @!P6 ST.E desc[UR6][R10.64], R4 ;  /* 0x000000040a00e985 */ /* 0x000fe8000c101906 */
[----:B------:R-:W-:Y:S04]  /*0f40*/  @!P5 ST.E desc[UR6][R10.64+0x40], R3 ;  /* 0x000040030a00d985 */ /* 0x000fe8000c101906 */
[----:B------:R1:W-:Y:S02]  /*0f50*/  @!P4 ST.E desc[UR6][R10.64+0x80], R0 ;  /* 0x000080000a00c985 */ /* 0x0003e4000c101906 */
[----:B-12---:R-:W-:Y:S05]  /*0f60*/  @P3 RET.REL.NODEC R232 `(_ZN5flash24flash_fwd_splitkv_kernelI23Flash_fwd_kernel_traitsILi256ELi64ELi64ELi4ELb0ELb0EN7cutlass10bfloat16_tE19Flash_kernel_traitsILi256ELi64ELi64ELi4ES3_EELb0ELb1ELb1ELb0ELb0ELb0ELb0ELb1EEEvNS_16Flash_fwd_paramsE) ;  /* 0xfffffff0e8243950 */ /* 0x006fea0003c3ffff */
[----:B------:R-:W-:Y:S02]  /*0f70*/  MOV R3, 0x7f800000 ;  /* 0x7f80000000037802 */ /* 0x000fe40000000f00 */
[----:B------:R-:W-:-:S03]  /*0f80*/  MOV R233, 0x0 ;  /* 0x0000000000e97802 */ /* 0x000fc60000000f00 */
[----:B------:R1:W-:Y:S02]  /*0f90*/  ST.E desc[UR6][R10.64+0xc0], R3 ;  /* 0x0000c0030a007985 */ /* 0x0003e4000c101906 */
[----:B-1----:R-:W-:Y:S05]  /*0fa0*/  RET.REL.NODEC R232 `(_ZN5flash24flash_fwd_splitkv_kernelI23Flash_fwd_kernel_traitsILi256ELi64ELi64ELi4ELb0ELb0EN7cutlass10bfloat16_tE19Flash_kernel_traitsILi256ELi64ELi64ELi4ES3_EELb0ELb1ELb1ELb0ELb0ELb0ELb0ELb1EEEvNS_16Flash_fwd_paramsE) ;  /* 0xfffffff0e8147950 */ /* 0x002fea0003c3ffff */
.L_x_7053:
        /* <DEDUP_REMOVED lines=61> */
[----:B-1----:R-:W1:Y:S01]  /*1380*/  F2I.FTZ.U32.TRUNC.NTZ R17, R6 ;  /* 0x0000000600117305 */ /* 0x002e62000021f000 */
[----:B------:R-:W-:Y:S02]  /*1390*/  MOV R16, RZ ;  /* 0x000000ff00107202 */ /* 0x000fe40000000f00 */
[----:B------:R-:W-:Y:S01]  /*13a0*/  IABS R7, R3 ;  /* 0x0000000300077213 */ /* 0x000fe20000000000 */
[----:B-1----:R-:W-:-:S04]  /*13b0*/  IMAD.MOV R0, RZ, RZ, -R17 ;  /* 0x000000ffff007224 */ /* 0x002fc800078e0a11 */
        /* <DEDUP_REMOVED lines=12> */
[----:B------:R-:W-:Y:S02]  /*1480*/  ISETP.GE.AND P0, PT, R4, RZ, PT ;  /* 0x000000ff0400720c */ /* 0x000fe40003f06270 */
[----:B------:R-:W-:Y:S01]  /*1490*/  ISETP.NE.AND P1, PT, R3, RZ, PT ;  /* 0x000000ff0300720c */ /* 0x000fe20003f25270 */
[----:B------:R-:W-:-:S04]  /*14a0*/  IMAD R12, R12, R9, R5 ;  /* 0x000000090c0c7224 */ /* 0x000fc800078e0205 */
[----:B------:R-:W-:Y:S01]  /*14b0*/  @P2 VIADD R16, R16, 0x1 ;  /* 0x0000000110102836 */ /* 0x000fe20000000000 */
[----:B------:R-:W-:Y:S01]  /*14c0*/  SHF.R.S32.HI R9, RZ, 0x1f, R12 ;  /* 0x0000001fff097819 */ /* 0x000fe2000001140c */
[----:B----4-:R-:W-:-:S04]  /*14d0*/  IMAD R4, R71, R12, RZ ;  /* 0x0000000c47047224 */ /* 0x010fc800078e02ff */
[----:B------:R-:W-:Y:S02]  /*14e0*/  @!P0 IADD3 R16, -R16, RZ, RZ ;  /* 0x000000ff10108210 */ /* 0x000fe40007ffe1ff */
[----:B------:R-:W-:Y:S01]  /*14f0*/  @!P1 LOP3.LUT R16, RZ, R3, RZ, 0x33, !PT ;  /* 0x00000003ff109212 */ /* 0x000fe200078e33ff */
[----:B------:R-:W-:-:S03]  /*1500*/  IMAD R4, R70, R9, R4 ;  /* 0x0000000946047224 */ /* 0x000fc600078e0204 */
[----:B------:R-:W-:Y:S02]  /*1510*/  SHF.R.S32.HI R8, RZ, 0x1f, R16 ;  /* 0x0000001fff087819 */ /* 0x000fe40000011410 */
[----:B--2---:R-:W-:Y:S01]  /*1520*/  SHF.R.S32.HI R0, RZ, 0x1f, R2 ;  /* 0x0000001fff007819 */ /* 0x004fe20000011402 */
[----:B------:R-:W-:-:S04]  /*1530*/  IMAD R7, R23, R2, RZ ;  /* 0x0000000217077224 */ /* 0x000fc800078e02ff */
[C---:B------:R-:W-:Y:S02]  /*1540*/  IMAD R7, R22.reuse, R0, R7 ;  /* 0x0000000016077224 */ /* 0x040fe400078e0207 */
[----:B------:R-:W-:-:S04]  /*1550*/  IMAD.WIDE.U32 R22, R22, R2, RZ ;  /* 0x0000000216167225 */ /* 0x000fc800078e00ff */
[----:B------:R-:W-:Y:S01]  /*1560*/  IMAD.MOV.U32 R6, RZ, RZ, R22 ;  /* 0x000000ffff067224 */ /* 0x000fe200078e0016 */
[----:B------:R-:W-:Y:S01]  /*1570*/  IADD3 R7, R23, R7, RZ ;  /* 0x0000000717077210 */ /* 0x000fe20007ffe0ff */
[----:B------:R-:W-:Y:S02]  /*1580*/  IMAD R3, R11, R2, RZ ;  /* 0x000000020b037224 */ /* 0x000fe400078e02ff */
[----:B------:R-:W-:-:S04]  /*1590*/  IMAD.WIDE.U32 R6, R12, R70, R6 ;  /* 0x000000460c067225 */ /* 0x000fc800078e0006 */
[----:B------:R-:W-:-:S04]  /*15a0*/  IMAD.WIDE.U32 R22, R10, R2, RZ ;  /* 0x000000020a167225 */ /* 0x000fc800078e00ff */
[----:B------:R-:W-:Y:S01]  /*15b0*/  IMAD R3, R10, R0, R3 ;  /* 0x000000000a037224 */ /* 0x000fe200078e0203 */
[----:B------:R-:W-:Y:S01]  /*15c0*/  MOV R10, R6 ;  /* 0x00000006000a7202 */ /* 0x000fe20000000f00 */
[----:B------:R-:W-:Y:S02]  /*15d0*/  IMAD.IADD R11, R7, 0x1, R4 ;  /* 0x00000001070b7824 */ /* 0x000fe400078e0204 */
[----:B------:R-:W-:Y:S02]  /*15e0*/  IMAD R7, R15, R16, RZ ;  /* 0x000000100f077224 */ /* 0x000fe400078e02ff */
[----:B------:R-:W-:-:S04]  /*15f0*/  IMAD.WIDE.U32 R10, R16, R14, R10 ;  /* 0x0000000e100a7225 */ /* 0x000fc800078e000a */
[----:B------:R-:W-:Y:S01]  /*1600*/  IMAD R7, R14, R8, R7 ;  /* 0x000000080e077224 */ /* 0x000fe200078e0207 */
[----:B------:R-:W-:Y:S01]  /*1610*/  MOV R2, R10 ;  /* 0x0000000a00027202 */ /* 0x000fe20000000f00 */
[----:B------:R-:W-:-:S03]  /*1620*/  IMAD.IADD R13, R23, 0x1, R3 ;  /* 0x00000001170d7824 */ /* 0x000fc600078e0203 */
[----:B------:R-:W-:Y:S01]  /*1630*/  IADD3 R3, R11, R7, RZ ;  /* 0x000000070b037210 */ /* 0x000fe20007ffe0ff */
[----:B------:R-:W-:Y:S05]  /*1640*/  BRA `(.L_x_7064) ;  /* 0x0000000400387947 */ /* 0x000fea0003800000 */
.L_x_7063:
        /* <DEDUP_REMOVED lines=29> */
[-C--:B------:R-:W-:Y:S02]  /*1820*/  @!P0 IADD3 R0, R0, -R3.reuse, RZ ;  /* 0x8000000300008210 */ /* 0x080fe40007ffe0ff */
        /* <DEDUP_REMOVED lines=8> */
[----:B------:R-:W-:Y:S02]  /*18b0*/  ISETP.GE.AND P1, PT, R0, RZ, PT ;  /* 0x000000ff0000720c */ /* 0x000fe40003f26270 */
[----:B------:R-:W-:Y:S02]  /*18c0*/  @!P0 IADD3 R2, R2, 0x1, RZ ;  /* 0x0000000102028810 */ /* 0x000fe40007ffe0ff */
[----:B------:R-:W-:Y:S02]  /*18d0*/  @P4 IADD3 R11, R29, R11, RZ ;  /* 0x0000000b1d0b4210 */ /* 0x000fe40007ffe0ff */
[----:B------:R-:W-:Y:S02]  /*18e0*/  ISETP.NE.AND P0, PT, R7, RZ, PT ;  /* 0x000000ff0700720c */ /* 0x000fe40003f05270 */
[----:B------:R-:W-:Y:S01]  /*18f0*/  @!P4 IADD3 R11, R17, R4, RZ ;  /* 0x00000004110bc210 */ /* 0x000fe20007ffe0ff */
[----:B------:R-:W-:Y:S01]  /*1900*/  @!P4 IMAD R4, R69, R12, RZ ;  /* 0x0000000c4504c224 */ /* 0x000fe200078e02ff */
[----:B------:R-:W-:-:S02]  /*1910*/  @!P4 SHF.R.S32.HI R3, RZ, 0x1f, R12 ;  /* 0x0000001fff03c819 */ /* 0x000fc4000001140c */
[----:B------:R-:W-:Y:S01]  /*1920*/  @P2 IADD3 R2, R2, 0x1, RZ ;  /* 0x0000000102022810 */ /* 0x000fe20007ffe0ff */
[----:B------:R-:W-:Y:S01]  /*1930*/  @P4 IMAD.MOV.U32 R10, RZ, RZ, R28 ;  /* 0x000000ffff0a4224 */ /* 0x000fe200078e001c */
[----:B------:R-:W-:Y:S01]  /*1940*/  LEA R5, R166, 0xffffffc0, 0x6 ;  /* 0xffffffc0a6057811 */ /* 0x000fe200078e30ff */
[----:B------:R-:W-:Y:S02]  /*1950*/  @!P4 IMAD R3, R3, R68, R4 ;  /* 0x000000440303c224 */ /* 0x000fe400078e0204 */
[----:B------:R-:W-:Y:S01]  /*1960*/  @!P4 IMAD.WIDE.U32 R24, R68, R12, RZ ;  /* 0x0000000c4418c225 */ /* 0x000fe200078e00ff */
[----:B------:R-:W-:-:S03]  /*1970*/  SHF.R.S32.HI R9, RZ, 0x1f, R5 ;  /* 0x0000001fff097819 */ /* 0x000fc60000011405 */
[----:B------:R-:W-:Y:S01]  /*1980*/  @!P4 IMAD.MOV.U32 R10, RZ, RZ, R16 ;  /* 0x000000ffff0ac224 */ /* 0x000fe200078e0010 */
[----:B------:R-:W-:Y:S01]  /*1990*/  MOV R16, R2 ;  /* 0x0000000200107202 */ /* 0x000fe20000000f00 */
[----:B------:R-:W-:Y:S01]  /*19a0*/  IMAD R6, R71, R5, RZ ;  /* 0x0000000547067224 */ /* 0x000fe200078e02ff */
[----:B------:R-:W-:Y:S01]  /*19b0*/  @!P4 IADD3 R25, R25, R3, RZ ;  /* 0x000000031919c210 */ /* 0x000fe20007ffe0ff */
[----:B------:R-:W-:Y:S01]  /*19c0*/  @!P4 IMAD R0, R23, R8, RZ ;  /* 0x000000081700c224 */ /* 0x000fe200078e02ff */
[----:B------:R-:W-:Y:S02]  /*19d0*/  @!P1 IADD3 R16, -R16, RZ, RZ ;  /* 0x000000ff10109210 */ /* 0x000fe40007ffe1ff */
[----:B------:R-:W-:Y:S01]  /*19e0*/  @!P4 SHF.R.S32.HI R3, RZ, 0x1f, R8 ;  /* 0x0000001fff03c819 */ /* 0x000fe20000011408 */
[----:B------:R-:W-:Y:S01]  /*19f0*/  IMAD R6, R9, R70, R6 ;  /* 0x0000004609067224 */ /* 0x000fe200078e0206 */
[----:B------:R-:W-:Y:S01]  /*1a00*/  @!P0 LOP3.LUT R16, RZ, R7, RZ, 0x33, !PT ;  /* 0x00000007ff108212 */ /* 0x000fe200078e33ff */
[----:B------:R-:W-:-:S04]  /*1a10*/  IMAD.WIDE.U32 R10, R70, R5, R10 ;  /* 0x00000005460a7225 */ /* 0x000fc800078e000a */
[----:B------:R-:W-:Y:S01]  /*1a20*/  @!P4 IMAD.WIDE.U32 R24, R22, R8, R24 ;  /* 0x000000081618c225 */ /* 0x000fe200078e0018 */
[----:B------:R-:W-:-:S03]  /*1a30*/  SHF.R.S32.HI R8, RZ, 0x1f, R16 ;  /* 0x0000001fff087819 */ /* 0x000fc60000011410 */
[----:B------:R-:W-:Y:S02]  /*1a40*/  @P4 IMAD.IADD R12, R12, 0x1, R13 ;  /* 0x000000010c0c4824 */ /* 0x000fe400078e020d */
[----:B------:R-:W-:Y:S02]  /*1a50*/  @!P4 IMAD R0, R22, R3, R0 ;  /* 0x000000031600c224 */ /* 0x000fe400078e0200 */
[----:B------:R-:W-:Y:S02]  /*1a60*/  IMAD.IADD R11, R11, 0x1, R6 ;  /* 0x000000010b0b7824 */ /* 0x000fe400078e0206 */
[----:B------:R-:W-:Y:S02]  /*1a70*/  IMAD R3, R15, R16, RZ ;  /* 0x000000100f037224 */ /* 0x000fe400078e02ff */
[-C--:B------:R-:W-:Y:S02]  /*1a80*/  @P4 IMAD R13, R69, R12.reuse, RZ ;  /* 0x0000000c450d4224 */ /* 0x080fe400078e02ff */
[----:B------:R-:W-:-:S04]  /*1a90*/  @P4 IMAD.WIDE.U32 R6, R68, R12, RZ ;  /* 0x0000000c44064225 */ /* 0x000fc800078e00ff */
        /* <DEDUP_REMOVED lines=9> */
.L_x_7064:
[----:B------:R-:W-:Y:S05]  /*1b30*/  BSYNC B0 ;  /* 0x0000000000007941 */ /* 0x000fea0003800000 */
.L_x_7062:
[----:B------:R-:W-:Y:S01]  /*1b40*/  ISETP.NE.AND P0, PT, R237, -0x1, PT ;  /* 0xffffffffed00780c */ /* 0x000fe20003f05270 */
[----:B------:R-:W2:Y:S04]  /*1b50*/  LD.E.64 R194, desc[UR6][R18.64+0x30] ;  /* 0x0000300612c27980 */ /* 0x000ea8000c101b00 */
[----:B------:R-:W3:Y:S04]  /*1b60*/  LD.E.64 R10, desc[UR6][R18.64+0x10] ;  /* 0x00001006120a7980 */ /* 0x000ee8000c101b00 */
[----:B------:R-:W4:Y:S04]  /*1b70*/  LD.E R81, desc[UR6][R18.64+0xc0] ;  /* 0x0000c00612517980 */ /* 0x000f28000c101900 */
[----:B------:R-:W4:Y:S04]  /*1b80*/  @!P0 LD.E.64 R24, desc[UR6][R18.64+0x18] ;  /* 0x0000180612188980 */ /* 0x000f28000c101b00 */
[----:B------:R-:W4:Y:S04]  /*1b90*/  LD.E.64 R6, desc[UR6][R18.64+0x48] ;  /* 0x0000480612067980 */ /* 0x000f28000c101b00 */
[----:B------:R-:W4:Y:S04]  /*1ba0*/  LD.E.64 R188, desc[UR6][R18.64+0x8] ;  /* 0x0000080612bc7980 */ /* 0x000f28000c101b00 */
[----:B------:R1:W5:Y:S04]  /*1bb0*/  @P3 LD.E R20, desc[UR6][R20.64] ;  /* 0x0000000614143980 */ /* 0x000368000c101900 */
[----:B------:R1:W5:Y:S01]  /*1bc0*/  LD.E.64 R196, desc[UR6][R18.64] ;  /* 0x0000000612c47980 */ /* 0x000362000c101b00 */
[----:B------:R-:W-:-:S04]  /*1bd0*/  SHF.R.S32.HI R74, RZ, 0x1f, R57 ;  /* 0x0000001fff4a7819 */ /* 0x000fc80000011439 */
[----:B------:R-:W-:-:S04]  /*1be0*/  LEA.HI R17, R74, R57, RZ, 0x4 ;  /* 0x000000394a117211 */ /* 0x000fc800078f20ff */
[----:B------:R-:W-:Y:S02]  /*1bf0*/  LOP3.LUT R0, R17, 0xfffffff0, RZ, 0xc0, !PT ;  /* 0xfffffff011007812 */ /* 0x000fe400078ec0ff */
[----:B------:R-:W-:-:S03]  /*1c00*/  LEA.HI R186, R74, R57, RZ, 0x3 ;  /* 0x000000394aba7211 */ /* 0x000fc600078f18ff */
[----:B------:R-:W-:Y:S01]  /*1c10*/  IMAD.IADD R15, R57, 0x1, -R0 ;  /* 0x00000001390f7824 */ /* 0x000fe200078e0a00 */
[----:B------:R-:W-:-:S04]  /*1c20*/  LOP3.LUT R14, R186, 0xfffffff8, RZ, 0xc0, !PT ;  /* 0xfffffff8ba0e7812 */ /* 0x000fc800078ec0ff */
[----:B------:R-:W-:Y:S01]  /*1c30*/  SHF.R.S32.HI R0, RZ, 0x1f, R15 ;  /* 0x0000001fff007819 */ /* 0x000fe2000001140f */
[----:B------:R-:W-:-:S03]  /*1c40*/  IMAD.IADD R75, R57, 0x1, -R14 ;  /* 0x00000001394b7824 */ /* 0x000fc600078e0a0e */
[----:B------:R-:W-:Y:S01]  /*1c50*/  LEA.HI R0, R0, R15, RZ, 0x3 ;  /* 0x0000000f00007211 */ /* 0x000fe200078f18ff */
[----:B------:R-:W-:-:S03]  /*1c60*/  IMAD.SHL.U32 R14, R75, 0x8, RZ ;  /* 0x000000084b0e7824 */ /* 0x000fc600078e00ff */
[----:B------:R-:W-:Y:S02]  /*1c70*/  LOP3.LUT R4, R0, 0xfffffff8, RZ, 0xc0, !PT ;  /* 0xfffffff800047812 */ /* 0x000fe400078ec0ff */
[----:B------:R-:W-:Y:S02]  /*1c80*/  SHF.R.S32.HI R186, RZ, 0x3, R186 ;  /* 0x00000003ffba7819 */ /* 0x000fe400000114ba */
[----:B------:R-:W-:Y:S01]  /*1c90*/  SHF.R.S32.HI R76, RZ, 0x4, R17 ;  /* 0x00000004ff4c7819 */ /* 0x000fe20000011411 */
[----:B------:R-:W-:Y:S01]  /*1ca0*/  IMAD.IADD R4, R15, 0x1, -R4 ;  /* 0x000000010f047824 */ /* 0x000fe200078e0a04 */
[----:B------:R-:W-:Y:S02]  /*1cb0*/  IADD3 R28, P1, R14, R22, RZ ;  /* 0x000000160e1c7210 */ /* 0x000fe40007f3e0ff */
[----:B------:R-:W-:Y:S01]  /*1cc0*/  SHF.R.S32.HI R15, RZ, 0x1f, R14 ;  /* 0x0000001fff0f7819 */ /* 0x000fe2000001140e */
[----:B-1----:R-:W-:Y:S01]  /*1cd0*/  IMAD.SHL.U32 R21, R186, 0x40, RZ ;  /* 0x00000040ba157824 */ /* 0x002fe200078e00ff */
[----:B------:R-:W-:Y:S01]  /*1ce0*/  LEA.HI R17, R17, R76, RZ, 0x1 ;  /* 0x0000004c11117211 */ /* 0x000fe200078f08ff */
[----:B------:R-:W-:-:S02]  /*1cf0*/  IMAD R9, R9, R68, RZ ;  /* 0x0000004409097224 */ /* 0x000fc400078e02ff */
[----:B------:R-:W-:Y:S01]  /*1d00*/  IMAD.X R29, R15, 0x1, R13, P1 ;  /* 0x000000010f1d7824 */ /* 0x000fe200008e060d */
[----:B------:R-:W-:Y:S01]  /*1d10*/  LOP3.LUT R17, R17, 0xfffffffe, RZ, 0xc0, !PT ;  /* 0xfffffffe11117812 */ /* 0x000fe200078ec0ff */
[C---:B------:R-:W-:Y:S01]  /*1d20*/  IMAD R9, R12.reuse, R69, R9 ;  /* 0x000000450c097224 */ /* 0x040fe200078e0209 */
[----:B------:R-:W-:Y:S01]  /*1d30*/  LOP3.LUT R21, R21, 0x1c0, RZ, 0xc0, !PT ;  /* 0x000001c015157812 */ /* 0x000fe200078ec0ff */
[----:B------:R-:W-:Y:S01]  /*1d40*/  IMAD.WIDE.U32 R28, R12, R68, R28 ;  /* 0x000000440c1c7225 */ /* 0x000fe200078e001c */
[----:B------:R-:W-:Y:S02]  /*1d50*/  LEA.HI R13, R74, R57, RZ, 0x6 ;  /* 0x000000394a0d7211 */ /* 0x000fe400078f30ff */
[----:B------:R-:W-:Y:S01]  /*1d60*/  LOP3.LUT R22, R21, 0x38, R14, 0xf8, !PT ;  /* 0x0000003815167812 */ /* 0x000fe200078ef80e */
[----:B------:R-:W-:Y:S02]  /*1d70*/  IMAD.IADD R76, R76, 0x1, -R17 ;  /* 0x000000014c4c7824 */ /* 0x000fe400078e0a11 */
[----:B------:R-:W-:Y:S01]  /*1d80*/  IMAD.SHL.U32 R12, R4, 0x40, RZ ;  /* 0x00000040040c7824 */ /* 0x000fe200078e00ff */
[----:B------:R-:W-:Y:S01]  /*1d90*/  SHF.R.U32.HI R21, RZ, 0x3, R21 ;  /* 0x00000003ff157819 */ /* 0x000fe20000011615 */
[----:B------:R-:W-:-:S02]  /*1da0*/  IMAD.IADD R29, R29, 0x1, R9 ;  /* 0x000000011d1d7824 */ /* 0x000fc400078e0209 */
[----:B------:R-:W-:Y:S02]  /*1db0*/  IMAD.SHL.U32 R176, R13, 0x8, RZ ;  /* 0x000000080db07824 */ /* 0x000fe400078e00ff */
[----:B------:R-:W-:Y:S01]  /*1dc0*/  IMAD R9, R27, R16, RZ ;  /* 0x000000101b097224 */ /* 0x000fe200078e02ff */
[----:B------:R-:W-:Y:S01]  /*1dd0*/  LOP3.LUT R12, R12, 0x1c0, RZ, 0xc0, !PT ;  /* 0x000001c00c0c7812 */ /* 0x000fe200078ec0ff */
[----:B------:R-:W-:Y:S01]  /*1de0*/  IMAD.SHL.U32 R13, R76, 0x8, RZ ;  /* 0x000000084c0d7824 */ /* 0x000fe200078e00ff */
[----:B------:R-:W-:Y:S01]  /*1df0*/  LOP3.LUT R21, R22, R21, RZ, 0x3c, !PT ;  /* 0x0000001516157212 */ /* 0x000fe200078e3cff */
[-C--:B------:R-:W-:Y:S02]  /*1e00*/  IMAD R9, R8, R26.reuse, R9 ;  /* 0x0000001a08097224 */ /* 0x080fe400078e0209 */
[----:B------:R-:W-:Y:S01]  /*1e10*/  IMAD.WIDE.U32 R22, R16, R26, R28 ;  /* 0x0000001a10167225 */ /* 0x000fe200078e001c */
[----:B------:R-:W-:Y:S02]  /*1e20*/  LOP3.LUT R13, R12, 0x8, R13, 0xf8, !PT ;  /* 0x000000080c0d7812 */ /* 0x000fe400078ef80d */
[----:B------:R-:W-:Y:S01]  /*1e30*/  SHF.R.U32.HI R12, RZ, 0x3, R12 ;  /* 0x00000003ff0c7819 */ /* 0x000fe2000001160c */
[----:B------:R-:W-:Y:S01]  /*1e40*/  IMAD.IADD R23, R23, 0x1, R9 ;  /* 0x0000000117177824 */ /* 0x000fe200078e0209 */
[----:B------:R-:W-:Y:S01]  /*1e50*/  SHF.R.S32.HI R187, RZ, 0x1f, R186 ;  /* 0x0000001fffbb7819 */ /* 0x000fe200000114ba */
[----:B------:R-:W-:Y:S01]  /*1e60*/  IMAD R181, R69, R186, RZ ;  /* 0x000000ba45b57224 */ /* 0x000fe200078e02ff */
[----:B------:R-:W-:Y:S01]  /*1e70*/  LOP3.LUT R55, R13, R12, RZ, 0x3c, !PT ;  /* 0x0000000c0d377212 */ /* 0x000fe200078e3cff */
[----:B------:R-:W-:Y:S01]  /*1e80*/  IMAD.WIDE.U32 R22, R186, R68, R22 ;  /* 0x00000044ba167225 */ /* 0x000fe200078e0016 */
[----:B------:R-:W-:-:S03]  /*1e90*/  SHF.R.S32.HI R78, RZ, 0x1f, R233 ;  /* 0x0000001fff4e7819 */ /* 0x000fc600000114e9 */
[----:B------:R-:W-:Y:S01]  /*1ea0*/  IMAD R181, R187, R68, R181 ;  /* 0x00000044bbb57224 */ /* 0x000fe200078e02b5 */
[C---:B------:R-:W-:Y:S02]  /*1eb0*/  LOP3.LUT P5, RZ, R4.reuse, 0x4, RZ, 0xc0, !PT ;  /* 0x0000000404ff7812 */ /* 0x040fe400078ac0ff */
[----:B------:R-:W-:Y:S01]  /*1ec0*/  LOP3.LUT P4, RZ, R4, 0x2, RZ, 0xc0, !PT ;  /* 0x0000000204ff7812 */ /* 0x000fe2000788c0ff */
[----:B------:R-:W-:Y:S01]  /*1ed0*/  IMAD.IADD R181, R23, 0x1, R181 ;  /* 0x0000000117b57824 */ /* 0x000fe200078e02b5 */
[----:B------:R-:W-:Y:S01]  /*1ee0*/  SHF.R.S32.HI R183, RZ, 0x1f, R234 ;  /* 0x0000001fffb77819 */ /* 0x000fe200000114ea */
[----:B------:R-:W-:-:S05]  /*1ef0*/  IMAD.SHL.U32 R0, R0, 0x40, RZ ;  /* 0x0000004000007824 */ /* 0x000fca00078e00ff */
[----:B------:R-:W-:Y:S01]  /*1f00*/  LOP3.LUT R55, R55, 0xfffffe00, R0, 0xf8, !PT ;  /* 0xfffffe0037377812 */ /* 0x000fe200078ef800 */
[----:B------:R-:W-:-:S04]  /*1f10*/  IMAD.WIDE R190, R235, 0x40, R186 ;  /* 0x00000040ebbe7825 */ /* 0x000fc800078e02ba */
[----:B------:R-:W-:Y:S01]  /*1f20*/  IMAD R185, R71, R186, RZ ;  /* 0x000000ba47b97224 */ /* 0x000fe200078e02ff */
[----:B------:R-:W-:-:S03]  /*1f30*/  LEA.HI R74, R74, R57, RZ, 0x5 ;  /* 0x000000394a4a7211 */ /* 0x000fc600078f28ff */
[----:B------:R-:W-:Y:S01]  /*1f40*/  IMAD R185, R187, R70, R185 ;  /* 0x00000046bbb97224 */ /* 0x000fe200078e02b9 */
[----:B------:R-:W-:Y:S01]  /*1f50*/  LOP3.LUT R72, R74, 0xffffffe0, RZ, 0xc0, !PT ;  /* 0xffffffe04a487812 */ /* 0x000fe200078ec0ff */
[----:B------:R-:W-:Y:S02]  /*1f60*/  IMAD.MOV.U32 R58, RZ, RZ, 0x10 ;  /* 0x00000010ff3a7424 */ /* 0x000fe400078e00ff */
[----:B------:R-:W-:Y:S01]  /*1f70*/  IMAD.MOV.U32 R56, RZ, RZ, 0x20 ;  /* 0x00000020ff387424 */ /* 0x000fe200078e00ff */
[----:B------:R-:W-:Y:S01]  /*1f80*/  LOP3.LUT R176, R21, 0xfffffe00, R176, 0xf8, !PT ;  /* 0xfffffe0015b07812 */ /* 0x000fe200078ef8b0 */
[C---:B------:R-:W-:Y:S01]  /*1f90*/  IMAD.SHL.U32 R227, R70.reuse, 0x10, RZ ;  /* 0x0000001046e37824 */ /* 0x040fe200078e00ff */
[----:B------:R-:W-:Y:S01]  /*1fa0*/  SHF.L.U64.HI R228, R70, 0x4, R71 ;  /* 0x0000000446e47819 */ /* 0x000fe20000010247 */
[C---:B------:R-:W-:Y:S01]  /*1fb0*/  IMAD.SHL.U32 R225, R68.reuse, 0x10, RZ ;  /* 0x0000001044e17824 */ /* 0x040fe200078e00ff */
[----:B------:R-:W-:Y:S01]  /*1fc0*/  SHF.L.U64.HI R226, R68, 0x4, R69 ;  /* 0x0000000444e27819 */ /* 0x000fe20000010245 */
[----:B------:R-:W-:Y:S01]  /*1fd0*/  IMAD.IADD R72, R57, 0x1, -R72 ;  /* 0x0000000139487824 */ /* 0x000fe200078e0a48 */
[----:B------:R-:W-:Y:S01]  /*1fe0*/  SHF.R.S32.HI R74, RZ, 0x5, R74 ;  /* 0x00000005ff4a7819 */ /* 0x000fe2000001144a */
[----:B------:R-:W-:Y:S01]  /*1ff0*/  IMAD.SHL.U32 R79, R75, 0x4, RZ ;  /* 0x000000044b4f7824 */ /* 0x000fe200078e00ff */
[----:B------:R-:W-:-:S02]  /*2000*/  SEL R58, R58, 0xfffffff0, !P4 ;  /* 0xfffffff03a3a7807 */ /* 0x000fc40006000000 */
[----:B------:R-:W-:Y:S01]  /*2010*/  SEL R56, R56, 0xffffffe0, !P5 ;  /* 0xffffffe038387807 */ /* 0x000fe20006800000 */
[----:B--2---:R-:W-:Y:S01]  /*2020*/  @P0 IMAD.WIDE.U32 R26, R194, R237, RZ ;  /* 0x000000edc21a0225 */ /* 0x004fe200078e00ff */
[----:B---3--:R-:W-:-:S03]  /*2030*/  LEA R180, P1, R22, R10, 0x1 ;  /* 0x0000000a16b47211 */ /* 0x008fc600078208ff */
[----:B----4-:R-:W-:-:S04]  /*2040*/  @!P0 IMAD R13, R25, R233, RZ ;  /* 0x000000e9190d8224 */ /* 0x010fc800078e02ff */
[C---:B------:R-:W-:Y:S02]  /*2050*/  @!P0 IMAD R4, R24.reuse, R78, R13 ;  /* 0x0000004e18048224 */ /* 0x040fe400078e020d */
[----:B------:R-:W-:Y:S01]  /*2060*/  @!P0 IMAD.WIDE.U32 R24, R24, R233, RZ ;  /* 0x000000e918188225 */ /* 0x000fe200078e00ff */
[----:B------:R-:W-:-:S03]  /*2070*/  LEA.HI.X R181, R22, R11, R181, 0x1, P1 ;  /* 0x0000000b16b57211 */ /* 0x000fc600008f0cb5 */
[----:B------:R-:W-:Y:S02]  /*2080*/  @P0 IMAD.MOV.U32 R12, RZ, RZ, R26 ;  /* 0x000000ffff0c0224 */ /* 0x000fe400078e001a */
[----:B------:R-:W-:Y:S02]  /*2090*/  @P0 IMAD R9, R195, R237, RZ ;  /* 0x000000edc3090224 */ /* 0x000fe400078e02ff */
[----:B------:R-:W-:Y:S02]  /*20a0*/  @!P0 IMAD.MOV.U32 R12, RZ, RZ, R24 ;  /* 0x000000ffff0c8224 */ /* 0x000fe400078e0018 */
[C---:B------:R-:W-:Y:S02]  /*20b0*/  VIADD R11, R14.reuse, 0x40 ;  /* 0x000000400e0b7836 */ /* 0x040fe40000000000 */
[----:B------:R-:W-:Y:S01]  /*20c0*/  @P0 IMAD.IADD R9, R27, 0x1, R9 ;  /* 0x000000011b090824 */ /* 0x000fe200078e0209 */
[C---:B------:R-:W-:Y:S01]  /*20d0*/  IADD3 R12, P2, R14.reuse, R12, RZ ;  /* 0x0000000c0e0c7210 */ /* 0x040fe20007f5e0ff */
[----:B------:R-:W-:Y:S01]  /*20e0*/  @!P0 IMAD.IADD R9, R25, 0x1, R4 ;  /* 0x0000000119098824 */ /* 0x000fe200078e0204 */
[-C--:B------:R-:W-:Y:S01]  /*20f0*/  ISETP.GE.AND P0, PT, R11, R81.reuse, PT ;  /* 0x000000510b00720c */ /* 0x080fe20003f06270 */
[C---:B------:R-:W-:Y:S01]  /*2100*/  VIADD R10, R14.reuse, 0x80 ;  /* 0x000000800e0a7836 */ /* 0x040fe20000000000 */
[C---:B------:R-:W-:Y:S01]  /*2110*/  ISETP.GE.AND P1, PT, R14.reuse, R81, PT ;  /* 0x000000510e00720c */ /* 0x040fe20003f26270 */
[----:B------:R-:W-:Y:S01]  /*2120*/  IMAD.X R13, R15, 0x1, R9, P2 ;  /* 0x000000010f0d7824 */ /* 0x000fe200010e0609 */
[----:B------:R-:W-:Y:S01]  /*2130*/  SEL R4, RZ, 0xffffffff, P0 ;  /* 0xffffffffff047807 */ /* 0x000fe20000000000 */
[----:B------:R-:W-:-:S02]  /*2140*/  VIADD R9, R14, 0xc0 ;  /* 0x000000c00e097836 */ /* 0x000fc40000000000 */
[----:B------:R-:W-:Y:S02]  /*2150*/  IMAD R7, R7, R234, RZ ;  /* 0x000000ea07077224 */ /* 0x000fe400078e02ff */
[----:B------:R-:W-:Y:S01]  /*2160*/  IMAD.WIDE.U32 R22, R234, R6, R12 ;  /* 0x00000006ea167225 */ /* 0x000fe200078e000c */
[----:B------:R-:W-:Y:S02]  /*2170*/  SEL R13, RZ, 0x1, P1 ;  /* 0x00000001ff0d7807 */ /* 0x000fe40000800000 */
[-C--:B------:R-:W-:Y:S01]  /*2180*/  ISETP.GE.AND P1, PT, R10, R81.reuse, PT ;  /* 0x000000510a00720c */ /* 0x080fe20003f26270 */
[----:B------:R-:W-:Y:S01]  /*2190*/  IMAD.SHL.U32 R4, R4, 0x2, RZ ;  /* 0x0000000204047824 */ /* 0x000fe200078e00ff */
[----:B------:R-:W-:Y:S01]  /*21a0*/  ISETP.GE.AND P0, PT, R9, R81, PT ;  /* 0x000000510900720c */ /* 0x000fe20003f06270 */
[----:B------:R-:W-:Y:S01]  /*21b0*/  IMAD R7, R6, R183, R7 ;  /* 0x000000b706077224 */ /* 0x000fe200078e0207 */
[----:B------:R-:W-:Y:S02]  /*21c0*/  SEL R0, RZ, 0x4, P1 ;  /* 0x00000004ff007807 */ /* 0x000fe40000800000 */
[----:B------:R-:W-:Y:S01]  /*21d0*/  LOP3.LUT R4, R4, 0x2, R13, 0xe2, !PT ;  /* 0x0000000204047812 */ /* 0x000fe200078ee20d */
[----:B------:R-:W-:Y:S01]  /*21e0*/  IMAD.IADD R23, R23, 0x1, R7 ;  /* 0x0000000117177824 */ /* 0x000fe200078e0207 */
[----:B------:R-:W-:-:S02]  /*21f0*/  SEL R77, RZ, 0x8, P0 ;  /* 0x00000008ff4d7807 */ /* 0x000fc40000000000 */
[----:B------:R-:W-:Y:S02]  /*2200*/  SHF.R.S32.HI R7, RZ, 0x1f, R80 ;  /* 0x0000001fff077819 */ /* 0x000fe40000011450 */
[----:B------:R-:W-:Y:S02]  /*2210*/  LOP3.LUT R77, R77, R4, R0, 0xfe, !PT ;  /* 0x000000044d4d7212 */ /* 0x000fe400078efe00 */
[----:B------:R-:W-:-:S04]  /*2220*/  LEA.HI R0, R7, R80, RZ, 0x6 ;  /* 0x0000005007007211 */ /* 0x000fc800078f30ff */
[----:B------:R-:W-:Y:S02]  /*2230*/  SHF.R.S32.HI R0, RZ, 0x6, R0 ;  /* 0x00000006ff007819 */ /* 0x000fe40000011400 */
[----:B------:R-:W-:Y:S02]  /*2240*/  IADD3 R178, P0, R14, R2, RZ ;  /* 0x000000020eb27210 */ /* 0x000fe40007f1e0ff */
[----:B------:R-:W-:-:S04]  /*2250*/  VIMNMX R109, R229, R0, !PT ;  /* 0x00000000e56d7248 */ /* 0x000fc80007fe0100 */
[----:B------:R-:W-:Y:S01]  /*2260*/  ISETP.GT.AND P1, PT, R166, R109, PT ;  /* 0x0000006da600720c */ /* 0x000fe20003f24270 */
[----:B------:R-:W-:Y:S02]  /*2270*/  IMAD.X R179, R15, 0x1, R3, P0 ;  /* 0x000000010fb37824 */ /* 0x000fe400000e0603 */
[----:B------:R-:W-:Y:S02]  /*2280*/  IMAD R193, R191, R194, RZ ;  /* 0x000000c2bfc17224 */ /* 0x000fe400078e02ff */
[----:B------:R-:W-:-:S04]  /*2290*/  IMAD.WIDE.U32 R178, R186, R70, R178 ;  /* 0x00000046bab27225 */ /* 0x000fc800078e00b2 */
[----:B------:R-:W-:Y:S01]  /*22a0*/  IMAD R193, R190, R195, R193 ;  /* 0x000000c3bec17224 */ /* 0x000fe200078e02c1 */
[----:B------:R-:W-:Y:S01]  /*22b0*/  LEA R230, P0, R178, R188, 0x1 ;  /* 0x000000bcb2e67211 */ /* 0x000fe200078008ff */
[----:B------:R-:W-:Y:S02]  /*22c0*/  IMAD.IADD R185, R179, 0x1, R185 ;  /* 0x00000001b3b97824 */ /* 0x000fe400078e02b9 */
[----:B------:R-:W-:-:S03]  /*22d0*/  IMAD.WIDE.U32 R190, R190, R194, R22 ;  /* 0x000000c2bebe7225 */ /* 0x000fc600078e0016 */
[----:B------:R-:W-:Y:S01]  /*22e0*/  LEA.HI.X R231, R178, R189, R185, 0x1, P0 ;  /* 0x000000bdb2e77211 */ /* 0x000fe200000f0cb9 */
[----:B------:R-:W-:Y:S02]  /*22f0*/  @!P3 IMAD.MOV.U32 R20, RZ, RZ, RZ ;  /* 0x000000ffff14b224 */ /* 0x000fe400078e00ff */
        /* <DEDUP_REMOVED lines=17> */
[----:B------:R-:W-:Y:S01]  /*2410*/  IMAD R85, R69, 0x60, RZ ;  /* 0x0000006045557824 */ /* 0x000fe200078e02ff */
[----:B------:R-:W-:Y:S01]  /*2420*/  LOP3.LUT R175, R172, 0x1, RZ, 0xc0, !PT ;  /* 0x00000001acaf7812 */ /* 0x000fe200078ec0ff */
[----:B------:R-:W-:Y:S01]  /*2430*/  IMAD.WIDE.U32 R198, R68, 0x60, RZ ;  /* 0x0000006044c67825 */ /* 0x000fe200078e00ff */
[----:B------:R-:W-:-:S02]  /*2440*/  LOP3.LUT R174, R172, 0x2, RZ, 0xc0, !PT ;  /* 0x00000002acae7812 */ /* 0x000fc400078ec0ff */
[----:B------:R-:W-:Y:S01]  /*2450*/  LOP3.LUT R173, R172, 0x4, RZ, 0xc0, !PT ;  /* 0x00000004acad7812 */ /* 0x000fe200078ec0ff */
[----:B------:R-:W-:Y:S01]  /*2460*/  VIADD R84, R186, 0x10 ;  /* 0x00000010ba547836 */ /* 0x000fe20000000000 */
[----:B------:R-:W-:Y:S01]  /*2470*/  SHF.L.U64.HI R87, R86, 0x1, R87 ;  /* 0x0000000156577819 */ /* 0x000fe20000010257 */
[C---:B------:R-:W-:Y:S01]  /*2480*/  VIADD R82, R186.reuse, 0x30 ;  /* 0x00000030ba527836 */ /* 0x040fe20000000000 */
[----:B------:R-:W-:Y:S01]  /*2490*/  IADD3 R83, R186, 0x20, RZ ;  /* 0x00000020ba537810 */ /* 0x000fe20007ffe0ff */
[C---:B------:R-:W-:Y:S01]  /*24a0*/  IMAD.SHL.U32 R106, R70.reuse, 0x20, RZ ;  /* 0x00000020466a7824 */ /* 0x040fe200078e00ff */
[----:B------:R-:W-:Y:S01]  /*24b0*/  SHF.L.U64.HI R107, R70, 0x5, R71 ;  /* 0x00000005466b7819 */ /* 0x000fe20000010247 */
[----:B------:R-:W-:Y:S01]  /*24c0*/  IMAD.MOV.U32 R145, RZ, RZ, R231 ;  /* 0x000000ffff917224 */ /* 0x000fe200078e00e7 */
[----:B------:R-:W-:Y:S01]  /*24d0*/  MOV R144, R230 ;  /* 0x000000e600907202 */ /* 0x000fe20000000f00 */
[----:B------:R-:W-:Y:S01]  /*24e0*/  IMAD.MOV.U32 R146, RZ, RZ, R180 ;  /* 0x000000ffff927224 */ /* 0x000fe200078e00b4 */
[----:B------:R-:W-:Y:S01]  /*24f0*/  LOP3.LUT R172, R172, 0x8, RZ, 0xc0, !PT ;  /* 0x00000008acac7812 */ /* 0x000fe200078ec0ff */
[----:B------:R-:W-:Y:S01]  /*2500*/  IMAD.MOV.U32 R147, RZ, RZ, R181 ;  /* 0x000000ffff937224 */ /* 0x000fe200078e00b5 */
[----:B------:R-:W-:Y:S01]  /*2510*/  SHF.L.U32 R86, R86, 0x1, RZ ;  /* 0x0000000156567819 */ /* 0x000fe200000006ff */
[----:B------:R-:W-:-:S02]  /*2520*/  IMAD.IADD R85, R199, 0x1, R85 ;  /* 0x00000001c7557824 */ /* 0x000fc400078e0255 */
[----:B--2---:R-:W-:-:S04]  /*2530*/  IMAD R3, R33, R233, RZ ;  /* 0x000000e921037224 */ /* 0x004fc800078e02ff */
[----:B------:R-:W-:Y:S02]  /*2540*/  IMAD R0, R32, R78, R3 ;  /* 0x0000004e20007224 */ /* 0x000fe400078e0203 */
[----:B---3--:R-:W-:Y:S02]  /*2550*/  IMAD R3, R35, R233, RZ ;  /* 0x000000e923037224 */ /* 0x008fe400078e02ff */
[----:B------:R-:W-:Y:S01]  /*2560*/  IMAD.WIDE.U32 R32, R233, R32, R14 ;  /* 0x00000020e9207225 */ /* 0x000fe200078e000e */
[----:B----4-:R-:W-:-:S03]  /*2570*/  SHF.L.U64.HI R133, R200, 0x5, R201 ;  /* 0x00000005c8857819 */ /* 0x010fc600000102c9 */
[----:B------:R-:W-:Y:S01]  /*2580*/  IMAD.WIDE.U32 R30, R233, R34, R14 ;  /* 0x00000022e91e7225 */ /* 0x000fe200078e000e */
[C---:B------:R-:W-:Y:S02]  /*2590*/  SHF.L.U64.HI R108, R202.reuse, 0x4, R203 ;  /* 0x00000004ca6c7819 */ /* 0x040fe400000102cb */
[----:B------:R-:W-:Y:S01]  /*25a0*/  SHF.L.U32 R121, R202, 0x5, RZ ;  /* 0x00000005ca797819 */ /* 0x000fe200000006ff */
[----:B------:R-:W-:Y:S01]  /*25b0*/  IMAD R2, R34, R78, R3 ;  /* 0x0000004e22027224 */ /* 0x000fe200078e0203 */
[----:B------:R-:W-:Y:S01]  /*25c0*/  SHF.R.S32.HI R3, RZ, 0x1f, R5 ;  /* 0x0000001fff037819 */ /* 0x000fe20000011405 */
[----:B------:R-:W-:Y:S01]  /*25d0*/  IMAD.IADD R33, R33, 0x1, R0 ;  /* 0x0000000121217824 */ /* 0x000fe200078e0200 */
[----:B------:R-:W-:Y:S01]  /*25e0*/  SHF.L.U64.HI R118, R202, 0x5, R203 ;  /* 0x00000005ca767819 */ /* 0x000fe200000102cb */
[-C--:B------:R-:W-:Y:S02]  /*25f0*/  IMAD R4, R201, R5.reuse, RZ ;  /* 0x00000005c9047224 */ /* 0x080fe400078e02ff */
[----:B------:R-:W-:-:S02]  /*2600*/  IMAD R0, R203, R5, RZ ;  /* 0x00000005cb007224 */ /* 0x000fc400078e02ff */
[----:B------:R-:W-:Y:S01]  /*2610*/  IMAD.IADD R31, R31, 0x1, R2 ;  /* 0x000000011f1f7824 */ /* 0x000fe200078e0202 */
[----:B------:R-:W-:Y:S01]  /*2620*/  LEA.HI R169, R17, R17, RZ, 0x1 ;  /* 0x0000001111a97211 */ /* 0x000fe200078f08ff */
[-C--:B------:R-:W-:Y:S02]  /*2630*/  IMAD R4, R200, R3.reuse, R4 ;  /* 0x00000003c8047224 */ /* 0x080fe400078e0204 */
[C---:B------:R-:W-:Y:S01]  /*2640*/  IMAD R3, R202.reuse, R3, R0 ;  /* 0x00000003ca037224 */ /* 0x040fe200078e0200 */
[----:B------:R-:W-:Y:S01]  /*2650*/  SHF.R.S32.HI R169, RZ, 0x1, R169 ;  /* 0x00000001ffa97819 */ /* 0x000fe200000114a9 */
[----:B------:R-:W-:-:S04]  /*2660*/  IMAD.WIDE.U32 R30, R202, R5, R30 ;  /* 0x00000005ca1e7225 */ /* 0x000fc800078e001e */
[----:B------:R-:W-:Y:S01]  /*2670*/  IMAD R21, R29, R16, RZ ;  /* 0x000000101d157224 */ /* 0x000fe200078e02ff */
[----:B------:R-:W-:Y:S01]  /*2680*/  IADD3 R31, R31, R3, RZ ;  /* 0x000000031f1f7210 */ /* 0x000fe20007ffe0ff */
[----:B------:R-:W-:Y:S01]  /*2690*/  IMAD.WIDE.U32 R32, R200, R5, R32 ;  /* 0x00000005c8207225 */ /* 0x000fe200078e0020 */
[----:B------:R-:W-:-:S03]  /*26a0*/  IADD3 R3, P0, -R80, R186, RZ ;  /* 0x000000ba50037210 */ /* 0x000fc60007f1e1ff */
[----:B------:R-:W-:Y:S02]  /*26b0*/  IMAD R0, R28, R8, R21 ;  /* 0x000000081c007224 */ /* 0x000fe400078e0215 */
[----:B------:R-:W-:Y:S01]  /*26c0*/  IMAD R21, R23, R16, RZ ;  /* 0x0000001017157224 */ /* 0x000fe200078e02ff */
[----:B------:R-:W-:Y:S01]  /*26d0*/  SHF.R.S32.HI R23, RZ, 0x1f, R80 ;  /* 0x0000001fff177819 */ /* 0x000fe20000011450 */
[----:B------:R-:W-:Y:S02]  /*26e0*/  IMAD.IADD R33, R33, 0x1, R4 ;  /* 0x0000000121217824 */ /* 0x000fe400078e0204 */
[C---:B------:R-:W-:Y:S02]  /*26f0*/  IMAD R21, R22.reuse, R8, R21 ;  /* 0x0000000816157224 */ /* 0x040fe400078e0215 */
[----:B------:R-:W-:-:S04]  /*2700*/  IMAD.WIDE.U32 R30, R22, R16, R30 ;  /* 0x00000010161e7225 */ /* 0x000fc800078e001e */
        /* <DEDUP_REMOVED lines=9> */
[-C--:B------:R-:W-:Y:S01]  /*27a0*/  IMAD R139, R203, R3.reuse, R139 ;  /* 0x00000003cb8b7224 */ /* 0x080fe200078e028b */
[----:B------:R-:W-:Y:S01]  /*27b0*/  SHF.R.S32.HI R2, RZ, 0x1f, R143 ;  /* 0x0000001fff027819 */ /* 0x000fe2000001148f */
[----:B------:R-:W-:Y:S01]  /*27c0*/  IMAD.WIDE.U32 R16, R200, R3, R28 ;  /* 0x00000003c8107225 */ /* 0x000fe200078e001c */
[----:B------:R-:W-:-:S03]  /*27d0*/  IADD3 R0, P3, R143, R4, RZ ;  /* 0x000000048f007210 */ /* 0x000fc60007f7e0ff */
[----:B------:R-:W-:Y:S01]  /*27e0*/  IMAD.WIDE.U32 R20, R202, R3, R30 ;  /* 0x00000003ca147225 */ /* 0x000fe200078e001e */
[----:B------:R-:W-:Y:S02]  /*27f0*/  LEA.HI.X.SX32 R5, R4, R2, 0x1, P3 ;  /* 0x0000000204057211 */ /* 0x000fe400018f0eff */
[----:B------:R-:W-:Y:S01]  /*2800*/  LEA R136, P1, R16, R24, 0x1 ;  /* 0x0000001810887211 */ /* 0x000fe200078208ff */
[----:B------:R-:W-:Y:S01]  /*2810*/  IMAD.IADD R3, R79, 0x1, R4 ;  /* 0x000000014f037824 */ /* 0x000fe200078e0204 */
[C---:B------:R-:W-:Y:S01]  /*2820*/  LEA R138, P0, R20.reuse, R26, 0x1 ;  /* 0x0000001a148a7211 */ /* 0x040fe200078008ff */
[----:B------:R-:W-:Y:S02]  /*2830*/  IMAD.IADD R139, R21, 0x1, R139 ;  /* 0x00000001158b7824 */ /* 0x000fe400078e028b */
[----:B------:R-:W-:Y:S01]  /*2840*/  IMAD.IADD R137, R17, 0x1, R137 ;  /* 0x0000000111897824 */ /* 0x000fe200078e0289 */
[----:B------:R-:W-:Y:S01]  /*2850*/  IADD3 R143, P2, R143, R3, RZ ;  /* 0x000000038f8f7210 */ /* 0x000fe20007f5e0ff */
[----:B------:R-:W-:Y:S01]  /*2860*/  IMAD.SHL.U32 R177, R169, 0x10, RZ ;  /* 0x00000010a9b17824 */ /* 0x000fe200078e00ff */
[----:B------:R-:W-:Y:S01]  /*2870*/  LEA.HI.X R139, R20, R27, R139, 0x1, P0 ;  /* 0x0000001b148b7211 */ /* 0x000fe200000f0c8b */
[----:B------:R-:W-:Y:S01]  /*2880*/  IMAD.SHL.U32 R111, R202, 0x10, RZ ;  /* 0x00000010ca6f7824 */ /* 0x000fe200078e00ff */
[----:B------:R-:W-:Y:S01]  /*2890*/  LEA.HI.X.SX32 R2, R3, R2, 0x1, P2 ;  /* 0x0000000203027211 */ /* 0x000fe200010f0eff */
[----:B------:R-:W-:Y:S01]  /*28a0*/  IMAD.SHL.U32 R142, R143, 0x2, RZ ;  /* 0x000000028f8e7824 */ /* 0x000fe200078e00ff */
[----:B------:R-:W-:Y:S01]  /*28b0*/  SHF.L.U32 R20, R0, 0x1, RZ ;  /* 0x0000000100147819 */ /* 0x000fe200000006ff */
[----:B------:R-:W-:Y:S01]  /*28c0*/  VIADD R170, R177, 0x40 ;  /* 0x00000040b1aa7836 */ /* 0x000fe20000000000 */
[----:B------:R-:W-:Y:S01]  /*28d0*/  SHF.L.U64.HI R143, R143, 0x1, R2 ;  /* 0x000000018f8f7819 */ /* 0x000fe20000010202 */
[C---:B------:R-:W-:Y:S01]  /*28e0*/  VIADD R165, R177.reuse, 0xc0 ;  /* 0x000000c0b1a57836 */ /* 0x040fe20000000000 */
[-C--:B------:R-:W-:Y:S01]  /*28f0*/  IADD3 R140, P3, R12, R142.reuse, RZ ;  /* 0x0000008e0c8c7210 */ /* 0x080fe20007f7e0ff */
[C---:B------:R-:W-:Y:S01]  /*2900*/  IMAD.IADD R167, R177.reuse, 0x1, R170 ;  /* 0x00000001b1a77824 */ /* 0x040fe200078e02aa */
[----:B------:R-:W-:Y:S01]  /*2910*/  LEA.HI.X R137, R16, R25, R137, 0x1, P1 ;  /* 0x0000001910897211 */ /* 0x000fe200008f0c89 */
[----:B------:R-:W-:Y:S01]  /*2920*/  IMAD.IADD R162, R177, 0x1, R165 ;  /* 0x00000001b1a27824 */ /* 0x000fe200078e02a5 */
[----:B------:R-:W-:Y:S01]  /*2930*/  IADD3 R142, P2, R6, R142, RZ ;  /* 0x0000008e068e7210 */ /* 0x000fe20007f5e0ff */
[----:B------:R-:W-:Y:S01]  /*2940*/  IMAD.X R141, R13, 0x1, R143, P3 ;  /* 0x000000010d8d7824 */ /* 0x000fe200018e068f */
[----:B------:R-:W-:Y:S01]  /*2950*/  SHF.L.U64.HI R0, R0, 0x1, R5 ;  /* 0x0000000100007819 */ /* 0x000fe20000010205 */
[----:B------:R-:W-:Y:S01]  /*2960*/  IMAD.SHL.U32 R132, R200, 0x10, RZ ;  /* 0x00000010c8847824 */ /* 0x000fe200078e00ff */
[-C--:B------:R-:W-:Y:S01]  /*2970*/  IADD3 R60, P1, R12, R20.reuse, RZ ;  /* 0x000000140c3c7210 */ /* 0x080fe20007f3e0ff */
[----:B------:R-:W-:Y:S01]  /*2980*/  IMAD.X R143, R7, 0x1, R143, P2 ;  /* 0x00000001078f7824 */ /* 0x000fe200010e068f */
[----:B------:R-:W-:Y:S01]  /*2990*/  IADD3 R20, P0, R6, R20, RZ ;  /* 0x0000001406147210 */ /* 0x000fe20007f1e0ff */
[----:B------:R-:W-:Y:S01]  /*29a0*/  IMAD.SHL.U32 R134, R200, 0x20, RZ ;  /* 0x00000020c8867824 */ /* 0x000fe200078e00ff */
[----:B------:R-:W-:Y:S01]  /*29b0*/  IADD3 R104, P2, R227, 0x40, RZ ;  /* 0x00000040e3687810 */ /* 0x000fe20007f5e0ff */
[----:B------:R-:W-:Y:S01]  /*29c0*/  IMAD.X R61, R13, 0x1, R0, P1 ;  /* 0x000000010d3d7824 */ /* 0x000fe200008e0600 */
[----:B------:R-:W-:Y:S01]  /*29d0*/  IADD3.X R21, R7, R0, RZ, P0, !PT ;  /* 0x0000000007157210 */ /* 0x000fe200007fe4ff */
[----:B------:R-:W-:Y:S01]  /*29e0*/  IMAD.SHL.U32 R171, R169, 0x20, RZ ;  /* 0x00000020a9ab7824 */ /* 0x000fe200078e00ff */
[C---:B------:R-:W-:Y:S01]  /*29f0*/  IADD3 R100, P1, R227.reuse, 0x80, RZ ;  /* 0x00000080e3647810 */ /* 0x040fe20007f3e0ff */
[--C-:B------:R-:W-:Y:S01]  /*2a00*/  IMAD.X R105, RZ, RZ, R228.reuse, P2 ;  /* 0x000000ffff697224 */ /* 0x100fe200010e06e4 */
[----:B------:R-:W-:Y:S01]  /*2a10*/  IADD3 R94, P0, R227, 0xc0, RZ ;  /* 0x000000c0e35e7810 */ /* 0x000fe20007f1e0ff */
[----:B------:R-:W-:Y:S01]  /*2a20*/  IMAD R135, R201, 0x60, RZ ;  /* 0x00000060c9877824 */ /* 0x000fe200078e02ff */
[-C--:B------:R-:W-:Y:S01]  /*2a30*/  IADD3 R102, P2, R104, R227.reuse, RZ ;  /* 0x000000e368667210 */ /* 0x080fe20007f5e0ff */
[--C-:B------:R-:W-:Y:S01]  /*2a40*/  IMAD.X R101, RZ, RZ, R228.reuse, P1 ;  /* 0x000000ffff657224 */ /* 0x100fe200008e06e4 */
[----:B------:R-:W-:Y:S01]  /*2a50*/  IADD3.X R95, RZ, R228, RZ, P0, !PT ;  /* 0x000000e4ff5f7210 */ /* 0x000fe200007fe4ff */
[----:B------:R-:W-:Y:S01]  /*2a60*/  IMAD R169, R169, 0x30, RZ ;  /* 0x00000030a9a97824 */ /* 0x000fe200078e02ff */
[-C--:B------:R-:W-:Y:S01]  /*2a70*/  IADD3 R98, P1, R100, R227.reuse, RZ ;  /* 0x000000e364627210 */ /* 0x080fe20007f3e0ff */
[--C-:B------:R-:W-:Y:S01]  /*2a80*/  IMAD.X R103, R105, 0x1, R228.reuse, P2 ;  /* 0x0000000169677824 */ /* 0x100fe200010e06e4 */
[-C--:B------:R-:W-:Y:S01]  /*2a90*/  IADD3 R92, P0, R94, R227.reuse, RZ ;  /* 0x000000e35e5c7210 */ /* 0x080fe20007f1e0ff */
[C---:B------:R-:W-:Y:S01]  /*2aa0*/  IMAD.IADD R163, R177.reuse, 0x1, R167 ;  /* 0x00000001b1a37824 */ /* 0x040fe200078e02a7 */
[----:B------:R-:W-:Y:S01]  /*2ab0*/  IADD3 R168, R177, 0x80, RZ ;  /* 0x00000080b1a87810 */ /* 0x000fe20007ffe0ff */
[--C-:B------:R-:W-:Y:S01]  /*2ac0*/  IMAD.X R99, R101, 0x1, R228.reuse, P1 ;  /* 0x0000000165637824 */ /* 0x100fe200008e06e4 */
[-C--:B------:R-:W-:Y:S01]  /*2ad0*/  IADD3 R89, P2, R92, R227.reuse, RZ ;  /* 0x000000e35c597210 */ /* 0x080fe20007f5e0ff */
[----:B------:R-:W-:Y:S01]  /*2ae0*/  IMAD.X R93, R95, 0x1, R228, P0 ;  /* 0x000000015f5d7824 */ /* 0x000fe200000e06e4 */
[----:B------:R-:W-:Y:S01]  /*2af0*/  IADD3 R110, P5, R111, 0x40, RZ ;  /* 0x000000406f6e7810 */ /* 0x000fe20007fbe0ff */
[----:B------:R-:W-:Y:S01]  /*2b00*/  IMAD.IADD R160, R177, 0x1, R162 ;  /* 0x00000001b1a07824 */ /* 0x000fe200078e02a2 */
[-C--:B------:R-:W-:Y:S01]  /*2b10*/  IADD3 R97, P4, R102, R227.reuse, RZ ;  /* 0x000000e366617210 */ /* 0x080fe20007f9e0ff */
[----:B------:R-:W-:Y:S01]  /*2b20*/  IMAD.X R88, R93, 0x1, R228, P2 ;  /* 0x000000015d587824 */ /* 0x000fe200010e06e4 */
[----:B------:R-:W-:Y:S01]  /*2b30*/  IADD3 R91, P3, R98, R227, RZ ;  /* 0x000000e3625b7210 */ /* 0x000fe20007f7e0ff */
[----:B------:R-:W-:Y:S01]  /*2b40*/  IMAD.X R113, RZ, RZ, R108, P5 ;  /* 0x000000ffff717224 */ /* 0x000fe200028e066c */
[----:B------:R-:W-:Y:S01]  /*2b50*/  IADD3 R114, P1, R111, 0x80, RZ ;  /* 0x000000806f727810 */ /* 0x000fe20007f3e0ff */
[----:B------:R-:W-:Y:S01]  /*2b60*/  IMAD.X R96, R103, 0x1, R228, P4 ;  /* 0x0000000167607824 */ /* 0x000fe200020e06e4 */
[----:B------:R-:W-:Y:S01]  /*2b70*/  IADD3 R122, P0, R111, 0xc0, RZ ;  /* 0x000000c06f7a7810 */ /* 0x000fe20007f1e0ff */
[----:B------:R-:W-:Y:S01]  /*2b80*/  IMAD.MOV.U32 R12, RZ, RZ, R166 ;  /* 0x000000ffff0c7224 */ /* 0x000fe200078e00a6 */
[----:B------:R-:W-:Y:S01]  /*2b90*/  IADD3 R164, R177, R168, RZ ;  /* 0x000000a8b1a47210 */ /* 0x000fe20007ffe0ff */
[----:B------:R-:W-:Y:S01]  /*2ba0*/  IMAD.X R117, RZ, RZ, R108, P1 ;  /* 0x000000ffff757224 */ /* 0x000fe200008e066c */
[----:B------:R-:W-:-:S02]  /*2bb0*/  IADD3.X R90, R99, R228, RZ, P3, !PT ;  /* 0x000000e4635a7210 */ /* 0x000fc40001ffe4ff */
[----:B------:R-:W-:Y:S02]  /*2bc0*/  IADD3.X R125, RZ, R108, RZ, P0, !PT ;  /* 0x0000006cff7d7210 */ /* 0x000fe400007fe4ff */
[C---:B------:R-:W-:Y:S01]  /*2bd0*/  SHF.L.U64.HI R3, R200.reuse, 0x4, R201 ;  /* 0x00000004c8037819 */ /* 0x040fe200000102c9 */
[----:B------:R-:W-:Y:S01]  /*2be0*/  IMAD.WIDE.U32 R200, R200, 0x60, RZ ;  /* 0x00000060c8c87825 */ /* 0x000fe200078e00ff */
[-C--:B------:R-:W-:Y:S02]  /*2bf0*/  IADD3 R115, P5, R110, R111.reuse, RZ ;  /* 0x0000006f6e737210 */ /* 0x080fe40007fbe0ff */
[----:B------:R-:W-:Y:S01]  /*2c00*/  IADD3 R123, P3, R121, R110, RZ ;  /* 0x0000006e797b7210 */ /* 0x000fe20007f7e0ff */
[----:B------:R-:W-:Y:S01]  /*2c10*/  IMAD.IADD R135, R201, 0x1, R135 ;  /* 0x00000001c9877824 */ /* 0x000fe200078e0287 */
[C---:B------:R-:W-:Y:S01]  /*2c20*/  IADD3 R127, P2, R122.reuse, R111, RZ ;  /* 0x0000006f7a7f7210 */ /* 0x040fe20007f5e0ff */
[--C-:B------:R-:W-:Y:S01]  /*2c30*/  IMAD.X R112, R113, 0x1, R108.reuse, P5 ;  /* 0x0000000171707824 */ /* 0x100fe200028e066c */
[----:B------:R-:W-:Y:S01]  /*2c40*/  IADD3 R131, P0, R122, R121, RZ ;  /* 0x000000797a837210 */ /* 0x000fe20007f1e0ff */
[----:B------:R-:W-:Y:S01]  /*2c50*/  IMAD.X R120, R118, 0x1, R113, P3 ;  /* 0x0000000176787824 */ /* 0x000fe200018e0671 */
[----:B------:R-:W-:Y:S01]  /*2c60*/  IADD3 R119, P4, R114, R111, RZ ;  /* 0x0000006f72777210 */ /* 0x000fe20007f9e0ff */
[----:B------:R-:W-:Y:S01]  /*2c70*/  IMAD.X R124, R125, 0x1, R108, P2 ;  /* 0x000000017d7c7824 */ /* 0x000fe200010e066c */
[----:B------:R-:W-:Y:S01]  /*2c80*/  IADD3 R129, P1, R121, R114, RZ ;  /* 0x0000007279817210 */ /* 0x000fe20007f3e0ff */
[----:B------:R-:W-:Y:S01]  /*2c90*/  IMAD.X R128, R125, 0x1, R118, P0 ;  /* 0x000000017d807824 */ /* 0x000fe200000e0676 */
[----:B------:R-:W-:-:S02]  /*2ca0*/  IADD3 R161, R177, R164, RZ ;  /* 0x000000a4b1a17210 */ /* 0x000fc40007ffe0ff */
[----:B------:R-:W-:Y:S02]  /*2cb0*/  SHF.L.U64.HI R130, R132, 0x1, R3 ;  /* 0x0000000184827819 */ /* 0x000fe40000010203 */
[C---:B------:R-:W-:Y:S01]  /*2cc0*/  SHF.L.U64.HI R133, R134.reuse, 0x1, R133 ;  /* 0x0000000186857819 */ /* 0x040fe20000010285 */
[----:B------:R-:W-:Y:S01]  /*2cd0*/  IMAD.SHL.U32 R134, R134, 0x2, RZ ;  /* 0x0000000286867824 */ /* 0x000fe200078e00ff */
[----:B------:R-:W-:Y:S02]  /*2ce0*/  SHF.L.U32 R132, R132, 0x1, RZ ;  /* 0x0000000184847819 */ /* 0x000fe400000006ff */
[----:B------:R-:W-:Y:S02]  /*2cf0*/  IADD3.X R116, R117, R108, RZ, P4, !PT ;  /* 0x0000006c75747210 */ /* 0x000fe400027fe4ff */
[----:B------:R-:W-:Y:S02]  /*2d00*/  IADD3.X R126, R118, R117, RZ, P1, !PT ;  /* 0x00000075767e7210 */ /* 0x000fe40000ffe4ff */
        /* <DEDUP_REMOVED lines=12> */
.L_x_7183:
        /* <DEDUP_REMOVED lines=23> */
.L_x_7067:
[----:B------:R-:W-:Y:S05]  /*2f40*/  BSYNC B0 ;  /* 0x0000000000007941 */ /* 0x000fea0003800000 */
.L_x_7066:
        /* <DEDUP_REMOVED lines=18> */
.L_x_7069:
[----:B------:R-:W-:Y:S05]  /*3070*/  BSYNC B0 ;  /* 0x0000000000007941 */ /* 0x000fea0003800000 */
.L_x_7068:
        /* <DEDUP_REMOVED lines=21> */
.L_x_7071:
[----:B------:R-:W-:Y:S05]  /*31d0*/  BSYNC B0 ;  /* 0x0000000000007941 */ /* 0x000fea0003800000 */
.L_x_7070:
        /* <DEDUP_REMOVED lines=18> */
.L_x_7073:
[----:B------:R-:W-:Y:S05]  /*3300*/  BSYNC B0 ;  /* 0x0000000000007941 */ /* 0x000fea0003800000 */
.L_x_7072:
        /* <DEDUP_REMOVED lines=67> */
.L_x_7080:
[----:B------:R-:W-:Y:S05]  /*3740*/  BSYNC B0 ;  /* 0x0000000000007941 */ /* 0x000fea0003800000 */
.L_x_7079:
        /* <DEDUP_REMOVED lines=48> */
.L_x_7082:
[----:B------:R-:W-:Y:S05]  /*3a50*/  BSYNC B0 ;  /* 0x0000000000007941 */ /* 0x000fea0003800000 */
.L_x_7081:
        /* <DEDUP_REMOVED lines=48> */
.L_x_7084:
[----:B------:R-:W-:Y:S05]  /*3d60*/  BSYNC B0 ;  /* 0x0000000000007941 */ /* 0x000fea0003800000 */
.L_x_7083:
        /* <DEDUP_REMOVED lines=47> */
.L_x_7078:
[----:B------:R-:W-:Y:S05]  /*4060*/  BSYNC B1 ;  /* 0x0000000000017941 */ /* 0x000fea0003800000 */
.L_x_7077:
        /* <DEDUP_REMOVED lines=66> */
.L_x_7088:
[----:B------:R-:W-:Y:S05]  /*4490*/  BSYNC B0 ;  /* 0x0000000000007941 */ /* 0x000fea0003800000 */
.L_x_7087:
        /* <DEDUP_REMOVED lines=51> */
.L_x_7090:
[----:B------:R-:W-:Y:S05]  /*47d0*/  BSYNC B0 ;  /* 0x0000000000007941 */ /* 0x000fea0003800000 */
.L_x_7089:
        /* <DEDUP_REMOVED lines=51> */
.L_x_7092:
[----:B------:R-:W-:Y:S05]  /*4b10*/  BSYNC B0 ;  /* 0x0000000000007941 */ /* 0x000fea0003800000 */
.L_x_7091:
        /* <DEDUP_REMOVED lines=50> */
.L_x_7086:
[----:B------:R-:W-:Y:S05]  /*4e40*/  BSYNC B1 ;  /* 0x0000000000017941 */ /* 0x000fea0003800000 */
.L_x_7085:
        /* <DEDUP_REMOVED lines=66> */
.L_x_7096:
[----:B------:R-:W-:Y:S05]  /*5270*/  BSYNC B0 ;  /* 0x0000000000007941 */ /* 0x000fea0003800000 */
.L_x_7095:
        /* <DEDUP_REMOVED lines=51> */
.L_x_7098:
[----:B------:R-:W-:Y:S05]  /*55b0*/  BSYNC B0 ;  /* 0x0000000000007941 */ /* 0x000fea0003800000 */
.L_x_7097:
        /* <DEDUP_REMOVED lines=51> */
.L_x_7100:
[----:B------:R-:W-:Y:S05]  /*58f0*/  BSYNC B0 ;  /* 0x0000000000007941 */ /* 0x000fea0003800000 */
.L_x_7099:
        /* <DEDUP_REMOVED lines=50> */
.L_x_7094:
[----:B------:R-:W-:Y:S05]  /*5c20*/  BSYNC B1 ;  /* 0x0000000000017941 */ /* 0x000fea0003800000 */
.L_x_7093:
        /* <DEDUP_REMOVED lines=68> */
.L_x_7104:
[----:B------:R-:W-:Y:S05]  /*6070*/  BSYNC B0 ;  /* 0x0000000000007941 */ /* 0x000fea0003800000 */
.L_x_7103:
        /* <DEDUP_REMOVED lines=51> */
.L_x_7106:
[----:B------:R-:W-:Y:S05]  /*63b0*/  BSYNC B0 ;  /* 0x0000000000007941 */ /* 0x000fea0003800000 */
.L_x_7105:
        /* <DEDUP_REMOVED lines=51> */
.L_x_7108:
[----:B------:R-:W-:Y:S05]  /*66f0*/  BSYNC B0 ;  /* 0x0000000000007941 */ /* 0x000fea0003800000 */
.L_x_7107:
        /* <DEDUP_REMOVED lines=50> */
.L_x_7102:
[----:B------:R-:W-:Y:S05]  /*6a20*/  BSYNC B1 ;  /* 0x0000000000017941 */ /* 0x000fea0003800000 */
.L_x_7101:
[----:B------:R-:W2:Y:S02]  /*6a30*/  LD.E R3, desc[UR6][R18.64+0xd0] ;  /* 0x0000d00612037980 */ /* 0x000ea4000c101900 */
[----:B--2---:R-:W-:Y:S05]  /*6a40*/  IMAD.U32 R3, R3, -0x20, RZ ;  /* 0xffffffe003037824 */ /* 0x004fea00078e00ff */
[C---:B------:R-:W-:Y:S02]  /*6a50*/  LEA R20, P1, R3.reuse, R20, 0x1 ;  /* 0x0000001403147211 */ /* 0x040fe400078208ff */
[C---:B------:R-:W-:Y:S02]  /*6a60*/  LEA R60, P0, R3.reuse, R60, 0x1 ;  /* 0x0000003c033c7211 */ /* 0x040fe400078008ff */
[C---:B------:R-:W-:Y:S02]  /*6a70*/  LEA.HI.X.SX32 R21, R3.reuse, R21, 0x1, P1 ;  /* 0x0000001503157211 */ /* 0x040fe400008f0eff */
[----:B------:R-:W-:Y:S01]  /*6a80*/  LEA.HI.X.SX32 R61, R3, R61, 0x1, P0 ;  /* 0x0000003d033d7211 */ /* 0x000fe200000f0eff */
[----:B------:R-:W-:Y:S05]  /*6a90*/  BRA `(.L_x_7109) ;  /* 0x0000006400f87947 */ /* 0x000fea0003800000 */
.L_x_7076:
        /* <DEDUP_REMOVED lines=89> */
.L_x_7115:
[----:B------:R-:W-:Y:S05]  /*7030*/  BSYNC B0 ;  /* 0x0000000000007941 */ /* 0x000fea0003800000 */
.L_x_7114:
[----:B-----5:R3:W-:Y:S02]  /*7040*/  ST.E.128 desc[UR6][R144.64], R44 ;  /* 0x0000002c90007985 */ /* 0x0207e4000c101d06 */
.L_x_7113:
[----:B------:R-:W-:Y:S05]  /*7050*/  BSYNC B1 ;  /* 0x0000000000017941 */ /* 0x000fea0003800000 */
.L_x_7112:
        /* <DEDUP_REMOVED lines=87> */
.L_x_7119:
[----:B------:R-:W-:Y:S05]  /*75d0*/  BSYNC B0 ;  /* 0x0000000000007941 */ /* 0x000fea0003800000 */
.L_x_7118:
[----:B-----5:R4:W-:Y:S02]  /*75e0*/  ST.E.128 desc[UR6][R144.64+0x80], R44 ;  /* 0x0000802c90007985 */ /* 0x0209e4000c101d06 */
.L_x_7117:
[----:B------:R-:W-:Y:S05]  /*75f0*/  BSYNC B1 ;  /* 0x0000000000017941 */ /* 0x000fea0003800000 */
.L_x_7116:
        /* <DEDUP_REMOVED lines=87> */
.L_x_7123:
[----:B------:R-:W-:Y:S05]  /*7b70*/  BSYNC B0 ;  /* 0x0000000000007941 */ /* 0x000fea0003800000 */
.L_x_7122:
[----:B-----5:R4:W-:Y:S02]  /*7b80*/  ST.E.128 desc[UR6][R144.64+0x100], R44 ;  /* 0x0001002c90007985 */ /* 0x0209e4000c101d06 */
.L_x_7121:
[----:B------:R-:W-:Y:S05]  /*7b90*/  BSYNC B1 ;  /* 0x0000000000017941 */ /* 0x000fea0003800000 */
.L_x_7120:
        /* <DEDUP_REMOVED lines=86> */
.L_x_7125:
[----:B------:R-:W-:Y:S05]  /*8100*/  BSYNC B0 ;  /* 0x0000000000007941 */ /* 0x000fea0003800000 */
.L_x_7124:
[----:B-----5:R4:W-:Y:S02]  /*8110*/  ST.E.128 desc[UR6][R144.64+0x180], R44 ;  /* 0x0001802c90007985 */ /* 0x0209e4000c101d06 */
.L_x_7111:
[----:B------:R-:W-:Y:S05]  /*8120*/  BSYNC B2 ;  /* 0x0000000000027941 */ /* 0x000fea0003800000 */
.L_x_7110:
        /* <DEDUP_REMOVED lines=99> */
.L_x_7131:
[----:B------:R-:W-:Y:S05]  /*8760*/  BSYNC B0 ;  /* 0x0000000000007941 */ /* 0x000fea0003800000 */
.L_x_7130:
[----:B-----5:R1:W-:Y:S02]  /*8770*/  ST.E.128 desc[UR6][R212.64], R48 ;  /* 0x00000030d4007985 */ /* 0x0203e4000c101d06 */
.L_x_7129:
[----:B------:R-:W-:Y:S05]  /*8780*/  BSYNC B1 ;  /* 0x0000000000017941 */ /* 0x000fea0003800000 */
.L_x_7128:
        /* <DEDUP_REMOVED lines=94> */
.L_x_7135:
[----:B------:R-:W-:Y:S05]  /*8d70*/  BSYNC B0 ;  /* 0x0000000000007941 */ /* 0x000fea0003800000 */
.L_x_7134:
[----:B-----5:R1:W-:Y:S02]  /*8d80*/  ST.E.128 desc[UR6][R212.64], R48 ;  /* 0x00000030d4007985 */ /* 0x0203e4000c101d06 */
.L_x_7133:
[----:B------:R-:W-:Y:S05]  /*8d90*/  BSYNC B1 ;  /* 0x0000000000017941 */ /* 0x000fea0003800000 */
.L_x_7132:
        /* <DEDUP_REMOVED lines=94> */
.L_x_7139:
[----:B------:R-:W-:Y:S05]  /*9380*/  BSYNC B0 ;  /* 0x0000000000007941 */ /* 0x000fea0003800000 */
.L_x_7138:
[----:B-----5:R1:W-:Y:S02]  /*9390*/  ST.E.128 desc[UR6][R212.64], R48 ;  /* 0x00000030d4007985 */ /* 0x0203e4000c101d06 */
.L_x_7137:
[----:B------:R-:W-:Y:S05]  /*93a0*/  BSYNC B1 ;  /* 0x0000000000017941 */ /* 0x000fea0003800000 */
.L_x_7136:
        /* <DEDUP_REMOVED lines=93> */
.L_x_7141:
[----:B------:R-:W-:Y:S05]  /*9980*/  BSYNC B0 ;  /* 0x0000000000007941 */ /* 0x000fea0003800000 */
.L_x_7140:
[----:B-----5:R1:W-:Y:S02]  /*9990*/  ST.E.128 desc[UR6][R212.64], R48 ;  /* 0x00000030d4007985 */ /* 0x0203e4000c101d06 */
.L_x_7127:
[----:B------:R-:W-:Y:S05]  /*99a0*/  BSYNC B2 ;  /* 0x0000000000027941 */ /* 0x000fea0003800000 */
.L_x_7126:
        /* <DEDUP_REMOVED lines=99> */
.L_x_7147:
[----:B------:R-:W-:Y:S05]  /*9fe0*/  BSYNC B0 ;  /* 0x0000000000007941 */ /* 0x000fea0003800000 */
.L_x_7146:
[----:B-----5:R1:W-:Y:S02]  /*9ff0*/  ST.E.128 desc[UR6][R212.64], R48 ;  /* 0x00000030d4007985 */ /* 0x0203e4000c101d06 */
.L_x_7145:
[----:B------:R-:W-:Y:S05]  /*a000*/  BSYNC B1 ;  /* 0x0000000000017941 */ /* 0x000fea0003800000 */
.L_x_7144:
        /* <DEDUP_REMOVED lines=94> */
.L_x_7151:
[----:B------:R-:W-:Y:S05]  /*a5f0*/  BSYNC B0 ;  /* 0x0000000000007941 */ /* 0x000fea0003800000 */
.L_x_7150:
[----:B-----5:R1:W-:Y:S02]  /*a600*/  ST.E.128 desc[UR6][R212.64], R48 ;  /* 0x00000030d4007985 */ /* 0x0203e4000c101d06 */
.L_x_7149:
[----:B------:R-:W-:Y:S05]  /*a610*/  BSYNC B1 ;  /* 0x0000000000017941 */ /* 0x000fea0003800000 */
.L_x_7148:
        /* <DEDUP_REMOVED lines=94> */
.L_x_7155:
[----:B------:R-:W-:Y:S05]  /*ac00*/  BSYNC B0 ;  /* 0x0000000000007941 */ /* 0x000fea0003800000 */
.L_x_7154:
[----:B-----5:R1:W-:Y:S02]  /*ac10*/  ST.E.128 desc[UR6][R212.64], R48 ;  /* 0x00000030d4007985 */ /* 0x0203e4000c101d06 */
.L_x_7153:
[----:B------:R-:W-:Y:S05]  /*ac20*/  BSYNC B1 ;  /* 0x0000000000017941 */ /* 0x000fea0003800000 */
.L_x_7152:
[----:B------:R-:W-:Y:S11]  /*ac30*/  ISETP.GE.AND P0, PT, R9, R204, PT ;  /* 0x000000cc0900720c */ /* 0x000ff60003f06270 */
[----:B------:R-:W-:Y:S02]  /*ac40*/  @!UPT UIADD3 URZ, URZ, URZ, URZ ;  /* 0x0000003f3f3ff290 */ /* 0x000fe4000fffe03f */
        /* <DEDUP_REMOVED lines=91> */
.L_x_7157:
[----:B------:R-:W-:Y:S05]  /*b200*/  BSYNC B0 ;  /* 0x0000000000007941 */ /* 0x000fea0003800000 */
.L_x_7156:
[----:B-----5:R1:W-:Y:S02]  /*b210*/  ST.E.128 desc[UR6][R212.64], R48 ;  /* 0x00000030d4007985 */ /* 0x0203e4000c101d06 */
.L_x_7143:
[----:B------:R-:W-:Y:S05]  /*b220*/  BSYNC B2 ;  /* 0x0000000000027941 */ /* 0x000fea0003800000 */
.L_x_7142:
        /* <DEDUP_REMOVED lines=101> */
.L_x_7163:
[----:B------:R-:W-:Y:S05]  /*b880*/  BSYNC B0 ;  /* 0x0000000000007941 */ /* 0x000fea0003800000 */
.L_x_7162:
[----:B-----5:R1:W-:Y:S02]  /*b890*/  ST.E.128 desc[UR6][R206.64], R48 ;  /* 0x00000030ce007985 */ /* 0x0203e4000c101d06 */
.L_x_7161:
[----:B------:R-:W-:Y:S05]  /*b8a0*/  BSYNC B1 ;  /* 0x0000000000017941 */ /* 0x000fea0003800000 */
.L_x_7160:
        /* <DEDUP_REMOVED lines=94> */
.L_x_7167:
[----:B------:R-:W-:Y:S05]  /*be90*/  BSYNC B0 ;  /* 0x0000000000007941 */ /* 0x000fea0003800000 */
.L_x_7166:
[----:B-----5:R1:W-:Y:S02]  /*bea0*/  ST.E.128 desc[UR6][R206.64], R48 ;  /* 0x00000030ce007985 */ /* 0x0203e4000c101d06 */
.L_x_7165:
[----:B------:R-:W-:Y:S05]  /*beb0*/  BSYNC B1 ;  /* 0x0000000000017941 */ /* 0x000fea0003800000 */
.L_x_7164:
        /* <DEDUP_REMOVED lines=94> */
.L_x_7171:
[----:B------:R-:W-:Y:S05]  /*c4a0*/  BSYNC B0 ;  /* 0x0000000000007941 */ /* 0x000fea0003800000 */
.L_x_7170:
[----:B-----5:R1:W-:Y:S02]  /*c4b0*/  ST.E.128 desc[UR6][R206.64], R48 ;  /* 0x00000030ce007985 */ /* 0x0203e4000c101d06 */
.L_x_7169:
[----:B------:R-:W-:Y:S05]  /*c4c0*/  BSYNC B1 ;  /* 0x0000000000017941 */ /* 0x000fea0003800000 */
.L_x_7168:
        /* <DEDUP_REMOVED lines=93> */
.L_x_7173:
[----:B------:R-:W-:Y:S05]  /*caa0*/  BSYNC B0 ;  /* 0x0000000000007941 */ /* 0x000fea0003800000 */
.L_x_7172:
[----:B-----5:R1:W-:Y:S02]  /*cab0*/  ST.E.128 desc[UR6][R48.64], R24 ;  /* 0x0000001830007985 */ /* 0x0203e4000c101d06 */
.L_x_7159:
[----:B------:R-:W-:Y:S05]  /*cac0*/  BSYNC B2 ;  /* 0x0000000000027941 */ /* 0x000fea0003800000 */
.L_x_7158:
[----:B-1----:R-:W2:Y:S02]  /*cad0*/  LD.E R3, desc[UR6][R18.64+0xd0] ;  /* 0x0000d00612037980 */ /* 0x002ea4000c101900 */
[----:B--2---:R-:W-:Y:S05]  /*cae0*/  IMAD.U32 R3, R3, -0x20, RZ ;  /* 0xffffffe003037824 */ /* 0x004fea00078e00ff */
[C---:B------:R-:W-:Y:S02]  /*caf0*/  LEA R142, P1, R3.reuse, R142, 0x1 ;  /* 0x0000008e038e7211 */ /* 0x040fe400078208ff */
[C---:B------:R-:W-:Y:S02]  /*cb00*/  LEA R140, P0, R3.reuse, R140, 0x1 ;  /* 0x0000008c038c7211 */ /* 0x040fe400078008ff */
[C---:B------:R-:W-:Y:S02]  /*cb10*/  LEA.HI.X.SX32 R143, R3.reuse, R143, 0x1, P1 ;  /* 0x0000008f038f7211 */ /* 0x040fe400008f0eff */
[----:B------:R-:W-:Y:S01]  /*cb20*/  LEA.HI.X.SX32 R141, R3, R141, 0x1, P0 ;  /* 0x0000008d038d7211 */ /* 0x000fe200000f0eff */
[----:B------:R-:W-:Y:S05]  /*cb30*/  BRA `(.L_x_7109) ;  /* 0x0000000400d07947 */ /* 0x000fea0003800000 */
.L_x_7075:
        /* <DEDUP_REMOVED lines=21> */
.L_x_7175:
[----:B------:R-:W-:Y:S05]  /*cc90*/  BSYNC B0 ;  /* 0x0000000000007941 */ /* 0x000fea0003800000 */
.L_x_7174:
        /* <DEDUP_REMOVED lines=30> */
.L_x_7177:
[----:B------:R-:W-:Y:S05]  /*ce80*/  BSYNC B0 ;  /* 0x0000000000007941 */ /* 0x000fea0003800000 */
.L_x_7176:
[----:B------:R-:W-:Y:S04]  /*ce90*/  BSSY B0, `(.L_x_7178) ;  /* 0x000001e000007945 */ /* 0x000fe80003800000 */
[----:B------:R-:W-:Y:S05]  /*cea0*/  @!P1 BRA `(.L_x_7179) ;  /* 0x0000000000709947 */ /* 0x000fea0003800000 */
[----:B------:R-:W-:Y:S02]  /*ceb0*/  ISETP.NE.AND P4, PT, R175, RZ, PT ;  /* 0x000000ffaf00720c */ /* 0x000fe40003f85270 */
[----:B------:R-:W-:Y:S11]  /*cec0*/  ISETP.NE.AND P3, PT, R174, RZ, PT ;  /* 0x000000ffae00720c */ /* 0x000ff60003f65270 */
[C---:B---3--:R-:W-:Y:S02]  /*ced0*/  @P4 LEA R22, P1, R121.reuse, R138, 0x1 ;  /* 0x0000008a79164211 */ /* 0x048fe400078208ff */
[C---:B------:R-:W-:Y:S02]  /*cee0*/  @P4 LEA R2, P2, R106.reuse, R144, 0x1 ;  /* 0x000000906a024211 */ /* 0x040fe400078408ff */
        /* <DEDUP_REMOVED lines=24> */
.L_x_7179:
[----:B------:R-:W-:Y:S05]  /*d070*/  BSYNC B0 ;  /* 0x0000000000007941 */ /* 0x000fea0003800000 */
.L_x_7178:
        /* <DEDUP_REMOVED lines=32> */
.L_x_7109:
[----:B------:R-:W-:Y:S05]  /*d280*/  BSYNC B3 ;  /* 0x0000000000037941 */ /* 0x000fea0003800000 */
.L_x_7074:
        /* <DEDUP_REMOVED lines=89> */
.L_x_7181:
        /* <DEDUP_REMOVED lines=8> */
.L_x_7182:
[----:B------:R-:W-:Y:S05]  /*d8a0*/  BSYNC B0 ;  /* 0x0000000000007941 */ /* 0x000fea0003800000 */
.L_x_7180:
[----:B------:R-:W-:Y:S04]  /*d8b0*/  IADD3 R12, R12, -0x1, RZ ;  /* 0xffffffff0c0c7810 */ /* 0x000fe80007ffe0ff */
[----:B------:R-:W-:Y:S11]  /*d8c0*/  ISETP.GT.AND P0, PT, R12, R109, PT ;  /* 0x0000006d0c00720c */ /* 0x000ff60003f04270 */
[----:B------:R-:W-:Y:S02]  /*d8d0*/  @!UPT UIADD3 URZ, URZ, URZ, URZ ;  /* 0x0000003f3f3ff290 */ /* 0x000fe4000fffe03f */
[----:B------:R-:W-:Y:S05]  /*d8e0*/  @P0 BRA `(.L_x_7183) ;  /* 0xffffff5400380947 */ /* 0x000fea000383ffff */
.L_x_7065:
[----:B------:R-:W-:Y:S05]  /*d8f0*/  WARPSYNC.ALL ;  /* 0x0000000000007948 */ /* 0x000fea0003800000 */
[----:B------:R-:W-:Y:S06]  /*d900*/  BAR.SYNC.DEFER_BLOCKING 0x0 ;  /* 0x0000000000007b1d */ /* 0x000fec0000010000 */
[----:B------:R-:W2:Y:S02]  /*d910*/  LD.E R0, desc[UR6][R18.64+0xd0] ;  /* 0x0000d00612007980 */ /* 0x000ea4000c101900 */
[----:B------:R-:W1:Y:S01]  /*d920*/  S2UR UR4, SR_CgaCtaId ;  /* 0x00000000000479c3 */ /* 0x000e620000008800 */
[----:B------:R-:W-:Y:S01]  /*d930*/  UMOV UR5, 0x400 ;  /* 0x0000040000057882 */ /* 0x000fe20000000000 */
[----:B------:R-:W-:Y:S01]  /*d940*/  BSSY B3, `(.L_x_7184) ;  /* 0x00009e5000037945 */ /* 0x000fe20003800000 */
[C---:B------:R-:W-:Y:S01]  /*d950*/  SHF.L.U64.HI R3, R194.reuse, 0x4, R195 ;  /* 0x00000004c2037819 */ /* 0x040fe200000102c3 */
[----:B----4-:R-:W-:Y:S01]  /*d960*/  IMAD.SHL.U32 R5, R194, 0x10, RZ ;  /* 0x00000010c2057824 */ /* 0x010fe200078e00ff */
        /* <DEDUP_REMOVED lines=15> */
[----:B------:R-:W-:Y:S02]  /*da60*/  LEA.HI R7, R0, R0, RZ, 0x1 ;  /* 0x0000000000077211 */ /* 0x000fe400078f08ff */
[-C--:B------:R-:W-:Y:S02]  /*da70*/  LEA R13, P0, R194, R190.reuse, 0x5 ;  /* 0x000000bec20d7211 */ /* 0x080fe400078028ff */
[----:B------:R-:W-:Y:S02]  /*da80*/  SHF.R.S32.HI R7, RZ, 0x1, R7 ;  /* 0x00000001ff077819 */ /* 0x000fe40000011407 */
[----:B------:R-:W-:Y:S01]  /*da90*/  IADD3 R5, P1, R5, R190, RZ ;  /* 0x000000be05057210 */ /* 0x000fe20007f3e0ff */
[----:B------:R-:W-:Y:S01]  /*daa0*/  IMAD.MOV.U32 R192, RZ, RZ, R190 ;  /* 0x000000ffffc07224 */ /* 0x000fe200078e00be */
[----:B------:R-:W-:Y:S02]  /*dab0*/  LEA R44, P2, R190, R196, 0x1 ;  /* 0x000000c4be2c7211 */ /* 0x000fe400078408ff */
[----:B------:R-:W-:-:S02]  /*dac0*/  LEA.HI.X R12, R194, R193, R195, 0x5, P0 ;  /* 0x000000c1c20c7211 */ /* 0x000fc400000f2cc3 */
[----:B---3--:R-:W-:Y:S02]  /*dad0*/  ISETP.NE.AND P4, PT, R2, RZ, PT ;  /* 0x000000ff0200720c */ /* 0x008fe40003f85270 */
[-C--:B------:R-:W-:Y:S01]  /*dae0*/  LEA R40, P0, R13, R196.reuse, 0x1 ;  /* 0x000000c40d287211 */ /* 0x080fe200078008ff */
[--C-:B------:R-:W-:Y:S01]  /*daf0*/  IMAD.X R3, R3, 0x1, R193.reuse, P1 ;  /* 0x0000000103037824 */ /* 0x100fe200008e06c1 */
[-CC-:B------:R-:W-:Y:S01]  /*db00*/  LEA.HI.X R45, R190, R197.reuse, R193.reuse, 0x1, P2 ;  /* 0x000000c5be2d7211 */ /* 0x180fe200010f0cc1 */
[----:B------:R-:W-:Y:S01]  /*db10*/  IMAD R8, R195, 0x30, RZ ;  /* 0x00000030c3087824 */ /* 0x000fe200078e02ff */
[----:B------:R-:W-:Y:S01]  /*db20*/  LEA R42, P1, R5, R196, 0x1 ;  /* 0x000000c4052a7211 */ /* 0x000fe200078208ff */
[----:B------:R-:W-:Y:S01]  /*db30*/  IMAD.WIDE.U32 R192, R194, 0x30, R192 ;  /* 0x00000030c2c07825 */ /* 0x000fe200078e00c0 */
[----:B------:R-:W-:-:S03]  /*db40*/  LEA.HI.X R41, R13, R197, R12, 0x1, P0 ;  /* 0x000000c50d297211 */ /* 0x000fc600000f0c0c */
[----:B-1----:R-:W-:Y:S02]  /*db50*/  IMAD R20, R186, R7, R79 ;  /* 0x00000007ba147224 */ /* 0x002fe400078e024f */
[----:B------:R-:W-:Y:S01]  /*db60*/  IMAD.IADD R13, R236, 0x1, -R73 ;  /* 0x00000001ec0d7824 */ /* 0x000fe200078e0a49 */
[----:B------:R-:W-:Y:S01]  /*db70*/  LEA.HI.X R43, R5, R197, R3, 0x1, P1 ;  /* 0x000000c5052b7211 */ /* 0x000fe200008f0c03 */
[----:B------:R-:W-:Y:S01]  /*db80*/  IMAD.IADD R3, R193, 0x1, R8 ;  /* 0x00000001c1037824 */ /* 0x000fe200078e0208 */
[----:B------:R-:W-:Y:S02]  /*db90*/  LEA R38, P1, R192, R196, 0x1 ;  /* 0x000000c4c0267211 */ /* 0x000fe400078208ff */
[----:B------:R-:W-:Y:S01]  /*dba0*/  ISETP.GE.AND P0, PT, R186, R13, PT ;  /* 0x0000000dba00720c */ /* 0x000fe20003f06270 */
[----:B------:R-:W-:Y:S01]  /*dbb0*/  IMAD.SHL.U32 R12, R7, 0x10, RZ ;  /* 0x00000010070c7824 */ /* 0x000fe200078e00ff */
[----:B------:R-:W-:Y:S02]  /*dbc0*/  LEA.HI.X R39, R192, R197, R3, 0x1, P1 ;  /* 0x000000c5c0277211 */ /* 0x000fe400008f0c03 */
[----:B------:R-:W-:-:S02]  /*dbd0*/  ISETP.GT.AND P0, PT, R57, -0x8, !P0 ;  /* 0xfffffff83900780c */ /* 0x000fc40004704270 */
[----:B--2---:R-:W-:-:S05]  /*dbe0*/  IADD3 R4, R4, R80, R73 ;  /* 0x0000005004047210 */ /* 0x004fca0007ffe049 */
[----:B------:R-:W-:Y:S02]  /*dbf0*/  IMAD R23, R4, R7, RZ ;  /* 0x0000000704177224 */ /* 0x000fe400078e02ff */
[----:B------:R-:W-:-:S03]  /*dc00*/  IMAD.IADD R4, R79, 0x1, R20 ;  /* 0x000000014f047824 */ /* 0x000fc600078e0214 */
        /* <DEDUP_REMOVED lines=45> */
[----:B------:R-:W-:Y:S01]  /*dee0*/  FMUL.FTZ R22, R33, R30 ;  /* 0x0000001e21167220 */ /* 0x000fe20000410000 */
[----:B------:R-:W-:Y:S01]  /*def0*/  SHF.L.U32 R4, R4, 0x10, RZ ;  /* 0x0000001004047819 */ /* 0x000fe200000006ff */
[C---:B------:R-:W-:Y:S01]  /*df00*/  FMUL.FTZ R27, R48.reuse, R3 ;  /* 0x00000003301b7220 */ /* 0x040fe20000410000 */
[-C--:B------:R-:W-:Y:S01]  /*df10*/  FMUL.FTZ R48, R48, R5.reuse ;  /* 0x0000000530307220 */ /* 0x080fe20000410000 */
[----:B------:R-:W-:Y:S01]  /*df20*/  FFMA.FTZ R35, R35, R24, R22 ;  /* 0x0000001823237223 */ /* 0x000fe20000010016 */
[C---:B------:R-:W-:Y:S01]  /*df30*/  FMUL.FTZ R22, R34.reuse, R2 ;  /* 0x0000000222167220 */ /* 0x040fe20000410000 */
        /* <DEDUP_REMOVED lines=10> */
.L_x_7192:
[----:B------:R-:W-:Y:S05]  /*dfe0*/  BSYNC B0 ;  /* 0x0000000000007941 */ /* 0x000fea0003800000 */
.L_x_7191:
[----:B-----5:R3:W-:Y:S02]  /*dff0*/  STS.128 [R240], R24 ;  /* 0x00000018f0007388 */ /* 0x0207e40000000c00 */
.L_x_7190:
[----:B------:R-:W-:Y:S05]  /*e000*/  BSYNC B1 ;  /* 0x0000000000017941 */ /* 0x000fea0003800000 */
.L_x_7189:
        /* <DEDUP_REMOVED lines=47> */
.L_x_7196:
[----:B------:R-:W-:Y:S05]  /*e300*/  BSYNC B0 ;  /* 0x0000000000007941 */ /* 0x000fea0003800000 */
.L_x_7195:
[----:B-----5:R1:W-:Y:S02]  /*e310*/  STS.128 [R240+0x2000], R24 ;  /* 0x00200018f0007388 */ /* 0x0203e40000000c00 */
.L_x_7194:
[----:B------:R-:W-:Y:S05]  /*e320*/  BSYNC B1 ;  /* 0x0000000000017941 */ /* 0x000fea0003800000 */
.L_x_7193:
        /* <DEDUP_REMOVED lines=47> */
.L_x_7200:
[----:B------:R-:W-:Y:S05]  /*e620*/  BSYNC B0 ;  /* 0x0000000000007941 */ /* 0x000fea0003800000 */
.L_x_7199:
[----:B-----5:R3:W-:Y:S02]  /*e630*/  STS.128 [R240+0x4000], R24 ;  /* 0x00400018f0007388 */ /* 0x0207e40000000c00 */
.L_x_7198:
[----:B------:R-:W-:Y:S05]  /*e640*/  BSYNC B1 ;  /* 0x0000000000017941 */ /* 0x000fea0003800000 */
.L_x_7197:
        /* <DEDUP_REMOVED lines=11> */
[C---:B------:R-:W-:Y:S02]  /*e700*/  LOP3.LUT R8, R25.reuse, 0xffff0000, RZ, 0xc0, !PT ;  /* 0xffff000019087812 */ /* 0x040fe400078ec0ff */
[----:B------:R-:W-:-:S02]  /*e710*/  SHF.L.U32 R22, R25, 0x10, RZ ;  /* 0x0000001019167819 */ /* 0x000fc400000006ff */
[C---:B------:R-:W-:Y:S02]  /*e720*/  SHF.L.U32 R23, R24.reuse, 0x10, RZ ;  /* 0x0000001018177819 */ /* 0x040fe400000006ff */
[----:B------:R-:W-:Y:S02]  /*e730*/  LOP3.LUT R32, R24, 0xffff0000, RZ, 0xc0, !PT ;  /* 0xffff000018207812 */ /* 0x000fe400078ec0ff */
[C---:B------:R-:W-:Y:S02]  /*e740*/  SHF.L.U32 R30, R26.reuse, 0x10, RZ ;  /* 0x000000101a1e7819 */ /* 0x040fe400000006ff */
[----:B--2---:R-:W-:Y:S02]  /*e750*/  LOP3.LUT R29, R26, 0xffff0000, RZ, 0xc0, !PT ;  /* 0xffff00001a1d7812 */ /* 0x004fe400078ec0ff */
        /* <DEDUP_REMOVED lines=9> */
[C---:B------:R-:W-:Y:S01]  /*e7f0*/  FFMA.FTZ R25, R22.reuse, R31, -R25 ;  /* 0x0000001f16197223 */ /* 0x040fe20000010819 */
[-C--:B------:R-:W-:Y:S01]  /*e800*/  FFMA.FTZ R26, R35, R28.reuse, -R26 ;  /* 0x0000001c231a7223 */ /* 0x080fe2000001081a */
[----:B------:R-:W-:Y:S01]  /*e810*/  SHF.L.U32 R3, R3, 0x10, RZ ;  /* 0x0000001003037819 */ /* 0x000fe200000006ff */
[----:B------:R-:W-:Y:S01]  /*e820*/  FFMA.FTZ R8, R22, R27, R8 ;  /* 0x0000001b16087223 */ /* 0x000fe20000010008 */
[----:B------:R-:W-:Y:S01]  /*e830*/  FMUL.FTZ R22, R33, R28 ;  /* 0x0000001c21167220 */ /* 0x000fe20000410000 */
[----:B------:R-:W-:-:S02]  /*e840*/  IMAD.U32 R5, R5, 0x10000, RZ ;  /* 0x0001000005057824 */ /* 0x000fc400078e00ff */
        /* <DEDUP_REMOVED lines=9> */
[----:B------:R-:W-:Y:S02]  /*e8e0*/  F2FP.BF16.F32.PACK_AB R35, R35, R26 ;  /* 0x0000001a2323723e */ /* 0x000fe400000010ff */
[----:B------:R-:W-:-:S02]  /*e8f0*/  F2FP.BF16.F32.PACK_AB R25, R8, R25 ;  /* 0x000000190819723e */ /* 0x000fc400000010ff */
[----:B------:R-:W-:Y:S02]  /*e900*/  F2FP.BF16.F32.PACK_AB R22, R31, R22 ;  /* 0x000000161f16723e */ /* 0x000fe400000010ff */
[----:B------:R-:W-:Y:S02]  /*e910*/  F2FP.BF16.F32.PACK_AB R26, R24, R27 ;  /* 0x0000001b181a723e */ /* 0x000fe400000010ff */
[----:B------:R-:W-:Y:S02]  /*e920*/  MOV R24, R22 ;  /* 0x0000001600187202 */ /* 0x000fe40000000f00 */
[----:B------:R-:W-:Y:S02]  /*e930*/  MOV R27, R35 ;  /* 0x00000023001b7202 */ /* 0x000fe40000000f00 */
.L_x_7202:
[----:B------:R-:W-:Y:S05]  /*e940*/  BSYNC B0 ;  /* 0x0000000000007941 */ /* 0x000fea0003800000 */
.L_x_7201:
[----:B-----5:R3:W-:Y:S02]  /*e950*/  STS.128 [R240+0x6000], R24 ;  /* 0x00600018f0007388 */ /* 0x0207e40000000c00 */
.L_x_7188:
[----:B------:R-:W-:Y:S05]  /*e960*/  BSYNC B2 ;  /* 0x0000000000027941 */ /* 0x000fea0003800000 */
.L_x_7187:
        /* <DEDUP_REMOVED lines=9> */
[----:B-123--:R-:W-:-:S03]  /*ea00*/  IMAD.SHL.U32 R45, R3, 0x2, RZ ;  /* 0x00000002032d7824 */ /* 0x00efc600078e00ff */
[----:B------:R-:W-:Y:S02]  /*ea10*/  SHF.L.U64.HI R3, R3, 0x1, R12 ;  /* 0x0000000103037819 */ /* 0x000fe4000001020c */
[-C--:B------:R-:W-:Y:S01]  /*ea20*/  IADD3 R22, P2, R36, R45.reuse, RZ ;  /* 0x0000002d24167210 */ /* 0x080fe20007f5e0ff */
[----:B------:R1:W-:Y:S01]  /*ea30*/  @P0 STS.128 [R240+0x800], RZ ;  /* 0x000800fff0000388 */ /* 0x0003e20000000c00 */
        /* <DEDUP_REMOVED lines=46> */
.L_x_7208:
[----:B------:R-:W-:Y:S05]  /*ed20*/  BSYNC B0 ;  /* 0x0000000000007941 */ /* 0x000fea0003800000 */
.L_x_7207:
[----:B-----5:R3:W-:Y:S02]  /*ed30*/  STS.128 [R240+0x800], R24 ;  /* 0x00080018f0007388 */ /* 0x0207e40000000c00 */
.L_x_7206:
[----:B------:R-:W-:Y:S05]  /*ed40*/  BSYNC B1 ;  /* 0x0000000000017941 */ /* 0x000fea0003800000 */
.L_x_7205:
        /* <DEDUP_REMOVED lines=46> */
.L_x_7212:
[----:B------:R-:W-:Y:S05]  /*f030*/  BSYNC B0 ;  /* 0x0000000000007941 */ /* 0x000fea0003800000 */
.L_x_7211:
[----:B-----5:R1:W-:Y:S02]  /*f040*/  STS.128 [R240+0x2800], R24 ;  /* 0x00280018f0007388 */ /* 0x0203e40000000c00 */
.L_x_7210:
[----:B------:R-:W-:Y:S05]  /*f050*/  BSYNC B1 ;  /* 0x0000000000017941 */ /* 0x000fea0003800000 */
.L_x_7209:
        /* <DEDUP_REMOVED lines=46> */
.L_x_7216:
[----:B------:R-:W-:Y:S05]  /*f340*/  BSYNC B0 ;  /* 0x0000000000007941 */ /* 0x000fea0003800000 */
.L_x_7215:
[----:B-----5:R3:W-:Y:S02]  /*f350*/  STS.128 [R240+0x4800], R24 ;  /* 0x00480018f0007388 */ /* 0x0207e40000000c00 */
.L_x_7214:
[----:B------:R-:W-:Y:S05]  /*f360*/  BSYNC B1 ;  /* 0x0000000000017941 */ /* 0x000fea0003800000 */
.L_x_7213:
        /* <DEDUP_REMOVED lines=33> */
[-C--:B------:R-:W-:Y:S01]  /*f580*/  FMUL.FTZ R34, R34, R5.reuse ;  /* 0x0000000522227220 */ /* 0x080fe20000410000 */
[C---:B------:R-:W-:Y:S01]  /*f590*/  FMUL.FTZ R22, R32.reuse, R2 ;  /* 0x0000000220167220 */ /* 0x040fe20000410000 */
        /* <DEDUP_REMOVED lines=11> */
.L_x_7218:
[----:B------:R-:W-:Y:S05]  /*f650*/  BSYNC B0 ;  /* 0x0000000000007941 */ /* 0x000fea0003800000 */
.L_x_7217:
[----:B-----5:R3:W-:Y:S02]  /*f660*/  STS.128 [R240+0x6800], R24 ;  /* 0x00680018f0007388 */ /* 0x0207e40000000c00 */
.L_x_7204:
[----:B------:R-:W-:Y:S05]  /*f670*/  BSYNC B2 ;  /* 0x0000000000027941 */ /* 0x000fea0003800000 */
.L_x_7203:
        /* <DEDUP_REMOVED lines=23> */
[----:B------:R-:W4:Y:S01]  /*f7f0*/  LD.E.64 R4, desc[UR6][R22.64] ;  /* 0x0000000616047980 */ /* 0x000f22000c101b00 */
[C---:B-----5:R-:W-:Y:S01]  /*f800*/  SHF.L.U32 R28, R25.reuse, 0x10, RZ ;  /* 0x00000010191c7819 */ /* 0x060fe200000006ff */
[----:B--2---:R-:W-:Y:S01]  /*f810*/  IMAD.U32 R43, R26, 0x10000, RZ ;  /* 0x000100001a2b7824 */ /* 0x004fe200078e00ff */
        /* <DEDUP_REMOVED lines=35> */
.L_x_7224:
[----:B------:R-:W-:Y:S05]  /*fa50*/  BSYNC B0 ;  /* 0x0000000000007941 */ /* 0x000fea0003800000 */
.L_x_7223:
[----:B-----5:R3:W-:Y:S02]  /*fa60*/  STS.128 [R240+0x1000], R24 ;  /* 0x00100018f0007388 */ /* 0x0207e40000000c00 */
.L_x_7222:
[----:B------:R-:W-:Y:S05]  /*fa70*/  BSYNC B1 ;  /* 0x0000000000017941 */ /* 0x000fea0003800000 */
.L_x_7221:
        /* <DEDUP_REMOVED lines=47> */
.L_x_7228:
[----:B------:R-:W-:Y:S05]  /*fd70*/  BSYNC B0 ;  /* 0x0000000000007941 */ /* 0x000fea0003800000 */
.L_x_7227:
[----:B-----5:R3:W-:Y:S02]  /*fd80*/  STS.128 [R240+0x3000], R24 ;  /* 0x00300018f0007388 */ /* 0x0207e40000000c00 */
.L_x_7226:
[----:B------:R-:W-:Y:S05]  /*fd90*/  BSYNC B1 ;  /* 0x0000000000017941 */ /* 0x000fea0003800000 */
.L_x_7225:
        /* <DEDUP_REMOVED lines=47> */
.L_x_7232:
[----:B------:R-:W-:Y:S05]  /*10090*/  BSYNC B0 ;  /* 0x0000000000007941 */ /* 0x000fea0003800000 */
.L_x_7231:
[----:B-----5:R3:W-:Y:S02]  /*100a0*/  STS.128 [R240+0x5000], R24 ;  /* 0x00500018f0007388 */ /* 0x0207e40000000c00 */
.L_x_7230:
[----:B------:R-:W-:Y:S05]  /*100b0*/  BSYNC B1 ;  /* 0x0000000000017941 */ /* 0x000fea0003800000 */
.L_x_7229:
[----:B------:R-:W-:-:S13]  /*100c0*/  ISETP.GE.AND P0, PT, R9, R6, PT ;  /* 0x000000060900720c */ /* 0x000fda0003f06270 */
[----:B------:R1:W-:Y:S01]  /*100d0*/  @P0 STS.128 [R240+0x7000], RZ ;  /* 0x007000fff0000388 */ /* 0x0003e20000000c00 */
[----:B------:R-:W-:Y:S05]  /*100e0*/  @P0 BRA `(.L_x_7220) ;  /* 0x0000000000b00947 */ /* 0x000fea0003800000 */
[----:B-123--:R-:W5:Y:S01]  /*100f0*/  LD.E.128 R40, desc[UR6][R40.64+0x180] ;  /* 0x0001800628287980 */ /* 0x00ef62000c101d00 */
[----:B------:R-:W-:Y:S01]  /*10100*/  ISETP.GE.AND P0, PT, R9, R0, PT ;  /* 0x000000000900720c */ /* 0x000fe20003f06270 */
[----:B------:R-:W-:-:S12]  /*10110*/  BSSY B0, `(.L_x_7233) ;  /* 0x0000028000007945 */ /* 0x000fd80003800000 */
[----:B------:R-:W-:Y:S05]  /*10120*/  @P0 BRA `(.L_x_7234) ;  /* 0x0000000000980947 */ /* 0x000fea0003800000 */
[----:B------:R-:W2:Y:S04]  /*10130*/  LD.E.64 R2, desc[UR6][R30.64+0xc0] ;  /* 0x0000c0061e027980 */ /* 0x000ea8000c101b00 */
[----:B------:R-:W3:Y:S01]  /*10140*/  LD.E.64 R4, desc[UR6][R22.64+0xc0] ;  /* 0x0000c00616047980 */ /* 0x000ee2000c101b00 */
[----:B-----5:R-:W-:Y:S01]  /*10150*/  LOP3.LUT R24, R41, 0xffff0000, RZ, 0xc0, !PT ;  /* 0xffff000029187812 */ /* 0x020fe200078ec0ff */
[----:B------:R-:W-:Y:S01]  /*10160*/  IMAD.U32 R33, R42, 0x10000, RZ ;  /* 0x000100002a217824 */ /* 0x000fe200078e00ff */
[----:B------:R-:W-:Y:S02]  /*10170*/  LOP3.LUT R32, R43, 0xffff0000, RZ, 0xc0, !PT ;  /* 0xffff00002b207812 */ /* 0x000fe400078ec0ff */
[----:B------:R-:W-:Y:S02]  /*10180*/  SHF.L.U32 R25, R41, 0x10, RZ ;  /* 0x0000001029197819 */ /* 0x000fe400000006ff */
[----:B------:R-:W-:-:S02]  /*10190*/  SHF.L.U32 R34, R43, 0x10, RZ ;  /* 0x000000102b227819 */ /* 0x000fc400000006ff */
[C---:B------:R-:W-:Y:S02]  /*101a0*/  SHF.L.U32 R26, R40.reuse, 0x10, RZ ;  /* 0x00000010281a7819 */ /* 0x040fe400000006ff */
[----:B------:R-:W-:Y:S02]  /*101b0*/  LOP3.LUT R40, R40, 0xffff0000, RZ, 0xc0, !PT ;  /* 0xffff000028287812 */ /* 0x000fe400078ec0ff */
[----:B------:R-:W-:Y:S02]  /*101c0*/  LOP3.LUT R42, R42, 0xffff0000, RZ, 0xc0, !PT ;  /* 0xffff00002a2a7812 */ /* 0x000fe400078ec0ff */
[----:B--2---:R-:W-:Y:S02]  /*101d0*/  LOP3.LUT R28, R2, 0xffff0000, RZ, 0xc0, !PT ;  /* 0xffff0000021c7812 */ /* 0x004fe400078ec0ff */
[----:B------:R-:W-:Y:S02]  /*101e0*/  LOP3.LUT R27, R3, 0xffff0000, RZ, 0xc0, !PT ;  /* 0xffff0000031b7812 */ /* 0x000fe400078ec0ff */
[----:B---3--:R-:W-:Y:S01]  /*101f0*/  LOP3.LUT R29, R4, 0xffff0000, RZ, 0xc0, !PT ;  /* 0xffff0000041d7812 */ /* 0x008fe200078ec0ff */
[-C--:B------:R-:W-:Y:S01]  /*10200*/  FMUL.FTZ R22, R24, R28.reuse ;  /* 0x0000001c18167220 */ /* 0x080fe20000410000 */
[----:B------:R-:W-:Y:S01]  /*10210*/  LOP3.LUT R23, R5, 0xffff0000, RZ, 0xc0, !PT ;  /* 0xffff000005177812 */ /* 0x000fe200078ec0ff */
[----:B------:R-:W-:Y:S01]  /*10220*/  FMUL.FTZ R35, R32, R27 ;  /* 0x0000001b20237220 */ /* 0x000fe20000410000 */
[----:B------:R-:W-:Y:S01]  /*10230*/  SHF.L.U32 R3, R3, 0x10, RZ ;  /* 0x0000001003037819 */ /* 0x000fe200000006ff */
[-C--:B------:R-:W-:Y:S01]  /*10240*/  FMUL.FTZ R31, R24, R29.reuse ;  /* 0x0000001d181f7220 */ /* 0x080fe20000410000 */
[----:B------:R-:W-:Y:S01]  /*10250*/  FFMA.FTZ R22, R25, R29, -R22 ;  /* 0x0000001d19167223 */ /* 0x000fe20000010816 */
[-C--:B------:R-:W-:Y:S01]  /*10260*/  FFMA.FTZ R35, R34, R23.reuse, -R35 ;  /* 0x0000001722237223 */ /* 0x080fe20000010823 */
        /* <DEDUP_REMOVED lines=18> */
.L_x_7234:
[----:B------:R-:W-:Y:S05]  /*10390*/  BSYNC B0 ;  /* 0x0000000000007941 */ /* 0x000fea0003800000 */
.L_x_7233:
[----:B-----5:R1:W-:Y:S02]  /*103a0*/  STS.128 [R240+0x7000], R40 ;  /* 0x00700028f0007388 */ /* 0x0203e40000000c00 */
.L_x_7220:
[----:B------:R-:W-:Y:S05]  /*103b0*/  BSYNC B2 ;  /* 0x0000000000027941 */ /* 0x000fea0003800000 */
.L_x_7219:
[----:B-1----:R-:W-:-:S05]  /*103c0*/  VIADD R40, R186, 0x30 ;  /* 0x00000030ba287836 */ /* 0x002fca0000000000 */
        /* <DEDUP_REMOVED lines=8> */
[C---:B------:R-:W-:Y:S02]  /*10450*/  IMAD.SHL.U32 R5, R3.reuse, 0x2, RZ ;  /* 0x0000000203057824 */ /* 0x040fe400078e00ff */
[----:B------:R1:W-:Y:S01]  /*10460*/  @P0 STS.128 [R240+0x1800], RZ ;  /* 0x001800fff0000388 */ /* 0x0003e20000000c00 */
[----:B------:R-:W-:Y:S02]  /*10470*/  SHF.L.U64.HI R3, R3, 0x1, R20 ;  /* 0x0000000103037819 */ /* 0x000fe40000010214 */
[-C--:B---3--:R-:W-:Y:S02]  /*10480*/  IADD3 R24, P2, R36, R5.reuse, RZ ;  /* 0x0000000524187210 */ /* 0x088fe40007f5e0ff */
        /* <DEDUP_REMOVED lines=14> */
[C---:B------:R-:W-:Y:S02]  /*10570*/  LOP3.LUT R30, R23.reuse, 0xffff0000, RZ, 0xc0, !PT ;  /* 0xffff0000171e7812 */ /* 0x040fe400078ec0ff */
        /* <DEDUP_REMOVED lines=31> */
.L_x_7239:
[----:B------:R-:W-:Y:S05]  /*10770*/  BSYNC B0 ;  /* 0x0000000000007941 */ /* 0x000fea0003800000 */
.L_x_7238:
[----:B-----5:R1:W-:Y:S02]  /*10780*/  STS.128 [R240+0x1800], R20 ;  /* 0x00180014f0007388 */ /* 0x0203e40000000c00 */
.L_x_7237:
[----:B------:R-:W-:Y:S05]  /*10790*/  BSYNC B1 ;  /* 0x0000000000017941 */ /* 0x000fea0003800000 */
.L_x_7236:
        /* <DEDUP_REMOVED lines=10> */
[C---:B-----5:R-:W-:Y:S02]  /*10840*/  SHF.L.U32 R13, R20.reuse, 0x10, RZ ;  /* 0x00000010140d7819 */ /* 0x060fe400000006ff */
[----:B------:R-:W-:Y:S02]  /*10850*/  LOP3.LUT R27, R20, 0xffff0000, RZ, 0xc0, !PT ;  /* 0xffff0000141b7812 */ /* 0x000fe400078ec0ff */
[----:B------:R-:W-:Y:S02]  /*10860*/  LOP3.LUT R7, R21, 0xffff0000, RZ, 0xc0, !PT ;  /* 0xffff000015077812 */ /* 0x000fe400078ec0ff */
[----:B------:R-:W-:-:S02]  /*10870*/  SHF.L.U32 R30, R23, 0x10, RZ ;  /* 0x00000010171e7819 */ /* 0x000fc400000006ff */
[----:B------:R-:W-:Y:S01]  /*10880*/  LOP3.LUT R28, R23, 0xffff0000, RZ, 0xc0, !PT ;  /* 0xffff0000171c7812 */ /* 0x000fe200078ec0ff */
[C---:B------:R-:W-:Y:S01]  /*10890*/  IMAD.U32 R23, R22.reuse, 0x10000, RZ ;  /* 0x0001000016177824 */ /* 0x040fe200078e00ff */
[----:B------:R-:W-:Y:S02]  /*108a0*/  SHF.L.U32 R11, R21, 0x10, RZ ;  /* 0x00000010150b7819 */ /* 0x000fe400000006ff */
        /* <DEDUP_REMOVED lines=8> */
[-C--:B------:R-:W-:Y:S01]  /*10930*/  FMUL.FTZ R7, R7, R26.reuse ;  /* 0x0000001a07077220 */ /* 0x080fe20000410000 */
[----:B------:R-:W-:Y:S01]  /*10940*/  SHF.L.U32 R3, R3, 0x10, RZ ;  /* 0x0000001003037819 */ /* 0x000fe200000006ff */
[----:B------:R-:W-:Y:S01]  /*10950*/  FFMA.FTZ R14, R11, R26, -R14 ;  /* 0x0000001a0b0e7223 */ /* 0x000fe2000001080e */
[----:B------:R-:W-:Y:S01]  /*10960*/  SHF.L.U32 R5, R5, 0x10, RZ ;  /* 0x0000001005057819 */ /* 0x000fe200000006ff */
[----:B------:R-:W-:Y:S01]  /*10970*/  FFMA.FTZ R7, R11, R20, R7 ;  /* 0x000000140b077223 */ /* 0x000fe20000010007 */
[----:B------:R-:W-:Y:S01]  /*10980*/  FMUL.FTZ R29, R28, R15 ;  /* 0x0000000f1c1d7220 */ /* 0x000fe20000410000 */
        /* <DEDUP_REMOVED lines=15> */
.L_x_7243:
[----:B------:R-:W-:Y:S05]  /*10a80*/  BSYNC B0 ;  /* 0x0000000000007941 */ /* 0x000fea0003800000 */
.L_x_7242:
[----:B-----5:R1:W-:Y:S02]  /*10a90*/  STS.128 [R240+0x3800], R20 ;  /* 0x00380014f0007388 */ /* 0x0203e40000000c00 */
.L_x_7241:
[----:B------:R-:W-:Y:S05]  /*10aa0*/  BSYNC B1 ;  /* 0x0000000000017941 */ /* 0x000fea0003800000 */
.L_x_7240:
        /* <DEDUP_REMOVED lines=46> */
.L_x_7247:
[----:B------:R-:W-:Y:S05]  /*10d90*/  BSYNC B0 ;  /* 0x0000000000007941 */ /* 0x000fea0003800000 */
.L_x_7246:
[----:B-----5:R1:W-:Y:S02]  /*10da0*/  STS.128 [R240+0x5800], R20 ;  /* 0x00580014f0007388 */ /* 0x0203e40000000c00 */
.L_x_7245:
[----:B------:R-:W-:Y:S05]  /*10db0*/  BSYNC B1 ;  /* 0x0000000000017941 */ /* 0x000fea0003800000 */
.L_x_7244:
        /* <DEDUP_REMOVED lines=12> */
[----:B------:R-:W-:Y:S02]  /*10e80*/  LOP3.LUT R14, R39, 0xffff0000, RZ, 0xc0, !PT ;  /* 0xffff0000270e7812 */ /* 0x000fe400078ec0ff */
[----:B------:R-:W-:-:S02]  /*10e90*/  SHF.L.U32 R7, R36, 0x10, RZ ;  /* 0x0000001024077819 */ /* 0x000fc400000006ff */
[----:B------:R-:W-:Y:S02]  /*10ea0*/  SHF.L.U32 R20, R39, 0x10, RZ ;  /* 0x0000001027147819 */ /* 0x000fe400000006ff */
[----:B------:R-:W-:Y:S02]  /*10eb0*/  LOP3.LUT R38, R38, 0xffff0000, RZ, 0xc0, !PT ;  /* 0xffff000026267812 */ /* 0x000fe400078ec0ff */
[----:B------:R-:W-:Y:S02]  /*10ec0*/  LOP3.LUT R36, R36, 0xffff0000, RZ, 0xc0, !PT ;  /* 0xffff000024247812 */ /* 0x000fe400078ec0ff */
[----:B---3--:R-:W-:Y:S02]  /*10ed0*/  LOP3.LUT R11, R2, 0xffff0000, RZ, 0xc0, !PT ;  /* 0xffff0000020b7812 */ /* 0x008fe400078ec0ff */
[----:B------:R-:W-:Y:S02]  /*10ee0*/  LOP3.LUT R10, R3, 0xffff0000, RZ, 0xc0, !PT ;  /* 0xffff0000030a7812 */ /* 0x000fe400078ec0ff */
[----:B--2---:R-:W-:Y:S01]  /*10ef0*/  LOP3.LUT R15, R4, 0xffff0000, RZ, 0xc0, !PT ;  /* 0xffff0000040f7812 */ /* 0x004fe200078ec0ff */
[----:B------:R-:W-:Y:S01]  /*10f00*/  FMUL.FTZ R9, R0, R11 ;  /* 0x0000000b00097220 */ /* 0x000fe20000410000 */
[----:B------:R-:W-:Y:S01]  /*10f10*/  LOP3.LUT R13, R5, 0xffff0000, RZ, 0xc0, !PT ;  /* 0xffff0000050d7812 */ /* 0x000fe200078ec0ff */
[----:B------:R-:W-:Y:S01]  /*10f20*/  IMAD.U32 R4, R4, 0x10000, RZ ;  /* 0x0001000004047824 */ /* 0x000fe200078e00ff */
[----:B------:R-:W-:Y:S01]  /*10f30*/  SHF.L.U32 R3, R3, 0x10, RZ ;  /* 0x0000001003037819 */ /* 0x000fe200000006ff */
[----:B------:R-:W-:Y:S01]  /*10f40*/  FMUL.FTZ R0, R0, R15 ;  /* 0x0000000f00007220 */ /* 0x000fe20000410000 */
[----:B------:R-:W-:Y:S01]  /*10f50*/  SHF.L.U32 R2, R2, 0x10, RZ ;  /* 0x0000001002027819 */ /* 0x000fe200000006ff */
[----:B------:R-:W-:Y:S01]  /*10f60*/  FMUL.FTZ R17, R14, R10 ;  /* 0x0000000a0e117220 */ /* 0x000fe20000410000 */
[----:B------:R-:W-:Y:S01]  /*10f70*/  SHF.L.U32 R5, R5, 0x10, RZ ;  /* 0x0000001005057819 */ /* 0x000fe200000006ff */
[----:B------:R-:W-:Y:S01]  /*10f80*/  FFMA.FTZ R0, R6, R11, R0 ;  /* 0x0000000b06007223 */ /* 0x000fe20000010000 */
[----:B------:R-:W-:Y:S01]  /*10f90*/  FMUL.FTZ R11, R14, R13 ;  /* 0x0000000d0e0b7220 */ /* 0x000fe20000410000 */
[----:B------:R-:W-:Y:S01]  /*10fa0*/  FFMA.FTZ R9, R6, R15, -R9 ;  /* 0x0000000f06097223 */ /* 0x000fe20000010809 */
[----:B------:R-:W-:Y:S01]  /*10fb0*/  FMUL.FTZ R14, R38, R3 ;  /* 0x00000003260e7220 */ /* 0x000fe20000410000 */
[----:B------:R-:W-:Y:S01]  /*10fc0*/  FMUL.FTZ R6, R36, R2 ;  /* 0x0000000224067220 */ /* 0x000fe20000410000 */
[----:B------:R-:W-:Y:S01]  /*10fd0*/  FFMA.FTZ R10, R20, R10, R11 ;  /* 0x0000000a140a7223 */ /* 0x000fe2000001000b */
        /* <DEDUP_REMOVED lines=11> */
.L_x_7249:
[----:B------:R-:W-:Y:S05]  /*11090*/  BSYNC B0 ;  /* 0x0000000000007941 */ /* 0x000fea0003800000 */
.L_x_7248:
[----:B-----5:R1:W-:Y:S01]  /*110a0*/  STS.128 [R240+0x7800], R36 ;  /* 0x00780024f0007388 */ /* 0x0203e20000000c00 */
[----:B------:R-:W-:Y:S05]  /*110b0*/  BRA `(.L_x_7235) ;  /* 0x0000006400b47947 */ /* 0x000fea0003800000 */
.L_x_7186:
        /* <DEDUP_REMOVED lines=89> */
.L_x_7255:
[----:B------:R-:W-:Y:S05]  /*11650*/  BSYNC B0 ;  /* 0x0000000000007941 */ /* 0x000fea0003800000 */
.L_x_7254:
[----:B-----5:R3:W-:Y:S02]  /*11660*/  STS.128 [R240], R32 ;  /* 0x00000020f0007388 */ /* 0x0207e40000000c00 */
.L_x_7253:
[----:B------:R-:W-:Y:S05]  /*11670*/  BSYNC B1 ;  /* 0x0000000000017941 */ /* 0x000fea0003800000 */
.L_x_7252:
        /* <DEDUP_REMOVED lines=87> */
.L_x_7259:
[----:B------:R-:W-:Y:S05]  /*11bf0*/  BSYNC B0 ;  /* 0x0000000000007941 */ /* 0x000fea0003800000 */
.L_x_7258:
[----:B-----5:R1:W-:Y:S02]  /*11c00*/  STS.128 [R240+0x2000], R32 ;  /* 0x00200020f0007388 */ /* 0x0203e40000000c00 */
.L_x_7257:
[----:B------:R-:W-:Y:S05]  /*11c10*/  BSYNC B1 ;  /* 0x0000000000017941 */ /* 0x000fea0003800000 */
.L_x_7256:
        /* <DEDUP_REMOVED lines=87> */
.L_x_7263:
[----:B------:R-:W-:Y:S05]  /*12190*/  BSYNC B0 ;  /* 0x0000000000007941 */ /* 0x000fea0003800000 */
.L_x_7262:
[----:B-----5:R3:W-:Y:S02]  /*121a0*/  STS.128 [R240+0x4000], R32 ;  /* 0x00400020f0007388 */ /* 0x0207e40000000c00 */
.L_x_7261:
[----:B------:R-:W-:Y:S05]  /*121b0*/  BSYNC B1 ;  /* 0x0000000000017941 */ /* 0x000fea0003800000 */
.L_x_7260:
        /* <DEDUP_REMOVED lines=86> */
.L_x_7265:
[----:B------:R-:W-:Y:S05]  /*12720*/  BSYNC B0 ;  /* 0x0000000000007941 */ /* 0x000fea0003800000 */
.L_x_7264:
[----:B-----5:R3:W-:Y:S02]  /*12730*/  STS.128 [R240+0x6000], R32 ;  /* 0x00600020f0007388 */ /* 0x0207e40000000c00 */
.L_x_7251:
[----:B------:R-:W-:Y:S05]  /*12740*/  BSYNC B2 ;  /* 0x0000000000027941 */ /* 0x000fea0003800000 */
.L_x_7250:
        /* <DEDUP_REMOVED lines=28> */
[----:B------:R-:W3:Y:S01]  /*12910*/  LD.E.128 R24, desc[UR6][R24.64] ;  /* 0x0000000618187980 */ /* 0x000ee2000c101d00 */
[----:B------:R-:W-:Y:S02]  /*12920*/  LEA.HI.X.SX32 R4, R28, R4, 0x1, P1 ;  /* 0x000000041c047211 */ /* 0x000fe400008f0eff */
[C---:B------:R-:W-:Y:S01]  /*12930*/  LEA R28, P1, R5.reuse, R36, 0x1 ;  /* 0x00000024051c7211 */ /* 0x040fe200078208ff */
[----:B------:R-:W4:Y:S03]  /*12940*/  LD.E.128 R20, desc[UR6][R20.64] ;  /* 0x0000000614147980 */ /* 0x000f26000c101d00 */
[----:B------:R-:W-:-:S06]  /*12950*/  LEA.HI.X R29, R5, R37, R4, 0x1, P1 ;  /* 0x00000025051d7211 */ /* 0x000fcc00008f0c04 */
[----:B------:R-:W4:Y:S01]  /*12960*/  LD.E.128 R28, desc[UR6][R28.64] ;  /* 0x000000061c1c7980 */ /* 0x000f22000c101d00 */
[C---:B--2--5:R-:W-:Y:S01]  /*12970*/  IMAD.U32 R44, R32.reuse, 0x10000, RZ ;  /* 0x00010000202c7824 */ /* 0x064fe200078e00ff */
        /* <DEDUP_REMOVED lines=59> */
.L_x_7271:
[----:B------:R-:W-:Y:S05]  /*12d30*/  BSYNC B0 ;  /* 0x0000000000007941 */ /* 0x000fea0003800000 */
.L_x_7270:
[----:B-----5:R3:W-:Y:S02]  /*12d40*/  STS.128 [R240+0x800], R32 ;  /* 0x00080020f0007388 */ /* 0x0207e40000000c00 */
.L_x_7269:
[----:B------:R-:W-:Y:S05]  /*12d50*/  BSYNC B1 ;  /* 0x0000000000017941 */ /* 0x000fea0003800000 */
.L_x_7268:
        /* <DEDUP_REMOVED lines=24> */
[----:B------:R-:W3:Y:S02]  /*12ee0*/  LD.E.128 R24, desc[UR6][R24.64] ;  /* 0x0000000618187980 */ /* 0x000ee4000c101d00 */
        /* <DEDUP_REMOVED lines=16> */
[----:B------:R-:W-:Y:S01]  /*12ff0*/  SHF.L.U32 R24, R25, 0x10, RZ ;  /* 0x0000001019187819 */ /* 0x000fe200000006ff */
[----:B------:R-:W-:Y:S01]  /*13000*/  @!P0 FADD.FTZ R35, -R35, -RZ ;  /* 0x800000ff23238221 */ /* 0x000fe20000010100 */
        /* <DEDUP_REMOVED lines=47> */
.L_x_7275:
[----:B------:R-:W-:Y:S05]  /*13300*/  BSYNC B0 ;  /* 0x0000000000007941 */ /* 0x000fea0003800000 */
.L_x_7274:
[----:B-----5:R3:W-:Y:S02]  /*13310*/  STS.128 [R240+0x2800], R32 ;  /* 0x00280020f0007388 */ /* 0x0207e40000000c00 */
.L_x_7273:
[----:B------:R-:W-:Y:S05]  /*13320*/  BSYNC B1 ;  /* 0x0000000000017941 */ /* 0x000fea0003800000 */
.L_x_7272:
        /* <DEDUP_REMOVED lines=90> */
.L_x_7279:
[----:B------:R-:W-:Y:S05]  /*138d0*/  BSYNC B0 ;  /* 0x0000000000007941 */ /* 0x000fea0003800000 */
.L_x_7278:
[----:B-----5:R3:W-:Y:S02]  /*138e0*/  STS.128 [R240+0x4800], R32 ;  /* 0x00480020f0007388 */ /* 0x0207e40000000c00 */
.L_x_7277:
[----:B------:R-:W-:Y:S05]  /*138f0*/  BSYNC B1 ;  /* 0x0000000000017941 */ /* 0x000fea0003800000 */
.L_x_7276:
        /* <DEDUP_REMOVED lines=16> */
[----:B------:R-:W-:Y:S01]  /*13a00*/  MOV R12, RZ ;  /* 0x000000ff000c7202 */ /* 0x000fe20000000f00 */
[----:B------:R-:W-:Y:S01]  /*13a10*/  @P0 IMAD.MOV R12, RZ, RZ, -R7 ;  /* 0x000000ffff0c0224 */ /* 0x000fe200078e0a07 */
[----:B------:R-:W-:Y:S02]  /*13a20*/  LEA.HI.X.SX32 R25, R25, R4, 0x1, P1 ;  /* 0x0000000419197211 */ /* 0x000fe400008f0eff */
[----:B------:R-:W-:Y:S01]  /*13a30*/  LEA R24, P1, R27, R16, 0x1 ;  /* 0x000000101b187211 */ /* 0x000fe200078208ff */
[----:B------:R-:W-:-:S03]  /*13a40*/  IMAD.WIDE R28, R29, 0x2, R42 ;  /* 0x000000021d1c7825 */ /* 0x000fc600078e022a */
[----:B------:R-:W-:Y:S02]  /*13a50*/  LEA.HI.X R25, R27, R17, R25, 0x1, P1 ;  /* 0x000000111b197211 */ /* 0x000fe400008f0c19 */
[C---:B------:R-:W-:Y:S01]  /*13a60*/  IADD3 R5, P1, R12.reuse, R5, RZ ;  /* 0x000000050c057210 */ /* 0x040fe20007f3e0ff */
[----:B------:R-:W4:Y:S03]  /*13a70*/  LD.E.128 R28, desc[UR6][R28.64+0x180] ;  /* 0x000180061c1c7980 */ /* 0x000f26000c101d00 */
[----:B------:R-:W-:Y:S01]  /*13a80*/  LEA.HI.X.SX32 R4, R12, R4, 0x1, P1 ;  /* 0x000000040c047211 */ /* 0x000fe200008f0eff */
[----:B------:R-:W4:Y:S01]  /*13a90*/  LD.E.128 R24, desc[UR6][R24.64] ;  /* 0x0000000618187980 */ /* 0x000f22000c101d00 */
[----:B-1-3--:R-:W-:-:S04]  /*13aa0*/  LEA R32, P1, R5, R36, 0x1 ;  /* 0x0000002405207211 */ /* 0x00afc800078208ff */
[----:B------:R-:W-:-:S06]  /*13ab0*/  LEA.HI.X R33, R5, R37, R4, 0x1, P1 ;  /* 0x0000002505217211 */ /* 0x000fcc00008f0c04 */
[----:B------:R-:W3:Y:S01]  /*13ac0*/  LD.E.128 R32, desc[UR6][R32.64] ;  /* 0x0000000620207980 */ /* 0x000ee2000c101d00 */
[C---:B-----5:R-:W-:Y:S01]  /*13ad0*/  IMAD.U32 R12, R20.reuse, 0x10000, RZ ;  /* 0x00010000140c7824 */ /* 0x060fe200078e00ff */
[----:B------:R-:W-:Y:S01]  /*13ae0*/  LOP3.LUT R5, R20, 0xffff0000, RZ, 0xc0, !PT ;  /* 0xffff000014057812 */ /* 0x000fe200078ec0ff */
[----:B--2---:R-:W-:Y:S01]  /*13af0*/  IMAD.U32 R45, R23, 0x10000, RZ ;  /* 0x00010000172d7824 */ /* 0x004fe200078e00ff */
[C---:B------:R-:W-:Y:S01]  /*13b00*/  LOP3.LUT R4, R21.reuse, 0xffff0000, RZ, 0xc0, !PT ;  /* 0xffff000015047812 */ /* 0x040fe200078ec0ff */
[C---:B------:R-:W-:Y:S01]  /*13b10*/  IMAD.U32 R42, R22.reuse, 0x10000, RZ ;  /* 0x00010000162a7824 */ /* 0x040fe200078e00ff */
[----:B------:R-:W-:Y:S02]  /*13b20*/  SHF.L.U32 R43, R21, 0x10, RZ ;  /* 0x00000010152b7819 */ /* 0x000fe400000006ff */
[----:B------:R-:W-:Y:S02]  /*13b30*/  LOP3.LUT R20, R23, 0xffff0000, RZ, 0xc0, !PT ;  /* 0xffff000017147812 */ /* 0x000fe400078ec0ff */
[----:B------:R-:W-:-:S02]  /*13b40*/  LOP3.LUT R21, R22, 0xffff0000, RZ, 0xc0, !PT ;  /* 0xffff000016157812 */ /* 0x000fc400078ec0ff */
[----:B----4-:R-:W-:Y:S02]  /*13b50*/  SHF.L.U32 R49, R28, 0x10, RZ ;  /* 0x000000101c317819 */ /* 0x010fe400000006ff */
[----:B------:R-:W-:Y:S01]  /*13b60*/  LOP3.LUT R23, R24, 0xffff0000, RZ, 0xc0, !PT ;  /* 0xffff000018177812 */ /* 0x000fe200078ec0ff */
[C---:B------:R-:W-:Y:S01]  /*13b70*/  IMAD.U32 R22, R25.reuse, 0x10000, RZ ;  /* 0x0001000019167824 */ /* 0x040fe200078e00ff */
[----:B------:R-:W-:Y:S02]  /*13b80*/  LOP3.LUT R47, R25, 0xffff0000, RZ, 0xc0, !PT ;  /* 0xffff0000192f7812 */ /* 0x000fe400078ec0ff */
[C---:B------:R-:W-:Y:S02]  /*13b90*/  SHF.L.U32 R46, R26.reuse, 0x10, RZ ;  /* 0x000000101a2e7819 */ /* 0x040fe400000006ff */
[----:B------:R-:W-:Y:S02]  /*13ba0*/  LOP3.LUT R25, R26, 0xffff0000, RZ, 0xc0, !PT ;  /* 0xffff00001a197812 */ /* 0x000fe400078ec0ff */
[----:B------:R-:W-:Y:S01]  /*13bb0*/  SHF.L.U32 R44, R24, 0x10, RZ ;  /* 0x00000010182c7819 */ /* 0x000fe200000006ff */
[C---:B------:R-:W-:Y:S01]  /*13bc0*/  IMAD.U32 R24, R27.reuse, 0x10000, RZ ;  /* 0x000100001b187824 */ /* 0x040fe200078e00ff */
[----:B------:R-:W-:Y:S01]  /*13bd0*/  LOP3.LUT R26, R27, 0xffff0000, RZ, 0xc0, !PT ;  /* 0xffff00001b1a7812 */ /* 0x000fe200078ec0ff */
[----:B------:R-:W-:Y:S01]  /*13be0*/  IMAD.U32 R27, R29, 0x10000, RZ ;  /* 0x000100001d1b7824 */ /* 0x000fe200078e00ff */
        /* <DEDUP_REMOVED lines=12> */
[----:B------:R-:W-:Y:S01]  /*13cb0*/  @!P0 FADD.FTZ R24, -R24, -RZ ;  /* 0x800000ff18188221 */ /* 0x000fe20000010100 */
[----:B---3--:R-:W-:-:S02]  /*13cc0*/  IMAD.U32 R23, R33, 0x10000, RZ ;  /* 0x0001000021177824 */ /* 0x008fc400078e00ff */
        /* <DEDUP_REMOVED lines=8> */
[C---:B------:R-:W-:Y:S02]  /*13d50*/  SHF.L.U32 R26, R32.reuse, 0x10, RZ ;  /* 0x00000010201a7819 */ /* 0x040fe400000006ff */
[----:B------:R-:W-:Y:S01]  /*13d60*/  LOP3.LUT R25, R32, 0xffff0000, RZ, 0xc0, !PT ;  /* 0xffff000020197812 */ /* 0x000fe200078ec0ff */
[----:B------:R-:W-:Y:S01]  /*13d70*/  FMUL.FTZ R51, R51, R46 ;  /* 0x0000002e33337220 */ /* 0x000fe20000410000 */
[----:B------:R-:W-:-:S02]  /*13d80*/  SHF.L.U32 R32, R34, 0x10, RZ ;  /* 0x0000001022207819 */ /* 0x000fc400000006ff */
[----:B------:R-:W-:Y:S01]  /*13d90*/  LOP3.LUT R29, R34, 0xffff0000, RZ, 0xc0, !PT ;  /* 0xffff0000221d7812 */ /* 0x000fe200078ec0ff */
[----:B------:R-:W-:Y:S01]  /*13da0*/  FMUL.FTZ R49, R49, R44 ;  /* 0x0000002c31317220 */ /* 0x000fe20000410000 */
[C---:B------:R-:W-:Y:S01]  /*13db0*/  LOP3.LUT R34, R35.reuse, 0xffff0000, RZ, 0xc0, !PT ;  /* 0xffff000023227812 */ /* 0x040fe200078ec0ff */
[----:B------:R-:W-:Y:S02]  /*13dc0*/  IMAD.U32 R27, R35, 0x10000, RZ ;  /* 0x00010000231b7824 */ /* 0x000fe400078e00ff */
        /* <DEDUP_REMOVED lines=13> */
.L_x_7281:
[----:B------:R-:W-:Y:S05]  /*13ea0*/  BSYNC B0 ;  /* 0x0000000000007941 */ /* 0x000fea0003800000 */
.L_x_7280:
[----:B-----5:R1:W-:Y:S02]  /*13eb0*/  STS.128 [R240+0x6800], R20 ;  /* 0x00680014f0007388 */ /* 0x0203e40000000c00 */
.L_x_7267:
[----:B------:R-:W-:Y:S05]  /*13ec0*/  BSYNC B2 ;  /* 0x0000000000027941 */ /* 0x000fea0003800000 */
.L_x_7266:
        /* <DEDUP_REMOVED lines=35> */
[C---:B-----5:R-:W-:Y:S01]  /*14100*/  IMAD.U32 R42, R32.reuse, 0x10000, RZ ;  /* 0x00010000202a7824 */ /* 0x060fe200078e00ff */
        /* <DEDUP_REMOVED lines=59> */
.L_x_7287:
[----:B------:R-:W-:Y:S05]  /*144c0*/  BSYNC B0 ;  /* 0x0000000000007941 */ /* 0x000fea0003800000 */
.L_x_7286:
[----:B-----5:R3:W-:Y:S02]  /*144d0*/  STS.128 [R240+0x1000], R32 ;  /* 0x00100020f0007388 */ /* 0x0207e40000000c00 */
.L_x_7285:
[----:B------:R-:W-:Y:S05]  /*144e0*/  BSYNC B1 ;  /* 0x0000000000017941 */ /* 0x000fea0003800000 */
.L_x_7284:
        /* <DEDUP_REMOVED lines=90> */
.L_x_7291:
[----:B------:R-:W-:Y:S05]  /*14a90*/  BSYNC B0 ;  /* 0x0000000000007941 */ /* 0x000fea0003800000 */
.L_x_7290:
[----:B-----5:R3:W-:Y:S02]  /*14aa0*/  STS.128 [R240+0x3000], R32 ;  /* 0x00300020f0007388 */ /* 0x0207e40000000c00 */
.L_x_7289:
[----:B------:R-:W-:Y:S05]  /*14ab0*/  BSYNC B1 ;  /* 0x0000000000017941 */ /* 0x000fea0003800000 */
.L_x_7288:
        /* <DEDUP_REMOVED lines=90> */
.L_x_7295:
[----:B------:R-:W-:Y:S05]  /*15060*/  BSYNC B0 ;  /* 0x0000000000007941 */ /* 0x000fea0003800000 */
.L_x_7294:
[----:B-----5:R3:W-:Y:S02]  /*15070*/  STS.128 [R240+0x5000], R32 ;  /* 0x00500020f0007388 */ /* 0x0207e40000000c00 */
.L_x_7293:
[----:B------:R-:W-:Y:S05]  /*15080*/  BSYNC B1 ;  /* 0x0000000000017941 */ /* 0x000fea0003800000 */
.L_x_7292:
        /* <DEDUP_REMOVED lines=39> */
[C---:B--2---:R-:W-:Y:S01]  /*15300*/  IMAD.U32 R44, R22.reuse, 0x10000, RZ ;  /* 0x00010000162c7824 */ /* 0x044fe200078e00ff */
[----:B------:R-:W-:Y:S01]  /*15310*/  SHF.L.U32 R20, R21, 0x10, RZ ;  /* 0x0000001015147819 */ /* 0x000fe200000006ff */
[----:B----4-:R-:W-:Y:S01]  /*15320*/  IMAD.U32 R47, R29, 0x10000, RZ ;  /* 0x000100001d2f7824 */ /* 0x010fe200078e00ff */
        /* <DEDUP_REMOVED lines=11> */
[----:B------:R-:W-:Y:S01]  /*153e0*/  IMAD.U32 R28, R31, 0x10000, RZ ;  /* 0x000100001f1c7824 */ /* 0x000fe200078e00ff */
[C---:B------:R-:W-:Y:S01]  /*153f0*/  LOP3.LUT R29, R30.reuse, 0xffff0000, RZ, 0xc0, !PT ;  /* 0xffff00001e1d7812 */ /* 0x040fe200078ec0ff */
[----:B------:R-:W-:Y:S01]  /*15400*/  FMUL.FTZ R47, R47, R20 ;  /* 0x000000142f2f7220 */ /* 0x000fe20000410000 */
[----:B------:R-:W-:Y:S01]  /*15410*/  SHF.L.U32 R51, R30, 0x10, RZ ;  /* 0x000000101e337819 */ /* 0x000fe200000006ff */
[----:B------:R-:W-:Y:S01]  /*15420*/  @!P0 FADD.FTZ R27, -R27, -RZ ;  /* 0x800000ff1b1b8221 */ /* 0x000fe20000010100 */
[----:B------:R-:W-:Y:S01]  /*15430*/  LOP3.LUT R30, R31, 0xffff0000, RZ, 0xc0, !PT ;  /* 0xffff00001f1e7812 */ /* 0x000fe200078ec0ff */
[----:B------:R-:W-:Y:S01]  /*15440*/  @!P0 FADD.FTZ R26, -R26, -RZ ;  /* 0x800000ff1a1a8221 */ /* 0x000fe20000010100 */
[----:B------:R-:W-:-:S02]  /*15450*/  IMAD.U32 R20, R33, 0x10000, RZ ;  /* 0x0001000021147824 */ /* 0x000fc400078e00ff */
[----:B------:R-:W-:Y:S01]  /*15460*/  @!P0 FADD.FTZ R44, -R44, -RZ ;  /* 0x800000ff2c2c8221 */ /* 0x000fe20000010100 */
[----:B------:R-:W-:Y:S01]  /*15470*/  @!P0 FADD.FTZ R23, -R23, -RZ ;  /* 0x800000ff17178221 */ /* 0x000fe20000010100 */
[----:B------:R-:W-:Y:S01]  /*15480*/  LOP3.LUT R33, R33, 0xffff0000, RZ, 0xc0, !PT ;  /* 0xffff000021217812 */ /* 0x000fe200078ec0ff */
[----:B------:R-:W-:Y:S01]  /*15490*/  FMUL.FTZ R45, R48, R45 ;  /* 0x0000002d302d7220 */ /* 0x000fe20000410000 */
[----:B------:R-:W-:Y:S01]  /*154a0*/  FMUL.FTZ R22, R29, R22 ;  /* 0x000000161d167220 */ /* 0x000fe20000410000 */
[----:B------:R-:W-:Y:S01]  /*154b0*/  FMUL.FTZ R28, R28, R21 ;  /* 0x000000151c1c7220 */ /* 0x000fe20000410000 */
[----:B------:R-:W-:Y:S01]  /*154c0*/  SHF.L.U32 R29, R32, 0x10, RZ ;  /* 0x00000010201d7819 */ /* 0x000fe200000006ff */
[----:B------:R-:W-:Y:S01]  /*154d0*/  FMUL.FTZ R27, R46, R27 ;  /* 0x0000001b2e1b7220 */ /* 0x000fe20000410000 */
[----:B------:R-:W-:Y:S01]  /*154e0*/  LOP3.LUT R21, R32, 0xffff0000, RZ, 0xc0, !PT ;  /* 0xffff000020157812 */ /* 0x000fe200078ec0ff */
[----:B------:R-:W-:Y:S01]  /*154f0*/  FMUL.FTZ R26, R49, R26 ;  /* 0x0000001a311a7220 */ /* 0x000fe20000410000 */
[C---:B------:R-:W-:Y:S01]  /*15500*/  SHF.L.U32 R32, R34.reuse, 0x10, RZ ;  /* 0x0000001022207819 */ /* 0x040fe200000006ff */
        /* <DEDUP_REMOVED lines=18> */
.L_x_7297:
[----:B------:R-:W-:Y:S05]  /*15630*/  BSYNC B0 ;  /* 0x0000000000007941 */ /* 0x000fea0003800000 */
.L_x_7296:
[----:B-----5:R1:W-:Y:S02]  /*15640*/  STS.128 [R240+0x7000], R24 ;  /* 0x00700018f0007388 */ /* 0x0203e40000000c00 */
.L_x_7283:
[----:B------:R-:W-:Y:S05]  /*15650*/  BSYNC B2 ;  /* 0x0000000000027941 */ /* 0x000fea0003800000 */
.L_x_7282:
[----:B-1----:R-:W-:-:S05]  /*15660*/  VIADD R40, R186, 0x30 ;  /* 0x00000030ba287836 */ /* 0x002fca0000000000 */
        /* <DEDUP_REMOVED lines=36> */
[C---:B------:R-:W-:Y:S02]  /*158b0*/  SHF.L.U32 R20, R22.reuse, 0x10, RZ ;  /* 0x0000001016147819 */ /* 0x040fe400000006ff */
[----:B------:R-:W-:Y:S02]  /*158c0*/  LOP3.LUT R15, R22, 0xffff0000, RZ, 0xc0, !PT ;  /* 0xffff0000160f7812 */ /* 0x000fe400078ec0ff */
[----:B------:R-:W-:Y:S02]  /*158d0*/  LOP3.LUT R14, R23, 0xffff0000, RZ, 0xc0, !PT ;  /* 0xffff0000170e7812 */ /* 0x000fe400078ec0ff */
[C---:B------:R-:W-:Y:S01]  /*158e0*/  LOP3.LUT R4, R21.reuse, 0xffff0000, RZ, 0xc0, !PT ;  /* 0xffff000015047812 */ /* 0x040fe200078ec0ff */
[----:B------:R-:W-:-:S02]  /*158f0*/  IMAD.U32 R21, R21, 0x10000, RZ ;  /* 0x0001000015157824 */ /* 0x000fc400078e00ff */
[C---:B--2---:R-:W-:Y:S01]  /*15900*/  IMAD.U32 R22, R29.reuse, 0x10000, RZ ;  /* 0x000100001d167824 */ /* 0x044fe200078e00ff */
[----:B------:R-:W-:Y:S02]  /*15910*/  LOP3.LUT R44, R29, 0xffff0000, RZ, 0xc0, !PT ;  /* 0xffff00001d2c7812 */ /* 0x000fe400078ec0ff */
[----:B------:R-:W-:Y:S01]  /*15920*/  SHF.L.U32 R41, R28, 0x10, RZ ;  /* 0x000000101c297819 */ /* 0x000fe200000006ff */
[----:B------:R-:W-:Y:S01]  /*15930*/  @!P0 FADD.FTZ R22, -R22, -RZ ;  /* 0x800000ff16168221 */ /* 0x000fe20000010100 */
[----:B------:R-:W-:Y:S01]  /*15940*/  LOP3.LUT R23, R28, 0xffff0000, RZ, 0xc0, !PT ;  /* 0xffff00001c177812 */ /* 0x000fe200078ec0ff */
[----:B------:R-:W-:Y:S01]  /*15950*/  IMAD.U32 R28, R31, 0x10000, RZ ;  /* 0x000100001f1c7824 */ /* 0x000fe200078e00ff */
[C---:B------:R-:W-:Y:S01]  /*15960*/  LOP3.LUT R29, R30.reuse, 0xffff0000, RZ, 0xc0, !PT ;  /* 0xffff00001e1d7812 */ /* 0x040fe200078ec0ff */
[----:B------:R-:W-:Y:S01]  /*15970*/  @!P0 FADD.FTZ R41, -R41, -RZ ;  /* 0x800000ff29298221 */ /* 0x000fe20000010100 */
[----:B------:R-:W-:Y:S01]  /*15980*/  SHF.L.U32 R43, R30, 0x10, RZ ;  /* 0x000000101e2b7819 */ /* 0x000fe200000006ff */
[----:B------:R-:W-:Y:S01]  /*15990*/  @!P0 FADD.FTZ R28, -R28, -RZ ;  /* 0x800000ff1c1c8221 */ /* 0x000fe20000010100 */
[----:B------:R-:W-:Y:S01]  /*159a0*/  LOP3.LUT R30, R31, 0xffff0000, RZ, 0xc0, !PT ;  /* 0xffff00001f1e7812 */ /* 0x000fe200078ec0ff */
[----:B----4-:R-:W-:Y:S01]  /*159b0*/  IMAD.U32 R31, R25, 0x10000, RZ ;  /* 0x00010000191f7824 */ /* 0x010fe200078e00ff */
[C---:B------:R-:W-:Y:S01]  /*159c0*/  SHF.L.U32 R48, R26.reuse, 0x10, RZ ;  /* 0x000000101a307819 */ /* 0x040fe200000006ff */
[----:B------:R-:W-:Y:S01]  /*159d0*/  @!P0 FADD.FTZ R29, -R29, -RZ ;  /* 0x800000ff1d1d8221 */ /* 0x000fe20000010100 */
[----:B------:R-:W-:Y:S01]  /*159e0*/  LOP3.LUT R45, R25, 0xffff0000, RZ, 0xc0, !PT ;  /* 0xffff0000192d7812 */ /* 0x000fe200078ec0ff */
[----:B------:R-:W-:Y:S01]  /*159f0*/  IMAD.U32 R25, R27, 0x10000, RZ ;  /* 0x000100001b197824 */ /* 0x000fe200078e00ff */
[----:B------:R-:W-:Y:S01]  /*15a00*/  LOP3.LUT R26, R26, 0xffff0000, RZ, 0xc0, !PT ;  /* 0xffff00001a1a7812 */ /* 0x000fe200078ec0ff */
[----:B------:R-:W-:Y:S01]  /*15a10*/  @!P0 FADD.FTZ R23, -R23, -RZ ;  /* 0x800000ff17178221 */ /* 0x000fe20000010100 */
[C---:B------:R-:W-:Y:S01]  /*15a20*/  SHF.L.U32 R46, R24.reuse, 0x10, RZ ;  /* 0x00000010182e7819 */ /* 0x040fe200000006ff */
[----:B------:R-:W-:Y:S01]  /*15a30*/  FMUL.FTZ R25, R25, R28 ;  /* 0x0000001c19197220 */ /* 0x000fe20000410000 */
[----:B------:R-:W-:Y:S01]  /*15a40*/  LOP3.LUT R24, R24, 0xffff0000, RZ, 0xc0, !PT ;  /* 0xffff000018187812 */ /* 0x000fe200078ec0ff */
[----:B------:R-:W-:Y:S01]  /*15a50*/  FMUL.FTZ R26, R26, R29 ;  /* 0x0000001d1a1a7220 */ /* 0x000fe20000410000 */
[----:B------:R-:W-:Y:S01]  /*15a60*/  LOP3.LUT R27, R27, 0xffff0000, RZ, 0xc0, !PT ;  /* 0xffff00001b1b7812 */ /* 0x000fe200078ec0ff */
[----:B------:R-:W-:Y:S01]  /*15a70*/  @!P0 FADD.FTZ R43, -R43, -RZ ;  /* 0x800000ff2b2b8221 */ /* 0x000fe20000010100 */
[----:B------:R-:W-:Y:S01]  /*15a80*/  @!P0 FADD.FTZ R30, -R30, -RZ ;  /* 0x800000ff1e1e8221 */ /* 0x000fe20000010100 */
[----:B---3--:R-:W-:Y:S01]  /*15a90*/  SHF.L.U32 R29, R32, 0x10, RZ ;  /* 0x00000010201d7819 */ /* 0x008fe200000006ff */
[----:B------:R-:W-:Y:S01]  /*15aa0*/  @!P0 FADD.FTZ R44, -R44, -RZ ;  /* 0x800000ff2c2c8221 */ /* 0x000fe20000010100 */
[----:B------:R-:W-:Y:S01]  /*15ab0*/  LOP3.LUT R28, R32, 0xffff0000, RZ, 0xc0, !PT ;  /* 0xffff0000201c7812 */ /* 0x000fe200078ec0ff */
[----:B------:R-:W-:Y:S01]  /*15ac0*/  FMUL.FTZ R46, R46, R41 ;  /* 0x000000292e2e7220 */ /* 0x000fe20000410000 */
[----:B------:R-:W-:Y:S01]  /*15ad0*/  FMUL.FTZ R24, R24, R23 ;  /* 0x0000001718187220 */ /* 0x000fe20000410000 */
[----:B------:R-:W-:Y:S01]  /*15ae0*/  FMUL.FTZ R22, R31, R22 ;  /* 0x000000161f167220 */ /* 0x000fe20000410000 */
[----:B------:R-:W-:Y:S01]  /*15af0*/  IMAD.U32 R23, R33, 0x10000, RZ ;  /* 0x0001000021177824 */ /* 0x000fe200078e00ff */
[----:B------:R-:W-:Y:S01]  /*15b00*/  SHF.L.U32 R32, R34, 0x10, RZ ;  /* 0x0000001022207819 */ /* 0x000fe200000006ff */
[----:B------:R-:W-:Y:S01]  /*15b10*/  FMUL.FTZ R43, R48, R43 ;  /* 0x0000002b302b7220 */ /* 0x000fe20000410000 */
[----:B------:R-:W-:Y:S01]  /*15b20*/  LOP3.LUT R31, R34, 0xffff0000, RZ, 0xc0, !PT ;  /* 0xffff0000221f7812 */ /* 0x000fe200078ec0ff */
        /* <DEDUP_REMOVED lines=18> */
.L_x_7301:
[----:B------:R-:W-:Y:S05]  /*15c50*/  BSYNC B0 ;  /* 0x0000000000007941 */ /* 0x000fea0003800000 */
.L_x_7300:
[----:B-----5:R1:W-:Y:S02]  /*15c60*/  STS.128 [R240+0x1800], R20 ;  /* 0x00180014f0007388 */ /* 0x0203e40000000c00 */
.L_x_7299:
[----:B------:R-:W-:Y:S05]  /*15c70*/  BSYNC B1 ;  /* 0x0000000000017941 */ /* 0x000fea0003800000 */
.L_x_7298:
        /* <DEDUP_REMOVED lines=31> */
[C---:B-----5:R-:W-:Y:S01]  /*15e70*/  SHF.L.U32 R11, R20.reuse, 0x10, RZ ;  /* 0x00000010140b7819 */ /* 0x060fe200000006ff */
[----:B------:R-:W-:Y:S01]  /*15e80*/  IMAD.U32 R41, R23, 0x10000, RZ ;  /* 0x0001000017297824 */ /* 0x000fe200078e00ff */
[----:B------:R-:W-:Y:S01]  /*15e90*/  LOP3.LUT R5, R20, 0xffff0000, RZ, 0xc0, !PT ;  /* 0xffff000014057812 */ /* 0x000fe200078ec0ff */
[C---:B------:R-:W-:Y:S01]  /*15ea0*/  IMAD.U32 R20, R21.reuse, 0x10000, RZ ;  /* 0x0001000015147824 */ /* 0x040fe200078e00ff */
[----:B------:R-:W-:Y:S02]  /*15eb0*/  LOP3.LUT R4, R21, 0xffff0000, RZ, 0xc0, !PT ;  /* 0xffff000015047812 */ /* 0x000fe400078ec0ff */
[C---:B------:R-:W-:Y:S02]  /*15ec0*/  SHF.L.U32 R15, R22.reuse, 0x10, RZ ;  /* 0x00000010160f7819 */ /* 0x040fe400000006ff */
[----:B------:R-:W-:Y:S02]  /*15ed0*/  LOP3.LUT R14, R22, 0xffff0000, RZ, 0xc0, !PT ;  /* 0xffff0000160e7812 */ /* 0x000fe400078ec0ff */
[----:B------:R-:W-:-:S02]  /*15ee0*/  LOP3.LUT R13, R23, 0xffff0000, RZ, 0xc0, !PT ;  /* 0xffff0000170d7812 */ /* 0x000fc400078ec0ff */
[----:B--2---:R-:W-:Y:S02]  /*15ef0*/  SHF.L.U32 R44, R24, 0x10, RZ ;  /* 0x00000010182c7819 */ /* 0x004fe400000006ff */
[----:B------:R-:W-:Y:S02]  /*15f00*/  LOP3.LUT R46, R25, 0xffff0000, RZ, 0xc0, !PT ;  /* 0xffff0000192e7812 */ /* 0x000fe400078ec0ff */
[C---:B----4-:R-:W-:Y:S01]  /*15f10*/  SHF.L.U32 R23, R28.reuse, 0x10, RZ ;  /* 0x000000101c177819 */ /* 0x050fe200000006ff */
[----:B------:R-:W-:Y:S01]  /*15f20*/  IMAD.U32 R21, R29, 0x10000, RZ ;  /* 0x000100001d157824 */ /* 0x000fe200078e00ff */
[----:B------:R-:W-:Y:S01]  /*15f30*/  LOP3.LUT R22, R28, 0xffff0000, RZ, 0xc0, !PT ;  /* 0xffff00001c167812 */ /* 0x000fe200078ec0ff */
[----:B------:R-:W-:Y:S01]  /*15f40*/  IMAD.U32 R28, R31, 0x10000, RZ ;  /* 0x000100001f1c7824 */ /* 0x000fe200078e00ff */
[----:B------:R-:W-:Y:S02]  /*15f50*/  LOP3.LUT R43, R29, 0xffff0000, RZ, 0xc0, !PT ;  /* 0xffff00001d2b7812 */ /* 0x000fe400078ec0ff */
[----:B------:R-:W-:-:S02]  /*15f60*/  SHF.L.U32 R42, R30, 0x10, RZ ;  /* 0x000000101e2a7819 */ /* 0x000fc400000006ff */
[----:B------:R-:W-:Y:S02]  /*15f70*/  LOP3.LUT R29, R30, 0xffff0000, RZ, 0xc0, !PT ;  /* 0xffff00001e1d7812 */ /* 0x000fe400078ec0ff */
[----:B------:R-:W-:Y:S02]  /*15f80*/  LOP3.LUT R30, R31, 0xffff0000, RZ, 0xc0, !PT ;  /* 0xffff00001f1e7812 */ /* 0x000fe400078ec0ff */
[----:B------:R-:W-:Y:S01]  /*15f90*/  LOP3.LUT R31, R24, 0xffff0000, RZ, 0xc0, !PT ;  /* 0xffff0000181f7812 */ /* 0x000fe200078ec0ff */
[----:B------:R-:W-:Y:S02]  /*15fa0*/  IMAD.U32 R24, R25, 0x10000, RZ ;  /* 0x0001000019187824 */ /* 0x000fe400078e00ff */
[----:B------:R-:W-:Y:S01]  /*15fb0*/  @!P0 FADD.FTZ R21, -R21, -RZ ;  /* 0x800000ff15158221 */ /* 0x000fe20000010100 */
[C---:B------:R-:W-:Y:S02]  /*15fc0*/  IMAD.U32 R25, R27.reuse, 0x10000, RZ ;  /* 0x000100001b197824 */ /* 0x040fe400078e00ff */
[----:B------:R-:W-:Y:S01]  /*15fd0*/  @!P0 FADD.FTZ R28, -R28, -RZ ;  /* 0x800000ff1c1c8221 */ /* 0x000fe20000010100 */
[----:B------:R-:W-:Y:S01]  /*15fe0*/  LOP3.LUT R27, R27, 0xffff0000, RZ, 0xc0, !PT ;  /* 0xffff00001b1b7812 */ /* 0x000fe200078ec0ff */
[----:B------:R-:W-:Y:S01]  /*15ff0*/  @!P0 FADD.FTZ R23, -R23, -RZ ;  /* 0x800000ff17178221 */ /* 0x000fe20000010100 */
[----:B------:R-:W-:Y:S01]  /*16000*/  @!P0 FADD.FTZ R22, -R22, -RZ ;  /* 0x800000ff16168221 */ /* 0x000fe20000010100 */
[----:B------:R-:W-:Y:S01]  /*16010*/  SHF.L.U32 R45, R26, 0x10, RZ ;  /* 0x000000101a2d7819 */ /* 0x000fe200000006ff */
[----:B------:R-:W-:Y:S01]  /*16020*/  @!P0 FADD.FTZ R30, -R30, -RZ ;  /* 0x800000ff1e1e8221 */ /* 0x000fe20000010100 */
[----:B------:R-:W-:Y:S01]  /*16030*/  LOP3.LUT R26, R26, 0xffff0000, RZ, 0xc0, !PT ;  /* 0xffff00001a1a7812 */ /* 0x000fe200078ec0ff */
[----:B------:R-:W-:Y:S01]  /*16040*/  FMUL.FTZ R21, R24, R21 ;  /* 0x0000001518157220 */ /* 0x000fe20000410000 */
[----:B------:R-:W-:Y:S01]  /*16050*/  FMUL.FTZ R28, R25, R28 ;  /* 0x0000001c191c7220 */ /* 0x000fe20000410000 */
[----:B------:R-:W-:Y:S01]  /*16060*/  @!P0 FADD.FTZ R43, -R43, -RZ ;  /* 0x800000ff2b2b8221 */ /* 0x000fe20000010100 */
[----:B------:R-:W-:Y:S01]  /*16070*/  @!P0 FADD.FTZ R29, -R29, -RZ ;  /* 0x800000ff1d1d8221 */ /* 0x000fe20000010100 */
[----:B---3--:R-:W-:Y:S01]  /*16080*/  SHF.L.U32 R25, R32, 0x10, RZ ;  /* 0x0000001020197819 */ /* 0x008fe200000006ff */
[----:B------:R-:W-:Y:S01]  /*16090*/  FMUL.FTZ R44, R44, R23 ;  /* 0x000000172c2c7220 */ /* 0x000fe20000410000 */
[----:B------:R-:W-:Y:S01]  /*160a0*/  LOP3.LUT R24, R32, 0xffff0000, RZ, 0xc0, !PT ;  /* 0xffff000020187812 */ /* 0x000fe200078ec0ff */
[----:B------:R-:W-:Y:S01]  /*160b0*/  FMUL.FTZ R22, R31, R22 ;  /* 0x000000161f167220 */ /* 0x000fe20000410000 */
[----:B------:R-:W-:Y:S01]  /*160c0*/  @!P0 FADD.FTZ R42, -R42, -RZ ;  /* 0x800000ff2a2a8221 */ /* 0x000fe20000010100 */
[----:B------:R-:W-:Y:S01]  /*160d0*/  FMUL.FTZ R30, R27, R30 ;  /* 0x0000001e1b1e7220 */ /* 0x000fe20000410000 */
[C---:B------:R-:W-:Y:S01]  /*160e0*/  LOP3.LUT R32, R33.reuse, 0xffff0000, RZ, 0xc0, !PT ;  /* 0xffff000021207812 */ /* 0x040fe200078ec0ff */
[----:B------:R-:W-:Y:S01]  /*160f0*/  FMUL.FTZ R43, R46, R43 ;  /* 0x0000002b2e2b7220 */ /* 0x000fe20000410000 */
[----:B------:R-:W-:Y:S01]  /*16100*/  SHF.L.U32 R31, R34, 0x10, RZ ;  /* 0x00000010221f7819 */ /* 0x000fe200000006ff */
[----:B------:R-:W-:Y:S01]  /*16110*/  FMUL.FTZ R29, R26, R29 ;  /* 0x0000001d1a1d7220 */ /* 0x000fe20000410000 */
[----:B------:R-:W-:Y:S01]  /*16120*/  LOP3.LUT R27, R34, 0xffff0000, RZ, 0xc0, !PT ;  /* 0xffff0000221b7812 */ /* 0x000fe200078ec0ff */
[----:B------:R-:W-:Y:S01]  /*16130*/  IMAD.U32 R23, R33, 0x10000, RZ ;  /* 0x0001000021177824 */ /* 0x000fe200078e00ff */
        /* <DEDUP_REMOVED lines=16> */
.L_x_7305:
[----:B------:R-:W-:Y:S05]  /*16240*/  BSYNC B0 ;  /* 0x0000000000007941 */ /* 0x000fea0003800000 */
.L_x_7304:
[----:B-----5:R1:W-:Y:S02]  /*16250*/  STS.128 [R240+0x3800], R20 ;  /* 0x00380014f0007388 */ /* 0x0203e40000000c00 */
.L_x_7303:
[----:B------:R-:W-:Y:S05]  /*16260*/  BSYNC B1 ;  /* 0x0000000000017941 */ /* 0x000fea0003800000 */
.L_x_7302:
        /* <DEDUP_REMOVED lines=25> */
[----:B------:R-:W2:Y:S01]  /*16400*/  LD.E.128 R28, desc[UR6][R28.64] ;  /* 0x000000061c1c7980 */ /* 0x000ea2000c101d00 */
[----:B------:R-:W-:Y:S02]  /*16410*/  LEA.HI.X.SX32 R4, R10, R4, 0x1, P1 ;  /* 0x000000040a047211 */ /* 0x000fe400008f0eff */
[C---:B---3--:R-:W-:Y:S01]  /*16420*/  LEA R32, P1, R5.reuse, R36, 0x1 ;  /* 0x0000002405207211 */ /* 0x048fe200078208ff */
[----:B------:R-:W3:Y:S03]  /*16430*/  LD.E.128 R24, desc[UR6][R24.64+0x100] ;  /* 0x0001000618187980 */ /* 0x000ee6000c101d00 */
        /* <DEDUP_REMOVED lines=9> */
[----:B------:R-:W-:Y:S02]  /*164d0*/  SHF.L.U32 R23, R23, 0x10, RZ ;  /* 0x0000001017177819 */ /* 0x000fe400000006ff */
[C---:B--2---:R-:W-:Y:S01]  /*164e0*/  SHF.L.U32 R15, R29.reuse, 0x10, RZ ;  /* 0x000000101d0f7819 */ /* 0x044fe200000006ff */
[----:B------:R-:W-:Y:S01]  /*164f0*/  IMAD.U32 R22, R28, 0x10000, RZ ;  /* 0x000100001c167824 */ /* 0x000fe200078e00ff */
[----:B------:R-:W-:Y:S01]  /*16500*/  LOP3.LUT R42, R29, 0xffff0000, RZ, 0xc0, !PT ;  /* 0xffff00001d2a7812 */ /* 0x000fe200078ec0ff */
[----:B------:R-:W-:Y:S01]  /*16510*/  IMAD.U32 R41, R30, 0x10000, RZ ;  /* 0x000100001e297824 */ /* 0x000fe200078e00ff */
[----:B------:R-:W-:Y:S01]  /*16520*/  LOP3.LUT R21, R28, 0xffff0000, RZ, 0xc0, !PT ;  /* 0xffff00001c157812 */ /* 0x000fe200078ec0ff */
[----:B---3--:R-:W-:Y:S01]  /*16530*/  IMAD.U32 R46, R26, 0x10000, RZ ;  /* 0x000100001a2e7824 */ /* 0x008fe200078e00ff */
[----:B------:R-:W-:Y:S01]  /*16540*/  LOP3.LUT R29, R30, 0xffff0000, RZ, 0xc0, !PT ;  /* 0xffff00001e1d7812 */ /* 0x000fe200078ec0ff */
[----:B------:R-:W-:Y:S01]  /*16550*/  @!P0 FADD.FTZ R22, -R22, -RZ ;  /* 0x800000ff16168221 */ /* 0x000fe20000010100 */
[----:B------:R-:W-:Y:S01]  /*16560*/  SHF.L.U32 R28, R31, 0x10, RZ ;  /* 0x000000101f1c7819 */ /* 0x000fe200000006ff */
[----:B------:R-:W-:Y:S01]  /*16570*/  @!P0 FADD.FTZ R15, -R15, -RZ ;  /* 0x800000ff0f0f8221 */ /* 0x000fe20000010100 */
        /* <DEDUP_REMOVED lines=42> */
.L_x_7309:
[----:B------:R-:W-:Y:S05]  /*16820*/  BSYNC B0 ;  /* 0x0000000000007941 */ /* 0x000fea0003800000 */
.L_x_7308:
[----:B-----5:R1:W-:Y:S02]  /*16830*/  STS.128 [R240+0x5800], R20 ;  /* 0x00580014f0007388 */ /* 0x0203e40000000c00 */
.L_x_7307:
[----:B------:R-:W-:Y:S05]  /*16840*/  BSYNC B1 ;  /* 0x0000000000017941 */ /* 0x000fea0003800000 */
.L_x_7306:
        /* <DEDUP_REMOVED lines=18> */
[C---:B------:R-:W-:Y:S01]  /*16970*/  IADD3 R9, P1, R5.reuse, R2, RZ ;  /* 0x0000000205097210 */ /* 0x040fe20007f3e0ff */
[----:B------:R-:W-:Y:S01]  /*16980*/  IMAD.WIDE R10, R0, 0x2, R10 ;  /* 0x00000002000a7825 */ /* 0x000fe200078e020a */
[----:B------:R-:W-:Y:S02]  /*16990*/  MOV R0, RZ ;  /* 0x000000ff00007202 */ /* 0x000fe40000000f00 */
[----:B------:R-:W-:Y:S01]  /*169a0*/  LEA.HI.X.SX32 R5, R5, R3, 0x1, P1 ;  /* 0x0000000305057211 */ /* 0x000fe200008f0eff */
[----:B------:R-:W-:Y:S01]  /*169b0*/  @P0 IMAD.MOV R0, RZ, RZ, -R7 ;  /* 0x000000ffff000224 */ /* 0x000fe200078e0a07 */
[C---:B------:R-:W-:Y:S01]  /*169c0*/  LEA R28, P1, R9.reuse, R16, 0x1 ;  /* 0x00000010091c7211 */ /* 0x040fe200078208ff */
[----:B------:R2:W3:Y:S03]  /*169d0*/  LD.E.128 R24, desc[UR6][R10.64] ;  /* 0x000000060a187980 */ /* 0x0004e6000c101d00 */
[----:B------:R-:W-:-:S02]  /*169e0*/  LEA.HI.X R29, R9, R17, R5, 0x1, P1 ;  /* 0x00000011091d7211 */ /* 0x000fc400008f0c05 */
[----:B------:R-:W-:-:S04]  /*169f0*/  IADD3 R5, P1, R0, R2, RZ ;  /* 0x0000000200057210 */ /* 0x000fc80007f3e0ff */
[----:B------:R-:W-:Y:S01]  /*16a00*/  LEA.HI.X.SX32 R0, R0, R3, 0x1, P1 ;  /* 0x0000000300007211 */ /* 0x000fe200008f0eff */
[----:B------:R-:W4:Y:S01]  /*16a10*/  LD.E.128 R28, desc[UR6][R28.64] ;  /* 0x000000061c1c7980 */ /* 0x000f22000c101d00 */
[----:B------:R-:W-:-:S04]  /*16a20*/  LEA R4, P1, R5, R36, 0x1 ;  /* 0x0000002405047211 */ /* 0x000fc800078208ff */
[----:B------:R-:W-:-:S06]  /*16a30*/  LEA.HI.X R5, R5, R37, R0, 0x1, P1 ;  /* 0x0000002505057211 */ /* 0x000fcc00008f0c00 */
[----:B------:R-:W4:Y:S01]  /*16a40*/  LD.E.128 R4, desc[UR6][R4.64] ;  /* 0x0000000604047980 */ /* 0x000f22000c101d00 */
[C---:B-----5:R-:W-:Y:S01]  /*16a50*/  LOP3.LUT R9, R23.reuse, 0xffff0000, RZ, 0xc0, !PT ;  /* 0xffff000017097812 */ /* 0x060fe200078ec0ff */
[C---:B------:R-:W-:Y:S01]  /*16a60*/  IMAD.U32 R3, R20.reuse, 0x10000, RZ ;  /* 0x0001000014037824 */ /* 0x040fe200078e00ff */
[----:B------:R-:W-:Y:S01]  /*16a70*/  LOP3.LUT R2, R20, 0xffff0000, RZ, 0xc0, !PT ;  /* 0xffff000014027812 */ /* 0x000fe200078ec0ff */
[C---:B--2---:R-:W-:Y:S01]  /*16a80*/  IMAD.U32 R11, R22.reuse, 0x10000, RZ ;  /* 0x00010000160b7824 */ /* 0x044fe200078e00ff */
[----:B------:R-:W-:Y:S02]  /*16a90*/  LOP3.LUT R10, R22, 0xffff0000, RZ, 0xc0, !PT ;  /* 0xffff0000160a7812 */ /* 0x000fe400078ec0ff */
[----:B------:R-:W-:Y:S02]  /*16aa0*/  SHF.L.U32 R22, R23, 0x10, RZ ;  /* 0x0000001017167819 */ /* 0x000fe400000006ff */
[C---:B------:R-:W-:Y:S02]  /*16ab0*/  LOP3.LUT R0, R21.reuse, 0xffff0000, RZ, 0xc0, !PT ;  /* 0xffff000015007812 */ /* 0x040fe400078ec0ff */
[----:B------:R-:W-:Y:S01]  /*16ac0*/  SHF.L.U32 R20, R21, 0x10, RZ ;  /* 0x0000001015147819 */ /* 0x000fe200000006ff */
[C---:B---3--:R-:W-:Y:S01]  /*16ad0*/  IMAD.U32 R15, R24.reuse, 0x10000, RZ ;  /* 0x00010000180f7824 */ /* 0x048fe200078e00ff */
[----:B------:R-:W-:Y:S01]  /*16ae0*/  LOP3.LUT R14, R24, 0xffff0000, RZ, 0xc0, !PT ;  /* 0xffff0000180e7812 */ /* 0x000fe200078ec0ff */
[----:B------:R-:W-:Y:S01]  /*16af0*/  IMAD.U32 R21, R26, 0x10000, RZ ;  /* 0x000100001a157824 */ /* 0x000fe200078e00ff */
[----:B------:R-:W-:-:S02]  /*16b00*/  SHF.L.U32 R13, R25, 0x10, RZ ;  /* 0x00000010190d7819 */ /* 0x000fc400000006ff */
[----:B------:R-:W-:Y:S02]  /*16b10*/  LOP3.LUT R24, R25, 0xffff0000, RZ, 0xc0, !PT ;  /* 0xffff000019187812 */ /* 0x000fe400078ec0ff */
[----:B------:R-:W-:Y:S02]  /*16b20*/  LOP3.LUT R17, R26, 0xffff0000, RZ, 0xc0, !PT ;  /* 0xffff00001a117812 */ /* 0x000fe400078ec0ff */
[----:B------:R-:W-:Y:S01]  /*16b30*/  SHF.L.U32 R16, R27, 0x10, RZ ;  /* 0x000000101b107819 */ /* 0x000fe200000006ff */
[C---:B----4-:R-:W-:Y:S01]  /*16b40*/  IMAD.U32 R32, R28.reuse, 0x10000, RZ ;  /* 0x000100001c207824 */ /* 0x050fe200078e00ff */
[----:B------:R-:W-:Y:S01]  /*16b50*/  LOP3.LUT R23, R28, 0xffff0000, RZ, 0xc0, !PT ;  /* 0xffff00001c177812 */ /* 0x000fe200078ec0ff */
[----:B------:R-:W-:Y:S01]  /*16b60*/  IMAD.U32 R34, R30, 0x10000, RZ ;  /* 0x000100001e227824 */ /* 0x000fe200078e00ff */
[----:B------:R-:W-:Y:S01]  /*16b70*/  SHF.L.U32 R25, R31, 0x10, RZ ;  /* 0x000000101f197819 */ /* 0x000fe200000006ff */
        /* <DEDUP_REMOVED lines=9> */
[----:B------:R-:W-:Y:S01]  /*16c10*/  LOP3.LUT R27, R27, 0xffff0000, RZ, 0xc0, !PT ;  /* 0xffff00001b1b7812 */ /* 0x000fe200078ec0ff */
[----:B------:R-:W-:Y:S01]  /*16c20*/  FMUL.FTZ R23, R14, R23 ;  /* 0x000000170e177220 */ /* 0x000fe20000410000 */
[----:B------:R-:W-:Y:S01]  /*16c30*/  @!P0 FADD.FTZ R26, -R26, -RZ ;  /* 0x800000ff1a1a8221 */ /* 0x000fe20000010100 */
[----:B------:R-:W-:Y:S01]  /*16c40*/  @!P0 FADD.FTZ R29, -R29, -RZ ;  /* 0x800000ff1d1d8221 */ /* 0x000fe20000010100 */
[----:B------:R-:W-:Y:S01]  /*16c50*/  @!P0 FADD.FTZ R28, -R28, -RZ ;  /* 0x800000ff1c1c8221 */ /* 0x000fe20000010100 */
[----:B------:R-:W-:Y:S01]  /*16c60*/  @!P0 FADD.FTZ R30, -R30, -RZ ;  /* 0x800000ff1e1e8221 */ /* 0x000fe20000010100 */
[----:B------:R-:W-:Y:S01]  /*16c70*/  FMUL.FTZ R34, R21, R34 ;  /* 0x0000002215227220 */ /* 0x000fe20000410000 */
[C---:B------:R-:W-:Y:S01]  /*16c80*/  IMAD.U32 R15, R4.reuse, 0x10000, RZ ;  /* 0x00010000040f7824 */ /* 0x040fe200078e00ff */
[----:B------:R-:W-:Y:S01]  /*16c90*/  LOP3.LUT R14, R4, 0xffff0000, RZ, 0xc0, !PT ;  /* 0xffff0000040e7812 */ /* 0x000fe200078ec0ff */
[----:B------:R-:W-:Y:S01]  /*16ca0*/  FMUL.FTZ R25, R16, R25 ;  /* 0x0000001910197220 */ /* 0x000fe20000410000 */
[C---:B------:R-:W-:Y:S01]  /*16cb0*/  SHF.L.U32 R4, R5.reuse, 0x10, RZ ;  /* 0x0000001005047819 */ /* 0x040fe200000006ff */
[----:B------:R-:W-:Y:S01]  /*16cc0*/  IMAD.U32 R16, R6, 0x10000, RZ ;  /* 0x0001000006107824 */ /* 0x000fe200078e00ff */
[----:B------:R-:W-:Y:S01]  /*16cd0*/  LOP3.LUT R21, R5, 0xffff0000, RZ, 0xc0, !PT ;  /* 0xffff000005157812 */ /* 0x000fe200078ec0ff */
[----:B------:R-:W-:Y:S01]  /*16ce0*/  FMUL.FTZ R13, R13, R26 ;  /* 0x0000001a0d0d7220 */ /* 0x000fe20000410000 */
[----:B------:R-:W-:Y:S01]  /*16cf0*/  SHF.L.U32 R5, R7, 0x10, RZ ;  /* 0x0000001007057819 */ /* 0x000fe200000006ff */
        /* <DEDUP_REMOVED lines=17> */
.L_x_7311:
[----:B------:R-:W-:Y:S05]  /*16e10*/  BSYNC B0 ;  /* 0x0000000000007941 */ /* 0x000fea0003800000 */
.L_x_7310:
[----:B-----5:R1:W-:Y:S01]  /*16e20*/  STS.128 [R240+0x7800], R20 ;  /* 0x00780014f0007388 */ /* 0x0203e20000000c00 */
[----:B------:R-:W-:Y:S05]  /*16e30*/  BRA `(.L_x_7235) ;  /* 0x0000000800547947 */ /* 0x000fea0003800000 */
.L_x_7185:
[----:B------:R-:W-:Y:S01]  /*16e40*/  IMAD.IADD R7, R236, 0x1, -R73 ;  /* 0x00000001ec077824 */ /* 0x000fe200078e0a49 */
[----:B------:R-:W-:Y:S01]  /*16e50*/  BSSY B0, `(.L_x_7312) ;  /* 0x0000029000007945 */ /* 0x000fe20003800000 */
[----:B------:R-:W-:Y:S01]  /*16e60*/  VIADD R8, R186, 0x10 ;  /* 0x00000010ba087836 */ /* 0x000fe20000000000 */
        /* <DEDUP_REMOVED lines=39> */
.L_x_7313:
[----:B------:R-:W-:Y:S05]  /*170e0*/  BSYNC B0 ;  /* 0x0000000000007941 */ /* 0x000fea0003800000 */
.L_x_7312:
        /* <DEDUP_REMOVED lines=9> */
[----:B--2---:R-:W-:-:S03]  /*17180*/  @!P0 LEA R10, P3, R5, R196, 0x1 ;  /* 0x000000c4050a8211 */ /* 0x004fc600078608ff */
[----:B------:R-:W-:Y:S01]  /*17190*/  @!PT LDS RZ, [RZ] ;  /* 0x00000000fffff984 */ /* 0x000fe20000000800 */
[----:B------:R-:W-:Y:S01]  /*171a0*/  @!PT LDS RZ, [RZ] ;  /* 0x00000000fffff984 */ /* 0x000fe20000000800 */
[----:B------:R-:W-:Y:S01]  /*171b0*/  @!PT LDS RZ, [RZ] ;  /* 0x00000000fffff984 */ /* 0x000fe20000000800 */
[----:B------:R3:W-:Y:S01]  /*171c0*/  @!P4 LDGSTS.E.BYPASS.LTC128B.128 [R240+0x800], desc[UR6][R16.64] ;  /* 0x0080000010f0cfae */ /* 0x0007e2000b901d46 */
        /* <DEDUP_REMOVED lines=21> */
.L_x_7315:
[----:B------:R-:W-:Y:S05]  /*17320*/  BSYNC B0 ;  /* 0x0000000000007941 */ /* 0x000fea0003800000 */
.L_x_7314:
[----:B------:R-:W-:Y:S04]  /*17330*/  BSSY B0, `(.L_x_7316) ;  /* 0x0000022000007945 */ /* 0x000fe80003800000 */
[----:B------:R-:W-:Y:S05]  /*17340*/  @P5 BRA `(.L_x_7317) ;  /* 0x0000000000805947 */ /* 0x000fea0003800000 */
[----:B------:R-:W-:Y:S02]  /*17350*/  ISETP.GE.AND P5, PT, R14, R81, PT ;  /* 0x000000510e00720c */ /* 0x000fe40003fa6270 */
[----:B------:R-:W-:-:S04]  /*17360*/  LEA R5, P3, R194, R190, 0x5 ;  /* 0x000000bec2057211 */ /* 0x000fc800078628ff */
[----:B----4-:R-:W-:Y:S02]  /*17370*/  LEA.HI.X R3, R194, R193, R195, 0x5, P3 ;  /* 0x000000c1c2037211 */ /* 0x010fe400018f2cc3 */
[----:B-123-5:R-:W-:-:S04]  /*17380*/  @!P0 LEA R10, P4, R5, R196, 0x1 ;  /* 0x000000c4050a8211 */ /* 0x02efc800078808ff */
        /* <DEDUP_REMOVED lines=28> */
.L_x_7317:
[----:B------:R-:W-:Y:S05]  /*17550*/  BSYNC B0 ;  /* 0x0000000000007941 */ /* 0x000fea0003800000 */
.L_x_7316:
[----:B------:R-:W-:Y:S05]  /*17560*/  @P6 BRA `(.L_x_7235) ;  /* 0x0000000000886947 */ /* 0x000fea0003800000 */
[----:B------:R-:W-:Y:S01]  /*17570*/  ISETP.GE.AND P5, PT, R14, R81, PT ;  /* 0x000000510e00720c */ /* 0x000fe20003fa6270 */
[----:B------:R-:W-:Y:S02]  /*17580*/  IMAD.MOV.U32 R191, RZ, RZ, R193 ;  /* 0x000000ffffbf7224 */ /* 0x000fe400078e00c1 */
[----:B------:R-:W-:Y:S02]  /*17590*/  IMAD R0, R195, 0x30, RZ ;  /* 0x00000030c3007824 */ /* 0x000fe400078e02ff */
[----:B------:R-:W-:-:S04]  /*175a0*/  IMAD.WIDE.U32 R194, R194, 0x30, R190 ;  /* 0x00000030c2c27825 */ /* 0x000fc800078e00be */
[----:B--2-4-:R-:W-:Y:S01]  /*175b0*/  IMAD.IADD R3, R0, 0x1, R195 ;  /* 0x0000000100037824 */ /* 0x014fe200078e02c3 */
        /* <DEDUP_REMOVED lines=29> */
.L_x_7235:
[----:B------:R-:W-:Y:S05]  /*17790*/  BSYNC B3 ;  /* 0x0000000000037941 */ /* 0x000fea0003800000 */
.L_x_7184:
[----:B------:R-:W-:Y:S01]  /*177a0*/  VIADD R242, R166, 0xffffffff ;  /* 0xffffffffa6f27836 */ /* 0x000fe20000000000 */
[----:B------:R-:W-:Y:S01]  /*177b0*/  BSSY B0, `(.L_x_7318) ;  /* 0x0000024000007945 */ /* 0x000fe20003800000 */
[----:B------:R-:W-:Y:S02]  /*177c0*/  LOP3.LUT R241, R77, 0xff, RZ, 0xc0, !PT ;  /* 0x000000ff4df17812 */ /* 0x000fe400078ec0ff */
[----:B-1-3--:R-:W-:-:S04]  /*177d0*/  IMAD.SHL.U32 R16, R242, 0x40, RZ ;  /* 0x00000040f2107824 */ /* 0x00afc800078e00ff */
        /* <DEDUP_REMOVED lines=9> */
[----:B-----5:R-:W-:Y:S01]  /*17870*/  @P1 IMAD.MOV.U32 R6, RZ, RZ, R230 ;  /* 0x000000ffff061224 */ /* 0x020fe200078e00e6 */
        /* <DEDUP_REMOVED lines=23> */
.L_x_7319:
[----:B------:R-:W-:Y:S05]  /*179f0*/  BSYNC B0 ;  /* 0x0000000000007941 */ /* 0x000fea0003800000 */
.L_x_7318:
[----:B------:R-:W-:Y:S04]  /*17a00*/  BSSY B0, `(.L_x_7320) ;  /* 0x0000025000007945 */ /* 0x000fe80003800000 */
[----:B------:R-:W-:Y:S05]  /*17a10*/  @P5 BRA `(.L_x_7321) ;  /* 0x00000000008c5947 */ /* 0x000fea0003800000 */
[C---:B------:R-:W-:Y:S02]  /*17a20*/  LOP3.LUT R0, R241.reuse, 0x1, RZ, 0xc0, !PT ;  /* 0x00000001f1007812 */ /* 0x040fe400078ec0ff */
[C---:B------:R-:W-:Y:S02]  /*17a30*/  LOP3.LUT P5, RZ, R241.reuse, 0x2, RZ, 0xc0, !PT ;  /* 0x00000002f1ff7812 */ /* 0x040fe400078ac0ff */
[----:B------:R-:W-:Y:S02]  /*17a40*/  ISETP.NE.U32.AND P6, PT, R0, 0x1, PT ;  /* 0x000000010000780c */ /* 0x000fe40003fc5070 */
[----:B------:R-:W-:Y:S02]  /*17a50*/  LOP3.LUT P3, RZ, R241, 0x4, RZ, 0xc0, !PT ;  /* 0x00000004f1ff7812 */ /* 0x000fe4000786c0ff */
[----:B-1----:R-:W-:-:S05]  /*17a60*/  IADD3 R7, P1, R227, R178, RZ ;  /* 0x000000b2e3077210 */ /* 0x002fca0007f3e0ff */
[----:B------:R-:W-:Y:S02]  /*17a70*/  IMAD.X R5, R228, 0x1, R185, P1 ;  /* 0x00000001e4057824 */ /* 0x000fe400008e06b9 */
[----:B------:R-:W-:Y:S02]  /*17a80*/  @P5 LEA R14, P1, R7, R188, 0x1 ;  /* 0x000000bc070e5211 */ /* 0x000fe400078208ff */
[----:B-----5:R-:W-:Y:S02]  /*17a90*/  @!P6 LEA R20, P2, R227, R230, 0x1 ;  /* 0x000000e6e314e211 */ /* 0x020fe400078408ff */
        /* <DEDUP_REMOVED lines=27> */
.L_x_7321:
[----:B------:R-:W-:Y:S05]  /*17c50*/  BSYNC B0 ;  /* 0x0000000000007941 */ /* 0x000fea0003800000 */
.L_x_7320:
        /* <DEDUP_REMOVED lines=9> */
[----:B-12---:R-:W-:-:S05]  /*17cf0*/  LEA R5, P1, R70, R178, 0x5 ;  /* 0x000000b246057211 */ /* 0x006fca00078228ff */
[----:B-----5:R-:W-:-:S04]  /*17d00*/  @!P6 LEA R6, P3, R0, R230, 0x1 ;  /* 0x000000e60006e211 */ /* 0x020fc800078608ff */
        /* <DEDUP_REMOVED lines=28> */
.L_x_7323:
[----:B------:R-:W-:Y:S05]  /*17ed0*/  BSYNC B0 ;  /* 0x0000000000007941 */ /* 0x000fea0003800000 */
.L_x_7322:
[----:B------:R-:W-:Y:S04]  /*17ee0*/  BSSY B0, `(.L_x_7324) ;  /* 0x0000028000007945 */ /* 0x000fe80003800000 */
[----:B------:R-:W-:Y:S05]  /*17ef0*/  @P0 BRA `(.L_x_7325) ;  /* 0x0000000000980947 */ /* 0x000fea0003800000 */
[C---:B------:R-:W-:Y:S01]  /*17f00*/  LOP3.LUT R0, R241.reuse, 0x1, RZ, 0xc0, !PT ;  /* 0x00000001f1007812 */ /* 0x040fe200078ec0ff */
[----:B------:R-:W-:Y:S01]  /*17f10*/  IMAD.MOV.U32 R184, RZ, RZ, R178 ;  /* 0x000000ffffb87224 */ /* 0x000fe200078e00b2 */
[----:B------:R-:W-:Y:S02]  /*17f20*/  LOP3.LUT P4, RZ, R241, 0x2, RZ, 0xc0, !PT ;  /* 0x00000002f1ff7812 */ /* 0x000fe4000788c0ff */
[----:B------:R-:W-:Y:S01]  /*17f30*/  ISETP.NE.U32.AND P5, PT, R0, 0x1, PT ;  /* 0x000000010000780c */ /* 0x000fe20003fa5070 */
[----:B------:R-:W-:Y:S01]  /*17f40*/  IMAD R0, R71, 0x30, RZ ;  /* 0x0000003047007824 */ /* 0x000fe200078e02ff */
[C---:B------:R-:W-:Y:S01]  /*17f50*/  LOP3.LUT P3, RZ, R241.reuse, 0x4, RZ, 0xc0, !PT ;  /* 0x00000004f1ff7812 */ /* 0x040fe2000786c0ff */
[----:B------:R-:W-:Y:S01]  /*17f60*/  IMAD.WIDE.U32 R184, R70, 0x30, R184 ;  /* 0x0000003046b87825 */ /* 0x000fe200078e00b8 */
[----:B------:R-:W-:-:S03]  /*17f70*/  LOP3.LUT P1, RZ, R241, 0x8, RZ, 0xc0, !PT ;  /* 0x00000008f1ff7812 */ /* 0x000fc6000782c0ff */
[----:B-123--:R-:W-:-:S04]  /*17f80*/  IMAD.IADD R5, R185, 0x1, R0 ;  /* 0x00000001b9057824 */ /* 0x00efc800078e0200 */
[-C--:B------:R-:W-:Y:S02]  /*17f90*/  @P4 LEA R14, P6, R184, R188.reuse, 0x1 ;  /* 0x000000bcb80e4211 */ /* 0x080fe400078c08ff */
[----:B-----5:R-:W-:Y:S02]  /*17fa0*/  @!P5 IMAD.WIDE.U32 R6, R70, 0x60, R230 ;  /* 0x000000604606d825 */ /* 0x020fe400078e00e6 */
[CC--:B------:R-:W-:Y:S02]  /*17fb0*/  @P3 LEA R10, P2, R184.reuse, R188.reuse, 0x1 ;  /* 0x000000bcb80a3211 */ /* 0x0c0fe400078408ff */
[----:B------:R-:W-:Y:S01]  /*17fc0*/  @!P5 IMAD R71, R71, 0x60, RZ ;  /* 0x000000604747d824 */ /* 0x000fe200078e02ff */
[C---:B------:R-:W-:Y:S02]  /*17fd0*/  @P1 LEA R4, P0, R184.reuse, R188, 0x1 ;  /* 0x000000bcb8041211 */ /* 0x040fe400078008ff */
[CC--:B------:R-:W-:Y:S01]  /*17fe0*/  @P4 LEA.HI.X R15, R184.reuse, R189.reuse, R5, 0x1, P6 ;  /* 0x000000bdb80f4211 */ /* 0x0c0fe200030f0c05 */
[----:B------:R-:W-:Y:S01]  /*17ff0*/  @!P5 IMAD.IADD R7, R71, 0x1, R7 ;  /* 0x000000014707d824 */ /* 0x000fe200078e0207 */
[----:B------:R-:W-:-:S02]  /*18000*/  @P3 LEA.HI.X R11, R184, R189, R5, 0x1, P2 ;  /* 0x000000bdb80b3211 */ /* 0x000fc400010f0c05 */
[----:B------:R-:W-:Y:S02]  /*18010*/  @P1 LEA.HI.X R5, R184, R189, R5, 0x1, P0 ;  /* 0x000000bdb8051211 */ /* 0x000fe400000f0c05 */
        /* <DEDUP_REMOVED lines=20> */
.L_x_7325:
[----:B------:R-:W-:Y:S05]  /*18160*/  BSYNC B0 ;  /* 0x0000000000007941 */ /* 0x000fea0003800000 */
.L_x_7324:
[----:B-1234-:R-:W2:Y:S04]  /*18170*/  LD.E.64 R4, desc[UR6][R18.64+0x1c0] ;  /* 0x0001c00612047980 */ /* 0x01eea8000c101b00 */
[----:B------:R-:W3:Y:S01]  /*18180*/  LD.E.64 R10, desc[UR6][R18.64+0x1b8] ;  /* 0x0001b806120a7980 */ /* 0x000ee2000c101b00 */
[----:B------:R-:W-:Y:S01]  /*18190*/  IMAD.MOV.U32 R182, RZ, RZ, R234 ;  /* 0x000000ffffb67224 */ /* 0x000fe200078e00ea */
[-C--:B------:R-:W-:Y:S01]  /*181a0*/  ISETP.GE.AND P1, PT, R186, R3.reuse, PT ;  /* 0x00000003ba00720c */ /* 0x080fe20003f26270 */
[----:B------:R-:W-:Y:S01]  /*181b0*/  IMAD.SHL.U32 R7, R75, 0x40, RZ ;  /* 0x000000404b077824 */ /* 0x000fe200078e00ff */
[----:B------:R-:W0:Y:S01]  /*181c0*/  LDGDEPBAR ;  /* 0x00000000000079af */ /* 0x000e220000000000 */
[-C--:B------:R-:W-:Y:S01]  /*181d0*/  ISETP.GE.AND P6, PT, R8, R3.reuse, PT ;  /* 0x000000030800720c */ /* 0x080fe20003fc6270 */
[----:B------:R-:W-:Y:S01]  /*181e0*/  IMAD.SHL.U32 R0, R186, 0x8, RZ ;  /* 0x00000008ba007824 */ /* 0x000fe200078e00ff */
[----:B------:R-:W-:Y:S01]  /*181f0*/  ISETP.GE.AND P4, PT, R12, R3, PT ;  /* 0x000000030c00720c */ /* 0x000fe20003f86270 */
[----:B------:R1:W5:Y:S01]  /*18200*/  LD.E R53, desc[UR6][R18.64+0xd8] ;  /* 0x0000d80612357980 */ /* 0x000362000c101900 */
[----:B------:R-:W-:Y:S01]  /*18210*/  LOP3.LUT R7, R7, 0x1c0, RZ, 0xc0, !PT ;  /* 0x000001c007077812 */ /* 0x000fe200078ec0ff */
[----:B------:R-:W-:-:S02]  /*18220*/  IMAD R219, R74, 0x400, R55 ;  /* 0x000004004adb7824 */ /* 0x000fc400078e0237 */
[----:B------:R1:W5:Y:S01]  /*18230*/  LD.E R52, desc[UR6][R18.64+0x188] ;  /* 0x0001880612347980 */ /* 0x000362000c101900 */
[----:B------:R-:W-:Y:S02]  /*18240*/  LOP3.LUT R0, R7, 0x8, R0, 0xf8, !PT ;  /* 0x0000000807007812 */ /* 0x000fe400078ef800 */
[----:B------:R-:W-:-:S04]  /*18250*/  SHF.R.U32.HI R7, RZ, 0x3, R7 ;  /* 0x00000003ff077819 */ /* 0x000fc80000011607 */
[----:B------:R-:W-:Y:S01]  /*18260*/  LOP3.LUT R7, R0, R7, RZ, 0x3c, !PT ;  /* 0x0000000700077212 */ /* 0x000fe200078e3cff */
[----:B------:R-:W-:Y:S04]  /*18270*/  BSSY B0, `(.L_x_7326) ;  /* 0x000002f000007945 */ /* 0x000fe80003800000 */
[----:B------:R-:W-:Y:S01]  /*18280*/  IMAD R218, R76, 0x200, R7 ;  /* 0x000002004cda7824 */ /* 0x000fe200078e0207 */
[----:B------:R-:W-:-:S04]  /*18290*/  LEA R219, R219, UR4, 0x1 ;  /* 0x00000004dbdb7c11 */ /* 0x000fc8000f8e08ff */
[----:B------:R-:W-:Y:S01]  /*182a0*/  LEA R218, R218, UR4, 0x1 ;  /* 0x00000004dada7c11 */ /* 0x000fe2000f8e08ff */
[----:B--2---:R-:W-:Y:S02]  /*182b0*/  IMAD R5, R5, R233, RZ ;  /* 0x000000e905057224 */ /* 0x004fe400078e02ff */
[----:B------:R-:W-:-:S04]  /*182c0*/  IMAD.WIDE.U32 R14, R233, R4, R182 ;  /* 0x00000004e90e7225 */ /* 0x000fc800078e00b6 */
[----:B------:R-:W-:Y:S01]  /*182d0*/  IMAD R5, R4, R78, R5 ;  /* 0x0000004e04057224 */ /* 0x000fe200078e0205 */
[----:B---3--:R-:W-:-:S03]  /*182e0*/  LEA R4, P0, R14, R10, 0x2 ;  /* 0x0000000a0e047211 */ /* 0x008fc600078010ff */
[----:B------:R-:W-:-:S05]  /*182f0*/  IMAD.IADD R5, R15, 0x1, R5 ;  /* 0x000000010f057824 */ /* 0x000fca00078e0205 */
[----:B------:R-:W-:Y:S02]  /*18300*/  LEA.HI.X R5, R14, R11, R5, 0x2, P0 ;  /* 0x0000000b0e057211 */ /* 0x000fe400000f1405 */
[----:B------:R-:W-:Y:S02]  /*18310*/  ISETP.GE.AND P0, PT, R40, R3, PT ;  /* 0x000000032800720c */ /* 0x000fe40003f06270 */
[----:B------:R1:W5:Y:S04]  /*18320*/  LD.E R3, desc[UR6][R18.64+0x184] ;  /* 0x0001840612037980 */ /* 0x000368000c101900 */
[----:B------:R1:W5:Y:S01]  /*18330*/  LD.E R17, desc[UR6][R4.64] ;  /* 0x0000000604117980 */ /* 0x000362000c101900 */
        /* <DEDUP_REMOVED lines=10> */
[----:B-----5:R-:W-:Y:S01]  /*183e0*/  @P1 IMAD.MOV.U32 R6, RZ, RZ, R180 ;  /* 0x000000ffff061224 */ /* 0x020fe200078e00b4 */
[----:B-1----:R-:W-:Y:S01]  /*183f0*/  @P2 MOV R4, R180 ;  /* 0x000000b400042202 */ /* 0x002fe20000000f00 */
        /* <DEDUP_REMOVED lines=22> */
.L_x_7327:
[----:B------:R-:W-:Y:S05]  /*18560*/  BSYNC B0 ;  /* 0x0000000000007941 */ /* 0x000fea0003800000 */
.L_x_7326:
        /* <DEDUP_REMOVED lines=13> */
[----:B------:R-:W-:-:S03]  /*18640*/  @P5 LEA R8, P1, R225, R180, 0x1 ;  /* 0x000000b4e1085211 */ /* 0x000fc600078208ff */
[----:B------:R-:W-:Y:S01]  /*18650*/  @!PT LDS RZ, [RZ] ;  /* 0x00000000fffff984 */ /* 0x000fe20000000800 */
[----:B------:R-:W-:Y:S01]  /*18660*/  @!PT LDS RZ, [RZ] ;  /* 0x00000000fffff984 */ /* 0x000fe20000000800 */
[----:B------:R-:W-:Y:S01]  /*18670*/  @!PT LDS RZ, [RZ] ;  /* 0x00000000fffff984 */ /* 0x000fe20000000800 */
[----:B------:R4:W-:Y:S01]  /*18680*/  @!P6 LDGSTS.E.BYPASS.LTC128B.128 [R240+0x10800], desc[UR6][R10.64] ;  /* 0x108000000af0efae */ /* 0x0009e2000b901d46 */
[CCC-:B------:R-:W-:Y:S02]  /*18690*/  @P5 LEA.HI.X R9, R225.reuse, R181.reuse, R226.reuse, 0x1, P1 ;  /* 0x000000b5e1095211 */ /* 0x1c0fe400008f0ce2 */
[CC--:B--2--5:R-:W-:Y:S01]  /*186a0*/  @P3 LEA R6, P1, R225.reuse, R180.reuse, 0x1 ;  /* 0x000000b4e1063211 */ /* 0x0e4fe200078208ff */
[----:B------:R4:W-:Y:S03]  /*186b0*/  @P6 STS.128 [R240+0x10800], RZ ;  /* 0x010800fff0006388 */ /* 0x0009e60000000c00 */
[C---:B------:R-:W-:Y:S01]  /*186c0*/  @P3 LEA.HI.X R7, R225.reuse, R181, R226, 0x1, P1 ;  /* 0x000000b5e1073211 */ /* 0x040fe200008f0ce2 */
[----:B------:R-:W-:Y:S01]  /*186d0*/  @!PT LDS RZ, [RZ] ;  /* 0x00000000fffff984 */ /* 0x000fe20000000800 */
[----:B------:R-:W-:Y:S01]  /*186e0*/  @!PT LDS RZ, [RZ] ;  /* 0x00000000fffff984 */ /* 0x000fe20000000800 */
[----:B------:R-:W-:Y:S01]  /*186f0*/  @!PT LDS RZ, [RZ] ;  /* 0x00000000fffff984 */ /* 0x000fe20000000800 */
[----:B------:R4:W-:Y:S01]  /*18700*/  @P5 LDGSTS.E.BYPASS.LTC128B.128 [R240+0x12800], desc[UR6][R8.64+0x80] ;  /* 0x1280008008f05fae */ /* 0x0009e2000b901d46 */
[----:B-1----:R-:W-:-:S03]  /*18710*/  @P2 LEA R4, P1, R225, R180, 0x1 ;  /* 0x000000b4e1042211 */ /* 0x002fc600078208ff */
        /* <DEDUP_REMOVED lines=12> */
.L_x_7329:
[----:B------:R-:W-:Y:S05]  /*187e0*/  BSYNC B0 ;  /* 0x0000000000007941 */ /* 0x000fea0003800000 */
.L_x_7328:
        /* <DEDUP_REMOVED lines=12> */
[----:B------:R-:W-:-:S05]  /*188b0*/  SHF.L.U64.HI R2, R68, 0x5, R69 ;  /* 0x0000000544027819 */ /* 0x000fca0000010245 */
[CC--:B----4-:R-:W-:Y:S02]  /*188c0*/  @P5 LEA R8, P1, R0.reuse, R180.reuse, 0x1 ;  /* 0x000000b400085211 */ /* 0x0d0fe400078208ff */
[CC--:B------:R-:W-:Y:S02]  /*188d0*/  @!P6 LEA R10, P3, R0.reuse, R180.reuse, 0x1 ;  /* 0x000000b4000ae211 */ /* 0x0c0fe400078608ff */
[CCC-:B------:R-:W-:Y:S02]  /*188e0*/  @P5 LEA.HI.X R9, R0.reuse, R181.reuse, R2.reuse, 0x1, P1 ;  /* 0x000000b500095211 */ /* 0x1c0fe400008f0c02 */
[CCC-:B------:R-:W-:Y:S02]  /*188f0*/  @!P6 LEA.HI.X R11, R0.reuse, R181.reuse, R2.reuse, 0x1, P3 ;  /* 0x000000b5000be211 */ /* 0x1c0fe400018f0c02 */
[CC--:B--2--5:R-:W-:Y:S02]  /*18900*/  @P4 LEA R6, P3, R0.reuse, R180.reuse, 0x1 ;  /* 0x000000b400064211 */ /* 0x0e4fe400078608ff */
[C---:B-1----:R-:W-:Y:S01]  /*18910*/  @P2 LEA R4, P1, R0.reuse, R180, 0x1 ;  /* 0x000000b400042211 */ /* 0x042fe200078208ff */
        /* <DEDUP_REMOVED lines=22> */
.L_x_7331:
[----:B------:R-:W-:Y:S05]  /*18a80*/  BSYNC B0 ;  /* 0x0000000000007941 */ /* 0x000fea0003800000 */
.L_x_7330:
        /* <DEDUP_REMOVED lines=9> */
[-C--:B-12-4-:R-:W-:Y:S01]  /*18b20*/  @P2 MOV R4, R180.reuse ;  /* 0x000000b400042202 */ /* 0x096fe20000000f00 */
[----:B------:R-:W-:Y:S01]  /*18b30*/  @P2 IMAD.MOV.U32 R5, RZ, RZ, R181 ;  /* 0x000000ffff052224 */ /* 0x000fe200078e00b5 */
[----:B-----5:R-:W-:Y:S01]  /*18b40*/  @P1 MOV R6, R180 ;  /* 0x000000b400061202 */ /* 0x020fe20000000f00 */
[----:B------:R-:W-:Y:S01]  /*18b50*/  @P2 IMAD R2, R69, 0x60, RZ ;  /* 0x0000006045022824 */ /* 0x000fe200078e02ff */
[----:B------:R-:W-:Y:S01]  /*18b60*/  @P1 MOV R7, R181 ;  /* 0x000000b500071202 */ /* 0x000fe20000000f00 */
[----:B------:R-:W-:-:S04]  /*18b70*/  @P2 IMAD.WIDE.U32 R8, R68, 0x60, R4 ;  /* 0x0000006044082825 */ /* 0x000fc800078e0004 */
[C---:B------:R-:W-:Y:S01]  /*18b80*/  @P1 IMAD R4, R69.reuse, 0x60, RZ ;  /* 0x0000006045041824 */ /* 0x040fe200078e02ff */
[----:B------:R-:W-:Y:S01]  /*18b90*/  @P2 IADD3 R9, R2, R9, RZ ;  /* 0x0000000902092210 */ /* 0x000fe20007ffe0ff */
[----:B------:R-:W-:Y:S02]  /*18ba0*/  @P3 IMAD R0, R69, 0x60, RZ ;  /* 0x0000006045003824 */ /* 0x000fe400078e02ff */
[----:B------:R-:W-:-:S04]  /*18bb0*/  @!P0 IMAD.WIDE.U32 R12, R68, 0x60, R180 ;  /* 0x00000060440c8825 */ /* 0x000fc800078e00b4 */
[----:B------:R-:W-:Y:S02]  /*18bc0*/  @!P0 IMAD R69, R69, 0x60, RZ ;  /* 0x0000006045458824 */ /* 0x000fe400078e02ff */
[----:B------:R-:W-:-:S03]  /*18bd0*/  @P1 IMAD.WIDE.U32 R10, R68, 0x60, R6 ;  /* 0x00000060440a1825 */ /* 0x000fc600078e0006 */
[----:B------:R-:W-:Y:S01]  /*18be0*/  @!P0 IADD3 R13, R69, R13, RZ ;  /* 0x0000000d450d8210 */ /* 0x000fe20007ffe0ff */
[----:B------:R-:W-:Y:S01]  /*18bf0*/  @P3 IMAD.WIDE.U32 R6, R68, 0x60, R180 ;  /* 0x0000006044063825 */ /* 0x000fe200078e00b4 */
[----:B------:R-:W-:Y:S02]  /*18c00*/  @P1 IADD3 R5, R4, R11, RZ ;  /* 0x0000000b04051210 */ /* 0x000fe40007ffe0ff */
[----:B------:R-:W-:Y:S01]  /*18c10*/  @P1 MOV R4, R10 ;  /* 0x0000000a00041202 */ /* 0x000fe20000000f00 */
[----:B------:R-:W-:Y:S01]  /*18c20*/  @!PT LDS RZ, [RZ] ;  /* 0x00000000fffff984 */ /* 0x000fe20000000800 */
[----:B------:R-:W-:Y:S01]  /*18c30*/  @!PT LDS RZ, [RZ] ;  /* 0x00000000fffff984 */ /* 0x000fe20000000800 */
[----:B------:R-:W-:Y:S01]  /*18c40*/  @!PT LDS RZ, [RZ] ;  /* 0x00000000fffff984 */ /* 0x000fe20000000800 */
[----:B------:R1:W-:Y:S01]  /*18c50*/  @!P0 LDGSTS.E.BYPASS.LTC128B.128 [R240+0x11800], desc[UR6][R12.64] ;  /* 0x118000000cf08fae */ /* 0x0003e2000b901d46 */
[----:B------:R-:W-:-:S03]  /*18c60*/  @P3 IMAD.IADD R7, R0, 0x1, R7 ;  /* 0x0000000100073824 */ /* 0x000fc600078e0207 */
        /* <DEDUP_REMOVED lines=16> */
.L_x_7333:
[----:B------:R-:W-:Y:S05]  /*18d70*/  BSYNC B0 ;  /* 0x0000000000007941 */ /* 0x000fea0003800000 */
.L_x_7332:
[----:B-1--4-:R-:W-:Y:S01]  /*18d80*/  LDSM.16.M88.4 R8, [R219] ;  /* 0x00000000db08783b */ /* 0x012fe20000000200 */
[----:B------:R-:W-:Y:S01]  /*18d90*/  R2P PR, R75, 0x6 ;  /* 0x000000064b007804 */ /* 0x000fe20000000000 */
[C---:B------:R-:W-:Y:S01]  /*18da0*/  VIADD R0, R218.reuse, 0x8000 ;  /* 0x00008000da007836 */ /* 0x040fe20000000000 */
[----:B-----5:R-:W1:Y:S01]  /*18db0*/  MUFU.RCP R250, R53 ;  /* 0x0000003500fa7308 */ /* 0x020e620000001000 */
[----:B------:R-:W4:Y:S01]  /*18dc0*/  LDSM.16.M88.4 R36, [R218+0x8000] ;  /* 0x00800000da24783b */ /* 0x000f220000000200 */
[----:B------:R-:W-:Y:S01]  /*18dd0*/  VIADD R217, R218, 0x8020 ;  /* 0x00008020dad97836 */ /* 0x000fe20000000000 */
[----:B------:R-:W-:Y:S01]  /*18de0*/  ISETP.GT.AND P6, PT, R242, R229, PT ;  /* 0x000000e5f200720c */ /* 0x000fe20003fc4270 */
[--C-:B------:R-:W-:Y:S01]  /*18df0*/  IMAD R165, R58, 0x2, R219.reuse ;  /* 0x000000023aa57824 */ /* 0x100fe200078e02db */
[----:B------:R-:W3:Y:S01]  /*18e00*/  LDSM.16.M88.4 R28, [R218+0x8800] ;  /* 0x00880000da1c783b */ /* 0x000ee20000000200 */
[----:B------:R-:W-:Y:S01]  /*18e10*/  IMAD R54, R56, 0x2, R219 ;  /* 0x0000000238367824 */ /* 0x000fe200078e02db */
[----:B------:R-:W-:Y:S01]  /*18e20*/  ISETP.NE.U32.AND P0, PT, R238, RZ, PT ;  /* 0x000000ffee00720c */ /* 0x000fe20003f05070 */
[----:B------:R-:W-:Y:S01]  /*18e30*/  IMAD.IADD R245, R59, 0x1, -R236 ;  /* 0x000000013bf57824 */ /* 0x000fe200078e0aec */
[----:B------:R-:W3:Y:S01]  /*18e40*/  LDSM.16.M88.4 R20, [R218+0x9000] ;  /* 0x00900000da14783b */ /* 0x000ee20000000200 */
[----:B------:R-:W-:Y:S01]  /*18e50*/  LEA R2, R56, R165, 0x1 ;  /* 0x000000a538027211 */ /* 0x000fe200078e08ff */
[----:B------:R-:W-:Y:S01]  /*18e60*/  IMAD.SHL.U32 R57, R57, 0x2, RZ ;  /* 0x0000000239397824 */ /* 0x000fe200078e00ff */
[----:B------:R-:W-:Y:S01]  /*18e70*/  @P1 IADD3 R217, R0, -0x20, RZ ;  /* 0xffffffe000d91810 */ /* 0x000fe20007ffe0ff */
[----:B------:R-:W3:Y:S01]  /*18e80*/  LDSM.16.M88.4 R64, [R218+0x9800] ;  /* 0x00980000da40783b */ /* 0x000ee20000000200 */
[----:B------:R-:W-:Y:S01]  /*18e90*/  IMAD.MOV.U32 R0, RZ, RZ, 0x40 ;  /* 0x00000040ff007424 */ /* 0x000fe200078e00ff */
[----:B------:R-:W-:Y:S01]  /*18ea0*/  BSSY B1, `(.L_x_7334) ;  /* 0x00001ac000017945 */ /* 0x000fe20003800000 */
[----:B------:R-:W-:Y:S01]  /*18eb0*/  ISETP.NE.AND.EX P0, PT, R239, RZ, PT, P0 ;  /* 0x000000ffef00720c */ /* 0x000fe20003f05300 */
[----:B------:R-:W-:Y:S01]  /*18ec0*/  LDSM.16.M88.4 R60, [R165] ;  /* 0x00000000a53c783b */ /* 0x000fe20000000200 */
[----:B-1----:R-:W-:Y:S01]  /*18ed0*/  FMUL.FTZ R250, R17, R250 ;  /* 0x000000fa11fa7220 */ /* 0x002fe20000410000 */
[----:B------:R-:W-:Y:S01]  /*18ee0*/  SEL R0, R0, 0xffffffc0, !P2 ;  /* 0xffffffc000007807 */ /* 0x000fe20005000000 */
[C---:B------:R-:W-:Y:S01]  /*18ef0*/  VIADD R215, R217.reuse, 0x800 ;  /* 0x00000800d9d77836 */ /* 0x040fe20000000000 */
[----:B------:R-:W1:Y:S01]  /*18f00*/  LDSM.16.M88.4 R44, [R217] ;  /* 0x00000000d92c783b */ /* 0x000e620000000200 */
[C---:B------:R-:W-:Y:S01]  /*18f10*/  IADD3 R214, R217.reuse, 0x1000, RZ ;  /* 0x00001000d9d67810 */ /* 0x040fe20007ffe0ff */
[C---:B------:R-:W-:Y:S01]  /*18f20*/  VIADD R213, R217.reuse, 0x1800 ;  /* 0x00001800d9d57836 */ /* 0x040fe20000000000 */
[C---:B------:R-:W-:Y:S01]  /*18f30*/  IADD3 R210, R217.reuse, 0x2800, RZ ;  /* 0x00002800d9d27810 */ /* 0x040fe20007ffe0ff */
[----:B------:R-:W1:Y:S01]  /*18f40*/  LDSM.16.M88.4 R48, [R217+0x800] ;  /* 0x00080000d930783b */ /* 0x000e620000000200 */
[----:B------:R-:W-:Y:S01]  /*18f50*/  IMAD.IADD R216, R218, 0x1, R0 ;  /* 0x00000001dad87824 */ /* 0x000fe200078e0200 */
[C---:B------:R-:W-:Y:S01]  /*18f60*/  IADD3 R207, R217.reuse, 0x4000, RZ ;  /* 0x00004000d9cf7810 */ /* 0x040fe20007ffe0ff */
[----:B------:R-:W-:Y:S01]  /*18f70*/  IMAD.IADD R212, R0, 0x1, R217 ;  /* 0x0000000100d47824 */ /* 0x000fe200078e02d9 */
[----:B--2---:R-:W2:Y:S01]  /*18f80*/  LDSM.16.M88.4 R4, [R217+0x1000] ;  /* 0x00100000d904783b */ /* 0x004ea20000000200 */
[C---:B------:R-:W-:Y:S01]  /*18f90*/  VIADD R211, R217.reuse, 0x2000 ;  /* 0x00002000d9d37836 */ /* 0x040fe20000000000 */
[C---:B------:R-:W-:Y:S01]  /*18fa0*/  IADD3 R204, R217.reuse, 0x5800, RZ ;  /* 0x00005800d9cc7810 */ /* 0x040fe20007ffe0ff */
[C---:B------:R-:W-:Y:S01]  /*18fb0*/  VIADD R209, R217.reuse, 0x3000 ;  /* 0x00003000d9d17836 */ /* 0x040fe20000000000 */
[----:B------:R-:W2:Y:S01]  /*18fc0*/  LDSM.16.M88.4 R68, [R217+0x1800] ;  /* 0x00180000d944783b */ /* 0x000ea20000000200 */
[C---:B------:R-:W-:Y:S01]  /*18fd0*/  VIADD R208, R217.reuse, 0x3800 ;  /* 0x00003800d9d07836 */ /* 0x040fe20000000000 */
[C---:B------:R-:W-:Y:S01]  /*18fe0*/  IADD3 R201, R217.reuse, 0x7000, RZ ;  /* 0x00007000d9c97810 */ /* 0x040fe20007ffe0ff */
[C---:B------:R-:W-:Y:S01]  /*18ff0*/  VIADD R206, R217.reuse, 0x4800 ;  /* 0x00004800d9ce7836 */ /* 0x040fe20000000000 */
[----:B------:R-:W-:Y:S01]  /*19000*/  LDSM.16.M88.4 R76, [R54] ;  /* 0x00000000364c783b */ /* 0x000fe20000000200 */
[----:B------:R-:W-:-:S02]  /*19010*/  VIADD R205, R217, 0x5000 ;  /* 0x00005000d9cd7836 */ /* 0x000fc40000000000 */
[C---:B------:R-:W-:Y:S01]  /*19020*/  VIADD R203, R217.reuse, 0x6000 ;  /* 0x00006000d9cb7836 */ /* 0x040fe20000000000 */
[C---:B----4-:R-:W-:Y:S01]  /*19030*/  HMMA.16816.F32.BF16 R40, R8.reuse, R36, RZ ;  /* 0x000000240828723c */ /* 0x050fe200000418ff */
[----:B------:R-:W4:Y:S01]  /*19040*/  LDSM.16.M88.4 R12, [R216+0x8000] ;  /* 0x00800000d80c783b */ /* 0x000f220000000200 */
[C---:B------:R-:W-:Y:S02]  /*19050*/  VIADD R202, R217.reuse, 0x6800 ;  /* 0x00006800d9ca7836 */ /* 0x040fe40000000000 */
[----:B------:R-:W-:Y:S01]  /*19060*/  VIADD R200, R217, 0x7800 ;  /* 0x00007800d9c87836 */ /* 0x000fe20000000000 */
[----:B------:R-:W-:Y:S01]  /*19070*/  LDSM.16.M88.4 R84, [R216+0x9800] ;  /* 0x00980000d854783b */ /* 0x000fe20000000200 */
[C---:B------:R-:W-:Y:S03]  /*19080*/  HMMA.16816.F32.BF16 R36, R8.reuse, R38, RZ ;  /* 0x000000260824723c */ /* 0x040fe600000418ff */
[----:B------:R-:W-:Y:S03]  /*19090*/  LDSM.16.M88.4 R88, [R212+0x3800] ;  /* 0x00380000d458783b */ /* 0x000fe60000000200 */
[C---:B---3--:R-:W-:Y:S01]  /*190a0*/  HMMA.16816.F32.BF16 R32, R8.reuse, R28, RZ ;  /* 0x0000001c0820723c */ /* 0x048fe200000418ff */
[----:B------:R-:W0:Y:S05]  /*190b0*/  LDGDEPBAR ;  /* 0x00000000000079af */ /* 0x000e2a0000000000 */
        /* <DEDUP_REMOVED lines=19> */
[C---:B----4-:R-:W-:Y:S06]  /*191f0*/  HMMA.16816.F32.BF16 R40, R76.reuse, R12, R40 ;  /* 0x0000000c4c28723c */ /* 0x050fec0000041828 */
[C---:B------:R-:W-:Y:S01]  /*19200*/  HMMA.16816.F32.BF16 R36, R76.reuse, R14, R36 ;  /* 0x0000000e4c24723c */ /* 0x040fe20000041824 */
[----:B------:R-:W4:Y:S05]  /*19210*/  LDSM.16.M88.4 R12, [R212+0x1000] ;  /* 0x00100000d40c783b */ /* 0x000f2a0000000200 */
        /* <DEDUP_REMOVED lines=60> */
[----:B------:R-:W-:Y:S04]  /*195e0*/  LDSM.16.M88.4 R48, [R219+0x4000] ;  /* 0x00400000db30783b */ /* 0x000fe80000000200 */
        /* <DEDUP_REMOVED lines=39> */
[----:B------:R-:W3:Y:S01]  /*19860*/  LDSM.16.M88.4 R84, [R212+0x5800] ;  /* 0x00580000d454783b */ /* 0x000ee20000000200 */
[C---:B----4-:R-:W-:Y:S06]  /*19870*/  HMMA.16816.F32.BF16 R32, R60.reuse, R64, R32 ;  /* 0x000000403c20723c */ /* 0x050fec0000041820 */
[C---:B------:R-:W-:Y:S06]  /*19880*/  HMMA.16816.F32.BF16 R40, R60.reuse, R68, R40 ;  /* 0x000000443c28723c */ /* 0x040fec0000041828 */
[C---:B------:R-:W-:Y:S01]  /*19890*/  HMMA.16816.F32.BF16 R36, R60.reuse, R70, R36 ;  /* 0x000000463c24723c */ /* 0x040fe20000041824 */
[----:B------:R-:W-:Y:S05]  /*198a0*/  LDSM.16.M88.4 R68, [R218+0xe000] ;  /* 0x00e00000da44783b */ /* 0x000fea0000000200 */
        /* <DEDUP_REMOVED lines=26> */
[C---:B------:R-:W-:Y:S01]  /*19a50*/  HMMA.16816.F32.BF16 R28, R44.reuse, R66, R28 ;  /* 0x000000422c1c723c */ /* 0x040fe2000004181c */
[----:B------:R-:W-:Y:S05]  /*19a60*/  LDSM.16.M88.4 R64, [R216+0xe000] ;  /* 0x00e00000d840783b */ /* 0x000fea0000000200 */
[C---:B----4-:R-:W-:Y:S06]  /*19a70*/  HMMA.16816.F32.BF16 R24, R44.reuse, R60, R24 ;  /* 0x0000003c2c18723c */ /* 0x050fec0000041818 */
        /* <DEDUP_REMOVED lines=10> */
[----:B------:R-:W-:Y:S01]  /*19b20*/  HMMA.16816.F32.BF16 R20, R88, R10, R20 ;  /* 0x0000000a5814723c */ /* 0x000fe20000041814 */
[----:B------:R-:W2:Y:S05]  /*19b30*/  LDSM.16.M88.4 R8, [R212+0x6800] ;  /* 0x00680000d408783b */ /* 0x000eaa0000000200 */
[----:B-1----:R-:W-:Y:S06]  /*19b40*/  HMMA.16816.F32.BF16 R32, R68, R60, R32 ;  /* 0x0000003c4420723c */ /* 0x002fec0000041820 */
[C---:B------:R-:W-:Y:S06]  /*19b50*/  HMMA.16816.F32.BF16 R40, R88.reuse, R12, R40 ;  /* 0x0000000c5828723c */ /* 0x040fec0000041828 */
[C---:B------:R-:W-:Y:S01]  /*19b60*/  HMMA.16816.F32.BF16 R36, R88.reuse, R14, R36 ;  /* 0x0000000e5824723c */ /* 0x040fe20000041824 */
[----:B------:R-:W1:Y:S05]  /*19b70*/  LDSM.16.M88.4 R12, [R212+0x6000] ;  /* 0x00600000d40c783b */ /* 0x000e6a0000000200 */
[C---:B------:R-:W-:Y:S06]  /*19b80*/  HMMA.16816.F32.BF16 R80, R88.reuse, R84, R80 ;  /* 0x000000545850723c */ /* 0x040fec0000041850 */
[----:B------:R-:W-:Y:S01]  /*19b90*/  HMMA.16816.F32.BF16 R76, R88, R86, R76 ;  /* 0x00000056584c723c */ /* 0x000fe2000004184c */
[----:B------:R-:W3:Y:S05]  /*19ba0*/  LDSM.16.M88.4 R84, [R212+0x7000] ;  /* 0x00700000d454783b */ /* 0x000eea0000000200 */
[----:B------:R-:W-:Y:S01]  /*19bb0*/  HMMA.16816.F32.BF16 R60, R68, R62, R28 ;  /* 0x0000003e443c723c */ /* 0x000fe2000004181c */
[----:B------:R-:W4:Y:S01]  /*19bc0*/  LDSM.16.M88.4 R28, [R212+0x7800] ;  /* 0x00780000d41c783b */ /* 0x000f220000000200 */
[----:B------:R-:W-:-:S04]  /*19bd0*/  DEPBAR.LE SB0, 0x0 ;  /* 0x000080000000791a */ /* 0x000fc80000000000 */
[----:B--2---:R-:W-:Y:S06]  /*19be0*/  HMMA.16816.F32.BF16 R32, R4, R8, R32 ;  /* 0x000000080420723c */ /* 0x004fec0000041820 */
[----:B------:R-:W-:Y:S01]  /*19bf0*/  HMMA.16816.F32.BF16 R40, R68, R64, R40 ;  /* 0x000000404428723c */ /* 0x000fe20000041828 */
[----:B------:R-:W-:-:S04]  /*19c00*/  SHF.R.S32.HI R9, RZ, 0x1f, R72 ;  /* 0x0000001fff097819 */ /* 0x000fc80000011448 */
[----:B------:R-:W-:Y:S01]  /*19c10*/  LEA.HI R72, R9, R72, RZ, 0x2 ;  /* 0x0000004809487211 */ /* 0x000fe200078f10ff */
[----:B------:R-:W-:Y:S03]  /*19c20*/  HMMA.16816.F32.BF16 R36, R68, R66, R36 ;  /* 0x000000424424723c */ /* 0x000fe60000041824 */
[----:B------:R-:W-:-:S03]  /*19c30*/  SHF.R.S32.HI R9, RZ, 0x2, R72 ;  /* 0x00000002ff097819 */ /* 0x000fc60000011448 */
[----:B------:R-:W-:Y:S02]  /*19c40*/  HMMA.16816.F32.BF16 R24, R68, R48, R24 ;  /* 0x000000304418723c */ /* 0x000fe40000041818 */
[----:B------:R-:W-:Y:S01]  /*19c50*/  IMAD R246, R74, 0x10, R9 ;  /* 0x000000104af67824 */ /* 0x000fe200078e0209 */
[----:B------:R-:W-:-:S03]  /*19c60*/  IADD3 R9, R59, 0x1, -R236 ;  /* 0x000000013b097810 */ /* 0x000fc60007ffe8ec */
[----:B------:R-:W-:Y:S01]  /*19c70*/  HMMA.16816.F32.BF16 R20, R68, R50, R20 ;  /* 0x000000324414723c */ /* 0x000fe20000041814 */
[----:B------:R-:W-:Y:S01]  /*19c80*/  IADD3 R246, R73, R246, RZ ;  /* 0x000000f649f67210 */ /* 0x000fe20007ffe0ff */
[----:B------:R-:W-:-:S03]  /*19c90*/  IMAD.IADD R9, R52, 0x1, R9 ;  /* 0x0000000134097824 */ /* 0x000fc600078e0209 */
[----:B------:R-:W-:Y:S01]  /*19ca0*/  IADD3 R248, R246, R245, RZ ;  /* 0x000000f5f6f87210 */ /* 0x000fe20007ffe0ff */
[C---:B------:R-:W-:Y:S01]  /*19cb0*/  HMMA.16816.F32.BF16 R80, R68.reuse, R44, R80 ;  /* 0x0000002c4450723c */ /* 0x040fe20000041850 */
[--C-:B------:R-:W-:Y:S02]  /*19cc0*/  IADD3 R245, R245, 0x8, R246.reuse ;  /* 0x00000008f5f57810 */ /* 0x100fe40007ffe0f6 */
[C---:B------:R-:W-:Y:S02]  /*19cd0*/  IADD3 R0, R9.reuse, 0x8, R246 ;  /* 0x0000000809007810 */ /* 0x040fe40007ffe0f6 */
[----:B------:R-:W-:Y:S01]  /*19ce0*/  VIADDMNMX R246, R9, R246, R59, PT ;  /* 0x000000f609f67246 */ /* 0x000fe2000380013b */
[----:B------:R-:W-:Y:S01]  /*19cf0*/  HMMA.16816.F32.BF16 R76, R68, R46, R76 ;  /* 0x0000002e444c723c */ /* 0x000fe2000004184c */
[----:B------:R-:W-:Y:S02]  /*19d00*/  VIMNMX R243, R0, R59, PT ;  /* 0x0000003b00f37248 */ /* 0x000fe40003fe0100 */
[----:B------:R-:W-:-:S02]  /*19d10*/  VIADDMNMX R247, R248, -R3, RZ, !PT ;  /* 0x80000003f8f77246 */ /* 0x000fc400078001ff */
[----:B------:R-:W-:Y:S01]  /*19d20*/  VIADDMNMX R244, R245, -R3, RZ, !PT ;  /* 0x80000003f5f47246 */ /* 0x000fe200078001ff */
[C---:B-1----:R-:W-:Y:S06]  /*19d30*/  HMMA.16816.F32.BF16 R40, R4.reuse, R12, R40 ;  /* 0x0000000c0428723c */ /* 0x042fec0000041828 */
[C---:B------:R-:W-:Y:S06]  /*19d40*/  HMMA.16816.F32.BF16 R36, R4.reuse, R14, R36 ;  /* 0x0000000e0424723c */ /* 0x040fec0000041824 */
[C---:B------:R-:W-:Y:S06]  /*19d50*/  HMMA.16816.F32.BF16 R60, R4.reuse, R10, R60 ;  /* 0x0000000a043c723c */ /* 0x040fec000004183c */
[C---:B---3--:R-:W-:Y:S06]  /*19d60*/  HMMA.16816.F32.BF16 R24, R4.reuse, R84, R24 ;  /* 0x000000540418723c */ /* 0x048fec0000041818 */
[C---:B------:R-:W-:Y:S06]  /*19d70*/  HMMA.16816.F32.BF16 R20, R4.reuse, R86, R20 ;  /* 0x000000560414723c */ /* 0x040fec0000041814 */
[C---:B----4-:R-:W-:Y:S06]  /*19d80*/  HMMA.16816.F32.BF16 R80, R4.reuse, R28, R80 ;  /* 0x0000001c0450723c */ /* 0x050fec0000041850 */
[----:B------:R-:W-:Y:S07]  /*19d90*/  HMMA.16816.F32.BF16 R76, R4, R30, R76 ;  /* 0x0000001e044c723c */ /* 0x000fee000004184c */
[----:B------:R-:W-:Y:S01]  /*19da0*/  LOP3.LUT R5, R57, 0x6, RZ, 0xc0, !PT ;  /* 0x0000000639057812 */ /* 0x000fe200078ec0ff */
[----:B------:R-:W-:Y:S06]  /*19db0*/  BAR.SYNC.DEFER_BLOCKING 0x0 ;  /* 0x0000000000007b1d */ /* 0x000fec0000010000 */
[----:B------:R-:W-:Y:S10]  /*19dc0*/  @!P6 BRA `(.L_x_7335) ;  /* 0x0000000800e4e947 */ /* 0x000ff40003800000 */
        /* <DEDUP_REMOVED lines=21> */
[----:B------:R-:W-:Y:S01]  /*19f20*/  IMAD R13, R7, R3, R0 ;  /* 0x00000003070d7224 */ /* 0x000fe200078e0200 */
[----:B------:R-:W-:Y:S01]  /*19f30*/  LOP3.LUT R0, R16, R11, RZ, 0x3c, !PT ;  /* 0x0000000b10007212 */ /* 0x000fe200078e3cff */
[----:B------:R-:W-:Y:S01]  /*19f40*/  IMAD R3, R9, R3, R4 ;  /* 0x0000000309037224 */ /* 0x000fe200078e0204 */
[----:B------:R-:W-:Y:S02]  /*19f50*/  LOP3.LUT R4, RZ, R11, RZ, 0x33, !PT ;  /* 0x0000000bff047212 */ /* 0x000fe400078e33ff */
[C---:B------:R-:W-:Y:S02]  /*19f60*/  ISETP.GT.U32.AND P2, PT, R6.reuse, R13, PT ;  /* 0x0000000d0600720c */ /* 0x040fe40003f44070 */
[----:B------:R-:W-:-:S11]  /*19f70*/  ISETP.GT.U32.AND P3, PT, R6, R3, PT ;  /* 0x000000030600720c */ /* 0x000fd60003f64070 */
[----:B------:R-:W-:Y:S01]  /*19f80*/  @!P2 IMAD.IADD R13, R13, 0x1, -R6 ;  /* 0x000000010d0da824 */ /* 0x000fe200078e0a06 */
[----:B------:R-:W-:Y:S01]  /*19f90*/  @!P2 IADD3 R7, R7, 0x1, RZ ;  /* 0x000000010707a810 */ /* 0x000fe20007ffe0ff */
[----:B------:R-:W-:Y:S01]  /*19fa0*/  @!P3 VIADD R9, R9, 0x1 ;  /* 0x000000010909b836 */ /* 0x000fe20000000000 */
[-C--:B------:R-:W-:Y:S02]  /*19fb0*/  @!P3 IADD3 R3, R3, -R6.reuse, RZ ;  /* 0x800000060303b210 */ /* 0x080fe40007ffe0ff */
[-C--:B------:R-:W-:Y:S02]  /*19fc0*/  ISETP.GE.U32.AND P4, PT, R13, R6.reuse, PT ;  /* 0x000000060d00720c */ /* 0x080fe40003f86070 */
[----:B------:R-:W-:Y:S01]  /*19fd0*/  ISETP.GE.U32.AND P5, PT, R3, R6, PT ;  /* 0x000000060300720c */ /* 0x000fe20003fa6070 */
[----:B------:R-:W2:Y:S01]  /*19fe0*/  LD.E.64 R12, desc[UR6][R18.64+0x20] ;  /* 0x00002006120c7980 */ /* 0x000ea2000c101b00 */
[----:B------:R-:W-:Y:S02]  /*19ff0*/  ISETP.GE.AND P3, PT, R0, RZ, PT ;  /* 0x000000ff0000720c */ /* 0x000fe40003f66270 */
        /* <DEDUP_REMOVED lines=9> */
[C---:B------:R-:W-:Y:S01]  /*1a090*/  IMAD.WIDE R14, R3.reuse, 0x4, R238 ;  /* 0x00000004030e7825 */ /* 0x040fe200078e02ee */
        /* <DEDUP_REMOVED lines=17> */
.L_x_7337:
[----:B------:R-:W2:Y:S02]  /*1a1b0*/  LD.E R4, desc[UR6][R18.64+0x38] ;  /* 0x0000380612047980 */ /* 0x000ea4000c101900 */
[----:B--2---:R-:W-:-:S04]  /*1a1c0*/  LEA R4, -R4, RZ, 0x6 ;  /* 0x000000ff04047211 */ /* 0x004fc800078e31ff */
[----:B------:R-:W-:Y:S02]  /*1a1d0*/  SHF.R.S32.HI R0, RZ, 0x1f, R4 ;  /* 0x0000001fff007819 */ /* 0x000fe40000011404 */
.L_x_7338:
[----:B------:R-:W-:Y:S05]  /*1a1e0*/  BSYNC B0 ;  /* 0x0000000000007941 */ /* 0x000fea0003800000 */
.L_x_7336:
        /* <DEDUP_REMOVED lines=30> */
[C---:B------:R-:W-:Y:S02]  /*1a3d0*/  @P2 LEA.HI.X R13, R3.reuse, R231, R0, 0x1, P1 ;  /* 0x000000e7030d2211 */ /* 0x040fe400008f0c00 */
        /* <DEDUP_REMOVED lines=28> */
[C---:B------:R-:W-:Y:S02]  /*1a5a0*/  @P2 LEA.HI.X R7, R3.reuse, R231, R0, 0x1, P1 ;  /* 0x000000e703072211 */ /* 0x040fe400008f0c00 */
        /* <DEDUP_REMOVED lines=59> */
.L_x_7335:
[----:B------:R-:W-:Y:S05]  /*1a960*/  BSYNC B1 ;  /* 0x0000000000017941 */ /* 0x000fea0003800000 */
.L_x_7334:
[----:B------:R2:W3:Y:S01]  /*1a970*/  LD.E R189, desc[UR6][R18.64+0xdc] ;  /* 0x0000dc0612bd7980 */ /* 0x0004e2000c101900 */
[----:B------:R-:W-:-:S04]  /*1a980*/  IMAD.IADD R16, R16, 0x1, R5 ;  /* 0x0000000110107824 */ /* 0x000fc800078e0205 */
[----:B------:R-:W-:Y:S02]  /*1a990*/  VIADD R0, R16, 0x1 ;  /* 0x0000000110007836 */ /* 0x000fe40000000000 */
[----:B-1----:R-:W-:-:S03]  /*1a9a0*/  IMAD.IADD R31, R248, 0x1, -R16 ;  /* 0x00000001f81f7824 */ /* 0x002fc600078e0a10 */
[C---:B------:R-:W-:Y:S02]  /*1a9b0*/  ISETP.GE.AND P2, PT, R0.reuse, R247, PT ;  /* 0x000000f70000720c */ /* 0x040fe40003f46270 */
[----:B------:R-:W-:Y:S01]  /*1a9c0*/  ISETP.GE.AND P5, PT, R0, R244, PT ;  /* 0x000000f40000720c */ /* 0x000fe20003fa6270 */
[----:B------:R-:W-:Y:S01]  /*1a9d0*/  IMAD.IADD R4, R248, 0x1, -R0 ;  /* 0x00000001f8047824 */ /* 0x000fe200078e0a00 */
[C---:B------:R-:W-:Y:S01]  /*1a9e0*/  ISETP.GE.OR P2, PT, R0.reuse, R246, !P2 ;  /* 0x000000f60000720c */ /* 0x040fe20005746670 */
[C---:B------:R-:W-:Y:S01]  /*1a9f0*/  IMAD.IADD R3, R245.reuse, 0x1, -R16 ;  /* 0x00000001f5037824 */ /* 0x040fe200078e0a10 */
[----:B------:R-:W-:Y:S01]  /*1aa00*/  ISETP.GE.OR P5, PT, R0, R243, !P5 ;  /* 0x000000f30000720c */ /* 0x000fe20006fa6670 */
[----:B------:R-:W-:Y:S01]  /*1aa10*/  IMAD.IADD R0, R245, 0x1, -R0 ;  /* 0x00000001f5007824 */ /* 0x000fe200078e0a00 */
[----:B------:R-:W-:Y:S02]  /*1aa20*/  IABS R31, R31 ;  /* 0x0000001f001f7213 */ /* 0x000fe40000000000 */
[----:B------:R-:W-:-:S02]  /*1aa30*/  IABS R4, R4 ;  /* 0x0000000400047213 */ /* 0x000fc40000000000 */
[----:B------:R-:W-:Y:S02]  /*1aa40*/  IABS R0, R0 ;  /* 0x0000000000007213 */ /* 0x000fe40000000000 */
[----:B------:R-:W-:Y:S02]  /*1aa50*/  I2FP.F32.S32 R31, R31 ;  /* 0x0000001f001f7245 */ /* 0x000fe40000201400 */
[----:B--2---:R-:W-:Y:S02]  /*1aa60*/  IABS R19, R3 ;  /* 0x0000000300137213 */ /* 0x004fe40000000000 */
[----:B------:R-:W-:Y:S01]  /*1aa70*/  ISETP.GE.AND P4, PT, R16, R247, PT ;  /* 0x000000f71000720c */ /* 0x000fe20003f86270 */
[----:B------:R-:W-:Y:S01]  /*1aa80*/  FFMA.FTZ R31, -R250, R31, R40 ;  /* 0x0000001ffa1f7223 */ /* 0x000fe20000010128 */
[----:B------:R-:W-:Y:S02]  /*1aa90*/  I2FP.F32.S32 R19, R19 ;  /* 0x0000001300137245 */ /* 0x000fe40000201400 */
[----:B------:R-:W-:-:S02]  /*1aaa0*/  I2FP.F32.S32 R4, R4 ;  /* 0x0000000400047245 */ /* 0x000fc40000201400 */
[----:B------:R-:W-:Y:S01]  /*1aab0*/  I2FP.F32.S32 R0, R0 ;  /* 0x0000000000007245 */ /* 0x000fe20000201400 */
[C---:B------:R-:W-:Y:S01]  /*1aac0*/  VIADD R15, R16.reuse, 0x8 ;  /* 0x00000008100f7836 */ /* 0x040fe20000000000 */
[C---:B------:R-:W-:Y:S02]  /*1aad0*/  ISETP.GE.OR P4, PT, R16.reuse, R246, !P4 ;  /* 0x000000f61000720c */ /* 0x040fe40006786670 */
[----:B------:R-:W-:Y:S01]  /*1aae0*/  ISETP.GE.AND P1, PT, R16, R244, PT ;  /* 0x000000f41000720c */ /* 0x000fe20003f26270 */
[C---:B------:R-:W-:Y:S01]  /*1aaf0*/  FFMA.FTZ R19, -R250.reuse, R19, R42 ;  /* 0x00000013fa137223 */ /* 0x040fe2000001012a */
[C---:B------:R-:W-:Y:S01]  /*1ab00*/  FFMA.FTZ R29, -R250.reuse, R4, R41 ;  /* 0x00000004fa1d7223 */ /* 0x040fe20000010129 */
[----:B------:R-:W-:Y:S01]  /*1ab10*/  FFMA.FTZ R17, -R250, R0, R43 ;  /* 0x00000000fa117223 */ /* 0x000fe2000001012b */
[C---:B------:R-:W-:Y:S01]  /*1ab20*/  VIADD R0, R16.reuse, 0x9 ;  /* 0x0000000910007836 */ /* 0x040fe20000000000 */
[----:B------:R-:W-:Y:S02]  /*1ab30*/  FSEL R31, R31, -INF , !P4 ;  /* 0xff8000001f1f7808 */ /* 0x000fe40006000000 */
[----:B------:R-:W-:-:S02]  /*1ab40*/  ISETP.GE.OR P1, PT, R16, R243, !P1 ;  /* 0x000000f31000720c */ /* 0x000fc40004f26670 */
[C---:B------:R-:W-:Y:S02]  /*1ab50*/  ISETP.GE.AND P3, PT, R15.reuse, R247, PT ;  /* 0x000000f70f00720c */ /* 0x040fe40003f66270 */
[----:B------:R-:W-:Y:S01]  /*1ab60*/  ISETP.GE.AND P4, PT, R15, R244, PT ;  /* 0x000000f40f00720c */ /* 0x000fe20003f86270 */
[C-C-:B------:R-:W-:Y:S01]  /*1ab70*/  IMAD.IADD R3, R248.reuse, 0x1, -R15.reuse ;  /* 0x00000001f8037824 */ /* 0x140fe200078e0a0f */
[----:B------:R-:W-:Y:S02]  /*1ab80*/  FSEL R19, R19, -INF , !P1 ;  /* 0xff80000013137808 */ /* 0x000fe40004800000 */
[----:B------:R-:W-:Y:S01]  /*1ab90*/  FSEL R29, R29, -INF , !P2 ;  /* 0xff8000001d1d7808 */ /* 0x000fe20005000000 */
[----:B------:R-:W-:Y:S01]  /*1aba0*/  IMAD.IADD R4, R248, 0x1, -R0 ;  /* 0x00000001f8047824 */ /* 0x000fe200078e0a00 */
[C---:B------:R-:W-:Y:S02]  /*1abb0*/  ISETP.GE.OR P3, PT, R15.reuse, R246, !P3 ;  /* 0x000000f60f00720c */ /* 0x040fe40005f66670 */
[----:B------:R-:W-:Y:S01]  /*1abc0*/  ISETP.GE.OR P4, PT, R15, R243, !P4 ;  /* 0x000000f30f00720c */ /* 0x000fe20006786670 */
[----:B------:R-:W-:Y:S01]  /*1abd0*/  IMAD.IADD R15, R245, 0x1, -R15 ;  /* 0x00000001f50f7824 */ /* 0x000fe200078e0a0f */
[----:B------:R-:W-:-:S02]  /*1abe0*/  ISETP.GE.AND P1, PT, R0, R247, PT ;  /* 0x000000f70000720c */ /* 0x000fc40003f26270 */
[C---:B------:R-:W-:Y:S02]  /*1abf0*/  ISETP.GE.AND P2, PT, R0.reuse, R244, PT ;  /* 0x000000f40000720c */ /* 0x040fe40003f46270 */
[C---:B------:R-:W-:Y:S02]  /*1ac00*/  ISETP.GE.OR P1, PT, R0.reuse, R246, !P1 ;  /* 0x000000f60000720c */ /* 0x040fe40004f26670 */
[----:B------:R-:W-:Y:S01]  /*1ac10*/  ISETP.GE.OR P2, PT, R0, R243, !P2 ;  /* 0x000000f30000720c */ /* 0x000fe20005746670 */
[----:B------:R-:W-:Y:S01]  /*1ac20*/  IMAD.IADD R0, R245, 0x1, -R0 ;  /* 0x00000001f5007824 */ /* 0x000fe200078e0a00 */
[----:B------:R-:W-:Y:S02]  /*1ac30*/  IABS R15, R15 ;  /* 0x0000000f000f7213 */ /* 0x000fe40000000000 */
[----:B------:R-:W-:Y:S02]  /*1ac40*/  IABS R4, R4 ;  /* 0x0000000400047213 */ /* 0x000fe40000000000 */
[----:B------:R-:W-:-:S02]  /*1ac50*/  IABS R0, R0 ;  /* 0x0000000000007213 */ /* 0x000fc40000000000 */
[----:B------:R-:W-:Y:S02]  /*1ac60*/  I2FP.F32.S32 R15, R15 ;  /* 0x0000000f000f7245 */ /* 0x000fe40000201400 */
[----:B------:R-:W-:Y:S02]  /*1ac70*/  I2FP.F32.S32 R4, R4 ;  /* 0x0000000400047245 */ /* 0x000fe40000201400 */
[----:B------:R-:W-:Y:S01]  /*1ac80*/  I2FP.F32.S32 R0, R0 ;  /* 0x0000000000007245 */ /* 0x000fe20000201400 */
[C---:B------:R-:W-:Y:S02]  /*1ac90*/  FFMA.FTZ R15, -R250.reuse, R15, R38 ;  /* 0x0000000ffa0f7223 */ /* 0x040fe40000010126 */
[----:B------:R-:W-:Y:S01]  /*1aca0*/  FFMA.FTZ R37, -R250, R4, R37 ;  /* 0x00000004fa257223 */ /* 0x000fe20000010125 */
[C---:B------:R-:W-:Y:S01]  /*1acb0*/  VIADD R4, R16.reuse, 0x11 ;  /* 0x0000001110047836 */ /* 0x040fe20000000000 */
[----:B------:R-:W-:Y:S01]  /*1acc0*/  IABS R3, R3 ;  /* 0x0000000300037213 */ /* 0x000fe20000000000 */
[----:B------:R-:W-:-:S02]  /*1acd0*/  VIADD R13, R16, 0x10 ;  /* 0x00000010100d7836 */ /* 0x000fc40000000000 */
[----:B------:R-:W-:Y:S01]  /*1ace0*/  FFMA.FTZ R5, -R250, R0, R39 ;  /* 0x00000000fa057223 */ /* 0x000fe20000010127 */
[----:B------:R-:W-:Y:S02]  /*1acf0*/  FSEL R15, R15, -INF , !P4 ;  /* 0xff8000000f0f7808 */ /* 0x000fe40006000000 */
[----:B------:R-:W-:Y:S01]  /*1ad00*/  FSEL R39, R37, -INF , !P1 ;  /* 0xff80000025277808 */ /* 0x000fe20004800000 */
[----:B------:R-:W-:Y:S01]  /*1ad10*/  IMAD.IADD R7, R248, 0x1, -R13 ;  /* 0x00000001f8077824 */ /* 0x000fe200078e0a0d */
[----:B------:R-:W-:Y:S02]  /*1ad20*/  I2FP.F32.S32 R3, R3 ;  /* 0x0000000300037245 */ /* 0x000fe40000201400 */
[C---:B------:R-:W-:Y:S02]  /*1ad30*/  ISETP.GE.AND P4, PT, R4.reuse, R247, PT ;  /* 0x000000f70400720c */ /* 0x040fe40003f86270 */
[----:B------:R-:W-:Y:S01]  /*1ad40*/  ISETP.GE.AND P1, PT, R4, R244, PT ;  /* 0x000000f40400720c */ /* 0x000fe20003f26270 */
[----:B------:R-:W-:Y:S01]  /*1ad50*/  VIADD R11, R16, 0x18 ;  /* 0x00000018100b7836 */ /* 0x000fe20000000000 */
[----:B------:R-:W-:Y:S01]  /*1ad60*/  ISETP.GE.OR P4, PT, R4, R246, !P4 ;  /* 0x000000f60400720c */ /* 0x000fe20006786670 */
[----:B------:R-:W-:Y:S01]  /*1ad70*/  IMAD.IADD R41, R248, 0x1, -R4 ;  /* 0x00000001f8297824 */ /* 0x000fe200078e0a04 */
[----:B------:R-:W-:Y:S01]  /*1ad80*/  ISETP.GE.OR P1, PT, R4, R243, !P1 ;  /* 0x000000f30400720c */ /* 0x000fe20004f26670 */
[----:B------:R-:W-:Y:S01]  /*1ad90*/  FFMA.FTZ R3, -R250, R3, R36 ;  /* 0x00000003fa037223 */ /* 0x000fe20000010124 */
[----:B------:R-:W-:Y:S01]  /*1ada0*/  IABS R7, R7 ;  /* 0x0000000700077213 */ /* 0x000fe20000000000 */
[----:B------:R-:W-:-:S02]  /*1adb0*/  IMAD.IADD R4, R245, 0x1, -R4 ;  /* 0x00000001f5047824 */ /* 0x000fc400078e0a04 */
[----:B------:R-:W-:Y:S01]  /*1adc0*/  IMAD.IADD R43, R248, 0x1, -R11 ;  /* 0x00000001f82b7824 */ /* 0x000fe200078e0a0b */
[----:B------:R-:W-:Y:S02]  /*1add0*/  I2FP.F32.S32 R7, R7 ;  /* 0x0000000700077245 */ /* 0x000fe40000201400 */
[----:B------:R-:W-:Y:S02]  /*1ade0*/  FSEL R17, R17, -INF , !P5 ;  /* 0xff80000011117808 */ /* 0x000fe40006800000 */
[----:B------:R-:W-:Y:S02]  /*1adf0*/  FSEL R3, R3, -INF , !P3 ;  /* 0xff80000003037808 */ /* 0x000fe40005800000 */
[----:B------:R-:W-:Y:S02]  /*1ae00*/  IABS R4, R4 ;  /* 0x0000000400047213 */ /* 0x000fe40000000000 */
[C---:B------:R-:W-:Y:S02]  /*1ae10*/  ISETP.GE.AND P5, PT, R13.reuse, R247, PT ;  /* 0x000000f70d00720c */ /* 0x040fe40003fa6270 */
[----:B------:R-:W-:-:S02]  /*1ae20*/  ISETP.GE.AND P3, PT, R13, R244, PT ;  /* 0x000000f40d00720c */ /* 0x000fc40003f66270 */
[----:B------:R-:W-:Y:S01]  /*1ae30*/  IABS R43, R43 ;  /* 0x0000002b002b7213 */ /* 0x000fe20000000000 */
[----:B------:R-:W-:Y:S01]  /*1ae40*/  FFMA.FTZ R32, -R250, R7, R32 ;  /* 0x00000007fa207223 */ /* 0x000fe20000010120 */
[----:B------:R-:W-:Y:S02]  /*1ae50*/  I2FP.F32.S32 R4, R4 ;  /* 0x0000000400047245 */ /* 0x000fe40000201400 */
[C---:B------:R-:W-:Y:S02]  /*1ae60*/  ISETP.GE.OR P5, PT, R13.reuse, R246, !P5 ;  /* 0x000000f60d00720c */ /* 0x040fe40006fa6670 */
[----:B------:R-:W-:Y:S01]  /*1ae70*/  ISETP.GE.OR P3, PT, R13, R243, !P3 ;  /* 0x000000f30d00720c */ /* 0x000fe20005f66670 */
[----:B------:R-:W-:Y:S01]  /*1ae80*/  IMAD.IADD R13, R245, 0x1, -R13 ;  /* 0x00000001f50d7824 */ /* 0x000fe200078e0a0d */
[----:B------:R-:W-:Y:S02]  /*1ae90*/  I2FP.F32.S32 R43, R43 ;  /* 0x0000002b002b7245 */ /* 0x000fe40000201400 */
[----:B------:R-:W-:-:S02]  /*1aea0*/  FSEL R5, R5, -INF , !P2 ;  /* 0xff80000005057808 */ /* 0x000fc40005000000 */
[C---:B------:R-:W-:Y:S01]  /*1aeb0*/  ISETP.GE.AND P2, PT, R11.reuse, R247, PT ;  /* 0x000000f70b00720c */ /* 0x040fe20003f46270 */
[----:B------:R-:W-:Y:S01]  /*1aec0*/  FFMA.FTZ R7, -R250, R4, R35 ;  /* 0x00000004fa077223 */ /* 0x000fe20000010123 */
[----:B------:R-:W-:Y:S01]  /*1aed0*/  FSEL R37, R32, -INF , !P5 ;  /* 0xff80000020257808 */ /* 0x000fe20006800000 */
[----:B------:R-:W-:Y:S01]  /*1aee0*/  FFMA.FTZ R35, -R250, R43, R60 ;  /* 0x0000002bfa237223 */ /* 0x000fe2000001013c */
[C---:B------:R-:W-:Y:S01]  /*1aef0*/  ISETP.GE.AND P5, PT, R11.reuse, R244, PT ;  /* 0x000000f40b00720c */ /* 0x040fe20003fa6270 */
[C---:B------:R-:W-:Y:S01]  /*1af00*/  VIADD R9, R16.reuse, 0x19 ;  /* 0x0000001910097836 */ /* 0x040fe20000000000 */
[----:B------:R-:W-:Y:S01]  /*1af10*/  IABS R13, R13 ;  /* 0x0000000d000d7213 */ /* 0x000fe20000000000 */
[----:B------:R-:W-:Y:S01]  /*1af20*/  VIADD R43, R16, 0x20 ;  /* 0x00000020102b7836 */ /* 0x000fe20000000000 */
[C---:B------:R-:W-:Y:S02]  /*1af30*/  ISETP.GE.OR P2, PT, R11.reuse, R246, !P2 ;  /* 0x000000f60b00720c */ /* 0x040fe40005746670 */
[----:B------:R-:W-:Y:S01]  /*1af40*/  IABS R41, R41 ;  /* 0x0000002900297213 */ /* 0x000fe20000000000 */
[----:B------:R-:W-:Y:S01]  /*1af50*/  IMAD.IADD R0, R248, 0x1, -R9 ;  /* 0x00000001f8007824 */ /* 0x000fe200078e0a09 */
[----:B------:R-:W-:Y:S01]  /*1af60*/  ISETP.GE.OR P5, PT, R11, R243, !P5 ;  /* 0x000000f30b00720c */ /* 0x000fe20006fa6670 */
[----:B------:R-:W-:Y:S01]  /*1af70*/  IMAD.IADD R11, R245, 0x1, -R11 ;  /* 0x00000001f50b7824 */ /* 0x000fe200078e0a0b */
[----:B------:R-:W-:-:S02]  /*1af80*/  I2FP.F32.S32 R13, R13 ;  /* 0x0000000d000d7245 */ /* 0x000fc40000201400 */
[----:B------:R-:W-:Y:S02]  /*1af90*/  I2FP.F32.S32 R41, R41 ;  /* 0x0000002900297245 */ /* 0x000fe40000201400 */
[----:B------:R-:W-:Y:S02]  /*1afa0*/  FSEL R7, R7, -INF , !P1 ;  /* 0xff80000007077808 */ /* 0x000fe40004800000 */
[----:B------:R-:W-:Y:S02]  /*1afb0*/  FSEL R35, R35, -INF , !P2 ;  /* 0xff80000023237808 */ /* 0x000fe40005000000 */
[C---:B------:R-:W-:Y:S02]  /*1afc0*/  ISETP.GE.AND P1, PT, R43.reuse, R247, PT ;  /* 0x000000f72b00720c */ /* 0x040fe40003f26270 */
[C---:B------:R-:W-:Y:S01]  /*1afd0*/  ISETP.GE.AND P2, PT, R43.reuse, R244, PT ;  /* 0x000000f42b00720c */ /* 0x040fe20003f46270 */
[C---:B------:R-:W-:Y:S01]  /*1afe0*/  FFMA.FTZ R13, -R250.reuse, R13, R34 ;  /* 0x0000000dfa0d7223 */ /* 0x040fe20000010122 */
[----:B------:R-:W-:Y:S01]  /*1aff0*/  IABS R11, R11 ;  /* 0x0000000b000b7213 */ /* 0x000fe20000000000 */
[----:B------:R-:W-:Y:S01]  /*1b000*/  FFMA.FTZ R41, -R250, R41, R33 ;  /* 0x00000029fa297223 */ /* 0x000fe20000010121 */
[----:B------:R-:W-:Y:S01]  /*1b010*/  IABS R0, R0 ;  /* 0x0000000000007213 */ /* 0x000fe20000000000 */
[----:B------:R-:W-:Y:S01]  /*1b020*/  IMAD.IADD R45, R248, 0x1, -R43 ;  /* 0x00000001f82d7824 */ /* 0x000fe200078e0a2b */
[----:B------:R-:W-:-:S02]  /*1b030*/  ISETP.GE.OR P1, PT, R43, R246, !P1 ;  /* 0x000000f62b00720c */ /* 0x000fc40004f26670 */
[----:B------:R-:W-:Y:S01]  /*1b040*/  ISETP.GE.OR P2, PT, R43, R243, !P2 ;  /* 0x000000f32b00720c */ /* 0x000fe20005746670 */
[----:B------:R-:W-:Y:S01]  /*1b050*/  IMAD.IADD R43, R245, 0x1, -R43 ;  /* 0x00000001f52b7824 */ /* 0x000fe200078e0a2b */
[----:B------:R-:W-:Y:S02]  /*1b060*/  I2FP.F32.S32 R11, R11 ;  /* 0x0000000b000b7245 */ /* 0x000fe40000201400 */
[----:B------:R-:W-:Y:S02]  /*1b070*/  I2FP.F32.S32 R0, R0 ;  /* 0x0000000000007245 */ /* 0x000fe40000201400 */
[----:B------:R-:W-:Y:S02]  /*1b080*/  FSEL R13, R13, -INF , !P3 ;  /* 0xff8000000d0d7808 */ /* 0x000fe40005800000 */
[----:B------:R-:W-:Y:S02]  /*1b090*/  FSEL R41, R41, -INF , !P4 ;  /* 0xff80000029297808 */ /* 0x000fe40006000000 */
[----:B------:R-:W-:-:S02]  /*1b0a0*/  ISETP.GE.AND P3, PT, R9, R247, PT ;  /* 0x000000f70900720c */ /* 0x000fc40003f66270 */
[C---:B------:R-:W-:Y:S02]  /*1b0b0*/  ISETP.GE.AND P4, PT, R9.reuse, R244, PT ;  /* 0x000000f40900720c */ /* 0x040fe40003f86270 */
[----:B------:R-:W-:Y:S01]  /*1b0c0*/  IABS R43, R43 ;  /* 0x0000002b002b7213 */ /* 0x000fe20000000000 */
[C---:B------:R-:W-:Y:S01]  /*1b0d0*/  FFMA.FTZ R11, -R250.reuse, R11, R62 ;  /* 0x0000000bfa0b7223 */ /* 0x040fe2000001013e */
[----:B------:R-:W-:Y:S01]  /*1b0e0*/  FFMA.FTZ R33, -R250, R0, R61 ;  /* 0x00000000fa217223 */ /* 0x000fe2000001013d */
[----:B------:R-:W-:Y:S01]  /*1b0f0*/  VIADD R0, R16, 0x21 ;  /* 0x0000002110007836 */ /* 0x000fe20000000000 */
[C---:B------:R-:W-:Y:S02]  /*1b100*/  ISETP.GE.OR P3, PT, R9.reuse, R246, !P3 ;  /* 0x000000f60900720c */ /* 0x040fe40005f66670 */
[----:B------:R-:W-:Y:S01]  /*1b110*/  ISETP.GE.OR P4, PT, R9, R243, !P4 ;  /* 0x000000f30900720c */ /* 0x000fe20006786670 */
[----:B------:R-:W-:Y:S01]  /*1b120*/  IMAD.IADD R9, R245, 0x1, -R9 ;  /* 0x00000001f5097824 */ /* 0x000fe200078e0a09 */
[----:B------:R-:W-:-:S02]  /*1b130*/  IABS R45, R45 ;  /* 0x0000002d002d7213 */ /* 0x000fc40000000000 */
[----:B------:R-:W-:Y:S02]  /*1b140*/  I2FP.F32.S32 R43, R43 ;  /* 0x0000002b002b7245 */ /* 0x000fe40000201400 */
[----:B------:R-:W-:Y:S02]  /*1b150*/  FSEL R11, R11, -INF , !P5 ;  /* 0xff8000000b0b7808 */ /* 0x000fe40006800000 */
[----:B------:R-:W-:Y:S01]  /*1b160*/  FSEL R33, R33, -INF , !P3 ;  /* 0xff80000021217808 */ /* 0x000fe20005800000 */
[----:B------:R-:W-:Y:S01]  /*1b170*/  FFMA.FTZ R26, -R250, R43, R26 ;  /* 0x0000002bfa1a7223 */ /* 0x000fe2000001011a */
[----:B------:R-:W-:Y:S01]  /*1b180*/  I2FP.F32.S32 R45, R45 ;  /* 0x0000002d002d7245 */ /* 0x000fe20000201400 */
[----:B------:R-:W-:Y:S01]  /*1b190*/  VIADD R43, R16, 0x28 ;  /* 0x00000028102b7836 */ /* 0x000fe20000000000 */
[C---:B------:R-:W-:Y:S02]  /*1b1a0*/  ISETP.GE.AND P5, PT, R0.reuse, R247, PT ;  /* 0x000000f70000720c */ /* 0x040fe40003fa6270 */
[----:B------:R-:W-:-:S02]  /*1b1b0*/  ISETP.GE.AND P3, PT, R0, R244, PT ;  /* 0x000000f40000720c */ /* 0x000fc40003f66270 */
[----:B------:R-:W-:Y:S01]  /*1b1c0*/  IABS R9, R9 ;  /* 0x0000000900097213 */ /* 0x000fe20000000000 */
[----:B------:R-:W-:Y:S01]  /*1b1d0*/  IMAD.IADD R4, R248, 0x1, -R0 ;  /* 0x00000001f8047824 */ /* 0x000fe200078e0a00 */
[----:B------:R-:W-:Y:S01]  /*1b1e0*/  ISETP.GE.OR P5, PT, R0, R246, !P5 ;  /* 0x000000f60000720c */ /* 0x000fe20006fa6670 */
[----:B------:R-:W-:Y:S01]  /*1b1f0*/  FFMA.FTZ R24, -R250, R45, R24 ;  /* 0x0000002dfa187223 */ /* 0x000fe20000010118 */
[----:B------:R-:W-:Y:S01]  /*1b200*/  ISETP.GE.OR P3, PT, R0, R243, !P3 ;  /* 0x000000f30000720c */ /* 0x000fe20005f66670 */
[----:B------:R-:W-:Y:S01]  /*1b210*/  IMAD.IADD R0, R245, 0x1, -R0 ;  /* 0x00000001f5007824 */ /* 0x000fe200078e0a00 */
[----:B------:R-:W-:Y:S01]  /*1b220*/  I2FP.F32.S32 R9, R9 ;  /* 0x0000000900097245 */ /* 0x000fe20000201400 */
[----:B------:R-:W-:-:S03]  /*1b230*/  IMAD.IADD R45, R248, 0x1, -R43 ;  /* 0x00000001f82d7824 */ /* 0x000fc600078e0a2b */
[----:B------:R-:W-:Y:S01]  /*1b240*/  IABS R0, R0 ;  /* 0x0000000000007213 */ /* 0x000fe20000000000 */
[----:B------:R-:W-:Y:S01]  /*1b250*/  FFMA.FTZ R9, -R250, R9, R63 ;  /* 0x00000009fa097223 */ /* 0x000fe2000001013f */
[----:B------:R-:W-:Y:S02]  /*1b260*/  IABS R45, R45 ;  /* 0x0000002d002d7213 */ /* 0x000fe40000000000 */
[----:B------:R-:W-:Y:S02]  /*1b270*/  IABS R4, R4 ;  /* 0x0000000400047213 */ /* 0x000fe40000000000 */
[----:B------:R-:W-:Y:S02]  /*1b280*/  I2FP.F32.S32 R0, R0 ;  /* 0x0000000000007245 */ /* 0x000fe40000201400 */
[----:B------:R-:W-:Y:S02]  /*1b290*/  I2FP.F32.S32 R45, R45 ;  /* 0x0000002d002d7245 */ /* 0x000fe40000201400 */
[----:B------:R-:W-:-:S02]  /*1b2a0*/  FSEL R9, R9, -INF , !P4 ;  /* 0xff80000009097808 */ /* 0x000fc40006000000 */
[C---:B------:R-:W-:Y:S01]  /*1b2b0*/  ISETP.GE.AND P4, PT, R43.reuse, R247, PT ;  /* 0x000000f72b00720c */ /* 0x040fe20003f86270 */
[C---:B------:R-:W-:Y:S01]  /*1b2c0*/  FFMA.FTZ R27, -R250.reuse, R0, R27 ;  /* 0x00000000fa1b7223 */ /* 0x040fe2000001011b */
[----:B------:R-:W-:Y:S01]  /*1b2d0*/  I2FP.F32.S32 R4, R4 ;  /* 0x0000000400047245 */ /* 0x000fe20000201400 */
[----:B------:R-:W-:Y:S01]  /*1b2e0*/  FFMA.FTZ R20, -R250, R45, R20 ;  /* 0x0000002dfa147223 */ /* 0x000fe20000010114 */
[----:B------:R-:W-:Y:S01]  /*1b2f0*/  VIADD R6, R16, 0x30 ;  /* 0x0000003010067836 */ /* 0x000fe20000000000 */
[----:B------:R-:W-:Y:S02]  /*1b300*/  ISETP.GE.OR P4, PT, R43, R246, !P4 ;  /* 0x000000f62b00720c */ /* 0x000fe40006786670 */
[----:B------:R-:W-:Y:S01]  /*1b310*/  FFMA.FTZ R25, -R250, R4, R25 ;  /* 0x00000004fa197223 */ /* 0x000fe20000010119 */
[----:B------:R-:W-:Y:S02]  /*1b320*/  FSEL R198, R27, -INF , !P3 ;  /* 0xff8000001bc67808 */ /* 0x000fe40005800000 */
[----:B------:R-:W-:-:S02]  /*1b330*/  FSEL R232, R20, -INF , !P4 ;  /* 0xff80000014e87808 */ /* 0x000fc40006000000 */
[C---:B------:R-:W-:Y:S02]  /*1b340*/  ISETP.GE.AND P3, PT, R6.reuse, R247, PT ;  /* 0x000000f70600720c */ /* 0x040fe40003f66270 */
[----:B------:R-:W-:Y:S02]  /*1b350*/  ISETP.GE.AND P4, PT, R6, R244, PT ;  /* 0x000000f40600720c */ /* 0x000fe40003f86270 */
[----:B------:R-:W-:Y:S01]  /*1b360*/  FMNMX.FTZ R8, R31, R29, !PT ;  /* 0x0000001d1f087209 */ /* 0x000fe20007810000 */
[----:B------:R-:W-:Y:S01]  /*1b370*/  VIADD R0, R16, 0x29 ;  /* 0x0000002910007836 */ /* 0x000fe20000000000 */
[----:B------:R-:W-:Y:S01]  /*1b380*/  FSEL R14, R25, -INF , !P5 ;  /* 0xff800000190e7808 */ /* 0x000fe20006800000 */
[--C-:B------:R-:W-:Y:S01]  /*1b390*/  IMAD.IADD R25, R248, 0x1, -R6.reuse ;  /* 0x00000001f8197824 */ /* 0x100fe200078e0a06 */
[C---:B------:R-:W-:Y:S01]  /*1b3a0*/  ISETP.GE.OR P3, PT, R6.reuse, R246, !P3 ;  /* 0x000000f60600720c */ /* 0x040fe20005f66670 */
[----:B------:R-:W-:Y:S01]  /*1b3b0*/  IMAD.IADD R27, R245, 0x1, -R6 ;  /* 0x00000001f51b7824 */ /* 0x000fe200078e0a06 */
[----:B------:R-:W-:-:S02]  /*1b3c0*/  ISETP.GE.OR P4, PT, R6, R243, !P4 ;  /* 0x000000f30600720c */ /* 0x000fc40006786670 */
[----:B------:R-:W-:Y:S01]  /*1b3d0*/  FMNMX.FTZ R6, R3, R8, !PT ;  /* 0x0000000803067209 */ /* 0x000fe20007810000 */
[----:B------:R-:W-:-:S03]  /*1b3e0*/  IMAD.IADD R4, R248, 0x1, -R0 ;  /* 0x00000001f8047824 */ /* 0x000fc600078e0a00 */
[----:B------:R-:W-:Y:S02]  /*1b3f0*/  FMNMX.FTZ R6, R39, R6, !PT ;  /* 0x0000000627067209 */ /* 0x000fe40007810000 */
[----:B------:R-:W-:Y:S02]  /*1b400*/  IABS R4, R4 ;  /* 0x0000000400047213 */ /* 0x000fe40000000000 */
[----:B------:R-:W-:Y:S02]  /*1b410*/  FSEL R224, R26, -INF , !P2 ;  /* 0xff8000001ae07808 */ /* 0x000fe40005000000 */
[----:B------:R-:W-:Y:S02]  /*1b420*/  FMNMX.FTZ R6, R37, R6, !PT ;  /* 0x0000000625067209 */ /* 0x000fe40007810000 */
[C---:B------:R-:W-:Y:S02]  /*1b430*/  ISETP.GE.AND P2, PT, R0.reuse, R247, PT ;  /* 0x000000f70000720c */ /* 0x040fe40003f46270 */
[----:B------:R-:W-:-:S02]  /*1b440*/  ISETP.GE.AND P5, PT, R0, R244, PT ;  /* 0x000000f40000720c */ /* 0x000fc40003fa6270 */
[----:B------:R-:W-:Y:S02]  /*1b450*/  I2FP.F32.S32 R4, R4 ;  /* 0x0000000400047245 */ /* 0x000fe40000201400 */
[----:B------:R-:W-:Y:S02]  /*1b460*/  FMNMX.FTZ R6, R41, R6, !PT ;  /* 0x0000000629067209 */ /* 0x000fe40007810000 */
[C---:B------:R-:W-:Y:S02]  /*1b470*/  ISETP.GE.OR P2, PT, R0.reuse, R246, !P2 ;  /* 0x000000f60000720c */ /* 0x040fe40005746670 */
[----:B------:R-:W-:Y:S01]  /*1b480*/  ISETP.GE.OR P5, PT, R0, R243, !P5 ;  /* 0x000000f30000720c */ /* 0x000fe20006fa6670 */
[----:B------:R-:W-:Y:S02]  /*1b490*/  IMAD.IADD R0, R245, 0x1, -R0 ;  /* 0x00000001f5007824 */ /* 0x000fe400078e0a00 */
[----:B------:R-:W-:Y:S01]  /*1b4a0*/  FFMA.FTZ R21, -R250, R4, R21 ;  /* 0x00000004fa157223 */ /* 0x000fe20000010115 */
[----:B------:R-:W-:Y:S01]  /*1b4b0*/  FMNMX.FTZ R6, R35, R6, !PT ;  /* 0x0000000623067209 */ /* 0x000fe20007810000 */
[----:B------:R-:W-:Y:S01]  /*1b4c0*/  VIADD R4, R16, 0x31 ;  /* 0x0000003110047836 */ /* 0x000fe20000000000 */
[----:B------:R-:W-:-:S02]  /*1b4d0*/  FSEL R12, R24, -INF , !P1 ;  /* 0xff800000180c7808 */ /* 0x000fc40004800000 */
[----:B------:R-:W-:Y:S01]  /*1b4e0*/  IABS R0, R0 ;  /* 0x0000000000007213 */ /* 0x000fe20000000000 */
[----:B------:R-:W-:Y:S01]  /*1b4f0*/  IMAD.IADD R10, R248, 0x1, -R4 ;  /* 0x00000001f80a7824 */ /* 0x000fe200078e0a04 */
[----:B------:R-:W-:Y:S02]  /*1b500*/  FMNMX.FTZ R6, R33, R6, !PT ;  /* 0x0000000621067209 */ /* 0x000fe40007810000 */
[----:B------:R-:W-:Y:S02]  /*1b510*/  I2FP.F32.S32 R0, R0 ;  /* 0x0000000000007245 */ /* 0x000fe40000201400 */
[----:B------:R-:W-:Y:S02]  /*1b520*/  IABS R25, R25 ;  /* 0x0000001900197213 */ /* 0x000fe40000000000 */
[----:B------:R-:W-:Y:S02]  /*1b530*/  FMNMX.FTZ R6, R12, R6, !PT ;  /* 0x000000060c067209 */ /* 0x000fe40007810000 */
[----:B------:R-:W-:Y:S01]  /*1b540*/  IABS R10, R10 ;  /* 0x0000000a000a7213 */ /* 0x000fe20000000000 */
[----:B------:R-:W-:Y:S01]  /*1b550*/  FFMA.FTZ R23, -R250, R0, R23 ;  /* 0x00000000fa177223 */ /* 0x000fe20000010117 */
[----:B------:R-:W-:Y:S01]  /*1b560*/  I2FP.F32.S32 R25, R25 ;  /* 0x0000001900197245 */ /* 0x000fe20000201400 */
[----:B------:R-:W-:Y:S01]  /*1b570*/  VIADD R0, R16, 0x38 ;  /* 0x0000003810007836 */ /* 0x000fe20000000000 */
[----:B------:R-:W-:Y:S01]  /*1b580*/  FMNMX.FTZ R6, R14, R6, !PT ;  /* 0x000000060e067209 */ /* 0x000fe20007810000 */
[----:B------:R-:W-:Y:S01]  /*1b590*/  VIADD R16, R16, 0x39 ;  /* 0x0000003910107836 */ /* 0x000fe20000000000 */
[----:B------:R-:W-:-:S02]  /*1b5a0*/  I2FP.F32.S32 R10, R10 ;  /* 0x0000000a000a7245 */ /* 0x000fc40000201400 */
[----:B------:R-:W-:Y:S01]  /*1b5b0*/  FSEL R252, R21, -INF , !P2 ;  /* 0xff80000015fc7808 */ /* 0x000fe20005000000 */
[----:B------:R-:W-:Y:S01]  /*1b5c0*/  FFMA.FTZ R80, -R250, R25, R80 ;  /* 0x00000019fa507223 */ /* 0x000fe20000010150 */
[----:B------:R-:W-:Y:S02]  /*1b5d0*/  ISETP.GE.AND P2, PT, R4, R247, PT ;  /* 0x000000f70400720c */ /* 0x000fe40003f46270 */
[----:B------:R-:W-:Y:S01]  /*1b5e0*/  FMNMX.FTZ R21, R232, R6, !PT ;  /* 0x00000006e8157209 */ /* 0x000fe20007810000 */
[C---:B------:R-:W-:Y:S01]  /*1b5f0*/  IMAD.IADD R25, R248.reuse, 0x1, -R0 ;  /* 0x00000001f8197824 */ /* 0x040fe200078e0a00 */
[----:B------:R-:W-:Y:S01]  /*1b600*/  FMNMX.FTZ R6, R19, R17, !PT ;  /* 0x0000001113067209 */ /* 0x000fe20007810000 */
[----:B------:R-:W-:Y:S02]  /*1b610*/  IMAD.IADD R8, R248, 0x1, -R16 ;  /* 0x00000001f8087824 */ /* 0x000fe400078e0a10 */
[----:B------:R-:W-:Y:S01]  /*1b620*/  FFMA.FTZ R10, -R250, R10, R81 ;  /* 0x0000000afa0a7223 */ /* 0x000fe20000010151 */
[----:B------:R-:W-:-:S02]  /*1b630*/  ISETP.GE.OR P2, PT, R4, R246, !P2 ;  /* 0x000000f60400720c */ /* 0x000fc40005746670 */
[----:B------:R-:W-:Y:S02]  /*1b640*/  FMNMX.FTZ R6, R15, R6, !PT ;  /* 0x000000060f067209 */ /* 0x000fe40007810000 */
[----:B------:R-:W-:Y:S02]  /*1b650*/  IABS R25, R25 ;  /* 0x0000001900197213 */ /* 0x000fe40000000000 */
[----:B------:R-:W-:Y:S02]  /*1b660*/  IABS R8, R8 ;  /* 0x0000000800087213 */ /* 0x000fe40000000000 */
[----:B------:R-:W-:Y:S02]  /*1b670*/  FSEL R251, R10, -INF , !P2 ;  /* 0xff8000000afb7808 */ /* 0x000fe40005000000 */
[----:B------:R-:W-:Y:S02]  /*1b680*/  ISETP.GE.AND P1, PT, R43, R244, PT ;  /* 0x000000f42b00720c */ /* 0x000fe40003f26270 */
[----:B------:R-:W-:-:S02]  /*1b690*/  FMNMX.FTZ R10, R5, R6, !PT ;  /* 0x00000006050a7209 */ /* 0x000fc40007810000 */
[----:B------:R-:W-:Y:S02]  /*1b6a0*/  I2FP.F32.S32 R25, R25 ;  /* 0x0000001900197245 */ /* 0x000fe40000201400 */
[----:B------:R-:W-:Y:S02]  /*1b6b0*/  I2FP.F32.S32 R8, R8 ;  /* 0x0000000800087245 */ /* 0x000fe40000201400 */
[----:B------:R-:W-:Y:S02]  /*1b6c0*/  FSEL R192, R80, -INF , !P3 ;  /* 0xff80000050c07808 */ /* 0x000fe40005800000 */
[----:B------:R-:W-:Y:S01]  /*1b6d0*/  ISETP.GE.OR P1, PT, R43, R243, !P1 ;  /* 0x000000f32b00720c */ /* 0x000fe20004f26670 */
[----:B------:R-:W-:Y:S01]  /*1b6e0*/  IMAD.IADD R43, R245, 0x1, -R43 ;  /* 0x00000001f52b7824 */ /* 0x000fe200078e0a2b */
[----:B------:R-:W-:Y:S02]  /*1b6f0*/  ISETP.GE.AND P3, PT, R0, R247, PT ;  /* 0x000000f70000720c */ /* 0x000fe40003f66270 */
[----:B------:R-:W-:-:S02]  /*1b700*/  FMNMX.FTZ R21, R252, R21, !PT ;  /* 0x00000015fc157209 */ /* 0x000fc40007810000 */
[----:B------:R-:W-:Y:S01]  /*1b710*/  FMNMX.FTZ R10, R13, R10, !PT ;  /* 0x0000000a0d0a7209 */ /* 0x000fe20007810000 */
[C---:B------:R-:W-:Y:S01]  /*1b720*/  FFMA.FTZ R25, -R250.reuse, R25, R76 ;  /* 0x00000019fa197223 */ /* 0x040fe2000001014c */
[----:B------:R-:W-:Y:S01]  /*1b730*/  FFMA.FTZ R77, -R250, R8, R77 ;  /* 0x00000008fa4d7223 */ /* 0x000fe2000001014d */
[----:B------:R-:W-:Y:S02]  /*1b740*/  ISETP.GE.OR P3, PT, R0, R246, !P3 ;  /* 0x000000f60000720c */ /* 0x000fe40005f66670 */
[----:B------:R-:W-:Y:S02]  /*1b750*/  ISETP.GE.AND P2, PT, R16, R247, PT ;  /* 0x000000f71000720c */ /* 0x000fe40003f46270 */
[----:B------:R-:W-:Y:S02]  /*1b760*/  FMNMX.FTZ R8, R192, R21, !PT ;  /* 0x00000015c0087209 */ /* 0x000fe40007810000 */
[----:B------:R-:W-:Y:S02]  /*1b770*/  FMNMX.FTZ R10, R7, R10, !PT ;  /* 0x0000000a070a7209 */ /* 0x000fe40007810000 */
[----:B------:R-:W-:-:S02]  /*1b780*/  IABS R43, R43 ;  /* 0x0000002b002b7213 */ /* 0x000fc40000000000 */
[----:B------:R-:W-:Y:S02]  /*1b790*/  FSEL R249, R25, -INF , !P3 ;  /* 0xff80000019f97808 */ /* 0x000fe40005800000 */
[----:B------:R-:W-:Y:S02]  /*1b7a0*/  ISETP.GE.OR P2, PT, R16, R246, !P2 ;  /* 0x000000f61000720c */ /* 0x000fe40005746670 */
[----:B------:R-:W-:Y:S02]  /*1b7b0*/  FMNMX.FTZ R6, R251, R8, !PT ;  /* 0x00000008fb067209 */ /* 0x000fe40007810000 */
[----:B------:R-:W-:Y:S02]  /*1b7c0*/  FMNMX.FTZ R10, R11, R10, !PT ;  /* 0x0000000a0b0a7209 */ /* 0x000fe40007810000 */
[----:B------:R-:W-:Y:S02]  /*1b7d0*/  I2FP.F32.S32 R43, R43 ;  /* 0x0000002b002b7245 */ /* 0x000fe40000201400 */
[----:B------:R-:W-:Y:S01]  /*1b7e0*/  ISETP.GE.AND P3, PT, R4, R244, PT ;  /* 0x000000f40400720c */ /* 0x000fe20003f66270 */
[----:B------:R-:W-:Y:S01]  /*1b7f0*/  IMAD.IADD R8, R245, 0x1, -R4 ;  /* 0x00000001f5087824 */ /* 0x000fe200078e0a04 */
[----:B------:R-:W-:-:S02]  /*1b800*/  FSEL R199, R77, -INF , !P2 ;  /* 0xff8000004dc77808 */ /* 0x000fc40005000000 */
[----:B------:R-:W-:Y:S02]  /*1b810*/  FMNMX.FTZ R6, R249, R6, !PT ;  /* 0x00000006f9067209 */ /* 0x000fe40007810000 */
[----:B------:R-:W-:Y:S01]  /*1b820*/  FMNMX.FTZ R25, R9, R10, !PT ;  /* 0x0000000a09197209 */ /* 0x000fe20007810000 */
[----:B------:R-:W-:Y:S01]  /*1b830*/  FFMA.FTZ R22, -R250, R43, R22 ;  /* 0x0000002bfa167223 */ /* 0x000fe20000010116 */
[----:B------:R-:W-:Y:S02]  /*1b840*/  IABS R27, R27 ;  /* 0x0000001b001b7213 */ /* 0x000fe40000000000 */
[----:B------:R-:W-:Y:S02]  /*1b850*/  ISETP.GE.OR P3, PT, R4, R243, !P3 ;  /* 0x000000f30400720c */ /* 0x000fe40005f66670 */
[----:B------:R-:W-:Y:S02]  /*1b860*/  ISETP.GE.AND P2, PT, R0, R244, PT ;  /* 0x000000f40000720c */ /* 0x000fe40003f46270 */
[----:B------:R-:W-:Y:S01]  /*1b870*/  FMNMX.FTZ R4, R199, R6, !PT ;  /* 0x00000006c7047209 */ /* 0x000fe20007810000 */
[----:B------:R-:W-:Y:S01]  /*1b880*/  IMAD.IADD R6, R245, 0x1, -R0 ;  /* 0x00000001f5067824 */ /* 0x000fe200078e0a00 */
[----:B------:R-:W-:-:S02]  /*1b890*/  FMNMX.FTZ R25, R224, R25, !PT ;  /* 0x00000019e0197209 */ /* 0x000fc40007810000 */
[----:B------:R-:W-:Y:S02]  /*1b8a0*/  I2FP.F32.S32 R27, R27 ;  /* 0x0000001b001b7245 */ /* 0x000fe40000201400 */
[----:B------:R-:W-:Y:S02]  /*1b8b0*/  IABS R8, R8 ;  /* 0x0000000800087213 */ /* 0x000fe40000000000 */
[----:B------:R-:W-:Y:S02]  /*1b8c0*/  FSEL R196, R22, -INF , !P1 ;  /* 0xff80000016c47808 */ /* 0x000fe40004800000 */
[----:B------:R-:W-:Y:S01]  /*1b8d0*/  ISETP.GE.OR P2, PT, R0, R243, !P2 ;  /* 0x000000f30000720c */ /* 0x000fe20005746670 */
[----:B------:R-:W-:Y:S01]  /*1b8e0*/  IMAD.IADD R0, R245, 0x1, -R16 ;  /* 0x00000001f5007824 */ /* 0x000fe200078e0a10 */
[----:B------:R-:W-:Y:S01]  /*1b8f0*/  FMNMX.FTZ R25, R198, R25, !PT ;  /* 0x00000019c6197209 */ /* 0x000fe20007810000 */
[----:B------:R-:W-:Y:S01]  /*1b900*/  FFMA.FTZ R82, -R250, R27, R82 ;  /* 0x0000001bfa527223 */ /* 0x000fe20000010152 */
[----:B------:R-:W-:-:S02]  /*1b910*/  IABS R6, R6 ;  /* 0x0000000600067213 */ /* 0x000fc40000000000 */
[----:B------:R-:W-:Y:S01]  /*1b920*/  I2FP.F32.S32 R8, R8 ;  /* 0x0000000800087245 */ /* 0x000fe20000201400 */
[----:B------:R-:W1:Y:S01]  /*1b930*/  SHFL.BFLY PT, R21, R4, 0x2, 0x1f ;  /* 0x0c401f0004157f89 */ /* 0x000e6200000e0000 */
[----:B------:R-:W-:Y:S02]  /*1b940*/  FSEL R194, R23, -INF , !P5 ;  /* 0xff80000017c27808 */ /* 0x000fe40006800000 */
[----:B------:R-:W-:Y:S01]  /*1b950*/  FMNMX.FTZ R25, R196, R25, !PT ;  /* 0x00000019c4197209 */ /* 0x000fe20007810000 */
[----:B------:R-:W-:Y:S01]  /*1b960*/  FFMA.FTZ R8, -R250, R8, R83 ;  /* 0x00000008fa087223 */ /* 0x000fe20000010153 */
[----:B------:R-:W-:Y:S02]  /*1b970*/  IABS R0, R0 ;  /* 0x0000000000007213 */ /* 0x000fe40000000000 */
[----:B------:R-:W-:Y:S02]  /*1b980*/  I2FP.F32.S32 R23, R6 ;  /* 0x0000000600177245 */ /* 0x000fe40000201400 */
[----:B------:R-:W-:-:S02]  /*1b990*/  FSEL R197, R82, -INF , !P4 ;  /* 0xff80000052c57808 */ /* 0x000fc40006000000 */
[----:B------:R-:W-:Y:S01]  /*1b9a0*/  FMNMX.FTZ R6, R194, R25, !PT ;  /* 0x00000019c2067209 */ /* 0x000fe20007810000 */
[----:B------:R-:W-:Y:S01]  /*1b9b0*/  FFMA.FTZ R23, -R250, R23, R78 ;  /* 0x00000017fa177223 */ /* 0x000fe2000001014e */
[----:B------:R-:W-:Y:S02]  /*1b9c0*/  I2FP.F32.S32 R0, R0 ;  /* 0x0000000000007245 */ /* 0x000fe40000201400 */
[----:B------:R-:W-:Y:S02]  /*1b9d0*/  ISETP.GE.AND P1, PT, R16, R244, PT ;  /* 0x000000f41000720c */ /* 0x000fe40003f26270 */
[----:B------:R-:W-:Y:S02]  /*1b9e0*/  FSEL R195, R8, -INF , !P3 ;  /* 0xff80000008c37808 */ /* 0x000fe40005800000 */
[----:B------:R-:W-:Y:S01]  /*1b9f0*/  FMNMX.FTZ R6, R197, R6, !PT ;  /* 0x00000006c5067209 */ /* 0x000fe20007810000 */
[----:B------:R-:W-:Y:S01]  /*1ba00*/  FFMA.FTZ R0, -R250, R0, R79 ;  /* 0x00000000fa007223 */ /* 0x000fe2000001014f */
[----:B------:R-:W-:-:S02]  /*1ba10*/  ISETP.GE.OR P1, PT, R16, R243, !P1 ;  /* 0x000000f31000720c */ /* 0x000fc40004f26670 */
[----:B------:R-:W-:Y:S02]  /*1ba20*/  FSEL R193, R23, -INF , !P2 ;  /* 0xff80000017c17808 */ /* 0x000fe40005000000 */
[----:B------:R-:W-:Y:S02]  /*1ba30*/  FMNMX.FTZ R6, R195, R6, !PT ;  /* 0x00000006c3067209 */ /* 0x000fe40007810000 */
[----:B------:R-:W-:Y:S02]  /*1ba40*/  FSEL R191, R0, -INF , !P1 ;  /* 0xff80000000bf7808 */ /* 0x000fe40004800000 */
[----:B------:R-:W-:-:S04]  /*1ba50*/  FMNMX.FTZ R6, R193, R6, !PT ;  /* 0x00000006c1067209 */ /* 0x000fc80007810000 */
[----:B------:R-:W-:Y:S02]  /*1ba60*/  FMNMX.FTZ R23, R191, R6, !PT ;  /* 0x00000006bf177209 */ /* 0x000fe40007810000 */
[----:B-1----:R-:W-:-:S03]  /*1ba70*/  FMNMX.FTZ R21, R4, R21, !PT ;  /* 0x0000001504157209 */ /* 0x002fc60007810000 */
[----:B------:R-:W1:Y:S04]  /*1ba80*/  SHFL.BFLY PT, R0, R23, 0x2, 0x1f ;  /* 0x0c401f0017007f89 */ /* 0x000e6800000e0000 */
[----:B------:R-:W2:Y:S01]  /*1ba90*/  SHFL.BFLY PT, R164, R21, 0x1, 0x1f ;  /* 0x0c201f0015a47f89 */ /* 0x000ea200000e0000 */
[----:B-1----:R-:W-:Y:S02]  /*1baa0*/  FMNMX.FTZ R0, R23, R0, !PT ;  /* 0x0000000017007209 */ /* 0x002fe40007810000 */
[----:B--2---:R-:W-:-:S03]  /*1bab0*/  FMNMX.FTZ R164, R21, R164, !PT ;  /* 0x000000a415a47209 */ /* 0x004fc60007810000 */
[----:B------:R-:W1:Y:S01]  /*1bac0*/  SHFL.BFLY PT, R21, R0, 0x1, 0x1f ;  /* 0x0c201f0000157f89 */ /* 0x000e6200000e0000 */
[----:B------:R-:W-:Y:S01]  /*1bad0*/  FSETP.NEU.FTZ.AND P1, PT, R164, -INF , PT ;  /* 0xff800000a400780b */ /* 0x000fe20003f3d000 */
[----:B---3--:R-:W-:Y:S01]  /*1bae0*/  FMUL.FTZ R190, R189, R164 ;  /* 0x000000a4bdbe7220 */ /* 0x008fe20000410000 */
[----:B------:R-:W-:-:S04]  /*1baf0*/  LEA R223, R55, UR4, 0x1 ;  /* 0x0000000437df7c11 */ /* 0x000fc8000f8e08ff */
[----:B------:R-:W-:Y:S01]  /*1bb00*/  FSEL R190, R190, RZ, P1 ;  /* 0x000000ffbebe7208 */ /* 0x000fe20000800000 */
[--C-:B------:R-:W-:Y:S01]  /*1bb10*/  IMAD R222, R58, 0x2, R223.reuse ;  /* 0x000000023ade7824 */ /* 0x100fe200078e02df */
[----:B------:R-:W2:Y:S03]  /*1bb20*/  LDSM.16.MT88.4 R156, [R223+0x10000] ;  /* 0x01000000df9c783b */ /* 0x000ea60000004200 */
[-CC-:B------:R-:W-:Y:S01]  /*1bb30*/  FFMA.FTZ R177, R3, R189.reuse, -R190.reuse ;  /* 0x000000bd03b17223 */ /* 0x180fe200000108be */
[----:B------:R-:W3:Y:S01]  /*1bb40*/  LDSM.16.MT88.4 R148, [R222+0x10000] ;  /* 0x01000000de94783b */ /* 0x000ee20000004200 */
[-CC-:B------:R-:W-:Y:S01]  /*1bb50*/  FFMA.FTZ R179, R31, R189.reuse, -R190.reuse ;  /* 0x000000bd1fb37223 */ /* 0x180fe200000108be */
[-CC-:B------:R-:W-:Y:S01]  /*1bb60*/  FFMA.FTZ R178, R29, R189.reuse, -R190.reuse ;  /* 0x000000bd1db27223 */ /* 0x180fe200000108be */
[-CC-:B------:R-:W-:Y:S01]  /*1bb70*/  FFMA.FTZ R174, R39, R189.reuse, -R190.reuse ;  /* 0x000000bd27ae7223 */ /* 0x180fe200000108be */
[----:B------:R-:W4:Y:S01]  /*1bb80*/  LDSM.16.MT88.4 R184, [R222+0x10800] ;  /* 0x01080000deb8783b */ /* 0x000f220000004200 */
[-CC-:B------:R-:W-:Y:S01]  /*1bb90*/  FFMA.FTZ R173, R37, R189.reuse, -R190.reuse ;  /* 0x000000bd25ad7223 */ /* 0x180fe200000108be */
[-CC-:B------:R-:W-:Y:S01]  /*1bba0*/  FFMA.FTZ R168, R41, R189.reuse, -R190.reuse ;  /* 0x000000bd29a87223 */ /* 0x180fe200000108be */
[----:B------:R-:W-:Y:S01]  /*1bbb0*/  FFMA.FTZ R169, R35, R189, -R190 ;  /* 0x000000bd23a97223 */ /* 0x000fe200000108be */
[----:B------:R-:W-:Y:S01]  /*1bbc0*/  IMAD R221, R56, 0x2, R223 ;  /* 0x0000000238dd7824 */ /* 0x000fe200078e02df */
[----:B------:R-:W-:Y:S01]  /*1bbd0*/  LDSM.16.MT88.4 R48, [R222+0x12000] ;  /* 0x01200000de30783b */ /* 0x000fe20000004200 */
[----:B-1----:R-:W-:Y:S01]  /*1bbe0*/  FMNMX.FTZ R3, R0, R21, !PT ;  /* 0x0000001500037209 */ /* 0x002fe20007810000 */
[----:B------:R-:W-:Y:S02]  /*1bbf0*/  MUFU.EX2 R179, R179 ;  /* 0x000000b300b37308 */ /* 0x000fe40000000800 */
[----:B------:R-:W-:Y:S01]  /*1bc00*/  LDSM.16.MT88.4 R80, [R222+0x14000] ;  /* 0x01400000de50783b */ /* 0x000fe20000004200 */
[----:B------:R-:W-:Y:S01]  /*1bc10*/  FSETP.NEU.FTZ.AND P1, PT, R3, -INF , PT ;  /* 0xff8000000300780b */ /* 0x000fe20003f3d000 */
[----:B------:R-:W-:-:S02]  /*1bc20*/  FMUL.FTZ R188, R189, R3 ;  /* 0x00000003bdbc7220 */ /* 0x000fc40000410000 */
[----:B------:R-:W-:Y:S03]  /*1bc30*/  LDSM.16.MT88.4 R104, [R223+0x16000] ;  /* 0x01600000df68783b */ /* 0x000fe60000004200 */
[----:B------:R-:W-:Y:S01]  /*1bc40*/  FSEL R188, R188, RZ, P1 ;  /* 0x000000ffbcbc7208 */ /* 0x000fe20000800000 */
[----:B------:R-:W1:Y:S01]  /*1bc50*/  MUFU.EX2 R178, R178 ;  /* 0x000000b200b27308 */ /* 0x000e620000000800 */
[----:B------:R-:W-:Y:S03]  /*1bc60*/  LDSM.16.MT88.4 R72, [R223+0x14000] ;  /* 0x01400000df48783b */ /* 0x000fe60000004200 */
[-CC-:B------:R-:W-:Y:S01]  /*1bc70*/  FFMA.FTZ R183, R19, R189.reuse, -R188.reuse ;  /* 0x000000bd13b77223 */ /* 0x180fe200000108bc */
[-CC-:B------:R-:W-:Y:S01]  /*1bc80*/  FFMA.FTZ R182, R17, R189.reuse, -R188.reuse ;  /* 0x000000bd11b67223 */ /* 0x180fe200000108bc */
[-CC-:B------:R-:W-:Y:S01]  /*1bc90*/  FFMA.FTZ R176, R15, R189.reuse, -R188.reuse ;  /* 0x000000bd0fb07223 */ /* 0x180fe200000108bc */
[-CC-:B------:R-:W-:Y:S01]  /*1bca0*/  FFMA.FTZ R175, R5, R189.reuse, -R188.reuse ;  /* 0x000000bd05af7223 */ /* 0x180fe200000108bc */
[----:B------:R-:W-:Y:S01]  /*1bcb0*/  MUFU.EX2 R177, R177 ;  /* 0x000000b100b17308 */ /* 0x000fe20000000800 */
[----:B------:R-:W-:Y:S07]  /*1bcc0*/  LDSM.16.MT88.4 R112, [R222+0x16000] ;  /* 0x01600000de70783b */ /* 0x000fee0000004200 */
[----:B------:R-:W5:Y:S01]  /*1bcd0*/  MUFU.EX2 R174, R174 ;  /* 0x000000ae00ae7308 */ /* 0x000f620000000800 */
[----:B------:R-:W-:Y:S01]  /*1bce0*/  FFMA.FTZ R171, R7, R189, -R188 ;  /* 0x000000bd07ab7223 */ /* 0x000fe200000108bc */
[----:B-1----:R-:W-:Y:S01]  /*1bcf0*/  F2FP.BF16.F32.PACK_AB R128, R178, R179 ;  /* 0x000000b3b280723e */ /* 0x002fe200000010ff */
[----:B------:R-:W1:Y:S01]  /*1bd00*/  LDSM.16.MT88.4 R4, [R223+0x10800] ;  /* 0x01080000df04783b */ /* 0x000e620000004200 */
[-C--:B------:R-:W-:Y:S01]  /*1bd10*/  FFMA.FTZ R0, R33, R189.reuse, -R190 ;  /* 0x000000bd21007223 */ /* 0x080fe200000108be */
[-CC-:B------:R-:W-:Y:S01]  /*1bd20*/  FFMA.FTZ R172, R13, R189.reuse, -R188.reuse ;  /* 0x000000bd0dac7223 */ /* 0x180fe200000108bc */
[-CC-:B------:R-:W-:Y:S01]  /*1bd30*/  FFMA.FTZ R170, R11, R189.reuse, -R188.reuse ;  /* 0x000000bd0baa7223 */ /* 0x180fe200000108bc */
[----:B------:R-:W-:Y:S01]  /*1bd40*/  FFMA.FTZ R167, R9, R189, -R188 ;  /* 0x000000bd09a77223 */ /* 0x000fe200000108bc */
[----:B------:R-:W-:Y:S01]  /*1bd50*/  MUFU.EX2 R183, R183 ;  /* 0x000000b700b77308 */ /* 0x000fe20000000800 */
[----:B------:R-:W-:Y:S01]  /*1bd60*/  IMAD R220, R56, 0x2, R222 ;  /* 0x0000000238dc7824 */ /* 0x000fe200078e02de */
[----:B------:R-:W1:Y:S04]  /*1bd70*/  LDSM.16.MT88.4 R40, [R223+0x12000] ;  /* 0x01200000df28783b */ /* 0x000e680000004200 */
[----:B------:R-:W1:Y:S02]  /*1bd80*/  LDSM.16.MT88.4 R56, [R221+0x12000] ;  /* 0x01200000dd38783b */ /* 0x000e640000004200 */
[----:B------:R-:W2:Y:S02]  /*1bd90*/  MUFU.EX2 R182, R182 ;  /* 0x000000b600b67308 */ /* 0x000ea40000000800 */
[----:B------:R-:W-:Y:S04]  /*1bda0*/  LDSM.16.MT88.4 R20, [R223+0x12800] ;  /* 0x01280000df14783b */ /* 0x000fe80000004200 */
[----:B------:R-:W-:Y:S02]  /*1bdb0*/  LDSM.16.MT88.4 R16, [R222+0x12800] ;  /* 0x01280000de10783b */ /* 0x000fe40000004200 */
[----:B------:R-:W-:Y:S02]  /*1bdc0*/  MUFU.EX2 R176, R176 ;  /* 0x000000b000b07308 */ /* 0x000fe40000000800 */
[----:B------:R-:W-:Y:S04]  /*1bdd0*/  LDSM.16.MT88.4 R140, [R221+0x10000] ;  /* 0x01000000dd8c783b */ /* 0x000fe80000004200 */
[----:B------:R-:W-:Y:S02]  /*1bde0*/  LDSM.16.MT88.4 R88, [R221+0x14000] ;  /* 0x01400000dd58783b */ /* 0x000fe40000004200 */
[----:B------:R-:W3:Y:S01]  /*1bdf0*/  MUFU.EX2 R175, R175 ;  /* 0x000000af00af7308 */ /* 0x000ee20000000800 */
[----:B-----5:R-:W-:Y:S01]  /*1be00*/  F2FP.BF16.F32.PACK_AB R130, R174, R177 ;  /* 0x000000b1ae82723e */ /* 0x020fe200000010ff */
[----:B------:R-:W5:Y:S01]  /*1be10*/  LDSM.16.MT88.4 R64, [R220+0x12000] ;  /* 0x01200000dc40783b */ /* 0x000f620000004200 */
[----:B--2---:R-:W-:-:S03]  /*1be20*/  F2FP.BF16.F32.PACK_AB R129, R182, R183 ;  /* 0x000000b7b681723e */ /* 0x004fc600000010ff */
[----:B------:R-:W-:Y:S02]  /*1be30*/  LDSM.16.MT88.4 R132, [R220+0x10000] ;  /* 0x01000000dc84783b */ /* 0x000fe40000004200 */
[----:B------:R-:W-:Y:S02]  /*1be40*/  MUFU.EX2 R173, R173 ;  /* 0x000000ad00ad7308 */ /* 0x000fe40000000800 */
[----:B------:R-:W-:Y:S04]  /*1be50*/  LDSM.16.MT88.4 R96, [R220+0x14000] ;  /* 0x01400000dc60783b */ /* 0x000fe80000004200 */
[----:B------:R-:W-:Y:S01]  /*1be60*/  LDSM.16.MT88.4 R24, [R220+0x10800] ;  /* 0x01080000dc18783b */ /* 0x000fe20000004200 */
[----:B---3--:R-:W-:Y:S01]  /*1be70*/  F2FP.BF16.F32.PACK_AB R131, R175, R176 ;  /* 0x000000b0af83723e */ /* 0x008fe200000010ff */
[----:B------:R-:W2:Y:S02]  /*1be80*/  MUFU.EX2 R168, R168 ;  /* 0x000000a800a87308 */ /* 0x000ea40000000800 */
[----:B------:R-:W-:Y:S04]  /*1be90*/  LDSM.16.MT88.4 R120, [R221+0x16000] ;  /* 0x01600000dd78783b */ /* 0x000fe80000004200 */
[----:B------:R-:W-:Y:S01]  /*1bea0*/  LDSM.16.MT88.4 R32, [R220+0x16000] ;  /* 0x01600000dc20783b */ /* 0x000fe20000004200 */
[C---:B------:R-:W-:Y:S01]  /*1beb0*/  HMMA.16816.F32.BF16 R160, R128.reuse, R156, RZ ;  /* 0x0000009c80a0723c */ /* 0x040fe200000418ff */
[----:B------:R-:W-:Y:S02]  /*1bec0*/  MUFU.EX2 R169, R169 ;  /* 0x000000a900a97308 */ /* 0x000fe40000000800 */
[----:B------:R-:W-:Y:S03]  /*1bed0*/  LDSM.16.MT88.4 R28, [R221+0x10800] ;  /* 0x01080000dd1c783b */ /* 0x000fe60000004200 */
[C---:B------:R-:W-:Y:S03]  /*1bee0*/  HMMA.16816.F32.BF16 R152, R128.reuse, R148, RZ ;  /* 0x000000948098723c */ /* 0x040fe600000418ff */
[----:B------:R-:W3:Y:S03]  /*1bef0*/  MUFU.EX2 R0, R0 ;  /* 0x0000000000007308 */ /* 0x000ee60000000800 */
[----:B------:R-:W-:Y:S05]  /*1bf00*/  HMMA.16816.F32.BF16 R156, R128, R158, RZ ;  /* 0x0000009e809c723c */ /* 0x000fea00000418ff */
[----:B------:R-:W-:Y:S08]  /*1bf10*/  MUFU.EX2 R172, R172 ;  /* 0x000000ac00ac7308 */ /* 0x000ff00000000800 */
[----:B------:R-:W4:Y:S08]  /*1bf20*/  MUFU.EX2 R171, R171 ;  /* 0x000000ab00ab7308 */ /* 0x000f300000000800 */
[----:B------:R-:W-:Y:S08]  /*1bf30*/  MUFU.EX2 R170, R170 ;  /* 0x000000aa00aa7308 */ /* 0x000ff00000000800 */
[----:B------:R-:W1:Y:S01]  /*1bf40*/  MUFU.EX2 R167, R167 ;  /* 0x000000a700a77308 */ /* 0x000e620000000800 */
[----:B--2---:R-:W-:-:S02]  /*1bf50*/  F2FP.BF16.F32.PACK_AB R8, R168, R173 ;  /* 0x000000ada808723e */ /* 0x004fc400000010ff */
[----:B---3--:R-:W-:Y:S02]  /*1bf60*/  F2FP.BF16.F32.PACK_AB R10, R0, R169 ;  /* 0x000000a9000a723e */ /* 0x008fe400000010ff */
[----:B----4-:R-:W-:Y:S02]  /*1bf70*/  F2FP.BF16.F32.PACK_AB R9, R171, R172 ;  /* 0x000000acab09723e */ /* 0x010fe400000010ff */
[----:B-1----:R-:W-:-:S07]  /*1bf80*/  F2FP.BF16.F32.PACK_AB R11, R167, R170 ;  /* 0x000000aaa70b723e */ /* 0x002fce00000010ff */
[C---:B------:R-:W-:Y:S06]  /*1bf90*/  HMMA.16816.F32.BF16 R152, R8.reuse, R184, R152 ;  /* 0x000000b80898723c */ /* 0x040fec0000041898 */
[C---:B------:R-:W-:Y:S01]  /*1bfa0*/  HMMA.16816.F32.BF16 R160, R8.reuse, R4, R160 ;  /* 0x0000000408a0723c */ /* 0x040fe200000418a0 */
[----:B------:R-:W-:Y:S02]  /*1bfb0*/  IMAD.MOV.U32 R185, RZ, RZ, R14 ;  /* 0x000000ffffb97224 */ /* 0x000fe400078e000e */
[----:B------:R-:W-:Y:S02]  /*1bfc0*/  IMAD.MOV.U32 R184, RZ, RZ, R12 ;  /* 0x000000ffffb87224 */ /* 0x000fe400078e000c */
[----:B------:R-:W1:Y:S01]  /*1bfd0*/  LDSM.16.MT88.4 R12, [R221+0x12800] ;  /* 0x01280000dd0c783b */ /* 0x000e620000004200 */
[----:B------:R-:W-:Y:S03]  /*1bfe0*/  HMMA.16816.F32.BF16 R156, R8, R6, R156 ;  /* 0x00000006089c723c */ /* 0x000fe6000004189c */
[----:B------:R-:W2:Y:S03]  /*1bff0*/  LDSM.16.MT88.4 R4, [R220+0x12800] ;  /* 0x01280000dc04783b */ /* 0x000ea60000004200 */
[C---:B------:R-:W-:Y:S06]  /*1c000*/  HMMA.16816.F32.BF16 R36, R128.reuse, R40, RZ ;  /* 0x000000288024723c */ /* 0x040fec00000418ff */
[C---:B------:R-:W-:Y:S06]  /*1c010*/  HMMA.16816.F32.BF16 R52, R128.reuse, R56, RZ ;  /* 0x000000388034723c */ /* 0x040fec00000418ff */
[C---:B-----5:R-:W-:Y:S06]  /*1c020*/  HMMA.16816.F32.BF16 R60, R128.reuse, R64, RZ ;  /* 0x00000040803c723c */ /* 0x060fec00000418ff */
[C---:B------:R-:W-:Y:S06]  /*1c030*/  HMMA.16816.F32.BF16 R40, R128.reuse, R42, RZ ;  /* 0x0000002a8028723c */ /* 0x040fec00000418ff */
[C---:B------:R-:W-:Y:S06]  /*1c040*/  HMMA.16816.F32.BF16 R56, R128.reuse, R58, RZ ;  /* 0x0000003a8038723c */ /* 0x040fec00000418ff */
[----:B------:R-:W-:Y:S06]  /*1c050*/  HMMA.16816.F32.BF16 R64, R128, R66, RZ ;  /* 0x000000428040723c */ /* 0x000fec00000418ff */
[C---:B------:R-:W-:Y:S06]  /*1c060*/  HMMA.16816.F32.BF16 R36, R8.reuse, R20, R36 ;  /* 0x000000140824723c */ /* 0x040fec0000041824 */
[C---:B------:R-:W-:Y:S01]  /*1c070*/  HMMA.16816.F32.BF16 R40, R8.reuse, R22, R40 ;  /* 0x000000160828723c */ /* 0x040fe20000041828 */
[----:B------:R-:W3:Y:S05]  /*1c080*/  LDSM.16.MT88.4 R20, [R222+0x14800] ;  /* 0x01480000de14783b */ /* 0x000eea0000004200 */
        /* <DEDUP_REMOVED lines=45> */
[C---:B------:R-:W-:Y:S06]  /*1c360*/  HMMA.16816.F32.BF16 R144, R8.reuse, R28, R144 ;  /* 0x0000001c0890723c */ /* 0x040fec0000041890 */
        /* <DEDUP_REMOVED lines=8> */
[C---:B------:R-:W-:Y:S06]  /*1c3f0*/  HMMA.16816.F32.BF16 R120, R8.reuse, R6, R120 ;  /* 0x000000060878723c */ /* 0x040fec0000041878 */
[C---:B-----5:R-:W-:Y:S06]  /*1c400*/  HMMA.16816.F32.BF16 R124, R8.reuse, R12, R124 ;  /* 0x0000000c087c723c */ /* 0x060fec000004187c */
[----:B------:R-:W-:Y:S01]  /*1c410*/  HMMA.16816.F32.BF16 R128, R8, R14, R128 ;  /* 0x0000000e0880723c */ /* 0x000fe20000041880 */
[----:B------:R-:W1:Y:S01]  /*1c420*/  LDSM.16.MT88.4 R8, [R222+0x13000] ;  /* 0x01300000de08783b */ /* 0x000e620000004200 */
[-CC-:B------:R-:W-:Y:S01]  /*1c430*/  FFMA.FTZ R32, R184, R189.reuse, -R190.reuse ;  /* 0x000000bdb8207223 */ /* 0x180fe200000108be */
[-CC-:B------:R-:W-:Y:S01]  /*1c440*/  FFMA.FTZ R33, R185, R189.reuse, -R190.reuse ;  /* 0x000000bdb9217223 */ /* 0x180fe200000108be */
[-CC-:B------:R-:W-:Y:S01]  /*1c450*/  FFMA.FTZ R34, R232, R189.reuse, -R190.reuse ;  /* 0x000000bde8227223 */ /* 0x180fe200000108be */
[-C--:B------:R-:W-:Y:S01]  /*1c460*/  FFMA.FTZ R35, R252, R189.reuse, -R190 ;  /* 0x000000bdfc237223 */ /* 0x080fe200000108be */
[-CC-:B------:R-:W-:Y:S01]  /*1c470*/  FFMA.FTZ R187, R224, R189.reuse, -R188.reuse ;  /* 0x000000bde0bb7223 */ /* 0x180fe200000108bc */
[-CC-:B------:R-:W-:Y:S01]  /*1c480*/  FFMA.FTZ R186, R198, R189.reuse, -R188.reuse ;  /* 0x000000bdc6ba7223 */ /* 0x180fe200000108bc */
[-CC-:B------:R-:W-:Y:S01]  /*1c490*/  FFMA.FTZ R185, R196, R189.reuse, -R188.reuse ;  /* 0x000000bdc4b97223 */ /* 0x180fe200000108bc */
[----:B------:R-:W-:Y:S01]  /*1c4a0*/  FFMA.FTZ R184, R194, R189, -R188 ;  /* 0x000000bdc2b87223 */ /* 0x000fe200000108bc */
[----:B------:R-:W-:Y:S01]  /*1c4b0*/  MUFU.EX2 R32, R32 ;  /* 0x0000002000207308 */ /* 0x000fe20000000800 */
[----:B------:R-:W2:Y:S04]  /*1c4c0*/  LDSM.16.MT88.4 R16, [R223+0x11000] ;  /* 0x01100000df10783b */ /* 0x000ea80000004200 */
[----:B------:R-:W3:Y:S03]  /*1c4d0*/  LDSM.16.MT88.4 R12, [R223+0x13000] ;  /* 0x01300000df0c783b */ /* 0x000ee60000004200 */
[----:B------:R-:W4:Y:S01]  /*1c4e0*/  MUFU.EX2 R33, R33 ;  /* 0x0000002100217308 */ /* 0x000f220000000800 */
[----:B------:R-:W-:Y:S04]  /*1c4f0*/  LDSM.16.MT88.4 R20, [R220+0x11000] ;  /* 0x01100000dc14783b */ /* 0x000fe80000004200 */
[----:B------:R-:W-:Y:S03]  /*1c500*/  LDSM.16.MT88.4 R28, [R222+0x11000] ;  /* 0x01100000de1c783b */ /* 0x000fe60000004200 */
[----:B------:R-:W-:Y:S01]  /*1c510*/  MUFU.EX2 R34, R34 ;  /* 0x0000002200227308 */ /* 0x000fe20000000800 */
[----:B------:R-:W-:Y:S07]  /*1c520*/  LDSM.16.MT88.4 R24, [R221+0x11000] ;  /* 0x01100000dd18783b */ /* 0x000fee0000004200 */
[----:B------:R-:W5:Y:S08]  /*1c530*/  MUFU.EX2 R35, R35 ;  /* 0x0000002300237308 */ /* 0x000f700000000800 */
[----:B------:R-:W-:Y:S08]  /*1c540*/  MUFU.EX2 R187, R187 ;  /* 0x000000bb00bb7308 */ /* 0x000ff00000000800 */
[----:B------:R-:W1:Y:S08]  /*1c550*/  MUFU.EX2 R186, R186 ;  /* 0x000000ba00ba7308 */ /* 0x000e700000000800 */
[----:B------:R-:W-:Y:S08]  /*1c560*/  MUFU.EX2 R185, R185 ;  /* 0x000000b900b97308 */ /* 0x000ff00000000800 */
[----:B------:R-:W2:Y:S01]  /*1c570*/  MUFU.EX2 R184, R184 ;  /* 0x000000b800b87308 */ /* 0x000ea20000000800 */
[----:B----4-:R-:W-:-:S02]  /*1c580*/  F2FP.BF16.F32.PACK_AB R4, R33, R32 ;  /* 0x000000202104723e */ /* 0x010fc400000010ff */
[----:B-----5:R-:W-:Y:S02]  /*1c590*/  F2FP.BF16.F32.PACK_AB R6, R35, R34 ;  /* 0x000000222306723e */ /* 0x020fe400000010ff */
[----:B-1----:R-:W-:Y:S02]  /*1c5a0*/  F2FP.BF16.F32.PACK_AB R5, R186, R187 ;  /* 0x000000bbba05723e */ /* 0x002fe400000010ff */
[----:B--2---:R-:W-:-:S07]  /*1c5b0*/  F2FP.BF16.F32.PACK_AB R7, R184, R185 ;  /* 0x000000b9b807723e */ /* 0x004fce00000010ff */
        /* <DEDUP_REMOVED lines=36> */
[----:B------:R-:W-:Y:S01]  /*1c800*/  HMMA.16816.F32.BF16 R152, R4, R28, R152 ;  /* 0x0000001c0498723c */ /* 0x000fe20000041898 */
[----:B------:R-:W-:-:S05]  /*1c810*/  FFMA.FTZ R193, R193, R189, -R188 ;  /* 0x000000bdc1c17223 */ /* 0x000fca00000108bc */
[----:B------:R-:W-:Y:S01]  /*1c820*/  HMMA.16816.F32.BF16 R148, R4, R30, R148 ;  /* 0x0000001e0494723c */ /* 0x000fe20000041894 */
[-CC-:B------:R-:W-:Y:S01]  /*1c830*/  FFMA.FTZ R29, R251, R189.reuse, -R190.reuse ;  /* 0x000000bdfb1d7223 */ /* 0x180fe200000108be */
[-CC-:B------:R-:W-:Y:S01]  /*1c840*/  FFMA.FTZ R28, R192, R189.reuse, -R190.reuse ;  /* 0x000000bdc01c7223 */ /* 0x180fe200000108be */
[----:B------:R-:W-:-:S04]  /*1c850*/  FFMA.FTZ R251, R199, R189, -R190 ;  /* 0x000000bdc7fb7223 */ /* 0x000fc800000108be */
[-C--:B------:R-:W-:Y:S01]  /*1c860*/  FFMA.FTZ R30, R249, R189.reuse, -R190 ;  /* 0x000000bdf91e7223 */ /* 0x080fe200000108be */
[-CC-:B------:R-:W-:Y:S01]  /*1c870*/  FFMA.FTZ R31, R197, R189.reuse, -R188.reuse ;  /* 0x000000bdc51f7223 */ /* 0x180fe200000108bc */
[-CC-:B------:R-:W-:Y:S01]  /*1c880*/  FFMA.FTZ R190, R195, R189.reuse, -R188.reuse ;  /* 0x000000bdc3be7223 */ /* 0x180fe200000108bc */
[----:B------:R-:W-:Y:S01]  /*1c890*/  FFMA.FTZ R249, R191, R189, -R188 ;  /* 0x000000bdbff97223 */ /* 0x000fe200000108bc */
[----:B------:R-:W-:Y:S08]  /*1c8a0*/  MUFU.EX2 R28, R28 ;  /* 0x0000001c001c7308 */ /* 0x000ff00000000800 */
[----:B------:R-:W5:Y:S08]  /*1c8b0*/  MUFU.EX2 R29, R29 ;  /* 0x0000001d001d7308 */ /* 0x000f700000000800 */
[----:B------:R-:W-:Y:S08]  /*1c8c0*/  MUFU.EX2 R30, R30 ;  /* 0x0000001e001e7308 */ /* 0x000ff00000000800 */
[----:B------:R-:W3:Y:S08]  /*1c8d0*/  MUFU.EX2 R251, R251 ;  /* 0x000000fb00fb7308 */ /* 0x000ef00000000800 */
[----:B------:R-:W-:Y:S08]  /*1c8e0*/  MUFU.EX2 R31, R31 ;  /* 0x0000001f001f7308 */ /* 0x000ff00000000800 */
[----:B------:R-:W1:Y:S08]  /*1c8f0*/  MUFU.EX2 R190, R190 ;  /* 0x000000be00be7308 */ /* 0x000e700000000800 */
[----:B------:R-:W-:Y:S08]  /*1c900*/  MUFU.EX2 R188, R193 ;  /* 0x000000c100bc7308 */ /* 0x000ff00000000800 */
[----:B------:R-:W1:Y:S01]  /*1c910*/  MUFU.EX2 R249, R249 ;  /* 0x000000f900f97308 */ /* 0x000e620000000800 */
[C---:B------:R-:W-:Y:S06]  /*1c920*/  HMMA.16816.F32.BF16 R144, R4.reuse, R24, R144 ;  /* 0x000000180490723c */ /* 0x040fec0000041890 */
[C---:B------:R-:W-:Y:S01]  /*1c930*/  HMMA.16816.F32.BF16 R140, R4.reuse, R26, R140 ;  /* 0x0000001a048c723c */ /* 0x040fe2000004188c */
[----:B------:R-:W-:Y:S05]  /*1c940*/  LDSM.16.MT88.4 R24, [R222+0x13800] ;  /* 0x01380000de18783b */ /* 0x000fea0000004200 */
[C---:B----4-:R-:W-:Y:S06]  /*1c950*/  HMMA.16816.F32.BF16 R108, R4.reuse, R20, R108 ;  /* 0x00000014046c723c */ /* 0x050fec000004186c */
[C---:B------:R-:W-:Y:S01]  /*1c960*/  HMMA.16816.F32.BF16 R112, R4.reuse, R22, R112 ;  /* 0x000000160470723c */ /* 0x040fe20000041870 */
[----:B------:R-:W4:Y:S05]  /*1c970*/  LDSM.16.MT88.4 R20, [R222+0x11800] ;  /* 0x01180000de14783b */ /* 0x000f2a0000004200 */
[C---:B--2---:R-:W-:Y:S06]  /*1c980*/  HMMA.16816.F32.BF16 R116, R4.reuse, R16, R116 ;  /* 0x000000100474723c */ /* 0x044fec0000041874 */
[----:B------:R-:W-:Y:S01]  /*1c990*/  HMMA.16816.F32.BF16 R120, R4, R18, R120 ;  /* 0x000000120478723c */ /* 0x000fe20000041878 */
[----:B------:R-:W2:Y:S06]  /*1c9a0*/  LDSM.16.MT88.4 R16, [R221+0x11800] ;  /* 0x01180000dd10783b */ /* 0x000eac0000004200 */
[----:B-----5:R-:W-:-:S02]  /*1c9b0*/  F2FP.BF16.F32.PACK_AB R4, R29, R28 ;  /* 0x0000001c1d04723e */ /* 0x020fc400000010ff */
[----:B---3--:R-:W-:Y:S02]  /*1c9c0*/  F2FP.BF16.F32.PACK_AB R6, R251, R30 ;  /* 0x0000001efb06723e */ /* 0x008fe400000010ff */
[----:B-1----:R-:W-:Y:S02]  /*1c9d0*/  F2FP.BF16.F32.PACK_AB R5, R190, R31 ;  /* 0x0000001fbe05723e */ /* 0x002fe400000010ff */
[----:B------:R-:W-:-:S07]  /*1c9e0*/  F2FP.BF16.F32.PACK_AB R7, R249, R188 ;  /* 0x000000bcf907723e */ /* 0x000fce00000010ff */
[C---:B------:R-:W-:Y:S06]  /*1c9f0*/  HMMA.16816.F32.BF16 R160, R4.reuse, R12, R160 ;  /* 0x0000000c04a0723c */ /* 0x040fec00000418a0 */
[C---:B------:R-:W-:Y:S01]  /*1ca00*/  HMMA.16816.F32.BF16 R156, R4.reuse, R14, R156 ;  /* 0x0000000e049c723c */ /* 0x040fe2000004189c */
[----:B------:R-:W1:Y:S05]  /*1ca10*/  LDSM.16.MT88.4 R12, [R223+0x13800] ;  /* 0x01380000df0c783b */ /* 0x000e6a0000004200 */
        /* <DEDUP_REMOVED lines=13> */
[----:B------:R-:W-:Y:S01]  /*1caf0*/  HMMA.16816.F32.BF16 R64, R4, R10, R64 ;  /* 0x0000000a0440723c */ /* 0x000fe20000041840 */
[----:B------:R-:W3:Y:S01]  /*1cb00*/  LDSM.16.MT88.4 R8, [R220+0x15800] ;  /* 0x01580000dc08783b */ /* 0x000ee20000004200 */
        /* <DEDUP_REMOVED lines=10> */
[----:B------:R-:W5:Y:S01]  /*1cbb0*/  LDSM.16.MT88.4 R24, [R221+0x15800] ;  /* 0x01580000dd18783b */ /* 0x000f620000004200 */
[----:B------:R-:W-:-:S04]  /*1cbc0*/  FADD.FTZ R168, R168, R173 ;  /* 0x000000ada8a87221 */ /* 0x000fc80000010000 */
[----:B----4-:R-:W-:Y:S01]  /*1cbd0*/  HMMA.16816.F32.BF16 R52, R4, R20, R52 ;  /* 0x000000140434723c */ /* 0x010fe20000041834 */
[----:B------:R-:W-:-:S05]  /*1cbe0*/  FADD.FTZ R171, R171, R172 ;  /* 0x000000acabab7221 */ /* 0x000fca0000010000 */
        /* <DEDUP_REMOVED lines=27> */
[----:B-----5:R-:W-:Y:S02]  /*1cda0*/  HMMA.16816.F32.BF16 R84, R4, R24, R84 ;  /* 0x000000180454723c */ /* 0x020fe40000041854 */
[----:B------:R-:W-:Y:S01]  /*1cdb0*/  FADD.FTZ R30, R30, R29 ;  /* 0x0000001d1e1e7221 */ /* 0x000fe20000010000 */
[----:B------:R-:W-:-:S03]  /*1cdc0*/  FADD.FTZ R188, R188, R31 ;  /* 0x0000001fbcbc7221 */ /* 0x000fc60000010000 */
[----:B------:R-:W-:Y:S01]  /*1cdd0*/  HMMA.16816.F32.BF16 R88, R4, R26, R88 ;  /* 0x0000001a0458723c */ /* 0x000fe20000041858 */
[----:B------:R-:W-:Y:S01]  /*1cde0*/  MOV R232, 0x80 ;  /* 0x0000008000e87802 */ /* 0x000fe20000000f00 */
[----:B------:R-:W-:Y:S01]  /*1cdf0*/  FADD.FTZ R251, R251, R30 ;  /* 0x0000001efbfb7221 */ /* 0x000fe20000010000 */
[----:B------:R-:W-:-:S03]  /*1ce00*/  FADD.FTZ R249, R249, R188 ;  /* 0x000000bcf9f97221 */ /* 0x000fc60000010000 */
[C---:B----4-:R-:W-:Y:S06]  /*1ce10*/  HMMA.16816.F32.BF16 R100, R4.reuse, R20, R100 ;  /* 0x000000140464723c */ /* 0x050fec0000041864 */
[C---:B------:R-:W-:Y:S06]  /*1ce20*/  HMMA.16816.F32.BF16 R104, R4.reuse, R22, R104 ;  /* 0x000000160468723c */ /* 0x040fec0000041868 */
[C---:B--2---:R-:W-:Y:S06]  /*1ce30*/  HMMA.16816.F32.BF16 R108, R4.reuse, R16, R108 ;  /* 0x00000010046c723c */ /* 0x044fec000004186c */
[C---:B------:R-:W-:Y:S06]  /*1ce40*/  HMMA.16816.F32.BF16 R112, R4.reuse, R18, R112 ;  /* 0x000000120470723c */ /* 0x040fec0000041870 */
[C---:B-1----:R-:W-:Y:S06]  /*1ce50*/  HMMA.16816.F32.BF16 R116, R4.reuse, R12, R116 ;  /* 0x0000000c0474723c */ /* 0x042fec0000041874 */
[C---:B------:R-:W-:Y:S06]  /*1ce60*/  HMMA.16816.F32.BF16 R120, R4.reuse, R14, R120 ;  /* 0x0000000e0478723c */ /* 0x040fec0000041878 */
[C---:B---3--:R-:W-:Y:S06]  /*1ce70*/  HMMA.16816.F32.BF16 R124, R4.reuse, R8, R124 ;  /* 0x00000008047c723c */ /* 0x048fec000004187c */
[----:B------:R-:W-:Y:S01]  /*1ce80*/  HMMA.16816.F32.BF16 R128, R4, R10, R128 ;  /* 0x0000000a0480723c */ /* 0x000fe20000041880 */
[----:B------:R-:W-:-:S08]  /*1ce90*/  NOP ;  /* 0x0000000000007918 */ /* 0x000fd00000000000 */
[----:B------:R-:W-:-:S15]  /*1cea0*/  @!P6 BRA `(.L_x_7339) ;  /* 0x000000580034e947 */ /* 0x000fde0003800000 */
[----:B------:R-:W1:Y:S01]  /*1ceb0*/  LDC.64 R198, c[0x0][0x208] ;  /* 0x00008200ffc67b82 */ /* 0x000e620000000a00 */
[----:B------:R-:W-:-:S04]  /*1cec0*/  DEPBAR.LE SB0, 0x0 ;  /* 0x000080000000791a */ /* 0x000fc80000000000 */
[----:B------:R-:W-:Y:S05]  /*1ced0*/  WARPSYNC.ALL ;  /* 0x0000000000007948 */ /* 0x000fea0003800000 */
[----:B------:R-:W2:Y:S01]  /*1cee0*/  LDC.64 R196, c[0x0][0x198] ;  /* 0x00006600ffc47b82 */ /* 0x000ea20000000a00 */
[----:B------:R-:W-:Y:S01]  /*1cef0*/  BSSY B0, `(.L_x_7340) ;  /* 0x000004d000007945 */ /* 0x000fe20003800000 */
[----:B------:R-:W-:-:S06]  /*1cf00*/  IADD3 R242, R166, -0x2, RZ ;  /* 0xfffffffea6f27810 */ /* 0x000fcc0007ffe0ff */
[----:B------:R-:W-:Y:S06]  /*1cf10*/  BAR.SYNC.DEFER_BLOCKING 0x0 ;  /* 0x0000000000007b1d */ /* 0x000fec0000010000 */
[----:B------:R-:W-:Y:S05]  /*1cf20*/  @!P0 BRA `(.L_x_7341) ;  /* 0x0000000400108947 */ /* 0x000fea0003800000 */
[----:B-1----:R-:W-:Y:S02]  /*1cf30*/  R2UR UR4, R198 ;  /* 0x00000000c60472ca */ /* 0x002fe400000e0000 */
[----:B------:R-:W-:-:S13]  /*1cf40*/  R2UR UR5, R199 ;  /* 0x00000000c70572ca */ /* 0x000fda00000e0000 */
[----:B--2---:R-:W2:Y:S01]  /*1cf50*/  LD.E R11, desc[UR4][R196.64+0x170] ;  /* 0x00017004c40b7980 */ /* 0x004ea2000c101900 */
[----:B------:R-:W-:Y:S01]  /*1cf60*/  IMAD.SHL.U32 R0, R242, 0x40, RZ ;  /* 0x00000040f2007824 */ /* 0x000fe200078e00ff */
[----:B------:R-:W-:Y:S02]  /*1cf70*/  R2UR UR10, R198 ;  /* 0x00000000c60a72ca */ /* 0x000fe400000e0000 */
[----:B------:R-:W-:Y:S02]  /*1cf80*/  R2UR UR11, R199 ;  /* 0x00000000c70b72ca */ /* 0x000fe400000e0000 */
[----:B------:R-:W-:Y:S02]  /*1cf90*/  IADD3 R10, R0, 0x40, RZ ;  /* 0x00000040000a7810 */ /* 0x000fe40007ffe0ff */
        /* <DEDUP_REMOVED lines=34> */
[----:B------:R-:W-:Y:S02]  /*1d1c0*/  ISETP.GE.U32.AND P6, PT, R6, R7, PT ;  /* 0x000000070600720c */ /* 0x000fe40003fc6070 */
[----:B------:R-:W-:-:S09]  /*1d1d0*/  LOP3.LUT R7, RZ, R11, RZ, 0x33, !PT ;  /* 0x0000000bff077212 */ /* 0x000fd200078e33ff */
        /* <DEDUP_REMOVED lines=25> */
.L_x_7341:
[----:B-1----:R-:W-:Y:S02]  /*1d370*/  R2UR UR4, R198 ;  /* 0x00000000c60472ca */ /* 0x002fe400000e0000 */
[----:B------:R-:W-:-:S13]  /*1d380*/  R2UR UR5, R199 ;  /* 0x00000000c70572ca */ /* 0x000fda00000e0000 */
[----:B--2---:R-:W2:Y:S02]  /*1d390*/  LD.E R4, desc[UR4][R196.64+0x40] ;  /* 0x00004004c4047980 */ /* 0x004ea4000c101900 */
[----:B--2---:R-:W-:-:S05]  /*1d3a0*/  IMAD.U32 R4, R4, -0x40, RZ ;  /* 0xffffffc004047824 */ /* 0x004fca00078e00ff */
[----:B------:R-:W-:Y:S02]  /*1d3b0*/  SHF.R.S32.HI R0, RZ, 0x1f, R4 ;  /* 0x0000001fff007819 */ /* 0x000fe40000011404 */
.L_x_7342:
[----:B------:R-:W-:Y:S05]  /*1d3c0*/  BSYNC B0 ;  /* 0x0000000000007941 */ /* 0x000fea0003800000 */
.L_x_7340:
[C---:B------:R-:W-:Y:S01]  /*1d3d0*/  LOP3.LUT P6, RZ, R241.reuse, 0x1, RZ, 0xc0, !PT ;  /* 0x00000001f1ff7812 */ /* 0x040fe200078cc0ff */
[----:B------:R-:W-:Y:S01]  /*1d3e0*/  BSSY B1, `(.L_x_7343) ;  /* 0x000034d000017945 */ /* 0x000fe20003800000 */
[C---:B------:R-:W-:Y:S02]  /*1d3f0*/  LOP3.LUT P5, RZ, R241.reuse, 0x2, RZ, 0xc0, !PT ;  /* 0x00000002f1ff7812 */ /* 0x040fe400078ac0ff */
[C---:B------:R-:W-:Y:S02]  /*1d400*/  LOP3.LUT P4, RZ, R241.reuse, 0x4, RZ, 0xc0, !PT ;  /* 0x00000004f1ff7812 */ /* 0x040fe4000788c0ff */
[C---:B------:R-:W-:Y:S02]  /*1d410*/  LEA R166, P2, R4.reuse, R180, 0x1 ;  /* 0x000000b404a67211 */ /* 0x040fe400078408ff */
[----:B------:R-:W-:Y:S02]  /*1d420*/  IADD3 R7, P1, R4, R225, RZ ;  /* 0x000000e104077210 */ /* 0x000fe40007f3e0ff */
[----:B------:R-:W-:-:S02]  /*1d430*/  LOP3.LUT P3, RZ, R241, 0x8, RZ, 0xc0, !PT ;  /* 0x00000008f1ff7812 */ /* 0x000fc4000786c0ff */
[-C--:B------:R-:W-:Y:S01]  /*1d440*/  LEA.HI.X R167, R4, R181.reuse, R0, 0x1, P2 ;  /* 0x000000b504a77211 */ /* 0x080fe200010f0c00 */
[----:B------:R-:W-:Y:S01]  /*1d450*/  IMAD.X R4, R0, 0x1, R226, P1 ;  /* 0x0000000100047824 */ /* 0x000fe200008e06e2 */
[CC--:B------:R-:W-:Y:S02]  /*1d460*/  @P6 LEA R12, P2, R7.reuse, R180.reuse, 0x1 ;  /* 0x000000b4070c6211 */ /* 0x0c0fe400078408ff */
[CC--:B------:R-:W-:Y:S02]  /*1d470*/  @P5 LEA R10, P1, R7.reuse, R180.reuse, 0x1 ;  /* 0x000000b4070a5211 */ /* 0x0c0fe400078208ff */
[CCC-:B------:R-:W-:Y:S02]  /*1d480*/  @P6 LEA.HI.X R13, R7.reuse, R181.reuse, R4.reuse, 0x1, P2 ;  /* 0x000000b5070d6211 */ /* 0x1c0fe400010f0c04 */
[C---:B------:R-:W-:Y:S02]  /*1d490*/  @P4 LEA R8, P2, R7.reuse, R180, 0x1 ;  /* 0x000000b407084211 */ /* 0x040fe400078408ff */
[----:B------:R-:W-:-:S02]  /*1d4a0*/  @P5 LEA.HI.X R11, R7, R181, R4, 0x1, P1 ;  /* 0x000000b5070b5211 */ /* 0x000fc400008f0c04 */
[C-C-:B------:R-:W-:Y:S02]  /*1d4b0*/  @P4 LEA.HI.X R9, R7.reuse, R181, R4.reuse, 0x1, P2 ;  /* 0x000000b507094211 */ /* 0x140fe400010f0c04 */
[CC--:B------:R-:W-:Y:S02]  /*1d4c0*/  @P3 LEA R6, P1, R7.reuse, R180.reuse, 0x1 ;  /* 0x000000b407063211 */ /* 0x0c0fe400078208ff */
[C---:B------:R-:W-:Y:S02]  /*1d4d0*/  IADD3 R5, P2, R7.reuse, R225, RZ ;  /* 0x000000e107057210 */ /* 0x040fe40007f5e0ff */
[----:B------:R-:W-:Y:S02]  /*1d4e0*/  @P3 LEA.HI.X R7, R7, R181, R4, 0x1, P1 ;  /* 0x000000b507073211 */ /* 0x000fe400008f0c04 */
[CC--:B------:R-:W-:Y:S01]  /*1d4f0*/  @P5 LEA R18, P1, R5.reuse, R180.reuse, 0x1 ;  /* 0x000000b405125211 */ /* 0x0c0fe200078208ff */
[----:B------:R-:W-:Y:S01]  /*1d500*/  IMAD.X R4, R4, 0x1, R226, P2 ;  /* 0x0000000104047824 */ /* 0x000fe200010e06e2 */
[----:B------:R-:W-:-:S02]  /*1d510*/  @P6 LEA R20, P2, R5, R180, 0x1 ;  /* 0x000000b405146211 */ /* 0x000fc400078408ff */
[----:B------:R-:W-:Y:S02]  /*1d520*/  @P6 R2UR UR10, R198 ;  /* 0x00000000c60a62ca */ /* 0x000fe400000e0000 */
[CCC-:B------:R-:W-:Y:S02]  /*1d530*/  @P6 LEA.HI.X R21, R5.reuse, R181.reuse, R4.reuse, 0x1, P2 ;  /* 0x000000b505156211 */ /* 0x1c0fe400010f0c04 */
[CC--:B------:R-:W-:Y:S02]  /*1d540*/  @P4 LEA R14, P2, R5.reuse, R180.reuse, 0x1 ;  /* 0x000000b4050e4211 */ /* 0x0c0fe400078408ff */
[CCC-:B------:R-:W-:Y:S02]  /*1d550*/  @P5 LEA.HI.X R19, R5.reuse, R181.reuse, R4.reuse, 0x1, P1 ;  /* 0x000000b505135211 */ /* 0x1c0fe400008f0c04 */
[C---:B------:R-:W-:Y:S02]  /*1d560*/  @P4 LEA.HI.X R15, R5.reuse, R181, R4, 0x1, P2 ;  /* 0x000000b5050f4211 */ /* 0x040fe400010f0c04 */
[----:B------:R-:W-:-:S02]  /*1d570*/  @P3 LEA R16, P1, R5, R180, 0x1 ;  /* 0x000000b405103211 */ /* 0x000fc400078208ff */
[C---:B------:R-:W-:Y:S02]  /*1d580*/  IADD3 R0, P2, R5.reuse, R225, RZ ;  /* 0x000000e105007210 */ /* 0x040fe40007f5e0ff */
[----:B------:R-:W-:Y:S01]  /*1d590*/  @P3 LEA.HI.X R17, R5, R181, R4, 0x1, P1 ;  /* 0x000000b505113211 */ /* 0x000fe200008f0c04 */
[----:B------:R-:W-:Y:S01]  /*1d5a0*/  @P5 IMAD.MOV.U32 R5, RZ, RZ, R167 ;  /* 0x000000ffff055224 */ /* 0x000fe200078e00a7 */
[----:B------:R-:W-:Y:S01]  /*1d5b0*/  @P6 R2UR UR11, R199 ;  /* 0x00000000c70b62ca */ /* 0x000fe200000e0000 */
[----:B------:R-:W-:Y:S01]  /*1d5c0*/  IMAD.X R4, R4, 0x1, R226, P2 ;  /* 0x0000000104047824 */ /* 0x000fe200010e06e2 */
[CC--:B------:R-:W-:Y:S02]  /*1d5d0*/  @P6 LEA R22, P2, R0.reuse, R180.reuse, 0x1 ;  /* 0x000000b400166211 */ /* 0x0c0fe400078408ff */
[----:B------:R-:W-:Y:S02]  /*1d5e0*/  @P5 LEA R26, P1, R0, R180, 0x1 ;  /* 0x000000b4001a5211 */ /* 0x000fe400078208ff */
[----:B------:R-:W-:-:S02]  /*1d5f0*/  @P5 R2UR UR8, R198 ;  /* 0x00000000c60852ca */ /* 0x000fc400000e0000 */
[----:B------:R-:W-:Y:S02]  /*1d600*/  @P5 R2UR UR9, R199 ;  /* 0x00000000c70952ca */ /* 0x000fe400000e0000 */
[CCC-:B------:R-:W-:Y:S02]  /*1d610*/  @P6 LEA.HI.X R23, R0.reuse, R181.reuse, R4.reuse, 0x1, P2 ;  /* 0x000000b500176211 */ /* 0x1c0fe400010f0c04 */
        /* <DEDUP_REMOVED lines=9> */
[C---:B------:R-:W-:Y:S02]  /*1d6b0*/  @P4 R2UR UR5, R199.reuse ;  /* 0x00000000c70542ca */ /* 0x040fe400000e0000 */
[CCC-:B------:R-:W-:Y:S02]  /*1d6c0*/  @P4 LEA.HI.X R25, R0.reuse, R181.reuse, R4.reuse, 0x1, P2 ;  /* 0x000000b500194211 */ /* 0x1c0fe400010f0c04 */
[----:B------:R-:W-:Y:S01]  /*1d6d0*/  @P3 LEA.HI.X R33, R0, R181, R4, 0x1, P1 ;  /* 0x000000b500213211 */ /* 0x000fe200008f0c04 */
[----:B------:R-:W-:Y:S01]  /*1d6e0*/  @P5 IMAD.MOV.U32 R4, RZ, RZ, R166 ;  /* 0x000000ffff045224 */ /* 0x000fe200078e00a6 */
[C---:B------:R-:W-:Y:S01]  /*1d6f0*/  @P3 R2UR UR12, R198.reuse ;  /* 0x00000000c60c32ca */ /* 0x040fe200000e0000 */
[----:B------:R-:W1:Y:S01]  /*1d700*/  S2R R0, SR_TID.X ;  /* 0x0000000000007919 */ /* 0x000e620000002100 */
[C---:B------:R-:W-:Y:S02]  /*1d710*/  @P3 R2UR UR13, R199.reuse ;  /* 0x00000000c70d32ca */ /* 0x040fe400000e0000 */
[----:B------:R-:W-:Y:S01]  /*1d720*/  @P3 R2UR UR14, R198 ;  /* 0x00000000c60e32ca */ /* 0x000fe200000e0000 */
[----:B------:R-:W-:Y:S01]  /*1d730*/  @!PT LDS RZ, [RZ] ;  /* 0x00000000fffff984 */ /* 0x000fe20000000800 */
[----:B------:R-:W-:Y:S01]  /*1d740*/  @!PT LDS RZ, [RZ] ;  /* 0x00000000fffff984 */ /* 0x000fe20000000800 */
[----:B------:R-:W-:Y:S01]  /*1d750*/  @!PT LDS RZ, [RZ] ;  /* 0x00000000fffff984 */ /* 0x000fe20000000800 */
[----:B------:R2:W-:Y:S01]  /*1d760*/  @P5 LDGSTS.E.BYPASS.LTC128B.128 [R240+0x12000], desc[UR8][R4.64+0x80] ;  /* 0x1200008004f05fae */ /* 0x0005e2000b901d48 */
[----:B------:R-:W-:-:S03]  /*1d770*/  @P3 R2UR UR15, R199 ;  /* 0x00000000c70f32ca */ /* 0x000fc600000e0000 */
[----:B------:R-:W-:Y:S01]  /*1d780*/  @!P5 STS.128 [R240+0x12000], RZ ;  /* 0x012000fff000d388 */ /* 0x000fe20000000c00 */
[----:B--2---:R-:W-:Y:S02]  /*1d790*/  @P4 IMAD.MOV.U32 R4, RZ, RZ, R166 ;  /* 0x000000ffff044224 */ /* 0x004fe400078e00a6 */
[----:B------:R-:W-:-:S05]  /*1d7a0*/  @P4 IMAD.MOV.U32 R5, RZ, RZ, R167 ;  /* 0x000000ffff054224 */ /* 0x000fca00078e00a7 */
[----:B------:R-:W-:Y:S01]  /*1d7b0*/  @!PT LDS RZ, [RZ] ;  /* 0x00000000fffff984 */ /* 0x000fe20000000800 */
[----:B------:R-:W-:Y:S01]  /*1d7c0*/  @!PT LDS RZ, [RZ] ;  /* 0x00000000fffff984 */ /* 0x000fe20000000800 */
[----:B------:R-:W-:Y:S01]  /*1d7d0*/  @!PT LDS RZ, [RZ] ;  /* 0x00000000fffff984 */ /* 0x000fe20000000800 */
[----:B------:R2:W-:Y:S04]  /*1d7e0*/  @P4 LDGSTS.E.BYPASS.LTC128B.128 [R240+0x14000], desc[UR4][R4.64+0x100] ;  /* 0x1400010004f04fae */ /* 0x0005e8000b901d44 */
[----:B------:R-:W-:Y:S01]  /*1d7f0*/  @!P4 STS.128 [R240+0x14000], RZ ;  /* 0x014000fff000c388 */ /* 0x000fe20000000c00 */
[----:B--2---:R-:W-:Y:S02]  /*1d800*/  @P3 IMAD.MOV.U32 R4, RZ, RZ, R166 ;  /* 0x000000ffff043224 */ /* 0x004fe400078e00a6 */
        /* <DEDUP_REMOVED lines=74> */
[----:B--2---:R-:W-:Y:S04]  /*1dcb0*/  LDSM.16.M88.4 R12, [R219] ;  /* 0x00000000db0c783b */ /* 0x004fe80000000200 */
[----:B------:R-:W2:Y:S04]  /*1dcc0*/  LDSM.16.M88.4 R168, [R218+0x8000] ;  /* 0x00800000daa8783b */ /* 0x000ea80000000200 */
[----:B------:R-:W4:Y:S04]  /*1dcd0*/  LDSM.16.M88.4 R28, [R218+0x8800] ;  /* 0x00880000da1c783b */ /* 0x000f280000000200 */
[----:B------:R-:W-:Y:S04]  /*1dce0*/  LDSM.16.M88.4 R4, [R165] ;  /* 0x00000000a504783b */ /* 0x000fe80000000200 */
[----:B------:R-:W5:Y:S04]  /*1dcf0*/  LDSM.16.M88.4 R176, [R217] ;  /* 0x00000000d9b0783b */ /* 0x000f680000000200 */
[----:B------:R-:W1:Y:S04]  /*1dd00*/  LDSM.16.M88.4 R180, [R218+0x9800] ;  /* 0x00980000dab4783b */ /* 0x000e680000000200 */
[----:B------:R-:W1:Y:S04]  /*1dd10*/  LDSM.16.M88.4 R8, [R215] ;  /* 0x00000000d708783b */ /* 0x000e680000000200 */
[----:B---3--:R-:W3:Y:S04]  /*1dd20*/  LDSM.16.M88.4 R20, [R218+0x9000] ;  /* 0x00900000da14783b */ /* 0x008ee80000000200 */
[----:B------:R-:W-:Y:S04]  /*1dd30*/  LDSM.16.M88.4 R184, [R216+0x8000] ;  /* 0x00800000d8b8783b */ /* 0x000fe80000000200 */
[----:B------:R-:W-:Y:S04]  /*1dd40*/  LDSM.16.M88.4 R188, [R216+0xe000] ;  /* 0x00e00000d8bc783b */ /* 0x000fe80000000200 */
[----:B------:R-:W0:Y:S01]  /*1dd50*/  LDGDEPBAR ;  /* 0x00000000000079af */ /* 0x000e220000000000 */
[C---:B--2---:R-:W-:Y:S06]  /*1dd60*/  HMMA.16816.F32.BF16 R172, R12.reuse, R168, RZ ;  /* 0x000000a80cac723c */ /* 0x044fec00000418ff */
[C---:B------:R-:W-:Y:S06]  /*1dd70*/  HMMA.16816.F32.BF16 R168, R12.reuse, R170, RZ ;  /* 0x000000aa0ca8723c */ /* 0x040fec00000418ff */
[C---:B----4-:R-:W-:Y:S06]  /*1dd80*/  HMMA.16816.F32.BF16 R32, R12.reuse, R28, RZ ;  /* 0x0000001c0c20723c */ /* 0x050fec00000418ff */
[----:B------:R-:W-:Y:S06]  /*1dd90*/  HMMA.16816.F32.BF16 R28, R12, R30, RZ ;  /* 0x0000001e0c1c723c */ /* 0x000fec00000418ff */
[C---:B-----5:R-:W-:Y:S06]  /*1dda0*/  HMMA.16816.F32.BF16 R172, R4.reuse, R176, R172 ;  /* 0x000000b004ac723c */ /* 0x060fec00000418ac */
[----:B------:R-:W-:Y:S01]  /*1ddb0*/  HMMA.16816.F32.BF16 R168, R4, R178, R168 ;  /* 0x000000b204a8723c */ /* 0x000fe200000418a8 */
[----:B------:R-:W2:Y:S05]  /*1ddc0*/  LDSM.16.M88.4 R176, [R214] ;  /* 0x00000000d6b0783b */ /* 0x000eaa0000000200 */
[----:B-1----:R-:W-:Y:S06]  /*1ddd0*/  HMMA.16816.F32.BF16 R16, R12, R180, RZ ;  /* 0x000000b40c10723c */ /* 0x002fec00000418ff */
[----:B------:R-:W-:Y:S01]  /*1dde0*/  HMMA.16816.F32.BF16 R32, R4, R8, R32 ;  /* 0x000000080420723c */ /* 0x000fe20000041820 */
[----:B------:R-:W-:-:S04]  /*1ddf0*/  SHF.R.S32.HI R181, RZ, 0x1f, R0 ;  /* 0x0000001fffb57819 */ /* 0x000fc80000011400 */
[----:B------:R-:W-:Y:S01]  /*1de00*/  LEA.HI R181, R181, R0, RZ, 0x4 ;  /* 0x00000000b5b57211 */ /* 0x000fe200078f20ff */
[----:B------:R-:W-:Y:S01]  /*1de10*/  HMMA.16816.F32.BF16 R28, R4, R10, R28 ;  /* 0x0000000a041c723c */ /* 0x000fe2000004181c */
[----:B------:R-:W1:Y:S02]  /*1de20*/  LDSM.16.M88.4 R8, [R213] ;  /* 0x00000000d508783b */ /* 0x000e640000000200 */
[----:B------:R-:W-:-:S03]  /*1de30*/  LOP3.LUT R181, R181, 0xfffffff0, RZ, 0xc0, !PT ;  /* 0xfffffff0b5b57812 */ /* 0x000fc600078ec0ff */
[----:B---3--:R-:W-:Y:S02]  /*1de40*/  HMMA.16816.F32.BF16 R24, R12, R20, RZ ;  /* 0x000000140c18723c */ /* 0x008fe400000418ff */
[----:B------:R-:W-:-:S04]  /*1de50*/  IMAD.IADD R181, R0, 0x1, -R181 ;  /* 0x0000000100b57824 */ /* 0x000fc800078e0ab5 */
[----:B------:R-:W-:Y:S01]  /*1de60*/  HMMA.16816.F32.BF16 R20, R12, R22, RZ ;  /* 0x000000160c14723c */ /* 0x000fe200000418ff */
[----:B------:R-:W-:-:S04]  /*1de70*/  SHF.R.S32.HI R180, RZ, 0x1f, R181 ;  /* 0x0000001fffb47819 */ /* 0x000fc800000114b5 */
[----:B------:R-:W-:Y:S01]  /*1de80*/  LEA.HI R180, R180, R181, RZ, 0x3 ;  /* 0x000000b5b4b47211 */ /* 0x000fe200078f18ff */
[----:B------:R-:W-:Y:S03]  /*1de90*/  HMMA.16816.F32.BF16 R12, R12, R182, RZ ;  /* 0x000000b60c0c723c */ /* 0x000fe600000418ff */
[----:B------:R-:W-:-:S05]  /*1dea0*/  LOP3.LUT R180, R180, 0xfffffff8, RZ, 0xc0, !PT ;  /* 0xfffffff8b4b47812 */ /* 0x000fca00078ec0ff */
[----:B------:R-:W-:-:S04]  /*1deb0*/  IMAD.IADD R180, R181, 0x1, -R180 ;  /* 0x00000001b5b47824 */ /* 0x000fc800078e0ab4 */
[C---:B--2---:R-:W-:Y:S01]  /*1dec0*/  HMMA.16816.F32.BF16 R24, R4.reuse, R176, R24 ;  /* 0x000000b00418723c */ /* 0x044fe20000041818 */
[----:B------:R-:W-:Y:S02]  /*1ded0*/  LOP3.LUT P1, RZ, R180, 0x4, RZ, 0xc0, !PT ;  /* 0x00000004b4ff7812 */ /* 0x000fe4000782c0ff */
[----:B------:R-:W-:Y:S03]  /*1dee0*/  LDSM.16.M88.4 R180, [R216+0x8800] ;  /* 0x00880000d8b4783b */ /* 0x000fe60000000200 */
[----:B------:R-:W-:Y:S01]  /*1def0*/  HMMA.16816.F32.BF16 R20, R4, R178, R20 ;  /* 0x000000b20414723c */ /* 0x000fe20000041814 */
[----:B------:R-:W-:-:S05]  /*1df00*/  IMAD.MOV.U32 R176, RZ, RZ, 0x20 ;  /* 0x00000020ffb07424 */ /* 0x000fca00078e00ff */
[----:B------:R-:W-:Y:S01]  /*1df10*/  SEL R176, R176, 0xffffffe0, !P1 ;  /* 0xffffffe0b0b07807 */ /* 0x000fe20004800000 */
[C---:B-1----:R-:W-:Y:S04]  /*1df20*/  HMMA.16816.F32.BF16 R16, R4.reuse, R8, R16 ;  /* 0x000000080410723c */ /* 0x042fe80000041810 */
[----:B------:R-:W-:Y:S02]  /*1df30*/  IMAD R192, R176, 0x2, R219 ;  /* 0x00000002b0c07824 */ /* 0x000fe400078e02db */
[----:B------:R-:W-:Y:S01]  /*1df40*/  HMMA.16816.F32.BF16 R12, R4, R10, R12 ;  /* 0x0000000a040c723c */ /* 0x000fe2000004180c */
[----:B------:R-:W-:Y:S04]  /*1df50*/  LDSM.16.M88.4 R176, [R216+0x9000] ;  /* 0x00900000d8b0783b */ /* 0x000fe80000000200 */
[----:B------:R-:W1:Y:S04]  /*1df60*/  LDSM.16.M88.4 R4, [R192] ;  /* 0x00000000c004783b */ /* 0x000e680000000200 */
[----:B------:R-:W2:Y:S01]  /*1df70*/  LDSM.16.M88.4 R8, [R216+0x9800] ;  /* 0x00980000d808783b */ /* 0x000ea20000000200 */
[C---:B-1----:R-:W-:Y:S06]  /*1df80*/  HMMA.16816.F32.BF16 R172, R4.reuse, R184, R172 ;  /* 0x000000b804ac723c */ /* 0x042fec00000418ac */
[C---:B------:R-:W-:Y:S01]  /*1df90*/  HMMA.16816.F32.BF16 R168, R4.reuse, R186, R168 ;  /* 0x000000ba04a8723c */ /* 0x040fe200000418a8 */
[----:B------:R-:W-:Y:S05]  /*1dfa0*/  LDSM.16.M88.4 R184, [R212] ;  /* 0x00000000d4b8783b */ /* 0x000fea0000000200 */
        /* <DEDUP_REMOVED lines=8> */
[----:B------:R-:W1:Y:S04]  /*1e030*/  LDSM.16.M88.4 R4, [R2] ;  /* 0x000000000204783b */ /* 0x000e680000000200 */
[----:B------:R-:W2:Y:S01]  /*1e040*/  LDSM.16.M88.4 R8, [R212+0x1800] ;  /* 0x00180000d408783b */ /* 0x000ea20000000200 */
[C---:B-1----:R-:W-:Y:S06]  /*1e050*/  HMMA.16816.F32.BF16 R172, R4.reuse, R184, R172 ;  /* 0x000000b804ac723c */ /* 0x042fec00000418ac */
        /* <DEDUP_REMOVED lines=20> */
[----:B------:R-:W-:Y:S05]  /*1e1a0*/  LDSM.16.M88.4 R176, [R209] ;  /* 0x00000000d1b0783b */ /* 0x000fea0000000200 */
[C---:B--2---:R-:W-:Y:S06]  /*1e1b0*/  HMMA.16816.F32.BF16 R16, R4.reuse, R8, R16 ;  /* 0x000000080410723c */ /* 0x044fec0000041810 */
[----:B------:R-:W-:Y:S01]  /*1e1c0*/  HMMA.16816.F32.BF16 R12, R4, R10, R12 ;  /* 0x0000000a040c723c */ /* 0x000fe2000004180c */
[----:B------:R-:W1:Y:S04]  /*1e1d0*/  LDSM.16.M88.4 R4, [R165+0x2000] ;  /* 0x00200000a504783b */ /* 0x000e680000000200 */
[----:B------:R-:W2:Y:S01]  /*1e1e0*/  LDSM.16.M88.4 R8, [R208] ;  /* 0x00000000d008783b */ /* 0x000ea20000000200 */
        /* <DEDUP_REMOVED lines=64> */
[----:B------:R-:W2:Y:S04]  /*1e5f0*/  LDSM.16.M88.4 R8, [R216+0xd800] ;  /* 0x00d80000d808783b */ /* 0x000ea80000000200 */
[----:B------:R-:W-:Y:S01]  /*1e600*/  LDSM.16.M88.4 R192, [R192+0x6000] ;  /* 0x00600000c0c0783b */ /* 0x000fe20000000200 */
        /* <DEDUP_REMOVED lines=37> */
[----:B------:R1:W2:Y:S04]  /*1e860*/  LDSM.16.M88.4 R4, [R165+0x6000] ;  /* 0x00600000a504783b */ /* 0x0002a80000000200 */
[----:B------:R-:W3:Y:S01]  /*1e870*/  LDSM.16.M88.4 R8, [R200] ;  /* 0x00000000c808783b */ /* 0x000ee20000000200 */
[----:B-1----:R-:W-:-:S05]  /*1e880*/  IMAD.SHL.U32 R165, R0, 0x2, RZ ;  /* 0x0000000200a57824 */ /* 0x002fca00078e00ff */
[----:B------:R-:W-:-:S05]  /*1e890*/  LOP3.LUT R165, R165, 0x6, RZ, 0xc0, !PT ;  /* 0x00000006a5a57812 */ /* 0x000fca00078ec0ff */
[----:B------:R-:W-:-:S05]  /*1e8a0*/  IMAD R0, R242, 0x40, R165 ;  /* 0x00000040f2007824 */ /* 0x000fca00078e02a5 */
[C---:B------:R-:W-:Y:S01]  /*1e8b0*/  ISETP.GE.AND P2, PT, R0.reuse, R247, PT ;  /* 0x000000f70000720c */ /* 0x040fe20003f46270 */
[C---:B--2---:R-:W-:Y:S01]  /*1e8c0*/  HMMA.16816.F32.BF16 R172, R4.reuse, R184, R172 ;  /* 0x000000b804ac723c */ /* 0x044fe200000418ac */
[C---:B------:R-:W-:Y:S02]  /*1e8d0*/  ISETP.GE.AND P1, PT, R0.reuse, R244, PT ;  /* 0x000000f40000720c */ /* 0x040fe40003f26270 */
[C---:B------:R-:W-:Y:S02]  /*1e8e0*/  ISETP.GE.OR P2, PT, R0.reuse, R246, !P2 ;  /* 0x000000f60000720c */ /* 0x040fe40005746670 */
[C---:B------:R-:W-:Y:S01]  /*1e8f0*/  ISETP.GE.OR P1, PT, R0.reuse, R243, !P1 ;  /* 0x000000f30000720c */ /* 0x040fe20004f26670 */
[C---:B------:R-:W-:Y:S01]  /*1e900*/  HMMA.16816.F32.BF16 R168, R4.reuse, R186, R168 ;  /* 0x000000ba04a8723c */ /* 0x040fe200000418a8 */
[----:B------:R-:W1:Y:S05]  /*1e910*/  LDSM.16.M88.4 R184, [R216+0xe800] ;  /* 0x00e80000d8b8783b */ /* 0x000e6a0000000200 */
        /* <DEDUP_REMOVED lines=8> */
[----:B------:R3:W-:Y:S04]  /*1e9a0*/  LDSM.16.M88.4 R8, [R2+0x6000] ;  /* 0x006000000208783b */ /* 0x0007e80000000200 */
[----:B------:R-:W4:Y:S01]  /*1e9b0*/  LDSM.16.M88.4 R4, [R212+0x6000] ;  /* 0x00600000d404783b */ /* 0x000f220000000200 */
[C---:B------:R-:W-:Y:S06]  /*1e9c0*/  HMMA.16816.F32.BF16 R172, R192.reuse, R188, R172 ;  /* 0x000000bcc0ac723c */ /* 0x040fec00000418ac */
[C---:B------:R-:W-:Y:S06]  /*1e9d0*/  HMMA.16816.F32.BF16 R168, R192.reuse, R190, R168 ;  /* 0x000000bec0a8723c */ /* 0x040fec00000418a8 */
[----:B-1----:R-:W-:Y:S01]  /*1e9e0*/  HMMA.16816.F32.BF16 R32, R192, R184, R32 ;  /* 0x000000b8c020723c */ /* 0x002fe20000041820 */
[----:B---3--:R-:W-:-:S05]  /*1e9f0*/  VIADD R2, R0, 0x1 ;  /* 0x0000000100027836 */ /* 0x008fca0000000000 */
[----:B------:R-:W-:Y:S01]  /*1ea00*/  HMMA.16816.F32.BF16 R28, R192, R186, R28 ;  /* 0x000000bac01c723c */ /* 0x000fe2000004181c */
[----:B------:R-:W-:-:S05]  /*1ea10*/  ISETP.GE.AND P6, PT, R2, R247, PT ;  /* 0x000000f70200720c */ /* 0x000fca0003fc6270 */
[----:B--2---:R-:W-:Y:S01]  /*1ea20*/  HMMA.16816.F32.BF16 R16, R192, R176, R16 ;  /* 0x000000b0c010723c */ /* 0x004fe20000041810 */
[----:B------:R-:W-:-:S05]  /*1ea30*/  ISETP.GE.OR P6, PT, R2, R246, !P6 ;  /* 0x000000f60200720c */ /* 0x000fca00077c6670 */
[----:B------:R-:W-:Y:S01]  /*1ea40*/  HMMA.16816.F32.BF16 R12, R192, R178, R12 ;  /* 0x000000b2c00c723c */ /* 0x000fe2000004180c */
[----:B------:R-:W-:-:S05]  /*1ea50*/  IMAD.IADD R176, R248, 0x1, -R2 ;  /* 0x00000001f8b07824 */ /* 0x000fca00078e0a02 */
[----:B------:R-:W-:Y:S06]  /*1ea60*/  HMMA.16816.F32.BF16 R24, R192, R180, R24 ;  /* 0x000000b4c018723c */ /* 0x000fec0000041818 */
[----:B----4-:R-:W-:Y:S01]  /*1ea70*/  HMMA.16816.F32.BF16 R172, R8, R4, R172 ;  /* 0x0000000408ac723c */ /* 0x010fe200000418ac */
[----:B------:R-:W-:Y:S02]  /*1ea80*/  IMAD.MOV.U32 R180, RZ, RZ, R166 ;  /* 0x000000ffffb47224 */ /* 0x000fe400078e00a6 */
[----:B------:R-:W-:-:S03]  /*1ea90*/  IMAD.MOV.U32 R181, RZ, RZ, R167 ;  /* 0x000000ffffb57224 */ /* 0x000fc600078e00a7 */
[----:B------:R-:W-:Y:S01]  /*1eaa0*/  HMMA.16816.F32.BF16 R168, R8, R6, R168 ;  /* 0x0000000608a8723c */ /* 0x000fe200000418a8 */
[--C-:B------:R-:W-:Y:S02]  /*1eab0*/  IMAD.IADD R4, R248, 0x1, -R0.reuse ;  /* 0x00000001f8047824 */ /* 0x100fe400078e0a00 */
[----:B------:R-:W-:-:S03]  /*1eac0*/  IMAD.IADD R5, R245, 0x1, -R0 ;  /* 0x00000001f5057824 */ /* 0x000fc600078e0a00 */
[----:B------:R-:W-:Y:S01]  /*1ead0*/  IABS R165, R4 ;  /* 0x0000000400a57213 */ /* 0x000fe20000000000 */
[----:B------:R-:W-:Y:S01]  /*1eae0*/  VIADD R6, R0, 0x8 ;  /* 0x0000000800067836 */ /* 0x000fe20000000000 */
[----:B------:R-:W-:Y:S01]  /*1eaf0*/  IABS R4, R176 ;  /* 0x000000b000047213 */ /* 0x000fe20000000000 */
[----:B------:R-:W-:Y:S01]  /*1eb00*/  HMMA.16816.F32.BF16 R20, R192, R182, R20 ;  /* 0x000000b6c014723c */ /* 0x000fe20000041814 */
[----:B------:R-:W1:Y:S01]  /*1eb10*/  LDSM.16.M88.4 R176, [R212+0x6800] ;  /* 0x00680000d4b0783b */ /* 0x000e620000000200 */
[----:B------:R-:W-:Y:S01]  /*1eb20*/  I2FP.F32.S32 R165, R165 ;  /* 0x000000a500a57245 */ /* 0x000fe20000201400 */
[----:B------:R-:W-:Y:S01]  /*1eb30*/  IMAD.IADD R7, R248, 0x1, -R6 ;  /* 0x00000001f8077824 */ /* 0x000fe200078e0a06 */
[----:B------:R-:W-:Y:S02]  /*1eb40*/  IABS R5, R5 ;  /* 0x0000000500057213 */ /* 0x000fe40000000000 */
[----:B------:R-:W-:Y:S02]  /*1eb50*/  I2FP.F32.S32 R4, R4 ;  /* 0x0000000400047245 */ /* 0x000fe40000201400 */
[----:B------:R-:W-:Y:S01]  /*1eb60*/  I2FP.F32.S32 R5, R5 ;  /* 0x0000000500057245 */ /* 0x000fe20000201400 */
[C---:B------:R-:W-:Y:S01]  /*1eb70*/  FFMA.FTZ R165, -R250.reuse, R165, R172 ;  /* 0x000000a5faa57223 */ /* 0x040fe200000101ac */
[----:B------:R-:W-:Y:S01]  /*1eb80*/  IABS R7, R7 ;  /* 0x0000000700077213 */ /* 0x000fe20000000000 */
[----:B------:R-:W-:Y:S01]  /*1eb90*/  FFMA.FTZ R173, -R250, R4, R173 ;  /* 0x00000004faad7223 */ /* 0x000fe200000101ad */
[----:B------:R-:W-:-:S02]  /*1eba0*/  VIADD R4, R0, 0x9 ;  /* 0x0000000900047836 */ /* 0x000fc40000000000 */
[----:B------:R-:W-:Y:S01]  /*1ebb0*/  FFMA.FTZ R5, -R250, R5, R174 ;  /* 0x00000005fa057223 */ /* 0x000fe200000101ae */
[----:B------:R-:W-:Y:S01]  /*1ebc0*/  FSEL R188, R165, -INF , !P2 ;  /* 0xff800000a5bc7808 */ /* 0x000fe20005000000 */
[----:B------:R-:W-:Y:S01]  /*1ebd0*/  IMAD.IADD R165, R245, 0x1, -R2 ;  /* 0x00000001f5a57824 */ /* 0x000fe200078e0a02 */
[----:B------:R-:W-:Y:S01]  /*1ebe0*/  ISETP.GE.AND P2, PT, R2, R244, PT ;  /* 0x000000f40200720c */ /* 0x000fe20003f46270 */
[----:B------:R-:W-:Y:S01]  /*1ebf0*/  IMAD.IADD R172, R248, 0x1, -R4 ;  /* 0x00000001f8ac7824 */ /* 0x000fe200078e0a04 */
[----:B------:R-:W-:Y:S02]  /*1ec00*/  I2FP.F32.S32 R7, R7 ;  /* 0x0000000700077245 */ /* 0x000fe40000201400 */
[----:B------:R-:W-:Y:S02]  /*1ec10*/  IABS R165, R165 ;  /* 0x000000a500a57213 */ /* 0x000fe40000000000 */
[----:B------:R-:W-:Y:S01]  /*1ec20*/  ISETP.GE.OR P2, PT, R2, R243, !P2 ;  /* 0x000000f30200720c */ /* 0x000fe20005746670 */
[----:B------:R-:W-:Y:S01]  /*1ec30*/  FFMA.FTZ R7, -R250, R7, R168 ;  /* 0x00000007fa077223 */ /* 0x000fe200000101a8 */
[----:B------:R-:W-:Y:S01]  /*1ec40*/  FSEL R2, R5, -INF , !P1 ;  /* 0xff80000005027808 */ /* 0x000fe20004800000 */
[----:B------:R-:W-:Y:S01]  /*1ec50*/  IMAD.IADD R5, R245, 0x1, -R6 ;  /* 0x00000001f5057824 */ /* 0x000fe200078e0a06 */
[----:B------:R-:W-:-:S02]  /*1ec60*/  I2FP.F32.S32 R165, R165 ;  /* 0x000000a500a57245 */ /* 0x000fc40000201400 */
[----:B------:R-:W-:Y:S02]  /*1ec70*/  ISETP.GE.AND P1, PT, R6, R247, PT ;  /* 0x000000f70600720c */ /* 0x000fe40003f26270 */
[----:B------:R-:W-:Y:S01]  /*1ec80*/  FSEL R186, R173, -INF , !P6 ;  /* 0xff800000adba7808 */ /* 0x000fe20007000000 */
[----:B------:R-:W-:Y:S01]  /*1ec90*/  FFMA.FTZ R175, -R250, R165, R175 ;  /* 0x000000a5faaf7223 */ /* 0x000fe200000101af */
[----:B------:R-:W-:Y:S01]  /*1eca0*/  ISETP.GE.AND P6, PT, R6, R244, PT ;  /* 0x000000f40600720c */ /* 0x000fe20003fc6270 */
[----:B------:R-:W-:Y:S01]  /*1ecb0*/  VIADD R165, R0, 0x11 ;  /* 0x0000001100a57836 */ /* 0x000fe20000000000 */
[----:B------:R-:W-:Y:S02]  /*1ecc0*/  IABS R5, R5 ;  /* 0x0000000500057213 */ /* 0x000fe40000000000 */
[----:B------:R-:W-:Y:S01]  /*1ecd0*/  ISETP.GE.OR P1, PT, R6, R246, !P1 ;  /* 0x000000f60600720c */ /* 0x000fe20004f26670 */
[----:B------:R-:W-:Y:S01]  /*1ece0*/  IMAD.IADD R168, R248, 0x1, -R165 ;  /* 0x00000001f8a87824 */ /* 0x000fe200078e0aa5 */
[----:B------:R-:W-:-:S02]  /*1ecf0*/  ISETP.GE.OR P6, PT, R6, R243, !P6 ;  /* 0x000000f30600720c */ /* 0x000fc400077c6670 */
[----:B------:R-:W-:Y:S01]  /*1ed00*/  I2FP.F32.S32 R5, R5 ;  /* 0x0000000500057245 */ /* 0x000fe20000201400 */
[C---:B-1----:R-:W-:Y:S01]  /*1ed10*/  HMMA.16816.F32.BF16 R32, R8.reuse, R176, R32 ;  /* 0x000000b00820723c */ /* 0x042fe20000041820 */
[----:B------:R-:W-:Y:S02]  /*1ed20*/  FSEL R192, R175, -INF , !P2 ;  /* 0xff800000afc07808 */ /* 0x000fe40005000000 */
[----:B------:R-:W-:Y:S01]  /*1ed30*/  FSEL R224, R7, -INF , !P1 ;  /* 0xff80000007e07808 */ /* 0x000fe20004800000 */
[----:B------:R-:W-:Y:S01]  /*1ed40*/  FFMA.FTZ R170, -R250, R5, R170 ;  /* 0x00000005faaa7223 */ /* 0x000fe200000101aa */
[----:B------:R-:W-:Y:S01]  /*1ed50*/  IABS R6, R172 ;  /* 0x000000ac00067213 */ /* 0x000fe20000000000 */
[----:B------:R-:W-:Y:S01]  /*1ed60*/  VIADD R5, R0, 0x10 ;  /* 0x0000001000057836 */ /* 0x000fe20000000000 */
[C---:B------:R-:W-:Y:S01]  /*1ed70*/  ISETP.GE.AND P2, PT, R4.reuse, R247, PT ;  /* 0x000000f70400720c */ /* 0x040fe20003f46270 */
[----:B------:R-:W-:Y:S01]  /*1ed80*/  HMMA.16816.F32.BF16 R28, R8, R178, R28 ;  /* 0x000000b2081c723c */ /* 0x000fe2000004181c */
[----:B------:R-:W-:Y:S01]  /*1ed90*/  ISETP.GE.AND P1, PT, R4, R244, PT ;  /* 0x000000f40400720c */ /* 0x000fe20003f26270 */
[----:B------:R-:W-:Y:S01]  /*1eda0*/  IMAD.IADD R173, R248, 0x1, -R5 ;  /* 0x00000001f8ad7824 */ /* 0x000fe200078e0a05 */
[----:B------:R-:W-:-:S02]  /*1edb0*/  I2FP.F32.S32 R6, R6 ;  /* 0x0000000600067245 */ /* 0x000fc40000201400 */
[C---:B------:R-:W-:Y:S02]  /*1edc0*/  ISETP.GE.OR P2, PT, R4.reuse, R246, !P2 ;  /* 0x000000f60400720c */ /* 0x040fe40005746670 */
[----:B------:R-:W-:Y:S01]  /*1edd0*/  ISETP.GE.OR P1, PT, R4, R243, !P1 ;  /* 0x000000f30400720c */ /* 0x000fe20004f26670 */
[----:B------:R-:W-:Y:S02]  /*1ede0*/  IMAD.IADD R4, R245, 0x1, -R4 ;  /* 0x00000001f5047824 */ /* 0x000fe400078e0a04 */
[----:B------:R-:W-:Y:S01]  /*1edf0*/  FFMA.FTZ R169, -R250, R6, R169 ;  /* 0x00000006faa97223 */ /* 0x000fe200000101a9 */
[----:B------:R-:W-:Y:S02]  /*1ee00*/  FSEL R190, R170, -INF , !P6 ;  /* 0xff800000aabe7808 */ /* 0x000fe40007000000 */
[----:B------:R-:W-:Y:S02]  /*1ee10*/  IABS R173, R173 ;  /* 0x000000ad00ad7213 */ /* 0x000fe40000000000 */
[----:B------:R-:W-:-:S02]  /*1ee20*/  IABS R4, R4 ;  /* 0x0000000400047213 */ /* 0x000fc40000000000 */
[----:B------:R-:W-:Y:S01]  /*1ee30*/  FSEL R194, R169, -INF , !P2 ;  /* 0xff800000a9c27808 */ /* 0x000fe20005000000 */
[----:B------:R-:W-:Y:S01]  /*1ee40*/  IMAD.IADD R169, R245, 0x1, -R5 ;  /* 0x00000001f5a97824 */ /* 0x000fe200078e0a05 */
[----:B------:R-:W-:Y:S02]  /*1ee50*/  I2FP.F32.S32 R4, R4 ;  /* 0x0000000400047245 */ /* 0x000fe40000201400 */
[C---:B------:R-:W-:Y:S02]  /*1ee60*/  ISETP.GE.AND P6, PT, R5.reuse, R247, PT ;  /* 0x000000f70500720c */ /* 0x040fe40003fc6270 */
[C---:B------:R-:W-:Y:S01]  /*1ee70*/  ISETP.GE.AND P2, PT, R5.reuse, R244, PT ;  /* 0x000000f40500720c */ /* 0x040fe20003f46270 */
[----:B------:R-:W-:Y:S01]  /*1ee80*/  FFMA.FTZ R171, -R250, R4, R171 ;  /* 0x00000004faab7223 */ /* 0x000fe200000101ab */
[----:B------:R-:W-:Y:S02]  /*1ee90*/  I2FP.F32.S32 R173, R173 ;  /* 0x000000ad00ad7245 */ /* 0x000fe40000201400 */
[----:B------:R-:W-:-:S02]  /*1eea0*/  ISETP.GE.OR P6, PT, R5, R246, !P6 ;  /* 0x000000f60500720c */ /* 0x000fc400077c6670 */
[----:B------:R-:W-:Y:S01]  /*1eeb0*/  ISETP.GE.OR P2, PT, R5, R243, !P2 ;  /* 0x000000f30500720c */ /* 0x000fe20005746670 */
[C---:B------:R-:W-:Y:S01]  /*1eec0*/  FFMA.FTZ R32, -R250.reuse, R173, R32 ;  /* 0x000000adfa207223 */ /* 0x040fe20000010120 */
[----:B------:R-:W-:Y:S01]  /*1eed0*/  IABS R169, R169 ;  /* 0x000000a900a97213 */ /* 0x000fe20000000000 */
[----:B------:R-:W1:Y:S01]  /*1eee0*/  LDSM.16.M88.4 R4, [R212+0x7000] ;  /* 0x00700000d404783b */ /* 0x000e620000000200 */
[----:B------:R-:W-:Y:S02]  /*1eef0*/  IABS R168, R168 ;  /* 0x000000a800a87213 */ /* 0x000fe40000000000 */
[----:B------:R-:W-:Y:S02]  /*1ef00*/  I2FP.F32.S32 R169, R169 ;  /* 0x000000a900a97245 */ /* 0x000fe40000201400 */
[----:B------:R-:W-:Y:S02]  /*1ef10*/  I2FP.F32.S32 R168, R168 ;  /* 0x000000a800a87245 */ /* 0x000fe40000201400 */
[----:B------:R-:W-:Y:S01]  /*1ef20*/  FSEL R252, R171, -INF , !P1 ;  /* 0xff800000abfc7808 */ /* 0x000fe20004800000 */
[----:B------:R-:W-:Y:S01]  /*1ef30*/  FFMA.FTZ R169, -R250, R169, R34 ;  /* 0x000000a9faa97223 */ /* 0x000fe20000010122 */
[----:B------:R-:W-:Y:S01]  /*1ef40*/  FSEL R176, R32, -INF , !P6 ;  /* 0xff80000020b07808 */ /* 0x000fe20007000000 */
[----:B------:R-:W-:Y:S01]  /*1ef50*/  FFMA.FTZ R33, -R250, R168, R33 ;  /* 0x000000a8fa217223 */ /* 0x000fe20000010121 */
[C---:B------:R-:W-:Y:S01]  /*1ef60*/  ISETP.GE.AND P1, PT, R165.reuse, R247, PT ;  /* 0x000000f7a500720c */ /* 0x040fe20003f26270 */
[C---:B------:R-:W-:Y:S01]  /*1ef70*/  VIADD R34, R0.reuse, 0x18 ;  /* 0x0000001800227836 */ /* 0x040fe20000000000 */
[----:B------:R-:W-:Y:S01]  /*1ef80*/  ISETP.GE.AND P6, PT, R165, R244, PT ;  /* 0x000000f4a500720c */ /* 0x000fe20003fc6270 */
[----:B------:R-:W-:Y:S01]  /*1ef90*/  IMAD.IADD R168, R245, 0x1, -R165 ;  /* 0x00000001f5a87824 */ /* 0x000fe200078e0aa5 */
[C---:B------:R-:W-:Y:S01]  /*1efa0*/  ISETP.GE.OR P1, PT, R165.reuse, R246, !P1 ;  /* 0x000000f6a500720c */ /* 0x040fe20004f26670 */
[----:B------:R-:W-:Y:S01]  /*1efb0*/  VIADD R32, R0, 0x19 ;  /* 0x0000001900207836 */ /* 0x000fe20000000000 */
[----:B------:R-:W-:Y:S01]  /*1efc0*/  ISETP.GE.OR P6, PT, R165, R243, !P6 ;  /* 0x000000f3a500720c */ /* 0x000fe200077c6670 */
[C---:B------:R-:W-:Y:S01]  /*1efd0*/  IMAD.IADD R165, R248.reuse, 0x1, -R34 ;  /* 0x00000001f8a57824 */ /* 0x040fe200078e0a22 */
[----:B------:R-:W-:Y:S01]  /*1efe0*/  IABS R168, R168 ;  /* 0x000000a800a87213 */ /* 0x000fe20000000000 */
[--C-:B------:R-:W-:Y:S01]  /*1eff0*/  IMAD.IADD R179, R245, 0x1, -R32.reuse ;  /* 0x00000001f5b37824 */ /* 0x100fe200078e0a20 */
[----:B------:R-:W-:Y:S01]  /*1f000*/  FSEL R177, R169, -INF , !P2 ;  /* 0xff800000a9b17808 */ /* 0x000fe20005000000 */
[----:B------:R-:W-:Y:S01]  /*1f010*/  IMAD.IADD R169, R248, 0x1, -R32 ;  /* 0x00000001f8a97824 */ /* 0x000fe200078e0a20 */
[----:B------:R-:W-:Y:S01]  /*1f020*/  FSEL R172, R33, -INF , !P1 ;  /* 0xff80000021ac7808 */ /* 0x000fe20004800000 */
[----:B------:R-:W-:Y:S01]  /*1f030*/  IMAD.IADD R33, R245, 0x1, -R34 ;  /* 0x00000001f5217824 */ /* 0x000fe200078e0a22 */
[----:B------:R-:W-:-:S02]  /*1f040*/  ISETP.GE.AND P2, PT, R34, R247, PT ;  /* 0x000000f72200720c */ /* 0x000fc40003f46270 */
[C---:B------:R-:W-:Y:S02]  /*1f050*/  ISETP.GE.AND P1, PT, R34.reuse, R244, PT ;  /* 0x000000f42200720c */ /* 0x040fe40003f26270 */
[----:B------:R-:W-:Y:S02]  /*1f060*/  IABS R165, R165 ;  /* 0x000000a500a57213 */ /* 0x000fe40000000000 */
[----:B------:R-:W-:Y:S02]  /*1f070*/  I2FP.F32.S32 R168, R168 ;  /* 0x000000a800a87245 */ /* 0x000fe40000201400 */
[C---:B------:R-:W-:Y:S02]  /*1f080*/  ISETP.GE.OR P2, PT, R34.reuse, R246, !P2 ;  /* 0x000000f62200720c */ /* 0x040fe40005746670 */
[----:B------:R-:W-:Y:S01]  /*1f090*/  ISETP.GE.OR P1, PT, R34, R243, !P1 ;  /* 0x000000f32200720c */ /* 0x000fe20004f26670 */
[----:B------:R-:W-:Y:S01]  /*1f0a0*/  FFMA.FTZ R35, -R250, R168, R35 ;  /* 0x000000a8fa237223 */ /* 0x000fe20000010123 */
[----:B------:R-:W-:-:S02]  /*1f0b0*/  I2FP.F32.S32 R165, R165 ;  /* 0x000000a500a57245 */ /* 0x000fc40000201400 */
[----:B------:R-:W-:Y:S01]  /*1f0c0*/  IABS R33, R33 ;  /* 0x0000002100217213 */ /* 0x000fe20000000000 */
[C---:B-1----:R-:W-:Y:S01]  /*1f0d0*/  HMMA.16816.F32.BF16 R24, R8.reuse, R4, R24 ;  /* 0x000000040818723c */ /* 0x042fe20000041818 */
[----:B------:R-:W-:Y:S01]  /*1f0e0*/  IABS R34, R169 ;  /* 0x000000a900227213 */ /* 0x000fe20000000000 */
[C---:B------:R-:W-:Y:S01]  /*1f0f0*/  FFMA.FTZ R28, -R250.reuse, R165, R28 ;  /* 0x000000a5fa1c7223 */ /* 0x040fe2000001011c */
[----:B------:R-:W-:Y:S02]  /*1f100*/  I2FP.F32.S32 R33, R33 ;  /* 0x0000002100217245 */ /* 0x000fe40000201400 */
[----:B------:R-:W-:Y:S01]  /*1f110*/  I2FP.F32.S32 R34, R34 ;  /* 0x0000002200227245 */ /* 0x000fe20000201400 */
[----:B------:R-:W-:Y:S01]  /*1f120*/  HMMA.16816.F32.BF16 R20, R8, R6, R20 ;  /* 0x000000060814723c */ /* 0x000fe20000041814 */
[----:B------:R-:W-:Y:S01]  /*1f130*/  FSEL R184, R35, -INF , !P6 ;  /* 0xff80000023b87808 */ /* 0x000fe20007000000 */
[----:B------:R-:W-:Y:S01]  /*1f140*/  FFMA.FTZ R30, -R250, R33, R30 ;  /* 0x00000021fa1e7223 */ /* 0x000fe2000001011e */
[----:B------:R-:W-:Y:S01]  /*1f150*/  ISETP.GE.AND P6, PT, R32, R247, PT ;  /* 0x000000f72000720c */ /* 0x000fe20003fc6270 */
[----:B------:R-:W-:Y:S01]  /*1f160*/  FFMA.FTZ R29, -R250, R34, R29 ;  /* 0x00000022fa1d7223 */ /* 0x000fe2000001011d */
[----:B------:R-:W-:Y:S01]  /*1f170*/  FSEL R174, R28, -INF , !P2 ;  /* 0xff8000001cae7808 */ /* 0x000fe20005000000 */
[----:B------:R-:W-:Y:S01]  /*1f180*/  VIADD R28, R0, 0x20 ;  /* 0x00000020001c7836 */ /* 0x000fe20000000000 */
[----:B------:R-:W-:Y:S01]  /*1f190*/  ISETP.GE.OR P6, PT, R32, R246, !P6 ;  /* 0x000000f62000720c */ /* 0x000fe200077c6670 */
[----:B------:R-:W-:Y:S01]  /*1f1a0*/  VIADD R4, R0, 0x21 ;  /* 0x0000002100047836 */ /* 0x000fe20000000000 */
[----:B------:R-:W-:Y:S01]  /*1f1b0*/  IABS R179, R179 ;  /* 0x000000b300b37213 */ /* 0x000fe20000000000 */
[--C-:B------:R-:W-:Y:S01]  /*1f1c0*/  IMAD.IADD R33, R248, 0x1, -R28.reuse ;  /* 0x00000001f8217824 */ /* 0x100fe200078e0a1c */
[----:B------:R-:W-:Y:S01]  /*1f1d0*/  FSEL R178, R30, -INF , !P1 ;  /* 0xff8000001eb27808 */ /* 0x000fe20004800000 */
[----:B------:R-:W-:Y:S01]  /*1f1e0*/  IMAD.IADD R5, R245, 0x1, -R28 ;  /* 0x00000001f5057824 */ /* 0x000fe200078e0a1c */
[----:B------:R-:W-:Y:S01]  /*1f1f0*/  FSEL R175, R29, -INF , !P6 ;  /* 0xff8000001daf7808 */ /* 0x000fe20007000000 */
[----:B------:R-:W-:Y:S01]  /*1f200*/  IMAD.IADD R6, R245, 0x1, -R4 ;  /* 0x00000001f5067824 */ /* 0x000fe200078e0a04 */
[----:B------:R-:W-:-:S02]  /*1f210*/  I2FP.F32.S32 R179, R179 ;  /* 0x000000b300b37245 */ /* 0x000fc40000201400 */
[C---:B------:R-:W-:Y:S02]  /*1f220*/  ISETP.GE.AND P1, PT, R28.reuse, R247, PT ;  /* 0x000000f71c00720c */ /* 0x040fe40003f26270 */
[----:B------:R-:W-:Y:S01]  /*1f230*/  ISETP.GE.AND P6, PT, R28, R244, PT ;  /* 0x000000f41c00720c */ /* 0x000fe20003fc6270 */
[----:B------:R-:W-:Y:S01]  /*1f240*/  FFMA.FTZ R179, -R250, R179, R31 ;  /* 0x000000b3fab37223 */ /* 0x000fe2000001011f */
[C---:B------:R-:W-:Y:S02]  /*1f250*/  ISETP.GE.OR P1, PT, R28.reuse, R246, !P1 ;  /* 0x000000f61c00720c */ /* 0x040fe40004f26670 */
[----:B------:R-:W-:Y:S02]  /*1f260*/  ISETP.GE.OR P6, PT, R28, R243, !P6 ;  /* 0x000000f31c00720c */ /* 0x000fe400077c6670 */
[----:B------:R-:W1:Y:S01]  /*1f270*/  LDSM.16.M88.4 R28, [R212+0x7800] ;  /* 0x00780000d41c783b */ /* 0x000e620000000200 */
[----:B------:R-:W-:Y:S01]  /*1f280*/  ISETP.GE.AND P2, PT, R32, R244, PT ;  /* 0x000000f42000720c */ /* 0x000fe20003f46270 */
[----:B------:R-:W-:-:S04]  /*1f290*/  DEPBAR.LE SB0, 0x0 ;  /* 0x000080000000791a */ /* 0x000fc80000000000 */
[----:B------:R-:W-:Y:S01]  /*1f2a0*/  BAR.SYNC.DEFER_BLOCKING 0x0 ;  /* 0x0000000000007b1d */ /* 0x000fe20000010000 */
[----:B------:R-:W-:Y:S01]  /*1f2b0*/  ISETP.GE.OR P2, PT, R32, R243, !P2 ;  /* 0x000000f32000720c */ /* 0x000fe20005746670 */
[----:B------:R-:W-:Y:S01]  /*1f2c0*/  IMAD.IADD R32, R248, 0x1, -R4 ;  /* 0x00000001f8207824 */ /* 0x000fe200078e0a04 */
[----:B------:R-:W-:Y:S02]  /*1f2d0*/  IABS R33, R33 ;  /* 0x0000002100217213 */ /* 0x000fe40000000000 */
[----:B------:R-:W-:Y:S02]  /*1f2e0*/  FSEL R179, R179, -INF , !P2 ;  /* 0xff800000b3b37808 */ /* 0x000fe40005000000 */
[----:B------:R-:W-:Y:S02]  /*1f2f0*/  IABS R32, R32 ;  /* 0x0000002000207213 */ /* 0x000fe40000000000 */
[----:B------:R-:W-:Y:S02]  /*1f300*/  I2FP.F32.S32 R33, R33 ;  /* 0x0000002100217245 */ /* 0x000fe40000201400 */
[----:B------:R-:W-:-:S02]  /*1f310*/  I2FP.F32.S32 R32, R32 ;  /* 0x0000002000207245 */ /* 0x000fc40000201400 */
[----:B------:R-:W-:Y:S01]  /*1f320*/  ISETP.GE.AND P2, PT, R4, R247, PT ;  /* 0x000000f70400720c */ /* 0x000fe20003f46270 */
[C---:B------:R-:W-:Y:S01]  /*1f330*/  FFMA.FTZ R24, -R250.reuse, R33, R24 ;  /* 0x00000021fa187223 */ /* 0x040fe20000010118 */
[----:B------:R-:W-:Y:S01]  /*1f340*/  IABS R5, R5 ;  /* 0x0000000500057213 */ /* 0x000fe20000000000 */
[----:B------:R-:W-:Y:S01]  /*1f350*/  FFMA.FTZ R25, -R250, R32, R25 ;  /* 0x00000020fa197223 */ /* 0x000fe20000010119 */
[----:B------:R-:W-:Y:S02]  /*1f360*/  ISETP.GE.OR P2, PT, R4, R246, !P2 ;  /* 0x000000f60400720c */ /* 0x000fe40005746670 */
[----:B------:R-:W-:Y:S01]  /*1f370*/  FSEL R182, R24, -INF , !P1 ;  /* 0xff80000018b67808 */ /* 0x000fe20004800000 */
[----:B------:R-:W-:Y:S01]  /*1f380*/  VIADD R24, R0, 0x28 ;  /* 0x0000002800187836 */ /* 0x000fe20000000000 */
[----:B------:R-:W-:Y:S02]  /*1f390*/  FSEL R191, R25, -INF , !P2 ;  /* 0xff80000019bf7808 */ /* 0x000fe40005000000 */
[----:B------:R-:W-:Y:S01]  /*1f3a0*/  I2FP.F32.S32 R5, R5 ;  /* 0x0000000500057245 */ /* 0x000fe20000201400 */
[--C-:B------:R-:W-:Y:S01]  /*1f3b0*/  IMAD.IADD R25, R248, 0x1, -R24.reuse ;  /* 0x00000001f8197824 */ /* 0x100fe200078e0a18 */
[----:B------:R-:W-:Y:S01]  /*1f3c0*/  IABS R6, R6 ;  /* 0x0000000600067213 */ /* 0x000fe20000000000 */
[----:B------:R-:W-:Y:S01]  /*1f3d0*/  IMAD.IADD R7, R245, 0x1, -R24 ;  /* 0x00000001f5077824 */ /* 0x000fe200078e0a18 */
[----:B------:R-:W-:Y:S01]  /*1f3e0*/  ISETP.GE.AND P2, PT, R24, R244, PT ;  /* 0x000000f41800720c */ /* 0x000fe20003f46270 */
[----:B------:R-:W-:Y:S01]  /*1f3f0*/  FFMA.FTZ R26, -R250, R5, R26 ;  /* 0x00000005fa1a7223 */ /* 0x000fe2000001011a */
[----:B------:R-:W-:Y:S01]  /*1f400*/  IABS R25, R25 ;  /* 0x0000001900197213 */ /* 0x000fe20000000000 */
[----:B------:R-:W-:Y:S01]  /*1f410*/  VIADD R5, R0, 0x29 ;  /* 0x0000002900057836 */ /* 0x000fe20000000000 */
[----:B------:R-:W-:-:S02]  /*1f420*/  IABS R7, R7 ;  /* 0x0000000700077213 */ /* 0x000fc40000000000 */
[----:B------:R-:W-:Y:S01]  /*1f430*/  I2FP.F32.S32 R25, R25 ;  /* 0x0000001900197245 */ /* 0x000fe20000201400 */
[C---:B-1----:R-:W-:Y:S01]  /*1f440*/  HMMA.16816.F32.BF16 R16, R8.reuse, R28, R16 ;  /* 0x0000001c0810723c */ /* 0x042fe20000041810 */
[----:B------:R-:W-:Y:S02]  /*1f450*/  I2FP.F32.S32 R7, R7 ;  /* 0x0000000700077245 */ /* 0x000fe40000201400 */
[----:B------:R-:W-:Y:S01]  /*1f460*/  FSEL R185, R26, -INF , !P6 ;  /* 0xff8000001ab97808 */ /* 0x000fe20007000000 */
[C---:B------:R-:W-:Y:S01]  /*1f470*/  FFMA.FTZ R20, -R250.reuse, R25, R20 ;  /* 0x00000019fa147223 */ /* 0x040fe20000010114 */
[----:B------:R-:W-:Y:S01]  /*1f480*/  I2FP.F32.S32 R6, R6 ;  /* 0x0000000600067245 */ /* 0x000fe20000201400 */
[----:B------:R-:W-:Y:S01]  /*1f490*/  FFMA.FTZ R7, -R250, R7, R22 ;  /* 0x00000007fa077223 */ /* 0x000fe20000010116 */
[----:B------:R-:W-:Y:S01]  /*1f4a0*/  ISETP.GE.AND P6, PT, R24, R247, PT ;  /* 0x000000f71800720c */ /* 0x000fe20003fc6270 */
[----:B------:R-:W-:Y:S01]  /*1f4b0*/  HMMA.16816.F32.BF16 R12, R8, R30, R12 ;  /* 0x0000001e080c723c */ /* 0x000fe2000004180c */
[----:B------:R-:W-:Y:S01]  /*1f4c0*/  ISETP.GE.AND P1, PT, R4, R244, PT ;  /* 0x000000f40400720c */ /* 0x000fe20003f26270 */
[----:B------:R-:W-:Y:S01]  /*1f4d0*/  FFMA.FTZ R27, -R250, R6, R27 ;  /* 0x00000006fa1b7223 */ /* 0x000fe2000001011b */
[----:B------:R-:W-:Y:S01]  /*1f4e0*/  ISETP.GE.OR P6, PT, R24, R246, !P6 ;  /* 0x000000f61800720c */ /* 0x000fe200077c6670 */
[----:B------:R-:W-:Y:S01]  /*1f4f0*/  VIADD R6, R0, 0x30 ;  /* 0x0000003000067836 */ /* 0x000fe20000000000 */
[----:B------:R-:W-:-:S02]  /*1f500*/  ISETP.GE.OR P2, PT, R24, R243, !P2 ;  /* 0x000000f31800720c */ /* 0x000fc40005746670 */
[----:B------:R-:W-:Y:S01]  /*1f510*/  ISETP.GE.OR P1, PT, R4, R243, !P1 ;  /* 0x000000f30400720c */ /* 0x000fe20004f26670 */
[--C-:B------:R-:W-:Y:S01]  /*1f520*/  IMAD.IADD R4, R248, 0x1, -R5.reuse ;  /* 0x00000001f8047824 */ /* 0x100fe200078e0a05 */
[----:B------:R-:W-:Y:S01]  /*1f530*/  FSEL R195, R20, -INF , !P6 ;  /* 0xff80000014c37808 */ /* 0x000fe20007000000 */
[----:B------:R-:W-:Y:S01]  /*1f540*/  IMAD.IADD R20, R245, 0x1, -R5 ;  /* 0x00000001f5147824 */ /* 0x000fe200078e0a05 */
[----:B------:R-:W-:Y:S01]  /*1f550*/  FSEL R183, R7, -INF , !P2 ;  /* 0xff80000007b77808 */ /* 0x000fe20005000000 */
[----:B------:R-:W-:Y:S01]  /*1f560*/  IMAD.IADD R7, R248, 0x1, -R6 ;  /* 0x00000001f8077824 */ /* 0x000fe200078e0a06 */
[----:B------:R-:W-:Y:S02]  /*1f570*/  IABS R4, R4 ;  /* 0x0000000400047213 */ /* 0x000fe40000000000 */
[----:B------:R-:W-:Y:S02]  /*1f580*/  IABS R20, R20 ;  /* 0x0000001400147213 */ /* 0x000fe40000000000 */
[----:B------:R-:W-:-:S02]  /*1f590*/  IABS R7, R7 ;  /* 0x0000000700077213 */ /* 0x000fc40000000000 */
[----:B------:R-:W-:Y:S02]  /*1f5a0*/  I2FP.F32.S32 R4, R4 ;  /* 0x0000000400047245 */ /* 0x000fe40000201400 */
[----:B------:R-:W-:Y:S02]  /*1f5b0*/  FSEL R187, R27, -INF , !P1 ;  /* 0xff8000001bbb7808 */ /* 0x000fe40004800000 */
[C---:B------:R-:W-:Y:S01]  /*1f5c0*/  ISETP.GE.AND P1, PT, R5.reuse, R247, PT ;  /* 0x000000f70500720c */ /* 0x040fe20003f26270 */
[----:B------:R-:W-:Y:S01]  /*1f5d0*/  FFMA.FTZ R21, -R250, R4, R21 ;  /* 0x00000004fa157223 */ /* 0x000fe20000010115 */
[----:B------:R-:W-:Y:S01]  /*1f5e0*/  ISETP.GE.AND P6, PT, R5, R244, PT ;  /* 0x000000f40500720c */ /* 0x000fe20003fc6270 */
[----:B------:R-:W-:Y:S01]  /*1f5f0*/  VIADD R4, R0, 0x31 ;  /* 0x0000003100047836 */ /* 0x000fe20000000000 */
[----:B------:R-:W-:Y:S02]  /*1f600*/  I2FP.F32.S32 R20, R20 ;  /* 0x0000001400147245 */ /* 0x000fe40000201400 */
[----:B------:R-:W-:-:S02]  /*1f610*/  I2FP.F32.S32 R7, R7 ;  /* 0x0000000700077245 */ /* 0x000fc40000201400 */
[----:B------:R-:W-:Y:S01]  /*1f620*/  ISETP.GE.AND P2, PT, R6, R247, PT ;  /* 0x000000f70600720c */ /* 0x000fe20003f46270 */
[C---:B------:R-:W-:Y:S01]  /*1f630*/  FFMA.FTZ R23, -R250.reuse, R20, R23 ;  /* 0x00000014fa177223 */ /* 0x040fe20000010117 */
[CC--:B------:R-:W-:Y:S01]  /*1f640*/  ISETP.GE.OR P1, PT, R5.reuse, R246.reuse, !P1 ;  /* 0x000000f60500720c */ /* 0x0c0fe20004f26670 */
[----:B------:R-:W-:Y:S01]  /*1f650*/  FFMA.FTZ R7, -R250, R7, R16 ;  /* 0x00000007fa077223 */ /* 0x000fe20000010110 */
[----:B------:R-:W-:Y:S01]  /*1f660*/  ISETP.GE.OR P6, PT, R5, R243, !P6 ;  /* 0x000000f30500720c */ /* 0x000fe200077c6670 */
[----:B------:R-:W-:Y:S01]  /*1f670*/  IMAD.IADD R5, R245, 0x1, -R6 ;  /* 0x00000001f5057824 */ /* 0x000fe200078e0a06 */
[C---:B------:R-:W-:Y:S02]  /*1f680*/  ISETP.GE.OR P2, PT, R6.reuse, R246, !P2 ;  /* 0x000000f60600720c */ /* 0x040fe40005746670 */
[----:B------:R-:W-:Y:S02]  /*1f690*/  FSEL R193, R21, -INF , !P1 ;  /* 0xff80000015c17808 */ /* 0x000fe40004800000 */
[----:B------:R-:W-:-:S02]  /*1f6a0*/  ISETP.GE.AND P1, PT, R6, R244, PT ;  /* 0x000000f40600720c */ /* 0x000fc40003f26270 */
[----:B------:R-:W-:Y:S02]  /*1f6b0*/  IABS R5, R5 ;  /* 0x0000000500057213 */ /* 0x000fe40000000000 */
[----:B------:R-:W-:Y:S02]  /*1f6c0*/  FSEL R189, R23, -INF , !P6 ;  /* 0xff80000017bd7808 */ /* 0x000fe40007000000 */
[----:B------:R-:W-:Y:S02]  /*1f6d0*/  FSEL R173, R7, -INF , !P2 ;  /* 0xff80000007ad7808 */ /* 0x000fe40005000000 */
[C---:B------:R-:W-:Y:S02]  /*1f6e0*/  ISETP.GE.AND P6, PT, R4.reuse, R247, PT ;  /* 0x000000f70400720c */ /* 0x040fe40003fc6270 */
[----:B------:R-:W-:Y:S02]  /*1f6f0*/  ISETP.GE.AND P2, PT, R4, R244, PT ;  /* 0x000000f40400720c */ /* 0x000fe40003f46270 */
[----:B------:R-:W-:Y:S01]  /*1f700*/  ISETP.GE.OR P1, PT, R6, R243, !P1 ;  /* 0x000000f30600720c */ /* 0x000fe20004f26670 */
[----:B------:R-:W-:Y:S01]  /*1f710*/  IMAD.IADD R6, R248, 0x1, -R4 ;  /* 0x00000001f8067824 */ /* 0x000fe200078e0a04 */
[----:B------:R-:W-:-:S02]  /*1f720*/  I2FP.F32.S32 R5, R5 ;  /* 0x0000000500057245 */ /* 0x000fc40000201400 */
[C---:B------:R-:W-:Y:S02]  /*1f730*/  ISETP.GE.OR P6, PT, R4.reuse, R246, !P6 ;  /* 0x000000f60400720c */ /* 0x040fe400077c6670 */
[----:B------:R-:W-:Y:S01]  /*1f740*/  ISETP.GE.OR P2, PT, R4, R243, !P2 ;  /* 0x000000f30400720c */ /* 0x000fe20005746670 */
[----:B------:R-:W-:Y:S01]  /*1f750*/  IMAD.IADD R4, R245, 0x1, -R4 ;  /* 0x00000001f5047824 */ /* 0x000fe200078e0a04 */
[----:B------:R-:W-:Y:S01]  /*1f760*/  IABS R6, R6 ;  /* 0x0000000600067213 */ /* 0x000fe20000000000 */
[----:B------:R-:W-:-:S03]  /*1f770*/  FFMA.FTZ R5, -R250, R5, R18 ;  /* 0x00000005fa057223 */ /* 0x000fc60000010112 */
[----:B------:R-:W-:Y:S02]  /*1f780*/  IABS R4, R4 ;  /* 0x0000000400047213 */ /* 0x000fe40000000000 */
[----:B------:R-:W-:Y:S01]  /*1f790*/  I2FP.F32.S32 R7, R6 ;  /* 0x0000000600077245 */ /* 0x000fe20000201400 */
[C---:B------:R-:W-:Y:S01]  /*1f7a0*/  VIADD R6, R0.reuse, 0x38 ;  /* 0x0000003800067836 */ /* 0x040fe20000000000 */
[----:B------:R-:W-:Y:S01]  /*1f7b0*/  FSEL R169, R5, -INF , !P1 ;  /* 0xff80000005a97808 */ /* 0x000fe20004800000 */
[----:B------:R-:W-:Y:S01]  /*1f7c0*/  VIADD R0, R0, 0x39 ;  /* 0x0000003900007836 */ /* 0x000fe20000000000 */
[----:B------:R-:W-:Y:S01]  /*1f7d0*/  I2FP.F32.S32 R5, R4 ;  /* 0x0000000400057245 */ /* 0x000fe20000201400 */
[----:B------:R-:W-:Y:S01]  /*1f7e0*/  FFMA.FTZ R17, -R250, R7, R17 ;  /* 0x00000007fa117223 */ /* 0x000fe20000010111 */
[--C-:B------:R-:W-:Y:S01]  /*1f7f0*/  IMAD.IADD R4, R245, 0x1, -R6.reuse ;  /* 0x00000001f5047824 */ /* 0x100fe200078e0a06 */
[----:B------:R-:W-:Y:S01]  /*1f800*/  ISETP.GE.AND P1, PT, R6, R247, PT ;  /* 0x000000f70600720c */ /* 0x000fe20003f26270 */
[----:B------:R-:W-:-:S02]  /*1f810*/  IMAD.IADD R7, R248, 0x1, -R6 ;  /* 0x00000001f8077824 */ /* 0x000fc400078e0a06 */
[----:B------:R-:W-:Y:S01]  /*1f820*/  FFMA.FTZ R5, -R250, R5, R19 ;  /* 0x00000005fa057223 */ /* 0x000fe20000010113 */
[----:B------:R-:W-:Y:S02]  /*1f830*/  FSEL R171, R17, -INF , !P6 ;  /* 0xff80000011ab7808 */ /* 0x000fe40007000000 */
[----:B------:R-:W-:Y:S02]  /*1f840*/  IABS R4, R4 ;  /* 0x0000000400047213 */ /* 0x000fe40000000000 */
[----:B------:R-:W-:Y:S02]  /*1f850*/  IABS R7, R7 ;  /* 0x0000000700077213 */ /* 0x000fe40000000000 */
[----:B------:R-:W-:Y:S02]  /*1f860*/  FSEL R165, R5, -INF , !P2 ;  /* 0xff80000005a57808 */ /* 0x000fe40005000000 */
[----:B------:R-:W-:Y:S02]  /*1f870*/  I2FP.F32.S32 R5, R4 ;  /* 0x0000000400057245 */ /* 0x000fe40000201400 */
[----:B------:R-:W-:-:S02]  /*1f880*/  I2FP.F32.S32 R7, R7 ;  /* 0x0000000700077245 */ /* 0x000fc40000201400 */
[----:B------:R-:W-:Y:S01]  /*1f890*/  ISETP.GE.AND P6, PT, R6, R244, PT ;  /* 0x000000f40600720c */ /* 0x000fe20003fc6270 */
[----:B------:R-:W-:Y:S01]  /*1f8a0*/  FFMA.FTZ R5, -R250, R5, R14 ;  /* 0x00000005fa057223 */ /* 0x000fe2000001010e */
[----:B------:R-:W-:Y:S01]  /*1f8b0*/  ISETP.GE.OR P1, PT, R6, R246, !P1 ;  /* 0x000000f60600720c */ /* 0x000fe20004f26670 */
[----:B------:R-:W-:Y:S01]  /*1f8c0*/  FFMA.FTZ R12, -R250, R7, R12 ;  /* 0x00000007fa0c7223 */ /* 0x000fe2000001010c */
[----:B------:R-:W-:Y:S01]  /*1f8d0*/  ISETP.GE.OR P6, PT, R6, R243, !P6 ;  /* 0x000000f30600720c */ /* 0x000fe200077c6670 */
[--C-:B------:R-:W-:Y:S01]  /*1f8e0*/  IMAD.IADD R6, R248, 0x1, -R0.reuse ;  /* 0x00000001f8067824 */ /* 0x100fe200078e0a00 */
[----:B------:R-:W-:Y:S01]  /*1f8f0*/  ISETP.GE.AND P2, PT, R0, R247, PT ;  /* 0x000000f70000720c */ /* 0x000fe20003f46270 */
[----:B------:R-:W-:Y:S01]  /*1f900*/  IMAD.IADD R7, R245, 0x1, -R0 ;  /* 0x00000001f5077824 */ /* 0x000fe200078e0a00 */
[----:B------:R-:W-:Y:S02]  /*1f910*/  FSEL R24, R5, -INF , !P6 ;  /* 0xff80000005187808 */ /* 0x000fe40007000000 */
[----:B------:R-:W-:-:S02]  /*1f920*/  ISETP.GT.AND P6, PT, R242, R229, PT ;  /* 0x000000e5f200720c */ /* 0x000fc40003fc4270 */
[----:B------:R-:W-:Y:S02]  /*1f930*/  IABS R6, R6 ;  /* 0x0000000600067213 */ /* 0x000fe40000000000 */
[----:B------:R-:W-:Y:S02]  /*1f940*/  IABS R7, R7 ;  /* 0x0000000700077213 */ /* 0x000fe40000000000 */
[----:B------:R-:W-:Y:S02]  /*1f950*/  I2FP.F32.S32 R6, R6 ;  /* 0x0000000600067245 */ /* 0x000fe40000201400 */
[----:B------:R-:W-:Y:S02]  /*1f960*/  I2FP.F32.S32 R4, R7 ;  /* 0x0000000700047245 */ /* 0x000fe40000201400 */
[----:B------:R-:W-:Y:S01]  /*1f970*/  FSEL R168, R12, -INF , !P1 ;  /* 0xff8000000ca87808 */ /* 0x000fe20004800000 */
[----:B------:R-:W-:Y:S01]  /*1f980*/  FFMA.FTZ R6, -R250, R6, R13 ;  /* 0x00000006fa067223 */ /* 0x000fe2000001010d */
[----:B------:R-:W-:Y:S01]  /*1f990*/  ISETP.GE.AND P1, PT, R0, R244, PT ;  /* 0x000000f40000720c */ /* 0x000fe20003f26270 */
[----:B------:R-:W-:Y:S01]  /*1f9a0*/  FFMA.FTZ R4, -R250, R4, R15 ;  /* 0x00000004fa047223 */ /* 0x000fe2000001010f */
        /* <DEDUP_REMOVED lines=10> */
[----:B------:R-:W-:Y:S01]  /*1fa50*/  MOV R8, RZ ;  /* 0x000000ff00087202 */ /* 0x000fe20000000f00 */
[----:B------:R-:W-:Y:S01]  /*1fa60*/  IMAD.SHL.U32 R4, R242, 0x40, RZ ;  /* 0x00000040f2047824 */ /* 0x000fe200078e00ff */
[C---:B------:R-:W-:Y:S02]  /*1fa70*/  R2UR UR12, R198.reuse ;  /* 0x00000000c60c72ca */ /* 0x040fe400000e0000 */
[C---:B------:R-:W-:Y:S02]  /*1fa80*/  R2UR UR13, R199.reuse ;  /* 0x00000000c70d72ca */ /* 0x040fe400000e0000 */
[----:B------:R-:W-:Y:S02]  /*1fa90*/  IABS R6, R4 ;  /* 0x0000000400067213 */ /* 0x000fe40000000000 */
[----:B------:R-:W-:Y:S02]  /*1faa0*/  R2UR UR10, R198 ;  /* 0x00000000c60a72ca */ /* 0x000fe400000e0000 */
[----:B------:R-:W-:-:S02]  /*1fab0*/  R2UR UR11, R199 ;  /* 0x00000000c70b72ca */ /* 0x000fc400000e0000 */
[----:B------:R-:W-:Y:S02]  /*1fac0*/  R2UR UR8, R198 ;  /* 0x00000000c60872ca */ /* 0x000fe400000e0000 */
[----:B------:R-:W-:Y:S02]  /*1fad0*/  R2UR UR9, R199 ;  /* 0x00000000c70972ca */ /* 0x000fe400000e0000 */
[-C--:B--2---:R-:W-:Y:S02]  /*1fae0*/  IABS R7, R13.reuse ;  /* 0x0000000d00077213 */ /* 0x084fe40000000000 */
[----:B------:R-:W-:Y:S02]  /*1faf0*/  IABS R5, R13 ;  /* 0x0000000d00057213 */ /* 0x000fe40000000000 */
[----:B------:R-:W1:Y:S03]  /*1fb00*/  I2F.RP R10, R7 ;  /* 0x00000007000a7306 */ /* 0x000e660000209400 */
[----:B------:R-:W-:-:S05]  /*1fb10*/  IMAD.MOV R5, RZ, RZ, -R5 ;  /* 0x000000ffff057224 */ /* 0x000fca00078e0a05 */
[----:B-1----:R-:W1:Y:S02]  /*1fb20*/  MUFU.RCP R9, R10 ;  /* 0x0000000a00097308 */ /* 0x002e640000001000 */
[----:B-1----:R-:W-:-:S06]  /*1fb30*/  VIADD R9, R9, 0xffffffe ;  /* 0x0ffffffe09097836 */ /* 0x002fcc0000000000 */
[----:B------:R-:W1:Y:S02]  /*1fb40*/  F2I.FTZ.U32.TRUNC.NTZ R9, R9 ;  /* 0x0000000900097305 */ /* 0x000e64000021f000 */
[----:B-1----:R-:W-:-:S04]  /*1fb50*/  IMAD.MOV R0, RZ, RZ, -R9 ;  /* 0x000000ffff007224 */ /* 0x002fc800078e0a09 */
[----:B------:R-:W-:-:S04]  /*1fb60*/  IMAD R11, R0, R7, RZ ;  /* 0x00000007000b7224 */ /* 0x000fc800078e02ff */
[----:B------:R-:W-:-:S04]  /*1fb70*/  IMAD.HI.U32 R11, R9, R11, R8 ;  /* 0x0000000b090b7227 */ /* 0x000fc800078e0008 */
[C---:B------:R-:W-:Y:S01]  /*1fb80*/  VIADD R8, R4.reuse, 0xffffffc0 ;  /* 0xffffffc004087836 */ /* 0x040fe20000000000 */
[----:B------:R-:W-:Y:S01]  /*1fb90*/  LOP3.LUT R4, R4, R13, RZ, 0x3c, !PT ;  /* 0x0000000d04047212 */ /* 0x000fe200078e3cff */
[----:B------:R-:W-:-:S03]  /*1fba0*/  IMAD.HI.U32 R9, R11, R6, RZ ;  /* 0x000000060b097227 */ /* 0x000fc600078e00ff */
[----:B------:R-:W-:Y:S01]  /*1fbb0*/  IABS R0, R8 ;  /* 0x0000000800007213 */ /* 0x000fe20000000000 */
[----:B------:R-:W-:Y:S01]  /*1fbc0*/  IMAD R6, R9, R5, R6 ;  /* 0x0000000509067224 */ /* 0x000fe200078e0206 */
[----:B------:R-:W-:-:S03]  /*1fbd0*/  LOP3.LUT R8, R8, R13, RZ, 0x3c, !PT ;  /* 0x0000000d08087212 */ /* 0x000fc600078e3cff */
[----:B------:R-:W-:Y:S01]  /*1fbe0*/  IMAD.HI.U32 R11, R11, R0, RZ ;  /* 0x000000000b0b7227 */ /* 0x000fe200078e00ff */
[----:B------:R-:W-:-:S03]  /*1fbf0*/  ISETP.GT.U32.AND P2, PT, R7, R6, PT ;  /* 0x000000060700720c */ /* 0x000fc60003f44070 */
[----:B------:R-:W-:-:S05]  /*1fc00*/  IMAD R0, R11, R5, R0 ;  /* 0x000000050b007224 */ /* 0x000fca00078e0200 */
[----:B------:R-:W-:-:S05]  /*1fc10*/  ISETP.GT.U32.AND P0, PT, R7, R0, PT ;  /* 0x000000000700720c */ /* 0x000fca0003f04070 */
[----:B------:R-:W-:Y:S02]  /*1fc20*/  @!P2 IMAD.IADD R6, R6, 0x1, -R7 ;  /* 0x000000010606a824 */ /* 0x000fe400078e0a07 */
[----:B------:R-:W-:-:S03]  /*1fc30*/  @!P2 VIADD R9, R9, 0x1 ;  /* 0x000000010909a836 */ /* 0x000fc60000000000 */
[----:B------:R-:W-:-:S03]  /*1fc40*/  ISETP.GE.U32.AND P1, PT, R6, R7, PT ;  /* 0x000000070600720c */ /* 0x000fc60003f26070 */
[-C--:B------:R-:W-:Y:S02]  /*1fc50*/  @!P0 IADD3 R0, R0, -R7.reuse, RZ ;  /* 0x8000000700008210 */ /* 0x080fe40007ffe0ff */
[----:B------:R-:W-:Y:S02]  /*1fc60*/  @!P0 IADD3 R11, R11, 0x1, RZ ;  /* 0x000000010b0b8810 */ /* 0x000fe40007ffe0ff */
[----:B------:R-:W-:Y:S02]  /*1fc70*/  ISETP.GE.U32.AND P2, PT, R0, R7, PT ;  /* 0x000000070000720c */ /* 0x000fe40003f46070 */
[----:B------:R-:W-:-:S04]  /*1fc80*/  ISETP.GE.AND P0, PT, R8, RZ, PT ;  /* 0x000000ff0800720c */ /* 0x000fc80003f06270 */
[----:B------:R-:W-:Y:S01]  /*1fc90*/  @P1 VIADD R9, R9, 0x1 ;  /* 0x0000000109091836 */ /* 0x000fe20000000000 */
[----:B------:R-:W-:Y:S02]  /*1fca0*/  ISETP.GE.AND P1, PT, R4, RZ, PT ;  /* 0x000000ff0400720c */ /* 0x000fe40003f26270 */
[----:B------:R-:W-:-:S04]  /*1fcb0*/  LOP3.LUT R4, RZ, R13, RZ, 0x33, !PT ;  /* 0x0000000dff047212 */ /* 0x000fc800078e33ff */
[----:B------:R-:W-:Y:S01]  /*1fcc0*/  @P2 VIADD R11, R11, 0x1 ;  /* 0x000000010b0b2836 */ /* 0x000fe20000000000 */
[----:B------:R-:W-:-:S04]  /*1fcd0*/  ISETP.NE.AND P2, PT, R13, RZ, PT ;  /* 0x000000ff0d00720c */ /* 0x000fc80003f45270 */
[----:B------:R-:W-:Y:S02]  /*1fce0*/  @!P0 IADD3 R11, -R11, RZ, RZ ;  /* 0x000000ff0b0b8210 */ /* 0x000fe40007ffe1ff */
[----:B------:R-:W-:-:S05]  /*1fcf0*/  @!P1 IMAD.MOV R9, RZ, RZ, -R9 ;  /* 0x000000ffff099224 */ /* 0x000fca00078e0a09 */
[C---:B------:R-:W-:Y:S02]  /*1fd00*/  SEL R7, R4.reuse, R9, !P2 ;  /* 0x0000000904077207 */ /* 0x040fe40005000000 */
[----:B------:R-:W-:Y:S01]  /*1fd10*/  SEL R4, R4, R11, !P2 ;  /* 0x0000000b04047207 */ /* 0x000fe20005000000 */
[----:B------:R-:W2:Y:S02]  /*1fd20*/  LD.E.64 R8, desc[UR4][R196.64+0x38] ;  /* 0x00003804c4087980 */ /* 0x000ea4000c101b00 */
[C-C-:B------:R-:W-:Y:S02]  /*1fd30*/  IMAD.WIDE R16, R7.reuse, 0x4, R238.reuse ;  /* 0x0000000407107825 */ /* 0x140fe400078e02ee */
[----:B------:R-:W3:Y:S02]  /*1fd40*/  LD.E.64 R10, desc[UR8][R196.64+0x20] ;  /* 0x00002008c40a7980 */ /* 0x000ee4000c101b00 */
        /* <DEDUP_REMOVED lines=8> */
[----:B------:R-:W-:Y:S02]  /*1fdd0*/  IMAD R4, R8, R7, R4 ;  /* 0x0000000708047224 */ /* 0x000fe400078e0204 */
[----:B----4-:R-:W-:-:S03]  /*1fde0*/  IMAD.IADD R5, R0, 0x1, -R5 ;  /* 0x0000000100057824 */ /* 0x010fc600078e0a05 */
[----:B------:R-:W-:Y:S01]  /*1fdf0*/  IADD3 R13, R13, R4, RZ ;  /* 0x000000040d0d7210 */ /* 0x000fe20007ffe0ff */
[----:B---3--:R-:W-:Y:S01]  /*1fe00*/  IMAD R7, R11, R5, RZ ;  /* 0x000000050b077224 */ /* 0x008fe200078e02ff */
[----:B------:R-:W-:-:S05]  /*1fe10*/  SHF.R.S32.HI R0, RZ, 0x1f, R5 ;  /* 0x0000001fff007819 */ /* 0x000fca0000011405 */
[----:B------:R-:W-:Y:S02]  /*1fe20*/  IMAD R0, R10, R0, R7 ;  /* 0x000000000a007224 */ /* 0x000fe400078e0207 */
[----:B------:R-:W-:-:S04]  /*1fe30*/  IMAD.WIDE.U32 R6, R5, R10, R12 ;  /* 0x0000000a05067225 */ /* 0x000fc800078e000c */
[----:B------:R-:W-:Y:S01]  /*1fe40*/  IMAD.IADD R9, R7, 0x1, R0 ;  /* 0x0000000107097824 */ /* 0x000fe200078e0200 */
[----:B------:R-:W-:Y:S05]  /*1fe50*/  BRA `(.L_x_7347) ;  /* 0x0000000000147947 */ /* 0x000fea0003800000 */
.L_x_7346:
[----:B------:R-:W-:Y:S02]  /*1fe60*/  R2UR UR4, R198 ;  /* 0x00000000c60472ca */ /* 0x000fe400000e0000 */
[----:B------:R-:W-:-:S13]  /*1fe70*/  R2UR UR5, R199 ;  /* 0x00000000c70572ca */ /* 0x000fda00000e0000 */
[----:B------:R-:W2:Y:S02]  /*1fe80*/  LD.E R6, desc[UR4][R196.64+0x38] ;  /* 0x00003804c4067980 */ /* 0x000ea4000c101900 */
[----:B--2---:R-:W-:-:S05]  /*1fe90*/  IMAD.U32 R6, R6, -0x40, RZ ;  /* 0xffffffc006067824 */ /* 0x004fca00078e00ff */
[----:B------:R-:W-:Y:S02]  /*1fea0*/  SHF.R.S32.HI R9, RZ, 0x1f, R6 ;  /* 0x0000001fff097819 */ /* 0x000fe40000011406 */
.L_x_7347:
[----:B------:R-:W-:Y:S05]  /*1feb0*/  BSYNC B0 ;  /* 0x0000000000007941 */ /* 0x000fea0003800000 */
.L_x_7345:
[C---:B------:R-:W-:Y:S02]  /*1fec0*/  @P5 IADD3 R5, P0, R6.reuse, R227, RZ ;  /* 0x000000e306055210 */ /* 0x040fe40007f1e0ff */
[CC--:B------:R-:W-:Y:S02]  /*1fed0*/  LEA R18, P1, R6.reuse, R230.reuse, 0x1 ;  /* 0x000000e606127211 */ /* 0x0c0fe400078208ff */
[----:B------:R-:W-:Y:S01]  /*1fee0*/  LOP3.LUT R4, R241, 0x1, RZ, 0xc0, !PT ;  /* 0x00000001f1047812 */ /* 0x000fe200078ec0ff */
[----:B------:R-:W-:Y:S01]  /*1fef0*/  @P5 IMAD.X R0, R9, 0x1, R228, P0 ;  /* 0x0000000109005824 */ /* 0x000fe200000e06e4 */
[C---:B------:R-:W-:Y:S02]  /*1ff00*/  LEA.HI.X R19, R6.reuse, R231, R9, 0x1, P1 ;  /* 0x000000e706137211 */ /* 0x040fe400008f0c09 */
[----:B------:R-:W-:Y:S02]  /*1ff10*/  @P5 LEA R14, P1, R5, R230, 0x1 ;  /* 0x000000e6050e5211 */ /* 0x000fe400078208ff */
[----:B------:R-:W-:-:S02]  /*1ff20*/  @P4 IADD3 R7, P0, R6, R227, RZ ;  /* 0x000000e306074210 */ /* 0x000fc40007f1e0ff */
[----:B------:R-:W-:Y:S02]  /*1ff30*/  @P5 LEA.HI.X R15, R5, R231, R0, 0x1, P1 ;  /* 0x000000e7050f5211 */ /* 0x000fe400008f0c00 */
[----:B------:R-:W-:Y:S01]  /*1ff40*/  @P4 LEA R12, P1, R7, R230, 0x1 ;  /* 0x000000e6070c4211 */ /* 0x000fe200078208ff */
[----:B------:R-:W-:Y:S01]  /*1ff50*/  @P4 IMAD.X R0, R9, 0x1, R228, P0 ;  /* 0x0000000109004824 */ /* 0x000fe200000e06e4 */
[----:B------:R-:W-:Y:S02]  /*1ff60*/  @P3 IADD3 R5, P0, R6, R227, RZ ;  /* 0x000000e306053210 */ /* 0x000fe40007f1e0ff */
[----:B------:R-:W-:Y:S02]  /*1ff70*/  ISETP.NE.U32.AND P2, PT, R4, 0x1, PT ;  /* 0x000000010400780c */ /* 0x000fe40003f45070 */
[----:B------:R-:W-:Y:S01]  /*1ff80*/  @P4 LEA.HI.X R13, R7, R231, R0, 0x1, P1 ;  /* 0x000000e7070d4211 */ /* 0x000fe200008f0c00 */
[----:B------:R-:W-:Y:S01]  /*1ff90*/  @P3 IMAD.X R0, R9, 0x1, R228, P0 ;  /* 0x0000000109003824 */ /* 0x000fe200000e06e4 */
[----:B------:R-:W-:-:S02]  /*1ffa0*/  IADD3 R7, P1, P0, R227, R227, R6 ;  /* 0x000000e3e3077210 */ /* 0x000fc4000783e006 */
[----:B------:R-:W-:Y:S02]  /*1ffb0*/  @P5 R2UR UR12, R198 ;  /* 0x00000000c60c52ca */ /* 0x000fe400000e0000 */
[----:B------:R-:W-:Y:S02]  /*1ffc0*/  IADD3.X R4, R228, R228, R9, P1, P0 ;  /* 0x000000e4e4047210 */ /* 0x000fe40000fe0409 */
[-C--:B------:R-:W-:Y:S02]  /*1ffd0*/  @P3 LEA R10, P0, R5, R230.reuse, 0x1 ;  /* 0x000000e6050a3211 */ /* 0x080fe400078008ff */
[----:B------:R-:W-:Y:S02]  /*1ffe0*/  @P5 R2UR UR13, R199 ;  /* 0x00000000c70d52ca */ /* 0x000fe400000e0000 */
[----:B------:R-:W-:Y:S01]  /*1fff0*/  @P3 LEA.HI.X R11, R5, R231, R0, 0x1, P0 ;  /* 0x000000e7050b3211 */ /* 0x000fe200000f0c00 */
[----:B------:R-:W-:Y:S01]  /*20000*/  @P5 IMAD.MOV.U32 R5, RZ, RZ, R19 ;  /* 0x000000ffff055224 */ /* 0x000fe200078e0013 */
[----:B------:R-:W-:-:S02]  /*20010*/  @!P2 LEA R16, P1, R7, R230, 0x1 ;  /* 0x000000e60710a211 */ /* 0x000fc400078208ff */
[CC--:B------:R-:W-:Y:S02]  /*20020*/  @P5 LEA R26, P0, R7.reuse, R230.reuse, 0x1 ;  /* 0x000000e6071a5211 */ /* 0x0c0fe400078008ff */
[CCC-:B------:R-:W-:Y:S02]  /*20030*/  @!P2 LEA.HI.X R17, R7.reuse, R231.reuse, R4.reuse, 0x1, P1 ;  /* 0x000000e70711a211 */ /* 0x1c0fe400008f0c04 */
[CCC-:B------:R-:W-:Y:S02]  /*20040*/  @P5 LEA.HI.X R27, R7.reuse, R231.reuse, R4.reuse, 0x1, P0 ;  /* 0x000000e7071b5211 */ /* 0x1c0fe400000f0c04 */
[CC--:B------:R-:W-:Y:S02]  /*20050*/  @P4 LEA R22, P1, R7.reuse, R230.reuse, 0x1 ;  /* 0x000000e607164211 */ /* 0x0c0fe400078208ff */
[C---:B------:R-:W-:Y:S02]  /*20060*/  @P3 LEA R20, P0, R7.reuse, R230, 0x1 ;  /* 0x000000e607143211 */ /* 0x040fe400078008ff */
[----:B------:R-:W-:-:S02]  /*20070*/  @P4 LEA.HI.X R23, R7, R231, R4, 0x1, P1 ;  /* 0x000000e707174211 */ /* 0x000fc400008f0c04 */
[C---:B------:R-:W-:Y:S02]  /*20080*/  @P3 LEA.HI.X R21, R7.reuse, R231, R4, 0x1, P0 ;  /* 0x000000e707153211 */ /* 0x040fe400000f0c04 */
[-C--:B------:R-:W-:Y:S02]  /*20090*/  IADD3 R0, P1, R7, R227.reuse, RZ ;  /* 0x000000e307007210 */ /* 0x080fe40007f3e0ff */
[----:B------:R-:W-:Y:S02]  /*200a0*/  @!P2 IADD3 R6, P0, R6, R227, RZ ;  /* 0x000000e30606a210 */ /* 0x000fe40007f1e0ff */
[----:B------:R-:W-:Y:S01]  /*200b0*/  @!P2 R2UR UR4, R198 ;  /* 0x00000000c604a2ca */ /* 0x000fe200000e0000 */
[--C-:B------:R-:W-:Y:S01]  /*200c0*/  IMAD.X R4, R4, 0x1, R228.reuse, P1 ;  /* 0x0000000104047824 */ /* 0x100fe200008e06e4 */
[----:B------:R-:W-:Y:S01]  /*200d0*/  @!P2 LEA R34, P1, R0, R230, 0x1 ;  /* 0x000000e60022a211 */ /* 0x000fe200078208ff */
[----:B------:R-:W-:Y:S01]  /*200e0*/  @!P2 IMAD.X R9, R9, 0x1, R228, P0 ;  /* 0x000000010909a824 */ /* 0x000fe200000e06e4 */
[----:B------:R-:W-:-:S02]  /*200f0*/  @!P2 R2UR UR5, R199 ;  /* 0x00000000c705a2ca */ /* 0x000fc400000e0000 */
[CC--:B------:R-:W-:Y:S02]  /*20100*/  @P5 LEA R32, P0, R0.reuse, R230.reuse, 0x1 ;  /* 0x000000e600205211 */ /* 0x0c0fe400078008ff */
[CCC-:B------:R-:W-:Y:S02]  /*20110*/  @!P2 LEA.HI.X R35, R0.reuse, R231.reuse, R4.reuse, 0x1, P1 ;  /* 0x000000e70023a211 */ /* 0x1c0fe400008f0c04 */
[C---:B------:R-:W-:Y:S02]  /*20120*/  @P5 LEA.HI.X R33, R0.reuse, R231, R4, 0x1, P0 ;  /* 0x000000e700215211 */ /* 0x040fe400000f0c04 */
[CC--:B------:R-:W-:Y:S02]  /*20130*/  @P4 LEA R30, P1, R0.reuse, R230.reuse, 0x1 ;  /* 0x000000e6001e4211 */ /* 0x0c0fe400078208ff */
[----:B------:R-:W-:Y:S02]  /*20140*/  @P3 LEA R28, P0, R0, R230, 0x1 ;  /* 0x000000e6001c3211 */ /* 0x000fe400078008ff */
[----:B------:R-:W-:Y:S01]  /*20150*/  @P4 R2UR UR10, R198 ;  /* 0x00000000c60a42ca */ /* 0x000fe200000e0000 */
[----:B------:R-:W-:Y:S01]  /*20160*/  @!PT LDS RZ, [RZ] ;  /* 0x00000000fffff984 */ /* 0x000fe20000000800 */
[----:B------:R-:W-:Y:S01]  /*20170*/  @!PT LDS RZ, [RZ] ;  /* 0x00000000fffff984 */ /* 0x000fe20000000800 */
[----:B------:R-:W-:Y:S01]  /*20180*/  @!PT LDS RZ, [RZ] ;  /* 0x00000000fffff984 */ /* 0x000fe20000000800 */
[----:B------:R-:W-:Y:S01]  /*20190*/  @!P2 LDGSTS.E.BYPASS.LTC128B.128 [R240+0x8000], desc[UR4][R18.64] ;  /* 0x0800000012f0afae */ /* 0x000fe2000b901d44 */
[----:B------:R-:W-:-:S02]  /*201a0*/  @P4 R2UR UR11, R199 ;  /* 0x00000000c70b42ca */ /* 0x000fc400000e0000 */
[CCC-:B------:R-:W-:Y:S01]  /*201b0*/  @P4 LEA.HI.X R31, R0.reuse, R231.reuse, R4.reuse, 0x1, P1 ;  /* 0x000000e7001f4211 */ /* 0x1c0fe200008f0c04 */
[----:B------:R1:W-:Y:S01]  /*201c0*/  @P2 STS.128 [R240+0x8000], RZ ;  /* 0x008000fff0002388 */ /* 0x0003e20000000c00 */
[-C--:B------:R-:W-:Y:S01]  /*201d0*/  @P3 LEA.HI.X R29, R0, R231.reuse, R4, 0x1, P0 ;  /* 0x000000e7001d3211 */ /* 0x080fe200000f0c04 */
[--C-:B------:R-:W-:Y:S01]  /*201e0*/  @P5 IMAD.MOV.U32 R4, RZ, RZ, R18.reuse ;  /* 0x000000ffff045224 */ /* 0x100fe200078e0012 */
[----:B------:R-:W-:Y:S02]  /*201f0*/  @P3 R2UR UR8, R198 ;  /* 0x00000000c60832ca */ /* 0x000fe400000e0000 */
[C---:B------:R-:W-:Y:S02]  /*20200*/  @P3 R2UR UR9, R199.reuse ;  /* 0x00000000c70932ca */ /* 0x040fe400000e0000 */
[----:B------:R-:W-:Y:S01]  /*20210*/  @!PT LDS RZ, [RZ] ;  /* 0x00000000fffff984 */ /* 0x000fe20000000800 */
[----:B------:R-:W-:Y:S01]  /*20220*/  @!PT LDS RZ, [RZ] ;  /* 0x00000000fffff984 */ /* 0x000fe20000000800 */
[----:B------:R-:W-:Y:S01]  /*20230*/  @!PT LDS RZ, [RZ] ;  /* 0x00000000fffff984 */ /* 0x000fe20000000800 */
[----:B------:R2:W-:Y:S01]  /*20240*/  @P5 LDGSTS.E.BYPASS.LTC128B.128 [R240+0xa000], desc[UR12][R4.64+0x80] ;  /* 0x0a00008004f05fae */ /* 0x0005e2000b901d4c */
[----:B------:R-:W-:Y:S01]  /*20250*/  @!P2 LEA R8, P1, R6, R230, 0x1 ;  /* 0x000000e60608a211 */ /* 0x000fe200078208ff */
[----:B------:R-:W-:Y:S01]  /*20260*/  IMAD.MOV.U32 R230, RZ, RZ, R18 ;  /* 0x000000ffffe67224 */ /* 0x000fe200078e0012 */
[----:B------:R-:W-:Y:S01]  /*20270*/  @P3 R2UR UR14, R198 ;  /* 0x00000000c60e32ca */ /* 0x000fe200000e0000 */
[----:B------:R1:W-:Y:S01]  /*20280*/  @!P5 STS.128 [R240+0xa000], RZ ;  /* 0x00a000fff000d388 */ /* 0x0003e20000000c00 */
[----:B------:R-:W-:Y:S01]  /*20290*/  @!P2 LEA.HI.X R9, R6, R231, R9, 0x1, P1 ;  /* 0x000000e70609a211 */ /* 0x000fe200008f0c09 */
[----:B------:R-:W-:Y:S01]  /*202a0*/  IMAD.MOV.U32 R231, RZ, RZ, R19 ;  /* 0x000000ffffe77224 */ /* 0x000fe200078e0013 */
[----:B------:R-:W-:-:S02]  /*202b0*/  @P3 R2UR UR15, R199 ;  /* 0x00000000c70f32ca */ /* 0x000fc400000e0000 */
[----:B------:R-:W-:Y:S02]  /*202c0*/  @!P2 R2UR UR12, R198 ;  /* 0x00000000c60ca2ca */ /* 0x000fe400000e0000 */
[----:B------:R-:W-:Y:S01]  /*202d0*/  @!P2 R2UR UR13, R199 ;  /* 0x00000000c70da2ca */ /* 0x000fe200000e0000 */
        /* <DEDUP_REMOVED lines=14> */
[----:B------:R1:W-:Y:S01]  /*203c0*/  @P3 LDGSTS.E.BYPASS.LTC128B.128 [R240+0xe000], desc[UR8][R4.64+0x180] ;  /* 0x0e00018004f03fae */ /* 0x0003e2000b901d48 */
        /* <DEDUP_REMOVED lines=78> */
.L_x_7344:
[----:B------:R-:W-:Y:S05]  /*208b0*/  BSYNC B1 ;  /* 0x0000000000017941 */ /* 0x000fea0003800000 */
.L_x_7343:
[----:B------:R-:W-:Y:S01]  /*208c0*/  R2UR UR4, R198 ;  /* 0x00000000c60472ca */ /* 0x000fe200000e0000 */
[----:B-1----:R-:W-:Y:S01]  /*208d0*/  LDSM.16.MT88.4 R16, [R223+0x10000] ;  /* 0x01000000df10783b */ /* 0x002fe20000004200 */
[----:B------:R-:W-:Y:S02]  /*208e0*/  R2UR UR5, R199 ;  /* 0x00000000c70572ca */ /* 0x000fe400000e0000 */
[----:B------:R-:W-:Y:S01]  /*208f0*/  FMNMX.FTZ R5, R164, R188, !PT ;  /* 0x000000bca4057209 */ /* 0x000fe20007810000 */
[----:B------:R-:W-:Y:S01]  /*20900*/  LDSM.16.MT88.4 R12, [R222+0x10000] ;  /* 0x01000000de0c783b */ /* 0x000fe20000004200 */
[----:B------:R-:W-:-:S03]  /*20910*/  FMNMX.FTZ R7, R3, R2, !PT ;  /* 0x0000000203077209 */ /* 0x000fc60007810000 */
[----:B------:R-:W-:Y:S04]  /*20920*/  LDSM.16.MT88.4 R8, [R221+0x10000] ;  /* 0x01000000dd08783b */ /* 0x000fe80000004200 */
[----:B------:R-:W-:Y:S04]  /*20930*/  LDSM.16.MT88.4 R20, [R222+0x12800] ;  /* 0x01280000de14783b */ /* 0x000fe80000004200 */
[----:B------:R-:W2:Y:S01]  /*20940*/  LD.E R27, desc[UR4][R196.64+0xdc] ;  /* 0x0000dc04c41b7980 */ /* 0x000ea2000c101900 */
[----:B------:R-:W-:Y:S02]  /*20950*/  FMNMX.FTZ R5, R186, R5, !PT ;  /* 0x00000005ba057209 */ /* 0x000fe40007810000 */
[----:B------:R-:W-:-:S02]  /*20960*/  FMNMX.FTZ R7, R192, R7, !PT ;  /* 0x00000007c0077209 */ /* 0x000fc40007810000 */
[----:B------:R-:W-:Y:S02]  /*20970*/  FMNMX.FTZ R5, R224, R5, !PT ;  /* 0x00000005e0057209 */ /* 0x000fe40007810000 */
[----:B------:R-:W-:Y:S02]  /*20980*/  FMNMX.FTZ R7, R190, R7, !PT ;  /* 0x00000007be077209 */ /* 0x000fe40007810000 */
[----:B------:R-:W-:Y:S02]  /*20990*/  FMNMX.FTZ R5, R194, R5, !PT ;  /* 0x00000005c2057209 */ /* 0x000fe40007810000 */
[----:B------:R-:W-:Y:S02]  /*209a0*/  FMNMX.FTZ R4, R252, R7, !PT ;  /* 0x00000007fc047209 */ /* 0x000fe40007810000 */
        /* <DEDUP_REMOVED lines=19> */
[----:B------:R-:W-:-:S03]  /*20ae0*/  FMNMX.FTZ R4, R189, R4, !PT ;  /* 0x00000004bd047209 */ /* 0x000fc60007810000 */
[----:B------:R-:W1:Y:S01]  /*20af0*/  SHFL.BFLY PT, R0, R7, 0x2, 0x1f ;  /* 0x0c401f0007007f89 */ /* 0x000e6200000e0000 */
[----:B------:R-:W-:-:S04]  /*20b00*/  FMNMX.FTZ R4, R169, R4, !PT ;  /* 0x00000004a9047209 */ /* 0x000fc80007810000 */
        /* <DEDUP_REMOVED lines=9> */
[----:B------:R-:W-:Y:S02]  /*20ba0*/  FSETP.NEU.FTZ.AND P1, PT, R33, -INF , PT ;  /* 0xff8000002100780b */ /* 0x000fe40003f3d000 */
[----:B---3--:R-:W-:Y:S02]  /*20bb0*/  FMNMX.FTZ R32, R5, R32, !PT ;  /* 0x0000002005207209 */ /* 0x008fe40007810000 */
[----:B------:R-:W-:Y:S02]  /*20bc0*/  FSEL R5, R33, RZ, P1 ;  /* 0x000000ff21057208 */ /* 0x000fe40000800000 */
[----:B------:R-:W-:-:S03]  /*20bd0*/  FSETP.NEU.FTZ.AND P0, PT, R32, -INF , PT ;  /* 0xff8000002000780b */ /* 0x000fc60003f1d000 */
[----:B------:R-:W-:Y:S01]  /*20be0*/  FADD.FTZ R4, R164, -R5 ;  /* 0x80000005a4047221 */ /* 0x000fe20000010000 */
[----:B------:R-:W-:-:S05]  /*20bf0*/  FSEL R6, R32, RZ, P0 ;  /* 0x000000ff20067208 */ /* 0x000fca0000000000 */
[----:B------:R-:W-:Y:S01]  /*20c00*/  FADD.FTZ R6, R3, -R6 ;  /* 0x8000000603067221 */ /* 0x000fe20000010000 */
[C---:B--2---:R-:W-:Y:S01]  /*20c10*/  FMUL.FTZ R26, R27.reuse, R32 ;  /* 0x000000201b1a7220 */ /* 0x044fe20000410000 */
[C---:B------:R-:W-:Y:S01]  /*20c20*/  FMUL.FTZ R170, R27.reuse, R33 ;  /* 0x000000211baa7220 */ /* 0x040fe20000410000 */
[C---:B------:R-:W-:Y:S01]  /*20c30*/  FMUL.FTZ R164, R27.reuse, R4 ;  /* 0x000000041ba47220 */ /* 0x040fe20000410000 */
[----:B------:R-:W-:Y:S02]  /*20c40*/  FMUL.FTZ R3, R27, R6 ;  /* 0x000000061b037220 */ /* 0x000fe40000410000 */
[----:B------:R-:W-:Y:S02]  /*20c50*/  FSEL R26, R26, RZ, P0 ;  /* 0x000000ff1a1a7208 */ /* 0x000fe40000000000 */
[----:B------:R-:W-:Y:S01]  /*20c60*/  FSEL R170, R170, RZ, P1 ;  /* 0x000000ffaaaa7208 */ /* 0x000fe20000800000 */
[----:B------:R-:W1:Y:S02]  /*20c70*/  MUFU.EX2 R164, R164 ;  /* 0x000000a400a47308 */ /* 0x000e640000000800 */
[-CC-:B------:R-:W-:Y:S01]  /*20c80*/  FFMA.FTZ R28, R2, R27.reuse, -R26.reuse ;  /* 0x0000001b021c7223 */ /* 0x180fe2000001081a */
[-C--:B------:R-:W-:Y:S01]  /*20c90*/  FFMA.FTZ R2, R192, R27.reuse, -R26 ;  /* 0x0000001bc0027223 */ /* 0x080fe2000001081a */
[-CC-:B------:R-:W-:Y:S01]  /*20ca0*/  FFMA.FTZ R34, R188, R27.reuse, -R170.reuse ;  /* 0x0000001bbc227223 */ /* 0x180fe200000108aa */
[-CC-:B------:R-:W-:Y:S01]  /*20cb0*/  FFMA.FTZ R31, R186, R27.reuse, -R170.reuse ;  /* 0x0000001bba1f7223 */ /* 0x180fe200000108aa */
[-CC-:B------:R-:W-:Y:S01]  /*20cc0*/  FFMA.FTZ R30, R224, R27.reuse, -R170.reuse ;  /* 0x0000001be01e7223 */ /* 0x180fe200000108aa */
[-C--:B------:R-:W-:Y:S01]  /*20cd0*/  FFMA.FTZ R29, R194, R27.reuse, -R170 ;  /* 0x0000001bc21d7223 */ /* 0x080fe200000108aa */
[-CC-:B------:R-:W-:Y:S01]  /*20ce0*/  FFMA.FTZ R0, R190, R27.reuse, -R26.reuse ;  /* 0x0000001bbe007223 */ /* 0x180fe2000001081a */
[-C--:B------:R-:W-:Y:S01]  /*20cf0*/  FFMA.FTZ R35, R252, R27.reuse, -R26 ;  /* 0x0000001bfc237223 */ /* 0x080fe2000001081a */
[----:B------:R-:W-:Y:S01]  /*20d00*/  MUFU.EX2 R34, R34 ;  /* 0x0000002200227308 */ /* 0x000fe20000000800 */
[-C--:B------:R-:W-:Y:S01]  /*20d10*/  FFMA.FTZ R167, R176, R27.reuse, -R170 ;  /* 0x0000001bb0a77223 */ /* 0x080fe200000108aa */
[-C--:B------:R-:W-:Y:S01]  /*20d20*/  FFMA.FTZ R176, R177, R27.reuse, -R26 ;  /* 0x0000001bb1b07223 */ /* 0x080fe2000001081a */
[-CC-:B------:R-:W-:Y:S01]  /*20d30*/  FFMA.FTZ R172, R172, R27.reuse, -R170.reuse ;  /* 0x0000001bacac7223 */ /* 0x180fe200000108aa */
[-CC-:B------:R-:W-:Y:S01]  /*20d40*/  FFMA.FTZ R174, R174, R27.reuse, -R170.reuse ;  /* 0x0000001baeae7223 */ /* 0x180fe200000108aa */
[-C--:B------:R-:W-:Y:S01]  /*20d50*/  FFMA.FTZ R175, R175, R27.reuse, -R170 ;  /* 0x0000001bafaf7223 */ /* 0x080fe200000108aa */
[-CC-:B------:R-:W-:Y:S01]  /*20d60*/  FFMA.FTZ R177, R184, R27.reuse, -R26.reuse ;  /* 0x0000001bb8b17223 */ /* 0x180fe2000001081a */
        /* <DEDUP_REMOVED lines=66> */
[----:B--2---:R-:W-:Y:S01]  /*21190*/  F2FP.BF16.F32.PACK_AB R7, R35, R0 ;  /* 0x000000002307723e */ /* 0x004fe200000010ff */
[-C--:B------:R-:W-:Y:S01]  /*211a0*/  FMUL.FTZ R113, R113, R164.reuse ;  /* 0x000000a471717220 */ /* 0x080fe20000410000 */
[-C--:B------:R-:W-:Y:S01]  /*211b0*/  FMUL.FTZ R116, R116, R164.reuse ;  /* 0x000000a474747220 */ /* 0x080fe20000410000 */
[-C--:B------:R-:W-:Y:S01]  /*211c0*/  FMUL.FTZ R117, R117, R164.reuse ;  /* 0x000000a475757220 */ /* 0x080fe20000410000 */
[-C--:B------:R-:W-:Y:S01]  /*211d0*/  FMUL.FTZ R120, R120, R164.reuse ;  /* 0x000000a478787220 */ /* 0x080fe20000410000 */
[-C--:B------:R-:W-:Y:S01]  /*211e0*/  FMUL.FTZ R121, R121, R164.reuse ;  /* 0x000000a479797220 */ /* 0x080fe20000410000 */
[-CC-:B------:R-:W-:Y:S01]  /*211f0*/  FFMA.FTZ R178, R178, R27.reuse, -R26.reuse ;  /* 0x0000001bb2b27223 */ /* 0x180fe2000001081a */
[----:B------:R-:W-:Y:S01]  /*21200*/  FFMA.FTZ R179, R179, R27, -R26 ;  /* 0x0000001bb3b37223 */ /* 0x000fe2000001081a */
        /* <DEDUP_REMOVED lines=75> */
[----:B------:R-:W4:Y:S01]  /*216c0*/  MUFU.EX2 R167, R167 ;  /* 0x000000a700a77308 */ /* 0x000f220000000800 */
[-C--:B------:R-:W-:Y:S01]  /*216d0*/  FMUL.FTZ R124, R124, R164.reuse ;  /* 0x000000a47c7c7220 */ /* 0x080fe20000410000 */
[-C--:B------:R-:W-:Y:S01]  /*216e0*/  FMUL.FTZ R125, R125, R164.reuse ;  /* 0x000000a47d7d7220 */ /* 0x080fe20000410000 */
[-C--:B------:R-:W-:Y:S01]  /*216f0*/  FMUL.FTZ R126, R126, R3.reuse ;  /* 0x000000037e7e7220 */ /* 0x080fe20000410000 */
[C---:B---3--:R-:W-:Y:S01]  /*21700*/  HMMA.16816.F32.BF16 R44, R4.reuse, R8, R44 ;  /* 0x00000008042c723c */ /* 0x048fe2000004182c */
[-C--:B------:R-:W-:Y:S01]  /*21710*/  FMUL.FTZ R127, R127, R3.reuse ;  /* 0x000000037f7f7220 */ /* 0x080fe20000410000 */
[-C--:B------:R-:W-:Y:S01]  /*21720*/  FMUL.FTZ R128, R128, R164.reuse ;  /* 0x000000a480807220 */ /* 0x080fe20000410000 */
[-C--:B------:R-:W-:Y:S01]  /*21730*/  FMUL.FTZ R129, R129, R164.reuse ;  /* 0x000000a481817220 */ /* 0x080fe20000410000 */
[----:B------:R-:W3:Y:S01]  /*21740*/  MUFU.EX2 R172, R172 ;  /* 0x000000ac00ac7308 */ /* 0x000ee20000000800 */
[-C--:B------:R-:W-:Y:S01]  /*21750*/  FMUL.FTZ R130, R130, R3.reuse ;  /* 0x0000000382827220 */ /* 0x080fe20000410000 */
[C---:B------:R-:W-:Y:S01]  /*21760*/  HMMA.16816.F32.BF16 R48, R4.reuse, R10, R48 ;  /* 0x0000000a0430723c */ /* 0x040fe20000041830 */
[----:B------:R-:W5:Y:S01]  /*21770*/  LDSM.16.MT88.4 R8, [R223+0x14000] ;  /* 0x01400000df08783b */ /* 0x000f620000004200 */
[----:B------:R-:W-:Y:S01]  /*21780*/  FMUL.FTZ R131, R131, R3 ;  /* 0x0000000383837220 */ /* 0x000fe20000410000 */
        /* <DEDUP_REMOVED lines=13> */
[-C--:B------:R-:W-:Y:S01]  /*21860*/  FFMA.FTZ R168, R168, R27.reuse, -R170 ;  /* 0x0000001ba8a87223 */ /* 0x080fe200000108aa */
[C---:B-1----:R-:W-:Y:S01]  /*21870*/  HMMA.16816.F32.BF16 R52, R4.reuse, R16, R52 ;  /* 0x000000100434723c */ /* 0x042fe20000041834 */
[-CC-:B------:R-:W-:Y:S01]  /*21880*/  FFMA.FTZ R166, R169, R27.reuse, -R26.reuse ;  /* 0x0000001ba9a67223 */ /* 0x180fe2000001081a */
[-CC-:B------:R-:W-:Y:S01]  /*21890*/  FFMA.FTZ R165, R165, R27.reuse, -R26.reuse ;  /* 0x0000001ba5a57223 */ /* 0x180fe2000001081a */
[-CC-:B------:R-:W-:Y:S01]  /*218a0*/  FFMA.FTZ R169, R24, R27.reuse, -R26.reuse ;  /* 0x0000001b18a97223 */ /* 0x180fe2000001081a */
[----:B------:R-:W-:Y:S01]  /*218b0*/  FFMA.FTZ R170, R25, R27, -R26 ;  /* 0x0000001b19aa7223 */ /* 0x000fe2000001081a */
[----:B------:R-:W-:Y:S01]  /*218c0*/  MUFU.EX2 R176, R176 ;  /* 0x000000b000b07308 */ /* 0x000fe20000000800 */
[C---:B------:R-:W-:Y:S01]  /*218d0*/  HMMA.16816.F32.BF16 R56, R4.reuse, R18, R56 ;  /* 0x000000120438723c */ /* 0x040fe20000041838 */
[----:B------:R-:W1:Y:S01]  /*218e0*/  LDSM.16.MT88.4 R16, [R222+0x14000] ;  /* 0x01400000de10783b */ /* 0x000e620000004200 */
[----:B------:R-:W-:Y:S01]  /*218f0*/  FFMA.FTZ R34, R251, R164, R34 ;  /* 0x000000a4fb227223 */ /* 0x000fe20000010022 */
[----:B------:R-:W-:Y:S01]  /*21900*/  FFMA.FTZ R3, R249, R3, R28 ;  /* 0x00000003f9037223 */ /* 0x000fe2000001001c */
[----:B------:R-:W-:Y:S01]  /*21910*/  MOV R164, R33 ;  /* 0x0000002100a47202 */ /* 0x000fe20000000f00 */
[----:B------:R-:W-:Y:S01]  /*21920*/  LDSM.16.MT88.4 R24, [R221+0x13800] ;  /* 0x01380000dd18783b */ /* 0x000fe20000004200 */
[----:B--2---:R-:W-:Y:S01]  /*21930*/  HMMA.16816.F32.BF16 R60, R4, R12, R60 ;  /* 0x0000000c043c723c */ /* 0x004fe2000004183c */
[----:B------:R-:W2:Y:S01]  /*21940*/  MUFU.EX2 R177, R177 ;  /* 0x000000b100b17308 */ /* 0x000ea20000000800 */
[----:B------:R-:W-:Y:S01]  /*21950*/  FADD.FTZ R31, R31, R34 ;  /* 0x000000221f1f7221 */ /* 0x000fe20000010000 */
[----:B------:R-:W-:-:S03]  /*21960*/  FADD.FTZ R3, R2, R3 ;  /* 0x0000000302037221 */ /* 0x000fc60000010000 */
[C---:B------:R-:W-:Y:S01]  /*21970*/  HMMA.16816.F32.BF16 R64, R4.reuse, R14, R64 ;  /* 0x0000000e0440723c */ /* 0x040fe20000041840 */
[----:B------:R-:W2:Y:S01]  /*21980*/  LDSM.16.MT88.4 R12, [R221+0x14000] ;  /* 0x01400000dd0c783b */ /* 0x000ea20000004200 */
[----:B------:R-:W-:Y:S01]  /*21990*/  FADD.FTZ R30, R30, R31 ;  /* 0x0000001f1e1e7221 */ /* 0x000fe20000010000 */
[----:B------:R-:W-:Y:S01]  /*219a0*/  MUFU.EX2 R178, R178 ;  /* 0x000000b200b27308 */ /* 0x000fe20000000800 */
[----:B------:R-:W-:Y:S02]  /*219b0*/  FADD.FTZ R0, R0, R3 ;  /* 0x0000000300007221 */ /* 0x000fe40000010000 */
[----:B-----5:R-:W-:Y:S01]  /*219c0*/  HMMA.16816.F32.BF16 R68, R4, R8, R68 ;  /* 0x000000080444723c */ /* 0x020fe20000041844 */
[----:B------:R-:W-:Y:S01]  /*219d0*/  FADD.FTZ R30, R29, R30 ;  /* 0x0000001e1d1e7221 */ /* 0x000fe20000010000 */
[----:B------:R-:W-:-:S03]  /*219e0*/  FADD.FTZ R35, R35, R0 ;  /* 0x0000000023237221 */ /* 0x000fc60000010000 */
[----:B------:R-:W5:Y:S01]  /*219f0*/  MUFU.EX2 R179, R179 ;  /* 0x000000b300b37308 */ /* 0x000f620000000800 */
[----:B------:R-:W-:Y:S01]  /*21a00*/  HMMA.16816.F32.BF16 R72, R4, R10, R72 ;  /* 0x0000000a0448723c */ /* 0x000fe20000041848 */
[----:B------:R-:W5:Y:S01]  /*21a10*/  LDSM.16.MT88.4 R8, [R220+0x14000] ;  /* 0x01400000dc08783b */ /* 0x000f620000004200 */
[----:B----4-:R-:W-:-:S04]  /*21a20*/  FADD.FTZ R3, R167, R30 ;  /* 0x0000001ea7037221 */ /* 0x010fc80000010000 */
[C---:B---3--:R-:W-:Y:S01]  /*21a30*/  FADD.FTZ R3, R172.reuse, R3 ;  /* 0x00000003ac037221 */ /* 0x048fe20000010000 */
[----:B------:R-:W-:Y:S08]  /*21a40*/  MUFU.EX2 R182, R182 ;  /* 0x000000b600b67308 */ /* 0x000ff00000000800 */
[----:B------:R-:W3:Y:S01]  /*21a50*/  MUFU.EX2 R191, R191 ;  /* 0x000000bf00bf7308 */ /* 0x000ee20000000800 */
[C---:B-1----:R-:W-:Y:S06]  /*21a60*/  HMMA.16816.F32.BF16 R76, R4.reuse, R16, R76 ;  /* 0x00000010044c723c */ /* 0x042fec000004184c */
[C---:B------:R-:W-:Y:S01]  /*21a70*/  HMMA.16816.F32.BF16 R80, R4.reuse, R18, R80 ;  /* 0x000000120450723c */ /* 0x040fe20000041850 */
[----:B------:R-:W1:Y:S01]  /*21a80*/  LDSM.16.MT88.4 R16, [R223+0x16000] ;  /* 0x01600000df10783b */ /* 0x000e620000004200 */
[----:B------:R-:W-:Y:S04]  /*21a90*/  MUFU.EX2 R184, R184 ;  /* 0x000000b800b87308 */ /* 0x000fe80000000800 */
[C---:B--2---:R-:W-:Y:S04]  /*21aa0*/  HMMA.16816.F32.BF16 R84, R4.reuse, R12, R84 ;  /* 0x0000000c0454723c */ /* 0x044fe80000041854 */
[----:B------:R-:W-:Y:S02]  /*21ab0*/  MUFU.EX2 R193, R193 ;  /* 0x000000c100c17308 */ /* 0x000fe40000000800 */
[C---:B------:R-:W-:Y:S01]  /*21ac0*/  HMMA.16816.F32.BF16 R88, R4.reuse, R14, R88 ;  /* 0x0000000e0458723c */ /* 0x040fe20000041858 */
[----:B------:R-:W2:Y:S05]  /*21ad0*/  LDSM.16.MT88.4 R12, [R222+0x16000] ;  /* 0x01600000de0c783b */ /* 0x000eaa0000004200 */
[C---:B-----5:R-:W-:Y:S01]  /*21ae0*/  HMMA.16816.F32.BF16 R92, R4.reuse, R8, R92 ;  /* 0x00000008045c723c */ /* 0x060fe2000004185c */
[----:B------:R-:W-:Y:S05]  /*21af0*/  MUFU.EX2 R185, R185 ;  /* 0x000000b900b97308 */ /* 0x000fea0000000800 */
[C---:B------:R-:W-:Y:S01]  /*21b00*/  HMMA.16816.F32.BF16 R96, R4.reuse, R10, R96 ;  /* 0x0000000a0460723c */ /* 0x040fe20000041860 */
[----:B------:R-:W4:Y:S02]  /*21b10*/  LDSM.16.MT88.4 R8, [R221+0x16000] ;  /* 0x01600000dd08783b */ /* 0x000f240000004200 */
[----:B------:R-:W5:Y:S08]  /*21b20*/  MUFU.EX2 R186, R186 ;  /* 0x000000ba00ba7308 */ /* 0x000f700000000800 */
[----:B------:R-:W-:Y:S01]  /*21b30*/  MUFU.EX2 R183, R183 ;  /* 0x000000b700b77308 */ /* 0x000fe20000000800 */
[C---:B-1----:R-:W-:Y:S07]  /*21b40*/  HMMA.16816.F32.BF16 R100, R4.reuse, R16, R100 ;  /* 0x000000100464723c */ /* 0x042fee0000041864 */
[----:B------:R-:W1:Y:S01]  /*21b50*/  MUFU.EX2 R188, R188 ;  /* 0x000000bc00bc7308 */ /* 0x000e620000000800 */
[C---:B------:R-:W-:Y:S01]  /*21b60*/  HMMA.16816.F32.BF16 R104, R4.reuse, R18, R104 ;  /* 0x000000120468723c */ /* 0x040fe20000041868 */
[----:B------:R-:W3:Y:S06]  /*21b70*/  LDSM.16.MT88.4 R16, [R220+0x16000] ;  /* 0x01600000dc10783b */ /* 0x000eec0000004200 */
        /* <DEDUP_REMOVED lines=9> */
[----:B------:R-:W-:Y:S08]  /*21c10*/  MUFU.EX2 R171, R171 ;  /* 0x000000ab00ab7308 */ /* 0x000ff00000000800 */
[----:B------:R-:W-:Y:S01]  /*21c20*/  MUFU.EX2 R166, R166 ;  /* 0x000000a600a67308 */ /* 0x000fe20000000800 */
[C---:B---3--:R-:W-:Y:S07]  /*21c30*/  HMMA.16816.F32.BF16 R124, R4.reuse, R16, R124 ;  /* 0x00000010047c723c */ /* 0x048fee000004187c */
[----:B------:R-:W3:Y:S01]  /*21c40*/  MUFU.EX2 R165, R165 ;  /* 0x000000a500a57308 */ /* 0x000ee20000000800 */
[----:B------:R-:W-:Y:S01]  /*21c50*/  HMMA.16816.F32.BF16 R128, R4, R18, R128 ;  /* 0x000000120480723c */ /* 0x000fe20000041880 */
[----:B------:R-:W5:Y:S06]  /*21c60*/  LDSM.16.MT88.4 R16, [R221+0x10800] ;  /* 0x01080000dd10783b */ /* 0x000f6c0000004200 */
[----:B------:R-:W-:Y:S01]  /*21c70*/  F2FP.BF16.F32.PACK_AB R4, R172, R167 ;  /* 0x000000a7ac04723e */ /* 0x000fe200000010ff */
[----:B------:R-:W-:Y:S01]  /*21c80*/  MUFU.EX2 R169, R169 ;  /* 0x000000a900a97308 */ /* 0x000fe20000000800 */
[----:B------:R-:W-:Y:S01]  /*21c90*/  F2FP.BF16.F32.PACK_AB R5, R177, R176 ;  /* 0x000000b0b105723e */ /* 0x000fe200000010ff */
[----:B------:R-:W-:Y:S01]  /*21ca0*/  FADD.FTZ R176, R176, R35 ;  /* 0x00000023b0b07221 */ /* 0x000fe20000010000 */
[----:B------:R-:W-:Y:S01]  /*21cb0*/  F2FP.BF16.F32.PACK_AB R6, R175, R174 ;  /* 0x000000aeaf06723e */ /* 0x000fe200000010ff */
[----:B------:R-:W-:Y:S01]  /*21cc0*/  FADD.FTZ R174, R174, R3 ;  /* 0x00000003aeae7221 */ /* 0x000fe20000010000 */
[----:B------:R-:W-:Y:S01]  /*21cd0*/  F2FP.BF16.F32.PACK_AB R7, R179, R178 ;  /* 0x000000b2b307723e */ /* 0x000fe200000010ff */
[----:B------:R-:W-:-:S02]  /*21ce0*/  FADD.FTZ R177, R177, R176 ;  /* 0x000000b0b1b17221 */ /* 0x000fc40000010000 */
[----:B------:R-:W3:Y:S01]  /*21cf0*/  MUFU.EX2 R170, R170 ;  /* 0x000000aa00aa7308 */ /* 0x000ee20000000800 */
[----:B------:R-:W-:Y:S01]  /*21d00*/  FADD.FTZ R175, R175, R174 ;  /* 0x000000aeafaf7221 */ /* 0x000fe20000010000 */
[----:B------:R-:W-:Y:S02]  /*21d10*/  FADD.FTZ R0, R178, R177 ;  /* 0x000000b1b2007221 */ /* 0x000fe40000010000 */
[----:B--2---:R-:W-:Y:S02]  /*21d20*/  HMMA.16816.F32.BF16 R160, R4, R12, R160 ;  /* 0x0000000c04a0723c */ /* 0x004fe400000418a0 */
[----:B------:R-:W-:-:S04]  /*21d30*/  FADD.FTZ R0, R179, R0 ;  /* 0x00000000b3007221 */ /* 0x000fc80000010000 */
        /* <DEDUP_REMOVED lines=94> */
[----:B------:R-:W-:Y:S05]  /*22320*/  LDSM.16.MT88.4 R20, [R221+0x11800] ;  /* 0x01180000dd14783b */ /* 0x000fea0000004200 */
        /* <DEDUP_REMOVED lines=9> */
[C---:B----4-:R-:W-:Y:S06]  /*223c0*/  HMMA.16816.F32.BF16 R124, R4.reuse, R16, R124 ;  /* 0x00000010047c723c */ /* 0x050fec000004187c */
[----:B------:R-:W-:Y:S01]  /*223d0*/  HMMA.16816.F32.BF16 R128, R4, R18, R128 ;  /* 0x000000120480723c */ /* 0x000fe20000041880 */
[----:B------:R-:W2:Y:S06]  /*223e0*/  LDSM.16.MT88.4 R16, [R220+0x11800] ;  /* 0x01180000dc10783b */ /* 0x000eac0000004200 */
[----:B------:R-:W-:Y:S01]  /*223f0*/  F2FP.BF16.F32.PACK_AB R4, R190, R173 ;  /* 0x000000adbe04723e */ /* 0x000fe200000010ff */
[----:B------:R-:W-:Y:S01]  /*22400*/  FADD.FTZ R173, R173, R0 ;  /* 0x00000000adad7221 */ /* 0x000fe20000010000 */
[----:B---3--:R-:W-:Y:S01]  /*22410*/  F2FP.BF16.F32.PACK_AB R5, R165, R166 ;  /* 0x000000a6a505723e */ /* 0x008fe200000010ff */
        /* <DEDUP_REMOVED lines=54> */
.L_x_7339:
[----:B------:R-:W-:Y:S05]  /*22780*/  @!P6 BRA `(.L_x_7348) ;  /* 0x0000005c0038e947 */ /* 0x000fea0003800000 */
[----:B------:R-:W-:Y:S02]  /*22790*/  MOV R2, R3 ;  /* 0x0000000300027202 */ /* 0x000fe40000000f00 */
[----:B------:R-:W-:-:S07]  /*227a0*/  MOV R0, R164 ;  /* 0x000000a400007202 */ /* 0x000fce0000000f00 */
.L_x_7357:
        /* <DEDUP_REMOVED lines=82> */
.L_x_7350:
[----:B-1----:R-:W-:Y:S02]  /*22cd0*/  R2UR UR4, R166 ;  /* 0x00000000a60472ca */ /* 0x002fe400000e0000 */
[----:B------:R-:W-:Y:S11]  /*22ce0*/  R2UR UR5, R167 ;  /* 0x00000000a70572ca */ /* 0x000ff600000e0000 */
[----:B------:R-:W-:Y:S02]  /*22cf0*/  @!UPT UIADD3 URZ, URZ, URZ, URZ ;  /* 0x0000003f3f3ff290 */ /* 0x000fe4000fffe03f */
[----:B--2---:R-:W2:Y:S02]  /*22d00*/  LD.E R8, desc[UR4][R164.64+0x40] ;  /* 0x00004004a4087980 */ /* 0x004ea4000c101900 */
[----:B--2---:R-:W-:Y:S05]  /*22d10*/  IMAD.U32 R8, R8, -0x40, RZ ;  /* 0xffffffc008087824 */ /* 0x004fea00078e00ff */
[----:B------:R-:W-:Y:S02]  /*22d20*/  SHF.R.S32.HI R4, RZ, 0x1f, R8 ;  /* 0x0000001fff047819 */ /* 0x000fe40000011408 */
.L_x_7351:
[----:B------:R-:W-:Y:S05]  /*22d30*/  BSYNC B0 ;  /* 0x0000000000007941 */ /* 0x000fea0003800000 */
.L_x_7349:
[C---:B------:R-:W-:Y:S01]  /*22d40*/  LOP3.LUT P4, RZ, R241.reuse, 0x1, RZ, 0xc0, !PT ;  /* 0x00000001f1ff7812 */ /* 0x040fe2000788c0ff */
[----:B------:R-:W1:Y:S01]  /*22d50*/  S2R R224, SR_TID.X ;  /* 0x0000000000e07919 */ /* 0x000e620000002100 */
[C---:B------:R-:W-:Y:S01]  /*22d60*/  LOP3.LUT P3, RZ, R241.reuse, 0x2, RZ, 0xc0, !PT ;  /* 0x00000002f1ff7812 */ /* 0x040fe2000786c0ff */
[----:B------:R-:W-:Y:S01]  /*22d70*/  IMAD.MOV.U32 R198, RZ, RZ, 0x20 ;  /* 0x00000020ffc67424 */ /* 0x000fe200078e00ff */
[C---:B------:R-:W-:Y:S01]  /*22d80*/  LOP3.LUT P2, RZ, R241.reuse, 0x4, RZ, 0xc0, !PT ;  /* 0x00000004f1ff7812 */ /* 0x040fe2000784c0ff */
[----:B------:R-:W-:Y:S01]  /*22d90*/  BSSY B1, `(.L_x_7352) ;  /* 0x0000254000017945 */ /* 0x000fe20003800000 */
[----:B------:R-:W-:Y:S02]  /*22da0*/  LOP3.LUT P1, RZ, R241, 0x8, RZ, 0xc0, !PT ;  /* 0x00000008f1ff7812 */ /* 0x000fe4000782c0ff */
[C---:B------:R-:W-:Y:S02]  /*22db0*/  IADD3 R3, P0, R8.reuse, R225, RZ ;  /* 0x000000e108037210 */ /* 0x040fe40007f1e0ff */
[-C--:B------:R-:W-:Y:S03]  /*22dc0*/  LEA R192, P5, R8, R180.reuse, 0x1 ;  /* 0x000000b408c07211 */ /* 0x080fe600078a08ff */
[----:B------:R-:W-:Y:S01]  /*22dd0*/  IMAD.X R6, R4, 0x1, R226, P0 ;  /* 0x0000000104067824 */ /* 0x000fe200000e06e2 */
[CC--:B------:R-:W-:Y:S02]  /*22de0*/  @P4 LEA R28, P0, R3.reuse, R180.reuse, 0x1 ;  /* 0x000000b4031c4211 */ /* 0x0c0fe400078008ff */
[CC--:B------:R-:W-:Y:S02]  /*22df0*/  @P3 LEA R24, P6, R3.reuse, R180.reuse, 0x1 ;  /* 0x000000b403183211 */ /* 0x0c0fe400078c08ff */
[-C--:B------:R-:W-:Y:S02]  /*22e00*/  LEA.HI.X R193, R8, R181.reuse, R4, 0x1, P5 ;  /* 0x000000b508c17211 */ /* 0x080fe400028f0c04 */
[CCC-:B------:R-:W-:Y:S02]  /*22e10*/  @P4 LEA.HI.X R29, R3.reuse, R181.reuse, R6.reuse, 0x1, P0 ;  /* 0x000000b5031d4211 */ /* 0x1c0fe400000f0c06 */
[C-C-:B------:R-:W-:Y:S02]  /*22e20*/  @P3 LEA.HI.X R25, R3.reuse, R181, R6.reuse, 0x1, P6 ;  /* 0x000000b503193211 */ /* 0x140fe400030f0c06 */
[CC--:B------:R-:W-:Y:S02]  /*22e30*/  @P2 LEA R22, P5, R3.reuse, R180.reuse, 0x1 ;  /* 0x000000b403162211 */ /* 0x0c0fe400078a08ff */
[-C--:B------:R-:W-:Y:S02]  /*22e40*/  @P1 LEA R20, P0, R3, R180.reuse, 0x1 ;  /* 0x000000b403141211 */ /* 0x080fe400078008ff */
[----:B------:R-:W-:Y:S02]  /*22e50*/  @P4 R2UR UR4, R166 ;  /* 0x00000000a60442ca */ /* 0x000fe400000e0000 */
[----:B------:R-:W-:Y:S02]  /*22e60*/  @P4 R2UR UR5, R167 ;  /* 0x00000000a70542ca */ /* 0x000fe400000e0000 */
[C---:B------:R-:W-:Y:S02]  /*22e70*/  IADD3 R5, P6, R3.reuse, R225, RZ ;  /* 0x000000e103057210 */ /* 0x040fe40007fde0ff */
[CCC-:B------:R-:W-:Y:S02]  /*22e80*/  @P2 LEA.HI.X R23, R3.reuse, R181.reuse, R6.reuse, 0x1, P5 ;  /* 0x000000b503172211 */ /* 0x1c0fe400028f0c06 */
[----:B------:R-:W-:Y:S01]  /*22e90*/  @P1 LEA.HI.X R21, R3, R181, R6, 0x1, P0 ;  /* 0x000000b503151211 */ /* 0x000fe200000f0c06 */
[--C-:B------:R-:W-:Y:S01]  /*22ea0*/  IMAD.X R6, R6, 0x1, R226.reuse, P6 ;  /* 0x0000000106067824 */ /* 0x100fe200030e06e2 */
[C---:B------:R-:W-:Y:S02]  /*22eb0*/  IADD3 R3, P6, R5.reuse, R225, RZ ;  /* 0x000000e105037210 */ /* 0x040fe40007fde0ff */
[CC--:B------:R-:W-:Y:S02]  /*22ec0*/  @P4 LEA R26, P5, R5.reuse, R180.reuse, 0x1 ;  /* 0x000000b4051a4211 */ /* 0x0c0fe400078a08ff */
[CC--:B------:R-:W-:Y:S01]  /*22ed0*/  @P3 LEA R18, P0, R5.reuse, R180.reuse, 0x1 ;  /* 0x000000b405123211 */ /* 0x0c0fe200078008ff */
[----:B------:R-:W-:Y:S01]  /*22ee0*/  IMAD.X R4, R6, 0x1, R226, P6 ;  /* 0x0000000106047824 */ /* 0x000fe200030e06e2 */
[CCC-:B------:R-:W-:Y:S01]  /*22ef0*/  @P4 LEA.HI.X R27, R5.reuse, R181.reuse, R6.reuse, 0x1, P5 ;  /* 0x000000b5051b4211 */ /* 0x1c0fe200028f0c06 */
[----:B------:R-:W-:Y:S01]  /*22f00*/  @!PT LDS RZ, [RZ] ;  /* 0x00000000fffff984 */ /* 0x000fe20000000800 */
[----:B------:R-:W-:Y:S01]  /*22f10*/  @!PT LDS RZ, [RZ] ;  /* 0x00000000fffff984 */ /* 0x000fe20000000800 */
[----:B------:R-:W-:Y:S01]  /*22f20*/  @!PT LDS RZ, [RZ] ;  /* 0x00000000fffff984 */ /* 0x000fe20000000800 */
[----:B------:R-:W-:Y:S01]  /*22f30*/  @P4 LDGSTS.E.BYPASS.LTC128B.128 [R240+0x10000], desc[UR4][R192.64] ;  /* 0x10000000c0f04fae */ /* 0x000fe2000b901d44 */
[CCC-:B------:R-:W-:Y:S02]  /*22f40*/  @P3 LEA.HI.X R19, R5.reuse, R181.reuse, R6.reuse, 0x1, P0 ;  /* 0x000000b505133211 */ /* 0x1c0fe400000f0c06 */
[CC--:B------:R-:W-:Y:S01]  /*22f50*/  @P2 LEA R16, P6, R5.reuse, R180.reuse, 0x1 ;  /* 0x000000b405102211 */ /* 0x0c0fe200078c08ff */
[----:B------:R-:W-:Y:S01]  /*22f60*/  @!P4 STS.128 [R240+0x10000], RZ ;  /* 0x010000fff000c388 */ /* 0x000fe20000000c00 */
[-C--:B------:R-:W-:Y:S02]  /*22f70*/  @P1 LEA R10, P5, R5, R180.reuse, 0x1 ;  /* 0x000000b4050a1211 */ /* 0x080fe400078a08ff */
[-C--:B------:R-:W-:Y:S02]  /*22f80*/  @P4 LEA R8, P0, R3, R180.reuse, 0x1 ;  /* 0x000000b403084211 */ /* 0x080fe400078008ff */
[C---:B------:R-:W-:Y:S02]  /*22f90*/  @P3 R2UR UR4, R166.reuse ;  /* 0x00000000a60432ca */ /* 0x040fe400000e0000 */
[----:B------:R-:W-:Y:S02]  /*22fa0*/  @P3 R2UR UR5, R167 ;  /* 0x00000000a70532ca */ /* 0x000fe400000e0000 */
[CCC-:B------:R-:W-:Y:S02]  /*22fb0*/  @P2 LEA.HI.X R17, R5.reuse, R181.reuse, R6.reuse, 0x1, P6 ;  /* 0x000000b505112211 */ /* 0x1c0fe400030f0c06 */
[-C--:B------:R-:W-:Y:S01]  /*22fc0*/  @P1 LEA.HI.X R11, R5, R181.reuse, R6, 0x1, P5 ;  /* 0x000000b5050b1211 */ /* 0x080fe200028f0c06 */
[--C-:B------:R-:W-:Y:S01]  /*22fd0*/  @P3 IMAD.MOV.U32 R5, RZ, RZ, R193.reuse ;  /* 0x000000ffff053224 */ /* 0x100fe200078e00c1 */
[CCC-:B------:R-:W-:Y:S02]  /*22fe0*/  @P4 LEA.HI.X R9, R3.reuse, R181.reuse, R4.reuse, 0x1, P0 ;  /* 0x000000b503094211 */ /* 0x1c0fe400000f0c04 */
[CC--:B------:R-:W-:Y:S02]  /*22ff0*/  @P3 LEA R14, P6, R3.reuse, R180.reuse, 0x1 ;  /* 0x000000b4030e3211 */ /* 0x0c0fe400078c08ff */
[CC--:B------:R-:W-:Y:S02]  /*23000*/  @P2 LEA R12, P5, R3.reuse, R180.reuse, 0x1 ;  /* 0x000000b4030c2211 */ /* 0x0c0fe400078a08ff */
[C---:B------:R-:W-:Y:S02]  /*23010*/  @P1 LEA R6, P0, R3.reuse, R180, 0x1 ;  /* 0x000000b403061211 */ /* 0x040fe400078008ff */
[CCC-:B------:R-:W-:Y:S02]  /*23020*/  @P3 LEA.HI.X R15, R3.reuse, R181.reuse, R4.reuse, 0x1, P6 ;  /* 0x000000b5030f3211 */ /* 0x1c0fe400030f0c04 */
[CCC-:B------:R-:W-:Y:S02]  /*23030*/  @P2 LEA.HI.X R13, R3.reuse, R181.reuse, R4.reuse, 0x1, P5 ;  /* 0x000000b5030d2211 */ /* 0x1c0fe400028f0c04 */
[----:B------:R-:W-:Y:S01]  /*23040*/  @P1 LEA.HI.X R7, R3, R181, R4, 0x1, P0 ;  /* 0x000000b503071211 */ /* 0x000fe200000f0c04 */
[----:B------:R-:W-:Y:S01]  /*23050*/  @P3 IMAD.MOV.U32 R4, RZ, RZ, R192 ;  /* 0x000000ffff043224 */ /* 0x000fe200078e00c0 */
        /* <DEDUP_REMOVED lines=11> */
[----:B------:R-:W-:Y:S02]  /*23110*/  @P3 R2UR UR10, R166 ;  /* 0x00000000a60a32ca */ /* 0x000fe400000e0000 */
[----:B------:R-:W-:Y:S02]  /*23120*/  @P3 R2UR UR11, R167 ;  /* 0x00000000a70b32ca */ /* 0x000fe400000e0000 */
[----:B-1----:R-:W-:Y:S04]  /*23130*/  SHF.R.S32.HI R3, RZ, 0x1f, R224 ;  /* 0x0000001fff037819 */ /* 0x002fe800000114e0 */
[----:B------:R-:W-:Y:S04]  /*23140*/  LEA.HI R3, R3, R224, RZ, 0x4 ;  /* 0x000000e003037211 */ /* 0x000fe800078f20ff */
[----:B------:R-:W-:Y:S01]  /*23150*/  LOP3.LUT R3, R3, 0xfffffff0, RZ, 0xc0, !PT ;  /* 0xfffffff003037812 */ /* 0x000fe200078ec0ff */
[--C-:B--2---:R-:W-:Y:S02]  /*23160*/  @P2 IMAD.MOV.U32 R4, RZ, RZ, R192.reuse ;  /* 0x000000ffff042224 */ /* 0x104fe400078e00c0 */
        /* <DEDUP_REMOVED lines=27> */
[----:B-1----:R-:W-:Y:S03]  /*23320*/  IMAD.IADD R4, R224, 0x1, -R3 ;  /* 0x00000001e0047824 */ /* 0x002fe600078e0a03 */
[----:B------:R-:W-:Y:S04]  /*23330*/  @!P2 STS.128 [R240+0x14800], RZ ;  /* 0x014800fff000a388 */ /* 0x000fe80000000c00 */
[----:B------:R-:W-:Y:S01]  /*23340*/  @!PT LDS RZ, [RZ] ;  /* 0x00000000fffff984 */ /* 0x000fe20000000800 */
[----:B------:R-:W-:Y:S01]  /*23350*/  @!PT LDS RZ, [RZ] ;  /* 0x00000000fffff984 */ /* 0x000fe20000000800 */
[----:B------:R-:W-:Y:S01]  /*23360*/  @!PT LDS RZ, [RZ] ;  /* 0x00000000fffff984 */ /* 0x000fe20000000800 */
[----:B------:R-:W-:Y:S01]  /*23370*/  @P1 LDGSTS.E.BYPASS.LTC128B.128 [R240+0x16800], desc[UR12][R20.64+0x180] ;  /* 0x1680018014f01fae */ /* 0x000fe2000b901d4c */
[C---:B------:R-:W-:Y:S02]  /*23380*/  @P4 R2UR UR12, R166.reuse ;  /* 0x00000000a60c42ca */ /* 0x040fe400000e0000 */
[C---:B------:R-:W-:Y:S01]  /*23390*/  @P4 R2UR UR13, R167.reuse ;  /* 0x00000000a70d42ca */ /* 0x040fe200000e0000 */
[----:B------:R-:W-:Y:S01]  /*233a0*/  @!P1 STS.128 [R240+0x16800], RZ ;  /* 0x016800fff0009388 */ /* 0x000fe20000000c00 */
[----:B------:R-:W-:Y:S03]  /*233b0*/  SHF.R.S32.HI R3, RZ, 0x1f, R4 ;  /* 0x0000001fff037819 */ /* 0x000fe60000011404 */
[----:B------:R-:W-:Y:S01]  /*233c0*/  @!PT LDS RZ, [RZ] ;  /* 0x00000000fffff984 */ /* 0x000fe20000000800 */
[----:B------:R-:W-:Y:S01]  /*233d0*/  @!PT LDS RZ, [RZ] ;  /* 0x00000000fffff984 */ /* 0x000fe20000000800 */
[----:B------:R-:W-:Y:S01]  /*233e0*/  @!PT LDS RZ, [RZ] ;  /* 0x00000000fffff984 */ /* 0x000fe20000000800 */
[----:B------:R-:W-:Y:S01]  /*233f0*/  @P4 LDGSTS.E.BYPASS.LTC128B.128 [R240+0x11000], desc[UR4][R26.64] ;  /* 0x110000001af04fae */ /* 0x000fe2000b901d44 */
[----:B------:R-:W-:Y:S02]  /*23400*/  @P1 R2UR UR4, R166 ;  /* 0x00000000a60412ca */ /* 0x000fe400000e0000 */
[----:B------:R-:W-:Y:S01]  /*23410*/  @P1 R2UR UR5, R167 ;  /* 0x00000000a70512ca */ /* 0x000fe200000e0000 */
[----:B------:R-:W-:Y:S01]  /*23420*/  @!P4 STS.128 [R240+0x11000], RZ ;  /* 0x011000fff000c388 */ /* 0x000fe20000000c00 */
[----:B------:R-:W-:Y:S03]  /*23430*/  LEA.HI R3, R3, R4, RZ, 0x3 ;  /* 0x0000000403037211 */ /* 0x000fe600078f18ff */
[----:B------:R-:W-:Y:S01]  /*23440*/  @!PT LDS RZ, [RZ] ;  /* 0x00000000fffff984 */ /* 0x000fe20000000800 */
[----:B------:R-:W-:Y:S01]  /*23450*/  @!PT LDS RZ, [RZ] ;  /* 0x00000000fffff984 */ /* 0x000fe20000000800 */
[----:B------:R-:W-:Y:S01]  /*23460*/  @!PT LDS RZ, [RZ] ;  /* 0x00000000fffff984 */ /* 0x000fe20000000800 */
[----:B------:R-:W-:Y:S01]  /*23470*/  @P3 LDGSTS.E.BYPASS.LTC128B.128 [R240+0x13000], desc[UR10][R18.64+0x80] ;  /* 0x1300008012f03fae */ /* 0x000fe2000b901d4a */
[----:B------:R-:W-:Y:S03]  /*23480*/  LOP3.LUT R3, R3, 0xfffffff8, RZ, 0xc0, !PT ;  /* 0xfffffff803037812 */ /* 0x000fe600078ec0ff */
[----:B------:R-:W-:Y:S02]  /*23490*/  @!P3 STS.128 [R240+0x13000], RZ ;  /* 0x013000fff000b388 */ /* 0x000fe40000000c00 */
[----:B------:R-:W-:Y:S02]  /*234a0*/  IMAD.IADD R3, R4, 0x1, -R3 ;  /* 0x0000000104037824 */ /* 0x000fe400078e0a03 */
[----:B------:R-:W-:Y:S01]  /*234b0*/  @!PT LDS RZ, [RZ] ;  /* 0x00000000fffff984 */ /* 0x000fe20000000800 */
[----:B------:R-:W-:Y:S01]  /*234c0*/  @!PT LDS RZ, [RZ] ;  /* 0x00000000fffff984 */ /* 0x000fe20000000800 */
[----:B------:R-:W-:Y:S01]  /*234d0*/  @!PT LDS RZ, [RZ] ;  /* 0x00000000fffff984 */ /* 0x000fe20000000800 */
[----:B------:R-:W-:Y:S01]  /*234e0*/  @P2 LDGSTS.E.BYPASS.LTC128B.128 [R240+0x15000], desc[UR8][R16.64+0x100] ;  /* 0x1500010010f02fae */ /* 0x000fe2000b901d48 */
[----:B------:R-:W-:Y:S02]  /*234f0*/  IMAD.MOV.U32 R4, RZ, RZ, 0x10 ;  /* 0x00000010ff047424 */ /* 0x000fe400078e00ff */
[C---:B------:R-:W-:Y:S01]  /*23500*/  LOP3.LUT P0, RZ, R3.reuse, 0x2, RZ, 0xc0, !PT ;  /* 0x0000000203ff7812 */ /* 0x040fe2000780c0ff */
[----:B------:R-:W-:Y:S03]  /*23510*/  @!P2 STS.128 [R240+0x15000], RZ ;  /* 0x015000fff000a388 */ /* 0x000fe60000000c00 */
[----:B------:R-:W-:Y:S01]  /*23520*/  SEL R4, R4, 0xfffffff0, !P0 ;  /* 0xfffffff004047807 */ /* 0x000fe20004000000 */
[----:B------:R-:W-:Y:S01]  /*23530*/  @!PT LDS RZ, [RZ] ;  /* 0x00000000fffff984 */ /* 0x000fe20000000800 */
[----:B------:R-:W-:Y:S01]  /*23540*/  @!PT LDS RZ, [RZ] ;  /* 0x00000000fffff984 */ /* 0x000fe20000000800 */
[----:B------:R-:W-:Y:S01]  /*23550*/  @!PT LDS RZ, [RZ] ;  /* 0x00000000fffff984 */ /* 0x000fe20000000800 */
[----:B------:R-:W-:Y:S01]  /*23560*/  @P1 LDGSTS.E.BYPASS.LTC128B.128 [R240+0x17000], desc[UR4][R10.64+0x180] ;  /* 0x170001800af01fae */ /* 0x000fe2000b901d44 */
[----:B------:R-:W-:Y:S03]  /*23570*/  LOP3.LUT P0, RZ, R3, 0x4, RZ, 0xc0, !PT ;  /* 0x0000000403ff7812 */ /* 0x000fe6000780c0ff */
[----:B------:R-:W-:Y:S01]  /*23580*/  @!P1 STS.128 [R240+0x17000], RZ ;  /* 0x017000fff0009388 */ /* 0x000fe20000000c00 */
[--C-:B------:R-:W-:Y:S01]  /*23590*/  IMAD R197, R4, 0x2, R219.reuse ;  /* 0x0000000204c57824 */ /* 0x100fe200078e02db */
[----:B------:R-:W-:Y:S02]  /*235a0*/  SEL R198, R198, 0xffffffe0, !P0 ;  /* 0xffffffe0c6c67807 */ /* 0x000fe40004000000 */
[----:B------:R-:W-:Y:S01]  /*235b0*/  @!PT LDS RZ, [RZ] ;  /* 0x00000000fffff984 */ /* 0x000fe20000000800 */
[----:B------:R-:W-:Y:S01]  /*235c0*/  @!PT LDS RZ, [RZ] ;  /* 0x00000000fffff984 */ /* 0x000fe20000000800 */
[----:B------:R-:W-:Y:S01]  /*235d0*/  @!PT LDS RZ, [RZ] ;  /* 0x00000000fffff984 */ /* 0x000fe20000000800 */
[----:B------:R1:W-:Y:S01]  /*235e0*/  @P4 LDGSTS.E.BYPASS.LTC128B.128 [R240+0x11800], desc[UR12][R8.64] ;  /* 0x1180000008f04fae */ /* 0x0003e2000b901d4c */
[----:B------:R-:W-:Y:S02]  /*235f0*/  ISETP.GT.AND P0, PT, R242, R229, PT ;  /* 0x000000e5f200720c */ /* 0x000fe40003f04270 */
[C---:B------:R-:W-:Y:S01]  /*23600*/  IMAD R196, R198.reuse, 0x2, R219 ;  /* 0x00000002c6c47824 */ /* 0x040fe200078e02db */
[----:B------:R-:W-:Y:S01]  /*23610*/  @!P4 STS.128 [R240+0x11800], RZ ;  /* 0x011800fff000c388 */ /* 0x000fe20000000c00 */
[----:B------:R-:W-:Y:S03]  /*23620*/  IMAD R3, R198, 0x2, R197 ;  /* 0x00000002c6037824 */ /* 0x000fe600078e02c5 */
        /* <DEDUP_REMOVED lines=26> */
[C---:B--2---:R-:W-:Y:S06]  /*237d0*/  HMMA.16816.F32.BF16 R4, R32.reuse, R8, RZ ;  /* 0x000000082004723c */ /* 0x044fec00000418ff */
[C---:B------:R-:W-:Y:S06]  /*237e0*/  HMMA.16816.F32.BF16 R8, R32.reuse, R10, RZ ;  /* 0x0000000a2008723c */ /* 0x040fec00000418ff */
[C---:B-1----:R-:W-:Y:S06]  /*237f0*/  HMMA.16816.F32.BF16 R12, R32.reuse, R16, RZ ;  /* 0x00000010200c723c */ /* 0x042fec00000418ff */
[C---:B------:R-:W-:Y:S06]  /*23800*/  HMMA.16816.F32.BF16 R16, R32.reuse, R18, RZ ;  /* 0x000000122010723c */ /* 0x040fec00000418ff */
[C---:B---3--:R-:W-:Y:S06]  /*23810*/  HMMA.16816.F32.BF16 R20, R32.reuse, R24, RZ ;  /* 0x000000182014723c */ /* 0x048fec00000418ff */
[C---:B------:R-:W-:Y:S06]  /*23820*/  HMMA.16816.F32.BF16 R24, R32.reuse, R26, RZ ;  /* 0x0000001a2018723c */ /* 0x040fec00000418ff */
[C---:B----4-:R-:W-:Y:S06]  /*23830*/  HMMA.16816.F32.BF16 R28, R32.reuse, R168, RZ ;  /* 0x000000a8201c723c */ /* 0x050fec00000418ff */
[----:B------:R-:W-:Y:S01]  /*23840*/  HMMA.16816.F32.BF16 R32, R32, R170, RZ ;  /* 0x000000aa2020723c */ /* 0x000fe200000418ff */
[----:B------:R-:W-:Y:S05]  /*23850*/  LDSM.16.M88.4 R168, [R196] ;  /* 0x00000000c4a8783b */ /* 0x000fea0000000200 */
[C---:B-----5:R-:W-:Y:S06]  /*23860*/  HMMA.16816.F32.BF16 R4, R172.reuse, R176, R4 ;  /* 0x000000b0ac04723c */ /* 0x060fec0000041804 */
[C---:B------:R-:W-:Y:S01]  /*23870*/  HMMA.16816.F32.BF16 R8, R172.reuse, R178, R8 ;  /* 0x000000b2ac08723c */ /* 0x040fe20000041808 */
[----:B------:R-:W1:Y:S05]  /*23880*/  LDSM.16.M88.4 R176, [R216+0x8000] ;  /* 0x00800000d8b0783b */ /* 0x000e6a0000000200 */
[C---:B------:R-:W-:Y:S06]  /*23890*/  HMMA.16816.F32.BF16 R12, R172.reuse, R180, R12 ;  /* 0x000000b4ac0c723c */ /* 0x040fec000004180c */
[C---:B------:R-:W-:Y:S05]  /*238a0*/  HMMA.16816.F32.BF16 R16, R172.reuse, R182, R16 ;  /* 0x000000b6ac10723c */ /* 0x040fea0000041810 */
[----:B------:R-:W-:Y:S01]  /*238b0*/  IMAD.MOV.U32 R180, RZ, RZ, R192 ;  /* 0x000000ffffb47224 */ /* 0x000fe200078e00c0 */
[C---:B------:R-:W-:Y:S05]  /*238c0*/  HMMA.16816.F32.BF16 R20, R172.reuse, R184, R20 ;  /* 0x000000b8ac14723c */ /* 0x040fea0000041814 */
[----:B------:R-:W-:Y:S01]  /*238d0*/  IMAD.MOV.U32 R181, RZ, RZ, R193 ;  /* 0x000000ffffb57224 */ /* 0x000fe200078e00c1 */
[C---:B------:R-:W-:Y:S01]  /*238e0*/  HMMA.16816.F32.BF16 R24, R172.reuse, R186, R24 ;  /* 0x000000baac18723c */ /* 0x040fe20000041818 */
[----:B------:R-:W2:Y:S04]  /*238f0*/  LDSM.16.M88.4 R192, [R216+0x8800] ;  /* 0x00880000d8c0783b */ /* 0x000ea80000000200 */
[----:B------:R-:W-:Y:S01]  /*23900*/  IMAD.MOV.U32 R184, RZ, RZ, R180 ;  /* 0x000000ffffb87224 */ /* 0x000fe200078e00b4 */
[C---:B------:R-:W-:Y:S05]  /*23910*/  HMMA.16816.F32.BF16 R28, R172.reuse, R188, R28 ;  /* 0x000000bcac1c723c */ /* 0x040fea000004181c */
[----:B------:R-:W-:Y:S01]  /*23920*/  IMAD.MOV.U32 R185, RZ, RZ, R181 ;  /* 0x000000ffffb97224 */ /* 0x000fe200078e00b5 */
[----:B------:R-:W-:Y:S01]  /*23930*/  HMMA.16816.F32.BF16 R32, R172, R190, R32 ;  /* 0x000000beac20723c */ /* 0x000fe20000041820 */
[----:B------:R-:W3:Y:S04]  /*23940*/  LDSM.16.M88.4 R180, [R216+0x9000] ;  /* 0x00900000d8b4783b */ /* 0x000ee80000000200 */
[----:B------:R-:W-:Y:S01]  /*23950*/  IMAD.MOV.U32 R188, RZ, RZ, R184 ;  /* 0x000000ffffbc7224 */ /* 0x000fe200078e00b8 */
[C---:B-1----:R-:W-:Y:S01]  /*23960*/  HMMA.16816.F32.BF16 R4, R168.reuse, R176, R4 ;  /* 0x000000b0a804723c */ /* 0x042fe20000041804 */
[----:B------:R-:W-:Y:S04]  /*23970*/  LDSM.16.M88.4 R172, [R3] ;  /* 0x0000000003ac783b */ /* 0x000fe80000000200 */
[----:B------:R-:W-:Y:S01]  /*23980*/  IMAD.MOV.U32 R189, RZ, RZ, R185 ;  /* 0x000000ffffbd7224 */ /* 0x000fe200078e00b9 */
[C---:B------:R-:W-:Y:S01]  /*23990*/  HMMA.16816.F32.BF16 R8, R168.reuse, R178, R8 ;  /* 0x000000b2a808723c */ /* 0x040fe20000041808 */
[----:B------:R-:W1:Y:S04]  /*239a0*/  LDSM.16.M88.4 R184, [R216+0x9800] ;  /* 0x00980000d8b8783b */ /* 0x000e680000000200 */
[----:B------:R-:W-:Y:S01]  /*239b0*/  IMAD.MOV.U32 R198, RZ, RZ, R188 ;  /* 0x000000ffffc67224 */ /* 0x000fe200078e00bc */
[----:B------:R-:W-:Y:S01]  /*239c0*/  LDSM.16.M88.4 R176, [R212+0x800] ;  /* 0x00080000d4b0783b */ /* 0x000fe20000000200 */
[----:B------:R-:W-:Y:S03]  /*239d0*/  IMAD.MOV.U32 R199, RZ, RZ, R189 ;  /* 0x000000ffffc77224 */ /* 0x000fe600078e00bd */
[----:B------:R-:W4:Y:S01]  /*239e0*/  LDSM.16.M88.4 R188, [R212] ;  /* 0x00000000d4bc783b */ /* 0x000f220000000200 */
        /* <DEDUP_REMOVED lines=31> */
[----:B------:R-:W5:Y:S05]  /*23be0*/  LDSM.16.M88.4 R176, [R208] ;  /* 0x00000000d0b0783b */ /* 0x000f6a0000000200 */
[C---:B--2---:R-:W-:Y:S06]  /*23bf0*/  HMMA.16816.F32.BF16 R28, R168.reuse, R192, R28 ;  /* 0x000000c0a81c723c */ /* 0x044fec000004181c */
[----:B------:R-:W-:Y:S01]  /*23c00*/  HMMA.16816.F32.BF16 R32, R168, R194, R32 ;  /* 0x000000c2a820723c */ /* 0x000fe20000041820 */
[----:B------:R-:W-:Y:S04]  /*23c10*/  LDSM.16.M88.4 R168, [R196+0x2000] ;  /* 0x00200000c4a8783b */ /* 0x000fe80000000200 */
[----:B------:R-:W-:Y:S01]  /*23c20*/  LDSM.16.M88.4 R192, [R216+0xa800] ;  /* 0x00a80000d8c0783b */ /* 0x000fe20000000200 */
[C---:B---3--:R-:W-:Y:S06]  /*23c30*/  HMMA.16816.F32.BF16 R4, R172.reuse, R180, R4 ;  /* 0x000000b4ac04723c */ /* 0x048fec0000041804 */
[C---:B------:R-:W-:Y:S01]  /*23c40*/  HMMA.16816.F32.BF16 R8, R172.reuse, R182, R8 ;  /* 0x000000b6ac08723c */ /* 0x040fe20000041808 */
[----:B------:R-:W2:Y:S05]  /*23c50*/  LDSM.16.M88.4 R180, [R216+0xa000] ;  /* 0x00a00000d8b4783b */ /* 0x000eaa0000000200 */
[C---:B-1----:R-:W-:Y:S06]  /*23c60*/  HMMA.16816.F32.BF16 R12, R172.reuse, R184, R12 ;  /* 0x000000b8ac0c723c */ /* 0x042fec000004180c */
[C---:B------:R-:W-:Y:S01]  /*23c70*/  HMMA.16816.F32.BF16 R16, R172.reuse, R186, R16 ;  /* 0x000000baac10723c */ /* 0x040fe20000041810 */
[----:B------:R-:W1:Y:S05]  /*23c80*/  LDSM.16.M88.4 R184, [R216+0xb000] ;  /* 0x00b00000d8b8783b */ /* 0x000e6a0000000200 */
[C---:B----4-:R-:W-:Y:S06]  /*23c90*/  HMMA.16816.F32.BF16 R20, R172.reuse, R188, R20 ;  /* 0x000000bcac14723c */ /* 0x050fec0000041814 */
[C---:B------:R-:W-:Y:S01]  /*23ca0*/  HMMA.16816.F32.BF16 R24, R172.reuse, R190, R24 ;  /* 0x000000beac18723c */ /* 0x040fe20000041818 */
[----:B------:R-:W3:Y:S05]  /*23cb0*/  LDSM.16.M88.4 R188, [R216+0xb800] ;  /* 0x00b80000d8bc783b */ /* 0x000eea0000000200 */
[C---:B-----5:R-:W-:Y:S06]  /*23cc0*/  HMMA.16816.F32.BF16 R28, R172.reuse, R176, R28 ;  /* 0x000000b0ac1c723c */ /* 0x060fec000004181c */
[----:B------:R-:W-:Y:S01]  /*23cd0*/  HMMA.16816.F32.BF16 R32, R172, R178, R32 ;  /* 0x000000b2ac20723c */ /* 0x000fe20000041820 */
[----:B------:R-:W-:Y:S04]  /*23ce0*/  LDSM.16.M88.4 R172, [R3+0x2000] ;  /* 0x0020000003ac783b */ /* 0x000fe80000000200 */
        /* <DEDUP_REMOVED lines=13> */
[----:B------:R-:W-:Y:S01]  /*23dc0*/  LDSM.16.M88.4 R188, [R218+0xd800] ;  /* 0x00d80000dabc783b */ /* 0x000fe20000000200 */
[C---:B----4-:R-:W-:Y:S06]  /*23dd0*/  HMMA.16816.F32.BF16 R4, R172.reuse, R176, R4 ;  /* 0x000000b0ac04723c */ /* 0x050fec0000041804 */
[C---:B------:R-:W-:Y:S01]  /*23de0*/  HMMA.16816.F32.BF16 R8, R172.reuse, R178, R8 ;  /* 0x000000b2ac08723c */ /* 0x040fe20000041808 */
[----:B------:R-:W3:Y:S05]  /*23df0*/  LDSM.16.M88.4 R176, [R218+0xc000] ;  /* 0x00c00000dab0783b */ /* 0x000eea0000000200 */
        /* <DEDUP_REMOVED lines=8> */
[----:B------:R-:W-:Y:S04]  /*23e80*/  LDSM.16.M88.4 R172, [R197+0x4000] ;  /* 0x00400000c5ac783b */ /* 0x000fe80000000200 */
[----:B------:R-:W-:Y:S01]  /*23e90*/  LDSM.16.M88.4 R192, [R206] ;  /* 0x00000000cec0783b */ /* 0x000fe20000000200 */
[C---:B---3--:R-:W-:Y:S06]  /*23ea0*/  HMMA.16816.F32.BF16 R4, R168.reuse, R176, R4 ;  /* 0x000000b0a804723c */ /* 0x048fec0000041804 */
[C---:B------:R-:W-:Y:S01]  /*23eb0*/  HMMA.16816.F32.BF16 R8, R168.reuse, R178, R8 ;  /* 0x000000b2a808723c */ /* 0x040fe20000041808 */
[----:B------:R-:W3:Y:S05]  /*23ec0*/  LDSM.16.M88.4 R176, [R207] ;  /* 0x00000000cfb0783b */ /* 0x000eea0000000200 */
[C---:B--2---:R-:W-:Y:S06]  /*23ed0*/  HMMA.16816.F32.BF16 R12, R168.reuse, R180, R12 ;  /* 0x000000b4a80c723c */ /* 0x044fec000004180c */
[C---:B------:R-:W-:Y:S01]  /*23ee0*/  HMMA.16816.F32.BF16 R16, R168.reuse, R182, R16 ;  /* 0x000000b6a810723c */ /* 0x040fe20000041810 */
[----:B------:R-:W2:Y:S05]  /*23ef0*/  LDSM.16.M88.4 R180, [R205] ;  /* 0x00000000cdb4783b */ /* 0x000eaa0000000200 */
[C---:B-1----:R-:W-:Y:S06]  /*23f00*/  HMMA.16816.F32.BF16 R20, R168.reuse, R184, R20 ;  /* 0x000000b8a814723c */ /* 0x042fec0000041814 */
[C---:B------:R-:W-:Y:S01]  /*23f10*/  HMMA.16816.F32.BF16 R24, R168.reuse, R186, R24 ;  /* 0x000000baa818723c */ /* 0x040fe20000041818 */
[----:B------:R-:W1:Y:S05]  /*23f20*/  LDSM.16.M88.4 R184, [R204] ;  /* 0x00000000ccb8783b */ /* 0x000e6a0000000200 */
        /* <DEDUP_REMOVED lines=13> */
[C---:B-1----:R-:W-:Y:S06]  /*24000*/  HMMA.16816.F32.BF16 R28, R172.reuse, R184, R28 ;  /* 0x000000b8ac1c723c */ /* 0x042fec000004181c */
[----:B------:R-:W-:Y:S01]  /*24010*/  HMMA.16816.F32.BF16 R32, R172, R186, R32 ;  /* 0x000000baac20723c */ /* 0x000fe20000041820 */
[----:B------:R-:W-:Y:S04]  /*24020*/  LDSM.16.M88.4 R172, [R3+0x4000] ;  /* 0x0040000003ac783b */ /* 0x000fe80000000200 */
[----:B------:R-:W-:Y:S01]  /*24030*/  LDSM.16.M88.4 R184, [R212+0x4800] ;  /* 0x00480000d4b8783b */ /* 0x000fe20000000200 */
[C---:B---3--:R-:W-:Y:S06]  /*24040*/  HMMA.16816.F32.BF16 R4, R168.reuse, R176, R4 ;  /* 0x000000b0a804723c */ /* 0x048fec0000041804 */
        /* <DEDUP_REMOVED lines=24> */
[----:B------:R-:W5:Y:S01]  /*241d0*/  LDSM.16.M88.4 R188, [R203] ;  /* 0x00000000cbbc783b */ /* 0x000f620000000200 */
        /* <DEDUP_REMOVED lines=8> */
[----:B------:R-:W-:Y:S05]  /*24260*/  LDSM.16.M88.4 R180, [R216+0xe000] ;  /* 0x00e00000d8b4783b */ /* 0x000fea0000000200 */
[C---:B----4-:R-:W-:Y:S06]  /*24270*/  HMMA.16816.F32.BF16 R28, R168.reuse, R172, R28 ;  /* 0x000000aca81c723c */ /* 0x050fec000004181c */
[----:B------:R-:W-:Y:S01]  /*24280*/  HMMA.16816.F32.BF16 R32, R168, R174, R32 ;  /* 0x000000aea820723c */ /* 0x000fe20000041820 */
[----:B------:R-:W2:Y:S04]  /*24290*/  LDSM.16.M88.4 R168, [R200] ;  /* 0x00000000c8a8783b */ /* 0x000ea80000000200 */
[----:B------:R-:W4:Y:S01]  /*242a0*/  LDSM.16.M88.4 R172, [R196+0x6000] ;  /* 0x00600000c4ac783b */ /* 0x000f220000000200 */
[C---:B-----5:R-:W-:Y:S06]  /*242b0*/  HMMA.16816.F32.BF16 R4, R184.reuse, R188, R4 ;  /* 0x000000bcb804723c */ /* 0x060fec0000041804 */
[C---:B------:R-:W-:Y:S01]  /*242c0*/  HMMA.16816.F32.BF16 R8, R184.reuse, R190, R8 ;  /* 0x000000beb808723c */ /* 0x040fe20000041808 */
[----:B------:R-:W5:Y:S05]  /*242d0*/  LDSM.16.M88.4 R188, [R216+0xe800] ;  /* 0x00e80000d8bc783b */ /* 0x000f6a0000000200 */
[C---:B---3--:R-:W-:Y:S06]  /*242e0*/  HMMA.16816.F32.BF16 R12, R184.reuse, R192, R12 ;  /* 0x000000c0b80c723c */ /* 0x048fec000004180c */
[C---:B------:R-:W-:Y:S01]  /*242f0*/  HMMA.16816.F32.BF16 R16, R184.reuse, R194, R16 ;  /* 0x000000c2b810723c */ /* 0x040fe20000041810 */
[----:B------:R-:W3:Y:S05]  /*24300*/  LDSM.16.M88.4 R192, [R216+0xf000] ;  /* 0x00f00000d8c0783b */ /* 0x000eea0000000200 */
[C---:B-1----:R-:W-:Y:S06]  /*24310*/  HMMA.16816.F32.BF16 R20, R184.reuse, R176, R20 ;  /* 0x000000b0b814723c */ /* 0x042fec0000041814 */
        /* <DEDUP_REMOVED lines=9> */
[C---:B-----5:R-:W-:Y:S06]  /*243b0*/  HMMA.16816.F32.BF16 R12, R172.reuse, R188, R12 ;  /* 0x000000bcac0c723c */ /* 0x060fec000004180c */
[C---:B------:R-:W-:Y:S01]  /*243c0*/  HMMA.16816.F32.BF16 R16, R172.reuse, R190, R16 ;  /* 0x000000beac10723c */ /* 0x040fe20000041810 */
[----:B------:R-:W4:Y:S05]  /*243d0*/  LDSM.16.M88.4 R188, [R212+0x7000] ;  /* 0x00700000d4bc783b */ /* 0x000f2a0000000200 */
[C---:B---3--:R-:W-:Y:S06]  /*243e0*/  HMMA.16816.F32.BF16 R20, R172.reuse, R192, R20 ;  /* 0x000000c0ac14723c */ /* 0x048fec0000041814 */
[C---:B------:R-:W-:Y:S05]  /*243f0*/  HMMA.16816.F32.BF16 R24, R172.reuse, R194, R24 ;  /* 0x000000c2ac18723c */ /* 0x040fea0000041818 */
[----:B------:R-:W-:Y:S01]  /*24400*/  IMAD.MOV.U32 R192, RZ, RZ, R198 ;  /* 0x000000ffffc07224 */ /* 0x000fe200078e00c6 */
[C---:B-1----:R-:W-:Y:S05]  /*24410*/  HMMA.16816.F32.BF16 R28, R172.reuse, R176, R28 ;  /* 0x000000b0ac1c723c */ /* 0x042fea000004181c */
[----:B------:R-:W-:Y:S01]  /*24420*/  IMAD.MOV.U32 R193, RZ, RZ, R199 ;  /* 0x000000ffffc17224 */ /* 0x000fe200078e00c7 */
[----:B------:R-:W-:Y:S01]  /*24430*/  HMMA.16816.F32.BF16 R32, R172, R178, R32 ;  /* 0x000000b2ac20723c */ /* 0x000fe20000041820 */
[----:B------:R-:W1:Y:S01]  /*24440*/  LDSM.16.M88.4 R196, [R212+0x7800] ;  /* 0x00780000d4c4783b */ /* 0x000e620000000200 */
[----:B------:R-:W-:Y:S04]  /*24450*/  DEPBAR.LE SB0, 0x0 ;  /* 0x000080000000791a */ /* 0x000fe80000000000 */
[C---:B--2---:R-:W-:Y:S01]  /*24460*/  HMMA.16816.F32.BF16 R4, R168.reuse, R180, R4 ;  /* 0x000000b4a804723c */ /* 0x044fe20000041804 */
[----:B------:R-:W-:Y:S05]  /*24470*/  BAR.SYNC.DEFER_BLOCKING 0x0 ;  /* 0x0000000000007b1d */ /* 0x000fea0000010000 */
[C---:B------:R-:W-:Y:S05]  /*24480*/  HMMA.16816.F32.BF16 R8, R168.reuse, R182, R8 ;  /* 0x000000b6a808723c */ /* 0x040fea0000041808 */
[----:B------:R-:W-:Y:S01]  /*24490*/  IMAD.MOV.U32 R180, RZ, RZ, R192 ;  /* 0x000000ffffb47224 */ /* 0x000fe200078e00c0 */
[C---:B------:R-:W-:Y:S05]  /*244a0*/  HMMA.16816.F32.BF16 R12, R168.reuse, R184, R12 ;  /* 0x000000b8a80c723c */ /* 0x040fea000004180c */
[----:B------:R-:W-:Y:S01]  /*244b0*/  IMAD.MOV.U32 R181, RZ, RZ, R193 ;  /* 0x000000ffffb57224 */ /* 0x000fe200078e00c1 */
[C---:B------:R-:W-:Y:S06]  /*244c0*/  HMMA.16816.F32.BF16 R16, R168.reuse, R186, R16 ;  /* 0x000000baa810723c */ /* 0x040fec0000041810 */
[C---:B----4-:R-:W-:Y:S06]  /*244d0*/  HMMA.16816.F32.BF16 R20, R168.reuse, R188, R20 ;  /* 0x000000bca814723c */ /* 0x050fec0000041814 */
[C---:B------:R-:W-:Y:S06]  /*244e0*/  HMMA.16816.F32.BF16 R24, R168.reuse, R190, R24 ;  /* 0x000000bea818723c */ /* 0x040fec0000041818 */
[C---:B-1----:R-:W-:Y:S06]  /*244f0*/  HMMA.16816.F32.BF16 R28, R168.reuse, R196, R28 ;  /* 0x000000c4a81c723c */ /* 0x042fec000004181c */
        /* <DEDUP_REMOVED lines=49> */
[----:B------:R-:W3:Y:S01]  /*24810*/  LD.E.64 R172, desc[UR4][R164.64+0x38] ;  /* 0x00003804a4ac7980 */ /* 0x000ee2000c101b00 */
        /* <DEDUP_REMOVED lines=8> */
[----:B------:R-:W-:Y:S04]  /*248a0*/  LEA R182, P5, R171, R238, 0x2 ;  /* 0x000000eeabb67211 */ /* 0x000fe800078a10ff */
        /* <DEDUP_REMOVED lines=20> */
.L_x_7355:
[----:B------:R-:W-:Y:S02]  /*249f0*/  R2UR UR4, R166 ;  /* 0x00000000a60472ca */ /* 0x000fe400000e0000 */
[----:B------:R-:W-:Y:S11]  /*24a00*/  R2UR UR5, R167 ;  /* 0x00000000a70572ca */ /* 0x000ff600000e0000 */
[----:B------:R-:W-:Y:S02]  /*24a10*/  @!UPT UIADD3 URZ, URZ, URZ, URZ ;  /* 0x0000003f3f3ff290 */ /* 0x000fe4000fffe03f */
[----:B------:R-:W2:Y:S02]  /*24a20*/  LD.E R174, desc[UR4][R164.64+0x38] ;  /* 0x00003804a4ae7980 */ /* 0x000ea4000c101900 */
[----:B--2---:R-:W-:Y:S05]  /*24a30*/  IMAD.U32 R174, R174, -0x40, RZ ;  /* 0xffffffc0aeae7824 */ /* 0x004fea00078e00ff */
[----:B------:R-:W-:Y:S02]  /*24a40*/  SHF.R.S32.HI R169, RZ, 0x1f, R174 ;  /* 0x0000001fffa97819 */ /* 0x000fe400000114ae */
.L_x_7356:
[----:B------:R-:W-:Y:S05]  /*24a50*/  BSYNC B0 ;  /* 0x0000000000007941 */ /* 0x000fea0003800000 */
.L_x_7354:
        /* <DEDUP_REMOVED lines=135> */
.L_x_7353:
[----:B------:R-:W-:Y:S05]  /*252d0*/  BSYNC B1 ;  /* 0x0000000000017941 */ /* 0x000fea0003800000 */
.L_x_7352:
[----:B------:R-:W-:Y:S02]  /*252e0*/  R2UR UR4, R166 ;  /* 0x00000000a60472ca */ /* 0x000fe400000e0000 */
[----:B------:R-:W-:Y:S02]  /*252f0*/  R2UR UR5, R167 ;  /* 0x00000000a70572ca */ /* 0x000fe400000e0000 */
[----:B------:R-:W-:Y:S04]  /*25300*/  SHF.L.U32 R3, R224, 0x1, RZ ;  /* 0x00000001e0037819 */ /* 0x000fe800000006ff */
[----:B------:R-:W-:Y:S05]  /*25310*/  LOP3.LUT R3, R3, 0x6, RZ, 0xc0, !PT ;  /* 0x0000000603037812 */ /* 0x000fea00078ec0ff */
[----:B------:R-:W-:Y:S02]  /*25320*/  IMAD R3, R242, 0x40, R3 ;  /* 0x00000040f2037824 */ /* 0x000fe400078e0203 */
[----:B------:R2:W3:Y:S02]  /*25330*/  LD.E R165, desc[UR4][R164.64+0xdc] ;  /* 0x0000dc04a4a57980 */ /* 0x0004e4000c101900 */
[----:B------:R-:W-:Y:S01]  /*25340*/  VIADD R166, R3, 0x8 ;  /* 0x0000000803a67836 */ /* 0x000fe20000000000 */
[C---:B------:R-:W-:Y:S01]  /*25350*/  IADD3 R168, R248.reuse, -R3, RZ ;  /* 0x80000003f8a87210 */ /* 0x040fe20007ffe0ff */
[----:B-1----:R-:W-:Y:S01]  /*25360*/  IMAD.IADD R175, R245, 0x1, -R3 ;  /* 0x00000001f5af7824 */ /* 0x002fe200078e0a03 */
[C---:B------:R-:W-:Y:S01]  /*25370*/  IADD3 R173, R3.reuse, 0x9, RZ ;  /* 0x0000000903ad7810 */ /* 0x040fe20007ffe0ff */
[C---:B------:R-:W-:Y:S01]  /*25380*/  IMAD.IADD R171, R248.reuse, 0x1, -R166 ;  /* 0x00000001f8ab7824 */ /* 0x040fe200078e0aa6 */
[----:B------:R-:W-:Y:S02]  /*25390*/  IABS R168, R168 ;  /* 0x000000a800a87213 */ /* 0x000fe40000000000 */
[----:B------:R-:W-:Y:S02]  /*253a0*/  IADD3 R172, R248, -R173, RZ ;  /* 0x800000adf8ac7210 */ /* 0x000fe40007ffe0ff */
[----:B------:R-:W-:Y:S01]  /*253b0*/  I2FP.F32.S32 R167, R168 ;  /* 0x000000a800a77245 */ /* 0x000fe20000201400 */
[C---:B------:R-:W-:Y:S01]  /*253c0*/  VIADD R168, R3.reuse, 0x10 ;  /* 0x0000001003a87836 */ /* 0x040fe20000000000 */
[----:B------:R-:W-:Y:S02]  /*253d0*/  IABS R171, R171 ;  /* 0x000000ab00ab7213 */ /* 0x000fe40000000000 */
[----:B------:R-:W-:Y:S01]  /*253e0*/  IABS R175, R175 ;  /* 0x000000af00af7213 */ /* 0x000fe20000000000 */
[----:B------:R-:W-:Y:S01]  /*253f0*/  FFMA.FTZ R4, -R250, R167, R4 ;  /* 0x000000a7fa047223 */ /* 0x000fe20000010104 */
[C---:B------:R-:W-:Y:S01]  /*25400*/  IADD3 R167, R3.reuse, 0x1, RZ ;  /* 0x0000000103a77810 */ /* 0x040fe20007ffe0ff */
[C---:B------:R-:W-:Y:S01]  /*25410*/  IMAD.IADD R169, R248.reuse, 0x1, -R168 ;  /* 0x00000001f8a97824 */ /* 0x040fe200078e0aa8 */
[----:B------:R-:W-:Y:S02]  /*25420*/  I2FP.F32.S32 R171, R171 ;  /* 0x000000ab00ab7245 */ /* 0x000fe40000201400 */
[----:B------:R-:W-:Y:S02]  /*25430*/  IADD3 R170, R248, -R167, RZ ;  /* 0x800000a7f8aa7210 */ /* 0x000fe40007ffe0ff */
[----:B------:R-:W-:Y:S01]  /*25440*/  IABS R169, R169 ;  /* 0x000000a900a97213 */ /* 0x000fe20000000000 */
[C---:B------:R-:W-:Y:S01]  /*25450*/  FFMA.FTZ R8, -R250.reuse, R171, R8 ;  /* 0x000000abfa087223 */ /* 0x040fe20000010108 */
[----:B------:R-:W-:Y:S02]  /*25460*/  IABS R170, R170 ;  /* 0x000000aa00aa7213 */ /* 0x000fe40000000000 */
[----:B--2---:R-:W-:Y:S01]  /*25470*/  IABS R164, R172 ;  /* 0x000000ac00a47213 */ /* 0x004fe20000000000 */
[C---:B------:R-:W-:Y:S01]  /*25480*/  VIADD R172, R3.reuse, 0x18 ;  /* 0x0000001803ac7836 */ /* 0x040fe20000000000 */
[----:B------:R-:W-:Y:S02]  /*25490*/  I2FP.F32.S32 R170, R170 ;  /* 0x000000aa00aa7245 */ /* 0x000fe40000201400 */
[----:B------:R-:W-:Y:S02]  /*254a0*/  I2FP.F32.S32 R164, R164 ;  /* 0x000000a400a47245 */ /* 0x000fe40000201400 */
[----:B------:R-:W-:Y:S01]  /*254b0*/  I2FP.F32.S32 R169, R169 ;  /* 0x000000a900a97245 */ /* 0x000fe20000201400 */
[C---:B------:R-:W-:Y:S01]  /*254c0*/  FFMA.FTZ R5, -R250.reuse, R170, R5 ;  /* 0x000000aafa057223 */ /* 0x040fe20000010105 */
[----:B------:R-:W-:Y:S01]  /*254d0*/  IADD3 R170, R3, 0x19, RZ ;  /* 0x0000001903aa7810 */ /* 0x000fe20007ffe0ff */
[C---:B------:R-:W-:Y:S01]  /*254e0*/  FFMA.FTZ R9, -R250.reuse, R164, R9 ;  /* 0x000000a4fa097223 */ /* 0x040fe20000010109 */
[C---:B------:R-:W-:Y:S01]  /*254f0*/  ISETP.GE.AND P2, PT, R167.reuse, R247, PT ;  /* 0x000000f7a700720c */ /* 0x040fe20003f46270 */
[----:B------:R-:W-:Y:S01]  /*25500*/  FFMA.FTZ R12, -R250, R169, R12 ;  /* 0x000000a9fa0c7223 */ /* 0x000fe2000001010c */
[C---:B------:R-:W-:Y:S01]  /*25510*/  ISETP.GE.AND P5, PT, R167.reuse, R244, PT ;  /* 0x000000f4a700720c */ /* 0x040fe20003fa6270 */
[----:B------:R-:W-:Y:S01]  /*25520*/  IMAD.IADD R164, R248, 0x1, -R170 ;  /* 0x00000001f8a47824 */ /* 0x000fe200078e0aaa */
[----:B------:R-:W-:Y:S01]  /*25530*/  ISETP.GE.OR P2, PT, R167, R246, !P2 ;  /* 0x000000f6a700720c */ /* 0x000fe20005746670 */
[----:B------:R-:W-:Y:S01]  /*25540*/  IMAD.IADD R169, R245, 0x1, -R167 ;  /* 0x00000001f5a97824 */ /* 0x000fe200078e0aa7 */
[----:B------:R-:W-:Y:S01]  /*25550*/  ISETP.GE.OR P5, PT, R167, R243, !P5 ;  /* 0x000000f3a700720c */ /* 0x000fe20006fa6670 */
[----:B------:R-:W-:Y:S01]  /*25560*/  IMAD.IADD R167, R245, 0x1, -R166 ;  /* 0x00000001f5a77824 */ /* 0x000fe200078e0aa6 */
[C---:B------:R-:W-:Y:S02]  /*25570*/  IADD3 R174, R3.reuse, 0x11, RZ ;  /* 0x0000001103ae7810 */ /* 0x040fe40007ffe0ff */
[----:B------:R-:W-:Y:S02]  /*25580*/  IABS R164, R164 ;  /* 0x000000a400a47213 */ /* 0x000fe40000000000 */
[C---:B------:R-:W-:Y:S02]  /*25590*/  ISETP.GE.AND P6, PT, R166.reuse, R244, PT ;  /* 0x000000f4a600720c */ /* 0x040fe40003fc6270 */
[----:B------:R-:W-:Y:S02]  /*255a0*/  ISETP.GE.AND P4, PT, R166, R247, PT ;  /* 0x000000f7a600720c */ /* 0x000fe40003f86270 */
[----:B------:R-:W-:Y:S02]  /*255b0*/  I2FP.F32.S32 R175, R175 ;  /* 0x000000af00af7245 */ /* 0x000fe40000201400 */
[----:B------:R-:W-:Y:S02]  /*255c0*/  IADD3 R171, R248, -R174, RZ ;  /* 0x800000aef8ab7210 */ /* 0x000fe40007ffe0ff */
[----:B------:R-:W-:Y:S01]  /*255d0*/  I2FP.F32.S32 R164, R164 ;  /* 0x000000a400a47245 */ /* 0x000fe20000201400 */
[----:B------:R-:W-:Y:S01]  /*255e0*/  FFMA.FTZ R6, -R250, R175, R6 ;  /* 0x000000affa067223 */ /* 0x000fe20000010106 */
[----:B------:R-:W-:Y:S02]  /*255f0*/  IABS R167, R167 ;  /* 0x000000a700a77213 */ /* 0x000fe40000000000 */
[----:B------:R-:W-:Y:S01]  /*25600*/  ISETP.GE.OR P6, PT, R166, R243, !P6 ;  /* 0x000000f3a600720c */ /* 0x000fe200077c6670 */
[----:B------:R-:W-:Y:S01]  /*25610*/  FFMA.FTZ R17, -R250, R164, R17 ;  /* 0x000000a4fa117223 */ /* 0x000fe20000010111 */
[----:B------:R-:W-:Y:S01]  /*25620*/  ISETP.GE.OR P4, PT, R166, R246, !P4 ;  /* 0x000000f6a600720c */ /* 0x000fe20006786670 */
[C---:B------:R-:W-:Y:S01]  /*25630*/  VIADD R164, R3.reuse, 0x21 ;  /* 0x0000002103a47836 */ /* 0x040fe20000000000 */
[C---:B------:R-:W-:Y:S02]  /*25640*/  ISETP.GE.AND P1, PT, R3.reuse, R244, PT ;  /* 0x000000f40300720c */ /* 0x040fe40003f26270 */
[----:B------:R-:W-:Y:S02]  /*25650*/  IABS R166, R169 ;  /* 0x000000a900a67213 */ /* 0x000fe40000000000 */
[----:B------:R-:W-:Y:S02]  /*25660*/  IABS R171, R171 ;  /* 0x000000ab00ab7213 */ /* 0x000fe40000000000 */
[----:B------:R-:W-:Y:S02]  /*25670*/  IADD3 R175, R248, -R172, RZ ;  /* 0x800000acf8af7210 */ /* 0x000fe40007ffe0ff */
[----:B------:R-:W-:Y:S02]  /*25680*/  I2FP.F32.S32 R167, R167 ;  /* 0x000000a700a77245 */ /* 0x000fe40000201400 */
[C---:B------:R-:W-:Y:S02]  /*25690*/  ISETP.GE.AND P0, PT, R3.reuse, R247, PT ;  /* 0x000000f70300720c */ /* 0x040fe40003f06270 */
[C---:B------:R-:W-:Y:S01]  /*256a0*/  ISETP.GE.OR P1, PT, R3.reuse, R243, !P1 ;  /* 0x000000f30300720c */ /* 0x040fe20004f26670 */
[C---:B------:R-:W-:Y:S01]  /*256b0*/  FFMA.FTZ R10, -R250.reuse, R167, R10 ;  /* 0x000000a7fa0a7223 */ /* 0x040fe2000001010a */
[----:B------:R-:W-:Y:S02]  /*256c0*/  I2FP.F32.S32 R166, R166 ;  /* 0x000000a600a67245 */ /* 0x000fe40000201400 */
[----:B------:R-:W-:Y:S02]  /*256d0*/  I2FP.F32.S32 R171, R171 ;  /* 0x000000ab00ab7245 */ /* 0x000fe40000201400 */
[----:B------:R-:W-:Y:S01]  /*256e0*/  IABS R169, R175 ;  /* 0x000000af00a97213 */ /* 0x000fe20000000000 */
[C---:B------:R-:W-:Y:S01]  /*256f0*/  FFMA.FTZ R7, -R250.reuse, R166, R7 ;  /* 0x000000a6fa077223 */ /* 0x040fe20000010107 */
[C---:B------:R-:W-:Y:S01]  /*25700*/  ISETP.GE.OR P0, PT, R3.reuse, R246, !P0 ;  /* 0x000000f60300720c */ /* 0x040fe20004706670 */
[----:B------:R-:W-:Y:S01]  /*25710*/  FFMA.FTZ R13, -R250, R171, R13 ;  /* 0x000000abfa0d7223 */ /* 0x000fe2000001010d */
[----:B------:R-:W-:Y:S02]  /*25720*/  FSEL R167, R6, -INF , !P1 ;  /* 0xff80000006a77808 */ /* 0x000fe40004800000 */
[----:B------:R-:W-:Y:S02]  /*25730*/  IADD3 R6, R248, -R164, RZ ;  /* 0x800000a4f8067210 */ /* 0x000fe40007ffe0ff */
[----:B------:R-:W-:Y:S02]  /*25740*/  I2FP.F32.S32 R169, R169 ;  /* 0x000000a900a97245 */ /* 0x000fe40000201400 */
[----:B------:R-:W-:Y:S02]  /*25750*/  IADD3 R166, R3, 0x20, RZ ;  /* 0x0000002003a67810 */ /* 0x000fe40007ffe0ff */
[----:B------:R-:W-:Y:S01]  /*25760*/  FSEL R171, R4, -INF , !P0 ;  /* 0xff80000004ab7808 */ /* 0x000fe20004000000 */
[----:B------:R-:W-:Y:S01]  /*25770*/  IMAD.IADD R4, R245, 0x1, -R174 ;  /* 0x00000001f5047824 */ /* 0x000fe200078e0aae */
[----:B------:R-:W-:Y:S01]  /*25780*/  IABS R6, R6 ;  /* 0x0000000600067213 */ /* 0x000fe20000000000 */
[----:B------:R-:W-:Y:S01]  /*25790*/  FFMA.FTZ R16, -R250, R169, R16 ;  /* 0x000000a9fa107223 */ /* 0x000fe20000010110 */
[----:B------:R-:W-:Y:S02]  /*257a0*/  IADD3 R175, R248, -R166, RZ ;  /* 0x800000a6f8af7210 */ /* 0x000fe40007ffe0ff */
[C---:B------:R-:W-:Y:S02]  /*257b0*/  ISETP.GE.AND P3, PT, R173.reuse, R247, PT ;  /* 0x000000f7ad00720c */ /* 0x040fe40003f66270 */
[----:B------:R-:W-:Y:S02]  /*257c0*/  ISETP.GE.AND P0, PT, R173, R244, PT ;  /* 0x000000f4ad00720c */ /* 0x000fe40003f06270 */
[----:B------:R-:W-:Y:S02]  /*257d0*/  FSEL R169, R5, -INF , !P2 ;  /* 0xff80000005a97808 */ /* 0x000fe40005000000 */
[----:B------:R-:W-:Y:S02]  /*257e0*/  FSEL R5, R8, -INF , !P4 ;  /* 0xff80000008057808 */ /* 0x000fe40006000000 */
[----:B------:R-:W-:Y:S02]  /*257f0*/  I2FP.F32.S32 R6, R6 ;  /* 0x0000000600067245 */ /* 0x000fe40000201400 */
[----:B------:R-:W-:Y:S02]  /*25800*/  IABS R4, R4 ;  /* 0x0000000400047213 */ /* 0x000fe40000000000 */
[C---:B------:R-:W-:Y:S01]  /*25810*/  ISETP.GE.OR P3, PT, R173.reuse, R246, !P3 ;  /* 0x000000f6ad00720c */ /* 0x040fe20005f66670 */
[----:B------:R-:W-:Y:S01]  /*25820*/  FFMA.FTZ R21, -R250, R6, R21 ;  /* 0x00000006fa157223 */ /* 0x000fe20000010115 */
[----:B------:R-:W-:Y:S02]  /*25830*/  ISETP.GE.OR P0, PT, R173, R243, !P0 ;  /* 0x000000f3ad00720c */ /* 0x000fe40004706670 */
[----:B------:R-:W-:Y:S02]  /*25840*/  IABS R175, R175 ;  /* 0x000000af00af7213 */ /* 0x000fe40000000000 */
[C---:B------:R-:W-:Y:S01]  /*25850*/  IADD3 R8, R245.reuse, -R173, RZ ;  /* 0x800000adf5087210 */ /* 0x040fe20007ffe0ff */
[----:B------:R-:W-:Y:S01]  /*25860*/  IMAD.IADD R173, R245, 0x1, -R168 ;  /* 0x00000001f5ad7824 */ /* 0x000fe200078e0aa8 */
[C---:B------:R-:W-:Y:S02]  /*25870*/  ISETP.GE.AND P1, PT, R168.reuse, R247, PT ;  /* 0x000000f7a800720c */ /* 0x040fe40003f26270 */
[----:B------:R-:W-:Y:S02]  /*25880*/  ISETP.GE.AND P2, PT, R168, R244, PT ;  /* 0x000000f4a800720c */ /* 0x000fe40003f46270 */
[----:B------:R-:W-:Y:S02]  /*25890*/  I2FP.F32.S32 R4, R4 ;  /* 0x0000000400047245 */ /* 0x000fe40000201400 */
[----:B------:R-:W-:Y:S02]  /*258a0*/  I2FP.F32.S32 R175, R175 ;  /* 0x000000af00af7245 */ /* 0x000fe40000201400 */
[----:B------:R-:W-:Y:S01]  /*258b0*/  ISETP.GE.AND P4, PT, R174, R247, PT ;  /* 0x000000f7ae00720c */ /* 0x000fe20003f86270 */
[C---:B------:R-:W-:Y:S01]  /*258c0*/  FFMA.FTZ R15, -R250.reuse, R4, R15 ;  /* 0x00000004fa0f7223 */ /* 0x040fe2000001010f */
[C---:B------:R-:W-:Y:S01]  /*258d0*/  IADD3 R6, R3.reuse, 0x29, RZ ;  /* 0x0000002903067810 */ /* 0x040fe20007ffe0ff */
[----:B------:R-:W-:Y:S01]  /*258e0*/  FFMA.FTZ R20, -R250, R175, R20 ;  /* 0x000000affa147223 */ /* 0x000fe20000010114 */
[CC--:B------:R-:W-:Y:S01]  /*258f0*/  ISETP.GE.OR P1, PT, R168.reuse, R246.reuse, !P1 ;  /* 0x000000f6a800720c */ /* 0x0c0fe20004f26670 */
[C---:B------:R-:W-:Y:S01]  /*25900*/  VIADD R4, R3.reuse, 0x30 ;  /* 0x0000003003047836 */ /* 0x040fe20000000000 */
[----:B------:R-:W-:Y:S01]  /*25910*/  ISETP.GE.OR P2, PT, R168, R243, !P2 ;  /* 0x000000f3a800720c */ /* 0x000fe20005746670 */
[----:B------:R-:W-:Y:S01]  /*25920*/  VIADD R168, R3, 0x28 ;  /* 0x0000002803a87836 */ /* 0x000fe20000000000 */
[----:B------:R-:W-:Y:S02]  /*25930*/  IABS R173, R173 ;  /* 0x000000ad00ad7213 */ /* 0x000fe40000000000 */
[----:B------:R-:W-:Y:S01]  /*25940*/  ISETP.GE.OR P4, PT, R174, R246, !P4 ;  /* 0x000000f6ae00720c */ /* 0x000fe20006786670 */
[----:B------:R-:W-:Y:S01]  /*25950*/  IMAD.IADD R175, R248, 0x1, -R168 ;  /* 0x00000001f8af7824 */ /* 0x000fe200078e0aa8 */
[----:B------:R-:W-:Y:S01]  /*25960*/  FSEL R195, R12, -INF , !P1 ;  /* 0xff8000000cc37808 */ /* 0x000fe20004800000 */
[----:B------:R-:W-:Y:S01]  /*25970*/  IMAD.IADD R12, R248, 0x1, -R6 ;  /* 0x00000001f80c7824 */ /* 0x000fe200078e0a06 */
[----:B------:R-:W-:Y:S02]  /*25980*/  I2FP.F32.S32 R173, R173 ;  /* 0x000000ad00ad7245 */ /* 0x000fe40000201400 */
[----:B------:R-:W-:Y:S02]  /*25990*/  FSEL R9, R9, -INF , !P3 ;  /* 0xff80000009097808 */ /* 0x000fe40005800000 */
[----:B------:R-:W-:Y:S01]  /*259a0*/  ISETP.GE.AND P3, PT, R174, R244, PT ;  /* 0x000000f4ae00720c */ /* 0x000fe20003f66270 */
[----:B------:R-:W-:Y:S01]  /*259b0*/  FFMA.FTZ R14, -R250, R173, R14 ;  /* 0x000000adfa0e7223 */ /* 0x000fe2000001010e */
[----:B------:R-:W-:Y:S02]  /*259c0*/  FSEL R188, R13, -INF , !P4 ;  /* 0xff8000000dbc7808 */ /* 0x000fe40006000000 */
[----:B------:R-:W-:Y:S02]  /*259d0*/  IADD3 R13, R248, -R4, RZ ;  /* 0x80000004f80d7210 */ /* 0x000fe40007ffe0ff */
[----:B------:R-:W-:Y:S02]  /*259e0*/  IABS R8, R8 ;  /* 0x0000000800087213 */ /* 0x000fe40000000000 */
[----:B------:R-:W-:Y:S02]  /*259f0*/  IABS R175, R175 ;  /* 0x000000af00af7213 */ /* 0x000fe40000000000 */
[----:B------:R-:W-:Y:S02]  /*25a00*/  IABS R12, R12 ;  /* 0x0000000c000c7213 */ /* 0x000fe40000000000 */
[----:B------:R-:W-:Y:S02]  /*25a10*/  ISETP.GE.OR P3, PT, R174, R243, !P3 ;  /* 0x000000f3ae00720c */ /* 0x000fe40005f66670 */
[----:B------:R-:W-:Y:S02]  /*25a20*/  IABS R13, R13 ;  /* 0x0000000d000d7213 */ /* 0x000fe40000000000 */
[----:B------:R-:W-:Y:S02]  /*25a30*/  I2FP.F32.S32 R8, R8 ;  /* 0x0000000800087245 */ /* 0x000fe40000201400 */
[----:B------:R-:W-:Y:S02]  /*25a40*/  I2FP.F32.S32 R175, R175 ;  /* 0x000000af00af7245 */ /* 0x000fe40000201400 */
[----:B------:R-:W-:Y:S01]  /*25a50*/  I2FP.F32.S32 R12, R12 ;  /* 0x0000000c000c7245 */ /* 0x000fe20000201400 */
[C---:B------:R-:W-:Y:S01]  /*25a60*/  FFMA.FTZ R11, -R250.reuse, R8, R11 ;  /* 0x00000008fa0b7223 */ /* 0x040fe2000001010b */
[----:B------:R-:W-:Y:S01]  /*25a70*/  IADD3 R173, R245, -R172, RZ ;  /* 0x800000acf5ad7210 */ /* 0x000fe20007ffe0ff */
[----:B------:R-:W-:Y:S01]  /*25a80*/  FFMA.FTZ R24, -R250, R175, R24 ;  /* 0x000000affa187223 */ /* 0x000fe20000010118 */
[----:B------:R-:W-:Y:S01]  /*25a90*/  FSEL R199, R14, -INF , !P2 ;  /* 0xff8000000ec77808 */ /* 0x000fe20005000000 */
[----:B------:R-:W-:Y:S01]  /*25aa0*/  FFMA.FTZ R25, -R250, R12, R25 ;  /* 0x0000000cfa197223 */ /* 0x000fe20000010119 */
[----:B------:R-:W-:Y:S01]  /*25ab0*/  FSEL R192, R15, -INF , !P3 ;  /* 0xff8000000fc07808 */ /* 0x000fe20005800000 */
[----:B------:R-:W-:Y:S01]  /*25ac0*/  VIADD R12, R3, 0x31 ;  /* 0x00000031030c7836 */ /* 0x000fe20000000000 */
[-C--:B------:R-:W-:Y:S01]  /*25ad0*/  ISETP.GE.AND P2, PT, R168, R247.reuse, PT ;  /* 0x000000f7a800720c */ /* 0x080fe20003f46270 */
[C---:B------:R-:W-:Y:S01]  /*25ae0*/  IMAD.IADD R15, R245.reuse, 0x1, -R4 ;  /* 0x00000001f50f7824 */ /* 0x040fe200078e0a04 */
[----:B------:R-:W-:Y:S01]  /*25af0*/  ISETP.GE.AND P3, PT, R6, R247, PT ;  /* 0x000000f70600720c */ /* 0x000fe20003f66270 */
[----:B------:R-:W-:Y:S01]  /*25b00*/  IMAD.IADD R14, R248, 0x1, -R12 ;  /* 0x00000001f80e7824 */ /* 0x000fe200078e0a0c */
[----:B------:R-:W-:Y:S02]  /*25b10*/  I2FP.F32.S32 R13, R13 ;  /* 0x0000000d000d7245 */ /* 0x000fe40000201400 */
[C---:B------:R-:W-:Y:S02]  /*25b20*/  IADD3 R8, R245.reuse, -R170, RZ ;  /* 0x800000aaf5087210 */ /* 0x040fe40007ffe0ff */
[----:B------:R-:W-:Y:S01]  /*25b30*/  IABS R173, R173 ;  /* 0x000000ad00ad7213 */ /* 0x000fe20000000000 */
[----:B------:R-:W-:Y:S01]  /*25b40*/  FFMA.FTZ R28, -R250, R13, R28 ;  /* 0x0000000dfa1c7223 */ /* 0x000fe2000001011c */
[----:B------:R-:W-:Y:S02]  /*25b50*/  ISETP.GE.AND P1, PT, R172, R247, PT ;  /* 0x000000f7ac00720c */ /* 0x000fe40003f26270 */
[-C--:B------:R-:W-:Y:S02]  /*25b60*/  ISETP.GE.OR P2, PT, R168, R246.reuse, !P2 ;  /* 0x000000f6a800720c */ /* 0x080fe40005746670 */
[----:B------:R-:W-:Y:S02]  /*25b70*/  ISETP.GE.OR P3, PT, R6, R246, !P3 ;  /* 0x000000f60600720c */ /* 0x000fe40005f66670 */
[----:B------:R-:W-:Y:S02]  /*25b80*/  FSEL R13, R10, -INF , !P6 ;  /* 0xff8000000a0d7808 */ /* 0x000fe40007000000 */
[----:B------:R-:W-:Y:S02]  /*25b90*/  I2FP.F32.S32 R173, R173 ;  /* 0x000000ad00ad7245 */ /* 0x000fe40000201400 */
[----:B------:R-:W-:Y:S02]  /*25ba0*/  IABS R8, R8 ;  /* 0x0000000800087213 */ /* 0x000fe40000000000 */
[C---:B------:R-:W-:Y:S01]  /*25bb0*/  IADD3 R10, R245.reuse, -R164, RZ ;  /* 0x800000a4f50a7210 */ /* 0x040fe20007ffe0ff */
[----:B------:R-:W-:Y:S01]  /*25bc0*/  FFMA.FTZ R18, -R250, R173, R18 ;  /* 0x000000adfa127223 */ /* 0x000fe20000010112 */
[----:B------:R-:W-:Y:S01]  /*25bd0*/  FSEL R24, R24, -INF , !P2 ;  /* 0xff80000018187808 */ /* 0x000fe20005000000 */
[----:B------:R-:W-:Y:S01]  /*25be0*/  IMAD.IADD R173, R245, 0x1, -R166 ;  /* 0x00000001f5ad7824 */ /* 0x000fe200078e0aa6 */
[----:B------:R-:W-:Y:S02]  /*25bf0*/  FSEL R25, R25, -INF , !P3 ;  /* 0xff80000019197808 */ /* 0x000fe40005800000 */
[C---:B------:R-:W-:Y:S02]  /*25c00*/  ISETP.GE.OR P1, PT, R172.reuse, R246, !P1 ;  /* 0x000000f6ac00720c */ /* 0x040fe40004f26670 */
[-C--:B------:R-:W-:Y:S02]  /*25c10*/  ISETP.GE.AND P4, PT, R172, R244.reuse, PT ;  /* 0x000000f4ac00720c */ /* 0x080fe40003f86270 */
[C---:B------:R-:W-:Y:S02]  /*25c20*/  ISETP.GE.AND P2, PT, R4.reuse, R247, PT ;  /* 0x000000f70400720c */ /* 0x040fe40003f46270 */
[----:B------:R-:W-:Y:S02]  /*25c30*/  ISETP.GE.AND P3, PT, R4, R244, PT ;  /* 0x000000f40400720c */ /* 0x000fe40003f66270 */
[----:B------:R-:W-:Y:S02]  /*25c40*/  I2FP.F32.S32 R8, R8 ;  /* 0x0000000800087245 */ /* 0x000fe40000201400 */
[----:B------:R-:W-:Y:S02]  /*25c50*/  FSEL R190, R16, -INF , !P1 ;  /* 0xff80000010be7808 */ /* 0x000fe40004800000 */
[----:B------:R-:W-:Y:S01]  /*25c60*/  IABS R10, R10 ;  /* 0x0000000a000a7213 */ /* 0x000fe20000000000 */
[----:B------:R-:W-:Y:S01]  /*25c70*/  FFMA.FTZ R19, -R250, R8, R19 ;  /* 0x00000008fa137223 */ /* 0x000fe20000010113 */
[C---:B------:R-:W-:Y:S02]  /*25c80*/  ISETP.GE.OR P2, PT, R4.reuse, R246, !P2 ;  /* 0x000000f60400720c */ /* 0x040fe40005746670 */
[-C--:B------:R-:W-:Y:S01]  /*25c90*/  ISETP.GE.OR P3, PT, R4, R243.reuse, !P3 ;  /* 0x000000f30400720c */ /* 0x080fe20005f66670 */
[----:B------:R-:W-:Y:S01]  /*25ca0*/  IMAD.IADD R4, R245, 0x1, -R12 ;  /* 0x00000001f5047824 */ /* 0x000fe200078e0a0c */
[----:B------:R-:W-:Y:S02]  /*25cb0*/  ISETP.GE.AND P1, PT, R170, R244, PT ;  /* 0x000000f4aa00720c */ /* 0x000fe40003f26270 */
[-C--:B------:R-:W-:Y:S02]  /*25cc0*/  ISETP.GE.OR P4, PT, R172, R243.reuse, !P4 ;  /* 0x000000f3ac00720c */ /* 0x080fe40006786670 */
[----:B------:R-:W-:Y:S02]  /*25cd0*/  I2FP.F32.S32 R10, R10 ;  /* 0x0000000a000a7245 */ /* 0x000fe40000201400 */
[----:B------:R-:W-:Y:S02]  /*25ce0*/  ISETP.GE.OR P1, PT, R170, R243, !P1 ;  /* 0x000000f3aa00720c */ /* 0x000fe40004f26670 */
[----:B------:R-:W-:Y:S01]  /*25cf0*/  FSEL R194, R18, -INF , !P4 ;  /* 0xff80000012c27808 */ /* 0x000fe20006000000 */
[----:B------:R-:W-:Y:S01]  /*25d00*/  FFMA.FTZ R23, -R250, R10, R23 ;  /* 0x0000000afa177223 */ /* 0x000fe20000010117 */
[C---:B------:R-:W-:Y:S02]  /*25d10*/  IADD3 R8, R3.reuse, 0x38, RZ ;  /* 0x0000003803087810 */ /* 0x040fe40007ffe0ff */
[----:B------:R-:W-:Y:S02]  /*25d20*/  ISETP.GE.AND P4, PT, R6, R244, PT ;  /* 0x000000f40600720c */ /* 0x000fe40003f86270 */
[----:B------:R-:W-:Y:S02]  /*25d30*/  IADD3 R3, R3, 0x39, RZ ;  /* 0x0000003903037810 */ /* 0x000fe40007ffe0ff */
[----:B------:R-:W-:Y:S02]  /*25d40*/  IABS R4, R4 ;  /* 0x0000000400047213 */ /* 0x000fe40000000000 */
[----:B------:R-:W-:Y:S02]  /*25d50*/  FSEL R7, R7, -INF , !P5 ;  /* 0xff80000007077808 */ /* 0x000fe40006800000 */
[----:B------:R-:W-:Y:S02]  /*25d60*/  FSEL R193, R28, -INF , !P2 ;  /* 0xff8000001cc17808 */ /* 0x000fe40005000000 */
[-C--:B------:R-:W-:Y:S02]  /*25d70*/  ISETP.GE.AND P5, PT, R170, R247.reuse, PT ;  /* 0x000000f7aa00720c */ /* 0x080fe40003fa6270 */
[----:B------:R-:W-:Y:S02]  /*25d80*/  FSEL R196, R19, -INF , !P1 ;  /* 0xff80000013c47808 */ /* 0x000fe40004800000 */
[C---:B------:R-:W-:Y:S02]  /*25d90*/  ISETP.GE.AND P1, PT, R12.reuse, R247, PT ;  /* 0x000000f70c00720c */ /* 0x040fe40003f26270 */
[----:B------:R-:W-:Y:S02]  /*25da0*/  ISETP.GE.AND P2, PT, R12, R244, PT ;  /* 0x000000f40c00720c */ /* 0x000fe40003f46270 */
[----:B------:R-:W-:Y:S02]  /*25db0*/  ISETP.GE.OR P4, PT, R6, R243, !P4 ;  /* 0x000000f30600720c */ /* 0x000fe40006786670 */
[----:B------:R-:W-:Y:S02]  /*25dc0*/  IADD3 R10, R245, -R6, RZ ;  /* 0x80000006f50a7210 */ /* 0x000fe40007ffe0ff */
[----:B------:R-:W-:Y:S02]  /*25dd0*/  IADD3 R6, R248, -R3, RZ ;  /* 0x80000003f8067210 */ /* 0x000fe40007ffe0ff */
[----:B------:R-:W-:Y:S02]  /*25de0*/  I2FP.F32.S32 R4, R4 ;  /* 0x0000000400047245 */ /* 0x000fe40000201400 */
[-C--:B------:R-:W-:Y:S02]  /*25df0*/  ISETP.GE.OR P5, PT, R170, R246.reuse, !P5 ;  /* 0x000000f6aa00720c */ /* 0x080fe40006fa6670 */
[----:B------:R-:W-:Y:S01]  /*25e00*/  ISETP.GE.OR P1, PT, R12, R246, !P1 ;  /* 0x000000f60c00720c */ /* 0x000fe20004f26670 */
[----:B------:R-:W-:Y:S01]  /*25e10*/  FFMA.FTZ R31, -R250, R4, R31 ;  /* 0x00000004fa1f7223 */ /* 0x000fe2000001011f */
[----:B------:R-:W-:Y:S02]  /*25e20*/  ISETP.GE.OR P2, PT, R12, R243, !P2 ;  /* 0x000000f30c00720c */ /* 0x000fe40005746670 */
[----:B------:R-:W-:Y:S02]  /*25e30*/  IABS R12, R6 ;  /* 0x00000006000c7213 */ /* 0x000fe40000000000 */
[----:B------:R-:W-:Y:S02]  /*25e40*/  FMNMX.FTZ R6, R171, R0, !PT ;  /* 0x00000000ab067209 */ /* 0x000fe40007810000 */
[----:B------:R-:W-:Y:S02]  /*25e50*/  FMNMX.FTZ R4, R167, R2, !PT ;  /* 0x00000002a7047209 */ /* 0x000fe40007810000 */
[----:B------:R-:W-:Y:S02]  /*25e60*/  FSEL R197, R17, -INF , !P5 ;  /* 0xff80000011c57808 */ /* 0x000fe40006800000 */
[----:B------:R-:W-:Y:S02]  /*25e70*/  IADD3 R17, R245, -R168, RZ ;  /* 0x800000a8f5117210 */ /* 0x000fe40007ffe0ff */
[----:B------:R-:W-:Y:S02]  /*25e80*/  FMNMX.FTZ R6, R169, R6, !PT ;  /* 0x00000006a9067209 */ /* 0x000fe40007810000 */
[----:B------:R-:W-:Y:S02]  /*25e90*/  FMNMX.FTZ R4, R7, R4, !PT ;  /* 0x0000000407047209 */ /* 0x000fe40007810000 */
[----:B------:R-:W-:Y:S02]  /*25ea0*/  IABS R17, R17 ;  /* 0x0000001100117213 */ /* 0x000fe40000000000 */
[----:B------:R-:W-:Y:S02]  /*25eb0*/  IABS R15, R15 ;  /* 0x0000000f000f7213 */ /* 0x000fe40000000000 */
[----:B------:R-:W-:Y:S02]  /*25ec0*/  FMNMX.FTZ R6, R5, R6, !PT ;  /* 0x0000000605067209 */ /* 0x000fe40007810000 */
[----:B------:R-:W-:Y:S02]  /*25ed0*/  FMNMX.FTZ R4, R13, R4, !PT ;  /* 0x000000040d047209 */ /* 0x000fe40007810000 */
[----:B------:R-:W-:Y:S02]  /*25ee0*/  FSEL R11, R11, -INF , !P0 ;  /* 0xff8000000b0b7808 */ /* 0x000fe40004000000 */
[----:B------:R-:W-:Y:S02]  /*25ef0*/  I2FP.F32.S32 R17, R17 ;  /* 0x0000001100117245 */ /* 0x000fe40000201400 */
[----:B------:R-:W-:Y:S02]  /*25f00*/  I2FP.F32.S32 R15, R15 ;  /* 0x0000000f000f7245 */ /* 0x000fe40000201400 */
[----:B------:R-:W-:Y:S01]  /*25f10*/  FMNMX.FTZ R6, R9, R6, !PT ;  /* 0x0000000609067209 */ /* 0x000fe20007810000 */
[C---:B------:R-:W-:Y:S01]  /*25f20*/  FFMA.FTZ R26, -R250.reuse, R17, R26 ;  /* 0x00000011fa1a7223 */ /* 0x040fe2000001011a */
[----:B------:R-:W-:Y:S01]  /*25f30*/  FMNMX.FTZ R4, R11, R4, !PT ;  /* 0x000000040b047209 */ /* 0x000fe20007810000 */
[----:B------:R-:W-:Y:S01]  /*25f40*/  FFMA.FTZ R30, -R250, R15, R30 ;  /* 0x0000000ffa1e7223 */ /* 0x000fe2000001011e */
[----:B------:R-:W-:Y:S02]  /*25f50*/  IABS R173, R173 ;  /* 0x000000ad00ad7213 */ /* 0x000fe40000000000 */
[-C--:B------:R-:W-:Y:S02]  /*25f60*/  ISETP.GE.AND P6, PT, R166, R247.reuse, PT ;  /* 0x000000f7a600720c */ /* 0x080fe40003fc6270 */
[----:B------:R-:W-:Y:S02]  /*25f70*/  FMNMX.FTZ R17, R195, R6, !PT ;  /* 0x00000006c3117209 */ /* 0x000fe40007810000 */
[----:B------:R-:W-:Y:S02]  /*25f80*/  FMNMX.FTZ R15, R199, R4, !PT ;  /* 0x00000004c70f7209 */ /* 0x000fe40007810000 */
[----:B------:R-:W-:Y:S02]  /*25f90*/  ISETP.GE.AND P5, PT, R164, R247, PT ;  /* 0x000000f7a400720c */ /* 0x000fe40003fa6270 */
[----:B------:R-:W-:Y:S02]  /*25fa0*/  I2FP.F32.S32 R173, R173 ;  /* 0x000000ad00ad7245 */ /* 0x000fe40000201400 */
[----:B------:R-:W-:Y:S02]  /*25fb0*/  ISETP.GE.OR P6, PT, R166, R246, !P6 ;  /* 0x000000f6a600720c */ /* 0x000fe400077c6670 */
[----:B------:R-:W-:Y:S01]  /*25fc0*/  FMNMX.FTZ R17, R188, R17, !PT ;  /* 0x00000011bc117209 */ /* 0x000fe20007810000 */
[----:B------:R-:W-:Y:S01]  /*25fd0*/  FFMA.FTZ R22, -R250, R173, R22 ;  /* 0x000000adfa167223 */ /* 0x000fe20000010116 */
[----:B------:R-:W-:Y:S02]  /*25fe0*/  ISETP.GE.AND P0, PT, R166, R244, PT ;  /* 0x000000f4a600720c */ /* 0x000fe40003f06270 */
[----:B------:R-:W-:Y:S02]  /*25ff0*/  FMNMX.FTZ R15, R192, R15, !PT ;  /* 0x0000000fc00f7209 */ /* 0x000fe40007810000 */
[----:B------:R-:W-:Y:S02]  /*26000*/  ISETP.GE.OR P5, PT, R164, R246, !P5 ;  /* 0x000000f6a400720c */ /* 0x000fe40006fa6670 */
[----:B------:R-:W-:Y:S02]  /*26010*/  FSEL R16, R20, -INF , !P6 ;  /* 0xff80000014107808 */ /* 0x000fe40007000000 */
[----:B------:R-:W-:Y:S02]  /*26020*/  FMNMX.FTZ R6, R190, R17, !PT ;  /* 0x00000011be067209 */ /* 0x000fe40007810000 */
[----:B------:R-:W-:Y:S02]  /*26030*/  ISETP.GE.AND P6, PT, R164, R244, PT ;  /* 0x000000f4a400720c */ /* 0x000fe40003fc6270 */
[----:B------:R-:W-:Y:S02]  /*26040*/  ISETP.GE.OR P0, PT, R166, R243, !P0 ;  /* 0x000000f3a600720c */ /* 0x000fe40004706670 */
[----:B------:R-:W-:Y:S02]  /*26050*/  IABS R14, R14 ;  /* 0x0000000e000e7213 */ /* 0x000fe40000000000 */
[----:B------:R-:W-:Y:S02]  /*26060*/  FMNMX.FTZ R15, R194, R15, !PT ;  /* 0x0000000fc20f7209 */ /* 0x000fe40007810000 */
[----:B------:R-:W-:Y:S01]  /*26070*/  FSEL R176, R21, -INF , !P5 ;  /* 0xff80000015b07808 */ /* 0x000fe20006800000 */
[----:B------:R-:W-:Y:S01]  /*26080*/  IMAD.IADD R21, R248, 0x1, -R8 ;  /* 0x00000001f8157824 */ /* 0x000fe200078e0a08 */
[----:B------:R-:W-:Y:S02]  /*26090*/  IABS R10, R10 ;  /* 0x0000000a000a7213 */ /* 0x000fe40000000000 */
[----:B------:R-:W-:Y:S01]  /*260a0*/  FMNMX.FTZ R6, R197, R6, !PT ;  /* 0x00000006c5067209 */ /* 0x000fe20007810000 */
[----:B------:R-:W-:Y:S01]  /*260b0*/  IMAD.MOV.U32 R18, RZ, RZ, R176 ;  /* 0x000000ffff127224 */ /* 0x000fe200078e00b0 */
[----:B------:R-:W-:Y:S02]  /*260c0*/  I2FP.F32.S32 R14, R14 ;  /* 0x0000000e000e7245 */ /* 0x000fe40000201400 */
[----:B------:R-:W-:Y:S02]  /*260d0*/  FSEL R224, R22, -INF , !P0 ;  /* 0xff80000016e07808 */ /* 0x000fe40004000000 */
[----:B------:R-:W-:Y:S01]  /*260e0*/  ISETP.GE.OR P6, PT, R164, R243, !P6 ;  /* 0x000000f3a400720c */ /* 0x000fe200077c6670 */
[----:B------:R-:W-:Y:S01]  /*260f0*/  FFMA.FTZ R29, -R250, R14, R29 ;  /* 0x0000000efa1d7223 */ /* 0x000fe2000001011d */
[----:B------:R-:W-:Y:S02]  /*26100*/  ISETP.GE.AND P5, PT, R168, R244, PT ;  /* 0x000000f4a800720c */ /* 0x000fe40003fa6270 */
[----:B------:R-:W-:Y:S02]  /*26110*/  FMNMX.FTZ R15, R196, R15, !PT ;  /* 0x0000000fc40f7209 */ /* 0x000fe40007810000 */
[----:B------:R-:W-:Y:S02]  /*26120*/  I2FP.F32.S32 R10, R10 ;  /* 0x0000000a000a7245 */ /* 0x000fe40000201400 */
[----:B------:R-:W-:Y:S02]  /*26130*/  FMNMX.FTZ R6, R16, R6, !PT ;  /* 0x0000000610067209 */ /* 0x000fe40007810000 */
[----:B------:R-:W-:Y:S01]  /*26140*/  FSEL R252, R23, -INF , !P6 ;  /* 0xff80000017fc7808 */ /* 0x000fe20007000000 */
[----:B------:R-:W-:Y:S01]  /*26150*/  FFMA.FTZ R27, -R250, R10, R27 ;  /* 0x0000000afa1b7223 */ /* 0x000fe2000001011b */
[----:B------:R-:W-:Y:S02]  /*26160*/  FMNMX.FTZ R15, R224, R15, !PT ;  /* 0x0000000fe00f7209 */ /* 0x000fe40007810000 */
[----:B------:R-:W-:Y:S02]  /*26170*/  ISETP.GE.OR P5, PT, R168, R243, !P5 ;  /* 0x000000f3a800720c */ /* 0x000fe40006fa6670 */
[----:B------:R-:W-:Y:S02]  /*26180*/  IABS R21, R21 ;  /* 0x0000001500157213 */ /* 0x000fe40000000000 */
[C---:B------:R-:W-:Y:S02]  /*26190*/  IADD3 R17, R245.reuse, -R8, RZ ;  /* 0x80000008f5117210 */ /* 0x040fe40007ffe0ff */
[----:B------:R-:W-:Y:S01]  /*261a0*/  FMNMX.FTZ R4, R18, R6, !PT ;  /* 0x0000000612047209 */ /* 0x000fe20007810000 */
[----:B------:R-:W-:Y:S01]  /*261b0*/  IMAD.IADD R6, R245, 0x1, -R3 ;  /* 0x00000001f5067824 */ /* 0x000fe200078e0a03 */
[----:B------:R-:W-:Y:S02]  /*261c0*/  FSEL R198, R26, -INF , !P5 ;  /* 0xff8000001ac67808 */ /* 0x000fe40006800000 */
[----:B------:R-:W-:Y:S02]  /*261d0*/  FMNMX.FTZ R15, R252, R15, !PT ;  /* 0x0000000ffc0f7209 */ /* 0x000fe40007810000 */
[----:B------:R-:W-:Y:S02]  /*261e0*/  I2FP.F32.S32 R21, R21 ;  /* 0x0000001500157245 */ /* 0x000fe40000201400 */
[----:B------:R-:W-:Y:S02]  /*261f0*/  FSEL R191, R29, -INF , !P1 ;  /* 0xff8000001dbf7808 */ /* 0x000fe40004800000 */
[----:B------:R-:W-:Y:S01]  /*26200*/  IABS R17, R17 ;  /* 0x0000001100117213 */ /* 0x000fe20000000000 */
[----:B------:R-:W-:Y:S01]  /*26210*/  FFMA.FTZ R32, -R250, R21, R32 ;  /* 0x00000015fa207223 */ /* 0x000fe20000010120 */
[----:B------:R-:W-:Y:S01]  /*26220*/  FMNMX.FTZ R4, R24, R4, !PT ;  /* 0x0000000418047209 */ /* 0x000fe20007810000 */
[----:B------:R-:W-:Y:S01]  /*26230*/  LDSM.16.MT88.4 R20, [R222+0x10000] ;  /* 0x01000000de14783b */ /* 0x000fe20000004200 */
[C---:B------:R-:W-:Y:S02]  /*26240*/  ISETP.GE.AND P1, PT, R8.reuse, R244, PT ;  /* 0x000000f40800720c */ /* 0x040fe40003f26270 */
[----:B------:R-:W-:Y:S02]  /*26250*/  ISETP.GE.AND P0, PT, R8, R247, PT ;  /* 0x000000f70800720c */ /* 0x000fe40003f06270 */
[----:B------:R-:W-:Y:S02]  /*26260*/  FSEL R178, R27, -INF , !P4 ;  /* 0xff8000001bb27808 */ /* 0x000fe40006000000 */
[----:B------:R-:W-:Y:S02]  /*26270*/  FMNMX.FTZ R15, R198, R15, !PT ;  /* 0x0000000fc60f7209 */ /* 0x000fe40007810000 */
[----:B------:R-:W-:Y:S02]  /*26280*/  I2FP.F32.S32 R17, R17 ;  /* 0x0000001100117245 */ /* 0x000fe40000201400 */
[----:B------:R-:W-:Y:S02]  /*26290*/  IABS R6, R6 ;  /* 0x0000000600067213 */ /* 0x000fe40000000000 */
[----:B------:R-:W-:Y:S01]  /*262a0*/  ISETP.GE.OR P1, PT, R8, R243, !P1 ;  /* 0x000000f30800720c */ /* 0x000fe20004f26670 */
[----:B------:R-:W-:Y:S01]  /*262b0*/  FFMA.FTZ R34, -R250, R17, R34 ;  /* 0x00000011fa227223 */ /* 0x000fe20000010122 */
[----:B------:R-:W-:Y:S02]  /*262c0*/  FMNMX.FTZ R4, R25, R4, !PT ;  /* 0x0000000419047209 */ /* 0x000fe40007810000 */
[----:B------:R-:W-:Y:S02]  /*262d0*/  ISETP.GE.OR P0, PT, R8, R246, !P0 ;  /* 0x000000f60800720c */ /* 0x000fe40004706670 */
[----:B------:R-:W-:Y:S02]  /*262e0*/  FSEL R177, R30, -INF , !P3 ;  /* 0xff8000001eb17808 */ /* 0x000fe40005800000 */
[----:B------:R-:W-:Y:S02]  /*262f0*/  FMNMX.FTZ R8, R178, R15, !PT ;  /* 0x0000000fb2087209 */ /* 0x000fe40007810000 */
[----:B------:R-:W-:Y:S02]  /*26300*/  I2FP.F32.S32 R12, R12 ;  /* 0x0000000c000c7245 */ /* 0x000fe40000201400 */
[----:B------:R-:W-:Y:S02]  /*26310*/  I2FP.F32.S32 R6, R6 ;  /* 0x0000000600067245 */ /* 0x000fe40000201400 */
[----:B------:R-:W-:Y:S01]  /*26320*/  ISETP.GE.AND P6, PT, R3, R247, PT ;  /* 0x000000f70300720c */ /* 0x000fe20003fc6270 */
[----:B------:R-:W-:Y:S01]  /*26330*/  FFMA.FTZ R33, -R250, R12, R33 ;  /* 0x0000000cfa217223 */ /* 0x000fe20000010121 */
[----:B------:R-:W-:Y:S01]  /*26340*/  FSEL R179, R32, -INF , !P0 ;  /* 0xff80000020b37808 */ /* 0x000fe20004000000 */
[----:B------:R-:W-:Y:S01]  /*26350*/  FFMA.FTZ R35, -R250, R6, R35 ;  /* 0x00000006fa237223 */ /* 0x000fe20000010123 */
[----:B------:R-:W-:Y:S02]  /*26360*/  FMNMX.FTZ R4, R193, R4, !PT ;  /* 0x00000004c1047209 */ /* 0x000fe40007810000 */
[----:B------:R-:W-:Y:S02]  /*26370*/  FSEL R175, R31, -INF , !P2 ;  /* 0xff8000001faf7808 */ /* 0x000fe40005000000 */
[----:B------:R-:W-:Y:S01]  /*26380*/  ISETP.GE.AND P0, PT, R3, R244, PT ;  /* 0x000000f40300720c */ /* 0x000fe20003f06270 */
[----:B------:R-:W-:Y:S01]  /*26390*/  LDSM.16.MT88.4 R28, [R221+0x10000] ;  /* 0x01000000dd1c783b */ /* 0x000fe20000004200 */
[----:B------:R-:W-:Y:S02]  /*263a0*/  FMNMX.FTZ R8, R177, R8, !PT ;  /* 0x00000008b1087209 */ /* 0x000fe40007810000 */
[----:B------:R-:W-:Y:S02]  /*263b0*/  ISETP.GE.OR P6, PT, R3, R246, !P6 ;  /* 0x000000f60300720c */ /* 0x000fe400077c6670 */
[----:B------:R-:W-:Y:S02]  /*263c0*/  FMNMX.FTZ R4, R191, R4, !PT ;  /* 0x00000004bf047209 */ /* 0x000fe40007810000 */
[----:B------:R-:W-:Y:S02]  /*263d0*/  FSEL R173, R34, -INF , !P1 ;  /* 0xff80000022ad7808 */ /* 0x000fe40004800000 */
[----:B------:R-:W-:Y:S02]  /*263e0*/  ISETP.GE.OR P0, PT, R3, R243, !P0 ;  /* 0x000000f30300720c */ /* 0x000fe40004706670 */
[----:B------:R-:W-:Y:S02]  /*263f0*/  FMNMX.FTZ R8, R175, R8, !PT ;  /* 0x00000008af087209 */ /* 0x000fe40007810000 */
[----:B------:R-:W-:Y:S02]  /*26400*/  FSEL R174, R33, -INF , !P6 ;  /* 0xff80000021ae7808 */ /* 0x000fe40007000000 */
[----:B------:R-:W-:Y:S02]  /*26410*/  FMNMX.FTZ R19, R179, R4, !PT ;  /* 0x00000004b3137209 */ /* 0x000fe40007810000 */
[----:B------:R-:W-:Y:S02]  /*26420*/  FMNMX.FTZ R3, R173, R8, !PT ;  /* 0x00000008ad037209 */ /* 0x000fe40007810000 */
[----:B------:R-:W-:Y:S02]  /*26430*/  FSEL R166, R35, -INF , !P0 ;  /* 0xff80000023a67808 */ /* 0x000fe40004000000 */
        /* <DEDUP_REMOVED lines=10> */
[----:B---3--:R-:W-:Y:S01]  /*264e0*/  FMUL.FTZ R176, R165, R164 ;  /* 0x000000a4a5b07220 */ /* 0x008fe20000410000 */
[----:B------:R-:W-:Y:S02]  /*264f0*/  FSETP.NEU.FTZ.AND P1, PT, R164, -INF , PT ;  /* 0xff800000a400780b */ /* 0x000fe40003f3d000 */
[----:B------:R-:W-:Y:S01]  /*26500*/  FSETP.NEU.FTZ.AND P0, PT, R3, -INF , PT ;  /* 0xff8000000300780b */ /* 0x000fe20003f1d000 */
[----:B------:R-:W-:Y:S01]  /*26510*/  FMUL.FTZ R172, R165, R3 ;  /* 0x00000003a5ac7220 */ /* 0x000fe20000410000 */
[----:B------:R-:W-:Y:S04]  /*26520*/  FSEL R176, R176, RZ, P1 ;  /* 0x000000ffb0b07208 */ /* 0x000fe80000800000 */
[----:B------:R-:W-:Y:S01]  /*26530*/  FSEL R172, R172, RZ, P0 ;  /* 0x000000ffacac7208 */ /* 0x000fe20000000000 */
[-CC-:B------:R-:W-:Y:S01]  /*26540*/  FFMA.FTZ R184, R5, R165.reuse, -R176.reuse ;  /* 0x000000a505b87223 */ /* 0x180fe200000108b0 */
[----:B------:R-:W-:Y:S01]  /*26550*/  FSEL R5, R164, RZ, P1 ;  /* 0x000000ffa4057208 */ /* 0x000fe20000800000 */
[-CC-:B------:R-:W-:Y:S01]  /*26560*/  FFMA.FTZ R187, R171, R165.reuse, -R176.reuse ;  /* 0x000000a5abbb7223 */ /* 0x180fe200000108b0 */
[-C--:B------:R-:W-:Y:S01]  /*26570*/  FFMA.FTZ R185, R169, R165.reuse, -R176 ;  /* 0x000000a5a9b97223 */ /* 0x080fe200000108b0 */
[-CC-:B------:R-:W-:Y:S01]  /*26580*/  FFMA.FTZ R189, R167, R165.reuse, -R172.reuse ;  /* 0x000000a5a7bd7223 */ /* 0x180fe200000108ac */
[-C--:B------:R-:W-:Y:S01]  /*26590*/  FFMA.FTZ R167, R13, R165.reuse, -R172 ;  /* 0x000000a50da77223 */ /* 0x080fe200000108ac */
[----:B------:R-:W-:Y:S01]  /*265a0*/  FADD.FTZ R0, -R5, R0 ;  /* 0x0000000005007221 */ /* 0x000fe20000010100 */
[----:B------:R-:W1:Y:S01]  /*265b0*/  LDSM.16.MT88.4 R12, [R223+0x10000] ;  /* 0x01000000df0c783b */ /* 0x000e620000004200 */
[----:B------:R-:W-:Y:S01]  /*265c0*/  FSEL R5, R3, RZ, P0 ;  /* 0x000000ff03057208 */ /* 0x000fe20000000000 */
[-C--:B------:R-:W-:Y:S01]  /*265d0*/  FFMA.FTZ R183, R9, R165.reuse, -R176 ;  /* 0x000000a509b77223 */ /* 0x080fe200000108b0 */
[----:B------:R-:W-:Y:S01]  /*265e0*/  FMUL.FTZ R6, R165, R0 ;  /* 0x00000000a5067220 */ /* 0x000fe20000410000 */
[-CC-:B------:R-:W-:Y:S01]  /*265f0*/  FFMA.FTZ R182, R7, R165.reuse, -R172.reuse ;  /* 0x000000a507b67223 */ /* 0x180fe200000108ac */
[-C--:B------:R-:W-:Y:S01]  /*26600*/  FFMA.FTZ R186, R11, R165.reuse, -R172 ;  /* 0x000000a50bba7223 */ /* 0x080fe200000108ac */
[----:B------:R-:W-:Y:S01]  /*26610*/  FADD.FTZ R0, -R5, R2 ;  /* 0x0000000205007221 */ /* 0x000fe20000010100 */
[----:B------:R-:W-:Y:S01]  /*26620*/  MUFU.EX2 R187, R187 ;  /* 0x000000bb00bb7308 */ /* 0x000fe20000000800 */
[-C--:B------:R-:W-:Y:S01]  /*26630*/  FFMA.FTZ R179, R179, R165.reuse, -R176 ;  /* 0x000000a5b3b37223 */ /* 0x080fe200000108b0 */
[-CC-:B------:R-:W-:Y:S01]  /*26640*/  FFMA.FTZ R177, R177, R165.reuse, -R172.reuse ;  /* 0x000000a5b1b17223 */ /* 0x180fe200000108ac */
[----:B------:R-:W-:Y:S01]  /*26650*/  FMUL.FTZ R8, R165, R0 ;  /* 0x00000000a5087220 */ /* 0x000fe20000410000 */
[-C--:B------:R-:W-:Y:S01]  /*26660*/  FFMA.FTZ R175, R175, R165.reuse, -R172 ;  /* 0x000000a5afaf7223 */ /* 0x080fe200000108ac */
[-CC-:B------:R-:W-:Y:S01]  /*26670*/  FFMA.FTZ R195, R195, R165.reuse, -R176.reuse ;  /* 0x000000a5c3c37223 */ /* 0x180fe200000108b0 */
[-CC-:B------:R-:W-:Y:S01]  /*26680*/  FFMA.FTZ R188, R188, R165.reuse, -R176.reuse ;  /* 0x000000a5bcbc7223 */ /* 0x180fe200000108b0 */
[-CC-:B------:R-:W-:Y:S03]  /*26690*/  FFMA.FTZ R190, R190, R165.reuse, -R176.reuse ;  /* 0x000000a5bebe7223 */ /* 0x180fe600000108b0 */
[----:B------:R-:W2:Y:S01]  /*266a0*/  MUFU.EX2 R2, R6 ;  /* 0x0000000600027308 */ /* 0x000ea20000000800 */
[-C--:B------:R-:W-:Y:S01]  /*266b0*/  FFMA.FTZ R197, R197, R165.reuse, -R176 ;  /* 0x000000a5c5c57223 */ /* 0x080fe200000108b0 */
[-CC-:B------:R-:W-:Y:S01]  /*266c0*/  FFMA.FTZ R199, R199, R165.reuse, -R172.reuse ;  /* 0x000000a5c7c77223 */ /* 0x180fe200000108ac */
[-CC-:B------:R-:W-:Y:S01]  /*266d0*/  FFMA.FTZ R192, R192, R165.reuse, -R172.reuse ;  /* 0x000000a5c0c07223 */ /* 0x180fe200000108ac */
[-CC-:B------:R-:W-:Y:S01]  /*266e0*/  FFMA.FTZ R194, R194, R165.reuse, -R172.reuse ;  /* 0x000000a5c2c27223 */ /* 0x180fe200000108ac */
[-CC-:B------:R-:W-:Y:S01]  /*266f0*/  FFMA.FTZ R196, R196, R165.reuse, -R172.reuse ;  /* 0x000000a5c4c47223 */ /* 0x180fe200000108ac */
[-CC-:B------:R-:W-:Y:S01]  /*26700*/  FFMA.FTZ R178, R178, R165.reuse, -R172.reuse ;  /* 0x000000a5b2b27223 */ /* 0x180fe200000108ac */
[-CC-:B------:R-:W-:Y:S03]  /*26710*/  FFMA.FTZ R252, R252, R165.reuse, -R172.reuse ;  /* 0x000000a5fcfc7223 */ /* 0x180fe600000108ac */
[----:B------:R-:W3:Y:S01]  /*26720*/  MUFU.EX2 R0, R8 ;  /* 0x0000000800007308 */ /* 0x000ee20000000800 */
[-C--:B------:R-:W-:Y:S01]  /*26730*/  FFMA.FTZ R198, R198, R165.reuse, -R172 ;  /* 0x000000a5c6c67223 */ /* 0x080fe200000108ac */
[-CC-:B------:R-:W-:Y:S01]  /*26740*/  FFMA.FTZ R193, R193, R165.reuse, -R176.reuse ;  /* 0x000000a5c1c17223 */ /* 0x180fe200000108b0 */
[----:B------:R-:W-:Y:S01]  /*26750*/  FFMA.FTZ R191, R191, R165, -R176 ;  /* 0x000000a5bfbf7223 */ /* 0x000fe200000108b0 */
[----:B------:R-:W-:Y:S06]  /*26760*/  ISETP.GT.AND P0, PT, R242, R229, PT ;  /* 0x000000e5f200720c */ /* 0x000fec0003f04270 */
[----:B------:R-:W4:Y:S01]  /*26770*/  MUFU.EX2 R185, R185 ;  /* 0x000000b900b97308 */ /* 0x000f220000000800 */
[C---:B--2---:R-:W-:Y:S01]  /*26780*/  FMUL.FTZ R4, R2.reuse, R160 ;  /* 0x000000a002047220 */ /* 0x044fe20000410000 */
[C---:B------:R-:W-:Y:S01]  /*26790*/  FMUL.FTZ R5, R2.reuse, R161 ;  /* 0x000000a102057220 */ /* 0x040fe20000410000 */
[C---:B------:R-:W-:Y:S01]  /*267a0*/  FMUL.FTZ R9, R2.reuse, R157 ;  /* 0x0000009d02097220 */ /* 0x040fe20000410000 */
[----:B------:R-:W-:Y:S01]  /*267b0*/  MOV R160, R18 ;  /* 0x0000001200a07202 */ /* 0x000fe20000000f00 */
[C---:B------:R-:W-:Y:S01]  /*267c0*/  FMUL.FTZ R17, R2.reuse, R149 ;  /* 0x0000009502117220 */ /* 0x040fe20000410000 */
[----:B------:R-:W-:Y:S02]  /*267d0*/  IMAD.MOV.U32 R161, RZ, RZ, R24 ;  /* 0x000000ffffa17224 */ /* 0x000fe400078e0018 */
[----:B------:R-:W-:Y:S02]  /*267e0*/  FMUL.FTZ R24, R2, R140 ;  /* 0x0000008c02187220 */ /* 0x000fe40000410000 */
[----:B------:R-:W-:Y:S01]  /*267f0*/  MUFU.EX2 R184, R184 ;  /* 0x000000b800b87308 */ /* 0x000fe20000000800 */
[C---:B---3--:R-:W-:Y:S01]  /*26800*/  FMUL.FTZ R6, R0.reuse, R162 ;  /* 0x000000a200067220 */ /* 0x048fe20000410000 */
[----:B------:R-:W-:Y:S01]  /*26810*/  FMUL.FTZ R7, R0, R163 ;  /* 0x000000a300077220 */ /* 0x000fe20000410000 */
[----:B------:R-:W-:Y:S01]  /*26820*/  FMUL.FTZ R8, R2, R156 ;  /* 0x0000009c02087220 */ /* 0x000fe20000410000 */
[C---:B------:R-:W-:Y:S01]  /*26830*/  FMUL.FTZ R10, R0.reuse, R158 ;  /* 0x0000009e000a7220 */ /* 0x040fe20000410000 */
[----:B------:R-:W-:Y:S01]  /*26840*/  FMUL.FTZ R11, R0, R159 ;  /* 0x0000009f000b7220 */ /* 0x000fe20000410000 */
[----:B------:R-:W-:Y:S02]  /*26850*/  IMAD.MOV.U32 R163, RZ, RZ, R16 ;  /* 0x000000ffffa37224 */ /* 0x000fe400078e0010 */
[----:B------:R-:W-:Y:S02]  /*26860*/  FMUL.FTZ R16, R2, R148 ;  /* 0x0000009402107220 */ /* 0x000fe40000410000 */
[----:B------:R-:W2:Y:S01]  /*26870*/  MUFU.EX2 R183, R183 ;  /* 0x000000b700b77308 */ /* 0x000ea20000000800 */
[----:B----4-:R-:W-:Y:S01]  /*26880*/  F2FP.BF16.F32.PACK_AB R168, R185, R187 ;  /* 0x000000bbb9a8723e */ /* 0x010fe200000010ff */
[C---:B------:R-:W-:Y:S01]  /*26890*/  FMUL.FTZ R18, R0.reuse, R150 ;  /* 0x0000009600127220 */ /* 0x040fe20000410000 */
[----:B------:R-:W-:Y:S01]  /*268a0*/  FMUL.FTZ R19, R0, R151 ;  /* 0x0000009700137220 */ /* 0x000fe20000410000 */
[----:B------:R-:W3:Y:S01]  /*268b0*/  LDSM.16.MT88.4 R156, [R220+0x10000] ;  /* 0x01000000dc9c783b */ /* 0x000ee20000004200 */
[----:B------:R-:W-:Y:S01]  /*268c0*/  MOV R162, R25 ;  /* 0x0000001900a27202 */ /* 0x000fe20000000f00 */
[----:B------:R-:W-:Y:S01]  /*268d0*/  FMUL.FTZ R25, R2, R141 ;  /* 0x0000008d02197220 */ /* 0x000fe20000410000 */
[C---:B------:R-:W-:Y:S03]  /*268e0*/  FMUL.FTZ R26, R0.reuse, R142 ;  /* 0x0000008e001a7220 */ /* 0x040fe60000410000 */
[----:B------:R-:W-:Y:S01]  /*268f0*/  MUFU.EX2 R189, R189 ;  /* 0x000000bd00bd7308 */ /* 0x000fe20000000800 */
[----:B------:R-:W-:Y:S01]  /*26900*/  FMUL.FTZ R27, R0, R143 ;  /* 0x0000008f001b7220 */ /* 0x000fe20000410000 */
[C---:B------:R-:W-:Y:S01]  /*26910*/  FMUL.FTZ R32, R2.reuse, R132 ;  /* 0x0000008402207220 */ /* 0x040fe20000410000 */
[----:B------:R-:W-:Y:S01]  /*26920*/  FMUL.FTZ R33, R2, R133 ;  /* 0x0000008502217220 */ /* 0x000fe20000410000 */
[----:B------:R-:W4:Y:S01]  /*26930*/  LDSM.16.MT88.4 R148, [R223+0x12000] ;  /* 0x01200000df94783b */ /* 0x000f220000004200 */
[C---:B------:R-:W-:Y:S01]  /*26940*/  FMUL.FTZ R34, R0.reuse, R134 ;  /* 0x0000008600227220 */ /* 0x040fe20000410000 */
[----:B------:R-:W-:Y:S01]  /*26950*/  FMUL.FTZ R35, R0, R135 ;  /* 0x0000008700237220 */ /* 0x000fe20000410000 */
[C---:B------:R-:W-:Y:S03]  /*26960*/  FMUL.FTZ R36, R2.reuse, R36 ;  /* 0x0000002402247220 */ /* 0x040fe60000410000 */
[----:B------:R-:W5:Y:S01]  /*26970*/  MUFU.EX2 R182, R182 ;  /* 0x000000b600b67308 */ /* 0x000f620000000800 */
[----:B--2---:R-:W-:Y:S01]  /*26980*/  F2FP.BF16.F32.PACK_AB R170, R183, R184 ;  /* 0x000000b8b7aa723e */ /* 0x004fe200000010ff */
[----:B------:R-:W-:Y:S01]  /*26990*/  FMUL.FTZ R37, R2, R37 ;  /* 0x0000002502257220 */ /* 0x000fe20000410000 */
[C---:B------:R-:W-:Y:S01]  /*269a0*/  FMUL.FTZ R38, R0.reuse, R38 ;  /* 0x0000002600267220 */ /* 0x040fe20000410000 */
[----:B------:R-:W2:Y:S01]  /*269b0*/  LDSM.16.MT88.4 R140, [R222+0x12000] ;  /* 0x01200000de8c783b */ /* 0x000ea20000004200 */
[----:B------:R-:W-:Y:S01]  /*269c0*/  FMUL.FTZ R39, R0, R39 ;  /* 0x0000002700277220 */ /* 0x000fe20000410000 */
[C---:B------:R-:W-:Y:S01]  /*269d0*/  FMUL.FTZ R40, R2.reuse, R40 ;  /* 0x0000002802287220 */ /* 0x040fe20000410000 */
[----:B------:R-:W-:Y:S03]  /*269e0*/  FMUL.FTZ R41, R2, R41 ;  /* 0x0000002902297220 */ /* 0x000fe60000410000 */
[----:B------:R-:W-:Y:S01]  /*269f0*/  MUFU.EX2 R167, R167 ;  /* 0x000000a700a77308 */ /* 0x000fe20000000800 */
[C---:B------:R-:W-:Y:S01]  /*26a00*/  FMUL.FTZ R42, R0.reuse, R42 ;  /* 0x0000002a002a7220 */ /* 0x040fe20000410000 */
[----:B------:R-:W-:Y:S01]  /*26a10*/  FMUL.FTZ R43, R0, R43 ;  /* 0x0000002b002b7220 */ /* 0x000fe20000410000 */
[C---:B------:R-:W-:Y:S01]  /*26a20*/  FMUL.FTZ R44, R2.reuse, R44 ;  /* 0x0000002c022c7220 */ /* 0x040fe20000410000 */
[----:B------:R-:W2:Y:S01]  /*26a30*/  LDSM.16.MT88.4 R132, [R221+0x12000] ;  /* 0x01200000dd84783b */ /* 0x000ea20000004200 */
[----:B------:R-:W-:Y:S01]  /*26a40*/  FMUL.FTZ R45, R2, R45 ;  /* 0x0000002d022d7220 */ /* 0x000fe20000410000 */
[C---:B------:R-:W-:Y:S01]  /*26a50*/  FMUL.FTZ R46, R0.reuse, R46 ;  /* 0x0000002e002e7220 */ /* 0x040fe20000410000 */
[----:B------:R-:W-:Y:S03]  /*26a60*/  FMUL.FTZ R47, R0, R47 ;  /* 0x0000002f002f7220 */ /* 0x000fe60000410000 */
[----:B------:R-:W1:Y:S01]  /*26a70*/  MUFU.EX2 R186, R186 ;  /* 0x000000ba00ba7308 */ /* 0x000e620000000800 */
[----:B-----5:R-:W-:Y:S01]  /*26a80*/  F2FP.BF16.F32.PACK_AB R169, R182, R189 ;  /* 0x000000bdb6a9723e */ /* 0x020fe200000010ff */
        /* <DEDUP_REMOVED lines=15> */
[----:B-1----:R-:W-:Y:S01]  /*26b80*/  F2FP.BF16.F32.PACK_AB R171, R186, R167 ;  /* 0x000000a7baab723e */ /* 0x002fe200000010ff */
        /* <DEDUP_REMOVED lines=26> */
[----:B------:R-:W5:Y:S01]  /*26d30*/  MUFU.EX2 R197, R197 ;  /* 0x000000c500c57308 */ /* 0x000f620000000800 */
        /* <DEDUP_REMOVED lines=15> */
[----:B------:R-:W5:Y:S01]  /*26e30*/  MUFU.EX2 R192, R192 ;  /* 0x000000c000c07308 */ /* 0x000f620000000800 */
        /* <DEDUP_REMOVED lines=34> */
[----:B------:R-:W4:Y:S05]  /*27060*/  LDSM.16.MT88.4 R132, [R222+0x14000] ;  /* 0x01400000de84783b */ /* 0x000f2a0000004200 */
        /* <DEDUP_REMOVED lines=53> */
[C---:B------:R-:W-:Y:S01]  /*273c0*/  FMUL.FTZ R115, R0.reuse, R115 ;  /* 0x0000007300737220 */ /* 0x040fe20000410000 */
[C---:B-1----:R-:W-:Y:S05]  /*273d0*/  HMMA.16816.F32.BF16 R108, R168.reuse, R136, R108 ;  /* 0x00000088a86c723c */ /* 0x042fea000004186c */
[----:B------:R-:W-:Y:S01]  /*273e0*/  FFMA.FTZ R189, R0, R249, R189 ;  /* 0x000000f900bd7223 */ /* 0x000fe200000100bd */
[C---:B------:R-:W-:Y:S05]  /*273f0*/  HMMA.16816.F32.BF16 R112, R168.reuse, R138, R112 ;  /* 0x0000008aa870723c */ /* 0x040fea0000041870 */
[----:B------:R-:W-:Y:S01]  /*27400*/  F2FP.BF16.F32.PACK_AB R136, R188, R195 ;  /* 0x000000c3bc88723e */ /* 0x000fe200000010ff */
[----:B------:R-:W-:Y:S01]  /*27410*/  FFMA.FTZ R187, R2, R251, R187 ;  /* 0x000000fb02bb7223 */ /* 0x000fe200000100bb */
[----:B-----5:R-:W-:Y:S01]  /*27420*/  F2FP.BF16.F32.PACK_AB R138, R197, R190 ;  /* 0x000000bec58a723e */ /* 0x020fe200000010ff */
[----:B------:R-:W-:Y:S03]  /*27430*/  FADD.FTZ R182, R182, R189 ;  /* 0x000000bdb6b67221 */ /* 0x000fe60000010000 */
[----:B------:R-:W-:Y:S01]  /*27440*/  F2FP.BF16.F32.PACK_AB R137, R192, R199 ;  /* 0x000000c7c089723e */ /* 0x000fe200000010ff */
[----:B------:R-:W-:Y:S01]  /*27450*/  FADD.FTZ R187, R185, R187 ;  /* 0x000000bbb9bb7221 */ /* 0x000fe20000010000 */
[----:B---3--:R-:W-:Y:S01]  /*27460*/  F2FP.BF16.F32.PACK_AB R139, R196, R194 ;  /* 0x000000c2c48b723e */ /* 0x008fe200000010ff */
[----:B------:R-:W-:Y:S01]  /*27470*/  FADD.FTZ R167, R167, R182 ;  /* 0x000000b6a7a77221 */ /* 0x000fe20000010000 */
[----:B------:R-:W-:Y:S01]  /*27480*/  MOV R2, R3 ;  /* 0x0000000300027202 */ /* 0x000fe20000000f00 */
[----:B------:R-:W-:Y:S01]  /*27490*/  FADD.FTZ R184, R184, R187 ;  /* 0x000000bbb8b87221 */ /* 0x000fe20000010000 */
[C---:B--2---:R-:W-:Y:S03]  /*274a0*/  HMMA.16816.F32.BF16 R116, R168.reuse, R140, R116 ;  /* 0x0000008ca874723c */ /* 0x044fe60000041874 */
        /* <DEDUP_REMOVED lines=14> */
[----:B------:R-:W-:Y:S01]  /*27590*/  IMAD.MOV.U32 R171, RZ, RZ, R162 ;  /* 0x000000ffffab7224 */ /* 0x000fe200078e00a2 */
[C---:B------:R-:W-:Y:S05]  /*275a0*/  HMMA.16816.F32.BF16 R12, R136.reuse, R148, R12 ;  /* 0x00000094880c723c */ /* 0x040fea000004180c */
[----:B------:R-:W-:Y:S01]  /*275b0*/  MOV R170, R161 ;  /* 0x000000a100aa7202 */ /* 0x000fe20000000f00 */
[C---:B------:R-:W-:Y:S01]  /*275c0*/  HMMA.16816.F32.BF16 R16, R136.reuse, R150, R16 ;  /* 0x000000968810723c */ /* 0x040fe20000041810 */
[----:B------:R-:W4:Y:S04]  /*275d0*/  LDSM.16.MT88.4 R148, [R220+0x12800] ;  /* 0x01280000dc94783b */ /* 0x000f280000004200 */
[----:B------:R-:W-:Y:S01]  /*275e0*/  IMAD.MOV.U32 R168, RZ, RZ, R160 ;  /* 0x000000ffffa87224 */ /* 0x000fe200078e00a0 */
        /* <DEDUP_REMOVED lines=27> */
[C---:B------:R-:W-:Y:S06]  /*277a0*/  HMMA.16816.F32.BF16 R76, R136.reuse, R160, R76 ;  /* 0x000000a0884c723c */ /* 0x040fec000004184c */
[C---:B------:R-:W-:Y:S05]  /*277b0*/  HMMA.16816.F32.BF16 R80, R136.reuse, R162, R80 ;  /* 0x000000a28850723c */ /* 0x040fea0000041850 */
[-CC-:B------:R-:W-:Y:S01]  /*277c0*/  FFMA.FTZ R161, R170, R165.reuse, -R176.reuse ;  /* 0x000000a5aaa17223 */ /* 0x180fe200000108b0 */
[C---:B-1----:R-:W-:Y:S05]  /*277d0*/  HMMA.16816.F32.BF16 R84, R136.reuse, R140, R84 ;  /* 0x0000008c8854723c */ /* 0x042fea0000041854 */
[-CC-:B------:R-:W-:Y:S01]  /*277e0*/  FFMA.FTZ R160, R169, R165.reuse, -R176.reuse ;  /* 0x000000a5a9a07223 */ /* 0x180fe200000108b0 */
[C---:B------:R-:W-:Y:S01]  /*277f0*/  HMMA.16816.F32.BF16 R88, R136.reuse, R142, R88 ;  /* 0x0000008e8858723c */ /* 0x040fe20000041858 */
[----:B------:R-:W1:Y:S02]  /*27800*/  LDSM.16.MT88.4 R140, [R223+0x11000] ;  /* 0x01100000df8c783b */ /* 0x000e640000004200 */
[----:B------:R3:W-:Y:S02]  /*27810*/  MUFU.EX2 R169, R160 ;  /* 0x000000a000a97308 */ /* 0x0007e40000000800 */
[-C--:B------:R-:W-:Y:S01]  /*27820*/  FFMA.FTZ R162, R168, R165.reuse, -R176 ;  /* 0x000000a5a8a27223 */ /* 0x080fe200000108b0 */
[C---:B------:R-:W-:Y:S07]  /*27830*/  HMMA.16816.F32.BF16 R92, R136.reuse, R156, R92 ;  /* 0x0000009c885c723c */ /* 0x040fee000004185c */
[----:B------:R-:W-:Y:S01]  /*27840*/  MUFU.EX2 R163, R162 ;  /* 0x000000a200a37308 */ /* 0x000fe20000000800 */
[C---:B------:R-:W-:Y:S01]  /*27850*/  HMMA.16816.F32.BF16 R96, R136.reuse, R158, R96 ;  /* 0x0000009e8860723c */ /* 0x040fe20000041860 */
[----:B------:R-:W1:Y:S02]  /*27860*/  LDSM.16.MT88.4 R156, [R222+0x11000] ;  /* 0x01100000de9c783b */ /* 0x000e640000004200 */
[-C--:B------:R-:W-:Y:S03]  /*27870*/  FFMA.FTZ R168, R224, R165.reuse, -R172 ;  /* 0x000000a5e0a87223 */ /* 0x080fe600000108ac */
[C---:B--2---:R-:W-:Y:S03]  /*27880*/  HMMA.16816.F32.BF16 R100, R136.reuse, R132, R100 ;  /* 0x000000848864723c */ /* 0x044fe60000041864 */
[----:B------:R-:W2:Y:S02]  /*27890*/  MUFU.EX2 R162, R161 ;  /* 0x000000a100a27308 */ /* 0x000ea40000000800 */
[-CC-:B---3--:R-:W-:Y:S01]  /*278a0*/  FFMA.FTZ R160, R171, R165.reuse, -R176.reuse ;  /* 0x000000a5aba07223 */ /* 0x188fe200000108b0 */
[C---:B------:R-:W-:Y:S07]  /*278b0*/  HMMA.16816.F32.BF16 R104, R136.reuse, R134, R104 ;  /* 0x000000868868723c */ /* 0x040fee0000041868 */
[----:B------:R-:W3:Y:S01]  /*278c0*/  MUFU.EX2 R161, R160 ;  /* 0x000000a000a17308 */ /* 0x000ee20000000800 */
[----:B------:R-:W-:Y:S01]  /*278d0*/  FFMA.FTZ R176, R174, R165, -R176 ;  /* 0x000000a5aeb07223 */ /* 0x000fe200000108b0 */
[C---:B------:R-:W-:Y:S08]  /*278e0*/  HMMA.16816.F32.BF16 R108, R136.reuse, R144, R108 ;  /* 0x00000090886c723c */ /* 0x040ff0000004186c */
[----:B------:R1:W-:Y:S01]  /*278f0*/  MUFU.EX2 R224, R168 ;  /* 0x000000a800e07308 */ /* 0x0003e20000000800 */
[C---:B------:R-:W-:Y:S03]  /*27900*/  HMMA.16816.F32.BF16 R112, R136.reuse, R146, R112 ;  /* 0x000000928870723c */ /* 0x040fe60000041870 */
[----:B--2---:R-:W-:Y:S03]  /*27910*/  MOV R133, R162 ;  /* 0x000000a200857202 */ /* 0x004fe60000000f00 */
[C---:B----4-:R-:W-:Y:S03]  /*27920*/  HMMA.16816.F32.BF16 R116, R136.reuse, R148, R116 ;  /* 0x000000948874723c */ /* 0x050fe60000041874 */
[----:B------:R2:W4:Y:S02]  /*27930*/  MUFU.EX2 R132, R178 ;  /* 0x000000b200847308 */ /* 0x0005240000000800 */
[----:B---3--:R-:W-:Y:S01]  /*27940*/  IMAD.MOV.U32 R134, RZ, RZ, R161 ;  /* 0x000000ffff867224 */ /* 0x008fe200078e00a1 */
[C---:B------:R-:W-:Y:S05]  /*27950*/  HMMA.16816.F32.BF16 R120, R136.reuse, R150, R120 ;  /* 0x000000968878723c */ /* 0x040fea0000041878 */
[----:B------:R-:W-:Y:S01]  /*27960*/  MOV R135, R163 ;  /* 0x000000a300877202 */ /* 0x000fe20000000f00 */
[C---:B-----5:R-:W-:Y:S01]  /*27970*/  HMMA.16816.F32.BF16 R124, R136.reuse, R152, R124 ;  /* 0x00000098887c723c */ /* 0x060fe2000004187c */
[----:B------:R-:W3:Y:S04]  /*27980*/  LDSM.16.MT88.4 R160, [R221+0x11000] ;  /* 0x01100000dda0783b */ /* 0x000ee80000004200 */
[----:B------:R-:W-:Y:S01]  /*27990*/  IMAD.MOV.U32 R145, RZ, RZ, R169 ;  /* 0x000000ffff917224 */ /* 0x000fe200078e00a9 */
[----:B------:R-:W-:Y:S03]  /*279a0*/  HMMA.16816.F32.BF16 R128, R136, R154, R128 ;  /* 0x0000009a8880723c */ /* 0x000fe60000041880 */
[----:B-1----:R-:W1:Y:S02]  /*279b0*/  LDSM.16.MT88.4 R168, [R220+0x11000] ;  /* 0x01100000dca8783b */ /* 0x002e640000004200 */
[----:B------:R-:W-:Y:S01]  /*279c0*/  IMAD.MOV.U32 R148, RZ, RZ, R134 ;  /* 0x000000ffff947224 */ /* 0x000fe200078e0086 */
[----:B--2---:R-:W-:Y:S01]  /*279d0*/  MOV R178, R145 ;  /* 0x0000009100b27202 */ /* 0x004fe20000000f00 */
[----:B----4-:R-:W-:Y:S01]  /*279e0*/  IMAD.MOV.U32 R152, RZ, RZ, R132 ;  /* 0x000000ffff987224 */ /* 0x010fe200078e0084 */
[----:B------:R-:W-:Y:S03]  /*279f0*/  MOV R149, R135 ;  /* 0x0000008700957202 */ /* 0x000fe60000000f00 */
[----:B------:R-:W-:Y:S01]  /*27a00*/  MOV R153, R133 ;  /* 0x0000008500997202 */ /* 0x000fe20000000f00 */
[----:B------:R-:W2:Y:S01]  /*27a10*/  LDSM.16.MT88.4 R144, [R223+0x13000] ;  /* 0x01300000df90783b */ /* 0x000ea20000004200 */
[----:B------:R-:W-:Y:S01]  /*27a20*/  F2FP.BF16.F32.PACK_AB R132, R149, R178 ;  /* 0x000000b29584723e */ /* 0x000fe200000010ff */
[----:B------:R-:W-:Y:S01]  /*27a30*/  FADD.FTZ R199, R224, R199 ;  /* 0x000000c7e0c77221 */ /* 0x000fe20000010000 */
[----:B------:R-:W-:Y:S02]  /*27a40*/  F2FP.BF16.F32.PACK_AB R134, R148, R153 ;  /* 0x000000999486723e */ /* 0x000fe400000010ff */
[----:B------:R-:W-:Y:S01]  /*27a50*/  F2FP.BF16.F32.PACK_AB R135, R152, R198 ;  /* 0x000000c69887723e */ /* 0x000fe200000010ff */
[C---:B------:R-:W-:Y:S01]  /*27a60*/  FADD.FTZ R199, R252.reuse, R199 ;  /* 0x000000c7fcc77221 */ /* 0x040fe20000010000 */
[----:B------:R-:W-:Y:S01]  /*27a70*/  F2FP.BF16.F32.PACK_AB R133, R252, R224 ;  /* 0x000000e0fc85723e */ /* 0x000fe200000010ff */
[----:B------:R-:W4:Y:S02]  /*27a80*/  LDSM.16.MT88.4 R136, [R222+0x13000] ;  /* 0x01300000de88783b */ /* 0x000f240000004200 */
[----:B------:R-:W-:Y:S04]  /*27a90*/  FADD.FTZ R199, R198, R199 ;  /* 0x000000c7c6c77221 */ /* 0x000fe80000010000 */
[C---:B------:R-:W-:Y:S06]  /*27aa0*/  HMMA.16816.F32.BF16 R4, R132.reuse, R140, R4 ;  /* 0x0000008c8404723c */ /* 0x040fec0000041804 */
[C---:B------:R-:W-:Y:S01]  /*27ab0*/  HMMA.16816.F32.BF16 R8, R132.reuse, R142, R8 ;  /* 0x0000008e8408723c */ /* 0x040fe20000041808 */
[----:B------:R-:W5:Y:S05]  /*27ac0*/  LDSM.16.MT88.4 R140, [R221+0x13000] ;  /* 0x01300000dd8c783b */ /* 0x000f6a0000004200 */
[C---:B------:R-:W-:Y:S06]  /*27ad0*/  HMMA.16816.F32.BF16 R12, R132.reuse, R156, R12 ;  /* 0x0000009c840c723c */ /* 0x040fec000004180c */
[C---:B------:R-:W-:Y:S05]  /*27ae0*/  HMMA.16816.F32.BF16 R16, R132.reuse, R158, R16 ;  /* 0x0000009e8410723c */ /* 0x040fea0000041810 */
[----:B------:R-:W-:Y:S01]  /*27af0*/  IMAD.MOV.U32 R156, RZ, RZ, R148 ;  /* 0x000000ffff9c7224 */ /* 0x000fe200078e0094 */
[C---:B---3--:R-:W-:Y:S05]  /*27b00*/  HMMA.16816.F32.BF16 R20, R132.reuse, R160, R20 ;  /* 0x000000a08414723c */ /* 0x048fea0000041814 */
[----:B------:R-:W-:Y:S01]  /*27b10*/  MOV R157, R149 ;  /* 0x00000095009d7202 */ /* 0x000fe20000000f00 */
[C---:B------:R-:W-:Y:S01]  /*27b20*/  HMMA.16816.F32.BF16 R24, R132.reuse, R162, R24 ;  /* 0x000000a28418723c */ /* 0x040fe20000041818 */
[----:B------:R-:W3:Y:S04]  /*27b30*/  LDSM.16.MT88.4 R148, [R220+0x13000] ;  /* 0x01300000dc94783b */ /* 0x000ee80000004200 */
[----:B------:R-:W-:Y:S01]  /*27b40*/  IMAD.MOV.U32 R160, RZ, RZ, R152 ;  /* 0x000000ffffa07224 */ /* 0x000fe200078e0098 */
[C---:B-1----:R-:W-:Y:S05]  /*27b50*/  HMMA.16816.F32.BF16 R28, R132.reuse, R168, R28 ;  /* 0x000000a8841c723c */ /* 0x042fea000004181c */
[----:B------:R-:W-:Y:S01]  /*27b60*/  MOV R161, R153 ;  /* 0x0000009900a17202 */ /* 0x000fe20000000f00 */
[C---:B------:R-:W-:Y:S01]  /*27b70*/  HMMA.16816.F32.BF16 R32, R132.reuse, R170, R32 ;  /* 0x000000aa8420723c */ /* 0x040fe20000041820 */
[----:B------:R-:W1:Y:S04]  /*27b80*/  LDSM.16.MT88.4 R152, [R223+0x15000] ;  /* 0x01500000df98783b */ /* 0x000e680000004200 */
[----:B------:R-:W-:Y:S01]  /*27b90*/  IMAD.MOV.U32 R169, RZ, RZ, R156 ;  /* 0x000000ffffa97224 */ /* 0x000fe200078e009c */
[C---:B--2---:R-:W-:Y:S05]  /*27ba0*/  HMMA.16816.F32.BF16 R36, R132.reuse, R144, R36 ;  /* 0x000000908424723c */ /* 0x044fea0000041824 */
[----:B------:R-:W-:Y:S01]  /*27bb0*/  MOV R168, R157 ;  /* 0x0000009d00a87202 */ /* 0x000fe20000000f00 */
[C---:B------:R-:W-:Y:S01]  /*27bc0*/  HMMA.16816.F32.BF16 R40, R132.reuse, R146, R40 ;  /* 0x000000928428723c */ /* 0x040fe20000041828 */
[----:B------:R-:W2:Y:S04]  /*27bd0*/  LDSM.16.MT88.4 R156, [R222+0x15000] ;  /* 0x01500000de9c783b */ /* 0x000ea80000004200 */
[----:B------:R-:W-:Y:S01]  /*27be0*/  IMAD.MOV.U32 R171, RZ, RZ, R160 ;  /* 0x000000ffffab7224 */ /* 0x000fe200078e00a0 */
[C---:B----4-:R-:W-:Y:S03]  /*27bf0*/  HMMA.16816.F32.BF16 R44, R132.reuse, R136, R44 ;  /* 0x00000088842c723c */ /* 0x050fe6000004182c */
[----:B------:R-:W-:Y:S02]  /*27c00*/  LDSM.16.MT88.4 R144, [R220+0x15000] ;  /* 0x01500000dc90783b */ /* 0x000fe40000004200 */
[----:B------:R-:W-:Y:S01]  /*27c10*/  MOV R170, R161 ;  /* 0x000000a100aa7202 */ /* 0x000fe20000000f00 */
[C---:B------:R-:W-:Y:S05]  /*27c20*/  HMMA.16816.F32.BF16 R48, R132.reuse, R138, R48 ;  /* 0x0000008a8430723c */ /* 0x040fea0000041830 */
[----:B------:R-:W4:Y:S01]  /*27c30*/  LDSM.16.MT88.4 R160, [R221+0x15000] ;  /* 0x01500000dda0783b */ /* 0x000f220000004200 */
[C---:B-----5:R-:W-:Y:S06]  /*27c40*/  HMMA.16816.F32.BF16 R52, R132.reuse, R140, R52 ;  /* 0x0000008c8434723c */ /* 0x060fec0000041834 */
[C---:B------:R-:W-:Y:S01]  /*27c50*/  HMMA.16816.F32.BF16 R56, R132.reuse, R142, R56 ;  /* 0x0000008e8438723c */ /* 0x040fe20000041838 */
[----:B------:R-:W5:Y:S05]  /*27c60*/  LDSM.16.MT88.4 R136, [R223+0x17000] ;  /* 0x01700000df88783b */ /* 0x000f6a0000004200 */
[C---:B---3--:R-:W-:Y:S03]  /*27c70*/  HMMA.16816.F32.BF16 R60, R132.reuse, R148, R60 ;  /* 0x00000094843c723c */ /* 0x048fe6000004183c */
[----:B------:R-:W3:Y:S03]  /*27c80*/  LDSM.16.MT88.4 R140, [R222+0x17000] ;  /* 0x01700000de8c783b */ /* 0x000ee60000004200 */
[C---:B------:R-:W-:Y:S05]  /*27c90*/  HMMA.16816.F32.BF16 R64, R132.reuse, R150, R64 ;  /* 0x000000968440723c */ /* 0x040fea0000041840 */
[----:B------:R-:W3:Y:S01]  /*27ca0*/  LDSM.16.MT88.4 R148, [R221+0x17000] ;  /* 0x01700000dd94783b */ /* 0x000ee20000004200 */
[C---:B-1----:R-:W-:Y:S06]  /*27cb0*/  HMMA.16816.F32.BF16 R68, R132.reuse, R152, R68 ;  /* 0x000000988444723c */ /* 0x042fec0000041844 */
[C---:B------:R-:W-:Y:S01]  /*27cc0*/  HMMA.16816.F32.BF16 R72, R132.reuse, R154, R72 ;  /* 0x0000009a8448723c */ /* 0x040fe20000041848 */
[----:B------:R-:W1:Y:S05]  /*27cd0*/  LDSM.16.MT88.4 R152, [R220+0x17000] ;  /* 0x01700000dc98783b */ /* 0x000e6a0000004200 */
[C---:B--2---:R-:W-:Y:S01]  /*27ce0*/  HMMA.16816.F32.BF16 R76, R132.reuse, R156, R76 ;  /* 0x0000009c844c723c */ /* 0x044fe2000004184c */
[----:B------:R-:W2:Y:S05]  /*27cf0*/  MUFU.EX2 R157, R179 ;  /* 0x000000b3009d7308 */ /* 0x000eaa0000000800 */
[C---:B------:R-:W-:Y:S06]  /*27d00*/  HMMA.16816.F32.BF16 R80, R132.reuse, R158, R80 ;  /* 0x0000009e8450723c */ /* 0x040fec0000041850 */
[C---:B----4-:R-:W-:Y:S06]  /*27d10*/  HMMA.16816.F32.BF16 R84, R132.reuse, R160, R84 ;  /* 0x000000a08454723c */ /* 0x050fec0000041854 */
[C---:B------:R-:W-:Y:S01]  /*27d20*/  HMMA.16816.F32.BF16 R88, R132.reuse, R162, R88 ;  /* 0x000000a28458723c */ /* 0x040fe20000041858 */
[----:B------:R-:W-:Y:S04]  /*27d30*/  MUFU.EX2 R162, R177 ;  /* 0x000000b100a27308 */ /* 0x000fe80000000800 */
[----:B------:R-:W-:Y:S01]  /*27d40*/  MOV R160, R171 ;  /* 0x000000ab00a07202 */ /* 0x000fe20000000f00 */
[C---:B------:R-:W-:Y:S05]  /*27d50*/  HMMA.16816.F32.BF16 R92, R132.reuse, R144, R92 ;  /* 0x00000090845c723c */ /* 0x040fea000004185c */
[----:B------:R-:W4:Y:S01]  /*27d60*/  MUFU.EX2 R163, R175 ;  /* 0x000000af00a37308 */ /* 0x000f220000000800 */
[----:B------:R-:W-:Y:S01]  /*27d70*/  IMAD.MOV.U32 R161, RZ, RZ, R169 ;  /* 0x000000ffffa17224 */ /* 0x000fe200078e00a9 */
[C---:B------:R-:W-:Y:S04]  /*27d80*/  HMMA.16816.F32.BF16 R96, R132.reuse, R146, R96 ;  /* 0x000000928460723c */ /* 0x040fe80000041860 */
[--C-:B------:R-:W-:Y:S02]  /*27d90*/  FFMA.FTZ R144, R173, R165, -R172.reuse ;  /* 0x000000a5ad907223 */ /* 0x100fe400000108ac */
[C---:B-----5:R-:W-:Y:S05]  /*27da0*/  HMMA.16816.F32.BF16 R100, R132.reuse, R136, R100 ;  /* 0x000000888464723c */ /* 0x060fea0000041864 */
[----:B--2---:R-:W-:Y:S01]  /*27db0*/  MOV R146, R157 ;  /* 0x0000009d00927202 */ /* 0x004fe20000000f00 */
[C---:B------:R-:W-:Y:S01]  /*27dc0*/  HMMA.16816.F32.BF16 R104, R132.reuse, R138, R104 ;  /* 0x0000008a8468723c */ /* 0x040fe20000041868 */
[----:B------:R-:W2:Y:S01]  /*27dd0*/  LDSM.16.MT88.4 R156, [R223+0x11800] ;  /* 0x01180000df9c783b */ /* 0x000ea20000004200 */
[----:B------:R-:W-:Y:S03]  /*27de0*/  MUFU.EX2 R144, R144 ;  /* 0x0000009000907308 */ /* 0x000fe60000000800 */
[----:B------:R-:W-:Y:S01]  /*27df0*/  FFMA.FTZ R172, R166, R165, -R172 ;  /* 0x000000a5a6ac7223 */ /* 0x000fe200000108ac */
[C---:B---3--:R-:W-:Y:S03]  /*27e00*/  HMMA.16816.F32.BF16 R108, R132.reuse, R140, R108 ;  /* 0x0000008c846c723c */ /* 0x048fe6000004186c */
[----:B------:R-:W3:Y:S03]  /*27e10*/  LDSM.16.MT88.4 R136, [R222+0x11800] ;  /* 0x01180000de88783b */ /* 0x000ee60000004200 */
[----:B------:R5:W-:Y:S01]  /*27e20*/  MUFU.EX2 R165, R172 ;  /* 0x000000ac00a57308 */ /* 0x000be20000000800 */
[----:B------:R-:W-:Y:S01]  /*27e30*/  IMAD.MOV.U32 R145, RZ, RZ, R168 ;  /* 0x000000ffff917224 */ /* 0x000fe200078e00a8 */
[C---:B------:R-:W-:Y:S03]  /*27e40*/  HMMA.16816.F32.BF16 R112, R132.reuse, R142, R112 ;  /* 0x0000008e8470723c */ /* 0x040fe60000041870 */
[----:B------:R-:W3:Y:S03]  /*27e50*/  LDSM.16.MT88.4 R140, [R221+0x11800] ;  /* 0x01180000dd8c783b */ /* 0x000ee60000004200 */
[C---:B------:R-:W-:Y:S02]  /*27e60*/  HMMA.16816.F32.BF16 R116, R132.reuse, R148, R116 ;  /* 0x000000948474723c */ /* 0x040fe40000041874 */
[----:B------:R2:W2:Y:S03]  /*27e70*/  MUFU.EX2 R168, R176 ;  /* 0x000000b000a87308 */ /* 0x0004a60000000800 */
[----:B------:R-:W-:Y:S01]  /*27e80*/  IMAD.MOV.U32 R147, RZ, RZ, R170 ;  /* 0x000000ffff937224 */ /* 0x000fe200078e00aa */
[C---:B------:R-:W-:Y:S01]  /*27e90*/  HMMA.16816.F32.BF16 R120, R132.reuse, R150, R120 ;  /* 0x000000968478723c */ /* 0x040fe20000041878 */
[----:B-----5:R-:W5:Y:S04]  /*27ea0*/  LDSM.16.MT88.4 R172, [R220+0x11800] ;  /* 0x01180000dcac783b */ /* 0x020f680000004200 */
[----:B------:R-:W-:Y:S01]  /*27eb0*/  IMAD.MOV.U32 R149, RZ, RZ, R178 ;  /* 0x000000ffff957224 */ /* 0x000fe200078e00b2 */
[C---:B-1----:R-:W-:Y:S05]  /*27ec0*/  HMMA.16816.F32.BF16 R124, R132.reuse, R152, R124 ;  /* 0x00000098847c723c */ /* 0x042fea000004187c */
[----:B----4-:R-:W-:Y:S01]  /*27ed0*/  F2FP.BF16.F32.PACK_AB R169, R163, R162 ;  /* 0x000000a2a3a9723e */ /* 0x010fe200000010ff */
[----:B------:R-:W-:Y:S01]  /*27ee0*/  HMMA.16816.F32.BF16 R128, R132, R154, R128 ;  /* 0x0000009a8480723c */ /* 0x000fe20000041880 */
[----:B--2---:R-:W1:Y:S04]  /*27ef0*/  LDSM.16.MT88.4 R176, [R223+0x13800] ;  /* 0x01380000dfb0783b */ /* 0x004e680000004200 */
[----:B------:R-:W-:Y:S02]  /*27f00*/  MOV R166, R168 ;  /* 0x000000a800a67202 */ /* 0x000fe40000000f00 */
[----:B------:R-:W-:Y:S01]  /*27f10*/  F2FP.BF16.F32.PACK_AB R168, R191, R193 ;  /* 0x000000c1bfa8723e */ /* 0x000fe200000010ff */
[----:B------:R-:W-:Y:S03]  /*27f20*/  IMAD.MOV.U32 R133, RZ, RZ, R162 ;  /* 0x000000ffff857224 */ /* 0x000fe600078e00a2 */
[----:B------:R-:W-:Y:S02]  /*27f30*/  F2FP.BF16.F32.PACK_AB R170, R166, R146 ;  /* 0x00000092a6aa723e */ /* 0x000fe400000010ff */
[----:B------:R-:W-:Y:S02]  /*27f40*/  F2FP.BF16.F32.PACK_AB R171, R165, R144 ;  /* 0x00000090a5ab723e */ /* 0x000fe400000010ff */
[----:B------:R-:W-:Y:S02]  /*27f50*/  MOV R132, R163 ;  /* 0x000000a300847202 */ /* 0x000fe40000000f00 */
[----:B------:R-:W-:Y:S02]  /*27f60*/  MOV R134, R160 ;  /* 0x000000a000867202 */ /* 0x000fe40000000f00 */
[----:B------:R-:W-:Y:S02]  /*27f70*/  MOV R135, R161 ;  /* 0x000000a100877202 */ /* 0x000fe40000000f00 */
[C---:B------:R-:W-:Y:S01]  /*27f80*/  HMMA.16816.F32.BF16 R160, R168.reuse, R156, R4 ;  /* 0x0000009ca8a0723c */ /* 0x040fe20000041804 */
[----:B------:R-:W2:Y:S05]  /*27f90*/  LDSM.16.MT88.4 R4, [R222+0x13800] ;  /* 0x01380000de04783b */ /* 0x000eaa0000004200 */
[C---:B------:R-:W-:Y:S03]  /*27fa0*/  HMMA.16816.F32.BF16 R156, R168.reuse, R158, R8 ;  /* 0x0000009ea89c723c */ /* 0x040fe60000041808 */
[----:B------:R-:W4:Y:S03]  /*27fb0*/  LDSM.16.MT88.4 R8, [R221+0x13800] ;  /* 0x01380000dd08783b */ /* 0x000f260000004200 */
[C---:B---3--:R-:W-:Y:S05]  /*27fc0*/  HMMA.16816.F32.BF16 R152, R168.reuse, R136, R12 ;  /* 0x00000088a898723c */ /* 0x048fea000004180c */
[----:B------:R-:W3:Y:S02]  /*27fd0*/  LDSM.16.MT88.4 R12, [R220+0x13800] ;  /* 0x01380000dc0c783b */ /* 0x000ee40000004200 */
[----:B------:R-:W-:Y:S01]  /*27fe0*/  IMAD.MOV.U32 R136, RZ, RZ, R149 ;  /* 0x000000ffff887224 */ /* 0x000fe200078e0095 */
[----:B------:R-:W-:Y:S01]  /*27ff0*/  MOV R137, R144 ;  /* 0x0000009000897202 */ /* 0x000fe20000000f00 */
[C---:B------:R-:W-:Y:S07]  /*28000*/  HMMA.16816.F32.BF16 R148, R168.reuse, R138, R16 ;  /* 0x0000008aa894723c */ /* 0x040fee0000041810 */
[----:B------:R-:W-:Y:S01]  /*28010*/  MOV R17, R146 ;  /* 0x0000009200117202 */ /* 0x000fe20000000f00 */
[----:B------:R-:W-:Y:S03]  /*28020*/  IMAD.MOV.U32 R18, RZ, RZ, R147 ;  /* 0x000000ffff127224 */ /* 0x000fe600078e0093 */
[----:B------:R-:W-:Y:S02]  /*28030*/  MOV R19, R145 ;  /* 0x0000009100137202 */ /* 0x000fe40000000f00 */
[C---:B------:R-:W-:Y:S06]  /*28040*/  HMMA.16816.F32.BF16 R144, R168.reuse, R140, R20 ;  /* 0x0000008ca890723c */ /* 0x040fec0000041814 */
[C---:B------:R-:W-:Y:S05]  /*28050*/  HMMA.16816.F32.BF16 R140, R168.reuse, R142, R24 ;  /* 0x0000008ea88c723c */ /* 0x040fea0000041818 */
[----:B------:R-:W-:Y:S01]  /*28060*/  MOV R23, R136 ;  /* 0x0000008800177202 */ /* 0x000fe20000000f00 */
[----:B------:R-:W-:Y:S01]  /*28070*/  IMAD.MOV.U32 R21, RZ, RZ, R18 ;  /* 0x000000ffff157224 */ /* 0x000fe200078e0012 */
[----:B------:R-:W-:Y:S01]  /*28080*/  MOV R20, R17 ;  /* 0x0000001100147202 */ /* 0x000fe20000000f00 */
[----:B------:R-:W-:Y:S02]  /*28090*/  IMAD.MOV.U32 R27, RZ, RZ, R137 ;  /* 0x000000ffff1b7224 */ /* 0x000fe400078e0089 */
[C---:B-----5:R-:W-:Y:S03]  /*280a0*/  HMMA.16816.F32.BF16 R136, R168.reuse, R172, R28 ;  /* 0x000000aca888723c */ /* 0x060fe6000004181c */
[----:B------:R-:W-:Y:S02]  /*280b0*/  MOV R22, R19 ;  /* 0x0000001300167202 */ /* 0x000fe40000000f00 */
[----:B------:R-:W5:Y:S02]  /*280c0*/  LDSM.16.MT88.4 R16, [R223+0x15800] ;  /* 0x01580000df10783b */ /* 0x000f640000004200 */
[----:B------:R-:W-:Y:S01]  /*280d0*/  IMAD.MOV.U32 R29, RZ, RZ, R132 ;  /* 0x000000ffff1d7224 */ /* 0x000fe200078e0084 */
[----:B------:R-:W-:Y:S03]  /*280e0*/  MOV R28, R133 ;  /* 0x00000085001c7202 */ /* 0x000fe60000000f00 */
[----:B------:R-:W-:Y:S01]  /*280f0*/  MOV R173, R134 ;  /* 0x0000008600ad7202 */ /* 0x000fe20000000f00 */
[----:B------:R-:W-:Y:S01]  /*28100*/  IMAD.MOV.U32 R172, RZ, RZ, R135 ;  /* 0x000000ffffac7224 */ /* 0x000fe200078e0087 */
[----:B------:R-:W-:Y:S01]  /*28110*/  MOV R30, R20 ;  /* 0x00000014001e7202 */ /* 0x000fe20000000f00 */
[C---:B------:R-:W-:Y:S03]  /*28120*/  HMMA.16816.F32.BF16 R132, R168.reuse, R174, R32 ;  /* 0x000000aea884723c */ /* 0x040fe60000041820 */
[----:B------:R-:W-:Y:S01]  /*28130*/  MOV R31, R27 ;  /* 0x0000001b001f7202 */ /* 0x000fe20000000f00 */
[----:B------:R-:W-:Y:S01]  /*28140*/  FADD.FTZ R199, R173, R199 ;  /* 0x000000c7adc77221 */ /* 0x000fe20000010000 */
[----:B------:R-:W-:Y:S01]  /*28150*/  LDSM.16.MT88.4 R24, [R221+0x15800] ;  /* 0x01580000dd18783b */ /* 0x000fe20000004200 */
[C---:B-1----:R-:W-:Y:S05]  /*28160*/  HMMA.16816.F32.BF16 R36, R168.reuse, R176, R36 ;  /* 0x000000b0a824723c */ /* 0x042fea0000041824 */
[----:B------:R-:W-:Y:S01]  /*28170*/  MOV R35, R21 ;  /* 0x0000001500237202 */ /* 0x000fe20000000f00 */
[C---:B------:R-:W-:Y:S05]  /*28180*/  HMMA.16816.F32.BF16 R40, R168.reuse, R178, R40 ;  /* 0x000000b2a828723c */ /* 0x040fea0000041828 */
[----:B------:R-:W-:Y:S01]  /*28190*/  MOV R34, R22 ;  /* 0x0000001600227202 */ /* 0x000fe20000000f00 */
[C---:B--2---:R-:W-:Y:S05]  /*281a0*/  HMMA.16816.F32.BF16 R44, R168.reuse, R4, R44 ;  /* 0x00000004a82c723c */ /* 0x044fea000004182c */
[----:B------:R-:W-:Y:S01]  /*281b0*/  IMAD.MOV.U32 R33, RZ, RZ, R23 ;  /* 0x000000ffff217224 */ /* 0x000fe200078e0017 */
[C---:B------:R-:W-:Y:S01]  /*281c0*/  HMMA.16816.F32.BF16 R48, R168.reuse, R6, R48 ;  /* 0x00000006a830723c */ /* 0x040fe20000041830 */
[----:B------:R-:W1:Y:S04]  /*281d0*/  LDSM.16.MT88.4 R20, [R222+0x15800] ;  /* 0x01580000de14783b */ /* 0x000e680000004200 */
[----:B------:R-:W-:Y:S01]  /*281e0*/  FADD.FTZ R190, R33, R190 ;  /* 0x000000be21be7221 */ /* 0x000fe20000010000 */
[C---:B----4-:R-:W-:Y:S03]  /*281f0*/  HMMA.16816.F32.BF16 R52, R168.reuse, R8, R52 ;  /* 0x00000008a834723c */ /* 0x050fe60000041834 */
[----:B------:R-:W2:Y:S02]  /*28200*/  LDSM.16.MT88.4 R4, [R220+0x15800] ;  /* 0x01580000dc04783b */ /* 0x000ea40000004200 */
[----:B------:R-:W-:Y:S01]  /*28210*/  FADD.FTZ R190, R34, R190 ;  /* 0x000000be22be7221 */ /* 0x000fe20000010000 */
[C---:B------:R-:W-:Y:S05]  /*28220*/  HMMA.16816.F32.BF16 R56, R168.reuse, R10, R56 ;  /* 0x0000000aa838723c */ /* 0x040fea0000041838 */
[----:B------:R-:W4:Y:S01]  /*28230*/  LDSM.16.MT88.4 R8, [R223+0x17800] ;  /* 0x01780000df08783b */ /* 0x000f220000004200 */
        /* <DEDUP_REMOVED lines=22> */
[----:B------:R-:W-:Y:S01]  /*283a0*/  MOV R0, R164 ;  /* 0x000000a400007202 */ /* 0x000fe20000000f00 */
[C---:B----4-:R-:W-:Y:S05]  /*283b0*/  HMMA.16816.F32.BF16 R100, R168.reuse, R8, R100 ;  /* 0x00000008a864723c */ /* 0x050fea0000041864 */
[----:B------:R-:W-:Y:S01]  /*283c0*/  FADD.FTZ R251, R166, R190 ;  /* 0x000000bea6fb7221 */ /* 0x000fe20000010000 */
[C---:B------:R-:W-:Y:S06]  /*283d0*/  HMMA.16816.F32.BF16 R104, R168.reuse, R10, R104 ;  /* 0x0000000aa868723c */ /* 0x040fec0000041868 */
[C---:B---3--:R-:W-:Y:S06]  /*283e0*/  HMMA.16816.F32.BF16 R108, R168.reuse, R12, R108 ;  /* 0x0000000ca86c723c */ /* 0x048fec000004186c */
[C---:B------:R-:W-:Y:S06]  /*283f0*/  HMMA.16816.F32.BF16 R112, R168.reuse, R14, R112 ;  /* 0x0000000ea870723c */ /* 0x040fec0000041870 */
[C---:B-----5:R-:W-:Y:S06]  /*28400*/  HMMA.16816.F32.BF16 R116, R168.reuse, R16, R116 ;  /* 0x00000010a874723c */ /* 0x060fec0000041874 */
[C---:B------:R-:W-:Y:S06]  /*28410*/  HMMA.16816.F32.BF16 R120, R168.reuse, R18, R120 ;  /* 0x00000012a878723c */ /* 0x040fec0000041878 */
[C---:B-1----:R-:W-:Y:S06]  /*28420*/  HMMA.16816.F32.BF16 R124, R168.reuse, R20, R124 ;  /* 0x00000014a87c723c */ /* 0x042fec000004187c */
[----:B------:R-:W-:Y:S01]  /*28430*/  HMMA.16816.F32.BF16 R128, R168, R22, R128 ;  /* 0x00000016a880723c */ /* 0x000fe20000041880 */
[----:B------:R-:W-:Y:S11]  /*28440*/  @!UPT UIADD3 URZ, URZ, URZ, URZ ;  /* 0x0000003f3f3ff290 */ /* 0x000ff6000fffe03f */
[----:B------:R-:W-:Y:S01]  /*28450*/  @!UPT UIADD3 URZ, URZ, URZ, URZ ;  /* 0x0000003f3f3ff290 */ /* 0x000fe2000fffe03f */
[----:B------:R-:W-:Y:S11]  /*28460*/  @P0 BRA `(.L_x_7357) ;  /* 0xffffffa000d00947 */ /* 0x000ff6000383ffff */
.L_x_7348:
        /* <DEDUP_REMOVED lines=14> */
.L_x_7374:
        /* <DEDUP_REMOVED lines=341> */
.L_x_7360:
        /* <DEDUP_REMOVED lines=8> */
.L_x_7361:
[----:B------:R-:W-:Y:S05]  /*29b20*/  BSYNC B0 ;  /* 0x0000000000007941 */ /* 0x000fea0003800000 */
.L_x_7359:
[----:B------:R-:W1:Y:S01]  /*29b30*/  S2R R4, SR_TID.X ;  /* 0x0000000000047919 */ /* 0x000e620000002100 */
        /* <DEDUP_REMOVED lines=9> */
[----:B------:R-:W-:Y:S01]  /*29bd0*/  LOP3.LUT R13, R13, 0xffffffc, RZ, 0xc0, !PT ;  /* 0x0ffffffc0d0d7812 */ /* 0x000fe200078ec0ff */
        /* <DEDUP_REMOVED lines=47> */
.L_x_7363:
[----:B------:R-:W-:Y:S05]  /*29ed0*/  BSYNC B0 ;  /* 0x0000000000007941 */ /* 0x000fea0003800000 */
.L_x_7362:
[----:B------:R-:W-:Y:S02]  /*29ee0*/  LEA.HI R5, R5, R2, RZ, 0x3 ;  /* 0x0000000205057211 */ /* 0x000fe400078f18ff */
[----:B------:R-:W-:Y:S02]  /*29ef0*/  R2UR UR4, R6 ;  /* 0x00000000060472ca */ /* 0x000fe400000e0000 */
[----:B------:R-:W-:Y:S02]  /*29f00*/  LOP3.LUT R5, R5, 0xfffffff8, RZ, 0xc0, !PT ;  /* 0xfffffff805057812 */ /* 0x000fe400078ec0ff */
[----:B------:R-:W-:-:S03]  /*29f10*/  R2UR UR5, R7 ;  /* 0x00000000070572ca */ /* 0x000fc600000e0000 */
[----:B------:R-:W-:-:S04]  /*29f20*/  IMAD.IADD R5, R2, 0x1, -R5 ;  /* 0x0000000102057824 */ /* 0x000fc800078e0a05 */
[----:B---3--:R-:W-:Y:S02]  /*29f30*/  IMAD.SHL.U32 R80, R5, 0x8, RZ ;  /* 0x0000000805507824 */ /* 0x008fe400078e00ff */
[----:B------:R-:W-:-:S03]  /*29f40*/  IMAD.SHL.U32 R235, R235, 0x40, RZ ;  /* 0x00000040ebeb7824 */ /* 0x000fc600078e00ff */
[--C-:B------:R-:W-:Y:S01]  /*29f50*/  SHF.R.S32.HI R81, RZ, 0x1f, R80.reuse ;  /* 0x0000001fff517819 */ /* 0x100fe20000011450 */
[-C--:B------:R-:W-:Y:S01]  /*29f60*/  IMAD R76, R85, R235.reuse, RZ ;  /* 0x000000eb554c7224 */ /* 0x080fe200078e02ff */
[----:B------:R-:W-:Y:S01]  /*29f70*/  SHF.R.S32.HI R9, RZ, 0x1f, R235 ;  /* 0x0000001fff097819 */ /* 0x000fe200000114eb */
[----:B--2---:R2:W5:Y:S01]  /*29f80*/  LD.E R10, desc[UR4][R10.64+0xc0] ;  /* 0x0000c0040a0a7980 */ /* 0x004562000c101900 */
[----:B------:R-:W-:Y:S01]  /*29f90*/  LEA.HI R3, R3, R4, RZ, 0x3 ;  /* 0x0000000403037211 */ /* 0x000fe200078f18ff */
[C---:B------:R-:W-:Y:S01]  /*29fa0*/  IMAD.WIDE.U32 R78, R84.reuse, R235, R80 ;  /* 0x000000eb544e7225 */ /* 0x040fe200078e0050 */
[----:B------:R-:W-:Y:S01]  /*29fb0*/  SHF.R.S32.HI R5, RZ, 0x1f, R234 ;  /* 0x0000001fff057819 */ /* 0x000fe200000114ea */
[----:B------:R-:W-:Y:S02]  /*29fc0*/  BSSY B0, `(.L_x_7364) ;  /* 0x0000030000007945 */ /* 0x000fe40003800000 */
[----:B------:R-:W-:Y:S01]  /*29fd0*/  IMAD R9, R84, R9, R76 ;  /* 0x0000000954097224 */ /* 0x000fe200078e024c */
[----:B------:R-:W-:Y:S01]  /*29fe0*/  IADD3 R8, P1, R8, R78, RZ ;  /* 0x0000004e08087210 */ /* 0x000fe20007f3e0ff */
[----:B------:R-:W-:-:S02]  /*29ff0*/  IMAD.IADD R236, R236, 0x1, -R235 ;  /* 0x00000001ecec7824 */ /* 0x000fc400078e0aeb */
[----:B------:R-:W-:Y:S01]  /*2a000*/  IMAD R2, R83, R234, RZ ;  /* 0x000000ea53027224 */ /* 0x000fe200078e02ff */
[----:B------:R-:W-:-:S03]  /*2a010*/  IADD3.X R9, R0, R79, R9, P1, !PT ;  /* 0x0000004f00097210 */ /* 0x000fc60000ffe409 */
[C---:B------:R-:W-:Y:S02]  /*2a020*/  IMAD R2, R82.reuse, R5, R2 ;  /* 0x0000000552027224 */ /* 0x040fe400078e0202 */
[----:B------:R-:W-:-:S04]  /*2a030*/  IMAD.WIDE.U32 R82, R82, R234, R8 ;  /* 0x000000ea52527225 */ /* 0x000fc800078e0008 */
[----:B-----5:R-:W-:Y:S01]  /*2a040*/  IMAD.IADD R89, R83, 0x1, R2 ;  /* 0x0000000153597824 */ /* 0x020fe200078e0202 */
[----:B--2---:R-:W-:Y:S02]  /*2a050*/  SHF.R.S32.HI R11, RZ, 0x3, R3 ;  /* 0x00000003ff0b7819 */ /* 0x004fe40000011403 */
[----:B------:R-:W-:Y:S02]  /*2a060*/  LOP3.LUT R3, R3, 0xfffffff8, RZ, 0xc0, !PT ;  /* 0xfffffff803037812 */ /* 0x000fe400078ec0ff */
[C---:B------:R-:W-:Y:S01]  /*2a070*/  ISETP.GE.AND P1, PT, R11.reuse, R236, PT ;  /* 0x000000ec0b00720c */ /* 0x040fe20003f26270 */
[C---:B------:R-:W-:Y:S01]  /*2a080*/  VIADD R5, R11.reuse, 0x10 ;  /* 0x000000100b057836 */ /* 0x040fe20000000000 */
[----:B------:R-:W-:Y:S01]  /*2a090*/  IADD3 R77, R11, 0x20, RZ ;  /* 0x000000200b4d7810 */ /* 0x000fe20007ffe0ff */
[----:B------:R-:W-:-:S03]  /*2a0a0*/  IMAD.IADD R3, R4, 0x1, -R3 ;  /* 0x0000000104037824 */ /* 0x000fc600078e0a03 */
[-C--:B------:R-:W-:Y:S01]  /*2a0b0*/  ISETP.GE.AND P0, PT, R5, R236.reuse, PT ;  /* 0x000000ec0500720c */ /* 0x080fe20003f06270 */
[----:B------:R-:W-:Y:S01]  /*2a0c0*/  VIADD R5, R11, 0x30 ;  /* 0x000000300b057836 */ /* 0x000fe20000000000 */
[-C--:B------:R-:W-:Y:S01]  /*2a0d0*/  ISETP.GE.AND P6, PT, R77, R236.reuse, PT ;  /* 0x000000ec4d00720c */ /* 0x080fe20003fc6270 */
[----:B------:R-:W-:Y:S01]  /*2a0e0*/  IMAD.SHL.U32 R3, R3, 0x8, RZ ;  /* 0x0000000803037824 */ /* 0x000fe200078e00ff */
[----:B------:R-:W-:Y:S02]  /*2a0f0*/  SHF.R.S32.HI R77, RZ, 0x1f, R11 ;  /* 0x0000001fff4d7819 */ /* 0x000fe4000001140b */
[----:B------:R-:W-:Y:S01]  /*2a100*/  ISETP.GE.AND P5, PT, R5, R236, PT ;  /* 0x000000ec0500720c */ /* 0x000fe20003fa6270 */
[C---:B------:R-:W-:Y:S01]  /*2a110*/  VIADD R9, R3.reuse, 0x40 ;  /* 0x0000004003097836 */ /* 0x040fe20000000000 */
[C---:B------:R-:W-:Y:S01]  /*2a120*/  IADD3 R5, R3.reuse, 0x80, RZ ;  /* 0x0000008003057810 */ /* 0x040fe20007ffe0ff */
[----:B------:R-:W-:Y:S01]  /*2a130*/  VIADD R3, R3, 0xc0 ;  /* 0x000000c003037836 */ /* 0x000fe20000000000 */
[----:B------:R-:W-:Y:S09]  /*2a140*/  @P1 BRA `(.L_x_7365) ;  /* 0x00000000005c1947 */ /* 0x000ff20003800000 */
[----:B------:R-:W-:Y:S01]  /*2a150*/  IMAD R0, R85, R11, RZ ;  /* 0x0000000b55007224 */ /* 0x000fe200078e02ff */
[-C--:B------:R-:W-:Y:S01]  /*2a160*/  ISETP.GE.AND P4, PT, R80, R10.reuse, PT ;  /* 0x0000000a5000720c */ /* 0x080fe20003f86270 */
        /* <DEDUP_REMOVED lines=21> */
.L_x_7365:
[----:B------:R-:W-:Y:S05]  /*2a2c0*/  BSYNC B0 ;  /* 0x0000000000007941 */ /* 0x000fea0003800000 */
.L_x_7364:
[----:B------:R-:W-:Y:S04]  /*2a2d0*/  BSSY B0, `(.L_x_7366) ;  /* 0x000001c000007945 */ /* 0x000fe80003800000 */
[----:B------:R-:W-:Y:S05]  /*2a2e0*/  @P0 BRA `(.L_x_7367) ;  /* 0x0000000000680947 */ /* 0x000fea0003800000 */
[----:B-12---:R-:W-:Y:S01]  /*2a2f0*/  IADD3 R23, P3, R11, 0x10, RZ ;  /* 0x000000100b177810 */ /* 0x006fe20007f7e0ff */
        /* <DEDUP_REMOVED lines=25> */
.L_x_7367:
[----:B------:R-:W-:Y:S05]  /*2a490*/  BSYNC B0 ;  /* 0x0000000000007941 */ /* 0x000fea0003800000 */
.L_x_7366:
[----:B------:R-:W-:Y:S04]  /*2a4a0*/  BSSY B0, `(.L_x_7368) ;  /* 0x000001c000007945 */ /* 0x000fe80003800000 */
[----:B------:R-:W-:Y:S05]  /*2a4b0*/  @P6 BRA `(.L_x_7369) ;  /* 0x0000000000686947 */ /* 0x000fea0003800000 */
[----:B-1-3--:R-:W-:Y:S01]  /*2a4c0*/  IADD3 R19, P3, R11, 0x20, RZ ;  /* 0x000000200b137810 */ /* 0x00afe20007f7e0ff */
[----:B--2---:R-:W-:Y:S01]  /*2a4d0*/  IMAD.MOV.U32 R20, RZ, RZ, R82 ;  /* 0x000000ffff147224 */ /* 0x004fe200078e0052 */
        /* <DEDUP_REMOVED lines=24> */
.L_x_7369:
[----:B------:R-:W-:Y:S05]  /*2a660*/  BSYNC B0 ;  /* 0x0000000000007941 */ /* 0x000fea0003800000 */
.L_x_7368:
[----:B------:R-:W-:-:S04]  /*2a670*/  MOV R233, 0x0 ;  /* 0x0000000000e97802 */ /* 0x000fc80000000f00 */
[----:B-1234-:R-:W-:Y:S05]  /*2a680*/  @P5 RET.REL.NODEC R232 `(_ZN5flash24flash_fwd_splitkv_kernelI23Flash_fwd_kernel_traitsILi256ELi64ELi64ELi4ELb0ELb0EN7cutlass10bfloat16_tE19Flash_kernel_traitsILi256ELi64ELi64ELi4ES3_EELb0ELb1ELb1ELb0ELb0ELb0ELb0ELb1EEEvNS_16Flash_fwd_paramsE) ;  /* 0xfffffd58e85c5950 */ /* 0x01efea0003c3ffff */
        /* <DEDUP_REMOVED lines=24> */
[----:B-1----:R-:W-:Y:S05]  /*2a810*/  @P0 RET.REL.NODEC R232 `(_ZN5flash24flash_fwd_splitkv_kernelI23Flash_fwd_kernel_traitsILi256ELi64ELi64ELi4ELb0ELb0EN7cutlass10bfloat16_tE19Flash_kernel_traitsILi256ELi64ELi64ELi4ES3_EELb0ELb1ELb1ELb0ELb0ELb0ELb0ELb1EEEvNS_16Flash_fwd_paramsE) ;  /* 0xfffffd54e8f80950 */ /* 0x002fea0003c3ffff */
[----:B------:R-:W-:Y:S01]  /*2a820*/  R2UR UR4, R6 ;  /* 0x00000000060472ca */ /* 0x000fe200000e0000 */
[----:B------:R-:W-:Y:S01]  /*2a830*/  IMAD.MOV.U32 R233, RZ, RZ, 0x0 ;  /* 0x00000000ffe97424 */ /* 0x000fe200078e00ff */
[----:B------:R-:W-:-:S13]  /*2a840*/  R2UR UR5, R7 ;  /* 0x00000000070572ca */ /* 0x000fda00000e0000 */
[----:B------:R1:W-:Y:S02]  /*2a850*/  ST.E.128 desc[UR4][R2.64+0x180], R72 ;  /* 0x0001804802007985 */ /* 0x0003e4000c101d04 */
[----:B-1----:R-:W-:Y:S05]  /*2a860*/  RET.REL.NODEC R232 `(_ZN5flash24flash_fwd_splitkv_kernelI23Flash_fwd_kernel_traitsILi256ELi64ELi64ELi4ELb0ELb0EN7cutlass10bfloat16_tE19Flash_kernel_traitsILi256ELi64ELi64ELi4ES3_EELb0ELb1ELb1ELb0ELb0ELb0ELb0ELb1EEEvNS_16Flash_fwd_paramsE) ;  /* 0xfffffd54e8e47950 */ /* 0x002fea0003c3ffff */
.L_x_7358:
[----:B------:R-:W-:Y:S01]  /*2a870*/  MOV R5, 0x2 ;  /* 0x0000000200057802 */ /* 0x000fe20000000f00 */
[----:B------:R-:W-:Y:S01]  /*2a880*/  IMAD.MOV.U32 R0, RZ, RZ, 0x1f ;  /* 0x0000001fff007424 */ /* 0x000fe200078e00ff */
[----:B------:R-:W-:-:S07]  /*2a890*/  MOV R2, 0xffffffff ;  /* 0xffffffff00027802 */ /* 0x000fce0000000f00 */
[----:B-1---5:R-:W-:Y:S05]  /*2a8a0*/  WARPSYNC.COLLECTIVE R2, `(.L_x_7370) ;  /* 0x0000000002087348 */ /* 0x022fea0003c00000 */
[----:B------:R2:W3:Y:S02]  /*2a8b0*/  SHFL.BFLY P0, R13, R251, R5, R0 ;  /* 0x0c000005fb0d7389 */ /* 0x0004e40000000000 */
[----:B-123-5:R-:W-:Y:S01]  /*2a8c0*/  ENDCOLLECTIVE ;  /* 0x000000000000791b */ /* 0x02efe20003800000 */
.L_x_7370:
[----:B------:R-:W-:Y:S02]  /*2a8d0*/  IMAD.MOV.U32 R8, RZ, RZ, R13 ;  /* 0x000000ffff087224 */ /* 0x000fe400078e000d */
[----:B------:R-:W-:Y:S02]  /*2a8e0*/  IMAD.MOV.U32 R5, RZ, RZ, 0x1 ;  /* 0x00000001ff057424 */ /* 0x000fe400078e00ff */
[----:B------:R-:W-:-:S05]  /*2a8f0*/  FADD.FTZ R9, R8, R251 ;  /* 0x000000fb08097221 */ /* 0x000fca0000010000 */
[----:B------:R-:W-:-:S07]  /*2a900*/  MOV R251, R9 ;  /* 0x0000000900fb7202 */ /* 0x000fce0000000f00 */
[----:B------:R-:W-:Y:S05]  /*2a910*/  WARPSYNC.COLLECTIVE R2, `(.L_x_7371) ;  /* 0x0000000002087348 */ /* 0x000fea0003c00000 */
[----:B------:R1:W2:Y:S02]  /*2a920*/  SHFL.BFLY P0, R13, R251, R5, R0 ;  /* 0x0c000005fb0d7389 */ /* 0x0002a40000000000 */
[----:B-12---:R-:W-:Y:S01]  /*2a930*/  ENDCOLLECTIVE ;  /* 0x000000000000791b */ /* 0x006fe20003800000 */
.L_x_7371:
[----:B------:R-:W-:Y:S01]  /*2a940*/  MOV R251, R249 ;  /* 0x000000f900fb7202 */ /* 0x000fe20000000f00 */
[----:B------:R-:W-:Y:S01]  /*2a950*/  IMAD.MOV.U32 R5, RZ, RZ, 0x2 ;  /* 0x00000002ff057424 */ /* 0x000fe200078e00ff */
[----:B------:R-:W-:-:S07]  /*2a960*/  MOV R8, R13 ;  /* 0x0000000d00087202 */ /* 0x000fce0000000f00 */
[----:B------:R-:W-:Y:S05]  /*2a970*/  WARPSYNC.COLLECTIVE R2, `(.L_x_7372) ;  /* 0x0000000002087348 */ /* 0x000fea0003c00000 */
[----:B------:R1:W2:Y:S02]  /*2a980*/  SHFL.BFLY P0, R13, R251, R5, R0 ;  /* 0x0c000005fb0d7389 */ /* 0x0002a40000000000 */
[----:B-12---:R-:W-:Y:S01]  /*2a990*/  ENDCOLLECTIVE ;  /* 0x000000000000791b */ /* 0x006fe20003800000 */
.L_x_7372:
[----:B------:R-:W-:Y:S01]  /*2a9a0*/  FADD.FTZ R8, R9, R8 ;  /* 0x0000000809087221 */ /* 0x000fe20000010000 */
[----:B------:R-:W-:Y:S01]  /*2a9b0*/  FADD.FTZ R12, R13, R249 ;  /* 0x000000f90d0c7221 */ /* 0x000fe20000010000 */
[----:B------:R-:W-:-:S04]  /*2a9c0*/  MOV R5, 0x1 ;  /* 0x0000000100057802 */ /* 0x000fc80000000f00 */
[----:B------:R-:W-:-:S07]  /*2a9d0*/  MOV R251, R12 ;  /* 0x0000000c00fb7202 */ /* 0x000fce0000000f00 */
[----:B------:R-:W-:Y:S05]  /*2a9e0*/  WARPSYNC.COLLECTIVE R2, `(.L_x_7373) ;  /* 0x0000000002087348 */ /* 0x000fea0003c00000 */
[----:B------:R1:W2:Y:S02]  /*2a9f0*/  SHFL.BFLY P0, R13, R251, R5, R0 ;  /* 0x0c000005fb0d7389 */ /* 0x0002a40000000000 */
[----:B-12---:R-:W-:Y:S01]  /*2aa00*/  ENDCOLLECTIVE ;  /* 0x000000000000791b */ /* 0x006fe20003800000 */
.L_x_7373:
[----:B------:R-:W-:Y:S05]  /*2aa10*/  BRA `(.L_x_7374) ;  /* 0xffffffd800cc7947 */ /* 0x000fea000383ffff */
.L_x_7375:
        /* <DEDUP_REMOVED lines=14> */
.L_x_9018:


//--------------------- .text._ZN5flash24flash_fwd_splitkv_kernelI23Flash_fwd_kernel_traitsILi256ELi64ELi64ELi4ELb0ELb0EN7cutlass10bfloat16_tE19Flash_kernel_traitsILi256ELi64ELi64ELi4ES3_EELb0ELb1ELb1ELb0ELb0ELb1ELb0ELb1EEEvNS_16Flash_fwd_paramsE --------------------------
	.section	.text._ZN5flash24flash_fwd_splitkv_kernelI23Flash_fwd_kernel_traitsILi256ELi64ELi64ELi4ELb0ELb0EN7cutlass10bfloat16_tE19Flash_kernel_traitsILi256ELi64ELi64ELi4ES3_EELb0ELb1ELb1ELb0ELb0ELb1ELb0ELb1EEEvNS_16Flash_fwd_paramsE,"ax",@progbits
	.align	128
        .global         _ZN5flash24flash_fwd_splitkv_kernelI23Flash_fwd_kernel_traitsILi256ELi64ELi64ELi4ELb0ELb0EN7cutlass10bfloat16_tE19Flash_kernel_traitsILi256ELi64ELi64ELi4ES3_EELb0ELb1ELb1ELb0ELb0ELb1ELb0ELb1EEEvNS_16Flash_fwd_paramsE
        .type           _ZN5flash24flash_fwd_splitkv_kernelI23Flash_fwd_kernel_traitsILi256ELi64ELi64ELi4ELb0ELb0EN7cutlass10bfloat16_tE19Flash_kernel_traitsILi256ELi64ELi64ELi4ES3_EELb0ELb1ELb1ELb0ELb0ELb1ELb0ELb1EEEvNS_16Flash_fwd_paramsE,@function
        .size           _ZN5flash24flash_fwd_splitkv_kernelI23Flash_fwd_kernel_traitsILi256ELi64ELi64ELi4ELb0ELb0EN7cutlass10bfloat16_tE19Flash_kernel_traitsILi256ELi64ELi64ELi4ES3_EELb0ELb1ELb1ELb0ELb0ELb1ELb0ELb1EEEvNS_16Flash_fwd_paramsE,(.L_x_9019 - _ZN5flash24flash_fwd_splitkv_kernelI23Flash_fwd_kernel_traitsILi256ELi64ELi64ELi4ELb0ELb0EN7cutlass10bfloat16_tE19Flash_kernel_traitsILi256ELi64ELi64ELi4ES3_EELb0ELb1ELb1ELb0ELb0ELb1ELb0ELb1EEEvNS_16Flash_fwd_paramsE)
        .other          _ZN5flash24flash_fwd_splitkv_kernelI23Flash_fwd_kernel_traitsILi256ELi64ELi64ELi4ELb0ELb0EN7cutlass10bfloat16_tE19Flash_kernel_traitsILi256ELi64ELi64ELi4ES3_EELb0ELb1ELb1ELb0ELb0ELb1ELb0ELb1EEEvNS_16Flash_fwd_paramsE,@"STO_CUDA_ENTRY STV_DEFAULT"
_ZN5flash24flash_fwd_splitkv_kernelI23Flash_fwd_kernel_traitsILi256ELi64ELi64ELi4ELb0ELb0EN7cutlass10bfloat16_tE19Flash_kernel_traitsILi256ELi64ELi64ELi4ES3_EELb0ELb1ELb1ELb0ELb0ELb1ELb0ELb1EEEvNS_16Flash_fwd_paramsE:
.text._ZN5flash24flash_fwd_splitkv_kernelI23Flash_fwd_kernel_traitsILi256ELi64ELi64ELi4ELb0ELb0EN7cutlass10bfloat16_tE19Flash_kernel_traitsILi256ELi64ELi64ELi4ES3_EELb0ELb1ELb1ELb0ELb0ELb1ELb0ELb1EEEvNS_16Flash_fwd_paramsE:
        /* <DEDUP_REMOVED lines=8> */
[----:B-1-34-:R-:W-:Y:S05]  /*0080*/  CALL.REL.NOINC `($_ZN5flash24flash_fwd_splitkv_kernelI23Flash_fwd_kernel_traitsILi256ELi64ELi64ELi4ELb0ELb0EN7cutlass10bfloat16_tE19Flash_kernel_traitsILi256ELi64ELi64ELi4ES3_EELb0ELb1ELb1ELb0ELb0ELb1ELb0ELb1EEEvNS_16Flash_fwd_paramsE$_ZN5flash30compute_attn_1rowblock_splitkvI23Flash_fwd_kernel_traitsILi256ELi64ELi64ELi4ELb0ELb0EN7cutlass10bfloat16_tE19Flash_kernel_traitsILi256ELi64ELi64ELi4ES3_EELb0ELb1ELb1ELb0ELb0ELb1ELb0ELb1ENS_16Flash_fwd_paramsEEEvRKT8_iiiii) ;  /* 0x0000000000087944 */ /* 0x01afea0003c00000 */
[----:B------:R-:W-:Y:S05]  /*0090*/  BSYNC B4 ;  /* 0x0000000000047941 */ /* 0x000fea0003800000 */
.L_x_7376:
[----:B------:R-:W-:Y:S05]  /*00a0*/  EXIT ;  /* 0x000000000000794d */ /* 0x000fea0003800000 */
        .type           $_ZN5flash24flash_fwd_splitkv_kernelI23Flash_fwd_kernel_traitsILi256ELi64ELi64ELi4ELb0ELb0EN7cutlass10bfloat16_tE19Flash_kernel_traitsILi256ELi64ELi64ELi4ES3_EELb0ELb1ELb1ELb0ELb0ELb1ELb0ELb1EEEvNS_16Flash_fwd_paramsE$_ZN5flash30compute_attn_1rowblock_splitkvI23Flash_fwd_kernel_traitsILi256ELi64ELi64ELi4ELb0ELb0EN7cutlass10bfloat16_tE19Flash_kernel_traitsILi256ELi64ELi64ELi4ES3_EELb0ELb1ELb1ELb0ELb0ELb1ELb0ELb1ENS_16Flash_fwd_paramsEEEvRKT8_iiiii,@function
        .size           $_ZN5flash24flash_fwd_splitkv_kernelI23Flash_fwd_kernel_traitsILi256ELi64ELi64ELi4ELb0ELb0EN7cutlass10bfloat16_tE19Flash_kernel_traitsILi256ELi64ELi64ELi4ES3_EELb0ELb1ELb1ELb0ELb0ELb1ELb0ELb1EEEvNS_16Flash_fwd_paramsE$_ZN5flash30compute_attn_1rowblock_splitkvI23Flash_fwd_kernel_traitsILi256ELi64ELi64ELi4ELb0ELb0EN7cutlass10bfloat16_tE19Flash_kernel_traitsILi256ELi64ELi64ELi4ES3_EELb0ELb1ELb1ELb0ELb0ELb1ELb0ELb1ENS_16Flash_fwd_paramsEEEvRKT8_iiiii,(.L_x_9019 - $_ZN5flash24flash_fwd_splitkv_kernelI23Flash_fwd_kernel_traitsILi256ELi64ELi64ELi4ELb0ELb0EN7cutlass10bfloat16_tE19Flash_kernel_traitsILi256ELi64ELi64ELi4ES3_EELb0ELb1ELb1ELb0ELb0ELb1ELb0ELb1EEEvNS_16Flash_fwd_paramsE$_ZN5flash30compute_attn_1rowblock_splitkvI23Flash_fwd_kernel_traitsILi256ELi64ELi64ELi4ELb0ELb0EN7cutlass10bfloat16_tE19Flash_kernel_traitsILi256ELi64ELi64ELi4ES3_EELb0ELb1ELb1ELb0ELb0ELb1ELb0ELb1ENS_16Flash_fwd_paramsEEEvRKT8_iiiii)
$_ZN5flash24flash_fwd_splitkv_kernelI23Flash_fwd_kernel_traitsILi256ELi64ELi64ELi4ELb0ELb0EN7cutlass10bfloat16_tE19Flash_kernel_traitsILi256ELi64ELi64ELi4ES3_EELb0ELb1ELb1ELb0ELb0ELb1ELb0ELb1EEEvNS_16Flash_fwd_paramsE$_ZN5flash30compute_attn_1rowblock_splitkvI23Flash_fwd_kernel_traitsILi256ELi64ELi64ELi4ELb0ELb0EN7cutlass10bfloat16_tE19Flash_kernel_traitsILi256ELi64ELi64ELi4ES3_EELb0ELb1ELb1ELb0ELb0ELb1ELb0ELb1ENS_16Flash_fwd_paramsEEEvRKT8_iiiii:
        /* <DEDUP_REMOVED lines=27> */
.L_x_7378:
[----:B------:R-:W-:Y:S05]  /*0260*/  BSYNC B0 ;  /* 0x0000000000007941 */ /* 0x000fea0003800000 */
.L_x_7377:
        /* <DEDUP_REMOVED lines=8> */
.L_x_7380:
[----:B------:R2:W5:Y:S02]  /*02f0*/  LD.E R61, desc[UR6][R18.64+0xb8] ;  /* 0x0000b806123d7980 */ /* 0x000564000c101900 */
.L_x_7381:
[----:B------:R-:W-:Y:S05]  /*0300*/  BSYNC B0 ;  /* 0x0000000000007941 */ /* 0x000fea0003800000 */
.L_x_7379:
        /* <DEDUP_REMOVED lines=10> */
.L_x_7383:
[----:B------:R-:W3:Y:S01]  /*03b0*/  LD.E.64 R2, desc[UR6][R18.64+0x108] ;  /* 0x0001080612027980 */ /* 0x000ee2000c101b00 */
[----:B------:R-:W-:Y:S01]  /*03c0*/  BSSY B0, `(.L_x_7385) ;  /* 0x0000006000007945 */ /* 0x000fe20003800000 */
[----:B------:R-:W-:Y:S01]  /*03d0*/  IMAD.MOV.U32 R53, RZ, RZ, RZ ;  /* 0x000000ffff357224 */ /* 0x000fe200078e00ff */
[----:B---3--:R-:W-:-:S04]  /*03e0*/  ISETP.NE.U32.AND P0, PT, R2, RZ, PT ;  /* 0x000000ff0200720c */ /* 0x008fc80003f05070 */
[----:B------:R-:W-:-:S13]  /*03f0*/  ISETP.NE.AND.EX P0, PT, R3, RZ, PT, P0 ;  /* 0x000000ff0300720c */ /* 0x000fda0003f05300 */
[----:B------:R-:W-:Y:S05]  /*0400*/  @!P0 BRA `(.L_x_7386) ;  /* 0x0000000000048947 */ /* 0x000fea0003800000 */
[----:B------:R1:W5:Y:S02]  /*0410*/  LD.E R53, desc[UR6][R18.64+0xbc] ;  /* 0x0000bc0612357980 */ /* 0x000364000c101900 */
.L_x_7386:
[----:B------:R-:W-:Y:S05]  /*0420*/  BSYNC B0 ;  /* 0x0000000000007941 */ /* 0x000fea0003800000 */
.L_x_7385:
[----:B-----5:R-:W-:Y:S02]  /*0430*/  IADD3 R53, R61, R53, RZ ;  /* 0x000000353d357210 */ /* 0x020fe40007ffe0ff */
.L_x_7384:
[----:B------:R-:W-:Y:S05]  /*0440*/  BSYNC B1 ;  /* 0x0000000000017941 */ /* 0x000fea0003800000 */
.L_x_7382:
[----:B------:R-:W-:Y:S01]  /*0450*/  IMAD.SHL.U32 R56, R233, 0x40, RZ ;  /* 0x00000040e9387824 */ /* 0x000fe200078e00ff */
[----:B------:R-:W-:Y:S01]  /*0460*/  MOV R2, R230 ;  /* 0x000000e600027202 */ /* 0x000fe20000000f00 */
[----:B------:R-:W-:-:S03]  /*0470*/  IMAD.MOV.U32 R3, RZ, RZ, 0x0 ;  /* 0x00000000ff037424 */ /* 0x000fc600078e00ff */
[----:B------:R-:W-:-:S13]  /*0480*/  ISETP.GT.AND P0, PT, R234, R56, PT ;  /* 0x00000038ea00720c */ /* 0x000fda0003f04270 */
[----:B-12---:R-:W-:Y:S05]  /*0490*/  @!P0 RET.REL.NODEC R2 `(_ZN5flash24flash_fwd_splitkv_kernelI23Flash_fwd_kernel_traitsILi256ELi64ELi64ELi4ELb0ELb0EN7cutlass10bfloat16_tE19Flash_kernel_traitsILi256ELi64ELi64ELi4ES3_EELb0ELb1ELb1ELb0ELb0ELb1ELb0ELb1EEEvNS_16Flash_fwd_paramsE) ;  /* 0xfffffff802d88950 */ /* 0x006fea0003c3ffff */
        /* <DEDUP_REMOVED lines=89> */
.L_x_7389:
[----:B------:R-:W-:Y:S05]  /*0a30*/  BSYNC B0 ;  /* 0x0000000000007941 */ /* 0x000fea0003800000 */
.L_x_7388:
        /* <DEDUP_REMOVED lines=21> */
.L_x_7391:
[----:B------:R-:W-:Y:S05]  /*0b90*/  BSYNC B0 ;  /* 0x0000000000007941 */ /* 0x000fea0003800000 */
.L_x_7390:
        /* <DEDUP_REMOVED lines=23> */
.L_x_7393:
[----:B------:R-:W-:Y:S05]  /*0d10*/  BSYNC B0 ;  /* 0x0000000000007941 */ /* 0x000fea0003800000 */
.L_x_7392:
        /* <DEDUP_REMOVED lines=32> */
.L_x_7395:
[----:B------:R-:W-:Y:S05]  /*0f20*/  BSYNC B0 ;  /* 0x0000000000007941 */ /* 0x000fea0003800000 */
.L_x_7394:
[----:B------:R5:W-:Y:S01]  /*0f30*/  @!P5 ST.E desc[UR6][R12.64+0x40], R3 ;  /* 0x000040030c00d985 */ /* 0x000be2000c101906 */
[----:B------:R-:W-:-:S03]  /*0f40*/  MOV R2, R230 ;  /* 0x000000e600027202 */ /* 0x000fc60000000f00 */
[----:B------:R-:W-:Y:S04]  /*0f50*/  @!P6 ST.E desc[UR6][R12.64], R4 ;  /* 0x000000040c00e985 */ /* 0x000fe8000c101906 */
[----:B------:R1:W-:Y:S01]  /*0f60*/  @!P4 ST.E desc[UR6][R12.64+0x80], R0 ;  /* 0x000080000c00c985 */ /* 0x0003e2000c101906 */
[----:B-----5:R-:W-:-:S04]  /*0f70*/  MOV R3, 0x0 ;  /* 0x0000000000037802 */ /* 0x020fc80000000f00 */
[----:B-1234-:R-:W-:Y:S05]  /*0f80*/  @P3 RET.REL.NODEC R2 `(_ZN5flash24flash_fwd_splitkv_kernelI23Flash_fwd_kernel_traitsILi256ELi64ELi64ELi4ELb0ELb0EN7cutlass10bfloat16_tE19Flash_kernel_traitsILi256ELi64ELi64ELi4ES3_EELb0ELb1ELb1ELb0ELb0ELb1ELb0ELb1EEEvNS_16Flash_fwd_paramsE) ;  /* 0xfffffff0021c3950 */ /* 0x01efea0003c3ffff */
[----:B------:R-:W-:Y:S02]  /*0f90*/  MOV R0, 0x7f800000 ;  /* 0x7f80000000007802 */ /* 0x000fe40000000f00 */
[----:B------:R-:W-:-:S03]  /*0fa0*/  MOV R231, 0x0 ;  /* 0x0000000000e77802 */ /* 0x000fc60000000f00 */
[----:B------:R1:W-:Y:S02]  /*0fb0*/  ST.E desc[UR6][R12.64+0xc0], R0 ;  /* 0x0000c0000c007985 */ /* 0x0003e4000c101906 */
[----:B-1----:R-:W-:Y:S05]  /*0fc0*/  RET.REL.NODEC R230 `(_ZN5flash24flash_fwd_splitkv_kernelI23Flash_fwd_kernel_traitsILi256ELi64ELi64ELi4ELb0ELb0EN7cutlass10bfloat16_tE19Flash_kernel_traitsILi256ELi64ELi64ELi4ES3_EELb0ELb1ELb1ELb0ELb0ELb1ELb0ELb1EEEvNS_16Flash_fwd_paramsE) ;  /* 0xfffffff0e60c7950 */ /* 0x002fea0003c3ffff */
.L_x_7387:
        /* <DEDUP_REMOVED lines=31> */
[----:B-----5:R-:W4:Y:S04]  /*11c0*/  LD.E.64 R12, desc[UR6][R18.64+0x50] ;  /* 0x00005006120c7980 */ /* 0x020f28000c101b00 */
        /* <DEDUP_REMOVED lines=27> */
[----:B------:R-:W2:Y:S04]  /*1380*/  LD.E R3, desc[UR6][R10.64] ;  /* 0x000000060a037980 */ /* 0x000ea8000c101900 */
[----:B------:R-:W4:Y:S01]  /*1390*/  LD.E.64 R10, desc[UR6][R18.64+0x28] ;  /* 0x00002806120a7980 */ /* 0x000f22000c101b00 */
        /* <DEDUP_REMOVED lines=26> */
[----:B------:R-:W-:-:S04]  /*1540*/  @!P1 LOP3.LUT R16, RZ, R6, RZ, 0x33, !PT ;  /* 0x00000006ff109212 */ /* 0x000fc800078e33ff */
[----:B------:R-:W-:Y:S02]  /*1550*/  SHF.R.S32.HI R8, RZ, 0x1f, R16 ;  /* 0x0000001fff087819 */ /* 0x000fe40000011410 */
[----:B--2---:R-:W-:Y:S01]  /*1560*/  SHF.R.S32.HI R0, RZ, 0x1f, R3 ;  /* 0x0000001fff007819 */ /* 0x004fe20000011403 */
[----:B----4-:R-:W-:-:S04]  /*1570*/  IMAD R7, R15, R3, RZ ;  /* 0x000000030f077224 */ /* 0x010fc800078e02ff */
[C---:B------:R-:W-:Y:S02]  /*1580*/  IMAD R7, R14.reuse, R0, R7 ;  /* 0x000000000e077224 */ /* 0x040fe400078e0207 */
[----:B------:R-:W-:-:S04]  /*1590*/  IMAD.WIDE.U32 R14, R14, R3, RZ ;  /* 0x000000030e0e7225 */ /* 0x000fc800078e00ff */
[----:B------:R-:W-:Y:S02]  /*15a0*/  IMAD.IADD R15, R15, 0x1, R7 ;  /* 0x000000010f0f7824 */ /* 0x000fe400078e0207 */
[----:B------:R-:W-:Y:S02]  /*15b0*/  IMAD R7, R51, R17, RZ ;  /* 0x0000001133077224 */ /* 0x000fe400078e02ff */
[----:B------:R-:W-:-:S04]  /*15c0*/  IMAD.WIDE.U32 R14, R17, R50, R14 ;  /* 0x00000032110e7225 */ /* 0x000fc800078e000e */
[----:B------:R-:W-:-:S04]  /*15d0*/  IMAD R7, R50, R9, R7 ;  /* 0x0000000932077224 */ /* 0x000fc800078e0207 */
[----:B------:R-:W-:Y:S02]  /*15e0*/  IMAD.IADD R15, R15, 0x1, R7 ;  /* 0x000000010f0f7824 */ /* 0x000fe400078e0207 */
[----:B------:R-:W-:Y:S02]  /*15f0*/  IMAD R7, R13, R16, RZ ;  /* 0x000000100d077224 */ /* 0x000fe400078e02ff */
[-C--:B------:R-:W-:Y:S02]  /*1600*/  IMAD R6, R11, R3.reuse, RZ ;  /* 0x000000030b067224 */ /* 0x080fe400078e02ff */
[----:B------:R-:W-:Y:S02]  /*1610*/  IMAD R7, R12, R8, R7 ;  /* 0x000000080c077224 */ /* 0x000fe400078e0207 */
[----:B------:R-:W-:-:S04]  /*1620*/  IMAD.WIDE.U32 R20, R10, R3, RZ ;  /* 0x000000030a147225 */ /* 0x000fc800078e00ff */
[----:B------:R-:W-:-:S04]  /*1630*/  IMAD.WIDE.U32 R12, R16, R12, R14 ;  /* 0x0000000c100c7225 */ /* 0x000fc800078e000e */
[----:B------:R-:W-:Y:S01]  /*1640*/  IMAD R6, R10, R0, R6 ;  /* 0x000000000a067224 */ /* 0x000fe200078e0206 */
[----:B------:R-:W-:Y:S02]  /*1650*/  MOV R15, R20 ;  /* 0x00000014000f7202 */ /* 0x000fe40000000f00 */
[----:B------:R-:W-:Y:S01]  /*1660*/  IADD3 R0, R13, R7, RZ ;  /* 0x000000070d007210 */ /* 0x000fe20007ffe0ff */
[----:B------:R-:W-:Y:S01]  /*1670*/  IMAD.IADD R21, R21, 0x1, R6 ;  /* 0x0000000115157824 */ /* 0x000fe200078e0206 */
[----:B------:R-:W-:Y:S01]  /*1680*/  MOV R3, R12 ;  /* 0x0000000c00037202 */ /* 0x000fe20000000f00 */
[----:B-1----:R-:W-:Y:S05]  /*1690*/  BRA `(.L_x_7398) ;  /* 0x0000000400447947 */ /* 0x002fea0003800000 */
.L_x_7397:
        /* <DEDUP_REMOVED lines=34> */
[----:B------:R-:W-:Y:S02]  /*18c0*/  ISETP.GE.U32.AND P2, PT, R0, R3, PT ;  /* 0x000000030000720c */ /* 0x000fe40003f46070 */
[----:B------:R-:W-:Y:S01]  /*18d0*/  LOP3.LUT R3, R231, R7, RZ, 0x3c, !PT ;  /* 0x00000007e7037212 */ /* 0x000fe200078e3cff */
[C---:B------:R-:W-:Y:S02]  /*18e0*/  @!P4 IMAD R2, R22.reuse, R8, R2 ;  /* 0x000000081602c224 */ /* 0x040fe400078e0202 */
[----:B------:R-:W-:Y:S01]  /*18f0*/  @!P4 IMAD.WIDE.U32 R22, R22, R13, R24 ;  /* 0x0000000d1616c225 */ /* 0x000fe200078e0018 */
[----:B------:R-:W-:-:S02]  /*1900*/  @P4 IADD3 R11, R27, R11, RZ ;  /* 0x0000000b1b0b4210 */ /* 0x000fc40007ffe0ff */
[----:B------:R-:W-:Y:S01]  /*1910*/  ISETP.GE.AND P1, PT, R3, RZ, PT ;  /* 0x000000ff0300720c */ /* 0x000fe20003f26270 */
[----:B------:R-:W-:Y:S01]  /*1920*/  @P4 IMAD.MOV.U32 R12, RZ, RZ, R26 ;  /* 0x000000ffff0c4224 */ /* 0x000fe200078e001a */
[----:B------:R-:W-:Y:S01]  /*1930*/  @!P4 IADD3 R11, R23, R2, RZ ;  /* 0x00000002170bc210 */ /* 0x000fe20007ffe0ff */
[----:B------:R-:W-:Y:S01]  /*1940*/  @!P0 VIADD R6, R6, 0x1 ;  /* 0x0000000106068836 */ /* 0x000fe20000000000 */
[----:B------:R-:W-:Y:S01]  /*1950*/  ISETP.NE.AND P0, PT, R7, RZ, PT ;  /* 0x000000ff0700720c */ /* 0x000fe20003f05270 */
[----:B------:R-:W-:Y:S01]  /*1960*/  @!P4 IMAD.MOV.U32 R12, RZ, RZ, R22 ;  /* 0x000000ffff0cc224 */ /* 0x000fe200078e0016 */
[----:B------:R-:W-:Y:S01]  /*1970*/  LEA R2, R165, 0xffffffc0, 0x6 ;  /* 0xffffffc0a5027811 */ /* 0x000fe200078e30ff */
[----:B------:R-:W-:Y:S01]  /*1980*/  @!P4 IMAD R8, R49, R14, RZ ;  /* 0x0000000e3108c224 */ /* 0x000fe200078e02ff */
[----:B------:R-:W-:Y:S02]  /*1990*/  @!P4 SHF.R.S32.HI R0, RZ, 0x1f, R14 ;  /* 0x0000001fff00c819 */ /* 0x000fe4000001140e */
[----:B------:R-:W-:Y:S01]  /*19a0*/  SHF.R.S32.HI R9, RZ, 0x1f, R2 ;  /* 0x0000001fff097819 */ /* 0x000fe20000011402 */
[----:B------:R-:W-:Y:S01]  /*19b0*/  IMAD R10, R51, R2, RZ ;  /* 0x00000002330a7224 */ /* 0x000fe200078e02ff */
[----:B------:R-:W-:-:S02]  /*19c0*/  MOV R24, R12 ;  /* 0x0000000c00187202 */ /* 0x000fc40000000f00 */
[----:B------:R-:W-:Y:S01]  /*19d0*/  MOV R25, R11 ;  /* 0x0000000b00197202 */ /* 0x000fe20000000f00 */
[----:B------:R-:W-:Y:S01]  /*19e0*/  @!P4 IMAD R0, R0, R48, R8 ;  /* 0x000000300000c224 */ /* 0x000fe200078e0208 */
[----:B------:R-:W-:Y:S01]  /*19f0*/  @P2 IADD3 R6, R6, 0x1, RZ ;  /* 0x0000000106062810 */ /* 0x000fe20007ffe0ff */
[----:B------:R-:W-:Y:S01]  /*1a00*/  @!P4 IMAD.WIDE.U32 R22, R48, R14, RZ ;  /* 0x0000000e3016c225 */ /* 0x000fe200078e00ff */
[----:B------:R-:W-:-:S03]  /*1a10*/  @P4 IADD3 R14, R14, R15, RZ ;  /* 0x0000000f0e0e4210 */ /* 0x000fc60007ffe0ff */
[----:B------:R-:W-:Y:S02]  /*1a20*/  IMAD R10, R9, R50, R10 ;  /* 0x00000032090a7224 */ /* 0x000fe400078e020a */
[----:B------:R-:W-:-:S04]  /*1a30*/  IMAD.WIDE.U32 R24, R50, R2, R24 ;  /* 0x0000000232187225 */ /* 0x000fc800078e0018 */
[----:B------:R-:W-:Y:S01]  /*1a40*/  @!P4 IMAD.IADD R23, R23, 0x1, R0 ;  /* 0x000000011717c824 */ /* 0x000fe200078e0200 */
[----:B------:R-:W-:Y:S01]  /*1a50*/  @!P4 SHF.R.S32.HI R0, RZ, 0x1f, R13 ;  /* 0x0000001fff00c819 */ /* 0x000fe2000001140d */
[----:B------:R-:W-:Y:S01]  /*1a60*/  @!P1 IMAD.MOV R6, RZ, RZ, -R6 ;  /* 0x000000ffff069224 */ /* 0x000fe200078e0a06 */
[----:B------:R-:W-:Y:S01]  /*1a70*/  @!P0 LOP3.LUT R6, RZ, R7, RZ, 0x33, !PT ;  /* 0x00000007ff068212 */ /* 0x000fe200078e33ff */
[----:B------:R-:W-:Y:S01]  /*1a80*/  @!P4 IMAD R3, R21, R13, RZ ;  /* 0x0000000d1503c224 */ /* 0x000fe200078e02ff */
[----:B------:R-:W-:Y:S02]  /*1a90*/  IADD3 R11, R25, R10, RZ ;  /* 0x0000000a190b7210 */ /* 0x000fe40007ffe0ff */
[----:B------:R-:W-:Y:S01]  /*1aa0*/  MOV R10, R24 ;  /* 0x00000018000a7202 */ /* 0x000fe20000000f00 */
[----:B------:R-:W-:Y:S01]  /*1ab0*/  @!P4 IMAD R0, R20, R0, R3 ;  /* 0x000000001400c224 */ /* 0x000fe200078e0203 */
[----:B------:R-:W-:Y:S01]  /*1ac0*/  SHF.R.S32.HI R8, RZ, 0x1f, R6 ;  /* 0x0000001fff087819 */ /* 0x000fe20000011406 */
[----:B------:R-:W-:-:S02]  /*1ad0*/  @P4 IMAD R21, R49, R14, RZ ;  /* 0x0000000e31154224 */ /* 0x000fc400078e02ff */
[----:B------:R-:W-:Y:S02]  /*1ae0*/  IMAD R3, R17, R6, RZ ;  /* 0x0000000611037224 */ /* 0x000fe400078e02ff */
[----:B------:R-:W-:-:S04]  /*1af0*/  @P4 IMAD.WIDE.U32 R14, R48, R14, RZ ;  /* 0x0000000e300e4225 */ /* 0x000fc800078e00ff */
[----:B------:R-:W-:Y:S01]  /*1b00*/  @!P4 IMAD.WIDE.U32 R22, R20, R13, R22 ;  /* 0x0000000d1416c225 */ /* 0x000fe200078e0016 */
[----:B------:R-:W-:-:S03]  /*1b10*/  @P4 IADD3 R21, R15, R21, RZ ;  /* 0x000000150f154210 */ /* 0x000fc60007ffe0ff */
[----:B------:R-:W-:-:S04]  /*1b20*/  IMAD.WIDE.U32 R10, R16, R6, R10 ;  /* 0x00000006100a7225 */ /* 0x000fc800078e000a */
        /* <DEDUP_REMOVED lines=8> */
.L_x_7398:
[----:B------:R-:W-:Y:S05]  /*1bb0*/  BSYNC B0 ;  /* 0x0000000000007941 */ /* 0x000fea0003800000 */
.L_x_7396:
        /* <DEDUP_REMOVED lines=11> */
[----:B------:R-:W-:-:S05]  /*1c70*/  LOP3.LUT R14, R22, 0xfffffff0, RZ, 0xc0, !PT ;  /* 0xfffffff0160e7812 */ /* 0x000fca00078ec0ff */
[----:B------:R-:W-:Y:S01]  /*1c80*/  IMAD.IADD R14, R52, 0x1, -R14 ;  /* 0x00000001340e7824 */ /* 0x000fe200078e0a0e */
[----:B------:R-:W-:-:S04]  /*1c90*/  LEA.HI R166, R55, R52, RZ, 0x3 ;  /* 0x0000003437a67211 */ /* 0x000fc800078f18ff */
[----:B-1----:R-:W-:Y:S02]  /*1ca0*/  SHF.R.S32.HI R4, RZ, 0x1f, R14 ;  /* 0x0000001fff047819 */ /* 0x002fe4000001140e */
[----:B------:R-:W-:Y:S02]  /*1cb0*/  LOP3.LUT R57, R166, 0xfffffff8, RZ, 0xc0, !PT ;  /* 0xfffffff8a6397812 */ /* 0x000fe400078ec0ff */
[----:B------:R-:W-:-:S04]  /*1cc0*/  LEA.HI R4, R4, R14, RZ, 0x3 ;  /* 0x0000000e04047211 */ /* 0x000fc800078f18ff */
[----:B------:R-:W-:Y:S01]  /*1cd0*/  LOP3.LUT R5, R4, 0xfffffff8, RZ, 0xc0, !PT ;  /* 0xfffffff804057812 */ /* 0x000fe200078ec0ff */
[----:B------:R-:W-:Y:S01]  /*1ce0*/  IMAD.IADD R57, R52, 0x1, -R57 ;  /* 0x0000000134397824 */ /* 0x000fe200078e0a39 */
[----:B------:R-:W-:-:S03]  /*1cf0*/  SHF.R.S32.HI R166, RZ, 0x3, R166 ;  /* 0x00000003ffa67819 */ /* 0x000fc600000114a6 */
[----:B------:R-:W-:Y:S02]  /*1d00*/  IMAD.IADD R5, R14, 0x1, -R5 ;  /* 0x000000010e057824 */ /* 0x000fe400078e0a05 */
[----:B------:R-:W-:Y:S02]  /*1d10*/  IMAD.SHL.U32 R14, R57, 0x8, RZ ;  /* 0x00000008390e7824 */ /* 0x000fe400078e00ff */
[----:B------:R-:W-:-:S03]  /*1d20*/  IMAD.SHL.U32 R23, R166, 0x40, RZ ;  /* 0x00000040a6177824 */ /* 0x000fc600078e00ff */
[----:B------:R-:W-:Y:S02]  /*1d30*/  IADD3 R30, P1, R14, R15, RZ ;  /* 0x0000000f0e1e7210 */ /* 0x000fe40007f3e0ff */
[----:B------:R-:W-:Y:S01]  /*1d40*/  SHF.R.S32.HI R15, RZ, 0x1f, R14 ;  /* 0x0000001fff0f7819 */ /* 0x000fe2000001140e */
[----:B-----5:R-:W-:Y:S01]  /*1d50*/  IMAD R9, R9, R48, RZ ;  /* 0x0000003009097224 */ /* 0x020fe200078e02ff */
[----:B------:R-:W-:Y:S02]  /*1d60*/  SHF.R.S32.HI R58, RZ, 0x4, R22 ;  /* 0x00000004ff3a7819 */ /* 0x000fe40000011416 */
[----:B------:R-:W-:Y:S01]  /*1d70*/  LOP3.LUT R23, R23, 0x1c0, RZ, 0xc0, !PT ;  /* 0x000001c017177812 */ /* 0x000fe200078ec0ff */
[----:B------:R-:W-:Y:S01]  /*1d80*/  IMAD.X R31, R15, 0x1, R21, P1 ;  /* 0x000000010f1f7824 */ /* 0x000fe200008e0615 */
[----:B------:R-:W-:Y:S01]  /*1d90*/  LEA.HI R21, R55, R52, RZ, 0x6 ;  /* 0x0000003437157211 */ /* 0x000fe200078f30ff */
[C---:B------:R-:W-:Y:S01]  /*1da0*/  IMAD R9, R17.reuse, R49, R9 ;  /* 0x0000003111097224 */ /* 0x040fe200078e0209 */
[----:B------:R-:W-:Y:S01]  /*1db0*/  LEA.HI R22, R22, R58, RZ, 0x1 ;  /* 0x0000003a16167211 */ /* 0x000fe200078f08ff */
[----:B------:R-:W-:Y:S01]  /*1dc0*/  IMAD.WIDE.U32 R30, R17, R48, R30 ;  /* 0x00000030111e7225 */ /* 0x000fe200078e001e */
[----:B------:R-:W-:-:S02]  /*1dd0*/  LOP3.LUT R24, R23, 0x38, R14, 0xf8, !PT ;  /* 0x0000003817187812 */ /* 0x000fc400078ef80e */
[----:B------:R-:W-:Y:S01]  /*1de0*/  SHF.R.U32.HI R23, RZ, 0x3, R23 ;  /* 0x00000003ff177819 */ /* 0x000fe20000011617 */
[----:B------:R-:W-:Y:S01]  /*1df0*/  IMAD.SHL.U32 R21, R21, 0x8, RZ ;  /* 0x0000000815157824 */ /* 0x000fe200078e00ff */
[----:B------:R-:W-:Y:S01]  /*1e00*/  LOP3.LUT R22, R22, 0xfffffffe, RZ, 0xc0, !PT ;  /* 0xfffffffe16167812 */ /* 0x000fe200078ec0ff */
[----:B------:R-:W-:Y:S01]  /*1e10*/  IMAD.IADD R31, R31, 0x1, R9 ;  /* 0x000000011f1f7824 */ /* 0x000fe200078e0209 */
[----:B------:R-:W-:Y:S01]  /*1e20*/  LOP3.LUT R23, R24, R23, RZ, 0x3c, !PT ;  /* 0x0000001718177212 */ /* 0x000fe200078e3cff */
[----:B------:R-:W-:Y:S02]  /*1e30*/  IMAD R9, R29, R16, RZ ;  /* 0x000000101d097224 */ /* 0x000fe400078e02ff */
[----:B------:R-:W-:Y:S01]  /*1e40*/  IMAD.IADD R58, R58, 0x1, -R22 ;  /* 0x000000013a3a7824 */ /* 0x000fe200078e0a16 */
[----:B------:R-:W-:Y:S01]  /*1e50*/  LOP3.LUT R158, R23, 0xfffffe00, R21, 0xf8, !PT ;  /* 0xfffffe00179e7812 */ /* 0x000fe200078ef815 */
[-C--:B------:R-:W-:Y:S02]  /*1e60*/  IMAD R9, R8, R28.reuse, R9 ;  /* 0x0000001c08097224 */ /* 0x080fe400078e0209 */
[----:B------:R-:W-:Y:S01]  /*1e70*/  IMAD.WIDE.U32 R22, R16, R28, R30 ;  /* 0x0000001c10167225 */ /* 0x000fe200078e001e */
[----:B------:R-:W-:-:S02]  /*1e80*/  SHF.R.S32.HI R167, RZ, 0x1f, R166 ;  /* 0x0000001fffa77819 */ /* 0x000fc400000114a6 */
[----:B------:R-:W-:Y:S01]  /*1e90*/  SHF.R.S32.HI R59, RZ, 0x1f, R232 ;  /* 0x0000001fff3b7819 */ /* 0x000fe200000114e8 */
[----:B------:R-:W-:Y:S02]  /*1ea0*/  IMAD.SHL.U32 R17, R5, 0x40, RZ ;  /* 0x0000004005117824 */ /* 0x000fe400078e00ff */
[----:B------:R-:W-:Y:S02]  /*1eb0*/  IMAD.IADD R23, R23, 0x1, R9 ;  /* 0x0000000117177824 */ /* 0x000fe400078e0209 */
[----:B------:R-:W-:Y:S01]  /*1ec0*/  IMAD R180, R49, R166, RZ ;  /* 0x000000a631b47224 */ /* 0x000fe200078e02ff */
[----:B------:R-:W-:Y:S01]  /*1ed0*/  LOP3.LUT R17, R17, 0x1c0, RZ, 0xc0, !PT ;  /* 0x000001c011117812 */ /* 0x000fe200078ec0ff */
[----:B------:R-:W-:Y:S02]  /*1ee0*/  IMAD.SHL.U32 R21, R58, 0x8, RZ ;  /* 0x000000083a157824 */ /* 0x000fe400078e00ff */
[-C--:B------:R-:W-:Y:S02]  /*1ef0*/  IMAD R180, R167, R48.reuse, R180 ;  /* 0x00000030a7b47224 */ /* 0x080fe400078e02b4 */
[----:B------:R-:W-:Y:S01]  /*1f00*/  IMAD.WIDE.U32 R22, R166, R48, R22 ;  /* 0x00000030a6167225 */ /* 0x000fe200078e0016 */
[----:B------:R-:W-:-:S02]  /*1f10*/  LOP3.LUT R21, R17, 0x8, R21, 0xf8, !PT ;  /* 0x0000000811157812 */ /* 0x000fc400078ef815 */
[----:B------:R-:W-:Y:S01]  /*1f20*/  SHF.R.U32.HI R41, RZ, 0x3, R17 ;  /* 0x00000003ff297819 */ /* 0x000fe20000011611 */
[----:B------:R-:W-:Y:S01]  /*1f30*/  IMAD.IADD R180, R23, 0x1, R180 ;  /* 0x0000000117b47824 */ /* 0x000fe200078e02b4 */
[C---:B------:R-:W-:Y:S02]  /*1f40*/  LOP3.LUT P5, RZ, R5.reuse, 0x4, RZ, 0xc0, !PT ;  /* 0x0000000405ff7812 */ /* 0x040fe400078ac0ff */
[----:B------:R-:W-:Y:S01]  /*1f50*/  LOP3.LUT P4, RZ, R5, 0x2, RZ, 0xc0, !PT ;  /* 0x0000000205ff7812 */ /* 0x000fe2000788c0ff */
[----:B------:R-:W-:Y:S01]  /*1f60*/  IMAD.SHL.U32 R4, R4, 0x40, RZ ;  /* 0x0000004004047824 */ /* 0x000fe200078e00ff */
[----:B------:R-:W-:Y:S02]  /*1f70*/  LOP3.LUT R41, R21, R41, RZ, 0x3c, !PT ;  /* 0x0000002915297212 */ /* 0x000fe400078e3cff */
[----:B------:R-:W-:Y:S02]  /*1f80*/  SHF.R.S32.HI R90, RZ, 0x1f, R61 ;  /* 0x0000001fff5a7819 */ /* 0x000fe4000001143d */
[----:B------:R-:W-:-:S02]  /*1f90*/  LOP3.LUT R41, R41, 0xfffffe00, R4, 0xf8, !PT ;  /* 0xfffffe0029297812 */ /* 0x000fc400078ef804 */
[----:B------:R-:W-:Y:S02]  /*1fa0*/  SHF.R.S32.HI R159, RZ, 0x1f, R231 ;  /* 0x0000001fff9f7819 */ /* 0x000fe400000114e7 */
[----:B------:R-:W-:-:S04]  /*1fb0*/  LEA.HI R90, R90, R61, RZ, 0x6 ;  /* 0x0000003d5a5a7211 */ /* 0x000fc800078f30ff */
[----:B------:R-:W-:-:S04]  /*1fc0*/  SHF.R.S32.HI R90, RZ, 0x6, R90 ;  /* 0x00000006ff5a7819 */ /* 0x000fc8000001145a */
[----:B------:R-:W-:Y:S01]  /*1fd0*/  VIMNMX R90, R227, R90, !PT ;  /* 0x0000005ae35a7248 */ /* 0x000fe20007fe0100 */
[----:B------:R-:W-:-:S04]  /*1fe0*/  IMAD.WIDE R170, R233, 0x40, R166 ;  /* 0x00000040e9aa7825 */ /* 0x000fc800078e02a6 */
[----:B------:R-:W-:Y:S01]  /*1ff0*/  IMAD R162, R51, R166, RZ ;  /* 0x000000a633a27224 */ /* 0x000fe200078e02ff */
[----:B------:R-:W-:-:S03]  /*2000*/  LEA.HI R55, R55, R52, RZ, 0x5 ;  /* 0x0000003437377211 */ /* 0x000fc600078f28ff */
[----:B------:R-:W-:Y:S01]  /*2010*/  IMAD R162, R167, R50, R162 ;  /* 0x00000032a7a27224 */ /* 0x000fe200078e02a2 */
[----:B------:R-:W-:Y:S01]  /*2020*/  LOP3.LUT R54, R55, 0xffffffe0, RZ, 0xc0, !PT ;  /* 0xffffffe037367812 */ /* 0x000fe200078ec0ff */
[----:B------:R-:W-:Y:S02]  /*2030*/  IMAD.MOV.U32 R40, RZ, RZ, 0x10 ;  /* 0x00000010ff287424 */ /* 0x000fe400078e00ff */
[----:B------:R-:W-:Y:S01]  /*2040*/  IMAD.MOV.U32 R39, RZ, RZ, 0x20 ;  /* 0x00000020ff277424 */ /* 0x000fe200078e00ff */
[----:B------:R-:W-:Y:S01]  /*2050*/  SHF.L.U64.HI R226, R50, 0x4, R51 ;  /* 0x0000000432e27819 */ /* 0x000fe20000010233 */
[----:B------:R-:W-:Y:S01]  /*2060*/  IMAD.SHL.U32 R223, R48, 0x10, RZ ;  /* 0x0000001030df7824 */ /* 0x000fe200078e00ff */
[----:B------:R-:W-:Y:S01]  /*2070*/  SHF.L.U32 R225, R50, 0x4, RZ ;  /* 0x0000000432e17819 */ /* 0x000fe200000006ff */
[----:B------:R-:W-:Y:S01]  /*2080*/  IMAD.IADD R54, R52, 0x1, -R54 ;  /* 0x0000000134367824 */ /* 0x000fe200078e0a36 */
[----:B------:R-:W-:Y:S01]  /*2090*/  SHF.L.U64.HI R224, R48, 0x4, R49 ;  /* 0x0000000430e07819 */ /* 0x000fe20000010231 */
[----:B------:R-:W-:Y:S01]  /*20a0*/  IMAD.SHL.U32 R62, R57, 0x4, RZ ;  /* 0x00000004393e7824 */ /* 0x000fe200078e00ff */
[----:B------:R-:W-:-:S02]  /*20b0*/  SHF.R.S32.HI R55, RZ, 0x5, R55 ;  /* 0x00000005ff377819 */ /* 0x000fc40000011437 */
[----:B------:R-:W-:Y:S02]  /*20c0*/  SEL R40, R40, 0xfffffff0, !P4 ;  /* 0xfffffff028287807 */ /* 0x000fe40006000000 */
[----:B------:R-:W-:Y:S01]  /*20d0*/  SEL R39, R39, 0xffffffe0, !P5 ;  /* 0xffffffe027277807 */ /* 0x000fe20006800000 */
[----:B--2---:R-:W-:Y:S01]  /*20e0*/  @P0 IMAD.WIDE.U32 R24, R12, R235, RZ ;  /* 0x000000eb0c180225 */ /* 0x004fe200078e00ff */
[----:B---3--:R-:W-:-:S03]  /*20f0*/  LEA R181, P1, R22, R10, 0x1 ;  /* 0x0000000a16b57211 */ /* 0x008fc600078208ff */
[----:B----4-:R-:W-:-:S04]  /*2100*/  @!P0 IMAD R9, R27, R232, RZ ;  /* 0x000000e81b098224 */ /* 0x010fc800078e02ff */
[C---:B------:R-:W-:Y:S02]  /*2110*/  @!P0 IMAD R9, R26.reuse, R59, R9 ;  /* 0x0000003b1a098224 */ /* 0x040fe400078e0209 */
[----:B------:R-:W-:Y:S01]  /*2120*/  @!P0 IMAD.WIDE.U32 R26, R26, R232, RZ ;  /* 0x000000e81a1a8225 */ /* 0x000fe200078e00ff */
[----:B------:R-:W-:-:S03]  /*2130*/  @P0 MOV R17, R24 ;  /* 0x0000001800110202 */ /* 0x000fc60000000f00 */
[----:B------:R-:W-:Y:S01]  /*2140*/  @!P0 IMAD.MOV.U32 R17, RZ, RZ, R26 ;  /* 0x000000ffff118224 */ /* 0x000fe200078e001a */
[----:B------:R-:W-:Y:S01]  /*2150*/  LEA.HI.X R180, R22, R11, R180, 0x1, P1 ;  /* 0x0000000b16b47211 */ /* 0x000fe200008f0cb4 */
[----:B------:R-:W-:Y:S02]  /*2160*/  @P0 IMAD R5, R13, R235, RZ ;  /* 0x000000eb0d050224 */ /* 0x000fe400078e02ff */
[C---:B------:R-:W-:Y:S01]  /*2170*/  VIADD R11, R14.reuse, 0x40 ;  /* 0x000000400e0b7836 */ /* 0x040fe20000000000 */
[----:B------:R-:W-:Y:S01]  /*2180*/  IADD3 R24, P2, R14, R17, RZ ;  /* 0x000000110e187210 */ /* 0x000fe20007f5e0ff */
[----:B------:R-:W-:Y:S02]  /*2190*/  @P0 IMAD.IADD R5, R25, 0x1, R5 ;  /* 0x0000000119050824 */ /* 0x000fe400078e0205 */
[----:B------:R-:W-:Y:S02]  /*21a0*/  @!P0 IMAD.IADD R5, R27, 0x1, R9 ;  /* 0x000000011b058824 */ /* 0x000fe400078e0209 */
[----:B------:R-:W-:Y:S01]  /*21b0*/  @P0 IMAD.MOV.U32 R174, RZ, RZ, R12 ;  /* 0x000000ffffae0224 */ /* 0x000fe200078e000c */
[----:B------:R-:W-:Y:S01]  /*21c0*/  @!P0 MOV R174, R12 ;  /* 0x0000000c00ae8202 */ /* 0x000fe20000000f00 */
[----:B------:R-:W-:-:S02]  /*21d0*/  @P0 IMAD.MOV.U32 R175, RZ, RZ, R13 ;  /* 0x000000ffffaf0224 */ /* 0x000fc400078e000d */
[----:B------:R-:W-:Y:S01]  /*21e0*/  @!P0 IMAD.MOV.U32 R175, RZ, RZ, R13 ;  /* 0x000000ffffaf8224 */ /* 0x000fe200078e000d */
[-C--:B------:R-:W-:Y:S01]  /*21f0*/  ISETP.GE.AND P0, PT, R11, R63.reuse, PT ;  /* 0x0000003f0b00720c */ /* 0x080fe20003f06270 */
[C---:B------:R-:W-:Y:S01]  /*2200*/  VIADD R9, R14.reuse, 0xc0 ;  /* 0x000000c00e097836 */ /* 0x040fe20000000000 */
[C---:B------:R-:W-:Y:S01]  /*2210*/  ISETP.GE.AND P1, PT, R14.reuse, R63, PT ;  /* 0x0000003f0e00720c */ /* 0x040fe20003f26270 */
[----:B------:R-:W-:Y:S02]  /*2220*/  IMAD R4, R7, R231, RZ ;  /* 0x000000e707047224 */ /* 0x000fe400078e02ff */
[----:B------:R-:W-:Y:S01]  /*2230*/  IMAD.X R25, R15, 0x1, R5, P2 ;  /* 0x000000010f197824 */ /* 0x000fe200010e0605 */
[----:B------:R-:W-:Y:S01]  /*2240*/  SEL R5, RZ, 0xffffffff, P0 ;  /* 0xffffffffff057807 */ /* 0x000fe20000000000 */
[----:B------:R-:W-:Y:S01]  /*2250*/  VIADD R10, R14, 0x80 ;  /* 0x000000800e0a7836 */ /* 0x000fe20000000000 */
[----:B------:R-:W-:Y:S01]  /*2260*/  ISETP.GE.AND P0, PT, R9, R63, PT ;  /* 0x0000003f0900720c */ /* 0x000fe20003f06270 */
[----:B------:R-:W-:-:S02]  /*2270*/  IMAD R4, R6, R159, R4 ;  /* 0x0000009f06047224 */ /* 0x000fc400078e0204 */
[----:B------:R-:W-:Y:S01]  /*2280*/  IMAD.WIDE.U32 R12, R231, R6, R24 ;  /* 0x00000006e70c7225 */ /* 0x000fe200078e0018 */
[----:B------:R-:W-:Y:S02]  /*2290*/  SEL R6, RZ, 0x1, P1 ;  /* 0x00000001ff067807 */ /* 0x000fe40000800000 */
[----:B------:R-:W-:Y:S02]  /*22a0*/  ISETP.GE.AND P1, PT, R10, R63, PT ;  /* 0x0000003f0a00720c */ /* 0x000fe40003f26270 */
[----:B------:R-:W-:Y:S01]  /*22b0*/  SEL R60, RZ, 0x8, P0 ;  /* 0x00000008ff3c7807 */ /* 0x000fe20000000000 */
[----:B------:R-:W-:Y:S01]  /*22c0*/  IMAD.IADD R13, R13, 0x1, R4 ;  /* 0x000000010d0d7824 */ /* 0x000fe200078e0204 */
[----:B------:R-:W-:Y:S02]  /*22d0*/  IADD3 R160, P0, R14, R3, RZ ;  /* 0x000000030ea07210 */ /* 0x000fe40007f1e0ff */
[----:B------:R-:W-:Y:S02]  /*22e0*/  SEL R4, RZ, 0x4, P1 ;  /* 0x00000004ff047807 */ /* 0x000fe40000800000 */
[----:B------:R-:W-:Y:S01]  /*22f0*/  ISETP.GT.AND P1, PT, R165, R90, PT ;  /* 0x0000005aa500720c */ /* 0x000fe20003f24270 */
[----:B------:R-:W-:-:S02]  /*2300*/  IMAD.X R161, R15, 0x1, R0, P0 ;  /* 0x000000010fa17824 */ /* 0x000fc400000e0600 */
[----:B------:R-:W-:Y:S02]  /*2310*/  IMAD.SHL.U32 R5, R5, 0x2, RZ ;  /* 0x0000000205057824 */ /* 0x000fe400078e00ff */
[----:B------:R-:W-:Y:S02]  /*2320*/  IMAD R172, R171, R174, RZ ;  /* 0x000000aeabac7224 */ /* 0x000fe400078e02ff */
[----:B------:R-:W-:Y:S01]  /*2330*/  IMAD.WIDE.U32 R160, R166, R50, R160 ;  /* 0x00000032a6a07225 */ /* 0x000fe200078e00a0 */
[----:B------:R-:W-:-:S03]  /*2340*/  LOP3.LUT R5, R5, 0x2, R6, 0xe2, !PT ;  /* 0x0000000205057812 */ /* 0x000fc600078ee206 */
[----:B------:R-:W-:Y:S01]  /*2350*/  IMAD R172, R170, R175, R172 ;  /* 0x000000afaaac7224 */ /* 0x000fe200078e02ac */
[----:B------:R-:W-:Y:S01]  /*2360*/  LEA R229, P0, R160, R168, 0x1 ;  /* 0x000000a8a0e57211 */ /* 0x000fe200078008ff */
[----:B------:R-:W-:Y:S02]  /*2370*/  IMAD.IADD R163, R161, 0x1, R162 ;  /* 0x00000001a1a37824 */ /* 0x000fe400078e02a2 */
[----:B------:R-:W-:Y:S01]  /*2380*/  IMAD.WIDE.U32 R170, R170, R174, R12 ;  /* 0x000000aeaaaa7225 */ /* 0x000fe200078e000c */
[----:B------:R-:W-:Y:S02]  /*2390*/  LOP3.LUT R60, R60, R5, R4, 0xfe, !PT ;  /* 0x000000053c3c7212 */ /* 0x000fe400078efe04 */
[----:B------:R-:W-:Y:S01]  /*23a0*/  LEA.HI.X R228, R160, R169, R163, 0x1, P0 ;  /* 0x000000a9a0e47211 */ /* 0x000fe200000f0ca3 */
[----:B------:R-:W-:Y:S02]  /*23b0*/  @!P3 IMAD.MOV.U32 R20, RZ, RZ, RZ ;  /* 0x000000ffff14b224 */ /* 0x000fe400078e00ff */
        /* <DEDUP_REMOVED lines=174> */
.L_x_7517:
        /* <DEDUP_REMOVED lines=33> */
.L_x_7401:
[----:B------:R-:W-:Y:S05]  /*30b0*/  BSYNC B0 ;  /* 0x0000000000007941 */ /* 0x000fea0003800000 */
.L_x_7400:
        /* <DEDUP_REMOVED lines=18> */
.L_x_7403:
[----:B------:R-:W-:Y:S05]  /*31e0*/  BSYNC B0 ;  /* 0x0000000000007941 */ /* 0x000fea0003800000 */
.L_x_7402:
        /* <DEDUP_REMOVED lines=21> */
.L_x_7405:
[----:B------:R-:W-:Y:S05]  /*3340*/  BSYNC B0 ;  /* 0x0000000000007941 */ /* 0x000fea0003800000 */
.L_x_7404:
        /* <DEDUP_REMOVED lines=18> */
.L_x_7407:
[----:B------:R-:W-:Y:S05]  /*3470*/  BSYNC B0 ;  /* 0x0000000000007941 */ /* 0x000fea0003800000 */
.L_x_7406:
        /* <DEDUP_REMOVED lines=68> */
.L_x_7414:
[----:B------:R-:W-:Y:S05]  /*38c0*/  BSYNC B0 ;  /* 0x0000000000007941 */ /* 0x000fea0003800000 */
.L_x_7413:
        /* <DEDUP_REMOVED lines=49> */
.L_x_7416:
[----:B------:R-:W-:Y:S05]  /*3be0*/  BSYNC B0 ;  /* 0x0000000000007941 */ /* 0x000fea0003800000 */
.L_x_7415:
        /* <DEDUP_REMOVED lines=49> */
.L_x_7418:
[----:B------:R-:W-:Y:S05]  /*3f00*/  BSYNC B0 ;  /* 0x0000000000007941 */ /* 0x000fea0003800000 */
.L_x_7417:
        /* <DEDUP_REMOVED lines=48> */
.L_x_7412:
[----:B------:R-:W-:Y:S05]  /*4210*/  BSYNC B1 ;  /* 0x0000000000017941 */ /* 0x000fea0003800000 */
.L_x_7411:
        /* <DEDUP_REMOVED lines=66> */
.L_x_7422:
[----:B------:R-:W-:Y:S05]  /*4640*/  BSYNC B0 ;  /* 0x0000000000007941 */ /* 0x000fea0003800000 */
.L_x_7421:
        /* <DEDUP_REMOVED lines=51> */
.L_x_7424:
[----:B------:R-:W-:Y:S05]  /*4980*/  BSYNC B0 ;  /* 0x0000000000007941 */ /* 0x000fea0003800000 */
.L_x_7423:
        /* <DEDUP_REMOVED lines=51> */
.L_x_7426:
[----:B------:R-:W-:Y:S05]  /*4cc0*/  BSYNC B0 ;  /* 0x0000000000007941 */ /* 0x000fea0003800000 */
.L_x_7425:
        /* <DEDUP_REMOVED lines=50> */
.L_x_7420:
[----:B------:R-:W-:Y:S05]  /*4ff0*/  BSYNC B1 ;  /* 0x0000000000017941 */ /* 0x000fea0003800000 */
.L_x_7419:
        /* <DEDUP_REMOVED lines=66> */
.L_x_7430:
[----:B------:R-:W-:Y:S05]  /*5420*/  BSYNC B0 ;  /* 0x0000000000007941 */ /* 0x000fea0003800000 */
.L_x_7429:
        /* <DEDUP_REMOVED lines=51> */
.L_x_7432:
[----:B------:R-:W-:Y:S05]  /*5760*/  BSYNC B0 ;  /* 0x0000000000007941 */ /* 0x000fea0003800000 */
.L_x_7431:
        /* <DEDUP_REMOVED lines=51> */
.L_x_7434:
[----:B------:R-:W-:Y:S05]  /*5aa0*/  BSYNC B0 ;  /* 0x0000000000007941 */ /* 0x000fea0003800000 */
.L_x_7433:
        /* <DEDUP_REMOVED lines=50> */
.L_x_7428:
[----:B------:R-:W-:Y:S05]  /*5dd0*/  BSYNC B1 ;  /* 0x0000000000017941 */ /* 0x000fea0003800000 */
.L_x_7427:
        /* <DEDUP_REMOVED lines=70> */
.L_x_7438:
[----:B------:R-:W-:Y:S05]  /*6240*/  BSYNC B0 ;  /* 0x0000000000007941 */ /* 0x000fea0003800000 */
.L_x_7437:
        /* <DEDUP_REMOVED lines=51> */
.L_x_7440:
[----:B------:R-:W-:Y:S05]  /*6580*/  BSYNC B0 ;  /* 0x0000000000007941 */ /* 0x000fea0003800000 */
.L_x_7439:
        /* <DEDUP_REMOVED lines=51> */
.L_x_7442:
[----:B------:R-:W-:Y:S05]  /*68c0*/  BSYNC B0 ;  /* 0x0000000000007941 */ /* 0x000fea0003800000 */
.L_x_7441:
        /* <DEDUP_REMOVED lines=50> */
.L_x_7436:
[----:B------:R-:W-:Y:S05]  /*6bf0*/  BSYNC B1 ;  /* 0x0000000000017941 */ /* 0x000fea0003800000 */
.L_x_7435:
[----:B------:R-:W2:Y:S02]  /*6c00*/  LD.E R0, desc[UR6][R18.64+0xd0] ;  /* 0x0000d00612007980 */ /* 0x000ea4000c101900 */
[----:B--2---:R-:W-:Y:S05]  /*6c10*/  IMAD.U32 R0, R0, -0x20, RZ ;  /* 0xffffffe000007824 */ /* 0x004fea00078e00ff */
[C---:B------:R-:W-:Y:S02]  /*6c20*/  LEA R20, P1, R0.reuse, R20, 0x1 ;  /* 0x0000001400147211 */ /* 0x040fe400078208ff */
[C---:B------:R-:W-:Y:S02]  /*6c30*/  LEA R42, P0, R0.reuse, R42, 0x1 ;  /* 0x0000002a002a7211 */ /* 0x040fe400078008ff */
[C---:B------:R-:W-:Y:S02]  /*6c40*/  LEA.HI.X.SX32 R21, R0.reuse, R21, 0x1, P1 ;  /* 0x0000001500157211 */ /* 0x040fe400008f0eff */
[----:B------:R-:W-:Y:S01]  /*6c50*/  LEA.HI.X.SX32 R43, R0, R43, 0x1, P0 ;  /* 0x0000002b002b7211 */ /* 0x000fe200000f0eff */
[----:B------:R-:W-:Y:S05]  /*6c60*/  BRA `(.L_x_7443) ;  /* 0x0000006800847947 */ /* 0x000fea0003800000 */
.L_x_7410:
        /* <DEDUP_REMOVED lines=94> */
.L_x_7449:
[----:B------:R-:W-:Y:S05]  /*7250*/  BSYNC B0 ;  /* 0x0000000000007941 */ /* 0x000fea0003800000 */
.L_x_7448:
[----:B-----5:R2:W-:Y:S02]  /*7260*/  ST.E.128 desc[UR6][R126.64], R24 ;  /* 0x000000187e007985 */ /* 0x0205e4000c101d06 */
.L_x_7447:
[----:B------:R-:W-:Y:S05]  /*7270*/  BSYNC B1 ;  /* 0x0000000000017941 */ /* 0x000fea0003800000 */
.L_x_7446:
        /* <DEDUP_REMOVED lines=92> */
.L_x_7453:
[----:B------:R-:W-:Y:S05]  /*7840*/  BSYNC B0 ;  /* 0x0000000000007941 */ /* 0x000fea0003800000 */
.L_x_7452:
[----:B-----5:R2:W-:Y:S02]  /*7850*/  ST.E.128 desc[UR6][R126.64+0x80], R24 ;  /* 0x000080187e007985 */ /* 0x0205e4000c101d06 */
.L_x_7451:
[----:B------:R-:W-:Y:S05]  /*7860*/  BSYNC B1 ;  /* 0x0000000000017941 */ /* 0x000fea0003800000 */
.L_x_7450:
        /* <DEDUP_REMOVED lines=92> */
.L_x_7457:
[----:B------:R-:W-:Y:S05]  /*7e30*/  BSYNC B0 ;  /* 0x0000000000007941 */ /* 0x000fea0003800000 */
.L_x_7456:
[----:B-----5:R2:W-:Y:S02]  /*7e40*/  ST.E.128 desc[UR6][R126.64+0x100], R24 ;  /* 0x000100187e007985 */ /* 0x0205e4000c101d06 */
.L_x_7455:
[----:B------:R-:W-:Y:S05]  /*7e50*/  BSYNC B1 ;  /* 0x0000000000017941 */ /* 0x000fea0003800000 */
.L_x_7454:
        /* <DEDUP_REMOVED lines=91> */
.L_x_7459:
[----:B------:R-:W-:Y:S05]  /*8410*/  BSYNC B0 ;  /* 0x0000000000007941 */ /* 0x000fea0003800000 */
.L_x_7458:
[----:B-----5:R2:W-:Y:S02]  /*8420*/  ST.E.128 desc[UR6][R126.64+0x180], R24 ;  /* 0x000180187e007985 */ /* 0x0205e4000c101d06 */
.L_x_7445:
[----:B------:R-:W-:Y:S05]  /*8430*/  BSYNC B2 ;  /* 0x0000000000027941 */ /* 0x000fea0003800000 */
.L_x_7444:
        /* <DEDUP_REMOVED lines=99> */
.L_x_7465:
[----:B------:R-:W-:Y:S05]  /*8a70*/  BSYNC B0 ;  /* 0x0000000000007941 */ /* 0x000fea0003800000 */
.L_x_7464:
[----:B-----5:R2:W-:Y:S02]  /*8a80*/  ST.E.128 desc[UR6][R192.64], R24 ;  /* 0x00000018c0007985 */ /* 0x0205e4000c101d06 */
.L_x_7463:
[----:B------:R-:W-:Y:S05]  /*8a90*/  BSYNC B1 ;  /* 0x0000000000017941 */ /* 0x000fea0003800000 */
.L_x_7462:
        /* <DEDUP_REMOVED lines=94> */
.L_x_7469:
[----:B------:R-:W-:Y:S05]  /*9080*/  BSYNC B0 ;  /* 0x0000000000007941 */ /* 0x000fea0003800000 */
.L_x_7468:
[----:B-----5:R2:W-:Y:S02]  /*9090*/  ST.E.128 desc[UR6][R192.64], R24 ;  /* 0x00000018c0007985 */ /* 0x0205e4000c101d06 */
.L_x_7467:
[----:B------:R-:W-:Y:S05]  /*90a0*/  BSYNC B1 ;  /* 0x0000000000017941 */ /* 0x000fea0003800000 */
.L_x_7466:
        /* <DEDUP_REMOVED lines=94> */
.L_x_7473:
[----:B------:R-:W-:Y:S05]  /*9690*/  BSYNC B0 ;  /* 0x0000000000007941 */ /* 0x000fea0003800000 */
.L_x_7472:
[----:B-----5:R2:W-:Y:S02]  /*96a0*/  ST.E.128 desc[UR6][R192.64], R24 ;  /* 0x00000018c0007985 */ /* 0x0205e4000c101d06 */
.L_x_7471:
[----:B------:R-:W-:Y:S05]  /*96b0*/  BSYNC B1 ;  /* 0x0000000000017941 */ /* 0x000fea0003800000 */
.L_x_7470:
        /* <DEDUP_REMOVED lines=93> */
.L_x_7475:
[----:B------:R-:W-:Y:S05]  /*9c90*/  BSYNC B0 ;  /* 0x0000000000007941 */ /* 0x000fea0003800000 */
.L_x_7474:
[----:B-----5:R2:W-:Y:S02]  /*9ca0*/  ST.E.128 desc[UR6][R192.64], R24 ;  /* 0x00000018c0007985 */ /* 0x0205e4000c101d06 */
.L_x_7461:
[----:B------:R-:W-:Y:S05]  /*9cb0*/  BSYNC B2 ;  /* 0x0000000000027941 */ /* 0x000fea0003800000 */
.L_x_7460:
        /* <DEDUP_REMOVED lines=99> */
.L_x_7481:
[----:B------:R-:W-:Y:S05]  /*a2f0*/  BSYNC B0 ;  /* 0x0000000000007941 */ /* 0x000fea0003800000 */
.L_x_7480:
[----:B-----5:R2:W-:Y:S02]  /*a300*/  ST.E.128 desc[UR6][R192.64], R24 ;  /* 0x00000018c0007985 */ /* 0x0205e4000c101d06 */
.L_x_7479:
[----:B------:R-:W-:Y:S05]  /*a310*/  BSYNC B1 ;  /* 0x0000000000017941 */ /* 0x000fea0003800000 */
.L_x_7478:
        /* <DEDUP_REMOVED lines=94> */
.L_x_7485:
[----:B------:R-:W-:Y:S05]  /*a900*/  BSYNC B0 ;  /* 0x0000000000007941 */ /* 0x000fea0003800000 */
.L_x_7484:
[----:B-----5:R2:W-:Y:S02]  /*a910*/  ST.E.128 desc[UR6][R192.64], R24 ;  /* 0x00000018c0007985 */ /* 0x0205e4000c101d06 */
.L_x_7483:
[----:B------:R-:W-:Y:S05]  /*a920*/  BSYNC B1 ;  /* 0x0000000000017941 */ /* 0x000fea0003800000 */
.L_x_7482:
        /* <DEDUP_REMOVED lines=94> */
.L_x_7489:
[----:B------:R-:W-:Y:S05]  /*af10*/  BSYNC B0 ;  /* 0x0000000000007941 */ /* 0x000fea0003800000 */
.L_x_7488:
[----:B-----5:R2:W-:Y:S02]  /*af20*/  ST.E.128 desc[UR6][R192.64], R24 ;  /* 0x00000018c0007985 */ /* 0x0205e4000c101d06 */
.L_x_7487:
[----:B------:R-:W-:Y:S05]  /*af30*/  BSYNC B1 ;  /* 0x0000000000017941 */ /* 0x000fea0003800000 */
.L_x_7486:
        /* <DEDUP_REMOVED lines=93> */
.L_x_7491:
[----:B------:R-:W-:Y:S05]  /*b510*/  BSYNC B0 ;  /* 0x0000000000007941 */ /* 0x000fea0003800000 */
.L_x_7490:
[----:B-----5:R2:W-:Y:S02]  /*b520*/  ST.E.128 desc[UR6][R192.64], R24 ;  /* 0x00000018c0007985 */ /* 0x0205e4000c101d06 */
.L_x_7477:
[----:B------:R-:W-:Y:S05]  /*b530*/  BSYNC B2 ;  /* 0x0000000000027941 */ /* 0x000fea0003800000 */
.L_x_7476:
        /* <DEDUP_REMOVED lines=103> */
.L_x_7497:
[----:B------:R-:W-:Y:S05]  /*bbb0*/  BSYNC B0 ;  /* 0x0000000000007941 */ /* 0x000fea0003800000 */
.L_x_7496:
[----:B-----5:R2:W-:Y:S02]  /*bbc0*/  ST.E.128 desc[UR6][R186.64], R24 ;  /* 0x00000018ba007985 */ /* 0x0205e4000c101d06 */
.L_x_7495:
[----:B------:R-:W-:Y:S05]  /*bbd0*/  BSYNC B1 ;  /* 0x0000000000017941 */ /* 0x000fea0003800000 */
.L_x_7494:
        /* <DEDUP_REMOVED lines=94> */
.L_x_7501:
[----:B------:R-:W-:Y:S05]  /*c1c0*/  BSYNC B0 ;  /* 0x0000000000007941 */ /* 0x000fea0003800000 */
.L_x_7500:
[----:B-----5:R2:W-:Y:S02]  /*c1d0*/  ST.E.128 desc[UR6][R186.64], R24 ;  /* 0x00000018ba007985 */ /* 0x0205e4000c101d06 */
.L_x_7499:
[----:B------:R-:W-:Y:S05]  /*c1e0*/  BSYNC B1 ;  /* 0x0000000000017941 */ /* 0x000fea0003800000 */
.L_x_7498:
        /* <DEDUP_REMOVED lines=94> */
.L_x_7505:
[----:B------:R-:W-:Y:S05]  /*c7d0*/  BSYNC B0 ;  /* 0x0000000000007941 */ /* 0x000fea0003800000 */
.L_x_7504:
[----:B-----5:R2:W-:Y:S02]  /*c7e0*/  ST.E.128 desc[UR6][R186.64], R24 ;  /* 0x00000018ba007985 */ /* 0x0205e4000c101d06 */
.L_x_7503:
[----:B------:R-:W-:Y:S05]  /*c7f0*/  BSYNC B1 ;  /* 0x0000000000017941 */ /* 0x000fea0003800000 */
.L_x_7502:
        /* <DEDUP_REMOVED lines=93> */
.L_x_7507:
[----:B------:R-:W-:Y:S05]  /*cdd0*/  BSYNC B0 ;  /* 0x0000000000007941 */ /* 0x000fea0003800000 */
.L_x_7506:
[----:B-----5:R2:W-:Y:S02]  /*cde0*/  ST.E.128 desc[UR6][R186.64], R24 ;  /* 0x00000018ba007985 */ /* 0x0205e4000c101d06 */
.L_x_7493:
[----:B------:R-:W-:Y:S05]  /*cdf0*/  BSYNC B2 ;  /* 0x0000000000027941 */ /* 0x000fea0003800000 */
.L_x_7492:
        /* <DEDUP_REMOVED lines=11> */
.L_x_7409:
        /* <DEDUP_REMOVED lines=29> */
.L_x_7509:
[----:B------:R-:W-:Y:S05]  /*d080*/  BSYNC B0 ;  /* 0x0000000000007941 */ /* 0x000fea0003800000 */
.L_x_7508:
        /* <DEDUP_REMOVED lines=30> */
.L_x_7511:
[----:B------:R-:W-:Y:S05]  /*d270*/  BSYNC B0 ;  /* 0x0000000000007941 */ /* 0x000fea0003800000 */
.L_x_7510:
        /* <DEDUP_REMOVED lines=30> */
.L_x_7513:
[----:B------:R-:W-:Y:S05]  /*d460*/  BSYNC B0 ;  /* 0x0000000000007941 */ /* 0x000fea0003800000 */
.L_x_7512:
        /* <DEDUP_REMOVED lines=33> */
.L_x_7443:
[----:B------:R-:W-:Y:S05]  /*d680*/  BSYNC B3 ;  /* 0x0000000000037941 */ /* 0x000fea0003800000 */
.L_x_7408:
        /* <DEDUP_REMOVED lines=91> */
.L_x_7515:
        /* <DEDUP_REMOVED lines=10> */
.L_x_7516:
[----:B------:R-:W-:Y:S05]  /*dce0*/  BSYNC B0 ;  /* 0x0000000000007941 */ /* 0x000fea0003800000 */
.L_x_7514:
[----:B------:R-:W-:Y:S04]  /*dcf0*/  IADD3 R12, R12, -0x1, RZ ;  /* 0xffffffff0c0c7810 */ /* 0x000fe80007ffe0ff */
[----:B------:R-:W-:Y:S11]  /*dd00*/  ISETP.GT.AND P0, PT, R12, R90, PT ;  /* 0x0000005a0c00720c */ /* 0x000ff60003f04270 */
[----:B------:R-:W-:Y:S02]  /*dd10*/  @!UPT UIADD3 URZ, URZ, URZ, URZ ;  /* 0x0000003f3f3ff290 */ /* 0x000fe4000fffe03f */
[----:B------:R-:W-:Y:S05]  /*dd20*/  @P0 BRA `(.L_x_7517) ;  /* 0xffffff50005c0947 */ /* 0x000fea000383ffff */
.L_x_7399:
        /* <DEDUP_REMOVED lines=23> */
[----:B-1----:R-:W-:Y:S02]  /*dea0*/  LEA.HI R7, R0, R0, RZ, 0x1 ;  /* 0x0000000000077211 */ /* 0x002fe400078f08ff */
[----:B------:R-:W-:Y:S02]  /*deb0*/  IADD3 R4, P1, R4, R170, RZ ;  /* 0x000000aa04047210 */ /* 0x000fe40007f3e0ff */
[----:B------:R-:W-:Y:S02]  /*dec0*/  SHF.R.S32.HI R7, RZ, 0x1, R7 ;  /* 0x00000001ff077819 */ /* 0x000fe40000011407 */
[----:B---3--:R-:W-:Y:S01]  /*ded0*/  ISETP.NE.AND P4, PT, R2, RZ, PT ;  /* 0x000000ff0200720c */ /* 0x008fe20003f85270 */
[----:B------:R-:W-:Y:S01]  /*dee0*/  IMAD.MOV.U32 R172, RZ, RZ, R170 ;  /* 0x000000ffffac7224 */ /* 0x000fe200078e00aa */
[----:B------:R-:W-:Y:S01]  /*def0*/  LEA R64, P2, R170, R176, 0x1 ;  /* 0x000000b0aa407211 */ /* 0x000fe200078408ff */
[----:B------:R-:W-:Y:S01]  /*df00*/  IMAD R21, R166, R7, R62 ;  /* 0x00000007a6157224 */ /* 0x000fe200078e023e */
[----:B------:R-:W-:Y:S01]  /*df10*/  LEA R5, P0, R174, R170, 0x5 ;  /* 0x000000aaae057211 */ /* 0x000fe200078028ff */
[--C-:B------:R-:W-:Y:S01]  /*df20*/  IMAD.X R3, R3, 0x1, R173.reuse, P1 ;  /* 0x0000000103037824 */ /* 0x100fe200008e06ad */
[----:B------:R-:W-:Y:S01]  /*df30*/  LEA.HI.X R65, R170, R177, R173, 0x1, P2 ;  /* 0x000000b1aa417211 */ /* 0x000fe200010f0cad */
[----:B------:R-:W-:Y:S01]  /*df40*/  IMAD R12, R175, 0x30, RZ ;  /* 0x00000030af0c7824 */ /* 0x000fe200078e02ff */
[C---:B------:R-:W-:Y:S01]  /*df50*/  LEA.HI.X R13, R174.reuse, R173, R175, 0x5, P0 ;  /* 0x000000adae0d7211 */ /* 0x040fe200000f2caf */
[----:B------:R-:W-:Y:S01]  /*df60*/  IMAD.WIDE.U32 R172, R174, 0x30, R172 ;  /* 0x00000030aeac7825 */ /* 0x000fe200078e00ac */
[----:B------:R-:W-:-:S02]  /*df70*/  LEA R46, P1, R4, R176, 0x1 ;  /* 0x000000b0042e7211 */ /* 0x000fc400078208ff */
[-C--:B------:R-:W-:Y:S01]  /*df80*/  LEA R44, P0, R5, R176.reuse, 0x1 ;  /* 0x000000b0052c7211 */ /* 0x080fe200078008ff */
[----:B------:R-:W-:Y:S01]  /*df90*/  IMAD.IADD R62, R62, 0x1, R21 ;  /* 0x000000013e3e7824 */ /* 0x000fe200078e0215 */
[-C--:B------:R-:W-:Y:S01]  /*dfa0*/  LEA.HI.X R47, R4, R177.reuse, R3, 0x1, P1 ;  /* 0x000000b1042f7211 */ /* 0x080fe200008f0c03 */
        /* <DEDUP_REMOVED lines=40> */
[C---:B------:R-:W-:Y:S02]  /*e230*/  SHF.L.U32 R34, R26.reuse, 0x10, RZ ;  /* 0x000000101a227819 */ /* 0x040fe400000006ff */
[----:B------:R-:W-:Y:S02]  /*e240*/  LOP3.LUT R38, R26, 0xffff0000, RZ, 0xc0, !PT ;  /* 0xffff00001a267812 */ /* 0x000fe400078ec0ff */
        /* <DEDUP_REMOVED lines=32> */
.L_x_7526:
[----:B------:R-:W-:Y:S05]  /*e450*/  BSYNC B0 ;  /* 0x0000000000007941 */ /* 0x000fea0003800000 */
.L_x_7525:
[----:B-----5:R3:W-:Y:S02]  /*e460*/  STS.128 [R238], R24 ;  /* 0x00000018ee007388 */ /* 0x0207e40000000c00 */
.L_x_7524:
[----:B------:R-:W-:Y:S05]  /*e470*/  BSYNC B1 ;  /* 0x0000000000017941 */ /* 0x000fea0003800000 */
.L_x_7523:
        /* <DEDUP_REMOVED lines=50> */
.L_x_7530:
[----:B------:R-:W-:Y:S05]  /*e7a0*/  BSYNC B0 ;  /* 0x0000000000007941 */ /* 0x000fea0003800000 */
.L_x_7529:
[----:B-----5:R1:W-:Y:S02]  /*e7b0*/  STS.128 [R238+0x2000], R24 ;  /* 0x00200018ee007388 */ /* 0x0203e40000000c00 */
.L_x_7528:
[----:B------:R-:W-:Y:S05]  /*e7c0*/  BSYNC B1 ;  /* 0x0000000000017941 */ /* 0x000fea0003800000 */
.L_x_7527:
        /* <DEDUP_REMOVED lines=50> */
.L_x_7534:
[----:B------:R-:W-:Y:S05]  /*eaf0*/  BSYNC B0 ;  /* 0x0000000000007941 */ /* 0x000fea0003800000 */
.L_x_7533:
[----:B-----5:R3:W-:Y:S02]  /*eb00*/  STS.128 [R238+0x4000], R24 ;  /* 0x00400018ee007388 */ /* 0x0207e40000000c00 */
.L_x_7532:
[----:B------:R-:W-:Y:S05]  /*eb10*/  BSYNC B1 ;  /* 0x0000000000017941 */ /* 0x000fea0003800000 */
.L_x_7531:
        /* <DEDUP_REMOVED lines=49> */
.L_x_7536:
[----:B------:R-:W-:Y:S05]  /*ee30*/  BSYNC B0 ;  /* 0x0000000000007941 */ /* 0x000fea0003800000 */
.L_x_7535:
[----:B-----5:R3:W-:Y:S02]  /*ee40*/  STS.128 [R238+0x6000], R24 ;  /* 0x00600018ee007388 */ /* 0x0207e40000000c00 */
.L_x_7522:
[----:B------:R-:W-:Y:S05]  /*ee50*/  BSYNC B2 ;  /* 0x0000000000027941 */ /* 0x000fea0003800000 */
.L_x_7521:
        /* <DEDUP_REMOVED lines=63> */
.L_x_7542:
[----:B------:R-:W-:Y:S05]  /*f250*/  BSYNC B0 ;  /* 0x0000000000007941 */ /* 0x000fea0003800000 */
.L_x_7541:
[----:B-----5:R3:W-:Y:S02]  /*f260*/  STS.128 [R238+0x800], R24 ;  /* 0x00080018ee007388 */ /* 0x0207e40000000c00 */
.L_x_7540:
[----:B------:R-:W-:Y:S05]  /*f270*/  BSYNC B1 ;  /* 0x0000000000017941 */ /* 0x000fea0003800000 */
.L_x_7539:
        /* <DEDUP_REMOVED lines=50> */
.L_x_7546:
[----:B------:R-:W-:Y:S05]  /*f5a0*/  BSYNC B0 ;  /* 0x0000000000007941 */ /* 0x000fea0003800000 */
.L_x_7545:
[----:B-----5:R3:W-:Y:S02]  /*f5b0*/  STS.128 [R238+0x2800], R24 ;  /* 0x00280018ee007388 */ /* 0x0207e40000000c00 */
.L_x_7544:
[----:B------:R-:W-:Y:S05]  /*f5c0*/  BSYNC B1 ;  /* 0x0000000000017941 */ /* 0x000fea0003800000 */
.L_x_7543:
        /* <DEDUP_REMOVED lines=50> */
.L_x_7550:
[----:B------:R-:W-:Y:S05]  /*f8f0*/  BSYNC B0 ;  /* 0x0000000000007941 */ /* 0x000fea0003800000 */
.L_x_7549:
[----:B-----5:R3:W-:Y:S02]  /*f900*/  STS.128 [R238+0x4800], R24 ;  /* 0x00480018ee007388 */ /* 0x0207e40000000c00 */
.L_x_7548:
[----:B------:R-:W-:Y:S05]  /*f910*/  BSYNC B1 ;  /* 0x0000000000017941 */ /* 0x000fea0003800000 */
.L_x_7547:
        /* <DEDUP_REMOVED lines=49> */
.L_x_7552:
[----:B------:R-:W-:Y:S05]  /*fc30*/  BSYNC B0 ;  /* 0x0000000000007941 */ /* 0x000fea0003800000 */
.L_x_7551:
[----:B-----5:R3:W-:Y:S02]  /*fc40*/  STS.128 [R238+0x6800], R24 ;  /* 0x00680018ee007388 */ /* 0x0207e40000000c00 */
.L_x_7538:
[----:B------:R-:W-:Y:S05]  /*fc50*/  BSYNC B2 ;  /* 0x0000000000027941 */ /* 0x000fea0003800000 */
.L_x_7537:
        /* <DEDUP_REMOVED lines=64> */
.L_x_7558:
[----:B------:R-:W-:Y:S05]  /*10060*/  BSYNC B0 ;  /* 0x0000000000007941 */ /* 0x000fea0003800000 */
.L_x_7557:
[----:B-----5:R3:W-:Y:S02]  /*10070*/  STS.128 [R238+0x1000], R24 ;  /* 0x00100018ee007388 */ /* 0x0207e40000000c00 */
.L_x_7556:
[----:B------:R-:W-:Y:S05]  /*10080*/  BSYNC B1 ;  /* 0x0000000000017941 */ /* 0x000fea0003800000 */
.L_x_7555:
        /* <DEDUP_REMOVED lines=50> */
.L_x_7562:
[----:B------:R-:W-:Y:S05]  /*103b0*/  BSYNC B0 ;  /* 0x0000000000007941 */ /* 0x000fea0003800000 */
.L_x_7561:
[----:B-----5:R3:W-:Y:S02]  /*103c0*/  STS.128 [R238+0x3000], R24 ;  /* 0x00300018ee007388 */ /* 0x0207e40000000c00 */
.L_x_7560:
[----:B------:R-:W-:Y:S05]  /*103d0*/  BSYNC B1 ;  /* 0x0000000000017941 */ /* 0x000fea0003800000 */
.L_x_7559:
        /* <DEDUP_REMOVED lines=50> */
.L_x_7566:
[----:B------:R-:W-:Y:S05]  /*10700*/  BSYNC B0 ;  /* 0x0000000000007941 */ /* 0x000fea0003800000 */
.L_x_7565:
[----:B-----5:R3:W-:Y:S02]  /*10710*/  STS.128 [R238+0x5000], R24 ;  /* 0x00500018ee007388 */ /* 0x0207e40000000c00 */
.L_x_7564:
[----:B------:R-:W-:Y:S05]  /*10720*/  BSYNC B1 ;  /* 0x0000000000017941 */ /* 0x000fea0003800000 */
.L_x_7563:
        /* <DEDUP_REMOVED lines=47> */
.L_x_7568:
[----:B------:R-:W-:Y:S05]  /*10a20*/  BSYNC B0 ;  /* 0x0000000000007941 */ /* 0x000fea0003800000 */
.L_x_7567:
[----:B-----5:R1:W-:Y:S02]  /*10a30*/  STS.128 [R238+0x7000], R44 ;  /* 0x0070002cee007388 */ /* 0x0203e40000000c00 */
.L_x_7554:
[----:B------:R-:W-:Y:S05]  /*10a40*/  BSYNC B2 ;  /* 0x0000000000027941 */ /* 0x000fea0003800000 */
.L_x_7553:
        /* <DEDUP_REMOVED lines=12> */
[-C--:B-1-3--:R-:W-:Y:S02]  /*10b10*/  IADD3 R24, P2, R36, R3.reuse, RZ ;  /* 0x0000000324187210 */ /* 0x08afe40007f5e0ff */
        /* <DEDUP_REMOVED lines=50> */
.L_x_7573:
[----:B------:R-:W-:Y:S05]  /*10e40*/  BSYNC B0 ;  /* 0x0000000000007941 */ /* 0x000fea0003800000 */
.L_x_7572:
[----:B-----5:R3:W-:Y:S02]  /*10e50*/  STS.128 [R238+0x1800], R20 ;  /* 0x00180014ee007388 */ /* 0x0207e40000000c00 */
.L_x_7571:
[----:B------:R-:W-:Y:S05]  /*10e60*/  BSYNC B1 ;  /* 0x0000000000017941 */ /* 0x000fea0003800000 */
.L_x_7570:
        /* <DEDUP_REMOVED lines=50> */
.L_x_7577:
[----:B------:R-:W-:Y:S05]  /*11190*/  BSYNC B0 ;  /* 0x0000000000007941 */ /* 0x000fea0003800000 */
.L_x_7576:
[----:B-----5:R1:W-:Y:S02]  /*111a0*/  STS.128 [R238+0x3800], R20 ;  /* 0x00380014ee007388 */ /* 0x0203e40000000c00 */
.L_x_7575:
[----:B------:R-:W-:Y:S05]  /*111b0*/  BSYNC B1 ;  /* 0x0000000000017941 */ /* 0x000fea0003800000 */
.L_x_7574:
        /* <DEDUP_REMOVED lines=50> */
.L_x_7581:
[----:B------:R-:W-:Y:S05]  /*114e0*/  BSYNC B0 ;  /* 0x0000000000007941 */ /* 0x000fea0003800000 */
.L_x_7580:
[----:B-----5:R3:W-:Y:S02]  /*114f0*/  STS.128 [R238+0x5800], R20 ;  /* 0x00580014ee007388 */ /* 0x0207e40000000c00 */
.L_x_7579:
[----:B------:R-:W-:Y:S05]  /*11500*/  BSYNC B1 ;  /* 0x0000000000017941 */ /* 0x000fea0003800000 */
.L_x_7578:
        /* <DEDUP_REMOVED lines=8> */
[----:B------:R-:W4:Y:S01]  /*11590*/  LD.E.64 R4, desc[UR6][R24.64+0xc0] ;  /* 0x0000c00618047980 */ /* 0x000f22000c101b00 */
[----:B-----5:R-:W-:Y:S02]  /*115a0*/  LOP3.LUT R0, R21, 0xffff0000, RZ, 0xc0, !PT ;  /* 0xffff000015007812 */ /* 0x020fe400078ec0ff */
[----:B------:R-:W-:Y:S02]  /*115b0*/  LOP3.LUT R15, R23, 0xffff0000, RZ, 0xc0, !PT ;  /* 0xffff0000170f7812 */ /* 0x000fe400078ec0ff */
[----:B------:R-:W-:Y:S02]  /*115c0*/  SHF.L.U32 R6, R21, 0x10, RZ ;  /* 0x0000001015067819 */ /* 0x000fe400000006ff */
[----:B------:R-:W-:-:S02]  /*115d0*/  SHF.L.U32 R7, R20, 0x10, RZ ;  /* 0x0000001014077819 */ /* 0x000fc400000006ff */
[----:B------:R-:W-:Y:S02]  /*115e0*/  LOP3.LUT R20, R20, 0xffff0000, RZ, 0xc0, !PT ;  /* 0xffff000014147812 */ /* 0x000fe400078ec0ff */
[C---:B---3--:R-:W-:Y:S01]  /*115f0*/  SHF.L.U32 R17, R22.reuse, 0x10, RZ ;  /* 0x0000001016117819 */ /* 0x048fe200000006ff */
[----:B------:R-:W-:Y:S01]  /*11600*/  IMAD.U32 R16, R23, 0x10000, RZ ;  /* 0x0001000017107824 */ /* 0x000fe200078e00ff */
        /* <DEDUP_REMOVED lines=31> */
.L_x_7583:
[----:B------:R-:W-:Y:S05]  /*11800*/  BSYNC B0 ;  /* 0x0000000000007941 */ /* 0x000fea0003800000 */
.L_x_7582:
[----:B-----5:R3:W-:Y:S01]  /*11810*/  STS.128 [R238+0x7800], R20 ;  /* 0x00780014ee007388 */ /* 0x0207e20000000c00 */
[----:B------:R-:W-:Y:S05]  /*11820*/  BRA `(.L_x_7569) ;  /* 0x00000068009c7947 */ /* 0x000fea0003800000 */
.L_x_7520:
        /* <DEDUP_REMOVED lines=93> */
.L_x_7589:
[----:B------:R-:W-:Y:S05]  /*11e00*/  BSYNC B0 ;  /* 0x0000000000007941 */ /* 0x000fea0003800000 */
.L_x_7588:
[----:B-----5:R3:W-:Y:S02]  /*11e10*/  STS.128 [R238], R32 ;  /* 0x00000020ee007388 */ /* 0x0207e40000000c00 */
.L_x_7587:
[----:B------:R-:W-:Y:S05]  /*11e20*/  BSYNC B1 ;  /* 0x0000000000017941 */ /* 0x000fea0003800000 */
.L_x_7586:
        /* <DEDUP_REMOVED lines=91> */
.L_x_7593:
[----:B------:R-:W-:Y:S05]  /*123e0*/  BSYNC B0 ;  /* 0x0000000000007941 */ /* 0x000fea0003800000 */
.L_x_7592:
[----:B-----5:R1:W-:Y:S02]  /*123f0*/  STS.128 [R238+0x2000], R32 ;  /* 0x00200020ee007388 */ /* 0x0203e40000000c00 */
.L_x_7591:
[----:B------:R-:W-:Y:S05]  /*12400*/  BSYNC B1 ;  /* 0x0000000000017941 */ /* 0x000fea0003800000 */
.L_x_7590:
        /* <DEDUP_REMOVED lines=91> */
.L_x_7597:
[----:B------:R-:W-:Y:S05]  /*129c0*/  BSYNC B0 ;  /* 0x0000000000007941 */ /* 0x000fea0003800000 */
.L_x_7596:
[----:B-----5:R3:W-:Y:S02]  /*129d0*/  STS.128 [R238+0x4000], R32 ;  /* 0x00400020ee007388 */ /* 0x0207e40000000c00 */
.L_x_7595:
[----:B------:R-:W-:Y:S05]  /*129e0*/  BSYNC B1 ;  /* 0x0000000000017941 */ /* 0x000fea0003800000 */
.L_x_7594:
        /* <DEDUP_REMOVED lines=38> */
[----:B-12---:R-:W-:Y:S02]  /*12c50*/  LOP3.LUT R64, R21, 0xffff0000, RZ, 0xc0, !PT ;  /* 0xffff000015407812 */ /* 0x006fe400078ec0ff */
        /* <DEDUP_REMOVED lines=51> */
.L_x_7599:
[----:B------:R-:W-:Y:S05]  /*12f90*/  BSYNC B0 ;  /* 0x0000000000007941 */ /* 0x000fea0003800000 */
.L_x_7598:
[----:B-----5:R3:W-:Y:S02]  /*12fa0*/  STS.128 [R238+0x6000], R32 ;  /* 0x00600020ee007388 */ /* 0x0207e40000000c00 */
.L_x_7585:
[----:B------:R-:W-:Y:S05]  /*12fb0*/  BSYNC B2 ;  /* 0x0000000000027941 */ /* 0x000fea0003800000 */
.L_x_7584:
        /* <DEDUP_REMOVED lines=44> */
[----:B--2---:R-:W-:Y:S01]  /*13280*/  IMAD.U32 R64, R26, 0x10000, RZ ;  /* 0x000100001a407824 */ /* 0x004fe200078e00ff */
[C---:B------:R-:W-:Y:S01]  /*13290*/  SHF.L.U32 R24, R25.reuse, 0x10, RZ ;  /* 0x0000001019187819 */ /* 0x040fe200000006ff */
[----:B----4-:R-:W-:Y:S01]  /*132a0*/  IMAD.U32 R67, R20, 0x10000, RZ ;  /* 0x0001000014437824 */ /* 0x010fe200078e00ff */
        /* <DEDUP_REMOVED lines=51> */
.L_x_7605:
[----:B------:R-:W-:Y:S05]  /*135e0*/  BSYNC B0 ;  /* 0x0000000000007941 */ /* 0x000fea0003800000 */
.L_x_7604:
[----:B-----5:R3:W-:Y:S02]  /*135f0*/  STS.128 [R238+0x800], R32 ;  /* 0x00080020ee007388 */ /* 0x0207e40000000c00 */
.L_x_7603:
[----:B------:R-:W-:Y:S05]  /*13600*/  BSYNC B1 ;  /* 0x0000000000017941 */ /* 0x000fea0003800000 */
.L_x_7602:
        /* <DEDUP_REMOVED lines=94> */
.L_x_7609:
[----:B------:R-:W-:Y:S05]  /*13bf0*/  BSYNC B0 ;  /* 0x0000000000007941 */ /* 0x000fea0003800000 */
.L_x_7608:
[----:B-----5:R3:W-:Y:S02]  /*13c00*/  STS.128 [R238+0x2800], R32 ;  /* 0x00280020ee007388 */ /* 0x0207e40000000c00 */
.L_x_7607:
[----:B------:R-:W-:Y:S05]  /*13c10*/  BSYNC B1 ;  /* 0x0000000000017941 */ /* 0x000fea0003800000 */
.L_x_7606:
        /* <DEDUP_REMOVED lines=94> */
.L_x_7613:
[----:B------:R-:W-:Y:S05]  /*14200*/  BSYNC B0 ;  /* 0x0000000000007941 */ /* 0x000fea0003800000 */
.L_x_7612:
[----:B-----5:R3:W-:Y:S02]  /*14210*/  STS.128 [R238+0x4800], R32 ;  /* 0x00480020ee007388 */ /* 0x0207e40000000c00 */
.L_x_7611:
[----:B------:R-:W-:Y:S05]  /*14220*/  BSYNC B1 ;  /* 0x0000000000017941 */ /* 0x000fea0003800000 */
.L_x_7610:
        /* <DEDUP_REMOVED lines=93> */
.L_x_7615:
[----:B------:R-:W-:Y:S05]  /*14800*/  BSYNC B0 ;  /* 0x0000000000007941 */ /* 0x000fea0003800000 */
.L_x_7614:
[----:B-----5:R1:W-:Y:S02]  /*14810*/  STS.128 [R238+0x6800], R20 ;  /* 0x00680014ee007388 */ /* 0x0203e40000000c00 */
.L_x_7601:
[----:B------:R-:W-:Y:S05]  /*14820*/  BSYNC B2 ;  /* 0x0000000000027941 */ /* 0x000fea0003800000 */
.L_x_7600:
        /* <DEDUP_REMOVED lines=99> */
.L_x_7621:
[----:B------:R-:W-:Y:S05]  /*14e60*/  BSYNC B0 ;  /* 0x0000000000007941 */ /* 0x000fea0003800000 */
.L_x_7620:
[----:B-----5:R3:W-:Y:S02]  /*14e70*/  STS.128 [R238+0x1000], R32 ;  /* 0x00100020ee007388 */ /* 0x0207e40000000c00 */
.L_x_7619:
[----:B------:R-:W-:Y:S05]  /*14e80*/  BSYNC B1 ;  /* 0x0000000000017941 */ /* 0x000fea0003800000 */
.L_x_7618:
        /* <DEDUP_REMOVED lines=94> */
.L_x_7625:
[----:B------:R-:W-:Y:S05]  /*15470*/  BSYNC B0 ;  /* 0x0000000000007941 */ /* 0x000fea0003800000 */
.L_x_7624:
[----:B-----5:R3:W-:Y:S02]  /*15480*/  STS.128 [R238+0x3000], R32 ;  /* 0x00300020ee007388 */ /* 0x0207e40000000c00 */
.L_x_7623:
[----:B------:R-:W-:Y:S05]  /*15490*/  BSYNC B1 ;  /* 0x0000000000017941 */ /* 0x000fea0003800000 */
.L_x_7622:
        /* <DEDUP_REMOVED lines=94> */
.L_x_7629:
[----:B------:R-:W-:Y:S05]  /*15a80*/  BSYNC B0 ;  /* 0x0000000000007941 */ /* 0x000fea0003800000 */
.L_x_7628:
[----:B-----5:R3:W-:Y:S02]  /*15a90*/  STS.128 [R238+0x5000], R32 ;  /* 0x00500020ee007388 */ /* 0x0207e40000000c00 */
.L_x_7627:
[----:B------:R-:W-:Y:S05]  /*15aa0*/  BSYNC B1 ;  /* 0x0000000000017941 */ /* 0x000fea0003800000 */
.L_x_7626:
        /* <DEDUP_REMOVED lines=72> */
[----:B------:R-:W-:Y:S01]  /*15f30*/  SHF.L.U32 R20, R33, 0x10, RZ ;  /* 0x0000001021147819 */ /* 0x000fe200000006ff */
        /* <DEDUP_REMOVED lines=20> */
.L_x_7631:
[----:B------:R-:W-:Y:S05]  /*16080*/  BSYNC B0 ;  /* 0x0000000000007941 */ /* 0x000fea0003800000 */
.L_x_7630:
[----:B-----5:R1:W-:Y:S02]  /*16090*/  STS.128 [R238+0x7000], R24 ;  /* 0x00700018ee007388 */ /* 0x0203e40000000c00 */
.L_x_7617:
[----:B------:R-:W-:Y:S05]  /*160a0*/  BSYNC B2 ;  /* 0x0000000000027941 */ /* 0x000fea0003800000 */
.L_x_7616:
        /* <DEDUP_REMOVED lines=97> */
.L_x_7635:
[----:B------:R-:W-:Y:S05]  /*166c0*/  BSYNC B0 ;  /* 0x0000000000007941 */ /* 0x000fea0003800000 */
.L_x_7634:
[----:B-----5:R1:W-:Y:S02]  /*166d0*/  STS.128 [R238+0x1800], R20 ;  /* 0x00180014ee007388 */ /* 0x0203e40000000c00 */
.L_x_7633:
[----:B------:R-:W-:Y:S05]  /*166e0*/  BSYNC B1 ;  /* 0x0000000000017941 */ /* 0x000fea0003800000 */
.L_x_7632:
        /* <DEDUP_REMOVED lines=95> */
.L_x_7639:
[----:B------:R-:W-:Y:S05]  /*16ce0*/  BSYNC B0 ;  /* 0x0000000000007941 */ /* 0x000fea0003800000 */
.L_x_7638:
[----:B-----5:R1:W-:Y:S02]  /*16cf0*/  STS.128 [R238+0x3800], R20 ;  /* 0x00380014ee007388 */ /* 0x0203e40000000c00 */
.L_x_7637:
[----:B------:R-:W-:Y:S05]  /*16d00*/  BSYNC B1 ;  /* 0x0000000000017941 */ /* 0x000fea0003800000 */
.L_x_7636:
        /* <DEDUP_REMOVED lines=31> */
[C---:B-----5:R-:W-:Y:S02]  /*16f00*/  SHF.L.U32 R8, R20.reuse, 0x10, RZ ;  /* 0x0000001014087819 */ /* 0x060fe400000006ff */
[----:B------:R-:W-:Y:S01]  /*16f10*/  LOP3.LUT R5, R20, 0xffff0000, RZ, 0xc0, !PT ;  /* 0xffff000014057812 */ /* 0x000fe200078ec0ff */
[C---:B------:R-:W-:Y:S01]  /*16f20*/  IMAD.U32 R20, R21.reuse, 0x10000, RZ ;  /* 0x0001000015147824 */ /* 0x040fe200078e00ff */
[----:B------:R-:W-:Y:S02]  /*16f30*/  LOP3.LUT R4, R21, 0xffff0000, RZ, 0xc0, !PT ;  /* 0xffff000015047812 */ /* 0x000fe400078ec0ff */
[C---:B------:R-:W-:Y:S02]  /*16f40*/  SHF.L.U32 R14, R22.reuse, 0x10, RZ ;  /* 0x00000010160e7819 */ /* 0x040fe400000006ff */
[----:B------:R-:W-:Y:S02]  /*16f50*/  LOP3.LUT R11, R22, 0xffff0000, RZ, 0xc0, !PT ;  /* 0xffff0000160b7812 */ /* 0x000fe400078ec0ff */
[C---:B------:R-:W-:Y:S01]  /*16f60*/  LOP3.LUT R10, R23.reuse, 0xffff0000, RZ, 0xc0, !PT ;  /* 0xffff0000170a7812 */ /* 0x040fe200078ec0ff */
[----:B------:R-:W-:Y:S01]  /*16f70*/  IMAD.U32 R23, R23, 0x10000, RZ ;  /* 0x0001000017177824 */ /* 0x000fe200078e00ff */
[----:B--2---:R-:W-:-:S02]  /*16f80*/  SHF.L.U32 R46, R24, 0x10, RZ ;  /* 0x00000010182e7819 */ /* 0x004fc400000006ff */
[----:B------:R-:W-:Y:S02]  /*16f90*/  LOP3.LUT R61, R25, 0xffff0000, RZ, 0xc0, !PT ;  /* 0xffff0000193d7812 */ /* 0x000fe400078ec0ff */
[----:B------:R-:W-:Y:S02]  /*16fa0*/  SHF.L.U32 R47, R26, 0x10, RZ ;  /* 0x000000101a2f7819 */ /* 0x000fe400000006ff */
[C---:B----4-:R-:W-:Y:S01]  /*16fb0*/  SHF.L.U32 R22, R28.reuse, 0x10, RZ ;  /* 0x000000101c167819 */ /* 0x050fe200000006ff */
[C---:B------:R-:W-:Y:S01]  /*16fc0*/  IMAD.U32 R15, R29.reuse, 0x10000, RZ ;  /* 0x000100001d0f7824 */ /* 0x040fe200078e00ff */
[----:B------:R-:W-:Y:S02]  /*16fd0*/  LOP3.LUT R21, R28, 0xffff0000, RZ, 0xc0, !PT ;  /* 0xffff00001c157812 */ /* 0x000fe400078ec0ff */
[----:B------:R-:W-:Y:S01]  /*16fe0*/  LOP3.LUT R45, R29, 0xffff0000, RZ, 0xc0, !PT ;  /* 0xffff00001d2d7812 */ /* 0x000fe200078ec0ff */
[----:B------:R-:W-:Y:S01]  /*16ff0*/  IMAD.U32 R28, R31, 0x10000, RZ ;  /* 0x000100001f1c7824 */ /* 0x000fe200078e00ff */
[----:B------:R-:W-:-:S02]  /*17000*/  SHF.L.U32 R44, R30, 0x10, RZ ;  /* 0x000000101e2c7819 */ /* 0x000fc400000006ff */
[----:B------:R-:W-:Y:S02]  /*17010*/  LOP3.LUT R29, R30, 0xffff0000, RZ, 0xc0, !PT ;  /* 0xffff00001e1d7812 */ /* 0x000fe400078ec0ff */
[----:B------:R-:W-:Y:S02]  /*17020*/  LOP3.LUT R30, R31, 0xffff0000, RZ, 0xc0, !PT ;  /* 0xffff00001f1e7812 */ /* 0x000fe400078ec0ff */
[----:B------:R-:W-:Y:S01]  /*17030*/  LOP3.LUT R31, R24, 0xffff0000, RZ, 0xc0, !PT ;  /* 0xffff0000181f7812 */ /* 0x000fe200078ec0ff */
[----:B------:R-:W-:Y:S02]  /*17040*/  IMAD.U32 R24, R25, 0x10000, RZ ;  /* 0x0001000019187824 */ /* 0x000fe400078e00ff */
[----:B------:R-:W-:Y:S01]  /*17050*/  @!P0 FADD.FTZ R22, -R22, -RZ ;  /* 0x800000ff16168221 */ /* 0x000fe20000010100 */
[----:B------:R-:W-:Y:S02]  /*17060*/  IMAD.U32 R25, R27, 0x10000, RZ ;  /* 0x000100001b197824 */ /* 0x000fe400078e00ff */
        /* <DEDUP_REMOVED lines=10> */
[----:B---3--:R-:W-:Y:S01]  /*17110*/  SHF.L.U32 R22, R32, 0x10, RZ ;  /* 0x0000001020167819 */ /* 0x008fe200000006ff */
[----:B------:R-:W-:Y:S01]  /*17120*/  FMUL.FTZ R24, R24, R15 ;  /* 0x0000000f18187220 */ /* 0x000fe20000410000 */
[----:B------:R-:W-:Y:S01]  /*17130*/  LOP3.LUT R21, R32, 0xffff0000, RZ, 0xc0, !PT ;  /* 0xffff000020157812 */ /* 0x000fe200078ec0ff */
[----:B------:R-:W-:Y:S01]  /*17140*/  FMUL.FTZ R26, R26, R29 ;  /* 0x0000001d1a1a7220 */ /* 0x000fe20000410000 */
[----:B------:R-:W-:Y:S01]  /*17150*/  FMUL.FTZ R27, R27, R30 ;  /* 0x0000001e1b1b7220 */ /* 0x000fe20000410000 */
[----:B------:R-:W-:Y:S01]  /*17160*/  LOP3.LUT R32, R33, 0xffff0000, RZ, 0xc0, !PT ;  /* 0xffff000021207812 */ /* 0x000fe200078ec0ff */
[----:B------:R-:W-:Y:S01]  /*17170*/  FMUL.FTZ R61, R61, R45 ;  /* 0x0000002d3d3d7220 */ /* 0x000fe20000410000 */
[----:B------:R-:W-:Y:S01]  /*17180*/  @!P0 FADD.FTZ R28, -R28, -RZ ;  /* 0x800000ff1c1c8221 */ /* 0x000fe20000010100 */
[----:B------:R-:W-:Y:S01]  /*17190*/  IMAD.U32 R15, R33, 0x10000, RZ ;  /* 0x00010000210f7824 */ /* 0x000fe200078e00ff */
[C---:B------:R-:W-:Y:S01]  /*171a0*/  SHF.L.U32 R30, R34.reuse, 0x10, RZ ;  /* 0x00000010221e7819 */ /* 0x040fe200000006ff */
[----:B------:R-:W-:Y:S01]  /*171b0*/  FMUL.FTZ R47, R47, R44 ;  /* 0x0000002c2f2f7220 */ /* 0x000fe20000410000 */
[----:B------:R-:W-:Y:S01]  /*171c0*/  LOP3.LUT R29, R34, 0xffff0000, RZ, 0xc0, !PT ;  /* 0xffff0000221d7812 */ /* 0x000fe200078ec0ff */
[----:B------:R-:W-:Y:S01]  /*171d0*/  FMUL.FTZ R25, R25, R28 ;  /* 0x0000001c19197220 */ /* 0x000fe20000410000 */
[C---:B------:R-:W-:Y:S01]  /*171e0*/  LOP3.LUT R34, R35.reuse, 0xffff0000, RZ, 0xc0, !PT ;  /* 0xffff000023227812 */ /* 0x040fe200078ec0ff */
[----:B------:R-:W-:Y:S01]  /*171f0*/  FFMA.FTZ R15, R20, R15, R24 ;  /* 0x0000000f140f7223 */ /* 0x000fe20000010018 */
[----:B------:R-:W-:Y:S01]  /*17200*/  FFMA.FTZ R4, R4, R32, R61 ;  /* 0x0000002004047223 */ /* 0x000fe2000001003d */
        /* <DEDUP_REMOVED lines=14> */
.L_x_7643:
[----:B------:R-:W-:Y:S05]  /*172f0*/  BSYNC B0 ;  /* 0x0000000000007941 */ /* 0x000fea0003800000 */
.L_x_7642:
[----:B-----5:R1:W-:Y:S02]  /*17300*/  STS.128 [R238+0x5800], R20 ;  /* 0x00580014ee007388 */ /* 0x0203e40000000c00 */
.L_x_7641:
[----:B------:R-:W-:Y:S05]  /*17310*/  BSYNC B1 ;  /* 0x0000000000017941 */ /* 0x000fea0003800000 */
.L_x_7640:
        /* <DEDUP_REMOVED lines=60> */
[----:B------:R-:W-:Y:S01]  /*176e0*/  LOP3.LUT R27, R27, 0xffff0000, RZ, 0xc0, !PT ;  /* 0xffff00001b1b7812 */ /* 0x000fe200078ec0ff */
[----:B------:R-:W-:Y:S01]  /*176f0*/  @!P0 FADD.FTZ R25, -R25, -RZ ;  /* 0x800000ff19198221 */ /* 0x000fe20000010100 */
[----:B------:R-:W-:Y:S01]  /*17700*/  FMUL.FTZ R8, R8, R11 ;  /* 0x0000000b08087220 */ /* 0x000fe20000410000 */
[----:B------:R-:W-:Y:S01]  /*17710*/  @!P0 FADD.FTZ R31, -R31, -RZ ;  /* 0x800000ff1f1f8221 */ /* 0x000fe20000010100 */
[----:B------:R-:W-:Y:S01]  /*17720*/  @!P0 FADD.FTZ R32, -R32, -RZ ;  /* 0x800000ff20208221 */ /* 0x000fe20000010100 */
[----:B------:R-:W-:Y:S01]  /*17730*/  @!P0 FADD.FTZ R27, -R27, -RZ ;  /* 0x800000ff1b1b8221 */ /* 0x000fe20000010100 */
[----:B------:R-:W-:Y:S01]  /*17740*/  FMUL.FTZ R10, R10, R26 ;  /* 0x0000001a0a0a7220 */ /* 0x000fe20000410000 */
[----:B------:R-:W-:Y:S01]  /*17750*/  FMUL.FTZ R9, R9, R25 ;  /* 0x0000001909097220 */ /* 0x000fe20000410000 */
[C---:B----4-:R-:W-:Y:S01]  /*17760*/  IMAD.U32 R24, R4.reuse, 0x10000, RZ ;  /* 0x0001000004187824 */ /* 0x050fe200078e00ff */
        /* <DEDUP_REMOVED lines=27> */
.L_x_7645:
[----:B------:R-:W-:Y:S05]  /*17920*/  BSYNC B0 ;  /* 0x0000000000007941 */ /* 0x000fea0003800000 */
.L_x_7644:
[----:B-----5:R1:W-:Y:S01]  /*17930*/  STS.128 [R238+0x7800], R20 ;  /* 0x00780014ee007388 */ /* 0x0203e20000000c00 */
[----:B------:R-:W-:Y:S05]  /*17940*/  BRA `(.L_x_7569) ;  /* 0x0000000800547947 */ /* 0x000fea0003800000 */
.L_x_7519:
        /* <DEDUP_REMOVED lines=42> */
.L_x_7647:
[----:B------:R-:W-:Y:S05]  /*17bf0*/  BSYNC B0 ;  /* 0x0000000000007941 */ /* 0x000fea0003800000 */
.L_x_7646:
        /* <DEDUP_REMOVED lines=35> */
.L_x_7649:
[----:B------:R-:W-:Y:S05]  /*17e30*/  BSYNC B0 ;  /* 0x0000000000007941 */ /* 0x000fea0003800000 */
.L_x_7648:
[----:B------:R-:W-:Y:S04]  /*17e40*/  BSSY B0, `(.L_x_7650) ;  /* 0x0000022000007945 */ /* 0x000fe80003800000 */
[----:B------:R-:W-:Y:S05]  /*17e50*/  @P5 BRA `(.L_x_7651) ;  /* 0x0000000000805947 */ /* 0x000fea0003800000 */
[----:B------:R-:W-:Y:S02]  /*17e60*/  ISETP.GE.AND P5, PT, R14, R63, PT ;  /* 0x0000003f0e00720c */ /* 0x000fe40003fa6270 */
[----:B----4-:R-:W-:-:S04]  /*17e70*/  LEA R2, P3, R174, R170, 0x5 ;  /* 0x000000aaae027211 */ /* 0x010fc800078628ff */
[----:B------:R-:W-:Y:S02]  /*17e80*/  LEA.HI.X R0, R174, R173, R175, 0x5, P3 ;  /* 0x000000adae007211 */ /* 0x000fe400018f2caf */
[----:B-123--:R-:W-:-:S04]  /*17e90*/  @!P0 LEA R6, P4, R2, R176, 0x1 ;  /* 0x000000b002068211 */ /* 0x00efc800078808ff */
        /* <DEDUP_REMOVED lines=28> */
.L_x_7651:
[----:B------:R-:W-:Y:S05]  /*18060*/  BSYNC B0 ;  /* 0x0000000000007941 */ /* 0x000fea0003800000 */
.L_x_7650:
[----:B------:R-:W-:Y:S05]  /*18070*/  @P6 BRA `(.L_x_7569) ;  /* 0x0000000000886947 */ /* 0x000fea0003800000 */
[----:B------:R-:W-:Y:S01]  /*18080*/  ISETP.GE.AND P5, PT, R14, R63, PT ;  /* 0x0000003f0e00720c */ /* 0x000fe20003fa6270 */
[----:B------:R-:W-:Y:S02]  /*18090*/  IMAD.MOV.U32 R171, RZ, RZ, R173 ;  /* 0x000000ffffab7224 */ /* 0x000fe400078e00ad */
[----:B------:R-:W-:Y:S02]  /*180a0*/  IMAD R0, R175, 0x30, RZ ;  /* 0x00000030af007824 */ /* 0x000fe400078e02ff */
[----:B------:R-:W-:-:S04]  /*180b0*/  IMAD.WIDE.U32 R174, R174, 0x30, R170 ;  /* 0x00000030aeae7825 */ /* 0x000fc800078e00aa */
[----:B------:R-:W-:Y:S01]  /*180c0*/  IMAD.IADD R0, R0, 0x1, R175 ;  /* 0x0000000100007824 */ /* 0x000fe200078e02af */
[CC--:B-1----:R-:W-:Y:S02]  /*180d0*/  @!P0 LEA R4, P4, R174.reuse, R176.reuse, 0x1 ;  /* 0x000000b0ae048211 */ /* 0x0c2fe400078808ff */
[CC--:B----4-:R-:W-:Y:S01]  /*180e0*/  @!P2 LEA R2, P3, R174.reuse, R176.reuse, 0x1 ;  /* 0x000000b0ae02a211 */ /* 0x0d0fe200078608ff */
[----:B------:R1:W-:Y:S01]  /*180f0*/  @P5 STS.128 [R238+0x1800], RZ ;  /* 0x001800ffee005388 */ /* 0x0003e20000000c00 */
[C---:B--23--:R-:W-:Y:S02]  /*18100*/  @!P5 LEA R6, P6, R174.reuse, R176, 0x1 ;  /* 0x000000b0ae06d211 */ /* 0x04cfe400078c08ff */
        /* <DEDUP_REMOVED lines=25> */
.L_x_7569:
[----:B------:R-:W-:Y:S05]  /*182a0*/  BSYNC B3 ;  /* 0x0000000000037941 */ /* 0x000fea0003800000 */
.L_x_7518:
[----:B------:R-:W-:Y:S01]  /*182b0*/  VIADD R239, R165, 0xffffffff ;  /* 0xffffffffa5ef7836 */ /* 0x000fe20000000000 */
[----:B------:R-:W-:Y:S01]  /*182c0*/  BSSY B0, `(.L_x_7652) ;  /* 0x0000028000007945 */ /* 0x000fe20003800000 */
[----:B------:R-:W-:Y:S02]  /*182d0*/  LOP3.LUT R240, R60, 0xff, RZ, 0xc0, !PT ;  /* 0x000000ff3cf07812 */ /* 0x000fe400078ec0ff */
[----:B-1--4-:R-:W-:-:S04]  /*182e0*/  IMAD.SHL.U32 R3, R239, 0x40, RZ ;  /* 0x00000040ef037824 */ /* 0x012fc800078e00ff */
        /* <DEDUP_REMOVED lines=10> */
[-C--:B--2--5:R-:W-:Y:S01]  /*18390*/  @P2 MOV R6, R229.reuse ;  /* 0x000000e500062202 */ /* 0x0a4fe20000000f00 */
        /* <DEDUP_REMOVED lines=26> */
.L_x_7653:
[----:B------:R-:W-:Y:S05]  /*18540*/  BSYNC B0 ;  /* 0x0000000000007941 */ /* 0x000fea0003800000 */
.L_x_7652:
[----:B------:R-:W-:Y:S04]  /*18550*/  BSSY B0, `(.L_x_7654) ;  /* 0x0000025000007945 */ /* 0x000fe80003800000 */
[----:B------:R-:W-:Y:S05]  /*18560*/  @P5 BRA `(.L_x_7655) ;  /* 0x00000000008c5947 */ /* 0x000fea0003800000 */
[C---:B------:R-:W-:Y:S02]  /*18570*/  LOP3.LUT R2, R240.reuse, 0x1, RZ, 0xc0, !PT ;  /* 0x00000001f0027812 */ /* 0x040fe400078ec0ff */
[----:B------:R-:W-:Y:S02]  /*18580*/  LOP3.LUT P5, RZ, R240, 0x2, RZ, 0xc0, !PT ;  /* 0x00000002f0ff7812 */ /* 0x000fe400078ac0ff */
[----:B------:R-:W-:Y:S02]  /*18590*/  ISETP.NE.U32.AND P6, PT, R2, 0x1, PT ;  /* 0x000000010200780c */ /* 0x000fe40003fc5070 */
[----:B------:R-:W-:Y:S02]  /*185a0*/  LOP3.LUT P3, RZ, R240, 0x4, RZ, 0xc0, !PT ;  /* 0x00000004f0ff7812 */ /* 0x000fe4000786c0ff */
[----:B----4-:R-:W-:-:S05]  /*185b0*/  IADD3 R4, P1, R225, R160, RZ ;  /* 0x000000a0e1047210 */ /* 0x010fca0007f3e0ff */
[----:B------:R-:W-:Y:S02]  /*185c0*/  IMAD.X R2, R226, 0x1, R163, P1 ;  /* 0x00000001e2027824 */ /* 0x000fe400008e06a3 */
        /* <DEDUP_REMOVED lines=16> */
[----:B--2--5:R-:W-:-:S02]  /*186d0*/  @P2 LEA R6, P1, R4, R168, 0x1 ;  /* 0x000000a804062211 */ /* 0x024fc400078208ff */
        /* <DEDUP_REMOVED lines=12> */
.L_x_7655:
[----:B------:R-:W-:Y:S05]  /*187a0*/  BSYNC B0 ;  /* 0x0000000000007941 */ /* 0x000fea0003800000 */
.L_x_7654:
        /* <DEDUP_REMOVED lines=8> */
[----:B----4-:R-:W-:-:S02]  /*18830*/  SHF.L.U64.HI R4, R50, 0x5, R51 ;  /* 0x0000000532047819 */ /* 0x010fc40000010233 */
[----:B------:R-:W-:-:S05]  /*18840*/  LEA R5, P1, R50, R160, 0x5 ;  /* 0x000000a032057211 */ /* 0x000fca00078228ff */
[----:B-123-5:R-:W-:-:S04]  /*18850*/  @!P6 LEA R6, P3, R2, R229, 0x1 ;  /* 0x000000e50206e211 */ /* 0x02efc800078608ff */
        /* <DEDUP_REMOVED lines=28> */
.L_x_7657:
[----:B------:R-:W-:Y:S05]  /*18a20*/  BSYNC B0 ;  /* 0x0000000000007941 */ /* 0x000fea0003800000 */
.L_x_7656:
        /* <DEDUP_REMOVED lines=11> */
[CC--:B-1-34-:R-:W-:Y:S02]  /*18ae0*/  @P4 LEA R8, P6, R162.reuse, R168.reuse, 0x1 ;  /* 0x000000a8a2084211 */ /* 0x0dafe400078c08ff */
[----:B------:R-:W-:Y:S02]  /*18af0*/  @!P5 IMAD.MOV.U32 R4, RZ, RZ, R229 ;  /* 0x000000ffff04d224 */ /* 0x000fe400078e00e5 */
[----:B------:R-:W-:Y:S01]  /*18b00*/  @!P5 IMAD.MOV.U32 R5, RZ, RZ, R228 ;  /* 0x000000ffff05d224 */ /* 0x000fe200078e00e4 */
[CC--:B--2--5:R-:W-:Y:S01]  /*18b10*/  @P3 LEA R6, P2, R162.reuse, R168.reuse, 0x1 ;  /* 0x000000a8a2063211 */ /* 0x0e4fe200078408ff */
        /* <DEDUP_REMOVED lines=27> */
.L_x_7659:
[----:B------:R-:W-:Y:S05]  /*18cd0*/  BSYNC B0 ;  /* 0x0000000000007941 */ /* 0x000fea0003800000 */
.L_x_7658:
[----:B-1-3--:R-:W3:Y:S04]  /*18ce0*/  LD.E.64 R10, desc[UR6][R18.64+0x1c0] ;  /* 0x0001c006120a7980 */ /* 0x00aee8000c101b00 */
[----:B--2-45:R-:W2:Y:S01]  /*18cf0*/  LD.E.64 R6, desc[UR6][R18.64+0x1b8] ;  /* 0x0001b80612067980 */ /* 0x034ea2000c101b00 */
[----:B------:R-:W-:Y:S01]  /*18d00*/  IMAD.MOV.U32 R158, RZ, RZ, R231 ;  /* 0x000000ffff9e7224 */ /* 0x000fe200078e00e7 */
[CC--:B------:R-:W-:Y:S01]  /*18d10*/  ISETP.GE.AND P1, PT, R166.reuse, R0.reuse, PT ;  /* 0x00000000a600720c */ /* 0x0c0fe20003f26270 */
[----:B------:R-:W-:Y:S01]  /*18d20*/  IMAD.SHL.U32 R5, R57, 0x40, RZ ;  /* 0x0000004039057824 */ /* 0x000fe200078e00ff */
[----:B------:R-:W0:Y:S01]  /*18d30*/  LDGDEPBAR ;  /* 0x00000000000079af */ /* 0x000e220000000000 */
[----:B------:R-:W-:Y:S01]  /*18d40*/  IMAD.SHL.U32 R4, R166, 0x8, RZ ;  /* 0x00000008a6047824 */ /* 0x000fe200078e00ff */
[----:B------:R-:W-:Y:S01]  /*18d50*/  ISETP.GE.AND P6, PT, R12, R0, PT ;  /* 0x000000000c00720c */ /* 0x000fe20003fc6270 */
[----:B------:R-:W-:Y:S01]  /*18d60*/  IMAD R215, R55, 0x400, R41 ;  /* 0x0000040037d77824 */ /* 0x000fe200078e0229 */
[----:B------:R1:W5:Y:S01]  /*18d70*/  LD.E R37, desc[UR6][R18.64+0xd8] ;  /* 0x0000d80612257980 */ /* 0x000362000c101900 */
[----:B------:R-:W-:-:S02]  /*18d80*/  LOP3.LUT R5, R5, 0x1c0, RZ, 0xc0, !PT ;  /* 0x000001c005057812 */ /* 0x000fc400078ec0ff */
[----:B------:R-:W-:Y:S01]  /*18d90*/  ISETP.GE.AND P4, PT, R13, R0, PT ;  /* 0x000000000d00720c */ /* 0x000fe20003f86270 */
[----:B------:R1:W5:Y:S01]  /*18da0*/  LD.E R16, desc[UR6][R18.64+0x184] ;  /* 0x0001840612107980 */ /* 0x000362000c101900 */
[----:B------:R-:W-:Y:S02]  /*18db0*/  LOP3.LUT R4, R5, 0x8, R4, 0xf8, !PT ;  /* 0x0000000805047812 */ /* 0x000fe400078ef804 */
[----:B------:R-:W-:Y:S01]  /*18dc0*/  SHF.R.U32.HI R5, RZ, 0x3, R5 ;  /* 0x00000003ff057819 */ /* 0x000fe20000011605 */
[----:B------:R1:W5:Y:S03]  /*18dd0*/  LD.E R36, desc[UR6][R18.64+0x188] ;  /* 0x0001880612247980 */ /* 0x000366000c101900 */
[----:B------:R-:W-:Y:S01]  /*18de0*/  LOP3.LUT R4, R4, R5, RZ, 0x3c, !PT ;  /* 0x0000000504047212 */ /* 0x000fe200078e3cff */
[----:B------:R-:W-:Y:S04]  /*18df0*/  BSSY B0, `(.L_x_7660) ;  /* 0x0000032000007945 */ /* 0x000fe80003800000 */
[----:B------:R-:W-:Y:S01]  /*18e00*/  IMAD R214, R58, 0x200, R4 ;  /* 0x000002003ad67824 */ /* 0x000fe200078e0204 */
[----:B------:R-:W-:-:S04]  /*18e10*/  LEA R215, R215, UR4, 0x1 ;  /* 0x00000004d7d77c11 */ /* 0x000fc8000f8e08ff */
[----:B------:R-:W-:Y:S01]  /*18e20*/  LEA R214, R214, UR4, 0x1 ;  /* 0x00000004d6d67c11 */ /* 0x000fe2000f8e08ff */
[----:B---3--:R-:W-:Y:S02]  /*18e30*/  IMAD R2, R11, R232, RZ ;  /* 0x000000e80b027224 */ /* 0x008fe400078e02ff */
[----:B------:R-:W-:-:S04]  /*18e40*/  IMAD.WIDE.U32 R8, R232, R10, R158 ;  /* 0x0000000ae8087225 */ /* 0x000fc800078e009e */
[----:B------:R-:W-:Y:S01]  /*18e50*/  IMAD R2, R10, R59, R2 ;  /* 0x0000003b0a027224 */ /* 0x000fe200078e0202 */
[----:B--2---:R-:W-:-:S03]  /*18e60*/  LEA R6, P0, R8, R6, 0x2 ;  /* 0x0000000608067211 */ /* 0x004fc600078010ff */
[----:B------:R-:W-:-:S05]  /*18e70*/  IMAD.IADD R2, R9, 0x1, R2 ;  /* 0x0000000109027824 */ /* 0x000fca00078e0202 */
[----:B------:R-:W-:Y:S02]  /*18e80*/  LEA.HI.X R7, R8, R7, R2, 0x2, P0 ;  /* 0x0000000708077211 */ /* 0x000fe400000f1402 */
[----:B------:R-:W-:-:S03]  /*18e90*/  ISETP.GE.AND P0, PT, R38, R0, PT ;  /* 0x000000002600720c */ /* 0x000fc60003f06270 */
        /* <DEDUP_REMOVED lines=12> */
[-C--:B-1----:R-:W-:Y:S01]  /*18f60*/  @P2 MOV R6, R181.reuse ;  /* 0x000000b500062202 */ /* 0x082fe20000000f00 */
        /* <DEDUP_REMOVED lines=26> */
.L_x_7661:
[----:B------:R-:W-:Y:S05]  /*19110*/  BSYNC B0 ;  /* 0x0000000000007941 */ /* 0x000fea0003800000 */
.L_x_7660:
        /* <DEDUP_REMOVED lines=13> */
[----:B--2---:R-:W-:-:S03]  /*191f0*/  @P5 LEA R8, P1, R223, R181, 0x1 ;  /* 0x000000b5df085211 */ /* 0x004fc600078208ff */
[----:B------:R-:W-:Y:S01]  /*19200*/  @!PT LDS RZ, [RZ] ;  /* 0x00000000fffff984 */ /* 0x000fe20000000800 */
[----:B------:R-:W-:Y:S01]  /*19210*/  @!PT LDS RZ, [RZ] ;  /* 0x00000000fffff984 */ /* 0x000fe20000000800 */
[----:B------:R-:W-:Y:S01]  /*19220*/  @!PT LDS RZ, [RZ] ;  /* 0x00000000fffff984 */ /* 0x000fe20000000800 */
[----:B------:R4:W-:Y:S01]  /*19230*/  @!P6 LDGSTS.E.BYPASS.LTC128B.128 [R238+0x10800], desc[UR6][R10.64] ;  /* 0x108000000aeeefae */ /* 0x0009e2000b901d46 */
[CCC-:B------:R-:W-:Y:S02]  /*19240*/  @P5 LEA.HI.X R9, R223.reuse, R180.reuse, R224.reuse, 0x1, P1 ;  /* 0x000000b4df095211 */ /* 0x1c0fe400008f0ce0 */
[CC--:B-1----:R-:W-:Y:S01]  /*19250*/  @P3 LEA R6, P1, R223.reuse, R181.reuse, 0x1 ;  /* 0x000000b5df063211 */ /* 0x0c2fe200078208ff */
        /* <DEDUP_REMOVED lines=19> */
.L_x_7663:
[----:B------:R-:W-:Y:S05]  /*19390*/  BSYNC B0 ;  /* 0x0000000000007941 */ /* 0x000fea0003800000 */
.L_x_7662:
        /* <DEDUP_REMOVED lines=12> */
[----:B------:R-:W-:-:S05]  /*19460*/  SHF.L.U64.HI R2, R48, 0x5, R49 ;  /* 0x0000000530027819 */ /* 0x000fca0000010231 */
[CC--:B--2-4-:R-:W-:Y:S02]  /*19470*/  @P5 LEA R8, P1, R0.reuse, R181.reuse, 0x1 ;  /* 0x000000b500085211 */ /* 0x0d4fe400078208ff */
[CC--:B------:R-:W-:Y:S02]  /*19480*/  @!P6 LEA R10, P3, R0.reuse, R181.reuse, 0x1 ;  /* 0x000000b5000ae211 */ /* 0x0c0fe400078608ff */
[CCC-:B------:R-:W-:Y:S02]  /*19490*/  @P5 LEA.HI.X R9, R0.reuse, R180.reuse, R2.reuse, 0x1, P1 ;  /* 0x000000b400095211 */ /* 0x1c0fe400008f0c02 */
[CCC-:B------:R-:W-:Y:S02]  /*194a0*/  @!P6 LEA.HI.X R11, R0.reuse, R180.reuse, R2.reuse, 0x1, P3 ;  /* 0x000000b4000be211 */ /* 0x1c0fe400018f0c02 */
[CC--:B-1----:R-:W-:Y:S02]  /*194b0*/  @P4 LEA R6, P3, R0.reuse, R181.reuse, 0x1 ;  /* 0x000000b500064211 */ /* 0x0c2fe400078608ff */
[C---:B------:R-:W-:Y:S01]  /*194c0*/  @P2 LEA R4, P1, R0.reuse, R181, 0x1 ;  /* 0x000000b500042211 */ /* 0x040fe200078208ff */
        /* <DEDUP_REMOVED lines=22> */
.L_x_7665:
[----:B------:R-:W-:Y:S05]  /*19630*/  BSYNC B0 ;  /* 0x0000000000007941 */ /* 0x000fea0003800000 */
.L_x_7664:
        /* <DEDUP_REMOVED lines=9> */
[----:B-12-4-:R-:W-:Y:S01]  /*196d0*/  @P1 MOV R8, R181 ;  /* 0x000000b500081202 */ /* 0x016fe20000000f00 */
[--C-:B------:R-:W-:Y:S01]  /*196e0*/  @P2 IMAD.MOV.U32 R6, RZ, RZ, R181.reuse ;  /* 0x000000ffff062224 */ /* 0x100fe200078e00b5 */
        /* <DEDUP_REMOVED lines=8> */
[----:B------:R-:W-:Y:S02]  /*19770*/  @!P0 MOV R4, R181 ;  /* 0x000000b500048202 */ /* 0x000fe40000000f00 */
[----:B------:R-:W-:Y:S01]  /*19780*/  @P2 IADD3 R2, R2, R9, RZ ;  /* 0x0000000902022210 */ /* 0x000fe20007ffe0ff */
[----:B------:R-:W-:Y:S02]  /*19790*/  @!P0 IMAD.MOV.U32 R5, RZ, RZ, R180 ;  /* 0x000000ffff058224 */ /* 0x000fe400078e00b4 */
[----:B------:R-:W-:Y:S01]  /*197a0*/  @P3 IMAD R0, R49, 0x60, RZ ;  /* 0x0000006031003824 */ /* 0x000fe200078e02ff */
[----:B------:R-:W-:Y:S01]  /*197b0*/  @P2 MOV R9, R2 ;  /* 0x0000000200092202 */ /* 0x000fe20000000f00 */
[----:B------:R-:W-:-:S04]  /*197c0*/  @!P0 IMAD.WIDE.U32 R12, R48, 0x60, R4 ;  /* 0x00000060300c8825 */ /* 0x000fc800078e0004 */
[C---:B------:R-:W-:Y:S02]  /*197d0*/  @P1 IMAD R4, R49.reuse, 0x60, RZ ;  /* 0x0000006031041824 */ /* 0x040fe400078e02ff */
[----:B------:R-:W-:Y:S02]  /*197e0*/  @!P0 IMAD R49, R49, 0x60, RZ ;  /* 0x0000006031318824 */ /* 0x000fe400078e02ff */
[----:B------:R-:W-:Y:S01]  /*197f0*/  @P3 IMAD.IADD R0, R0, 0x1, R7 ;  /* 0x0000000100003824 */ /* 0x000fe200078e0207 */
[----:B------:R-:W-:Y:S02]  /*19800*/  @P1 IADD3 R4, R4, R11, RZ ;  /* 0x0000000b04041210 */ /* 0x000fe40007ffe0ff */
[----:B------:R-:W-:Y:S02]  /*19810*/  @!P0 IADD3 R13, R49, R13, RZ ;  /* 0x0000000d310d8210 */ /* 0x000fe40007ffe0ff */
        /* <DEDUP_REMOVED lines=23> */
.L_x_7667:
[----:B------:R-:W-:Y:S05]  /*19990*/  BSYNC B0 ;  /* 0x0000000000007941 */ /* 0x000fea0003800000 */
.L_x_7666:
[----:B-12-4-:R-:W-:Y:S01]  /*199a0*/  LDSM.16.M88.4 R8, [R215] ;  /* 0x00000000d708783b */ /* 0x016fe20000000200 */
[----:B------:R-:W-:Y:S02]  /*199b0*/  R2P PR, R57, 0x6 ;  /* 0x0000000639007804 */ /* 0x000fe40000000000 */
[C---:B------:R-:W-:Y:S01]  /*199c0*/  IADD3 R0, R214.reuse, 0x8000, RZ ;  /* 0x00008000d6007810 */ /* 0x040fe20007ffe0ff */
[----:B------:R-:W1:Y:S01]  /*199d0*/  LDSM.16.M88.4 R12, [R214+0x8000] ;  /* 0x00800000d60c783b */ /* 0x000e620000000200 */
[----:B------:R-:W-:Y:S02]  /*199e0*/  IADD3 R213, R214, 0x8020, RZ ;  /* 0x00008020d6d57810 */ /* 0x000fe40007ffe0ff */
[-C--:B------:R-:W-:Y:S01]  /*199f0*/  LEA R222, R40, R215.reuse, 0x1 ;  /* 0x000000d728de7211 */ /* 0x080fe200078e08ff */
[----:B------:R-:W2:Y:S01]  /*19a00*/  LDSM.16.M88.4 R60, [R214+0x8800] ;  /* 0x00880000d63c783b */ /* 0x000ea20000000200 */
[C---:B------:R-:W-:Y:S02]  /*19a10*/  LEA R38, R39.reuse, R215, 0x1 ;  /* 0x000000d727267211 */ /* 0x040fe400078e08ff */
[----:B------:R-:W-:Y:S01]  /*19a20*/  LEA R2, R39, R222, 0x1 ;  /* 0x000000de27027211 */ /* 0x000fe200078e08ff */
[----:B------:R-:W-:Y:S02]  /*19a30*/  LDSM.16.M88.4 R64, [R222] ;  /* 0x00000000de40783b */ /* 0x000fe40000000200 */
[----:B------:R-:W-:Y:S01]  /*19a40*/  @P1 IADD3 R213, R0, -0x20, RZ ;  /* 0xffffffe000d51810 */ /* 0x000fe20007ffe0ff */
[----:B------:R-:W-:Y:S01]  /*19a50*/  IMAD.MOV.U32 R0, RZ, RZ, 0x40 ;  /* 0x00000040ff007424 */ /* 0x000fe200078e00ff */
[----:B------:R-:W4:Y:S04]  /*19a60*/  LDSM.16.M88.4 R76, [R214+0x9000] ;  /* 0x00900000d64c783b */ /* 0x000f280000000200 */
[----:B------:R-:W3:Y:S01]  /*19a70*/  LDSM.16.M88.4 R100, [R213] ;  /* 0x00000000d564783b */ /* 0x000ee20000000200 */
[----:B------:R-:W-:-:S03]  /*19a80*/  SEL R0, R0, 0xffffffc0, !P2 ;  /* 0xffffffc000007807 */ /* 0x000fc60005000000 */
[----:B------:R-:W3:Y:S01]  /*19a90*/  LDSM.16.M88.4 R28, [R214+0x9800] ;  /* 0x00980000d61c783b */ /* 0x000ee20000000200 */
[----:B------:R-:W-:Y:S01]  /*19aa0*/  IADD3 R212, R214, R0, RZ ;  /* 0x00000000d6d47210 */ /* 0x000fe20007ffe0ff */
[----:B------:R-:W-:Y:S02]  /*19ab0*/  IMAD.IADD R208, R0, 0x1, R213 ;  /* 0x0000000100d07824 */ /* 0x000fe400078e02d5 */
[----:B------:R-:W-:Y:S04]  /*19ac0*/  LDSM.16.M88.4 R96, [R38] ;  /* 0x000000002660783b */ /* 0x000fe80000000200 */
[----:B------:R-:W3:Y:S04]  /*19ad0*/  LDSM.16.M88.4 R88, [R212+0x8000] ;  /* 0x00800000d458783b */ /* 0x000ee80000000200 */
[----:B------:R-:W3:Y:S04]  /*19ae0*/  LDSM.16.M88.4 R24, [R213+0x800] ;  /* 0x00080000d518783b */ /* 0x000ee80000000200 */
[----:B------:R-:W3:Y:S01]  /*19af0*/  LDSM.16.M88.4 R4, [R213+0x1000] ;  /* 0x00100000d504783b */ /* 0x000ee20000000200 */
[C---:B-1----:R-:W-:Y:S03]  /*19b00*/  HMMA.16816.F32.BF16 R20, R8.reuse, R12, RZ ;  /* 0x0000000c0814723c */ /* 0x042fe600000418ff */
[----:B------:R-:W1:Y:S04]  /*19b10*/  LDSM.16.M88.4 R92, [R213+0x1800] ;  /* 0x00180000d55c783b */ /* 0x000e680000000200 */
[----:B------:R-:W-:Y:S01]  /*19b20*/  LDSM.16.M88.4 R48, [R2] ;  /* 0x000000000230783b */ /* 0x000fe20000000200 */
[C---:B------:R-:W-:Y:S03]  /*19b30*/  HMMA.16816.F32.BF16 R12, R8.reuse, R14, RZ ;  /* 0x0000000e080c723c */ /* 0x040fe600000418ff */
[----:B------:R-:W-:Y:S03]  /*19b40*/  LDSM.16.M88.4 R84, [R212+0x8800] ;  /* 0x00880000d454783b */ /* 0x000fe60000000200 */
[C---:B--2---:R-:W-:Y:S01]  /*19b50*/  HMMA.16816.F32.BF16 R32, R8.reuse, R60, RZ ;  /* 0x0000003c0820723c */ /* 0x044fe200000418ff */
[----:B------:R-:W-:Y:S04]  /*19b60*/  LDSM.16.M88.4 R44, [R212+0x9000] ;  /* 0x00900000d42c783b */ /* 0x000fe80000000200 */
[----:B------:R-:W-:Y:S01]  /*19b70*/  LDSM.16.M88.4 R68, [R212+0x9800] ;  /* 0x00980000d444783b */ /* 0x000fe20000000200 */
[----:B----4-:R-:W-:Y:S03]  /*19b80*/  HMMA.16816.F32.BF16 R80, R8, R76, RZ ;  /* 0x0000004c0850723c */ /* 0x010fe600000418ff */
[----:B------:R-:W-:Y:S03]  /*19b90*/  LDSM.16.M88.4 R104, [R213+0x2000] ;  /* 0x00200000d568783b */ /* 0x000fe60000000200 */
[----:B---3--:R-:W-:Y:S01]  /*19ba0*/  HMMA.16816.F32.BF16 R20, R64, R100, R20 ;  /* 0x000000644014723c */ /* 0x008fe20000041814 */
[----:B------:R-:W2:Y:S04]  /*19bb0*/  LD.E R0, desc[UR6][R18.64+0x18c] ;  /* 0x00018c0612007980 */ /* 0x000ea8000c101900 */
[----:B------:R-:W-:Y:S01]  /*19bc0*/  LDSM.16.M88.4 R108, [R212+0xd800] ;  /* 0x00d80000d46c783b */ /* 0x000fe20000000200 */
[C---:B------:R-:W-:Y:S01]  /*19bd0*/  HMMA.16816.F32.BF16 R60, R8.reuse, R62, RZ ;  /* 0x0000003e083c723c */ /* 0x040fe200000418ff */
[----:B-----5:R-:W3:Y:S02]  /*19be0*/  MUFU.RCP R247, R37 ;  /* 0x0000002500f77308 */ /* 0x020ee40000001000 */
[----:B------:R-:W0:Y:S03]  /*19bf0*/  LDGDEPBAR ;  /* 0x00000000000079af */ /* 0x000e260000000000 */
[C---:B------:R-:W-:Y:S06]  /*19c00*/  HMMA.16816.F32.BF16 R76, R8.reuse, R78, RZ ;  /* 0x0000004e084c723c */ /* 0x040fec00000418ff */
[C---:B------:R-:W-:Y:S06]  /*19c10*/  HMMA.16816.F32.BF16 R72, R8.reuse, R28, RZ ;  /* 0x0000001c0848723c */ /* 0x040fec00000418ff */
[----:B------:R-:W-:Y:S01]  /*19c20*/  HMMA.16816.F32.BF16 R8, R8, R30, RZ ;  /* 0x0000001e0808723c */ /* 0x000fe200000418ff */
[----:B------:R-:W4:Y:S05]  /*19c30*/  LDSM.16.M88.4 R28, [R208] ;  /* 0x00000000d01c783b */ /* 0x000f2a0000000200 */
[----:B------:R-:W-:Y:S01]  /*19c40*/  HMMA.16816.F32.BF16 R12, R64, R102, R12 ;  /* 0x00000066400c723c */ /* 0x000fe2000004180c */
[----:B------:R-:W-:Y:S05]  /*19c50*/  LDSM.16.M88.4 R100, [R214+0xa000] ;  /* 0x00a00000d664783b */ /* 0x000fea0000000200 */
[----:B------:R-:W-:Y:S06]  /*19c60*/  HMMA.16816.F32.BF16 R20, R96, R88, R20 ;  /* 0x000000586014723c */ /* 0x000fec0000041814 */
[C---:B------:R-:W-:Y:S06]  /*19c70*/  HMMA.16816.F32.BF16 R32, R64.reuse, R24, R32 ;  /* 0x000000184020723c */ /* 0x040fec0000041820 */
        /* <DEDUP_REMOVED lines=9> */
[----:B------:R-:W-:Y:S03]  /*19d10*/  HMMA.16816.F32.BF16 R12, R96, R90, R12 ;  /* 0x0000005a600c723c */ /* 0x000fe6000004180c */
[----:B------:R-:W-:Y:S03]  /*19d20*/  LDSM.16.M88.4 R88, [R214+0xb000] ;  /* 0x00b00000d658783b */ /* 0x000fe60000000200 */
[----:B----4-:R-:W-:Y:S06]  /*19d30*/  HMMA.16816.F32.BF16 R20, R48, R28, R20 ;  /* 0x0000001c3014723c */ /* 0x010fec0000041814 */
        /* <DEDUP_REMOVED lines=10> */
[----:B------:R-:W-:Y:S03]  /*19de0*/  HMMA.16816.F32.BF16 R12, R48, R30, R12 ;  /* 0x0000001e300c723c */ /* 0x000fe6000004180c */
[----:B------:R-:W-:Y:S03]  /*19df0*/  LDSM.16.M88.4 R28, [R213+0x3000] ;  /* 0x00300000d51c783b */ /* 0x000fe60000000200 */
[----:B-1----:R-:W-:Y:S06]  /*19e00*/  HMMA.16816.F32.BF16 R20, R8, R100, R20 ;  /* 0x000000640814723c */ /* 0x002fec0000041814 */
[C---:B------:R-:W-:Y:S06]  /*19e10*/  HMMA.16816.F32.BF16 R80, R48.reuse, R24, R80 ;  /* 0x000000183050723c */ /* 0x040fec0000041850 */
[----:B------:R-:W-:Y:S01]  /*19e20*/  HMMA.16816.F32.BF16 R76, R48, R26, R76 ;  /* 0x0000001a304c723c */ /* 0x000fe2000004184c */
[----:B------:R-:W1:Y:S05]  /*19e30*/  LDSM.16.M88.4 R24, [R38+0x2000] ;  /* 0x002000002618783b */ /* 0x000e6a0000000200 */
[----:B------:R-:W-:Y:S01]  /*19e40*/  HMMA.16816.F32.BF16 R12, R8, R102, R12 ;  /* 0x00000066080c723c */ /* 0x000fe2000004180c */
[----:B------:R-:W-:Y:S05]  /*19e50*/  LDSM.16.M88.4 R100, [R208+0x2000] ;  /* 0x00200000d064783b */ /* 0x000fea0000000200 */
[C---:B------:R-:W-:Y:S06]  /*19e60*/  HMMA.16816.F32.BF16 R32, R48.reuse, R4, R32 ;  /* 0x000000043020723c */ /* 0x040fec0000041820 */
[----:B------:R-:W-:Y:S01]  /*19e70*/  HMMA.16816.F32.BF16 R60, R48, R6, R60 ;  /* 0x00000006303c723c */ /* 0x000fe2000004183c */
[----:B------:R-:W3:Y:S05]  /*19e80*/  LDSM.16.M88.4 R4, [R213+0x2800] ;  /* 0x00280000d504783b */ /* 0x000eea0000000200 */
[----:B----4-:R-:W-:Y:S06]  /*19e90*/  HMMA.16816.F32.BF16 R20, R64, R104, R20 ;  /* 0x000000684014723c */ /* 0x010fec0000041814 */
[C---:B------:R-:W-:Y:S06]  /*19ea0*/  HMMA.16816.F32.BF16 R72, R48.reuse, R84, R72 ;  /* 0x000000543048723c */ /* 0x040fec0000041848 */
[----:B------:R-:W-:Y:S01]  /*19eb0*/  HMMA.16816.F32.BF16 R96, R48, R86, R96 ;  /* 0x000000563060723c */ /* 0x000fe20000041860 */
[----:B------:R-:W-:Y:S04]  /*19ec0*/  LDSM.16.M88.4 R84, [R213+0x3800] ;  /* 0x00380000d554783b */ /* 0x000fe80000000200 */
[----:B------:R-:W-:Y:S01]  /*19ed0*/  LDSM.16.M88.4 R48, [R212+0xb000] ;  /* 0x00b00000d430783b */ /* 0x000fe20000000200 */
[C---:B------:R-:W-:Y:S06]  /*19ee0*/  HMMA.16816.F32.BF16 R80, R8.reuse, R88, R80 ;  /* 0x000000580850723c */ /* 0x040fec0000041850 */
[----:B------:R-:W-:Y:S01]  /*19ef0*/  HMMA.16816.F32.BF16 R76, R8, R90, R76 ;  /* 0x0000005a084c723c */ /* 0x000fe2000004184c */
[----:B------:R-:W4:Y:S05]  /*19f00*/  LDSM.16.M88.4 R88, [R2+0x2000] ;  /* 0x002000000258783b */ /* 0x000f2a0000000200 */
[----:B------:R-:W-:Y:S01]  /*19f10*/  HMMA.16816.F32.BF16 R12, R64, R106, R12 ;  /* 0x0000006a400c723c */ /* 0x000fe2000004180c */
[----:B------:R-:W-:Y:S05]  /*19f20*/  LDSM.16.M88.4 R104, [R214+0xc000] ;  /* 0x00c00000d668783b */ /* 0x000fea0000000200 */
        /* <DEDUP_REMOVED lines=8> */
[C---:B------:R-:W-:Y:S06]  /*19fb0*/  HMMA.16816.F32.BF16 R80, R64.reuse, R28, R80 ;  /* 0x0000001c4050723c */ /* 0x040fec0000041850 */
[----:B------:R-:W-:Y:S01]  /*19fc0*/  HMMA.16816.F32.BF16 R76, R64, R30, R76 ;  /* 0x0000001e404c723c */ /* 0x000fe2000004184c */
[----:B------:R-:W1:Y:S05]  /*19fd0*/  LDSM.16.M88.4 R28, [R215+0x4000] ;  /* 0x00400000d71c783b */ /* 0x000e6a0000000200 */
[----:B------:R-:W-:Y:S01]  /*19fe0*/  HMMA.16816.F32.BF16 R12, R24, R94, R12 ;  /* 0x0000005e180c723c */ /* 0x000fe2000004180c */
[----:B------:R-:W-:Y:S05]  /*19ff0*/  LDSM.16.M88.4 R92, [R208+0x3800] ;  /* 0x00380000d05c783b */ /* 0x000fea0000000200 */
[C---:B---3--:R-:W-:Y:S06]  /*1a000*/  HMMA.16816.F32.BF16 R32, R64.reuse, R4, R32 ;  /* 0x000000044020723c */ /* 0x048fec0000041820 */
        /* <DEDUP_REMOVED lines=14> */
[----:B------:R-:W2:Y:S05]  /*1a0f0*/  LDSM.16.M88.4 R44, [R214+0xd000] ;  /* 0x00d00000d62c783b */ /* 0x000eaa0000000200 */
[----:B-1----:R-:W-:Y:S06]  /*1a100*/  HMMA.16816.F32.BF16 R20, R28, R104, R20 ;  /* 0x000000681c14723c */ /* 0x002fec0000041814 */
[C---:B------:R-:W-:Y:S06]  /*1a110*/  HMMA.16816.F32.BF16 R72, R24.reuse, R68, R72 ;  /* 0x000000441848723c */ /* 0x040fec0000041848 */
[----:B------:R-:W-:Y:S01]  /*1a120*/  HMMA.16816.F32.BF16 R96, R24, R70, R96 ;  /* 0x000000461860723c */ /* 0x000fe20000041860 */
[----:B------:R-:W-:Y:S04]  /*1a130*/  LDSM.16.M88.4 R68, [R214+0xd800] ;  /* 0x00d80000d644783b */ /* 0x000fe80000000200 */
[----:B------:R-:W-:Y:S01]  /*1a140*/  LDSM.16.M88.4 R24, [R213+0x4800] ;  /* 0x00480000d518783b */ /* 0x000fe20000000200 */
[C---:B---3--:R-:W-:Y:S06]  /*1a150*/  HMMA.16816.F32.BF16 R80, R88.reuse, R4, R80 ;  /* 0x000000045850723c */ /* 0x048fec0000041850 */
        /* <DEDUP_REMOVED lines=12> */
[C---:B--2---:R-:W-:Y:S06]  /*1a220*/  HMMA.16816.F32.BF16 R80, R28.reuse, R44, R80 ;  /* 0x0000002c1c50723c */ /* 0x044fec0000041850 */
[----:B------:R-:W-:Y:S01]  /*1a230*/  HMMA.16816.F32.BF16 R76, R28, R46, R76 ;  /* 0x0000002e1c4c723c */ /* 0x000fe2000004184c */
[----:B------:R-:W2:Y:S05]  /*1a240*/  LDSM.16.M88.4 R44, [R208+0x4000] ;  /* 0x00400000d02c783b */ /* 0x000eaa0000000200 */
        /* <DEDUP_REMOVED lines=18> */
[----:B--2---:R-:W-:Y:S06]  /*1a370*/  HMMA.16816.F32.BF16 R20, R92, R44, R20 ;  /* 0x0000002c5c14723c */ /* 0x004fec0000041814 */
[C---:B----4-:R-:W-:Y:S06]  /*1a380*/  HMMA.16816.F32.BF16 R72, R48.reuse, R64, R72 ;  /* 0x000000403048723c */ /* 0x050fec0000041848 */
[----:B------:R-:W-:Y:S01]  /*1a390*/  HMMA.16816.F32.BF16 R96, R48, R66, R96 ;  /* 0x000000423060723c */ /* 0x000fe20000041860 */
[----:B------:R-:W-:Y:S04]  /*1a3a0*/  LDSM.16.M88.4 R48, [R222+0x6000] ;  /* 0x00600000de30783b */ /* 0x000fe80000000200 */
[----:B------:R-:W2:Y:S01]  /*1a3b0*/  LDSM.16.M88.4 R64, [R213+0x6000] ;  /* 0x00600000d540783b */ /* 0x000ea20000000200 */
[----:B------:R-:W-:Y:S03]  /*1a3c0*/  HMMA.16816.F32.BF16 R12, R92, R46, R12 ;  /* 0x0000002e5c0c723c */ /* 0x000fe6000004180c */
[----:B------:R-:W-:Y:S03]  /*1a3d0*/  LDSM.16.M88.4 R44, [R213+0x6800] ;  /* 0x00680000d52c783b */ /* 0x000fe60000000200 */
[----:B-1----:R-:W-:Y:S06]  /*1a3e0*/  HMMA.16816.F32.BF16 R20, R68, R8, R20 ;  /* 0x000000084414723c */ /* 0x002fec0000041814 */
[C---:B------:R-:W-:Y:S06]  /*1a3f0*/  HMMA.16816.F32.BF16 R32, R100.reuse, R28, R32 ;  /* 0x0000001c6420723c */ /* 0x040fec0000041820 */
[C---:B------:R-:W-:Y:S01]  /*1a400*/  HMMA.16816.F32.BF16 R60, R100.reuse, R30, R60 ;  /* 0x0000001e643c723c */ /* 0x040fe2000004183c */
[----:B------:R-:W-:Y:S05]  /*1a410*/  LDSM.16.M88.4 R28, [R38+0x6000] ;  /* 0x00600000261c783b */ /* 0x000fea0000000200 */
[C---:B---3--:R-:W-:Y:S06]  /*1a420*/  HMMA.16816.F32.BF16 R80, R100.reuse, R24, R80 ;  /* 0x000000186450723c */ /* 0x048fec0000041850 */
[----:B------:R-:W-:Y:S01]  /*1a430*/  HMMA.16816.F32.BF16 R76, R100, R26, R76 ;  /* 0x0000001a644c723c */ /* 0x000fe2000004184c */
[----:B------:R-:W1:Y:S05]  /*1a440*/  LDSM.16.M88.4 R24, [R212+0xe000] ;  /* 0x00e00000d418783b */ /* 0x000e6a0000000200 */
[----:B------:R-:W-:Y:S01]  /*1a450*/  HMMA.16816.F32.BF16 R12, R68, R10, R12 ;  /* 0x0000000a440c723c */ /* 0x000fe2000004180c */
[----:B------:R-:W-:Y:S05]  /*1a460*/  LDSM.16.M88.4 R8, [R2+0x6000] ;  /* 0x006000000208783b */ /* 0x000fea0000000200 */
[----:B--2---:R-:W-:Y:S06]  /*1a470*/  HMMA.16816.F32.BF16 R20, R48, R64, R20 ;  /* 0x000000403014723c */ /* 0x004fec0000041814 */
[C---:B------:R-:W-:Y:S06]  /*1a480*/  HMMA.16816.F32.BF16 R32, R92.reuse, R4, R32 ;  /* 0x000000045c20723c */ /* 0x040fec0000041820 */
[----:B------:R-:W-:Y:S01]  /*1a490*/  HMMA.16816.F32.BF16 R60, R92, R6, R60 ;  /* 0x000000065c3c723c */ /* 0x000fe2000004183c */
[----:B------:R-:W2:Y:S05]  /*1a4a0*/  LDSM.16.M88.4 R4, [R208+0x6000] ;  /* 0x00600000d004783b */ /* 0x000eaa0000000200 */
[----:B------:R-:W-:Y:S01]  /*1a4b0*/  HMMA.16816.F32.BF16 R12, R48, R66, R12 ;  /* 0x00000042300c723c */ /* 0x000fe2000004180c */
[----:B------:R-:W3:Y:S05]  /*1a4c0*/  LDSM.16.M88.4 R64, [R214+0xf000] ;  /* 0x00f00000d640783b */ /* 0x000eea0000000200 */
[----:B------:R-:W-:Y:S06]  /*1a4d0*/  HMMA.16816.F32.BF16 R80, R92, R88, R80 ;  /* 0x000000585c50723c */ /* 0x000fec0000041850 */
[----:B-1----:R-:W-:-:S12]  /*1a4e0*/  HMMA.16816.F32.BF16 R20, R28, R24, R20 ;  /* 0x000000181c14723c */ /* 0x002fd80000041814 */
[----:B------:R-:W-:Y:S01]  /*1a4f0*/  HMMA.16816.F32.BF16 R12, R28, R26, R12 ;  /* 0x0000001a1c0c723c */ /* 0x000fe2000004180c */
[----:B------:R-:W1:Y:S05]  /*1a500*/  LDSM.16.M88.4 R24, [R213+0x7000] ;  /* 0x00700000d518783b */ /* 0x000e6a0000000200 */
[C---:B------:R-:W-:Y:S06]  /*1a510*/  HMMA.16816.F32.BF16 R72, R100.reuse, R108, R72 ;  /* 0x0000006c6448723c */ /* 0x040fec0000041848 */
[----:B------:R-:W-:Y:S01]  /*1a520*/  HMMA.16816.F32.BF16 R100, R100, R110, R96 ;  /* 0x0000006e6464723c */ /* 0x000fe20000041860 */
[----:B------:R-:W-:Y:S05]  /*1a530*/  LDSM.16.M88.4 R96, [R212+0xe800] ;  /* 0x00e80000d460783b */ /* 0x000fea0000000200 */
[----:B--2---:R-:W-:Y:S06]  /*1a540*/  HMMA.16816.F32.BF16 R20, R8, R4, R20 ;  /* 0x000000040814723c */ /* 0x004fec0000041814 */
[----:B------:R-:W-:Y:S06]  /*1a550*/  HMMA.16816.F32.BF16 R76, R92, R90, R76 ;  /* 0x0000005a5c4c723c */ /* 0x000fec000004184c */
[C---:B---3--:R-:W-:Y:S06]  /*1a560*/  HMMA.16816.F32.BF16 R80, R68.reuse, R64, R80 ;  /* 0x000000404450723c */ /* 0x048fec0000041850 */
[C---:B------:R-:W-:Y:S06]  /*1a570*/  HMMA.16816.F32.BF16 R32, R68.reuse, R104, R32 ;  /* 0x000000684420723c */ /* 0x040fec0000041820 */
[----:B------:R-:W-:Y:S01]  /*1a580*/  HMMA.16816.F32.BF16 R60, R68, R106, R60 ;  /* 0x0000006a443c723c */ /* 0x000fe2000004183c */
[----:B------:R-:W2:Y:S01]  /*1a590*/  LDSM.16.M88.4 R104, [R214+0xf800] ;  /* 0x00f80000d668783b */ /* 0x000ea20000000200 */
[-C--:B------:R-:W-:Y:S01]  /*1a5a0*/  FMUL.FTZ R20, R20, R0.reuse ;  /* 0x0000000014147220 */ /* 0x080fe20000410000 */
[-C--:B------:R-:W-:Y:S01]  /*1a5b0*/  FMUL.FTZ R21, R21, R0.reuse ;  /* 0x0000000015157220 */ /* 0x080fe20000410000 */
[----:B------:R-:W-:-:S02]  /*1a5c0*/  FMUL.FTZ R22, R22, R0 ;  /* 0x0000000016167220 */ /* 0x000fc40000410000 */
[C---:B------:R-:W-:Y:S06]  /*1a5d0*/  HMMA.16816.F32.BF16 R88, R92.reuse, R84, R72 ;  /* 0x000000545c58723c */ /* 0x040fec0000041848 */
[----:B------:R-:W-:Y:S01]  /*1a5e0*/  HMMA.16816.F32.BF16 R100, R92, R86, R100 ;  /* 0x000000565c64723c */ /* 0x000fe20000041864 */
[----:B------:R-:W3:Y:S01]  /*1a5f0*/  MUFU.TANH R37, R20 ;  /* 0x0000001400257308 */ /* 0x000ee20000002400 */
[----:B------:R-:W-:Y:S04]  /*1a600*/  LDSM.16.M88.4 R72, [R208+0x6800] ;  /* 0x00680000d048783b */ /* 0x000fe80000000200 */
[----:B------:R-:W-:Y:S01]  /*1a610*/  HMMA.16816.F32.BF16 R12, R8, R6, R12 ;  /* 0x00000006080c723c */ /* 0x000fe2000004180c */
[----:B------:R-:W-:Y:S02]  /*1a620*/  LDSM.16.M88.4 R4, [R212+0xf000] ;  /* 0x00f00000d404783b */ /* 0x000fe40000000200 */
[----:B------:R-:W4:Y:S03]  /*1a630*/  MUFU.TANH R38, R21 ;  /* 0x0000001500267308 */ /* 0x000f260000002400 */
[----:B------:R-:W-:Y:S06]  /*1a640*/  HMMA.16816.F32.BF16 R76, R68, R66, R76 ;  /* 0x00000042444c723c */ /* 0x000fec000004184c */
[----:B-1----:R-:W-:Y:S01]  /*1a650*/  HMMA.16816.F32.BF16 R80, R48, R24, R80 ;  /* 0x000000183050723c */ /* 0x002fe20000041850 */
[----:B------:R1:W1:Y:S06]  /*1a660*/  MUFU.TANH R24, R22 ;  /* 0x0000001600187308 */ /* 0x00026c0000002400 */
[----:B------:R-:W-:-:S02]  /*1a670*/  FMUL.FTZ R25, R23, R0 ;  /* 0x0000000017197220 */ /* 0x000fc40000410000 */
[----:B-1----:R-:W1:Y:S01]  /*1a680*/  LDSM.16.M88.4 R20, [R213+0x7800] ;  /* 0x00780000d514783b */ /* 0x002e620000000200 */
[C---:B--2---:R-:W-:Y:S02]  /*1a690*/  HMMA.16816.F32.BF16 R88, R68.reuse, R104, R88 ;  /* 0x000000684458723c */ /* 0x044fe40000041858 */
[-C--:B------:R-:W-:Y:S01]  /*1a6a0*/  FMUL.FTZ R12, R12, R0.reuse ;  /* 0x000000000c0c7220 */ /* 0x080fe20000410000 */
[-C--:B------:R-:W-:Y:S01]  /*1a6b0*/  FMUL.FTZ R13, R13, R0.reuse ;  /* 0x000000000d0d7220 */ /* 0x080fe20000410000 */
[-C--:B------:R-:W-:Y:S01]  /*1a6c0*/  FMUL.FTZ R14, R14, R0.reuse ;  /* 0x000000000e0e7220 */ /* 0x080fe20000410000 */
[----:B------:R-:W-:Y:S01]  /*1a6d0*/  FMUL.FTZ R15, R15, R0 ;  /* 0x000000000f0f7220 */ /* 0x000fe20000410000 */
[----:B------:R-:W-:Y:S01]  /*1a6e0*/  HMMA.16816.F32.BF16 R100, R68, R106, R100 ;  /* 0x0000006a4464723c */ /* 0x000fe20000041864 */
[----:B------:R-:W2:Y:S05]  /*1a6f0*/  MUFU.TANH R42, R12 ;  /* 0x0000000c002a7308 */ /* 0x000eaa0000002400 */
[C---:B------:R-:W-:Y:S03]  /*1a700*/  HMMA.16816.F32.BF16 R76, R48.reuse, R26, R76 ;  /* 0x0000001a304c723c */ /* 0x040fe6000004184c */
[----:B------:R-:W1:Y:S08]  /*1a710*/  MUFU.TANH R43, R13 ;  /* 0x0000000d002b7308 */ /* 0x000e700000002400 */
[----:B------:R-:W1:Y:S08]  /*1a720*/  MUFU.TANH R26, R14 ;  /* 0x0000000e001a7308 */ /* 0x000e700000002400 */
[----:B------:R3:W1:Y:S01]  /*1a730*/  MUFU.TANH R27, R15 ;  /* 0x0000000f001b7308 */ /* 0x0006620000002400 */
[C---:B------:R-:W-:Y:S01]  /*1a740*/  HMMA.16816.F32.BF16 R32, R48.reuse, R44, R32 ;  /* 0x0000002c3020723c */ /* 0x040fe20000041820 */
[----:B---3--:R-:W3:Y:S05]  /*1a750*/  LDSM.16.M88.4 R12, [R212+0xf800] ;  /* 0x00f80000d40c783b */ /* 0x008eea0000000200 */
[C---:B------:R-:W-:Y:S01]  /*1a760*/  HMMA.16816.F32.BF16 R60, R48.reuse, R46, R60 ;  /* 0x0000002e303c723c */ /* 0x040fe2000004183c */
[----:B------:R-:W4:Y:S05]  /*1a770*/  LDSM.16.M88.4 R44, [R208+0x7000] ;  /* 0x00700000d02c783b */ /* 0x000f2a0000000200 */
[C---:B-1----:R-:W-:Y:S06]  /*1a780*/  HMMA.16816.F32.BF16 R88, R48.reuse, R20, R88 ;  /* 0x000000143058723c */ /* 0x042fec0000041858 */
[----:B------:R-:W-:Y:S06]  /*1a790*/  HMMA.16816.F32.BF16 R100, R48, R22, R100 ;  /* 0x000000163064723c */ /* 0x000fec0000041864 */
[C---:B------:R-:W-:Y:S06]  /*1a7a0*/  HMMA.16816.F32.BF16 R80, R28.reuse, R4, R80 ;  /* 0x000000041c50723c */ /* 0x040fec0000041850 */
[----:B------:R-:W-:Y:S01]  /*1a7b0*/  HMMA.16816.F32.BF16 R76, R28, R6, R76 ;  /* 0x000000061c4c723c */ /* 0x000fe2000004184c */
[----:B------:R-:W1:Y:S01]  /*1a7c0*/  LDSM.16.M88.4 R4, [R208+0x7800] ;  /* 0x00780000d004783b */ /* 0x000e620000000200 */
[----:B------:R-:W-:Y:S01]  /*1a7d0*/  ISETP.GT.AND P6, PT, R239, R227, PT ;  /* 0x000000e3ef00720c */ /* 0x000fe20003fc4270 */
[----:B------:R-:W1:Y:S01]  /*1a7e0*/  MUFU.TANH R25, R25 ;  /* 0x0000001900197308 */ /* 0x000e620000002400 */
[----:B------:R-:W-:Y:S01]  /*1a7f0*/  IADD3 R243, R53, -R234, RZ ;  /* 0x800000ea35f37210 */ /* 0x000fe20007ffe0ff */
[----:B------:R-:W-:-:S04]  /*1a800*/  DEPBAR.LE SB0, 0x0 ;  /* 0x000080000000791a */ /* 0x000fc80000000000 */
[C---:B------:R-:W-:Y:S06]  /*1a810*/  HMMA.16816.F32.BF16 R32, R28.reuse, R96, R32 ;  /* 0x000000601c20723c */ /* 0x040fec0000041820 */
[C---:B------:R-:W-:Y:S06]  /*1a820*/  HMMA.16816.F32.BF16 R60, R28.reuse, R98, R60 ;  /* 0x000000621c3c723c */ /* 0x040fec000004183c */
[C---:B---3--:R-:W-:Y:S06]  /*1a830*/  HMMA.16816.F32.BF16 R88, R28.reuse, R12, R88 ;  /* 0x0000000c1c58723c */ /* 0x048fec0000041858 */
[----:B------:R-:W-:Y:S06]  /*1a840*/  HMMA.16816.F32.BF16 R100, R28, R14, R100 ;  /* 0x0000000e1c64723c */ /* 0x000fec0000041864 */
[C---:B------:R-:W-:Y:S06]  /*1a850*/  HMMA.16816.F32.BF16 R32, R8.reuse, R72, R32 ;  /* 0x000000480820723c */ /* 0x040fec0000041820 */
[C---:B------:R-:W-:Y:S06]  /*1a860*/  HMMA.16816.F32.BF16 R60, R8.reuse, R74, R60 ;  /* 0x0000004a083c723c */ /* 0x040fec000004183c */
[C---:B----4-:R-:W-:Y:S06]  /*1a870*/  HMMA.16816.F32.BF16 R80, R8.reuse, R44, R80 ;  /* 0x0000002c0850723c */ /* 0x050fec0000041850 */
[C---:B------:R-:W-:Y:S06]  /*1a880*/  HMMA.16816.F32.BF16 R76, R8.reuse, R46, R76 ;  /* 0x0000002e084c723c */ /* 0x040fec000004184c */
[C---:B-1----:R-:W-:Y:S06]  /*1a890*/  HMMA.16816.F32.BF16 R88, R8.reuse, R4, R88 ;  /* 0x000000040858723c */ /* 0x042fec0000041858 */
[----:B------:R-:W-:Y:S01]  /*1a8a0*/  HMMA.16816.F32.BF16 R100, R8, R6, R100 ;  /* 0x000000060864723c */ /* 0x000fe20000041864 */
[----:B------:R-:W-:-:S04]  /*1a8b0*/  SHF.R.S32.HI R29, RZ, 0x1f, R54 ;  /* 0x0000001fff1d7819 */ /* 0x000fc80000011436 */
[----:B------:R-:W-:Y:S02]  /*1a8c0*/  LEA.HI R54, R29, R54, RZ, 0x2 ;  /* 0x000000361d367211 */ /* 0x000fe400078f10ff */
[----:B------:R-:W-:Y:S02]  /*1a8d0*/  IADD3 R6, R53, 0x1, -R234 ;  /* 0x0000000135067810 */ /* 0x000fe40007ffe8ea */
[----:B------:R-:W-:Y:S01]  /*1a8e0*/  SHF.R.S32.HI R54, RZ, 0x2, R54 ;  /* 0x00000002ff367819 */ /* 0x000fe20000011436 */
[-C--:B------:R-:W-:Y:S01]  /*1a8f0*/  FMUL.FTZ R20, R34, R0.reuse ;  /* 0x0000000022147220 */ /* 0x080fe20000410000 */
[----:B------:R-:W-:Y:S02]  /*1a900*/  FMUL.FTZ R21, R35, R0 ;  /* 0x0000000023157220 */ /* 0x000fe40000410000 */
        /* <DEDUP_REMOVED lines=22> */
[----:B------:R-:W-:-:S02]  /*1aa70*/  IMAD.IADD R36, R36, 0x1, R6 ;  /* 0x0000000124247824 */ /* 0x000fc400078e0206 */
[----:B------:R-:W-:Y:S01]  /*1aa80*/  FMUL.FTZ R0, R103, R0 ;  /* 0x0000000067007220 */ /* 0x000fe20000410000 */
[----:B------:R-:W-:Y:S01]  /*1aa90*/  IADD3 R56, R56, R54, RZ ;  /* 0x0000003638387210 */ /* 0x000fe20007ffe0ff */
[----:B------:R-:W1:Y:S03]  /*1aaa0*/  MUFU.TANH R32, R32 ;  /* 0x0000002000207308 */ /* 0x000e660000002400 */
[C---:B------:R-:W-:Y:S02]  /*1aab0*/  IADD3 R241, R36.reuse, 0x8, R56 ;  /* 0x0000000824f17810 */ /* 0x040fe40007ffe038 */
[----:B------:R-:W-:-:S03]  /*1aac0*/  VIADDMNMX R244, R36, R56, R53, PT ;  /* 0x0000003824f47246 */ /* 0x000fc60003800135 */
[----:B------:R-:W3:Y:S01]  /*1aad0*/  MUFU.TANH R33, R33 ;  /* 0x0000002100217308 */ /* 0x000ee20000002400 */
[----:B------:R-:W-:-:S07]  /*1aae0*/  IADD3 R246, R56, R243, RZ ;  /* 0x000000f338f67210 */ /* 0x000fce0007ffe0ff */
[----:B------:R-:W4:Y:S08]  /*1aaf0*/  MUFU.TANH R20, R20 ;  /* 0x0000001400147308 */ /* 0x000f300000002400 */
        /* <DEDUP_REMOVED lines=17> */
[----:B------:R1:W1:Y:S08]  /*1ac10*/  MUFU.TANH R36, R100 ;  /* 0x0000006400247308 */ /* 0x0002700000002400 */
[----:B------:R-:W1:Y:S08]  /*1ac20*/  MUFU.TANH R46, R46 ;  /* 0x0000002e002e7308 */ /* 0x000e700000002400 */
[----:B------:R-:W1:Y:S08]  /*1ac30*/  MUFU.TANH R31, R31 ;  /* 0x0000001f001f7308 */ /* 0x000e700000002400 */
[----:B------:R-:W1:Y:S01]  /*1ac40*/  MUFU.TANH R0, R0 ;  /* 0x0000000000007308 */ /* 0x000e620000002400 */
[----:B------:R-:W-:Y:S01]  /*1ac50*/  IADD3 R243, R243, 0x8, R56 ;  /* 0x00000008f3f37810 */ /* 0x000fe20007ffe038 */
[----:B------:R-:W-:Y:S01]  /*1ac60*/  BSSY B1, `(.L_x_7668) ;  /* 0x00000d9000017945 */ /* 0x000fe20003800000 */
[----:B------:R-:W-:-:S02]  /*1ac70*/  SHF.L.U32 R47, R52, 0x1, RZ ;  /* 0x00000001342f7819 */ /* 0x000fc400000006ff */
[----:B------:R-:W-:Y:S01]  /*1ac80*/  ISETP.NE.U32.AND P0, PT, R236, RZ, PT ;  /* 0x000000ffec00720c */ /* 0x000fe20003f05070 */
[----:B------:R-:W-:Y:S01]  /*1ac90*/  FMUL.FTZ R247, R17, R247 ;  /* 0x000000f711f77220 */ /* 0x000fe20000410000 */
[----:B------:R-:W-:Y:S01]  /*1aca0*/  VIMNMX R241, R241, R53, PT ;  /* 0x00000035f1f17248 */ /* 0x000fe20003fe0100 */
[----:B------:R-:W-:Y:S01]  /*1acb0*/  VIADD R210, R213, 0x1000 ;  /* 0x00001000d5d27836 */ /* 0x000fe20000000000 */
[----:B------:R-:W-:Y:S01]  /*1acc0*/  LOP3.LUT R47, R47, 0x6, RZ, 0xc0, !PT ;  /* 0x000000062f2f7812 */ /* 0x000fe200078ec0ff */
[----:B------:R-:W-:Y:S01]  /*1acd0*/  VIADD R205, R213, 0x3000 ;  /* 0x00003000d5cd7836 */ /* 0x000fe20000000000 */
[----:B------:R-:W-:Y:S01]  /*1ace0*/  ISETP.NE.AND.EX P0, PT, R237, RZ, PT, P0 ;  /* 0x000000ffed00720c */ /* 0x000fe20003f05300 */
[----:B------:R-:W-:Y:S01]  /*1acf0*/  VIADD R200, R213, 0x5800 ;  /* 0x00005800d5c87836 */ /* 0x000fe20000000000 */
[-C--:B------:R-:W-:Y:S02]  /*1ad00*/  VIADDMNMX R245, R246, -R16.reuse, RZ, !PT ;  /* 0x80000010f6f57246 */ /* 0x080fe400078001ff */
[----:B------:R-:W-:-:S02]  /*1ad10*/  VIADDMNMX R242, R243, -R16, RZ, !PT ;  /* 0x80000010f3f27246 */ /* 0x000fc400078001ff */
[C---:B------:R-:W-:Y:S02]  /*1ad20*/  IADD3 R211, R213.reuse, 0x800, RZ ;  /* 0x00000800d5d37810 */ /* 0x040fe40007ffe0ff */
        /* <DEDUP_REMOVED lines=43> */
[-C--:B------:R-:W-:Y:S02]  /*1afe0*/  @!P3 IADD3 R7, R7, -R11.reuse, RZ ;  /* 0x8000000b0707b210 */ /* 0x080fe40007ffe0ff */
        /* <DEDUP_REMOVED lines=31> */
.L_x_7671:
[----:B------:R-:W2:Y:S02]  /*1b1e0*/  LD.E R8, desc[UR6][R18.64+0x38] ;  /* 0x0000380612087980 */ /* 0x000ea4000c101900 */
[----:B--2---:R-:W-:-:S04]  /*1b1f0*/  LEA R8, -R8, RZ, 0x6 ;  /* 0x000000ff08087211 */ /* 0x004fc800078e31ff */
[----:B------:R-:W-:Y:S02]  /*1b200*/  SHF.R.S32.HI R6, RZ, 0x1f, R8 ;  /* 0x0000001fff067819 */ /* 0x000fe40000011408 */
.L_x_7672:
[----:B------:R-:W-:Y:S05]  /*1b210*/  BSYNC B0 ;  /* 0x0000000000007941 */ /* 0x000fea0003800000 */
.L_x_7670:
        /* <DEDUP_REMOVED lines=12> */
[----:B------:R-:W-:Y:S03]  /*1b2e0*/  @P5 LDGSTS.E.BYPASS.LTC128B.128 [R238+0x8000], desc[UR6][R60.64] ;  /* 0x080000003cee5fae */ /* 0x000fe6000b901d46 */
[C---:B------:R-:W-:Y:S01]  /*1b2f0*/  @P5 LEA.HI.X R59, R7.reuse, R228, R6, 0x1, P1 ;  /* 0x000000e4073b5211 */ /* 0x040fe200008f0c06 */
[----:B------:R1:W-:Y:S01]  /*1b300*/  @!P5 STS.128 [R238+0x8000], RZ ;  /* 0x008000ffee00d388 */ /* 0x0003e20000000c00 */
        /* <DEDUP_REMOVED lines=28> */
[--C-:B------:R-:W-:Y:S02]  /*1b4d0*/  @P4 IMAD.MOV.U32 R7, RZ, RZ, R61.reuse ;  /* 0x000000ffff074224 */ /* 0x100fe400078e003d */
        /* <DEDUP_REMOVED lines=81> */
.L_x_7669:
[----:B------:R-:W-:Y:S05]  /*1b9f0*/  BSYNC B1 ;  /* 0x0000000000017941 */ /* 0x000fea0003800000 */
.L_x_7668:
[----:B------:R2:W3:Y:S01]  /*1ba00*/  LD.E R189, desc[UR6][R18.64+0xdc] ;  /* 0x0000dc0612bd7980 */ /* 0x0004e2000c101900 */
[----:B------:R-:W-:-:S04]  /*1ba10*/  IMAD.IADD R47, R3, 0x1, R47 ;  /* 0x00000001032f7824 */ /* 0x000fc800078e022f */
[----:B-1----:R-:W-:Y:S02]  /*1ba20*/  VIADD R16, R47, 0x1 ;  /* 0x000000012f107836 */ /* 0x002fe40000000000 */
[----:B------:R-:W-:-:S03]  /*1ba30*/  IMAD.IADD R17, R243, 0x1, -R47 ;  /* 0x00000001f3117824 */ /* 0x000fc600078e0a2f */
[C---:B------:R-:W-:Y:S02]  /*1ba40*/  ISETP.GE.AND P2, PT, R16.reuse, R245, PT ;  /* 0x000000f51000720c */ /* 0x040fe40003f46270 */
[C---:B------:R-:W-:Y:S01]  /*1ba50*/  ISETP.GE.AND P5, PT, R16.reuse, R242, PT ;  /* 0x000000f21000720c */ /* 0x040fe20003fa6270 */
[----:B------:R-:W-:Y:S01]  /*1ba60*/  VIADD R11, R47, 0x8 ;  /* 0x000000082f0b7836 */ /* 0x000fe20000000000 */
[----:B------:R-:W-:Y:S02]  /*1ba70*/  IABS R17, R17 ;  /* 0x0000001100117213 */ /* 0x000fe40000000000 */
[----:B------:R-:W-:Y:S01]  /*1ba80*/  ISETP.GE.OR P2, PT, R16, R244, !P2 ;  /* 0x000000f41000720c */ /* 0x000fe20005746670 */
[C---:B--2---:R-:W-:Y:S02]  /*1ba90*/  IMAD.IADD R19, R246.reuse, 0x1, -R47 ;  /* 0x00000001f6137824 */ /* 0x044fe400078e0a2f */
[----:B------:R-:W-:-:S03]  /*1baa0*/  IMAD.IADD R18, R246, 0x1, -R16 ;  /* 0x00000001f6127824 */ /* 0x000fc600078e0a10 */
[----:B------:R-:W-:Y:S02]  /*1bab0*/  IABS R19, R19 ;  /* 0x0000001300137213 */ /* 0x000fe40000000000 */
[----:B------:R-:W-:Y:S02]  /*1bac0*/  IABS R18, R18 ;  /* 0x0000001200127213 */ /* 0x000fe40000000000 */
[----:B------:R-:W-:Y:S01]  /*1bad0*/  ISETP.GE.OR P5, PT, R16, R241, !P5 ;  /* 0x000000f11000720c */ /* 0x000fe20006fa6670 */
[----:B------:R-:W-:Y:S01]  /*1bae0*/  IMAD.IADD R16, R243, 0x1, -R16 ;  /* 0x00000001f3107824 */ /* 0x000fe200078e0a10 */
[----:B------:R-:W-:Y:S01]  /*1baf0*/  I2FP.F32.S32 R19, R19 ;  /* 0x0000001300137245 */ /* 0x000fe20000201400 */
[----:B------:R-:W-:Y:S01]  /*1bb00*/  IMAD.IADD R3, R246, 0x1, -R11 ;  /* 0x00000001f6037824 */ /* 0x000fe200078e0a0b */
[----:B------:R-:W-:Y:S02]  /*1bb10*/  I2FP.F32.S32 R17, R17 ;  /* 0x0000001100117245 */ /* 0x000fe40000201400 */
[----:B------:R-:W-:-:S02]  /*1bb20*/  I2FP.F32.S32 R18, R18 ;  /* 0x0000001200127245 */ /* 0x000fc40000201400 */
[C---:B------:R-:W-:Y:S02]  /*1bb30*/  ISETP.GE.AND P4, PT, R47.reuse, R245, PT ;  /* 0x000000f52f00720c */ /* 0x040fe40003f86270 */
[----:B------:R-:W-:Y:S01]  /*1bb40*/  ISETP.GE.AND P1, PT, R47, R242, PT ;  /* 0x000000f22f00720c */ /* 0x000fe20003f26270 */
[C---:B------:R-:W-:Y:S01]  /*1bb50*/  FFMA.FTZ R19, -R247.reuse, R19, R37 ;  /* 0x00000013f7137223 */ /* 0x040fe20000010125 */
[----:B------:R-:W-:Y:S01]  /*1bb60*/  IABS R16, R16 ;  /* 0x0000001000107213 */ /* 0x000fe20000000000 */
[C---:B------:R-:W-:Y:S01]  /*1bb70*/  FFMA.FTZ R17, -R247.reuse, R17, R24 ;  /* 0x00000011f7117223 */ /* 0x040fe20000010118 */
[----:B------:R-:W-:Y:S01]  /*1bb80*/  FFMA.FTZ R18, -R247, R18, R38 ;  /* 0x00000012f7127223 */ /* 0x000fe20000010126 */
[C---:B------:R-:W-:Y:S01]  /*1bb90*/  ISETP.GE.OR P4, PT, R47.reuse, R244, !P4 ;  /* 0x000000f42f00720c */ /* 0x040fe20006786670 */
[C---:B------:R-:W-:Y:S01]  /*1bba0*/  VIADD R6, R47.reuse, 0x9 ;  /* 0x000000092f067836 */ /* 0x040fe20000000000 */
[----:B------:R-:W-:Y:S02]  /*1bbb0*/  IABS R3, R3 ;  /* 0x0000000300037213 */ /* 0x000fe40000000000 */
[----:B------:R-:W-:-:S02]  /*1bbc0*/  ISETP.GE.OR P1, PT, R47, R241, !P1 ;  /* 0x000000f12f00720c */ /* 0x000fc40004f26670 */
[----:B------:R-:W-:Y:S02]  /*1bbd0*/  I2FP.F32.S32 R16, R16 ;  /* 0x0000001000107245 */ /* 0x000fe40000201400 */
[----:B------:R-:W-:Y:S02]  /*1bbe0*/  FSEL R19, R19, -INF , !P4 ;  /* 0xff80000013137808 */ /* 0x000fe40006000000 */
[----:B------:R-:W-:Y:S02]  /*1bbf0*/  I2FP.F32.S32 R3, R3 ;  /* 0x0000000300037245 */ /* 0x000fe40000201400 */
[C---:B------:R-:W-:Y:S02]  /*1bc00*/  ISETP.GE.AND P3, PT, R11.reuse, R245, PT ;  /* 0x000000f50b00720c */ /* 0x040fe40003f66270 */
[----:B------:R-:W-:Y:S02]  /*1bc10*/  ISETP.GE.AND P4, PT, R11, R242, PT ;  /* 0x000000f20b00720c */ /* 0x000fe40003f86270 */
[----:B------:R-:W-:-:S02]  /*1bc20*/  FSEL R17, R17, -INF , !P1 ;  /* 0xff80000011117808 */ /* 0x000fc40004800000 */
[----:B------:R-:W-:Y:S01]  /*1bc30*/  FSEL R18, R18, -INF , !P2 ;  /* 0xff80000012127808 */ /* 0x000fe20005000000 */
[----:B------:R-:W-:Y:S01]  /*1bc40*/  VIADD R9, R47, 0x10 ;  /* 0x000000102f097836 */ /* 0x000fe20000000000 */
[C---:B------:R-:W-:Y:S02]  /*1bc50*/  ISETP.GE.AND P1, PT, R6.reuse, R245, PT ;  /* 0x000000f50600720c */ /* 0x040fe40003f26270 */
[C---:B------:R-:W-:Y:S01]  /*1bc60*/  ISETP.GE.AND P2, PT, R6.reuse, R242, PT ;  /* 0x000000f20600720c */ /* 0x040fe20003f46270 */
[----:B------:R-:W-:Y:S01]  /*1bc70*/  FFMA.FTZ R16, -R247, R16, R25 ;  /* 0x00000010f7107223 */ /* 0x000fe20000010119 */
[-C--:B------:R-:W-:Y:S01]  /*1bc80*/  ISETP.GE.OR P3, PT, R11, R244.reuse, !P3 ;  /* 0x000000f40b00720c */ /* 0x080fe20005f66670 */
[----:B------:R-:W-:Y:S01]  /*1bc90*/  FFMA.FTZ R3, -R247, R3, R42 ;  /* 0x00000003f7037223 */ /* 0x000fe2000001012a */
[-C--:B------:R-:W-:Y:S01]  /*1bca0*/  ISETP.GE.OR P4, PT, R11, R241.reuse, !P4 ;  /* 0x000000f10b00720c */ /* 0x080fe20006786670 */
[C---:B------:R-:W-:Y:S01]  /*1bcb0*/  IMAD.IADD R11, R243.reuse, 0x1, -R11 ;  /* 0x00000001f30b7824 */ /* 0x040fe200078e0a0b */
[----:B------:R-:W-:Y:S01]  /*1bcc0*/  ISETP.GE.OR P1, PT, R6, R244, !P1 ;  /* 0x000000f40600720c */ /* 0x000fe20004f26670 */
[--C-:B------:R-:W-:Y:S01]  /*1bcd0*/  IMAD.IADD R25, R246, 0x1, -R6.reuse ;  /* 0x00000001f6197824 */ /* 0x100fe200078e0a06 */
[----:B------:R-:W-:Y:S01]  /*1bce0*/  ISETP.GE.OR P2, PT, R6, R241, !P2 ;  /* 0x000000f10600720c */ /* 0x000fe20005746670 */
[----:B------:R-:W-:-:S02]  /*1bcf0*/  IMAD.IADD R6, R243, 0x1, -R6 ;  /* 0x00000001f3067824 */ /* 0x000fc400078e0a06 */
[----:B------:R-:W-:Y:S01]  /*1bd00*/  IMAD.IADD R24, R246, 0x1, -R9 ;  /* 0x00000001f6187824 */ /* 0x000fe200078e0a09 */
[----:B------:R-:W-:Y:S02]  /*1bd10*/  FSEL R16, R16, -INF , !P5 ;  /* 0xff80000010107808 */ /* 0x000fe40006800000 */
[----:B------:R-:W-:Y:S02]  /*1bd20*/  FSEL R3, R3, -INF , !P3 ;  /* 0xff80000003037808 */ /* 0x000fe40005800000 */
[----:B------:R-:W-:Y:S02]  /*1bd30*/  IABS R11, R11 ;  /* 0x0000000b000b7213 */ /* 0x000fe40000000000 */
[----:B------:R-:W-:Y:S02]  /*1bd40*/  IABS R25, R25 ;  /* 0x0000001900197213 */ /* 0x000fe40000000000 */
[C---:B------:R-:W-:Y:S02]  /*1bd50*/  ISETP.GE.AND P5, PT, R9.reuse, R245, PT ;  /* 0x000000f50900720c */ /* 0x040fe40003fa6270 */
[----:B------:R-:W-:-:S02]  /*1bd60*/  ISETP.GE.AND P3, PT, R9, R242, PT ;  /* 0x000000f20900720c */ /* 0x000fc40003f66270 */
[----:B------:R-:W-:Y:S02]  /*1bd70*/  IABS R6, R6 ;  /* 0x0000000600067213 */ /* 0x000fe40000000000 */
[----:B------:R-:W-:Y:S02]  /*1bd80*/  IABS R24, R24 ;  /* 0x0000001800187213 */ /* 0x000fe40000000000 */
[----:B------:R-:W-:Y:S02]  /*1bd90*/  I2FP.F32.S32 R11, R11 ;  /* 0x0000000b000b7245 */ /* 0x000fe40000201400 */
[----:B------:R-:W-:Y:S02]  /*1bda0*/  I2FP.F32.S32 R25, R25 ;  /* 0x0000001900197245 */ /* 0x000fe40000201400 */
[C---:B------:R-:W-:Y:S02]  /*1bdb0*/  ISETP.GE.OR P5, PT, R9.reuse, R244, !P5 ;  /* 0x000000f40900720c */ /* 0x040fe40006fa6670 */
[----:B------:R-:W-:Y:S01]  /*1bdc0*/  ISETP.GE.OR P3, PT, R9, R241, !P3 ;  /* 0x000000f10900720c */ /* 0x000fe20005f66670 */
[----:B------:R-:W-:Y:S01]  /*1bdd0*/  IMAD.IADD R9, R243, 0x1, -R9 ;  /* 0x00000001f3097824 */ /* 0x000fe200078e0a09 */
[----:B------:R-:W-:-:S02]  /*1bde0*/  I2FP.F32.S32 R6, R6 ;  /* 0x0000000600067245 */ /* 0x000fc40000201400 */
[----:B------:R-:W-:Y:S01]  /*1bdf0*/  I2FP.F32.S32 R24, R24 ;  /* 0x0000001800187245 */ /* 0x000fe20000201400 */
[C---:B------:R-:W-:Y:S01]  /*1be00*/  FFMA.FTZ R11, -R247.reuse, R11, R26 ;  /* 0x0000000bf70b7223 */ /* 0x040fe2000001011a */
[C---:B------:R-:W-:Y:S01]  /*1be10*/  FFMA.FTZ R25, -R247.reuse, R25, R43 ;  /* 0x00000019f7197223 */ /* 0x040fe2000001012b */
[----:B------:R-:W-:Y:S01]  /*1be20*/  FFMA.FTZ R6, -R247, R6, R27 ;  /* 0x00000006f7067223 */ /* 0x000fe2000001011b */
[----:B------:R-:W-:Y:S02]  /*1be30*/  VIADD R7, R47, 0x11 ;  /* 0x000000112f077836 */ /* 0x000fe40000000000 */
[----:B------:R-:W-:Y:S01]  /*1be40*/  FFMA.FTZ R24, -R247, R24, R32 ;  /* 0x00000018f7187223 */ /* 0x000fe20000010120 */
[----:B------:R-:W-:Y:S01]  /*1be50*/  IABS R9, R9 ;  /* 0x0000000900097213 */ /* 0x000fe20000000000 */
[----:B------:R-:W-:Y:S01]  /*1be60*/  VIADD R8, R47, 0x18 ;  /* 0x000000182f087836 */ /* 0x000fe20000000000 */
[----:B------:R-:W-:Y:S02]  /*1be70*/  FSEL R11, R11, -INF , !P4 ;  /* 0xff8000000b0b7808 */ /* 0x000fe40006000000 */
[----:B------:R-:W-:-:S02]  /*1be80*/  FSEL R25, R25, -INF , !P1 ;  /* 0xff80000019197808 */ /* 0x000fc40004800000 */
[----:B------:R-:W-:Y:S02]  /*1be90*/  I2FP.F32.S32 R9, R9 ;  /* 0x0000000900097245 */ /* 0x000fe40000201400 */
[CC--:B------:R-:W-:Y:S02]  /*1bea0*/  ISETP.GE.AND P4, PT, R7.reuse, R245.reuse, PT ;  /* 0x000000f50700720c */ /* 0x0c0fe40003f86270 */
[----:B------:R-:W-:Y:S02]  /*1beb0*/  ISETP.GE.AND P1, PT, R7, R242, PT ;  /* 0x000000f20700720c */ /* 0x000fe40003f26270 */
[----:B------:R-:W-:Y:S02]  /*1bec0*/  FSEL R6, R6, -INF , !P2 ;  /* 0xff80000006067808 */ /* 0x000fe40005000000 */
[----:B------:R-:W-:Y:S01]  /*1bed0*/  FSEL R24, R24, -INF , !P5 ;  /* 0xff80000018187808 */ /* 0x000fe20006800000 */
[----:B------:R-:W-:Y:S01]  /*1bee0*/  VIADD R166, R47, 0x19 ;  /* 0x000000192fa67836 */ /* 0x000fe20000000000 */
[----:B------:R-:W-:-:S02]  /*1bef0*/  ISETP.GE.AND P2, PT, R8, R245, PT ;  /* 0x000000f50800720c */ /* 0x000fc40003f46270 */
[----:B------:R-:W-:Y:S01]  /*1bf00*/  ISETP.GE.AND P5, PT, R8, R242, PT ;  /* 0x000000f20800720c */ /* 0x000fe20003fa6270 */
[--C-:B------:R-:W-:Y:S01]  /*1bf10*/  IMAD.IADD R26, R246, 0x1, -R7.reuse ;  /* 0x00000001f61a7824 */ /* 0x100fe200078e0a07 */
[-C--:B------:R-:W-:Y:S01]  /*1bf20*/  ISETP.GE.OR P4, PT, R7, R244.reuse, !P4 ;  /* 0x000000f40700720c */ /* 0x080fe20006786670 */
[----:B------:R-:W-:Y:S01]  /*1bf30*/  FFMA.FTZ R9, -R247, R9, R20 ;  /* 0x00000009f7097223 */ /* 0x000fe20000010114 */
[-C--:B------:R-:W-:Y:S01]  /*1bf40*/  ISETP.GE.OR P1, PT, R7, R241.reuse, !P1 ;  /* 0x000000f10700720c */ /* 0x080fe20004f26670 */
[C---:B------:R-:W-:Y:S01]  /*1bf50*/  IMAD.IADD R7, R243.reuse, 0x1, -R7 ;  /* 0x00000001f3077824 */ /* 0x040fe200078e0a07 */
[----:B------:R-:W-:Y:S01]  /*1bf60*/  ISETP.GE.OR P2, PT, R8, R244, !P2 ;  /* 0x000000f40800720c */ /* 0x000fe20005746670 */
[--C-:B------:R-:W-:Y:S01]  /*1bf70*/  IMAD.IADD R27, R246, 0x1, -R8.reuse ;  /* 0x00000001f61b7824 */ /* 0x100fe200078e0a08 */
[----:B------:R-:W-:Y:S01]  /*1bf80*/  ISETP.GE.OR P5, PT, R8, R241, !P5 ;  /* 0x000000f10800720c */ /* 0x000fe20006fa6670 */
[----:B------:R-:W-:Y:S02]  /*1bf90*/  IMAD.IADD R8, R243, 0x1, -R8 ;  /* 0x00000001f3087824 */ /* 0x000fe400078e0a08 */
[----:B------:R-:W-:Y:S01]  /*1bfa0*/  IMAD.IADD R20, R246, 0x1, -R166 ;  /* 0x00000001f6147824 */ /* 0x000fe200078e0aa6 */
[----:B------:R-:W-:-:S02]  /*1bfb0*/  IABS R7, R7 ;  /* 0x0000000700077213 */ /* 0x000fc40000000000 */
[----:B------:R-:W-:Y:S02]  /*1bfc0*/  IABS R27, R27 ;  /* 0x0000001b001b7213 */ /* 0x000fe40000000000 */
[----:B------:R-:W-:Y:S02]  /*1bfd0*/  IABS R8, R8 ;  /* 0x0000000800087213 */ /* 0x000fe40000000000 */
[----:B------:R-:W-:Y:S02]  /*1bfe0*/  IABS R20, R20 ;  /* 0x0000001400147213 */ /* 0x000fe40000000000 */
[----:B------:R-:W-:Y:S02]  /*1bff0*/  IABS R26, R26 ;  /* 0x0000001a001a7213 */ /* 0x000fe40000000000 */
[----:B------:R-:W-:Y:S02]  /*1c000*/  I2FP.F32.S32 R7, R7 ;  /* 0x0000000700077245 */ /* 0x000fe40000201400 */
[----:B------:R-:W-:-:S02]  /*1c010*/  I2FP.F32.S32 R27, R27 ;  /* 0x0000001b001b7245 */ /* 0x000fc40000201400 */
[----:B------:R-:W-:Y:S02]  /*1c020*/  I2FP.F32.S32 R8, R8 ;  /* 0x0000000800087245 */ /* 0x000fe40000201400 */
[----:B------:R-:W-:Y:S02]  /*1c030*/  I2FP.F32.S32 R20, R20 ;  /* 0x0000001400147245 */ /* 0x000fe40000201400 */
[----:B------:R-:W-:Y:S02]  /*1c040*/  FSEL R9, R9, -INF , !P3 ;  /* 0xff80000009097808 */ /* 0x000fe40005800000 */
[C---:B------:R-:W-:Y:S01]  /*1c050*/  ISETP.GE.AND P3, PT, R166.reuse, R245, PT ;  /* 0x000000f5a600720c */ /* 0x040fe20003f66270 */
[C---:B------:R-:W-:Y:S01]  /*1c060*/  FFMA.FTZ R7, -R247.reuse, R7, R21 ;  /* 0x00000007f7077223 */ /* 0x040fe20000010115 */
[----:B------:R-:W-:Y:S01]  /*1c070*/  I2FP.F32.S32 R26, R26 ;  /* 0x0000001a001a7245 */ /* 0x000fe20000201400 */
[C---:B------:R-:W-:Y:S01]  /*1c080*/  FFMA.FTZ R21, -R247.reuse, R27, R34 ;  /* 0x0000001bf7157223 */ /* 0x040fe20000010122 */
[C---:B------:R-:W-:Y:S01]  /*1c090*/  FFMA.FTZ R8, -R247.reuse, R8, R44 ;  /* 0x00000008f7087223 */ /* 0x040fe2000001012c */
[----:B------:R-:W-:Y:S01]  /*1c0a0*/  FFMA.FTZ R20, -R247, R20, R35 ;  /* 0x00000014f7147223 */ /* 0x000fe20000010123 */
[----:B------:R-:W-:Y:S01]  /*1c0b0*/  VIADD R27, R47, 0x21 ;  /* 0x000000212f1b7836 */ /* 0x000fe20000000000 */
[----:B------:R-:W-:Y:S01]  /*1c0c0*/  ISETP.GE.OR P3, PT, R166, R244, !P3 ;  /* 0x000000f4a600720c */ /* 0x000fe20005f66670 */
[----:B------:R-:W-:Y:S01]  /*1c0d0*/  FFMA.FTZ R26, -R247, R26, R33 ;  /* 0x0000001af71a7223 */ /* 0x000fe20000010121 */
[----:B------:R-:W-:Y:S01]  /*1c0e0*/  FSEL R8, R8, -INF , !P5 ;  /* 0xff80000008087808 */ /* 0x000fe20006800000 */
[----:B------:R-:W-:Y:S01]  /*1c0f0*/  VIADD R251, R47, 0x20 ;  /* 0x000000202ffb7836 */ /* 0x000fe20000000000 */
[----:B------:R-:W-:-:S02]  /*1c100*/  FSEL R20, R20, -INF , !P3 ;  /* 0xff80000014147808 */ /* 0x000fc40005800000 */
[C---:B------:R-:W-:Y:S02]  /*1c110*/  ISETP.GE.AND P5, PT, R27.reuse, R245, PT ;  /* 0x000000f51b00720c */ /* 0x040fe40003fa6270 */
[CC--:B------:R-:W-:Y:S02]  /*1c120*/  ISETP.GE.AND P3, PT, R27.reuse, R242.reuse, PT ;  /* 0x000000f21b00720c */ /* 0x0c0fe40003f66270 */
[----:B------:R-:W-:Y:S01]  /*1c130*/  FSEL R26, R26, -INF , !P4 ;  /* 0xff8000001a1a7808 */ /* 0x000fe20006000000 */
[----:B------:R-:W-:Y:S01]  /*1c140*/  IMAD.IADD R33, R246, 0x1, -R251 ;  /* 0x00000001f6217824 */ /* 0x000fe200078e0afb */
[----:B------:R-:W-:Y:S01]  /*1c150*/  ISETP.GE.AND P4, PT, R166, R242, PT ;  /* 0x000000f2a600720c */ /* 0x000fe20003f86270 */
[--C-:B------:R-:W-:Y:S01]  /*1c160*/  IMAD.IADD R32, R246, 0x1, -R27.reuse ;  /* 0x00000001f6207824 */ /* 0x100fe200078e0a1b */
[C---:B------:R-:W-:Y:S02]  /*1c170*/  ISETP.GE.OR P5, PT, R27.reuse, R244, !P5 ;  /* 0x000000f41b00720c */ /* 0x040fe40006fa6670 */
[-C--:B------:R-:W-:Y:S01]  /*1c180*/  ISETP.GE.OR P3, PT, R27, R241.reuse, !P3 ;  /* 0x000000f11b00720c */ /* 0x080fe20005f66670 */
[C---:B------:R-:W-:Y:S01]  /*1c190*/  IMAD.IADD R27, R243.reuse, 0x1, -R27 ;  /* 0x00000001f31b7824 */ /* 0x040fe200078e0a1b */
[----:B------:R-:W-:Y:S01]  /*1c1a0*/  ISETP.GE.OR P4, PT, R166, R241, !P4 ;  /* 0x000000f1a600720c */ /* 0x000fe20006786670 */
[----:B------:R-:W-:Y:S01]  /*1c1b0*/  IMAD.IADD R166, R243, 0x1, -R166 ;  /* 0x00000001f3a67824 */ /* 0x000fe200078e0aa6 */
[----:B------:R-:W-:-:S02]  /*1c1c0*/  IABS R33, R33 ;  /* 0x0000002100217213 */ /* 0x000fc40000000000 */
[----:B------:R-:W-:Y:S02]  /*1c1d0*/  IABS R27, R27 ;  /* 0x0000001b001b7213 */ /* 0x000fe40000000000 */
[----:B------:R-:W-:Y:S02]  /*1c1e0*/  IABS R166, R166 ;  /* 0x000000a600a67213 */ /* 0x000fe40000000000 */
[----:B------:R-:W-:Y:S02]  /*1c1f0*/  I2FP.F32.S32 R33, R33 ;  /* 0x0000002100217245 */ /* 0x000fe40000201400 */
[----:B------:R-:W-:Y:S02]  /*1c200*/  FSEL R7, R7, -INF , !P1 ;  /* 0xff80000007077808 */ /* 0x000fe40004800000 */
[----:B------:R-:W-:Y:S02]  /*1c210*/  I2FP.F32.S32 R27, R27 ;  /* 0x0000001b001b7245 */ /* 0x000fe40000201400 */
[----:B------:R-:W-:Y:S01]  /*1c220*/  ISETP.GE.AND P1, PT, R251, R245, PT ;  /* 0x000000f5fb00720c */ /* 0x000fe20003f26270 */
[C---:B------:R-:W-:Y:S01]  /*1c230*/  FFMA.FTZ R13, -R247.reuse, R33, R13 ;  /* 0x00000021f70d7223 */ /* 0x040fe2000001010d */
[----:B------:R-:W-:Y:S01]  /*1c240*/  I2FP.F32.S32 R166, R166 ;  /* 0x000000a600a67245 */ /* 0x000fe20000201400 */
[----:B------:R-:W-:Y:S01]  /*1c250*/  FFMA.FTZ R45, -R247, R27, R45 ;  /* 0x0000001bf72d7223 */ /* 0x000fe2000001012d */
[----:B------:R-:W-:Y:S01]  /*1c260*/  ISETP.GE.OR P1, PT, R251, R244, !P1 ;  /* 0x000000f4fb00720c */ /* 0x000fe20004f26670 */
[----:B------:R-:W-:Y:S01]  /*1c270*/  VIADD R27, R47, 0x28 ;  /* 0x000000282f1b7836 */ /* 0x000fe20000000000 */
[----:B------:R-:W-:Y:S01]  /*1c280*/  FSEL R21, R21, -INF , !P2 ;  /* 0xff80000015157808 */ /* 0x000fe20005000000 */
[----:B------:R-:W-:Y:S01]  /*1c290*/  FFMA.FTZ R166, -R247, R166, R12 ;  /* 0x000000a6f7a67223 */ /* 0x000fe2000001010c */
[----:B------:R-:W-:-:S02]  /*1c2a0*/  ISETP.GE.AND P2, PT, R251, R242, PT ;  /* 0x000000f2fb00720c */ /* 0x000fc40003f46270 */
[----:B------:R-:W-:Y:S01]  /*1c2b0*/  FSEL R48, R13, -INF , !P1 ;  /* 0xff8000000d307808 */ /* 0x000fe20004800000 */
[----:B------:R-:W-:Y:S01]  /*1c2c0*/  IMAD.IADD R13, R246, 0x1, -R27 ;  /* 0x00000001f60d7824 */ /* 0x000fe200078e0a1b */
[----:B------:R-:W-:Y:S01]  /*1c2d0*/  ISETP.GE.OR P2, PT, R251, R241, !P2 ;  /* 0x000000f1fb00720c */ /* 0x000fe20005746670 */
[----:B------:R-:W-:Y:S01]  /*1c2e0*/  IMAD.IADD R251, R243, 0x1, -R251 ;  /* 0x00000001f3fb7824 */ /* 0x000fe200078e0afb */
[----:B------:R-:W-:Y:S02]  /*1c2f0*/  FSEL R166, R166, -INF , !P4 ;  /* 0xff800000a6a67808 */ /* 0x000fe40006000000 */
[C---:B------:R-:W-:Y:S02]  /*1c300*/  ISETP.GE.AND P4, PT, R27.reuse, R245, PT ;  /* 0x000000f51b00720c */ /* 0x040fe40003f86270 */
[----:B------:R-:W-:Y:S02]  /*1c310*/  ISETP.GE.AND P1, PT, R27, R242, PT ;  /* 0x000000f21b00720c */ /* 0x000fe40003f26270 */
[----:B------:R-:W-:-:S02]  /*1c320*/  IABS R13, R13 ;  /* 0x0000000d000d7213 */ /* 0x000fc40000000000 */
[----:B------:R-:W-:Y:S02]  /*1c330*/  IABS R251, R251 ;  /* 0x000000fb00fb7213 */ /* 0x000fe40000000000 */
[C---:B------:R-:W-:Y:S02]  /*1c340*/  ISETP.GE.OR P4, PT, R27.reuse, R244, !P4 ;  /* 0x000000f41b00720c */ /* 0x040fe40006786670 */
[----:B------:R-:W-:Y:S01]  /*1c350*/  ISETP.GE.OR P1, PT, R27, R241, !P1 ;  /* 0x000000f11b00720c */ /* 0x000fe20004f26670 */
[----:B------:R-:W-:Y:S01]  /*1c360*/  IMAD.IADD R27, R243, 0x1, -R27 ;  /* 0x00000001f31b7824 */ /* 0x000fe200078e0a1b */
[----:B------:R-:W-:Y:S02]  /*1c370*/  IABS R32, R32 ;  /* 0x0000002000207213 */ /* 0x000fe40000000000 */
[----:B------:R-:W-:Y:S02]  /*1c380*/  I2FP.F32.S32 R13, R13 ;  /* 0x0000000d000d7245 */ /* 0x000fe40000201400 */
[----:B------:R-:W-:-:S02]  /*1c390*/  I2FP.F32.S32 R251, R251 ;  /* 0x000000fb00fb7245 */ /* 0x000fc40000201400 */
[----:B------:R-:W-:Y:S01]  /*1c3a0*/  I2FP.F32.S32 R32, R32 ;  /* 0x0000002000207245 */ /* 0x000fe20000201400 */
[----:B------:R-:W-:Y:S01]  /*1c3b0*/  FFMA.FTZ R13, -R247, R13, R4 ;  /* 0x0000000df70d7223 */ /* 0x000fe20000010104 */
[----:B------:R-:W-:Y:S01]  /*1c3c0*/  IABS R27, R27 ;  /* 0x0000001b001b7213 */ /* 0x000fe20000000000 */
[----:B------:R-:W-:Y:S02]  /*1c3d0*/  VIADD R12, R47, 0x30 ;  /* 0x000000302f0c7836 */ /* 0x000fe40000000000 */
[C---:B------:R-:W-:Y:S01]  /*1c3e0*/  FFMA.FTZ R251, -R247.reuse, R251, R23 ;  /* 0x000000fbf7fb7223 */ /* 0x040fe20000010117 */
[----:B------:R-:W-:Y:S01]  /*1c3f0*/  FFMA.FTZ R22, -R247, R32, R22 ;  /* 0x00000020f7167223 */ /* 0x000fe20000010116 */
[----:B------:R-:W-:Y:S01]  /*1c400*/  VIADD R23, R47, 0x29 ;  /* 0x000000292f177836 */ /* 0x000fe20000000000 */
[----:B------:R-:W-:Y:S02]  /*1c410*/  I2FP.F32.S32 R27, R27 ;  /* 0x0000001b001b7245 */ /* 0x000fe40000201400 */
[----:B------:R-:W-:-:S02]  /*1c420*/  FSEL R250, R45, -INF , !P3 ;  /* 0xff8000002dfa7808 */ /* 0x000fc40005800000 */
[----:B------:R-:W-:Y:S02]  /*1c430*/  FSEL R230, R13, -INF , !P4 ;  /* 0xff8000000de67808 */ /* 0x000fe40006000000 */
[C---:B------:R-:W-:Y:S02]  /*1c440*/  ISETP.GE.AND P3, PT, R12.reuse, R245, PT ;  /* 0x000000f50c00720c */ /* 0x040fe40003f66270 */
[----:B------:R-:W-:Y:S01]  /*1c450*/  ISETP.GE.AND P4, PT, R12, R242, PT ;  /* 0x000000f20c00720c */ /* 0x000fe20003f86270 */
[----:B------:R-:W-:Y:S01]  /*1c460*/  IMAD.IADD R252, R246, 0x1, -R23 ;  /* 0x00000001f6fc7824 */ /* 0x000fe200078e0a17 */
[----:B------:R-:W-:Y:S01]  /*1c470*/  FMNMX.FTZ R13, R19, R18, !PT ;  /* 0x00000012130d7209 */ /* 0x000fe20007810000 */
[----:B------:R-:W-:Y:S01]  /*1c480*/  FFMA.FTZ R14, -R247, R27, R14 ;  /* 0x0000001bf70e7223 */ /* 0x000fe2000001010e */
[----:B------:R-:W-:Y:S01]  /*1c490*/  FSEL R49, R22, -INF , !P5 ;  /* 0xff80000016317808 */ /* 0x000fe20006800000 */
[--C-:B------:R-:W-:Y:S01]  /*1c4a0*/  IMAD.IADD R22, R246, 0x1, -R12.reuse ;  /* 0x00000001f6167824 */ /* 0x100fe200078e0a0c */
[C---:B------:R-:W-:Y:S01]  /*1c4b0*/  ISETP.GE.OR P3, PT, R12.reuse, R244, !P3 ;  /* 0x000000f40c00720c */ /* 0x040fe20005f66670 */
[----:B------:R-:W-:Y:S01]  /*1c4c0*/  IMAD.IADD R27, R243, 0x1, -R12 ;  /* 0x00000001f31b7824 */ /* 0x000fe200078e0a0c */
[----:B------:R-:W-:-:S02]  /*1c4d0*/  ISETP.GE.OR P4, PT, R12, R241, !P4 ;  /* 0x000000f10c00720c */ /* 0x000fc40006786670 */
[----:B------:R-:W-:Y:S02]  /*1c4e0*/  FMNMX.FTZ R12, R3, R13, !PT ;  /* 0x0000000d030c7209 */ /* 0x000fe40007810000 */
[----:B------:R-:W-:Y:S02]  /*1c4f0*/  IABS R252, R252 ;  /* 0x000000fc00fc7213 */ /* 0x000fe40000000000 */
[----:B------:R-:W-:Y:S02]  /*1c500*/  FMNMX.FTZ R12, R25, R12, !PT ;  /* 0x0000000c190c7209 */ /* 0x000fe40007810000 */
[----:B------:R-:W-:Y:S02]  /*1c510*/  I2FP.F32.S32 R252, R252 ;  /* 0x000000fc00fc7245 */ /* 0x000fe40000201400 */
[----:B------:R-:W-:Y:S02]  /*1c520*/  FSEL R251, R251, -INF , !P2 ;  /* 0xff800000fbfb7808 */ /* 0x000fe40005000000 */
[----:B------:R-:W-:-:S02]  /*1c530*/  FMNMX.FTZ R12, R24, R12, !PT ;  /* 0x0000000c180c7209 */ /* 0x000fc40007810000 */
[C---:B------:R-:W-:Y:S02]  /*1c540*/  ISETP.GE.AND P2, PT, R23.reuse, R245, PT ;  /* 0x000000f51700720c */ /* 0x040fe40003f46270 */
[----:B------:R-:W-:Y:S01]  /*1c550*/  ISETP.GE.AND P5, PT, R23, R242, PT ;  /* 0x000000f21700720c */ /* 0x000fe20003fa6270 */
[----:B------:R-:W-:Y:S01]  /*1c560*/  FFMA.FTZ R252, -R247, R252, R5 ;  /* 0x000000fcf7fc7223 */ /* 0x000fe20000010105 */
[C---:B------:R-:W-:Y:S01]  /*1c570*/  VIADD R5, R47.reuse, 0x31 ;  /* 0x000000312f057836 */ /* 0x040fe20000000000 */
[----:B------:R-:W-:Y:S01]  /*1c580*/  FMNMX.FTZ R12, R26, R12, !PT ;  /* 0x0000000c1a0c7209 */ /* 0x000fe20007810000 */
[----:B------:R-:W-:Y:S01]  /*1c590*/  VIADD R4, R47, 0x38 ;  /* 0x000000382f047836 */ /* 0x000fe20000000000 */
[----:B------:R-:W-:Y:S01]  /*1c5a0*/  ISETP.GE.OR P2, PT, R23, R244, !P2 ;  /* 0x000000f41700720c */ /* 0x000fe20005746670 */
[----:B------:R-:W-:Y:S01]  /*1c5b0*/  VIADD R47, R47, 0x39 ;  /* 0x000000392f2f7836 */ /* 0x000fe20000000000 */
[----:B------:R-:W-:Y:S01]  /*1c5c0*/  ISETP.GE.OR P5, PT, R23, R241, !P5 ;  /* 0x000000f11700720c */ /* 0x000fe20006fa6670 */
[----:B------:R-:W-:Y:S01]  /*1c5d0*/  IMAD.IADD R23, R243, 0x1, -R23 ;  /* 0x00000001f3177824 */ /* 0x000fe200078e0a17 */
[----:B------:R-:W-:Y:S01]  /*1c5e0*/  FMNMX.FTZ R12, R21, R12, !PT ;  /* 0x0000000c150c7209 */ /* 0x000fe20007810000 */
[----:B------:R-:W-:-:S03]  /*1c5f0*/  IMAD.IADD R13, R246, 0x1, -R47 ;  /* 0x00000001f60d7824 */ /* 0x000fc600078e0a2f */
[----:B------:R-:W-:Y:S02]  /*1c600*/  IABS R23, R23 ;  /* 0x0000001700177213 */ /* 0x000fe40000000000 */
[----:B------:R-:W-:Y:S02]  /*1c610*/  FMNMX.FTZ R12, R20, R12, !PT ;  /* 0x0000000c140c7209 */ /* 0x000fe40007810000 */
[----:B------:R-:W-:Y:S02]  /*1c620*/  IABS R13, R13 ;  /* 0x0000000d000d7213 */ /* 0x000fe40000000000 */
[----:B------:R-:W-:Y:S02]  /*1c630*/  I2FP.F32.S32 R23, R23 ;  /* 0x0000001700177245 */ /* 0x000fe40000201400 */
[----:B------:R-:W-:Y:S02]  /*1c640*/  IABS R22, R22 ;  /* 0x0000001600167213 */ /* 0x000fe40000000000 */
[----:B------:R-:W-:-:S02]  /*1c650*/  FMNMX.FTZ R12, R48, R12, !PT ;  /* 0x0000000c300c7209 */ /* 0x000fc40007810000 */
[----:B------:R-:W-:Y:S01]  /*1c660*/  I2FP.F32.S32 R13, R13 ;  /* 0x0000000d000d7245 */ /* 0x000fe20000201400 */
[----:B------:R-:W-:Y:S01]  /*1c670*/  FFMA.FTZ R15, -R247, R23, R15 ;  /* 0x00000017f70f7223 */ /* 0x000fe2000001010f */
[----:B------:R-:W-:Y:S01]  /*1c680*/  I2FP.F32.S32 R22, R22 ;  /* 0x0000001600167245 */ /* 0x000fe20000201400 */
[----:B------:R-:W-:Y:S01]  /*1c690*/  IMAD.IADD R23, R246, 0x1, -R5 ;  /* 0x00000001f6177824 */ /* 0x000fe200078e0a05 */
[----:B------:R-:W-:Y:S01]  /*1c6a0*/  FMNMX.FTZ R12, R49, R12, !PT ;  /* 0x0000000c310c7209 */ /* 0x000fe20007810000 */
[C---:B------:R-:W-:Y:S02]  /*1c6b0*/  FFMA.FTZ R46, -R247.reuse, R13, R46 ;  /* 0x0000000df72e7223 */ /* 0x040fe4000001012e */
[----:B------:R-:W-:Y:S01]  /*1c6c0*/  FFMA.FTZ R28, -R247, R22, R28 ;  /* 0x00000016f71c7223 */ /* 0x000fe2000001011c */
[----:B------:R-:W-:Y:S01]  /*1c6d0*/  FMNMX.FTZ R13, R230, R12, !PT ;  /* 0x0000000ce60d7209 */ /* 0x000fe20007810000 */
[----:B------:R-:W-:Y:S01]  /*1c6e0*/  IMAD.IADD R22, R246, 0x1, -R4 ;  /* 0x00000001f6167824 */ /* 0x000fe200078e0a04 */
[----:B------:R-:W-:-:S02]  /*1c6f0*/  FMNMX.FTZ R12, R17, R16, !PT ;  /* 0x00000010110c7209 */ /* 0x000fc40007810000 */
[----:B------:R-:W-:Y:S02]  /*1c700*/  IABS R23, R23 ;  /* 0x0000001700177213 */ /* 0x000fe40000000000 */
[----:B------:R-:W-:Y:S02]  /*1c710*/  FMNMX.FTZ R12, R11, R12, !PT ;  /* 0x0000000c0b0c7209 */ /* 0x000fe40007810000 */
[----:B------:R-:W-:Y:S02]  /*1c720*/  I2FP.F32.S32 R23, R23 ;  /* 0x0000001700177245 */ /* 0x000fe40000201400 */
[----:B------:R-:W-:Y:S02]  /*1c730*/  IABS R22, R22 ;  /* 0x0000001600167213 */ /* 0x000fe40000000000 */
[----:B------:R-:W-:Y:S02]  /*1c740*/  FSEL R252, R252, -INF , !P2 ;  /* 0xff800000fcfc7808 */ /* 0x000fe40005000000 */
[----:B------:R-:W-:-:S02]  /*1c750*/  ISETP.GE.AND P2, PT, R5, R245, PT ;  /* 0x000000f50500720c */ /* 0x000fc40003f46270 */
[----:B------:R-:W-:Y:S01]  /*1c760*/  FMNMX.FTZ R12, R6, R12, !PT ;  /* 0x0000000c060c7209 */ /* 0x000fe20007810000 */
[----:B------:R-:W-:Y:S01]  /*1c770*/  FFMA.FTZ R23, -R247, R23, R29 ;  /* 0x00000017f7177223 */ /* 0x000fe2000001011d */
[----:B------:R-:W-:Y:S02]  /*1c780*/  I2FP.F32.S32 R22, R22 ;  /* 0x0000001600167245 */ /* 0x000fe40000201400 */
[----:B------:R-:W-:Y:S02]  /*1c790*/  FSEL R248, R28, -INF , !P3 ;  /* 0xff8000001cf87808 */ /* 0x000fe40005800000 */
[----:B------:R-:W-:Y:S02]  /*1c7a0*/  ISETP.GE.OR P2, PT, R5, R244, !P2 ;  /* 0x000000f40500720c */ /* 0x000fe40005746670 */
[----:B------:R-:W-:Y:S02]  /*1c7b0*/  ISETP.GE.AND P3, PT, R4, R245, PT ;  /* 0x000000f50400720c */ /* 0x000fe40003f66270 */
[----:B------:R-:W-:-:S02]  /*1c7c0*/  FMNMX.FTZ R13, R252, R13, !PT ;  /* 0x0000000dfc0d7209 */ /* 0x000fc40007810000 */
[----:B------:R-:W-:Y:S01]  /*1c7d0*/  FMNMX.FTZ R12, R9, R12, !PT ;  /* 0x0000000c090c7209 */ /* 0x000fe20007810000 */
[----:B------:R-:W-:Y:S01]  /*1c7e0*/  FFMA.FTZ R22, -R247, R22, R36 ;  /* 0x00000016f7167223 */ /* 0x000fe20000010124 */
[----:B------:R-:W-:Y:S02]  /*1c7f0*/  FSEL R221, R23, -INF , !P2 ;  /* 0xff80000017dd7808 */ /* 0x000fe40005000000 */
[----:B------:R-:W-:Y:S02]  /*1c800*/  ISETP.GE.OR P3, PT, R4, R244, !P3 ;  /* 0x000000f40400720c */ /* 0x000fe40005f66670 */
[----:B------:R-:W-:Y:S02]  /*1c810*/  ISETP.GE.AND P2, PT, R47, R245, PT ;  /* 0x000000f52f00720c */ /* 0x000fe40003f46270 */
[----:B------:R-:W-:Y:S02]  /*1c820*/  FMNMX.FTZ R13, R248, R13, !PT ;  /* 0x0000000df80d7209 */ /* 0x000fe40007810000 */
[----:B------:R-:W-:-:S02]  /*1c830*/  FMNMX.FTZ R12, R7, R12, !PT ;  /* 0x0000000c070c7209 */ /* 0x000fc40007810000 */
[----:B------:R-:W-:Y:S02]  /*1c840*/  FSEL R249, R14, -INF , !P1 ;  /* 0xff8000000ef97808 */ /* 0x000fe40004800000 */
[----:B------:R-:W-:Y:S02]  /*1c850*/  FSEL R220, R22, -INF , !P3 ;  /* 0xff80000016dc7808 */ /* 0x000fe40005800000 */
[----:B------:R-:W-:Y:S02]  /*1c860*/  ISETP.GE.OR P2, PT, R47, R244, !P2 ;  /* 0x000000f42f00720c */ /* 0x000fe40005746670 */
[----:B------:R-:W-:Y:S02]  /*1c870*/  FMNMX.FTZ R13, R221, R13, !PT ;  /* 0x0000000ddd0d7209 */ /* 0x000fe40007810000 */
[----:B------:R-:W-:Y:S02]  /*1c880*/  FMNMX.FTZ R14, R8, R12, !PT ;  /* 0x0000000c080e7209 */ /* 0x000fe40007810000 */
[----:B------:R-:W-:Y:S01]  /*1c890*/  ISETP.GE.AND P3, PT, R5, R242, PT ;  /* 0x000000f20500720c */ /* 0x000fe20003f66270 */
[----:B------:R-:W-:Y:S01]  /*1c8a0*/  IMAD.IADD R22, R243, 0x1, -R5 ;  /* 0x00000001f3167824 */ /* 0x000fe200078e0a05 */
[----:B------:R-:W-:-:S02]  /*1c8b0*/  FSEL R195, R46, -INF , !P2 ;  /* 0xff8000002ec37808 */ /* 0x000fc40005000000 */
[----:B------:R-:W-:Y:S02]  /*1c8c0*/  FMNMX.FTZ R13, R220, R13, !PT ;  /* 0x0000000ddc0d7209 */ /* 0x000fe40007810000 */
[----:B------:R-:W-:Y:S02]  /*1c8d0*/  FMNMX.FTZ R14, R166, R14, !PT ;  /* 0x0000000ea60e7209 */ /* 0x000fe40007810000 */
        /* <DEDUP_REMOVED lines=8> */
[----:B------:R-:W-:Y:S01]  /*1c960*/  ISETP.GE.OR P2, PT, R4, R241, !P2 ;  /* 0x000000f10400720c */ /* 0x000fe20005746670 */
[----:B------:R-:W-:Y:S01]  /*1c970*/  IMAD.IADD R4, R243, 0x1, -R47 ;  /* 0x00000001f3047824 */ /* 0x000fe200078e0a2f */
[----:B------:R-:W-:Y:S01]  /*1c980*/  FMNMX.FTZ R14, R250, R14, !PT ;  /* 0x0000000efa0e7209 */ /* 0x000fe20007810000 */
[----:B------:R-:W-:Y:S01]  /*1c990*/  FFMA.FTZ R30, -R247, R27, R30 ;  /* 0x0000001bf71e7223 */ /* 0x000fe2000001011e */
[----:B------:R-:W-:Y:S02]  /*1c9a0*/  IABS R13, R13 ;  /* 0x0000000d000d7213 */ /* 0x000fe40000000000 */
[----:B------:R-:W-:-:S02]  /*1c9b0*/  I2FP.F32.S32 R22, R22 ;  /* 0x0000001600167245 */ /* 0x000fc40000201400 */
[----:B------:R-:W-:Y:S02]  /*1c9c0*/  FSEL R183, R15, -INF , !P5 ;  /* 0xff8000000fb77808 */ /* 0x000fe40006800000 */
[----:B------:R-:W-:Y:S01]  /*1c9d0*/  FMNMX.FTZ R14, R249, R14, !PT ;  /* 0x0000000ef90e7209 */ /* 0x000fe20007810000 */
[----:B------:R-:W-:Y:S01]  /*1c9e0*/  FFMA.FTZ R10, -R247, R22, R10 ;  /* 0x00000016f70a7223 */ /* 0x000fe2000001010a */
[----:B------:R-:W-:Y:S02]  /*1c9f0*/  IABS R4, R4 ;  /* 0x0000000400047213 */ /* 0x000fe40000000000 */
[----:B------:R-:W-:Y:S02]  /*1ca00*/  I2FP.F32.S32 R13, R13 ;  /* 0x0000000d000d7245 */ /* 0x000fe40000201400 */
[----:B------:R-:W-:Y:S02]  /*1ca10*/  FSEL R193, R30, -INF , !P4 ;  /* 0xff8000001ec17808 */ /* 0x000fe40006000000 */
[----:B------:R-:W-:Y:S01]  /*1ca20*/  FMNMX.FTZ R14, R183, R14, !PT ;  /* 0x0000000eb70e7209 */ /* 0x000fe20007810000 */
[----:B------:R-:W-:Y:S01]  /*1ca30*/  FFMA.FTZ R13, -R247, R13, R31 ;  /* 0x0000000df70d7223 */ /* 0x000fe2000001011f */
[----:B------:R-:W-:Y:S01]  /*1ca40*/  I2FP.F32.S32 R4, R4 ;  /* 0x0000000400047245 */ /* 0x000fe20000201400 */
[----:B------:R-:W1:Y:S01]  /*1ca50*/  SHFL.BFLY PT, R12, R5, 0x2, 0x1f ;  /* 0x0c401f00050c7f89 */ /* 0x000e6200000e0000 */
[----:B------:R-:W-:-:S02]  /*1ca60*/  ISETP.GE.AND P1, PT, R47, R242, PT ;  /* 0x000000f22f00720c */ /* 0x000fc40003f26270 */
[----:B------:R-:W-:Y:S02]  /*1ca70*/  FSEL R192, R10, -INF , !P3 ;  /* 0xff8000000ac07808 */ /* 0x000fe40005800000 */
[----:B------:R-:W-:Y:S01]  /*1ca80*/  FMNMX.FTZ R14, R193, R14, !PT ;  /* 0x0000000ec10e7209 */ /* 0x000fe20007810000 */
[----:B------:R-:W-:Y:S01]  /*1ca90*/  FFMA.FTZ R0, -R247, R4, R0 ;  /* 0x00000004f7007223 */ /* 0x000fe20000010100 */
[----:B------:R-:W-:Y:S02]  /*1caa0*/  ISETP.GE.OR P1, PT, R47, R241, !P1 ;  /* 0x000000f12f00720c */ /* 0x000fe40004f26670 */
[----:B------:R-:W-:Y:S02]  /*1cab0*/  FSEL R191, R13, -INF , !P2 ;  /* 0xff8000000dbf7808 */ /* 0x000fe40005000000 */
[----:B------:R-:W-:Y:S02]  /*1cac0*/  FMNMX.FTZ R14, R192, R14, !PT ;  /* 0x0000000ec00e7209 */ /* 0x000fe40007810000 */
[----:B------:R-:W-:-:S02]  /*1cad0*/  FSEL R190, R0, -INF , !P1 ;  /* 0xff80000000be7808 */ /* 0x000fc40004800000 */
        /* <DEDUP_REMOVED lines=9> */
[----:B---3--:R-:W-:-:S05]  /*1cb70*/  FMUL.FTZ R194, R189, R164 ;  /* 0x000000a4bdc27220 */ /* 0x008fca0000410000 */
[----:B------:R-:W-:Y:S02]  /*1cb80*/  FSEL R194, R194, RZ, P1 ;  /* 0x000000ffc2c27208 */ /* 0x000fe40000800000 */
[----:B------:R-:W-:-:S03]  /*1cb90*/  LEA R219, R41, UR4, 0x1 ;  /* 0x0000000429db7c11 */ /* 0x000fc6000f8e08ff */
[-CC-:B------:R-:W-:Y:S02]  /*1cba0*/  FFMA.FTZ R175, R3, R189.reuse, -R194.reuse ;  /* 0x000000bd03af7223 */ /* 0x180fe400000108c2 */
[----:B------:R-:W1:Y:S01]  /*1cbb0*/  LDSM.16.MT88.4 R156, [R219+0x10000] ;  /* 0x01000000db9c783b */ /* 0x000e620000004200 */
[-CC-:B------:R-:W-:Y:S01]  /*1cbc0*/  FFMA.FTZ R178, R19, R189.reuse, -R194.reuse ;  /* 0x000000bd13b27223 */ /* 0x180fe200000108c2 */
[-CC-:B------:R-:W-:Y:S01]  /*1cbd0*/  FFMA.FTZ R177, R18, R189.reuse, -R194.reuse ;  /* 0x000000bd12b17223 */ /* 0x180fe200000108c2 */
[-CC-:B------:R-:W-:Y:S01]  /*1cbe0*/  FFMA.FTZ R173, R25, R189.reuse, -R194.reuse ;  /* 0x000000bd19ad7223 */ /* 0x180fe200000108c2 */
[-CC-:B------:R-:W-:Y:S01]  /*1cbf0*/  FFMA.FTZ R171, R24, R189.reuse, -R194.reuse ;  /* 0x000000bd18ab7223 */ /* 0x180fe200000108c2 */
[-CC-:B------:R-:W-:Y:S01]  /*1cc00*/  FFMA.FTZ R168, R26, R189.reuse, -R194.reuse ;  /* 0x000000bd1aa87223 */ /* 0x180fe200000108c2 */
[----:B--2---:R-:W-:Y:S01]  /*1cc10*/  FMNMX.FTZ R3, R0, R4, !PT ;  /* 0x0000000400037209 */ /* 0x004fe20007810000 */
[----:B------:R-:W-:Y:S01]  /*1cc20*/  FFMA.FTZ R167, R21, R189, -R194 ;  /* 0x000000bd15a77223 */ /* 0x000fe200000108c2 */
[----:B------:R-:W-:Y:S02]  /*1cc30*/  LDSM.16.MT88.4 R104, [R219+0x16000] ;  /* 0x01600000db68783b */ /* 0x000fe40000004200 */
[----:B------:R-:W-:Y:S01]  /*1cc40*/  FSETP.NEU.FTZ.AND P1, PT, R3, -INF , PT ;  /* 0xff8000000300780b */ /* 0x000fe20003f3d000 */
[----:B------:R-:W-:Y:S01]  /*1cc50*/  FMUL.FTZ R188, R189, R3 ;  /* 0x00000003bdbc7220 */ /* 0x000fe20000410000 */
[----:B------:R-:W-:Y:S04]  /*1cc60*/  LDSM.16.MT88.4 R72, [R219+0x14000] ;  /* 0x01400000db48783b */ /* 0x000fe80000004200 */
[----:B------:R-:W-:Y:S01]  /*1cc70*/  FSEL R188, R188, RZ, P1 ;  /* 0x000000ffbcbc7208 */ /* 0x000fe20000800000 */
[--C-:B------:R-:W-:Y:S01]  /*1cc80*/  IMAD R218, R40, 0x2, R219.reuse ;  /* 0x0000000228da7824 */ /* 0x100fe200078e02db */
[----:B------:R-:W-:Y:S08]  /*1cc90*/  MUFU.EX2 R178, R178 ;  /* 0x000000b200b27308 */ /* 0x000ff00000000800 */
[----:B------:R-:W2:Y:S01]  /*1cca0*/  MUFU.EX2 R177, R177 ;  /* 0x000000b100b17308 */ /* 0x000ea20000000800 */
[-CC-:B------:R-:W-:Y:S01]  /*1ccb0*/  FFMA.FTZ R182, R17, R189.reuse, -R188.reuse ;  /* 0x000000bd11b67223 */ /* 0x180fe200000108bc */
[-CC-:B------:R-:W-:Y:S01]  /*1ccc0*/  FFMA.FTZ R179, R16, R189.reuse, -R188.reuse ;  /* 0x000000bd10b37223 */ /* 0x180fe200000108bc */
[-CC-:B------:R-:W-:Y:S01]  /*1ccd0*/  FFMA.FTZ R176, R11, R189.reuse, -R188.reuse ;  /* 0x000000bd0bb07223 */ /* 0x180fe200000108bc */
[-CC-:B------:R-:W-:Y:S01]  /*1cce0*/  FFMA.FTZ R174, R6, R189.reuse, -R188.reuse ;  /* 0x000000bd06ae7223 */ /* 0x180fe200000108bc */
[----:B------:R-:W3:Y:S03]  /*1ccf0*/  LDSM.16.MT88.4 R148, [R218+0x10000] ;  /* 0x01000000da94783b */ /* 0x000ee60000004200 */
[----:B------:R-:W-:Y:S08]  /*1cd00*/  MUFU.EX2 R175, R175 ;  /* 0x000000af00af7308 */ /* 0x000ff00000000800 */
[----:B------:R-:W4:Y:S01]  /*1cd10*/  MUFU.EX2 R173, R173 ;  /* 0x000000ad00ad7308 */ /* 0x000f220000000800 */
[-C--:B------:R-:W-:Y:S01]  /*1cd20*/  FFMA.FTZ R170, R7, R189.reuse, -R188 ;  /* 0x000000bd07aa7223 */ /* 0x080fe200000108bc */
[----:B--2---:R-:W-:Y:S01]  /*1cd30*/  F2FP.BF16.F32.PACK_AB R128, R177, R178 ;  /* 0x000000b2b180723e */ /* 0x004fe200000010ff */
[----:B------:R-:W2:Y:S01]  /*1cd40*/  LDSM.16.MT88.4 R4, [R219+0x10800] ;  /* 0x01080000db04783b */ /* 0x000ea20000004200 */
[-C--:B------:R-:W-:Y:S01]  /*1cd50*/  FFMA.FTZ R0, R20, R189.reuse, -R194 ;  /* 0x000000bd14007223 */ /* 0x080fe200000108c2 */
[-CC-:B------:R-:W-:Y:S01]  /*1cd60*/  FFMA.FTZ R172, R9, R189.reuse, -R188.reuse ;  /* 0x000000bd09ac7223 */ /* 0x180fe200000108bc */
[-CC-:B------:R-:W-:Y:S01]  /*1cd70*/  FFMA.FTZ R169, R8, R189.reuse, -R188.reuse ;  /* 0x000000bd08a97223 */ /* 0x180fe200000108bc */
[----:B------:R-:W-:Y:S01]  /*1cd80*/  FFMA.FTZ R166, R166, R189, -R188 ;  /* 0x000000bda6a67223 */ /* 0x000fe200000108bc */
[----:B------:R-:W-:Y:S01]  /*1cd90*/  MUFU.EX2 R182, R182 ;  /* 0x000000b600b67308 */ /* 0x000fe20000000800 */
[C---:B------:R-:W-:Y:S01]  /*1cda0*/  IMAD R217, R39.reuse, 0x2, R219 ;  /* 0x0000000227d97824 */ /* 0x040fe200078e02db */
[----:B------:R-:W5:Y:S01]  /*1cdb0*/  LDSM.16.MT88.4 R184, [R218+0x10800] ;  /* 0x01080000dab8783b */ /* 0x000f620000004200 */
[----:B------:R-:W-:-:S03]  /*1cdc0*/  IMAD R216, R39, 0x2, R218 ;  /* 0x0000000227d87824 */ /* 0x000fc600078e02da */
[----:B------:R-:W5:Y:S02]  /*1cdd0*/  LDSM.16.MT88.4 R40, [R219+0x12000] ;  /* 0x01200000db28783b */ /* 0x000f640000004200 */
[----:B------:R-:W1:Y:S02]  /*1cde0*/  MUFU.EX2 R179, R179 ;  /* 0x000000b300b37308 */ /* 0x000e640000000800 */
[----:B------:R-:W-:Y:S04]  /*1cdf0*/  LDSM.16.MT88.4 R80, [R218+0x14000] ;  /* 0x01400000da50783b */ /* 0x000fe80000004200 */
[----:B------:R-:W-:Y:S02]  /*1ce00*/  LDSM.16.MT88.4 R16, [R218+0x12800] ;  /* 0x01280000da10783b */ /* 0x000fe40000004200 */
[----:B------:R-:W-:Y:S02]  /*1ce10*/  MUFU.EX2 R176, R176 ;  /* 0x000000b000b07308 */ /* 0x000fe40000000800 */
[----:B------:R-:W-:Y:S06]  /*1ce20*/  LDSM.16.MT88.4 R112, [R218+0x16000] ;  /* 0x01600000da70783b */ /* 0x000fec0000004200 */
[----:B------:R-:W3:Y:S01]  /*1ce30*/  MUFU.EX2 R174, R174 ;  /* 0x000000ae00ae7308 */ /* 0x000ee20000000800 */
[----:B----4-:R-:W-:Y:S01]  /*1ce40*/  F2FP.BF16.F32.PACK_AB R130, R173, R175 ;  /* 0x000000afad82723e */ /* 0x010fe200000010ff */
[----:B------:R-:W4:Y:S01]  /*1ce50*/  LDSM.16.MT88.4 R56, [R217+0x12000] ;  /* 0x01200000d938783b */ /* 0x000f220000004200 */
[----:B-1----:R-:W-:-:S03]  /*1ce60*/  F2FP.BF16.F32.PACK_AB R129, R179, R182 ;  /* 0x000000b6b381723e */ /* 0x002fc600000010ff */
[----:B------:R-:W1:Y:S02]  /*1ce70*/  LDSM.16.MT88.4 R64, [R216+0x12000] ;  /* 0x01200000d840783b */ /* 0x000e640000004200 */
[----:B------:R-:W-:Y:S02]  /*1ce80*/  MUFU.EX2 R171, R171 ;  /* 0x000000ab00ab7308 */ /* 0x000fe40000000800 */
[----:B------:R-:W1:Y:S04]  /*1ce90*/  LDSM.16.MT88.4 R20, [R219+0x12800] ;  /* 0x01280000db14783b */ /* 0x000e680000004200 */
[----:B------:R-:W1:Y:S01]  /*1cea0*/  LDSM.16.MT88.4 R12, [R217+0x12800] ;  /* 0x01280000d90c783b */ /* 0x000e620000004200 */
[----:B---3--:R-:W-:Y:S01]  /*1ceb0*/  F2FP.BF16.F32.PACK_AB R131, R174, R176 ;  /* 0x000000b0ae83723e */ /* 0x008fe200000010ff */
[----:B------:R-:W3:Y:S02]  /*1cec0*/  MUFU.EX2 R168, R168 ;  /* 0x000000a800a87308 */ /* 0x000ee40000000800 */
[----:B------:R-:W-:Y:S04]  /*1ced0*/  LDSM.16.MT88.4 R132, [R216+0x10000] ;  /* 0x01000000d884783b */ /* 0x000fe80000004200 */
[----:B------:R-:W-:Y:S01]  /*1cee0*/  LDSM.16.MT88.4 R96, [R216+0x14000] ;  /* 0x01400000d860783b */ /* 0x000fe20000004200 */
[C---:B------:R-:W-:Y:S01]  /*1cef0*/  HMMA.16816.F32.BF16 R160, R128.reuse, R156, RZ ;  /* 0x0000009c80a0723c */ /* 0x040fe200000418ff */
[----:B------:R-:W-:Y:S02]  /*1cf00*/  MUFU.EX2 R167, R167 ;  /* 0x000000a700a77308 */ /* 0x000fe40000000800 */
[----:B------:R-:W-:Y:S03]  /*1cf10*/  LDSM.16.MT88.4 R24, [R216+0x10800] ;  /* 0x01080000d818783b */ /* 0x000fe60000004200 */
[C---:B------:R-:W-:Y:S01]  /*1cf20*/  HMMA.16816.F32.BF16 R156, R128.reuse, R158, RZ ;  /* 0x0000009e809c723c */ /* 0x040fe200000418ff */
[----:B------:R-:W-:Y:S02]  /*1cf30*/  LDSM.16.MT88.4 R140, [R217+0x10000] ;  /* 0x01000000d98c783b */ /* 0x000fe40000004200 */
[----:B------:R-:W2:Y:S02]  /*1cf40*/  MUFU.EX2 R0, R0 ;  /* 0x0000000000007308 */ /* 0x000ea40000000800 */
[----:B------:R-:W-:Y:S06]  /*1cf50*/  LDSM.16.MT88.4 R88, [R217+0x14000] ;  /* 0x01400000d958783b */ /* 0x000fec0000004200 */
[----:B------:R-:W-:Y:S08]  /*1cf60*/  MUFU.EX2 R172, R172 ;  /* 0x000000ac00ac7308 */ /* 0x000ff00000000800 */
[----:B------:R-:W5:Y:S08]  /*1cf70*/  MUFU.EX2 R170, R170 ;  /* 0x000000aa00aa7308 */ /* 0x000f700000000800 */
[----:B------:R-:W-:Y:S08]  /*1cf80*/  MUFU.EX2 R169, R169 ;  /* 0x000000a900a97308 */ /* 0x000ff00000000800 */
[----:B------:R-:W4:Y:S01]  /*1cf90*/  MUFU.EX2 R166, R166 ;  /* 0x000000a600a67308 */ /* 0x000f220000000800 */
[----:B------:R-:W-:Y:S01]  /*1cfa0*/  HMMA.16816.F32.BF16 R152, R128, R148, RZ ;  /* 0x000000948098723c */ /* 0x000fe200000418ff */
[----:B---3--:R-:W-:Y:S01]  /*1cfb0*/  F2FP.BF16.F32.PACK_AB R8, R168, R171 ;  /* 0x000000aba808723e */ /* 0x008fe200000010ff */
[----:B------:R-:W-:Y:S01]  /*1cfc0*/  LDSM.16.MT88.4 R120, [R217+0x16000] ;  /* 0x01600000d978783b */ /* 0x000fe20000004200 */
[----:B--2---:R-:W-:-:S02]  /*1cfd0*/  F2FP.BF16.F32.PACK_AB R10, R0, R167 ;  /* 0x000000a7000a723e */ /* 0x004fc400000010ff */
[----:B-----5:R-:W-:Y:S01]  /*1cfe0*/  F2FP.BF16.F32.PACK_AB R9, R170, R172 ;  /* 0x000000acaa09723e */ /* 0x020fe200000010ff */
[----:B------:R-:W-:Y:S04]  /*1cff0*/  LDSM.16.MT88.4 R32, [R216+0x16000] ;  /* 0x01600000d820783b */ /* 0x000fe80000004200 */
[----:B------:R-:W-:Y:S01]  /*1d000*/  LDSM.16.MT88.4 R28, [R217+0x10800] ;  /* 0x01080000d91c783b */ /* 0x000fe20000004200 */
[----:B----4-:R-:W-:-:S07]  /*1d010*/  F2FP.BF16.F32.PACK_AB R11, R166, R169 ;  /* 0x000000a9a60b723e */ /* 0x010fce00000010ff */
[C---:B------:R-:W-:Y:S06]  /*1d020*/  HMMA.16816.F32.BF16 R160, R8.reuse, R4, R160 ;  /* 0x0000000408a0723c */ /* 0x040fec00000418a0 */
[C---:B------:R-:W-:Y:S01]  /*1d030*/  HMMA.16816.F32.BF16 R156, R8.reuse, R6, R156 ;  /* 0x00000006089c723c */ /* 0x040fe2000004189c */
[----:B------:R-:W2:Y:S05]  /*1d040*/  LDSM.16.MT88.4 R4, [R216+0x12800] ;  /* 0x01280000d804783b */ /* 0x000eaa0000004200 */
[----:B------:R-:W-:Y:S06]  /*1d050*/  HMMA.16816.F32.BF16 R152, R8, R184, R152 ;  /* 0x000000b80898723c */ /* 0x000fec0000041898 */
[----:B------:R-:W-:Y:S01]  /*1d060*/  HMMA.16816.F32.BF16 R36, R128, R40, RZ ;  /* 0x000000288024723c */ /* 0x000fe200000418ff */
[----:B------:R-:W-:-:S02]  /*1d070*/  IMAD.MOV.U32 R185, RZ, RZ, R49 ;  /* 0x000000ffffb97224 */ /* 0x000fc400078e0031 */
[----:B------:R-:W-:Y:S02]  /*1d080*/  IMAD.MOV.U32 R184, RZ, RZ, R48 ;  /* 0x000000ffffb87224 */ /* 0x000fe400078e0030 */
[----:B------:R-:W3:Y:S01]  /*1d090*/  LDSM.16.MT88.4 R48, [R218+0x12000] ;  /* 0x01200000da30783b */ /* 0x000ee20000004200 */
[C---:B------:R-:W-:Y:S06]  /*1d0a0*/  HMMA.16816.F32.BF16 R52, R128.reuse, R56, RZ ;  /* 0x000000388034723c */ /* 0x040fec00000418ff */
[C---:B-1----:R-:W-:Y:S06]  /*1d0b0*/  HMMA.16816.F32.BF16 R60, R128.reuse, R64, RZ ;  /* 0x00000040803c723c */ /* 0x042fec00000418ff */
[C---:B------:R-:W-:Y:S06]  /*1d0c0*/  HMMA.16816.F32.BF16 R40, R128.reuse, R42, RZ ;  /* 0x0000002a8028723c */ /* 0x040fec00000418ff */
[C---:B------:R-:W-:Y:S06]  /*1d0d0*/  HMMA.16816.F32.BF16 R56, R128.reuse, R58, RZ ;  /* 0x0000003a8038723c */ /* 0x040fec00000418ff */
[----:B------:R-:W-:Y:S06]  /*1d0e0*/  HMMA.16816.F32.BF16 R64, R128, R66, RZ ;  /* 0x000000428040723c */ /* 0x000fec00000418ff */
[C---:B------:R-:W-:Y:S06]  /*1d0f0*/  HMMA.16816.F32.BF16 R36, R8.reuse, R20, R36 ;  /* 0x000000140824723c */ /* 0x040fec0000041824 */
[C---:B------:R-:W-:Y:S01]  /*1d100*/  HMMA.16816.F32.BF16 R40, R8.reuse, R22, R40 ;  /* 0x000000160828723c */ /* 0x040fe20000041828 */
[----:B------:R-:W1:Y:S05]  /*1d110*/  LDSM.16.MT88.4 R20, [R218+0x14800] ;  /* 0x01480000da14783b */ /* 0x000e6a0000004200 */
[C---:B------:R-:W-:Y:S06]  /*1d120*/  HMMA.16816.F32.BF16 R52, R8.reuse, R12, R52 ;  /* 0x0000000c0834723c */ /* 0x040fec0000041834 */
[C---:B------:R-:W-:Y:S01]  /*1d130*/  HMMA.16816.F32.BF16 R56, R8.reuse, R14, R56 ;  /* 0x0000000e0838723c */ /* 0x040fe20000041838 */
[----:B------:R-:W-:Y:S05]  /*1d140*/  LDSM.16.MT88.4 R12, [R219+0x16800] ;  /* 0x01680000db0c783b */ /* 0x000fea0000004200 */
[C---:B--2---:R-:W-:Y:S06]  /*1d150*/  HMMA.16816.F32.BF16 R60, R8.reuse, R4, R60 ;  /* 0x00000004083c723c */ /* 0x044fec000004183c */
[----:B------:R-:W-:Y:S01]  /*1d160*/  HMMA.16816.F32.BF16 R64, R8, R6, R64 ;  /* 0x000000060840723c */ /* 0x000fe20000041840 */
[----:B------:R-:W2:Y:S05]  /*1d170*/  LDSM.16.MT88.4 R4, [R216+0x14800] ;  /* 0x01480000d804783b */ /* 0x000eaa0000004200 */
[C---:B------:R-:W-:Y:S06]  /*1d180*/  HMMA.16816.F32.BF16 R136, R128.reuse, R132, RZ ;  /* 0x000000848088723c */ /* 0x040fec00000418ff */
[C---:B---3--:R-:W-:Y:S06]  /*1d190*/  HMMA.16816.F32.BF16 R44, R128.reuse, R48, RZ ;  /* 0x00000030802c723c */ /* 0x048fec00000418ff */
        /* <DEDUP_REMOVED lines=109> */
[----:B------:R-:W-:Y:S01]  /*1d870*/  HMMA.16816.F32.BF16 R128, R4, R10, R128 ;  /* 0x0000000a0480723c */ /* 0x000fe20000041880 */
[----:B------:R-:W1:Y:S01]  /*1d880*/  LDSM.16.MT88.4 R8, [R216+0x11800] ;  /* 0x01180000d808783b */ /* 0x000e620000004200 */
[-C--:B------:R-:W-:Y:S01]  /*1d890*/  FFMA.FTZ R249, R195, R189.reuse, -R194 ;  /* 0x000000bdc3f97223 */ /* 0x080fe200000108c2 */
[----:B------:R-:W-:-:S03]  /*1d8a0*/  FFMA.FTZ R187, R192, R189, -R188 ;  /* 0x000000bdc0bb7223 */ /* 0x000fc600000108bc */
[----:B------:R-:W-:Y:S01]  /*1d8b0*/  HMMA.16816.F32.BF16 R152, R4, R28, R152 ;  /* 0x0000001c0498723c */ /* 0x000fe20000041898 */
[----:B------:R-:W-:-:S05]  /*1d8c0*/  FFMA.FTZ R191, R191, R189, -R188 ;  /* 0x000000bdbfbf7223 */ /* 0x000fca00000108bc */
[----:B------:R-:W-:Y:S01]  /*1d8d0*/  HMMA.16816.F32.BF16 R148, R4, R30, R148 ;  /* 0x0000001e0494723c */ /* 0x000fe20000041894 */
[-CC-:B------:R-:W-:Y:S01]  /*1d8e0*/  FFMA.FTZ R28, R248, R189.reuse, -R194.reuse ;  /* 0x000000bdf81c7223 */ /* 0x180fe200000108c2 */
[-C--:B------:R-:W-:Y:S01]  /*1d8f0*/  FFMA.FTZ R29, R221, R189.reuse, -R194 ;  /* 0x000000bddd1d7223 */ /* 0x080fe200000108c2 */
[----:B------:R-:W-:-:S04]  /*1d900*/  FFMA.FTZ R248, R190, R189, -R188 ;  /* 0x000000bdbef87223 */ /* 0x000fc800000108bc */
[-C--:B------:R-:W-:Y:S01]  /*1d910*/  FFMA.FTZ R30, R220, R189.reuse, -R194 ;  /* 0x000000bddc1e7223 */ /* 0x080fe200000108c2 */
        /* <DEDUP_REMOVED lines=106> */
[----:B--2---:R-:W-:Y:S02]  /*1dfc0*/  R2UR UR4, R166 ;  /* 0x00000000a60472ca */ /* 0x004fe400000e0000 */
[----:B------:R-:W-:-:S13]  /*1dfd0*/  R2UR UR5, R167 ;  /* 0x00000000a70572ca */ /* 0x000fda00000e0000 */
[----:B-1----:R-:W2:Y:S01]  /*1dfe0*/  LD.E R10, desc[UR4][R220.64+0x170] ;  /* 0x00017004dc0a7980 */ /* 0x002ea2000c101900 */
        /* <DEDUP_REMOVED lines=31> */
[-C--:B------:R-:W-:Y:S01]  /*1e1e0*/  @!P2 IADD3 R4, R4, -R7.reuse, RZ ;  /* 0x800000070404a210 */ /* 0x080fe20007ffe0ff */
[----:B------:R-:W-:Y:S01]  /*1e1f0*/  @!P2 VIADD R8, R8, 0x1 ;  /* 0x000000010808a836 */ /* 0x000fe20000000000 */
[----:B------:R-:W-:Y:S02]  /*1e200*/  ISETP.NE.AND P2, PT, R10, RZ, PT ;  /* 0x000000ff0a00720c */ /* 0x000fe40003f45270 */
[----:B------:R-:W-:Y:S02]  /*1e210*/  ISETP.GE.U32.AND P5, PT, R4, R7, PT ;  /* 0x000000070400720c */ /* 0x000fe40003fa6070 */
[----:B------:R-:W-:Y:S01]  /*1e220*/  @!P4 IMAD.IADD R5, R5, 0x1, -R7 ;  /* 0x000000010505c824 */ /* 0x000fe200078e0a07 */
[----:B------:R-:W-:-:S04]  /*1e230*/  @!P4 IADD3 R9, R9, 0x1, RZ ;  /* 0x000000010909c810 */ /* 0x000fc80007ffe0ff */
[----:B------:R-:W-:Y:S02]  /*1e240*/  ISETP.GE.U32.AND P6, PT, R5, R7, PT ;  /* 0x000000070500720c */ /* 0x000fe40003fc6070 */
[----:B------:R-:W-:-:S04]  /*1e250*/  LOP3.LUT R5, RZ, R10, RZ, 0x33, !PT ;  /* 0x0000000aff057212 */ /* 0x000fc800078e33ff */
[----:B------:R-:W-:-:S05]  /*1e260*/  @P5 VIADD R8, R8, 0x1 ;  /* 0x0000000108085836 */ /* 0x000fca0000000000 */
[----:B------:R-:W-:Y:S02]  /*1e270*/  MOV R6, R8 ;  /* 0x0000000800067202 */ /* 0x000fe40000000f00 */
[----:B------:R-:W-:-:S03]  /*1e280*/  @P6 VIADD R9, R9, 0x1 ;  /* 0x0000000109096836 */ /* 0x000fc60000000000 */
[----:B------:R-:W-:Y:S02]  /*1e290*/  @!P1 IMAD.MOV R6, RZ, RZ, -R6 ;  /* 0x000000ffff069224 */ /* 0x000fe400078e0a06 */
[----:B------:R-:W-:-:S03]  /*1e2a0*/  @!P3 IMAD.MOV R9, RZ, RZ, -R9 ;  /* 0x000000ffff09b224 */ /* 0x000fc600078e0a09 */
[C---:B------:R-:W-:Y:S02]  /*1e2b0*/  SEL R6, R5.reuse, R6, !P2 ;  /* 0x0000000605067207 */ /* 0x040fe40005000000 */
[----:B------:R-:W-:Y:S02]  /*1e2c0*/  SEL R5, R5, R9, !P2 ;  /* 0x0000000905057207 */ /* 0x000fe40005000000 */
[----:B------:R-:W2:Y:S01]  /*1e2d0*/  LD.E.64 R8, desc[UR4][R220.64+0x40] ;  /* 0x00004004dc087980 */ /* 0x000ea2000c101b00 */
[----:B------:R-:W-:-:S04]  /*1e2e0*/  IMAD.WIDE R14, R6, 0x4, R236 ;  /* 0x00000004060e7825 */ /* 0x000fc800078e02ec */
[C---:B------:R-:W-:Y:S01]  /*1e2f0*/  IMAD.WIDE R12, R5.reuse, 0x4, R236 ;  /* 0x00000004050c7825 */ /* 0x040fe200078e02ec */
        /* <DEDUP_REMOVED lines=8> */
[----:B------:R-:W-:Y:S02]  /*1e380*/  IMAD R5, R8, R6, R5 ;  /* 0x0000000608057224 */ /* 0x000fe400078e0205 */
[----:B---3--:R-:W-:Y:S02]  /*1e390*/  IMAD.IADD R0, R0, 0x1, -R4 ;  /* 0x0000000100007824 */ /* 0x008fe400078e0a04 */
[----:B------:R-:W-:-:S03]  /*1e3a0*/  IMAD.IADD R11, R11, 0x1, R5 ;  /* 0x000000010b0b7824 */ /* 0x000fc600078e0205 */
[----:B------:R-:W-:Y:S01]  /*1e3b0*/  SHF.R.S32.HI R6, RZ, 0x1f, R0 ;  /* 0x0000001fff067819 */ /* 0x000fe20000011400 */
[----:B----4-:R-:W-:Y:S02]  /*1e3c0*/  IMAD R4, R13, R0, RZ ;  /* 0x000000000d047224 */ /* 0x010fe400078e02ff */
[----:B------:R-:W-:-:S04]  /*1e3d0*/  IMAD.WIDE.U32 R10, R0, R12, R10 ;  /* 0x0000000c000a7225 */ /* 0x000fc800078e000a */
[----:B------:R-:W-:Y:S02]  /*1e3e0*/  IMAD R4, R12, R6, R4 ;  /* 0x000000060c047224 */ /* 0x000fe400078e0204 */
[----:B------:R-:W-:-:S03]  /*1e3f0*/  IMAD.MOV.U32 R5, RZ, RZ, R10 ;  /* 0x000000ffff057224 */ /* 0x000fc600078e000a */
[----:B------:R-:W-:Y:S01]  /*1e400*/  IADD3 R4, R11, R4, RZ ;  /* 0x000000040b047210 */ /* 0x000fe20007ffe0ff */
[----:B------:R-:W-:Y:S05]  /*1e410*/  BRA `(.L_x_7676) ;  /* 0x0000000000147947 */ /* 0x000fea0003800000 */
.L_x_7675:
[----:B--2---:R-:W-:Y:S02]  /*1e420*/  R2UR UR4, R166 ;  /* 0x00000000a60472ca */ /* 0x004fe400000e0000 */
[----:B------:R-:W-:-:S13]  /*1e430*/  R2UR UR5, R167 ;  /* 0x00000000a70572ca */ /* 0x000fda00000e0000 */
[----:B-1----:R-:W2:Y:S02]  /*1e440*/  LD.E R5, desc[UR4][R220.64+0x40] ;  /* 0x00004004dc057980 */ /* 0x002ea4000c101900 */
[----:B--2---:R-:W-:-:S05]  /*1e450*/  IMAD.U32 R5, R5, -0x40, RZ ;  /* 0xffffffc005057824 */ /* 0x004fca00078e00ff */
[----:B------:R-:W-:Y:S02]  /*1e460*/  SHF.R.S32.HI R4, RZ, 0x1f, R5 ;  /* 0x0000001fff047819 */ /* 0x000fe40000011405 */
.L_x_7676:
[----:B------:R-:W-:Y:S05]  /*1e470*/  BSYNC B0 ;  /* 0x0000000000007941 */ /* 0x000fea0003800000 */
.L_x_7674:
[C---:B------:R-:W-:Y:S02]  /*1e480*/  LOP3.LUT P6, RZ, R240.reuse, 0x1, RZ, 0xc0, !PT ;  /* 0x00000001f0ff7812 */ /* 0x040fe400078cc0ff */
        /* <DEDUP_REMOVED lines=12> */
[CCC-:B------:R-:W-:Y:S02]  /*1e550*/  @P4 LEA.HI.X R9, R0.reuse, R180.reuse, R4.reuse, 0x1, P2 ;  /* 0x000000b400094211 */ /* 0x1c0fe400010f0c04 */
[C---:B------:R-:W-:Y:S02]  /*1e560*/  @P3 LEA R6, P1, R0.reuse, R181, 0x1 ;  /* 0x000000b500063211 */ /* 0x040fe400078208ff */
        /* <DEDUP_REMOVED lines=128> */
[----:B--2---:R-:W-:Y:S04]  /*1ed70*/  LDSM.16.M88.4 R12, [R215] ;  /* 0x00000000d70c783b */ /* 0x004fe80000000200 */
[----:B------:R-:W2:Y:S04]  /*1ed80*/  LDSM.16.M88.4 R168, [R214+0x8000] ;  /* 0x00800000d6a8783b */ /* 0x000ea80000000200 */
[----:B------:R-:W4:Y:S04]  /*1ed90*/  LDSM.16.M88.4 R180, [R214+0x9800] ;  /* 0x00980000d6b4783b */ /* 0x000f280000000200 */
[----:B------:R-:W-:Y:S04]  /*1eda0*/  LDSM.16.M88.4 R4, [R222] ;  /* 0x00000000de04783b */ /* 0x000fe80000000200 */
[----:B------:R-:W-:Y:S04]  /*1edb0*/  LDSM.16.M88.4 R176, [R213] ;  /* 0x00000000d5b0783b */ /* 0x000fe80000000200 */
[----:B---3--:R-:W3:Y:S04]  /*1edc0*/  LDSM.16.M88.4 R28, [R214+0x8800] ;  /* 0x00880000d61c783b */ /* 0x008ee80000000200 */
[----:B------:R-:W5:Y:S04]  /*1edd0*/  LDSM.16.M88.4 R8, [R211] ;  /* 0x00000000d308783b */ /* 0x000f680000000200 */
[----:B------:R-:W5:Y:S04]  /*1ede0*/  LDSM.16.M88.4 R20, [R214+0x9000] ;  /* 0x00900000d614783b */ /* 0x000f680000000200 */
[----:B------:R-:W-:Y:S04]  /*1edf0*/  LDSM.16.M88.4 R184, [R212+0x8000] ;  /* 0x00800000d4b8783b */ /* 0x000fe80000000200 */
[----:B------:R-:W-:Y:S04]  /*1ee00*/  LDSM.16.M88.4 R192, [R222+0x2000] ;  /* 0x00200000dec0783b */ /* 0x000fe80000000200 */
[----:B------:R-:W-:Y:S01]  /*1ee10*/  LDSM.16.M88.4 R188, [R207] ;  /* 0x00000000cfbc783b */ /* 0x000fe20000000200 */
[C---:B--2---:R-:W-:Y:S03]  /*1ee20*/  HMMA.16816.F32.BF16 R172, R12.reuse, R168, RZ ;  /* 0x000000a80cac723c */ /* 0x044fe600000418ff */
[----:B------:R-:W0:Y:S03]  /*1ee30*/  LDGDEPBAR ;  /* 0x00000000000079af */ /* 0x000e260000000000 */
[C---:B------:R-:W-:Y:S06]  /*1ee40*/  HMMA.16816.F32.BF16 R168, R12.reuse, R170, RZ ;  /* 0x000000aa0ca8723c */ /* 0x040fec00000418ff */
[C---:B----4-:R-:W-:Y:S06]  /*1ee50*/  HMMA.16816.F32.BF16 R16, R12.reuse, R180, RZ ;  /* 0x000000b40c10723c */ /* 0x050fec00000418ff */
[----:B---3--:R-:W-:Y:S01]  /*1ee60*/  HMMA.16816.F32.BF16 R32, R12, R28, RZ ;  /* 0x0000001c0c20723c */ /* 0x008fe200000418ff */
[----:B-1----:R-:W-:-:S04]  /*1ee70*/  SHF.R.S32.HI R180, RZ, 0x1f, R0 ;  /* 0x0000001fffb47819 */ /* 0x002fc80000011400 */
[----:B------:R-:W-:Y:S01]  /*1ee80*/  LEA.HI R180, R180, R0, RZ, 0x4 ;  /* 0x00000000b4b47211 */ /* 0x000fe200078f20ff */
[----:B------:R-:W-:Y:S03]  /*1ee90*/  HMMA.16816.F32.BF16 R28, R12, R30, RZ ;  /* 0x0000001e0c1c723c */ /* 0x000fe600000418ff */
[----:B------:R-:W-:-:S03]  /*1eea0*/  LOP3.LUT R180, R180, 0xfffffff0, RZ, 0xc0, !PT ;  /* 0xfffffff0b4b47812 */ /* 0x000fc600078ec0ff */
[----:B------:R-:W-:Y:S02]  /*1eeb0*/  HMMA.16816.F32.BF16 R172, R4, R176, R172 ;  /* 0x000000b004ac723c */ /* 0x000fe400000418ac */
[----:B------:R-:W-:-:S04]  /*1eec0*/  IMAD.IADD R180, R0, 0x1, -R180 ;  /* 0x0000000100b47824 */ /* 0x000fc800078e0ab4 */
[----:B------:R-:W-:Y:S01]  /*1eed0*/  HMMA.16816.F32.BF16 R168, R4, R178, R168 ;  /* 0x000000b204a8723c */ /* 0x000fe200000418a8 */
[----:B------:R-:W1:Y:S01]  /*1eee0*/  LDSM.16.M88.4 R176, [R210] ;  /* 0x00000000d2b0783b */ /* 0x000e620000000200 */
[----:B------:R-:W-:-:S04]  /*1eef0*/  SHF.R.S32.HI R165, RZ, 0x1f, R180 ;  /* 0x0000001fffa57819 */ /* 0x000fc800000114b4 */
[----:B-----5:R-:W-:Y:S01]  /*1ef00*/  HMMA.16816.F32.BF16 R32, R4, R8, R32 ;  /* 0x000000080420723c */ /* 0x020fe20000041820 */
[----:B------:R-:W-:-:S04]  /*1ef10*/  LEA.HI R165, R165, R180, RZ, 0x3 ;  /* 0x000000b4a5a57211 */ /* 0x000fc800078f18ff */
[----:B------:R-:W-:Y:S01]  /*1ef20*/  LOP3.LUT R165, R165, 0xfffffff8, RZ, 0xc0, !PT ;  /* 0xfffffff8a5a57812 */ /* 0x000fe200078ec0ff */
[----:B------:R-:W-:Y:S01]  /*1ef30*/  HMMA.16816.F32.BF16 R28, R4, R10, R28 ;  /* 0x0000000a041c723c */ /* 0x000fe2000004181c */
[----:B------:R-:W2:Y:S03]  /*1ef40*/  LDSM.16.M88.4 R8, [R209] ;  /* 0x00000000d108783b */ /* 0x000ea60000000200 */
[----:B------:R-:W-:Y:S02]  /*1ef50*/  IMAD.IADD R165, R180, 0x1, -R165 ;  /* 0x00000001b4a57824 */ /* 0x000fe400078e0aa5 */
[----:B------:R-:W-:Y:S03]  /*1ef60*/  HMMA.16816.F32.BF16 R24, R12, R20, RZ ;  /* 0x000000140c18723c */ /* 0x000fe600000418ff */
[----:B------:R-:W-:Y:S01]  /*1ef70*/  LOP3.LUT P1, RZ, R165, 0x4, RZ, 0xc0, !PT ;  /* 0x00000004a5ff7812 */ /* 0x000fe2000782c0ff */
[----:B------:R-:W-:-:S02]  /*1ef80*/  IMAD.MOV.U32 R165, RZ, RZ, 0x20 ;  /* 0x00000020ffa57424 */ /* 0x000fc400078e00ff */
[----:B------:R-:W-:Y:S03]  /*1ef90*/  HMMA.16816.F32.BF16 R20, R12, R22, RZ ;  /* 0x000000160c14723c */ /* 0x000fe600000418ff */
[----:B------:R-:W-:-:S03]  /*1efa0*/  SEL R165, R165, 0xffffffe0, !P1 ;  /* 0xffffffe0a5a57807 */ /* 0x000fc60004800000 */
[----:B------:R-:W-:Y:S01]  /*1efb0*/  HMMA.16816.F32.BF16 R12, R12, R182, RZ ;  /* 0x000000b60c0c723c */ /* 0x000fe200000418ff */
[----:B------:R-:W-:Y:S01]  /*1efc0*/  LDSM.16.M88.4 R180, [R212+0x8800] ;  /* 0x00880000d4b4783b */ /* 0x000fe20000000200 */
[----:B------:R-:W-:-:S10]  /*1efd0*/  IMAD R165, R165, 0x2, R215 ;  /* 0x00000002a5a57824 */ /* 0x000fd400078e02d7 */
[C---:B-1----:R-:W-:Y:S06]  /*1efe0*/  HMMA.16816.F32.BF16 R24, R4.reuse, R176, R24 ;  /* 0x000000b00418723c */ /* 0x042fec0000041818 */
        /* <DEDUP_REMOVED lines=34> */
[----:B------:R-:W1:Y:S05]  /*1f210*/  LDSM.16.M88.4 R184, [R206] ;  /* 0x00000000ceb8783b */ /* 0x000e6a0000000200 */
[C---:B------:R-:W-:Y:S06]  /*1f220*/  HMMA.16816.F32.BF16 R32, R4.reuse, R180, R32 ;  /* 0x000000b40420723c */ /* 0x040fec0000041820 */
[C---:B------:R-:W-:Y:S01]  /*1f230*/  HMMA.16816.F32.BF16 R28, R4.reuse, R182, R28 ;  /* 0x000000b6041c723c */ /* 0x040fe2000004181c */
[----:B------:R-:W3:Y:S05]  /*1f240*/  LDSM.16.M88.4 R180, [R205] ;  /* 0x00000000cdb4783b */ /* 0x000eea0000000200 */
[C---:B------:R-:W-:Y:S06]  /*1f250*/  HMMA.16816.F32.BF16 R24, R4.reuse, R176, R24 ;  /* 0x000000b00418723c */ /* 0x040fec0000041818 */
[C---:B------:R-:W-:Y:S01]  /*1f260*/  HMMA.16816.F32.BF16 R20, R4.reuse, R178, R20 ;  /* 0x000000b20414723c */ /* 0x040fe20000041814 */
[----:B------:R-:W4:Y:S05]  /*1f270*/  LDSM.16.M88.4 R176, [R204] ;  /* 0x00000000ccb0783b */ /* 0x000f2a0000000200 */
[C---:B--2---:R-:W-:Y:S06]  /*1f280*/  HMMA.16816.F32.BF16 R16, R4.reuse, R8, R16 ;  /* 0x000000080410723c */ /* 0x044fec0000041810 */
        /* <DEDUP_REMOVED lines=14> */
[----:B------:R-:W-:Y:S04]  /*1f370*/  LDSM.16.M88.4 R188, [R2+0x2000] ;  /* 0x0020000002bc783b */ /* 0x000fe80000000200 */
[----:B------:R-:W3:Y:S01]  /*1f380*/  LD.E R192, desc[UR4][R220.64+0x18c] ;  /* 0x00018c04dcc07980 */ /* 0x000ee2000c101900 */
        /* <DEDUP_REMOVED lines=12> */
[----:B------:R-:W5:Y:S01]  /*1f450*/  LDSM.16.M88.4 R180, [R208+0x3800] ;  /* 0x00380000d0b4783b */ /* 0x000f620000000200 */
[C---:B-1----:R-:W-:Y:S06]  /*1f460*/  HMMA.16816.F32.BF16 R24, R188.reuse, R184, R24 ;  /* 0x000000b8bc18723c */ /* 0x042fec0000041818 */
[C---:B------:R-:W-:Y:S01]  /*1f470*/  HMMA.16816.F32.BF16 R20, R188.reuse, R186, R20 ;  /* 0x000000babc14723c */ /* 0x040fe20000041814 */
[----:B------:R-:W-:Y:S05]  /*1f480*/  LDSM.16.M88.4 R184, [R203] ;  /* 0x00000000cbb8783b */ /* 0x000fea0000000200 */
[C---:B----4-:R-:W-:Y:S06]  /*1f490*/  HMMA.16816.F32.BF16 R172, R188.reuse, R4, R172 ;  /* 0x00000004bcac723c */ /* 0x050fec00000418ac */
[C---:B------:R-:W-:Y:S01]  /*1f4a0*/  HMMA.16816.F32.BF16 R168, R188.reuse, R6, R168 ;  /* 0x00000006bca8723c */ /* 0x040fe200000418a8 */
[----:B------:R-:W1:Y:S05]  /*1f4b0*/  LDSM.16.M88.4 R4, [R214+0xc000] ;  /* 0x00c00000d604783b */ /* 0x000e6a0000000200 */
[C---:B--2---:R-:W-:Y:S06]  /*1f4c0*/  HMMA.16816.F32.BF16 R32, R188.reuse, R8, R32 ;  /* 0x00000008bc20723c */ /* 0x044fec0000041820 */
[C---:B------:R-:W-:Y:S01]  /*1f4d0*/  HMMA.16816.F32.BF16 R28, R188.reuse, R10, R28 ;  /* 0x0000000abc1c723c */ /* 0x040fe2000004181c */
[----:B------:R-:W2:Y:S05]  /*1f4e0*/  LDSM.16.M88.4 R8, [R214+0xc800] ;  /* 0x00c80000d608783b */ /* 0x000eaa0000000200 */
        /* <DEDUP_REMOVED lines=9> */
[----:B------:R-:W2:Y:S05]  /*1f580*/  LDSM.16.M88.4 R8, [R202] ;  /* 0x00000000ca08783b */ /* 0x000eaa0000000200 */
[C---:B----4-:R-:W-:Y:S06]  /*1f590*/  HMMA.16816.F32.BF16 R24, R176.reuse, R180, R24 ;  /* 0x000000b4b018723c */ /* 0x050fec0000041818 */
[C---:B------:R-:W-:Y:S01]  /*1f5a0*/  HMMA.16816.F32.BF16 R20, R176.reuse, R182, R20 ;  /* 0x000000b6b014723c */ /* 0x040fe20000041814 */
[----:B------:R-:W4:Y:S05]  /*1f5b0*/  LDSM.16.M88.4 R180, [R200] ;  /* 0x00000000c8b4783b */ /* 0x000f2a0000000200 */
[C---:B-1----:R-:W-:Y:S06]  /*1f5c0*/  HMMA.16816.F32.BF16 R16, R176.reuse, R4, R16 ;  /* 0x00000004b010723c */ /* 0x042fec0000041810 */
[----:B------:R-:W-:Y:S01]  /*1f5d0*/  HMMA.16816.F32.BF16 R12, R176, R6, R12 ;  /* 0x00000006b00c723c */ /* 0x000fe2000004180c */
[----:B------:R-:W1:Y:S04]  /*1f5e0*/  LDSM.16.M88.4 R4, [R201] ;  /* 0x00000000c904783b */ /* 0x000e680000000200 */
[----:B------:R-:W-:Y:S01]  /*1f5f0*/  LDSM.16.M88.4 R176, [R165+0x4000] ;  /* 0x00400000a5b0783b */ /* 0x000fe20000000200 */
[C---:B------:R-:W-:Y:S06]  /*1f600*/  HMMA.16816.F32.BF16 R172, R188.reuse, R184, R172 ;  /* 0x000000b8bcac723c */ /* 0x040fec00000418ac */
[C---:B------:R-:W-:Y:S01]  /*1f610*/  HMMA.16816.F32.BF16 R168, R188.reuse, R186, R168 ;  /* 0x000000babca8723c */ /* 0x040fe200000418a8 */
[----:B------:R-:W-:Y:S05]  /*1f620*/  LDSM.16.M88.4 R184, [R2+0x4000] ;  /* 0x0040000002b8783b */ /* 0x000fea0000000200 */
[C---:B--2---:R-:W-:Y:S06]  /*1f630*/  HMMA.16816.F32.BF16 R32, R188.reuse, R8, R32 ;  /* 0x00000008bc20723c */ /* 0x044fec0000041820 */
[C---:B------:R-:W-:Y:S01]  /*1f640*/  HMMA.16816.F32.BF16 R28, R188.reuse, R10, R28 ;  /* 0x0000000abc1c723c */ /* 0x040fe2000004181c */
[----:B------:R-:W2:Y:S05]  /*1f650*/  LDSM.16.M88.4 R8, [R212+0xc000] ;  /* 0x00c00000d408783b */ /* 0x000eaa0000000200 */
[C---:B----4-:R-:W-:Y:S06]  /*1f660*/  HMMA.16816.F32.BF16 R16, R188.reuse, R180, R16 ;  /* 0x000000b4bc10723c */ /* 0x050fec0000041810 */
[C---:B------:R-:W-:Y:S01]  /*1f670*/  HMMA.16816.F32.BF16 R12, R188.reuse, R182, R12 ;  /* 0x000000b6bc0c723c */ /* 0x040fe2000004180c */
[----:B------:R-:W-:Y:S05]  /*1f680*/  LDSM.16.M88.4 R180, [R212+0xd000] ;  /* 0x00d00000d4b4783b */ /* 0x000fea0000000200 */
[C---:B-1----:R-:W-:Y:S06]  /*1f690*/  HMMA.16816.F32.BF16 R24, R188.reuse, R4, R24 ;  /* 0x00000004bc18723c */ /* 0x042fec0000041818 */
[----:B------:R-:W-:Y:S01]  /*1f6a0*/  HMMA.16816.F32.BF16 R20, R188, R6, R20 ;  /* 0x00000006bc14723c */ /* 0x000fe20000041814 */
[----:B------:R-:W1:Y:S04]  /*1f6b0*/  LDSM.16.M88.4 R4, [R212+0xc800] ;  /* 0x00c80000d404783b */ /* 0x000e680000000200 */
[----:B------:R-:W-:Y:S01]  /*1f6c0*/  LDSM.16.M88.4 R188, [R196] ;  /* 0x00000000c4bc783b */ /* 0x000fe20000000200 */
[C---:B--2---:R-:W-:Y:S06]  /*1f6d0*/  HMMA.16816.F32.BF16 R172, R176.reuse, R8, R172 ;  /* 0x00000008b0ac723c */ /* 0x044fec00000418ac */
[C---:B------:R-:W-:Y:S01]  /*1f6e0*/  HMMA.16816.F32.BF16 R168, R176.reuse, R10, R168 ;  /* 0x0000000ab0a8723c */ /* 0x040fe200000418a8 */
[----:B------:R-:W2:Y:S05]  /*1f6f0*/  LDSM.16.M88.4 R8, [R212+0xd800] ;  /* 0x00d80000d408783b */ /* 0x000eaa0000000200 */
[C---:B-1----:R-:W-:Y:S06]  /*1f700*/  HMMA.16816.F32.BF16 R32, R176.reuse, R4, R32 ;  /* 0x00000004b020723c */ /* 0x042fec0000041820 */
[C---:B------:R-:W-:Y:S01]  /*1f710*/  HMMA.16816.F32.BF16 R28, R176.reuse, R6, R28 ;  /* 0x00000006b01c723c */ /* 0x040fe2000004181c */
[----:B------:R-:W1:Y:S05]  /*1f720*/  LDSM.16.M88.4 R4, [R208+0x4000] ;  /* 0x00400000d004783b */ /* 0x000e6a0000000200 */
[C---:B--2---:R-:W-:Y:S06]  /*1f730*/  HMMA.16816.F32.BF16 R16, R176.reuse, R8, R16 ;  /* 0x00000008b010723c */ /* 0x044fec0000041810 */
[C---:B------:R-:W-:Y:S01]  /*1f740*/  HMMA.16816.F32.BF16 R12, R176.reuse, R10, R12 ;  /* 0x0000000ab00c723c */ /* 0x040fe2000004180c */
[----:B------:R-:W2:Y:S05]  /*1f750*/  LDSM.16.M88.4 R8, [R208+0x4800] ;  /* 0x00480000d008783b */ /* 0x000eaa0000000200 */
[----:B------:R-:W-:Y:S06]  /*1f760*/  HMMA.16816.F32.BF16 R24, R176, R180, R24 ;  /* 0x000000b4b018723c */ /* 0x000fec0000041818 */
[C---:B-1----:R-:W-:Y:S06]  /*1f770*/  HMMA.16816.F32.BF16 R172, R184.reuse, R4, R172 ;  /* 0x00000004b8ac723c */ /* 0x042fec00000418ac */
[----:B------:R-:W-:Y:S01]  /*1f780*/  HMMA.16816.F32.BF16 R168, R184, R6, R168 ;  /* 0x00000006b8a8723c */ /* 0x000fe200000418a8 */
[----:B------:R-:W1:Y:S05]  /*1f790*/  LDSM.16.M88.4 R4, [R208+0x5800] ;  /* 0x00580000d004783b */ /* 0x000e6a0000000200 */
[----:B------:R-:W-:Y:S01]  /*1f7a0*/  HMMA.16816.F32.BF16 R20, R176, R182, R20 ;  /* 0x000000b6b014723c */ /* 0x000fe20000041814 */
[----:B------:R-:W-:Y:S04]  /*1f7b0*/  LDSM.16.M88.4 R180, [R215+0x6000] ;  /* 0x00600000d7b4783b */ /* 0x000fe80000000200 */
[----:B------:R-:W-:Y:S01]  /*1f7c0*/  LDSM.16.M88.4 R176, [R208+0x5000] ;  /* 0x00500000d0b0783b */ /* 0x000fe20000000200 */
[C---:B--2---:R-:W-:Y:S06]  /*1f7d0*/  HMMA.16816.F32.BF16 R32, R184.reuse, R8, R32 ;  /* 0x00000008b820723c */ /* 0x044fec0000041820 */
[C---:B------:R-:W-:Y:S01]  /*1f7e0*/  HMMA.16816.F32.BF16 R28, R184.reuse, R10, R28 ;  /* 0x0000000ab81c723c */ /* 0x040fe2000004181c */
[----:B------:R-:W2:Y:S05]  /*1f7f0*/  LDSM.16.M88.4 R8, [R214+0xe000] ;  /* 0x00e00000d608783b */ /* 0x000eaa0000000200 */
[C---:B-1----:R-:W-:Y:S06]  /*1f800*/  HMMA.16816.F32.BF16 R16, R184.reuse, R4, R16 ;  /* 0x00000004b810723c */ /* 0x042fec0000041810 */
[----:B------:R-:W-:Y:S01]  /*1f810*/  HMMA.16816.F32.BF16 R12, R184, R6, R12 ;  /* 0x00000006b80c723c */ /* 0x000fe2000004180c */
[----:B------:R-:W1:Y:S05]  /*1f820*/  LDSM.16.M88.4 R4, [R214+0xe800] ;  /* 0x00e80000d604783b */ /* 0x000e6a0000000200 */
[C---:B--2---:R-:W-:Y:S06]  /*1f830*/  HMMA.16816.F32.BF16 R172, R180.reuse, R8, R172 ;  /* 0x00000008b4ac723c */ /* 0x044fec00000418ac */
[----:B------:R-:W-:Y:S01]  /*1f840*/  HMMA.16816.F32.BF16 R168, R180, R10, R168 ;  /* 0x0000000ab4a8723c */ /* 0x000fe200000418a8 */
[----:B------:R-:W2:Y:S05]  /*1f850*/  LDSM.16.M88.4 R8, [R214+0xf800] ;  /* 0x00f80000d608783b */ /* 0x000eaa0000000200 */
        /* <DEDUP_REMOVED lines=10> */
[C---:B----4-:R-:W-:Y:S06]  /*1f900*/  HMMA.16816.F32.BF16 R24, R180.reuse, R176, R24 ;  /* 0x000000b0b418723c */ /* 0x050fec0000041818 */
        /* <DEDUP_REMOVED lines=11> */
[----:B------:R-:W-:Y:S05]  /*1f9c0*/  LDSM.16.M88.4 R176, [R212+0xf000] ;  /* 0x00f00000d4b0783b */ /* 0x000fea0000000200 */
[C---:B-1----:R-:W-:Y:S06]  /*1f9d0*/  HMMA.16816.F32.BF16 R172, R180.reuse, R4, R172 ;  /* 0x00000004b4ac723c */ /* 0x042fec00000418ac */
[----:B------:R-:W-:Y:S01]  /*1f9e0*/  HMMA.16816.F32.BF16 R168, R180, R6, R168 ;  /* 0x00000006b4a8723c */ /* 0x000fe200000418a8 */
[----:B------:R-:W1:Y:S05]  /*1f9f0*/  LDSM.16.M88.4 R4, [R212+0xf800] ;  /* 0x00f80000d404783b */ /* 0x000e6a0000000200 */
[C---:B------:R-:W-:Y:S06]  /*1fa00*/  HMMA.16816.F32.BF16 R16, R184.reuse, R188, R16 ;  /* 0x000000bcb810723c */ /* 0x040fec0000041810 */
[----:B------:R-:W-:Y:S01]  /*1fa10*/  HMMA.16816.F32.BF16 R12, R184, R190, R12 ;  /* 0x000000beb80c723c */ /* 0x000fe2000004180c */
[----:B------:R-:W-:Y:S05]  /*1fa20*/  LDSM.16.M88.4 R184, [R2+0x6000] ;  /* 0x0060000002b8783b */ /* 0x000fea0000000200 */
[C---:B--2---:R-:W-:Y:S06]  /*1fa30*/  HMMA.16816.F32.BF16 R32, R180.reuse, R8, R32 ;  /* 0x00000008b420723c */ /* 0x044fec0000041820 */
[C---:B------:R-:W-:Y:S01]  /*1fa40*/  HMMA.16816.F32.BF16 R28, R180.reuse, R10, R28 ;  /* 0x0000000ab41c723c */ /* 0x040fe2000004181c */
[----:B------:R-:W2:Y:S05]  /*1fa50*/  LDSM.16.M88.4 R8, [R208+0x6000] ;  /* 0x00600000d008783b */ /* 0x000eaa0000000200 */
[C---:B-1----:R-:W-:Y:S06]  /*1fa60*/  HMMA.16816.F32.BF16 R16, R180.reuse, R4, R16 ;  /* 0x00000004b410723c */ /* 0x042fec0000041810 */
[C---:B------:R-:W-:Y:S01]  /*1fa70*/  HMMA.16816.F32.BF16 R12, R180.reuse, R6, R12 ;  /* 0x00000006b40c723c */ /* 0x040fe2000004180c */
[----:B------:R-:W1:Y:S05]  /*1fa80*/  LDSM.16.M88.4 R4, [R208+0x7000] ;  /* 0x00700000d004783b */ /* 0x000e6a0000000200 */
[----:B------:R-:W-:Y:S06]  /*1fa90*/  HMMA.16816.F32.BF16 R24, R180, R176, R24 ;  /* 0x000000b0b418723c */ /* 0x000fec0000041818 */
[C---:B--2---:R-:W-:Y:S06]  /*1faa0*/  HMMA.16816.F32.BF16 R172, R184.reuse, R8, R172 ;  /* 0x00000008b8ac723c */ /* 0x044fec00000418ac */
[----:B------:R-:W-:Y:S01]  /*1fab0*/  HMMA.16816.F32.BF16 R168, R184, R10, R168 ;  /* 0x0000000ab8a8723c */ /* 0x000fe200000418a8 */
[----:B------:R-:W2:Y:S05]  /*1fac0*/  LDSM.16.M88.4 R8, [R208+0x7800] ;  /* 0x00780000d008783b */ /* 0x000eaa0000000200 */
[----:B------:R-:W-:Y:S01]  /*1fad0*/  HMMA.16816.F32.BF16 R20, R180, R178, R20 ;  /* 0x000000b2b414723c */ /* 0x000fe20000041814 */
[----:B------:R-:W-:Y:S01]  /*1fae0*/  IMAD.SHL.U32 R0, R0, 0x2, RZ ;  /* 0x0000000200007824 */ /* 0x000fe200078e00ff */
[----:B------:R-:W4:Y:S01]  /*1faf0*/  LDSM.16.M88.4 R176, [R208+0x6800] ;  /* 0x00680000d0b0783b */ /* 0x000f220000000200 */
[----:B------:R-:W-:-:S04]  /*1fb00*/  DEPBAR.LE SB0, 0x0 ;  /* 0x000080000000791a */ /* 0x000fc80000000000 */
[----:B------:R-:W-:-:S05]  /*1fb10*/  LOP3.LUT R0, R0, 0x6, RZ, 0xc0, !PT ;  /* 0x0000000600007812 */ /* 0x000fca00078ec0ff */
[----:B------:R-:W-:Y:S02]  /*1fb20*/  IMAD R0, R239, 0x40, R0 ;  /* 0x00000040ef007824 */ /* 0x000fe400078e0200 */
[----:B---3--:R-:W-:Y:S01]  /*1fb30*/  FMUL.FTZ R2, R172, R192 ;  /* 0x000000c0ac027220 */ /* 0x008fe20000410000 */
[----:B-1----:R-:W-:Y:S01]  /*1fb40*/  HMMA.16816.F32.BF16 R24, R184, R4, R24 ;  /* 0x00000004b818723c */ /* 0x002fe20000041818 */
[----:B------:R-:W-:-:S04]  /*1fb50*/  IMAD.IADD R172, R246, 0x1, -R0 ;  /* 0x00000001f6ac7824 */ /* 0x000fc800078e0a00 */
[----:B------:R-:W1:Y:S02]  /*1fb60*/  MUFU.TANH R2, R2 ;  /* 0x0000000200027308 */ /* 0x000e640000002400 */
[----:B------:R-:W-:Y:S01]  /*1fb70*/  FMUL.FTZ R4, R174, R192 ;  /* 0x000000c0ae047220 */ /* 0x000fe20000410000 */
[----:B------:R-:W-:Y:S01]  /*1fb80*/  VIADD R5, R0, 0x1 ;  /* 0x0000000100057836 */ /* 0x000fe20000000000 */
[----:B------:R-:W-:Y:S01]  /*1fb90*/  HMMA.16816.F32.BF16 R20, R184, R6, R20 ;  /* 0x00000006b814723c */ /* 0x000fe20000041814 */
[----:B------:R-:W-:Y:S02]  /*1fba0*/  IABS R172, R172 ;  /* 0x000000ac00ac7213 */ /* 0x000fe40000000000 */
[----:B------:R-:W-:-:S04]  /*1fbb0*/  IMAD.IADD R165, R246, 0x1, -R5 ;  /* 0x00000001f6a57824 */ /* 0x000fc800078e0a05 */
[----:B------:R-:W-:Y:S01]  /*1fbc0*/  FMUL.FTZ R6, R173, R192 ;  /* 0x000000c0ad067220 */ /* 0x000fe20000410000 */
[----:B------:R-:W3:Y:S01]  /*1fbd0*/  MUFU.TANH R4, R4 ;  /* 0x0000000400047308 */ /* 0x000ee20000002400 */
[----:B--2---:R-:W-:Y:S01]  /*1fbe0*/  HMMA.16816.F32.BF16 R16, R184, R8, R16 ;  /* 0x00000008b810723c */ /* 0x004fe20000041810 */
[----:B------:R-:W-:Y:S01]  /*1fbf0*/  IMAD.IADD R7, R243, 0x1, -R0 ;  /* 0x00000001f3077824 */ /* 0x000fe200078e0a00 */
[----:B------:R-:W-:-:S05]  /*1fc00*/  IABS R165, R165 ;  /* 0x000000a500a57213 */ /* 0x000fca0000000000 */
[----:B------:R-:W2:Y:S01]  /*1fc10*/  MUFU.TANH R6, R6 ;  /* 0x0000000600067308 */ /* 0x000ea20000002400 */
[----:B------:R-:W-:Y:S01]  /*1fc20*/  IMAD.MOV.U32 R9, RZ, RZ, R172 ;  /* 0x000000ffff097224 */ /* 0x000fe200078e00ac */
[----:B------:R-:W-:Y:S01]  /*1fc30*/  IABS R7, R7 ;  /* 0x0000000700077213 */ /* 0x000fe20000000000 */
[----:B------:R-:W-:Y:S01]  /*1fc40*/  IMAD.MOV.U32 R8, RZ, RZ, R165 ;  /* 0x000000ffff087224 */ /* 0x000fe200078e00a5 */
[C---:B------:R-:W-:Y:S02]  /*1fc50*/  ISETP.GE.AND P2, PT, R0.reuse, R245, PT ;  /* 0x000000f50000720c */ /* 0x040fe40003f46270 */
[----:B------:R-:W-:Y:S02]  /*1fc60*/  I2FP.F32.S32 R9, R9 ;  /* 0x0000000900097245 */ /* 0x000fe40000201400 */
[----:B------:R-:W-:Y:S02]  /*1fc70*/  I2FP.F32.S32 R7, R7 ;  /* 0x0000000700077245 */ /* 0x000fe40000201400 */
[----:B------:R-:W-:Y:S01]  /*1fc80*/  ISETP.GE.OR P2, PT, R0, R244, !P2 ;  /* 0x000000f40000720c */ /* 0x000fe20005746670 */
[----:B-1----:R-:W-:Y:S01]  /*1fc90*/  FFMA.FTZ R9, -R247, R9, R2 ;  /* 0x00000009f7097223 */ /* 0x002fe20000010102 */
[----:B------:R-:W-:Y:S01]  /*1fca0*/  I2FP.F32.S32 R8, R8 ;  /* 0x0000000800087245 */ /* 0x000fe20000201400 */
[----:B------:R-:W-:Y:S01]  /*1fcb0*/  HMMA.16816.F32.BF16 R12, R184, R10, R12 ;  /* 0x0000000ab80c723c */ /* 0x000fe2000004180c */
[----:B------:R-:W-:Y:S01]  /*1fcc0*/  FMUL.FTZ R175, R175, R192 ;  /* 0x000000c0afaf7220 */ /* 0x000fe20000410000 */
[----:B---3--:R-:W-:Y:S01]  /*1fcd0*/  FFMA.FTZ R2, -R247, R7, R4 ;  /* 0x00000007f7027223 */ /* 0x008fe20000010104 */
[----:B------:R-:W-:Y:S01]  /*1fce0*/  FSEL R9, R9, -INF , !P2 ;  /* 0xff80000009097808 */ /* 0x000fe20005000000 */
[----:B--2---:R-:W-:Y:S01]  /*1fcf0*/  FFMA.FTZ R7, -R247, R8, R6 ;  /* 0x00000008f7077223 */ /* 0x004fe20000010106 */
[----:B------:R-:W-:-:S02]  /*1fd00*/  ISETP.GE.AND P6, PT, R5, R245, PT ;  /* 0x000000f50500720c */ /* 0x000fc40003fc6270 */
[----:B------:R-:W-:Y:S01]  /*1fd10*/  FMUL.FTZ R10, R168, R192 ;  /* 0x000000c0a80a7220 */ /* 0x000fe20000410000 */
[C---:B------:R-:W-:Y:S01]  /*1fd20*/  ISETP.GE.AND P2, PT, R5.reuse, R242, PT ;  /* 0x000000f20500720c */ /* 0x040fe20003f46270 */
[----:B------:R-:W1:Y:S01]  /*1fd30*/  MUFU.TANH R8, R175 ;  /* 0x000000af00087308 */ /* 0x000e620000002400 */
[----:B------:R-:W-:Y:S01]  /*1fd40*/  VIADD R4, R0, 0x8 ;  /* 0x0000000800047836 */ /* 0x000fe20000000000 */
[C---:B------:R-:W-:Y:S01]  /*1fd50*/  ISETP.GE.OR P6, PT, R5.reuse, R244, !P6 ;  /* 0x000000f40500720c */ /* 0x040fe200077c6670 */
[-C--:B------:R-:W-:Y:S01]  /*1fd60*/  FMUL.FTZ R168, R170, R192.reuse ;  /* 0x000000c0aaa87220 */ /* 0x080fe20000410000 */
[----:B------:R-:W-:Y:S01]  /*1fd70*/  ISETP.GE.OR P2, PT, R5, R241, !P2 ;  /* 0x000000f10500720c */ /* 0x000fe20005746670 */
[----:B------:R-:W-:Y:S02]  /*1fd80*/  IMAD.IADD R5, R243, 0x1, -R5 ;  /* 0x00000001f3057824 */ /* 0x000fe400078e0a05 */
[----:B------:R-:W-:Y:S01]  /*1fd90*/  FMUL.FTZ R165, R169, R192 ;  /* 0x000000c0a9a57220 */ /* 0x000fe20000410000 */
[----:B----4-:R-:W-:Y:S01]  /*1fda0*/  HMMA.16816.F32.BF16 R32, R184, R176, R32 ;  /* 0x000000b0b820723c */ /* 0x010fe20000041820 */
[----:B------:R-:W2:Y:S01]  /*1fdb0*/  MUFU.TANH R10, R10 ;  /* 0x0000000a000a7308 */ /* 0x000ea20000002400 */
[----:B------:R-:W-:Y:S01]  /*1fdc0*/  ISETP.GE.AND P1, PT, R0, R242, PT ;  /* 0x000000f20000720c */ /* 0x000fe20003f26270 */
[----:B------:R-:W-:Y:S01]  /*1fdd0*/  IMAD.IADD R170, R246, 0x1, -R4 ;  /* 0x00000001f6aa7824 */ /* 0x000fe200078e0a04 */
[----:B------:R-:W-:Y:S01]  /*1fde0*/  IABS R5, R5 ;  /* 0x0000000500057213 */ /* 0x000fe20000000000 */
[C---:B------:R-:W-:Y:S01]  /*1fdf0*/  VIADD R6, R0.reuse, 0x9 ;  /* 0x0000000900067836 */ /* 0x040fe20000000000 */
[----:B------:R-:W-:-:S03]  /*1fe00*/  ISETP.GE.OR P1, PT, R0, R241, !P1 ;  /* 0x000000f10000720c */ /* 0x000fc60004f26670 */
[----:B------:R-:W3:Y:S01]  /*1fe10*/  MUFU.TANH R168, R168 ;  /* 0x000000a800a87308 */ /* 0x000ee20000002400 */
[----:B------:R-:W-:Y:S01]  /*1fe20*/  IABS R170, R170 ;  /* 0x000000aa00aa7213 */ /* 0x000fe20000000000 */
[----:B------:R-:W-:Y:S01]  /*1fe30*/  IMAD.IADD R169, R243, 0x1, -R4 ;  /* 0x00000001f3a97824 */ /* 0x000fe200078e0a04 */
[----:B------:R-:W-:Y:S01]  /*1fe40*/  I2FP.F32.S32 R5, R5 ;  /* 0x0000000500057245 */ /* 0x000fe20000201400 */
[----:B------:R-:W-:-:S04]  /*1fe50*/  IMAD.IADD R11, R246, 0x1, -R6 ;  /* 0x00000001f60b7824 */ /* 0x000fc800078e0a06 */
[----:B------:R-:W4:Y:S01]  /*1fe60*/  MUFU.TANH R165, R165 ;  /* 0x000000a500a57308 */ /* 0x000f220000002400 */
[----:B------:R-:W-:Y:S02]  /*1fe70*/  FSEL R2, R2, -INF , !P1 ;  /* 0xff80000002027808 */ /* 0x000fe40004800000 */
[----:B------:R-:W-:Y:S02]  /*1fe80*/  FSEL R7, R7, -INF , !P6 ;  /* 0xff80000007077808 */ /* 0x000fe40007000000 */
[C---:B------:R-:W-:Y:S02]  /*1fe90*/  ISETP.GE.AND P1, PT, R4.reuse, R245, PT ;  /* 0x000000f50400720c */ /* 0x040fe40003f26270 */
[----:B------:R-:W-:Y:S02]  /*1fea0*/  ISETP.GE.AND P6, PT, R4, R242, PT ;  /* 0x000000f20400720c */ /* 0x000fe40003fc6270 */
[----:B------:R-:W-:Y:S01]  /*1feb0*/  I2FP.F32.S32 R170, R170 ;  /* 0x000000aa00aa7245 */ /* 0x000fe20000201400 */
[----:B-1----:R-:W-:Y:S01]  /*1fec0*/  FFMA.FTZ R5, -R247, R5, R8 ;  /* 0x00000005f7057223 */ /* 0x002fe20000010108 */
[----:B------:R-:W-:-:S02]  /*1fed0*/  IABS R169, R169 ;  /* 0x000000a900a97213 */ /* 0x000fc40000000000 */
[----:B------:R-:W-:Y:S02]  /*1fee0*/  IABS R11, R11 ;  /* 0x0000000b000b7213 */ /* 0x000fe40000000000 */
[C---:B------:R-:W-:Y:S02]  /*1fef0*/  ISETP.GE.OR P1, PT, R4.reuse, R244, !P1 ;  /* 0x000000f40400720c */ /* 0x040fe40004f26670 */
[----:B------:R-:W-:Y:S01]  /*1ff00*/  ISETP.GE.OR P6, PT, R4, R241, !P6 ;  /* 0x000000f10400720c */ /* 0x000fe200077c6670 */
[----:B------:R-:W-:Y:S01]  /*1ff10*/  FMUL.FTZ R4, R171, R192 ;  /* 0x000000c0ab047220 */ /* 0x000fe20000410000 */
[----:B--2---:R-:W-:Y:S01]  /*1ff20*/  FFMA.FTZ R10, -R247, R170, R10 ;  /* 0x000000aaf70a7223 */ /* 0x004fe2000001010a */
[----:B------:R-:W-:Y:S02]  /*1ff30*/  I2FP.F32.S32 R169, R169 ;  /* 0x000000a900a97245 */ /* 0x000fe40000201400 */
[----:B------:R-:W-:Y:S02]  /*1ff40*/  I2FP.F32.S32 R11, R11 ;  /* 0x0000000b000b7245 */ /* 0x000fe40000201400 */
[----:B------:R-:W-:-:S02]  /*1ff50*/  FSEL R5, R5, -INF , !P2 ;  /* 0xff80000005057808 */ /* 0x000fc40005000000 */
[----:B------:R-:W-:Y:S01]  /*1ff60*/  ISETP.GE.AND P2, PT, R6, R245, PT ;  /* 0x000000f50600720c */ /* 0x000fe20003f46270 */
[----:B------:R-:W1:Y:S01]  /*1ff70*/  MUFU.TANH R4, R4 ;  /* 0x0000000400047308 */ /* 0x000e620000002400 */
[----:B------:R-:W-:Y:S01]  /*1ff80*/  FSEL R10, R10, -INF , !P1 ;  /* 0xff8000000a0a7808 */ /* 0x000fe20004800000 */
[C---:B---3--:R-:W-:Y:S01]  /*1ff90*/  FFMA.FTZ R168, -R247.reuse, R169, R168 ;  /* 0x000000a9f7a87223 */ /* 0x048fe200000101a8 */
[----:B----4-:R-:W-:Y:S01]  /*1ffa0*/  FFMA.FTZ R8, -R247, R11, R165 ;  /* 0x0000000bf7087223 */ /* 0x010fe200000101a5 */
[----:B------:R-:W-:Y:S01]  /*1ffb0*/  ISETP.GE.AND P1, PT, R6, R242, PT ;  /* 0x000000f20600720c */ /* 0x000fe20003f26270 */
[----:B------:R-:W-:Y:S01]  /*1ffc0*/  VIADD R11, R0, 0x10 ;  /* 0x00000010000b7836 */ /* 0x000fe20000000000 */
[----:B------:R-:W-:Y:S01]  /*1ffd0*/  ISETP.GE.OR P2, PT, R6, R244, !P2 ;  /* 0x000000f40600720c */ /* 0x000fe20005746670 */
[----:B------:R-:W-:Y:S02]  /*1ffe0*/  IMAD.IADD R169, R243, 0x1, -R6 ;  /* 0x00000001f3a97824 */ /* 0x000fe400078e0a06 */
[-C--:B------:R-:W-:Y:S01]  /*1fff0*/  FMUL.FTZ R34, R34, R192.reuse ;  /* 0x000000c022227220 */ /* 0x080fe20000410000 */
[----:B------:R-:W-:Y:S01]  /*20000*/  ISETP.GE.OR P1, PT, R6, R241, !P1 ;  /* 0x000000f10600720c */ /* 0x000fe20004f26670 */
[-C--:B------:R-:W-:Y:S01]  /*20010*/  FMUL.FTZ R33, R33, R192.reuse ;  /* 0x000000c021217220 */ /* 0x080fe20000410000 */
[----:B------:R-:W-:Y:S01]  /*20020*/  FMUL.FTZ R32, R32, R192 ;  /* 0x000000c020207220 */ /* 0x000fe20000410000 */
[----:B------:R-:W-:Y:S01]  /*20030*/  FSEL R6, R168, -INF , !P6 ;  /* 0xff800000a8067808 */ /* 0x000fe20007000000 */
[----:B------:R-:W-:Y:S01]  /*20040*/  HMMA.16816.F32.BF16 R28, R184, R178, R28 ;  /* 0x000000b2b81c723c */ /* 0x000fe2000004181c */
[----:B------:R-:W-:Y:S01]  /*20050*/  FSEL R8, R8, -INF , !P2 ;  /* 0xff80000008087808 */ /* 0x000fe20005000000 */
[----:B------:R2:W3:Y:S01]  /*20060*/  MUFU.TANH R176, R34 ;  /* 0x0000002200b07308 */ /* 0x0004e20000002400 */
[C---:B------:R-:W-:Y:S01]  /*20070*/  ISETP.GE.AND P6, PT, R11.reuse, R245, PT ;  /* 0x000000f50b00720c */ /* 0x040fe20003fc6270 */
[----:B------:R-:W-:Y:S01]  /*20080*/  VIADD R165, R0, 0x11 ;  /* 0x0000001100a57836 */ /* 0x000fe20000000000 */
[C---:B------:R-:W-:Y:S01]  /*20090*/  ISETP.GE.AND P2, PT, R11.reuse, R242, PT ;  /* 0x000000f20b00720c */ /* 0x040fe20003f46270 */
[----:B------:R-:W-:Y:S01]  /*200a0*/  IMAD.IADD R168, R246, 0x1, -R11 ;  /* 0x00000001f6a87824 */ /* 0x000fe200078e0a0b */
[----:B------:R-:W-:-:S03]  /*200b0*/  ISETP.GE.OR P6, PT, R11, R244, !P6 ;  /* 0x000000f40b00720c */ /* 0x000fc600077c6670 */
[----:B------:R-:W4:Y:S01]  /*200c0*/  MUFU.TANH R173, R33 ;  /* 0x0000002100ad7308 */ /* 0x000f220000002400 */
[----:B------:R-:W-:Y:S02]  /*200d0*/  ISETP.GE.OR P2, PT, R11, R241, !P2 ;  /* 0x000000f10b00720c */ /* 0x000fe40005746670 */
[----:B--2---:R-:W-:-:S05]  /*200e0*/  IABS R34, R169 ;  /* 0x000000a900227213 */ /* 0x004fca0000000000 */
[----:B------:R2:W5:Y:S01]  /*200f0*/  MUFU.TANH R179, R32 ;  /* 0x0000002000b37308 */ /* 0x0005620000002400 */
[----:B------:R-:W-:-:S05]  /*20100*/  I2FP.F32.S32 R34, R34 ;  /* 0x0000002200227245 */ /* 0x000fca0000201400 */
[----:B-1----:R-:W-:Y:S01]  /*20110*/  FFMA.FTZ R4, -R247, R34, R4 ;  /* 0x00000022f7047223 */ /* 0x002fe20000010104 */
[----:B--2---:R-:W-:Y:S02]  /*20120*/  IMAD.IADD R32, R243, 0x1, -R11 ;  /* 0x00000001f3207824 */ /* 0x004fe400078e0a0b */
[----:B------:R-:W-:-:S03]  /*20130*/  IMAD.IADD R11, R246, 0x1, -R165 ;  /* 0x00000001f60b7824 */ /* 0x000fc600078e0aa5 */
[----:B------:R-:W-:Y:S02]  /*20140*/  IABS R32, R32 ;  /* 0x0000002000207213 */ /* 0x000fe40000000000 */
[----:B------:R-:W-:Y:S02]  /*20150*/  IABS R11, R11 ;  /* 0x0000000b000b7213 */ /* 0x000fe40000000000 */
[----:B------:R-:W-:Y:S02]  /*20160*/  IABS R33, R168 ;  /* 0x000000a800217213 */ /* 0x000fe40000000000 */
[----:B------:R-:W-:Y:S02]  /*20170*/  I2FP.F32.S32 R32, R32 ;  /* 0x0000002000207245 */ /* 0x000fe40000201400 */
[----:B------:R-:W-:Y:S02]  /*20180*/  I2FP.F32.S32 R11, R11 ;  /* 0x0000000b000b7245 */ /* 0x000fe40000201400 */
[----:B------:R-:W-:Y:S01]  /*20190*/  FSEL R4, R4, -INF , !P1 ;  /* 0xff80000004047808 */ /* 0x000fe20004800000 */
[----:B------:R-:W-:Y:S01]  /*201a0*/  FMUL.FTZ R35, R35, R192 ;  /* 0x000000c023237220 */ /* 0x000fe20000410000 */
[----:B------:R-:W-:Y:S01]  /*201b0*/  ISETP.GE.AND P1, PT, R165, R245, PT ;  /* 0x000000f5a500720c */ /* 0x000fe20003f26270 */
[C---:B---3--:R-:W-:Y:S01]  /*201c0*/  FFMA.FTZ R176, -R247.reuse, R32, R176 ;  /* 0x00000020f7b07223 */ /* 0x048fe200000101b0 */
[----:B------:R-:W-:Y:S01]  /*201d0*/  I2FP.F32.S32 R33, R33 ;  /* 0x0000002100217245 */ /* 0x000fe20000201400 */
[----:B----4-:R-:W-:Y:S01]  /*201e0*/  FFMA.FTZ R173, -R247, R11, R173 ;  /* 0x0000000bf7ad7223 */ /* 0x010fe200000101ad */
[----:B------:R-:W-:Y:S01]  /*201f0*/  VIADD R11, R0, 0x18 ;  /* 0x00000018000b7836 */ /* 0x000fe20000000000 */
[----:B------:R-:W-:Y:S01]  /*20200*/  ISETP.GE.OR P1, PT, R165, R244, !P1 ;  /* 0x000000f4a500720c */ /* 0x000fe20004f26670 */
[----:B------:R-:W1:Y:S01]  /*20210*/  MUFU.TANH R178, R35 ;  /* 0x0000002300b27308 */ /* 0x000e620000002400 */
[----:B-----5:R-:W-:Y:S01]  /*20220*/  FFMA.FTZ R179, -R247, R33, R179 ;  /* 0x00000021f7b37223 */ /* 0x020fe200000101b3 */
[-C--:B------:R-:W-:Y:S01]  /*20230*/  FMUL.FTZ R28, R28, R192.reuse ;  /* 0x000000c01c1c7220 */ /* 0x080fe20000410000 */
[----:B------:R-:W-:Y:S01]  /*20240*/  FMUL.FTZ R30, R30, R192 ;  /* 0x000000c01e1e7220 */ /* 0x000fe20000410000 */
[----:B------:R-:W-:Y:S01]  /*20250*/  IMAD.IADD R33, R243, 0x1, -R165 ;  /* 0x00000001f3217824 */ /* 0x000fe200078e0aa5 */
[----:B------:R-:W-:-:S02]  /*20260*/  FSEL R176, R176, -INF , !P2 ;  /* 0xff800000b0b07808 */ /* 0x000fc40005000000 */
[----:B------:R-:W-:Y:S01]  /*20270*/  FSEL R173, R173, -INF , !P1 ;  /* 0xff800000adad7808 */ /* 0x000fe20004800000 */
[----:B------:R-:W-:Y:S01]  /*20280*/  FMUL.FTZ R29, R29, R192 ;  /* 0x000000c01d1d7220 */ /* 0x000fe20000410000 */
[C---:B------:R-:W-:Y:S02]  /*20290*/  ISETP.GE.AND P2, PT, R11.reuse, R245, PT ;  /* 0x000000f50b00720c */ /* 0x040fe40003f46270 */
[C---:B------:R-:W-:Y:S01]  /*202a0*/  ISETP.GE.AND P1, PT, R11.reuse, R242, PT ;  /* 0x000000f20b00720c */ /* 0x040fe20003f26270 */
[----:B------:R2:W-:Y:S01]  /*202b0*/  MUFU.TANH R174, R28 ;  /* 0x0000001c00ae7308 */ /* 0x0005e20000002400 */
[----:B------:R-:W-:Y:S01]  /*202c0*/  VIADD R32, R0, 0x19 ;  /* 0x0000001900207836 */ /* 0x000fe20000000000 */
[C---:B------:R-:W-:Y:S02]  /*202d0*/  ISETP.GE.OR P2, PT, R11.reuse, R244, !P2 ;  /* 0x000000f40b00720c */ /* 0x040fe40005746670 */
[----:B------:R-:W-:Y:S02]  /*202e0*/  ISETP.GE.OR P1, PT, R11, R241, !P1 ;  /* 0x000000f10b00720c */ /* 0x000fe40004f26670 */
[----:B------:R-:W-:-:S02]  /*202f0*/  IABS R33, R33 ;  /* 0x0000002100217213 */ /* 0x000fc40000000000 */
[----:B------:R3:W4:Y:S01]  /*20300*/  MUFU.TANH R177, R30 ;  /* 0x0000001e00b17308 */ /* 0x0007220000002400 */
[C---:B------:R-:W-:Y:S01]  /*20310*/  IMAD.IADD R175, R246.reuse, 0x1, -R32 ;  /* 0x00000001f6af7824 */ /* 0x040fe200078e0a20 */
[----:B------:R-:W-:Y:S02]  /*20320*/  I2FP.F32.S32 R33, R33 ;  /* 0x0000002100217245 */ /* 0x000fe40000201400 */
[----:B------:R-:W-:Y:S01]  /*20330*/  FSEL R179, R179, -INF , !P6 ;  /* 0xff800000b3b37808 */ /* 0x000fe20007000000 */
[--C-:B--2---:R-:W-:Y:S01]  /*20340*/  IMAD.IADD R28, R243, 0x1, -R11.reuse ;  /* 0x00000001f31c7824 */ /* 0x104fe200078e0a0b */
[----:B------:R-:W-:Y:S01]  /*20350*/  ISETP.GE.AND P6, PT, R165, R242, PT ;  /* 0x000000f2a500720c */ /* 0x000fe20003fc6270 */
[----:B---3--:R-:W-:Y:S02]  /*20360*/  IMAD.IADD R30, R246, 0x1, -R11 ;  /* 0x00000001f61e7824 */ /* 0x008fe400078e0a0b */
[----:B------:R2:W3:Y:S01]  /*20370*/  MUFU.TANH R11, R29 ;  /* 0x0000001d000b7308 */ /* 0x0004e20000002400 */
[----:B------:R-:W-:Y:S01]  /*20380*/  IABS R28, R28 ;  /* 0x0000001c001c7213 */ /* 0x000fe20000000000 */
[----:B-1----:R-:W-:Y:S01]  /*20390*/  FFMA.FTZ R178, -R247, R33, R178 ;  /* 0x00000021f7b27223 */ /* 0x002fe200000101b2 */
[----:B------:R-:W-:-:S02]  /*203a0*/  IABS R175, R175 ;  /* 0x000000af00af7213 */ /* 0x000fc40000000000 */
[----:B------:R-:W-:Y:S02]  /*203b0*/  ISETP.GE.OR P6, PT, R165, R241, !P6 ;  /* 0x000000f1a500720c */ /* 0x000fe400077c6670 */
[----:B------:R-:W-:Y:S02]  /*203c0*/  I2FP.F32.S32 R28, R28 ;  /* 0x0000001c001c7245 */ /* 0x000fe40000201400 */
[----:B------:R-:W-:Y:S01]  /*203d0*/  I2FP.F32.S32 R175, R175 ;  /* 0x000000af00af7245 */ /* 0x000fe20000201400 */
[-C--:B------:R-:W-:Y:S01]  /*203e0*/  FMUL.FTZ R24, R24, R192.reuse ;  /* 0x000000c018187220 */ /* 0x080fe20000410000 */
[----:B------:R-:W-:Y:S02]  /*203f0*/  FSEL R178, R178, -INF , !P6 ;  /* 0xff800000b2b27808 */ /* 0x000fe40007000000 */
[----:B------:R-:W-:Y:S01]  /*20400*/  ISETP.GE.AND P6, PT, R32, R245, PT ;  /* 0x000000f52000720c */ /* 0x000fe20003fc6270 */
[----:B--2---:R-:W-:Y:S01]  /*20410*/  FMUL.FTZ R29, R31, R192 ;  /* 0x000000c01f1d7220 */ /* 0x004fe20000410000 */
[----:B------:R-:W-:Y:S01]  /*20420*/  IABS R30, R30 ;  /* 0x0000001e001e7213 */ /* 0x000fe20000000000 */
[C---:B----4-:R-:W-:Y:S01]  /*20430*/  FFMA.FTZ R177, -R247.reuse, R28, R177 ;  /* 0x0000001cf7b17223 */ /* 0x050fe200000101b1 */
[----:B---3--:R-:W-:Y:S01]  /*20440*/  FFMA.FTZ R175, -R247, R175, R11 ;  /* 0x000000aff7af7223 */ /* 0x008fe2000001010b */
[----:B------:R-:W-:-:S02]  /*20450*/  VIADD R11, R0, 0x20 ;  /* 0x00000020000b7836 */ /* 0x000fc40000000000 */
[----:B------:R-:W1:Y:S01]  /*20460*/  MUFU.TANH R29, R29 ;  /* 0x0000001d001d7308 */ /* 0x000e620000002400 */
[----:B------:R-:W-:Y:S01]  /*20470*/  ISETP.GE.OR P6, PT, R32, R244, !P6 ;  /* 0x000000f42000720c */ /* 0x000fe200077c6670 */
[----:B------:R-:W-:Y:S01]  /*20480*/  FMUL.FTZ R188, R25, R192 ;  /* 0x000000c019bc7220 */ /* 0x000fe20000410000 */
[----:B------:R-:W-:Y:S01]  /*20490*/  I2FP.F32.S32 R30, R30 ;  /* 0x0000001e001e7245 */ /* 0x000fe20000201400 */
[----:B------:R-:W-:-:S04]  /*204a0*/  FMUL.FTZ R26, R26, R192 ;  /* 0x000000c01a1a7220 */ /* 0x000fc80000410000 */
[----:B------:R2:W-:Y:S01]  /*204b0*/  MUFU.TANH R189, R24 ;  /* 0x0000001800bd7308 */ /* 0x0005e20000002400 */
[----:B------:R-:W-:Y:S02]  /*204c0*/  FSEL R177, R177, -INF , !P1 ;  /* 0xff800000b1b17808 */ /* 0x000fe40004800000 */
[----:B------:R-:W-:Y:S01]  /*204d0*/  FSEL R175, R175, -INF , !P6 ;  /* 0xff800000afaf7808 */ /* 0x000fe20007000000 */
[----:B------:R-:W-:Y:S01]  /*204e0*/  FFMA.FTZ R174, -R247, R30, R174 ;  /* 0x0000001ef7ae7223 */ /* 0x000fe200000101ae */
[C---:B------:R-:W-:Y:S01]  /*204f0*/  ISETP.GE.AND P1, PT, R11.reuse, R245, PT ;  /* 0x000000f50b00720c */ /* 0x040fe20003f26270 */
[----:B------:R-:W-:Y:S01]  /*20500*/  VIADD R28, R0, 0x21 ;  /* 0x00000021001c7836 */ /* 0x000fe20000000000 */
[C---:B------:R-:W-:Y:S01]  /*20510*/  ISETP.GE.AND P6, PT, R11.reuse, R242, PT ;  /* 0x000000f20b00720c */ /* 0x040fe20003fc6270 */
[----:B------:R3:W4:Y:S01]  /*20520*/  MUFU.TANH R184, R26 ;  /* 0x0000001a00b87308 */ /* 0x0007220000002400 */
[----:B------:R-:W-:Y:S01]  /*20530*/  ISETP.GE.OR P1, PT, R11, R244, !P1 ;  /* 0x000000f40b00720c */ /* 0x000fe20004f26670 */
[----:B--2---:R-:W-:-:S06]  /*20540*/  IMAD.IADD R24, R243, 0x1, -R32 ;  /* 0x00000001f3187824 */ /* 0x004fcc00078e0a20 */
[----:B------:R-:W2:Y:S01]  /*20550*/  MUFU.TANH R188, R188 ;  /* 0x000000bc00bc7308 */ /* 0x000ea20000002400 */
[----:B------:R-:W-:Y:S02]  /*20560*/  ISETP.GE.OR P6, PT, R11, R241, !P6 ;  /* 0x000000f10b00720c */ /* 0x000fe400077c6670 */
[----:B------:R-:W-:Y:S01]  /*20570*/  IABS R24, R24 ;  /* 0x0000001800187213 */ /* 0x000fe20000000000 */
[--C-:B------:R-:W-:Y:S02]  /*20580*/  IMAD.IADD R25, R243, 0x1, -R11.reuse ;  /* 0x00000001f3197824 */ /* 0x100fe400078e0a0b */
[C---:B---3--:R-:W-:Y:S01]  /*20590*/  IMAD.IADD R26, R246.reuse, 0x1, -R11 ;  /* 0x00000001f61a7824 */ /* 0x048fe200078e0a0b */
[----:B------:R-:W-:Y:S01]  /*205a0*/  I2FP.F32.S32 R24, R24 ;  /* 0x0000001800187245 */ /* 0x000fe20000201400 */
[----:B------:R-:W-:Y:S01]  /*205b0*/  IMAD.IADD R11, R246, 0x1, -R28 ;  /* 0x00000001f60b7824 */ /* 0x000fe200078e0a1c */
[----:B------:R-:W-:Y:S02]  /*205c0*/  FSEL R174, R174, -INF , !P2 ;  /* 0xff800000aeae7808 */ /* 0x000fe40005000000 */
[----:B------:R-:W-:Y:S01]  /*205d0*/  ISETP.GE.AND P2, PT, R32, R242, PT ;  /* 0x000000f22000720c */ /* 0x000fe20003f46270 */
[----:B-1----:R-:W-:Y:S01]  /*205e0*/  FFMA.FTZ R24, -R247, R24, R29 ;  /* 0x00000018f7187223 */ /* 0x002fe2000001011d */
[----:B------:R-:W-:-:S02]  /*205f0*/  IABS R25, R25 ;  /* 0x0000001900197213 */ /* 0x000fc40000000000 */
[----:B------:R-:W-:Y:S02]  /*20600*/  IABS R11, R11 ;  /* 0x0000000b000b7213 */ /* 0x000fe40000000000 */
[----:B------:R-:W-:Y:S01]  /*20610*/  ISETP.GE.OR P2, PT, R32, R241, !P2 ;  /* 0x000000f12000720c */ /* 0x000fe20005746670 */
[-C--:B------:R-:W-:Y:S01]  /*20620*/  FMUL.FTZ R186, R20, R192.reuse ;  /* 0x000000c014ba7220 */ /* 0x080fe20000410000 */
[----:B------:R-:W-:Y:S02]  /*20630*/  I2FP.F32.S32 R25, R25 ;  /* 0x0000001900197245 */ /* 0x000fe40000201400 */
[----:B------:R-:W-:Y:S02]  /*20640*/  I2FP.F32.S32 R11, R11 ;  /* 0x0000000b000b7245 */ /* 0x000fe40000201400 */
[----:B------:R-:W-:Y:S01]  /*20650*/  FSEL R20, R24, -INF , !P2 ;  /* 0xff80000018147808 */ /* 0x000fe20005000000 */
[----:B------:R-:W-:Y:S01]  /*20660*/  FMUL.FTZ R27, R27, R192 ;  /* 0x000000c01b1b7220 */ /* 0x000fe20000410000 */
[----:B------:R-:W-:-:S02]  /*20670*/  IABS R26, R26 ;  /* 0x0000001a001a7213 */ /* 0x000fc40000000000 */
[----:B------:R-:W-:Y:S01]  /*20680*/  ISETP.GE.AND P2, PT, R28, R245, PT ;  /* 0x000000f51c00720c */ /* 0x000fe20003f46270 */
[C---:B----4-:R-:W-:Y:S01]  /*20690*/  FFMA.FTZ R184, -R247.reuse, R25, R184 ;  /* 0x00000019f7b87223 */ /* 0x050fe200000101b8 */
[----:B--2---:R-:W-:Y:S01]  /*206a0*/  FFMA.FTZ R188, -R247, R11, R188 ;  /* 0x0000000bf7bc7223 */ /* 0x004fe200000101bc */
[----:B------:R-:W-:Y:S01]  /*206b0*/  FMUL.FTZ R22, R22, R192 ;  /* 0x000000c016167220 */ /* 0x000fe20000410000 */
[----:B------:R-:W-:Y:S01]  /*206c0*/  I2FP.F32.S32 R26, R26 ;  /* 0x0000001a001a7245 */ /* 0x000fe20000201400 */
[----:B------:R-:W-:Y:S01]  /*206d0*/  VIADD R11, R0, 0x28 ;  /* 0x00000028000b7836 */ /* 0x000fe20000000000 */
[----:B------:R-:W-:Y:S01]  /*206e0*/  ISETP.GE.OR P2, PT, R28, R244, !P2 ;  /* 0x000000f41c00720c */ /* 0x000fe20005746670 */
[----:B------:R-:W1:Y:S01]  /*206f0*/  MUFU.TANH R185, R27 ;  /* 0x0000001b00b97308 */ /* 0x000e620000002400 */
[----:B------:R-:W-:Y:S01]  /*20700*/  IMAD.IADD R25, R243, 0x1, -R28 ;  /* 0x00000001f3197824 */ /* 0x000fe200078e0a1c */
[----:B------:R-:W-:Y:S01]  /*20710*/  FSEL R184, R184, -INF , !P6 ;  /* 0xff800000b8b87808 */ /* 0x000fe20007000000 */
[----:B------:R-:W-:Y:S01]  /*20720*/  FFMA.FTZ R189, -R247, R26, R189 ;  /* 0x0000001af7bd7223 */ /* 0x000fe200000101bd */
[----:B------:R-:W-:-:S04]  /*20730*/  FSEL R188, R188, -INF , !P2 ;  /* 0xff800000bcbc7808 */ /* 0x000fc80005000000 */
[----:B------:R-:W2:Y:S01]  /*20740*/  MUFU.TANH R186, R186 ;  /* 0x000000ba00ba7308 */ /* 0x000ea20000002400 */
[----:B------:R-:W-:Y:S01]  /*20750*/  ISETP.GE.AND P6, PT, R11, R245, PT ;  /* 0x000000f50b00720c */ /* 0x000fe20003fc6270 */
[----:B------:R-:W-:Y:S01]  /*20760*/  FMUL.FTZ R26, R21, R192 ;  /* 0x000000c0151a7220 */ /* 0x000fe20000410000 */
[----:B------:R-:W-:-:S05]  /*20770*/  ISETP.GE.AND P2, PT, R11, R242, PT ;  /* 0x000000f20b00720c */ /* 0x000fca0003f46270 */
[----:B------:R3:W4:Y:S01]  /*20780*/  MUFU.TANH R182, R22 ;  /* 0x0000001600b67308 */ /* 0x0007220000002400 */
[----:B------:R-:W-:Y:S01]  /*20790*/  VIADD R24, R0, 0x29 ;  /* 0x0000002900187836 */ /* 0x000fe20000000000 */
[----:B------:R-:W-:Y:S01]  /*207a0*/  ISETP.GE.OR P6, PT, R11, R244, !P6 ;  /* 0x000000f40b00720c */ /* 0x000fe200077c6670 */
[--C-:B------:R-:W-:Y:S01]  /*207b0*/  IMAD.IADD R21, R243, 0x1, -R11.reuse ;  /* 0x00000001f3157824 */ /* 0x100fe200078e0a0b */
[----:B------:R-:W-:Y:S02]  /*207c0*/  ISETP.GE.OR P2, PT, R11, R241, !P2 ;  /* 0x000000f10b00720c */ /* 0x000fe40005746670 */
[----:B------:R-:W-:Y:S01]  /*207d0*/  IABS R25, R25 ;  /* 0x0000001900197213 */ /* 0x000fe20000000000 */
[C---:B------:R-:W-:Y:S02]  /*207e0*/  IMAD.IADD R187, R246.reuse, 0x1, -R24 ;  /* 0x00000001f6bb7824 */ /* 0x040fe400078e0a18 */
[----:B---3--:R-:W-:Y:S02]  /*207f0*/  IMAD.IADD R22, R246, 0x1, -R11 ;  /* 0x00000001f6167824 */ /* 0x008fe400078e0a0b */
[----:B------:R-:W3:Y:S03]  /*20800*/  MUFU.TANH R11, R26 ;  /* 0x0000001a000b7308 */ /* 0x000ee60000002400 */
[----:B------:R-:W-:-:S02]  /*20810*/  IABS R22, R22 ;  /* 0x0000001600167213 */ /* 0x000fc40000000000 */
[----:B------:R-:W-:Y:S02]  /*20820*/  I2FP.F32.S32 R25, R25 ;  /* 0x0000001900197245 */ /* 0x000fe40000201400 */
[----:B------:R-:W-:Y:S02]  /*20830*/  I2FP.F32.S32 R22, R22 ;  /* 0x0000001600167245 */ /* 0x000fe40000201400 */
[----:B------:R-:W-:Y:S02]  /*20840*/  FSEL R189, R189, -INF , !P1 ;  /* 0xff800000bdbd7808 */ /* 0x000fe40004800000 */
[----:B------:R-:W-:Y:S01]  /*20850*/  ISETP.GE.AND P1, PT, R28, R242, PT ;  /* 0x000000f21c00720c */ /* 0x000fe20003f26270 */
[C---:B-1----:R-:W-:Y:S01]  /*20860*/  FFMA.FTZ R185, -R247.reuse, R25, R185 ;  /* 0x00000019f7b97223 */ /* 0x042fe200000101b9 */
[----:B------:R-:W-:Y:S01]  /*20870*/  IABS R21, R21 ;  /* 0x0000001500157213 */ /* 0x000fe20000000000 */
[----:B--2---:R-:W-:Y:S01]  /*20880*/  FFMA.FTZ R186, -R247, R22, R186 ;  /* 0x00000016f7ba7223 */ /* 0x004fe200000101ba */
[----:B------:R-:W-:-:S02]  /*20890*/  IABS R187, R187 ;  /* 0x000000bb00bb7213 */ /* 0x000fc40000000000 */
[----:B------:R-:W-:Y:S01]  /*208a0*/  ISETP.GE.OR P1, PT, R28, R241, !P1 ;  /* 0x000000f11c00720c */ /* 0x000fe20004f26670 */
[-C--:B------:R-:W-:Y:S01]  /*208b0*/  FMUL.FTZ R23, R23, R192.reuse ;  /* 0x000000c017177220 */ /* 0x080fe20000410000 */
[----:B------:R-:W-:Y:S02]  /*208c0*/  I2FP.F32.S32 R21, R21 ;  /* 0x0000001500157245 */ /* 0x000fe40000201400 */
[----:B------:R-:W-:Y:S01]  /*208d0*/  I2FP.F32.S32 R187, R187 ;  /* 0x000000bb00bb7245 */ /* 0x000fe20000201400 */
[----:B------:R-:W-:Y:S01]  /*208e0*/  FMUL.FTZ R16, R16, R192 ;  /* 0x000000c010107220 */ /* 0x000fe20000410000 */
[----:B------:R-:W-:Y:S02]  /*208f0*/  FSEL R185, R185, -INF , !P1 ;  /* 0xff800000b9b97808 */ /* 0x000fe40004800000 */
[----:B------:R-:W-:Y:S02]  /*20900*/  FSEL R186, R186, -INF , !P6 ;  /* 0xff800000baba7808 */ /* 0x000fe40007000000 */
[----:B------:R-:W-:-:S02]  /*20910*/  ISETP.GE.AND P1, PT, R24, R245, PT ;  /* 0x000000f51800720c */ /* 0x000fc40003f26270 */
[----:B------:R-:W-:Y:S01]  /*20920*/  ISETP.GE.AND P6, PT, R24, R242, PT ;  /* 0x000000f21800720c */ /* 0x000fe20003fc6270 */
[----:B------:R1:W2:Y:S01]  /*20930*/  MUFU.TANH R183, R23 ;  /* 0x0000001700b77308 */ /* 0x0002a20000002400 */
[C---:B----4-:R-:W-:Y:S01]  /*20940*/  FFMA.FTZ R182, -R247.reuse, R21, R182 ;  /* 0x00000015f7b67223 */ /* 0x050fe200000101b6 */
[----:B---3--:R-:W-:Y:S01]  /*20950*/  FFMA.FTZ R187, -R247, R187, R11 ;  /* 0x000000bbf7bb7223 */ /* 0x008fe2000001010b */
[----:B------:R-:W-:Y:S01]  /*20960*/  VIADD R21, R0, 0x30 ;  /* 0x0000003000157836 */ /* 0x000fe20000000000 */
[----:B------:R-:W-:Y:S01]  /*20970*/  ISETP.GE.OR P1, PT, R24, R244, !P1 ;  /* 0x000000f41800720c */ /* 0x000fe20004f26670 */
[-C--:B------:R-:W-:Y:S01]  /*20980*/  FMUL.FTZ R18, R18, R192.reuse ;  /* 0x000000c012127220 */ /* 0x080fe20000410000 */
[----:B------:R-:W-:Y:S01]  /*20990*/  ISETP.GE.OR P6, PT, R24, R241, !P6 ;  /* 0x000000f11800720c */ /* 0x000fe200077c6670 */
[----:B------:R-:W-:Y:S02]  /*209a0*/  IMAD.IADD R24, R243, 0x1, -R24 ;  /* 0x00000001f3187824 */ /* 0x000fe400078e0a18 */
[----:B------:R-:W-:Y:S01]  /*209b0*/  FMUL.FTZ R17, R17, R192 ;  /* 0x000000c011117220 */ /* 0x000fe20000410000 */
[----:B------:R-:W3:Y:S01]  /*209c0*/  MUFU.TANH R16, R16 ;  /* 0x0000001000107308 */ /* 0x000ee20000002400 */
[----:B------:R-:W-:-:S02]  /*209d0*/  FSEL R182, R182, -INF , !P2 ;  /* 0xff800000b6b67808 */ /* 0x000fc40005000000 */
[----:B------:R-:W-:Y:S01]  /*209e0*/  FSEL R187, R187, -INF , !P1 ;  /* 0xff800000bbbb7808 */ /* 0x000fe20004800000 */
[----:B------:R-:W-:Y:S01]  /*209f0*/  VIADD R11, R0, 0x31 ;  /* 0x00000031000b7836 */ /* 0x000fe20000000000 */
[C---:B------:R-:W-:Y:S02]  /*20a00*/  ISETP.GE.AND P2, PT, R21.reuse, R245, PT ;  /* 0x000000f51500720c */ /* 0x040fe40003f46270 */
[C---:B------:R-:W-:Y:S01]  /*20a10*/  ISETP.GE.AND P1, PT, R21.reuse, R242, PT ;  /* 0x000000f21500720c */ /* 0x040fe20003f26270 */
[C---:B-1----:R-:W-:Y:S01]  /*20a20*/  IMAD.IADD R23, R246.reuse, 0x1, -R21 ;  /* 0x00000001f6177824 */ /* 0x042fe200078e0a15 */
[----:B------:R-:W-:Y:S01]  /*20a30*/  IABS R24, R24 ;  /* 0x0000001800187213 */ /* 0x000fe20000000000 */
[----:B------:R-:W1:Y:S01]  /*20a40*/  MUFU.TANH R18, R18 ;  /* 0x0000001200127308 */ /* 0x000e620000002400 */
[C---:B------:R-:W-:Y:S01]  /*20a50*/  ISETP.GE.OR P2, PT, R21.reuse, R244, !P2 ;  /* 0x000000f41500720c */ /* 0x040fe20005746670 */
[----:B------:R-:W-:Y:S01]  /*20a60*/  IMAD.IADD R22, R246, 0x1, -R11 ;  /* 0x00000001f6167824 */ /* 0x000fe200078e0a0b */
[----:B------:R-:W-:Y:S01]  /*20a70*/  ISETP.GE.OR P1, PT, R21, R241, !P1 ;  /* 0x000000f11500720c */ /* 0x000fe20004f26670 */
[----:B------:R-:W-:Y:S01]  /*20a80*/  IMAD.IADD R21, R243, 0x1, -R21 ;  /* 0x00000001f3157824 */ /* 0x000fe200078e0a15 */
[----:B------:R-:W-:-:S03]  /*20a90*/  IABS R23, R23 ;  /* 0x0000001700177213 */ /* 0x000fc60000000000 */
[----:B------:R-:W4:Y:S01]  /*20aa0*/  MUFU.TANH R17, R17 ;  /* 0x0000001100117308 */ /* 0x000f220000002400 */
[----:B------:R-:W-:Y:S02]  /*20ab0*/  I2FP.F32.S32 R24, R24 ;  /* 0x0000001800187245 */ /* 0x000fe40000201400 */
[----:B------:R-:W-:Y:S02]  /*20ac0*/  I2FP.F32.S32 R23, R23 ;  /* 0x0000001700177245 */ /* 0x000fe40000201400 */
[----:B------:R-:W-:Y:S01]  /*20ad0*/  IABS R21, R21 ;  /* 0x0000001500157213 */ /* 0x000fe20000000000 */
[C---:B--2---:R-:W-:Y:S01]  /*20ae0*/  FFMA.FTZ R183, -R247.reuse, R24, R183 ;  /* 0x00000018f7b77223 */ /* 0x044fe200000101b7 */
[----:B------:R-:W-:Y:S01]  /*20af0*/  IABS R22, R22 ;  /* 0x0000001600167213 */ /* 0x000fe20000000000 */
[----:B---3--:R-:W-:Y:S01]  /*20b00*/  FFMA.FTZ R16, -R247, R23, R16 ;  /* 0x00000017f7107223 */ /* 0x008fe20000010110 */
[----:B------:R-:W-:Y:S02]  /*20b10*/  I2FP.F32.S32 R21, R21 ;  /* 0x0000001500157245 */ /* 0x000fe40000201400 */
[----:B------:R-:W-:-:S02]  /*20b20*/  I2FP.F32.S32 R22, R22 ;  /* 0x0000001600167245 */ /* 0x000fc40000201400 */
[----:B------:R-:W-:Y:S02]  /*20b30*/  FSEL R183, R183, -INF , !P6 ;  /* 0xff800000b7b77808 */ /* 0x000fe40007000000 */
[----:B------:R-:W-:Y:S01]  /*20b40*/  ISETP.GE.AND P6, PT, R11, R245, PT ;  /* 0x000000f50b00720c */ /* 0x000fe20003fc6270 */
[C---:B-1----:R-:W-:Y:S01]  /*20b50*/  FFMA.FTZ R18, -R247.reuse, R21, R18 ;  /* 0x00000015f7127223 */ /* 0x042fe20000010112 */
[----:B----4-:R-:W-:Y:S01]  /*20b60*/  FFMA.FTZ R17, -R247, R22, R17 ;  /* 0x00000016f7117223 */ /* 0x010fe20000010111 */
[----:B------:R-:W-:Y:S01]  /*20b70*/  FSEL R172, R16, -INF , !P2 ;  /* 0xff80000010ac7808 */ /* 0x000fe20005000000 */
[----:B------:R-:W-:Y:S01]  /*20b80*/  VIADD R16, R0, 0x38 ;  /* 0x0000003800107836 */ /* 0x000fe20000000000 */
[----:B------:R-:W-:Y:S01]  /*20b90*/  ISETP.GE.OR P6, PT, R11, R244, !P6 ;  /* 0x000000f40b00720c */ /* 0x000fe200077c6670 */
[-C--:B------:R-:W-:Y:S01]  /*20ba0*/  FMUL.FTZ R14, R14, R192.reuse ;  /* 0x000000c00e0e7220 */ /* 0x080fe20000410000 */
[----:B------:R-:W-:Y:S01]  /*20bb0*/  FMUL.FTZ R12, R12, R192 ;  /* 0x000000c00c0c7220 */ /* 0x000fe20000410000 */
[----:B------:R-:W-:Y:S01]  /*20bc0*/  FSEL R168, R18, -INF , !P1 ;  /* 0xff80000012a87808 */ /* 0x000fe20004800000 */
[----:B------:R-:W-:Y:S01]  /*20bd0*/  IMAD.IADD R21, R246, 0x1, -R16 ;  /* 0x00000001f6157824 */ /* 0x000fe200078e0a10 */
[----:B------:R-:W-:-:S02]  /*20be0*/  FSEL R171, R17, -INF , !P6 ;  /* 0xff80000011ab7808 */ /* 0x000fc40007000000 */
[C---:B------:R-:W-:Y:S02]  /*20bf0*/  ISETP.GE.AND P1, PT, R16.reuse, R245, PT ;  /* 0x000000f51000720c */ /* 0x040fe40003f26270 */
[C---:B------:R-:W-:Y:S01]  /*20c00*/  ISETP.GE.AND P6, PT, R16.reuse, R242, PT ;  /* 0x000000f21000720c */ /* 0x040fe20003fc6270 */
[----:B------:R-:W1:Y:S01]  /*20c10*/  MUFU.TANH R14, R14 ;  /* 0x0000000e000e7308 */ /* 0x000e620000002400 */
[----:B------:R-:W-:Y:S01]  /*20c20*/  FMUL.FTZ R19, R19, R192 ;  /* 0x000000c013137220 */ /* 0x000fe20000410000 */
[C---:B------:R-:W-:Y:S02]  /*20c30*/  ISETP.GE.OR P1, PT, R16.reuse, R244, !P1 ;  /* 0x000000f41000720c */ /* 0x040fe40004f26670 */
[----:B------:R-:W-:Y:S01]  /*20c40*/  ISETP.GE.OR P6, PT, R16, R241, !P6 ;  /* 0x000000f11000720c */ /* 0x000fe200077c6670 */
[----:B------:R-:W-:Y:S01]  /*20c50*/  IMAD.IADD R16, R243, 0x1, -R16 ;  /* 0x00000001f3107824 */ /* 0x000fe200078e0a10 */
[----:B------:R-:W-:Y:S02]  /*20c60*/  IABS R21, R21 ;  /* 0x0000001500157213 */ /* 0x000fe40000000000 */
[----:B------:R-:W2:Y:S01]  /*20c70*/  MUFU.TANH R12, R12 ;  /* 0x0000000c000c7308 */ /* 0x000ea20000002400 */
[----:B------:R-:W-:-:S02]  /*20c80*/  ISETP.GE.AND P2, PT, R11, R242, PT ;  /* 0x000000f20b00720c */ /* 0x000fc40003f46270 */
[----:B------:R-:W-:Y:S01]  /*20c90*/  IMAD.MOV.U32 R17, RZ, RZ, R21 ;  /* 0x000000ffff117224 */ /* 0x000fe200078e0015 */
[----:B------:R-:W-:Y:S01]  /*20ca0*/  IABS R18, R16 ;  /* 0x0000001000127213 */ /* 0x000fe20000000000 */
[-C--:B------:R-:W-:Y:S01]  /*20cb0*/  FMUL.FTZ R13, R13, R192.reuse ;  /* 0x000000c00d0d7220 */ /* 0x080fe20000410000 */
[----:B------:R-:W-:Y:S02]  /*20cc0*/  ISETP.GE.OR P2, PT, R11, R241, !P2 ;  /* 0x000000f10b00720c */ /* 0x000fe40005746670 */
[----:B------:R-:W3:Y:S01]  /*20cd0*/  MUFU.TANH R19, R19 ;  /* 0x0000001300137308 */ /* 0x000ee20000002400 */
[----:B------:R-:W-:Y:S01]  /*20ce0*/  FMUL.FTZ R15, R15, R192 ;  /* 0x000000c00f0f7220 */ /* 0x000fe20000410000 */
[----:B------:R-:W-:Y:S01]  /*20cf0*/  IMAD.IADD R11, R243, 0x1, -R11 ;  /* 0x00000001f30b7824 */ /* 0x000fe200078e0a0b */
[----:B------:R-:W-:Y:S02]  /*20d00*/  I2FP.F32.S32 R18, R18 ;  /* 0x0000001200127245 */ /* 0x000fe40000201400 */
[----:B------:R-:W-:Y:S01]  /*20d10*/  I2FP.F32.S32 R17, R17 ;  /* 0x0000001100117245 */ /* 0x000fe20000201400 */
[----:B------:R-:W-:Y:S01]  /*20d20*/  VIADD R0, R0, 0x39 ;  /* 0x0000003900007836 */ /* 0x000fe20000000000 */
[----:B------:R-:W-:Y:S01]  /*20d30*/  IABS R11, R11 ;  /* 0x0000000b000b7213 */ /* 0x000fe20000000000 */
[----:B------:R-:W4:Y:S01]  /*20d40*/  MUFU.TANH R13, R13 ;  /* 0x0000000d000d7308 */ /* 0x000f220000002400 */
[C---:B-1----:R-:W-:Y:S01]  /*20d50*/  FFMA.FTZ R14, -R247.reuse, R18, R14 ;  /* 0x00000012f70e7223 */ /* 0x042fe2000001010e */
[----:B--2---:R-:W-:Y:S01]  /*20d60*/  FFMA.FTZ R12, -R247, R17, R12 ;  /* 0x00000011f70c7223 */ /* 0x004fe2000001010c */
[----:B------:R-:W-:Y:S01]  /*20d70*/  I2FP.F32.S32 R11, R11 ;  /* 0x0000000b000b7245 */ /* 0x000fe20000201400 */
[----:B------:R-:W-:-:S04]  /*20d80*/  IMAD.IADD R17, R246, 0x1, -R0 ;  /* 0x00000001f6117824 */ /* 0x000fc800078e0a00 */
[----:B------:R-:W1:Y:S01]  /*20d90*/  MUFU.TANH R15, R15 ;  /* 0x0000000f000f7308 */ /* 0x000e620000002400 */
[----:B------:R-:W-:Y:S01]  /*20da0*/  IMAD.IADD R16, R243, 0x1, -R0 ;  /* 0x00000001f3107824 */ /* 0x000fe200078e0a00 */
[----:B------:R-:W-:Y:S01]  /*20db0*/  FSEL R24, R14, -INF , !P6 ;  /* 0xff8000000e187808 */ /* 0x000fe20007000000 */
[----:B---3--:R-:W-:Y:S01]  /*20dc0*/  FFMA.FTZ R11, -R247, R11, R19 ;  /* 0x0000000bf70b7223 */ /* 0x008fe20000010113 */
[----:B------:R-:W-:Y:S02]  /*20dd0*/  ISETP.GT.AND P6, PT, R239, R227, PT ;  /* 0x000000e3ef00720c */ /* 0x000fe40003fc4270 */
[----:B------:R-:W-:Y:S02]  /*20de0*/  IABS R17, R17 ;  /* 0x0000001100117213 */ /* 0x000fe40000000000 */
[----:B------:R-:W-:Y:S02]  /*20df0*/  IABS R16, R16 ;  /* 0x0000001000107213 */ /* 0x000fe40000000000 */
[----:B------:R-:W-:-:S02]  /*20e00*/  I2FP.F32.S32 R17, R17 ;  /* 0x0000001100117245 */ /* 0x000fc40000201400 */
[----:B------:R-:W-:Y:S02]  /*20e10*/  I2FP.F32.S32 R16, R16 ;  /* 0x0000001000107245 */ /* 0x000fe40000201400 */
[----:B------:R-:W-:Y:S02]  /*20e20*/  FSEL R165, R11, -INF , !P2 ;  /* 0xff8000000ba57808 */ /* 0x000fe40005000000 */
[----:B------:R-:W-:Y:S01]  /*20e30*/  FSEL R170, R12, -INF , !P1 ;  /* 0xff8000000caa7808 */ /* 0x000fe20004800000 */
[----:B------:R-:W-:Y:S01]  /*20e40*/  BAR.SYNC.DEFER_BLOCKING 0x0 ;  /* 0x0000000000007b1d */ /* 0x000fe20000010000 */
[C---:B------:R-:W-:Y:S02]  /*20e50*/  ISETP.GE.AND P2, PT, R0.reuse, R245, PT ;  /* 0x000000f50000720c */ /* 0x040fe40003f46270 */
[C---:B------:R-:W-:Y:S01]  /*20e60*/  ISETP.GE.AND P1, PT, R0.reuse, R242, PT ;  /* 0x000000f20000720c */ /* 0x040fe20003f26270 */
[C---:B----4-:R-:W-:Y:S01]  /*20e70*/  FFMA.FTZ R13, -R247.reuse, R17, R13 ;  /* 0x00000011f70d7223 */ /* 0x050fe2000001010d */
[----:B-1----:R-:W-:Y:S01]  /*20e80*/  FFMA.FTZ R15, -R247, R16, R15 ;  /* 0x00000010f70f7223 */ /* 0x002fe2000001010f */
[C---:B------:R-:W-:Y:S01]  /*20e90*/  ISETP.GE.OR P2, PT, R0.reuse, R244, !P2 ;  /* 0x000000f40000720c */ /* 0x040fe20005746670 */
[----:B------:R-:W-:Y:S01]  /*20ea0*/  BSSY B1, `(.L_x_7677) ;  /* 0x00000fb000017945 */ /* 0x000fe20003800000 */
[----:B------:R-:W-:Y:S01]  /*20eb0*/  ISETP.GE.OR P1, PT, R0, R241, !P1 ;  /* 0x000000f10000720c */ /* 0x000fe20004f26670 */
[----:B------:R-:W-:Y:S01]  /*20ec0*/  IMAD.MOV.U32 R181, RZ, RZ, R250 ;  /* 0x000000ffffb57224 */ /* 0x000fe200078e00fa */
[----:B------:R-:W-:Y:S01]  /*20ed0*/  FSEL R169, R13, -INF , !P2 ;  /* 0xff8000000da97808 */ /* 0x000fe20005000000 */
[----:B------:R-:W-:Y:S01]  /*20ee0*/  IMAD.MOV.U32 R180, RZ, RZ, R251 ;  /* 0x000000ffffb47224 */ /* 0x000fe200078e00fb */
        /* <DEDUP_REMOVED lines=75> */
.L_x_7680:
[----:B------:R-:W-:Y:S02]  /*213a0*/  R2UR UR4, R166 ;  /* 0x00000000a60472ca */ /* 0x000fe400000e0000 */
[----:B------:R-:W-:-:S13]  /*213b0*/  R2UR UR5, R167 ;  /* 0x00000000a70572ca */ /* 0x000fda00000e0000 */
[----:B------:R-:W2:Y:S02]  /*213c0*/  LD.E R15, desc[UR4][R220.64+0x38] ;  /* 0x00003804dc0f7980 */ /* 0x000ea4000c101900 */
[----:B--2---:R-:W-:-:S05]  /*213d0*/  IMAD.U32 R15, R15, -0x40, RZ ;  /* 0xffffffc00f0f7824 */ /* 0x004fca00078e00ff */
[----:B------:R-:W-:Y:S02]  /*213e0*/  SHF.R.S32.HI R14, RZ, 0x1f, R15 ;  /* 0x0000001fff0e7819 */ /* 0x000fe4000001140f */
.L_x_7681:
[----:B------:R-:W-:Y:S05]  /*213f0*/  BSYNC B0 ;  /* 0x0000000000007941 */ /* 0x000fea0003800000 */
.L_x_7679:
        /* <DEDUP_REMOVED lines=165> */
.L_x_7678:
[----:B------:R-:W-:Y:S05]  /*21e50*/  BSYNC B1 ;  /* 0x0000000000017941 */ /* 0x000fea0003800000 */
.L_x_7677:
[----:B------:R-:W-:Y:S01]  /*21e60*/  R2UR UR4, R166 ;  /* 0x00000000a60472ca */ /* 0x000fe200000e0000 */
[----:B-1----:R-:W-:Y:S01]  /*21e70*/  LDSM.16.MT88.4 R16, [R219+0x10000] ;  /* 0x01000000db10783b */ /* 0x002fe20000004200 */
[----:B------:R-:W-:-:S13]  /*21e80*/  R2UR UR5, R167 ;  /* 0x00000000a70572ca */ /* 0x000fda00000e0000 */
[----:B------:R-:W2:Y:S01]  /*21e90*/  LD.E R27, desc[UR4][R220.64+0xdc] ;  /* 0x0000dc04dc1b7980 */ /* 0x000ea2000c101900 */
        /* <DEDUP_REMOVED lines=37> */
[----:B------:R-:W3:Y:S04]  /*220f0*/  SHFL.BFLY PT, R33, R11, 0x1, 0x1f ;  /* 0x0c201f000b217f89 */ /* 0x000ee800000e0000 */
[----:B------:R-:W4:Y:S01]  /*22100*/  LDSM.16.MT88.4 R12, [R218+0x10000] ;  /* 0x01000000da0c783b */ /* 0x000f220000004200 */
[----:B-1----:R-:W-:-:S04]  /*22110*/  FMNMX.FTZ R32, R0, R32, !PT ;  /* 0x0000002000207209 */ /* 0x002fc80007810000 */
[----:B------:R-:W-:Y:S02]  /*22120*/  FSETP.NEU.FTZ.AND P0, PT, R32, -INF , PT ;  /* 0xff8000002000780b */ /* 0x000fe40003f1d000 */
[----:B---3--:R-:W-:-:S04]  /*22130*/  FMNMX.FTZ R33, R11, R33, !PT ;  /* 0x000000210b217209 */ /* 0x008fc80007810000 */
[----:B------:R-:W-:Y:S01]  /*22140*/  FSETP.NEU.FTZ.AND P1, PT, R33, -INF , PT ;  /* 0xff8000002100780b */ /* 0x000fe20003f3d000 */
[C---:B--2---:R-:W-:Y:S01]  /*22150*/  FMUL.FTZ R26, R27.reuse, R32 ;  /* 0x000000201b1a7220 */ /* 0x044fe20000410000 */
[----:B------:R-:W-:-:S04]  /*22160*/  FMUL.FTZ R166, R27, R33 ;  /* 0x000000211ba67220 */ /* 0x000fc80000410000 */
[----:B------:R-:W-:Y:S02]  /*22170*/  FSEL R26, R26, RZ, P0 ;  /* 0x000000ff1a1a7208 */ /* 0x000fe40000000000 */
[----:B------:R-:W-:-:S03]  /*22180*/  FSEL R166, R166, RZ, P1 ;  /* 0x000000ffa6a67208 */ /* 0x000fc60000800000 */
[-CC-:B------:R-:W-:Y:S01]  /*22190*/  FFMA.FTZ R34, R4, R27.reuse, -R26.reuse ;  /* 0x0000001b04227223 */ /* 0x180fe2000001081a */
[-CC-:B------:R-:W-:Y:S01]  /*221a0*/  FFMA.FTZ R28, R2, R27.reuse, -R26.reuse ;  /* 0x0000001b021c7223 */ /* 0x180fe2000001081a */
[----:B------:R-:W-:Y:S01]  /*221b0*/  FSEL R4, R32, RZ, P0 ;  /* 0x000000ff20047208 */ /* 0x000fe20000000000 */
[-C--:B------:R-:W-:Y:S01]  /*221c0*/  FFMA.FTZ R2, R5, R27.reuse, -R26 ;  /* 0x0000001b05027223 */ /* 0x080fe2000001081a */
[----:B------:R-:W-:Y:S01]  /*221d0*/  FSEL R5, R33, RZ, P1 ;  /* 0x000000ff21057208 */ /* 0x000fe20000800000 */
[-CC-:B------:R-:W-:Y:S01]  /*221e0*/  FFMA.FTZ R35, R9, R27.reuse, -R166.reuse ;  /* 0x0000001b09237223 */ /* 0x180fe200000108a6 */
[-C--:B------:R-:W-:Y:S01]  /*221f0*/  FFMA.FTZ R30, R10, R27.reuse, -R166 ;  /* 0x0000001b0a1e7223 */ /* 0x080fe200000108a6 */
[----:B------:R-:W-:Y:S01]  /*22200*/  FADD.FTZ R4, R3, -R4 ;  /* 0x8000000403047221 */ /* 0x000fe20000010000 */
[-CC-:B------:R-:W-:Y:S01]  /*22210*/  FFMA.FTZ R29, R8, R27.reuse, -R166.reuse ;  /* 0x0000001b081d7223 */ /* 0x180fe200000108a6 */
[----:B------:R-:W-:Y:S01]  /*22220*/  FADD.FTZ R5, R164, -R5 ;  /* 0x80000005a4057221 */ /* 0x000fe20000010000 */
[----:B------:R-:W1:Y:S01]  /*22230*/  LDSM.16.MT88.4 R8, [R217+0x10000] ;  /* 0x01000000d908783b */ /* 0x000e620000004200 */
[-C--:B------:R-:W-:Y:S01]  /*22240*/  FFMA.FTZ R31, R7, R27.reuse, -R166 ;  /* 0x0000001b071f7223 */ /* 0x080fe200000108a6 */
[----:B------:R-:W-:Y:S01]  /*22250*/  FFMA.FTZ R0, R6, R27, -R26 ;  /* 0x0000001b06007223 */ /* 0x000fe2000001081a */
[C---:B------:R-:W-:Y:S01]  /*22260*/  FMUL.FTZ R3, R27.reuse, R4 ;  /* 0x000000041b037220 */ /* 0x040fe20000410000 */
[----:B------:R-:W-:Y:S01]  /*22270*/  FMUL.FTZ R5, R27, R5 ;  /* 0x000000051b057220 */ /* 0x000fe20000410000 */
[----:B------:R-:W-:Y:S01]  /*22280*/  MUFU.EX2 R35, R35 ;  /* 0x0000002300237308 */ /* 0x000fe20000000800 */
[-C--:B------:R-:W-:Y:S01]  /*22290*/  FFMA.FTZ R167, R179, R27.reuse, -R166 ;  /* 0x0000001bb3a77223 */ /* 0x080fe200000108a6 */
[-C--:B------:R-:W-:Y:S01]  /*222a0*/  FFMA.FTZ R21, R178, R27.reuse, -R26 ;  /* 0x0000001bb2157223 */ /* 0x080fe2000001081a */
[-CC-:B------:R-:W-:Y:S01]  /*222b0*/  FFMA.FTZ R173, R173, R27.reuse, -R166.reuse ;  /* 0x0000001badad7223 */ /* 0x180fe200000108a6 */
[-CC-:B------:R-:W-:Y:S01]  /*222c0*/  FFMA.FTZ R174, R174, R27.reuse, -R166.reuse ;  /* 0x0000001baeae7223 */ /* 0x180fe200000108a6 */
[-C--:B------:R-:W-:Y:S01]  /*222d0*/  FFMA.FTZ R175, R175, R27.reuse, -R166 ;  /* 0x0000001bafaf7223 */ /* 0x080fe200000108a6 */
[-CC-:B------:R-:W-:Y:S01]  /*222e0*/  FFMA.FTZ R176, R176, R27.reuse, -R26.reuse ;  /* 0x0000001bb0b07223 */ /* 0x180fe2000001081a */
[-CC-:B------:R-:W-:Y:S01]  /*222f0*/  FFMA.FTZ R178, R177, R27.reuse, -R26.reuse ;  /* 0x0000001bb1b27223 */ /* 0x180fe2000001081a */
[----:B------:R-:W2:Y:S01]  /*22300*/  MUFU.EX2 R31, R31 ;  /* 0x0000001f001f7308 */ /* 0x000ea20000000800 */
        /* <DEDUP_REMOVED lines=10> */
[-CC-:B------:R-:W-:Y:S01]  /*223b0*/  FFMA.FTZ R172, R172, R27.reuse, -R166.reuse ;  /* 0x0000001bacac7223 */ /* 0x180fe200000108a6 */
[-CC-:B------:R-:W-:Y:S01]  /*223c0*/  FFMA.FTZ R171, R171, R27.reuse, -R166.reuse ;  /* 0x0000001babab7223 */ /* 0x180fe200000108a6 */
[-CC-:B------:R-:W-:Y:S01]  /*223d0*/  FFMA.FTZ R170, R170, R27.reuse, -R166.reuse ;  /* 0x0000001baaaa7223 */ /* 0x180fe200000108a6 */
[-C--:B------:R-:W-:Y:S01]  /*223e0*/  FFMA.FTZ R166, R169, R27.reuse, -R166 ;  /* 0x0000001ba9a67223 */ /* 0x080fe200000108a6 */
[--C-:B------:R-:W-:Y:S01]  /*223f0*/  FFMA.FTZ R168, R168, R27, -R26.reuse ;  /* 0x0000001ba8a87223 */ /* 0x100fe2000001081a */
[----:B------:R-:W3:Y:S01]  /*22400*/  MUFU.EX2 R29, R29 ;  /* 0x0000001d001d7308 */ /* 0x000ee20000000800 */
[----:B--2---:R-:W-:Y:S01]  /*22410*/  F2FP.BF16.F32.PACK_AB R4, R31, R35 ;  /* 0x000000231f04723e */ /* 0x004fe200000010ff */
[-CC-:B------:R-:W-:Y:S01]  /*22420*/  FFMA.FTZ R165, R165, R27.reuse, -R26.reuse ;  /* 0x0000001ba5a57223 */ /* 0x180fe2000001081a */
[-CC-:B------:R-:W-:Y:S01]  /*22430*/  FFMA.FTZ R169, R24, R27.reuse, -R26.reuse ;  /* 0x0000001b18a97223 */ /* 0x180fe2000001081a */
[----:B------:R-:W-:-:S02]  /*22440*/  FFMA.FTZ R190, R25, R27, -R26 ;  /* 0x0000001b19be7223 */ /* 0x000fc4000001081a */
[----:B------:R-:W-:Y:S02]  /*22450*/  LDSM.16.MT88.4 R24, [R217+0x13800] ;  /* 0x01380000d918783b */ /* 0x000fe40000004200 */
[----:B------:R-:W-:Y:S08]  /*22460*/  MUFU.EX2 R28, R28 ;  /* 0x0000001c001c7308 */ /* 0x000ff00000000800 */
[----:B------:R-:W-:Y:S01]  /*22470*/  MUFU.EX2 R2, R2 ;  /* 0x0000000200027308 */ /* 0x000fe20000000800 */
[----:B---3--:R-:W-:-:S07]  /*22480*/  F2FP.BF16.F32.PACK_AB R6, R29, R30 ;  /* 0x0000001e1d06723e */ /* 0x008fce00000010ff */
[----:B------:R-:W-:Y:S08]  /*22490*/  MUFU.EX2 R0, R0 ;  /* 0x0000000000007308 */ /* 0x000ff00000000800 */
[----:B------:R-:W2:Y:S08]  /*224a0*/  MUFU.EX2 R34, R34 ;  /* 0x0000002200227308 */ /* 0x000eb00000000800 */
        /* <DEDUP_REMOVED lines=181> */
[----:B------:R2:W4:Y:S05]  /*23000*/  MUFU.EX2 R177, R21 ;  /* 0x0000001500b17308 */ /* 0x00052a0000000800 */
[----:B------:R-:W-:Y:S01]  /*23010*/  HMMA.16816.F32.BF16 R96, R4, R10, R96 ;  /* 0x0000000a0460723c */ /* 0x000fe20000041860 */
[----:B------:R-:W4:Y:S02]  /*23020*/  LDSM.16.MT88.4 R8, [R217+0x16000] ;  /* 0x01600000d908783b */ /* 0x000f240000004200 */
[----:B------:R-:W-:Y:S01]  /*23030*/  MUFU.EX2 R178, R178 ;  /* 0x000000b200b27308 */ /* 0x000fe20000000800 */
[----:B---3--:R-:W-:-:S07]  /*23040*/  FADD.FTZ R3, R176, R3 ;  /* 0x00000003b0037221 */ /* 0x008fce0000010000 */
[----:B------:R-:W3:Y:S01]  /*23050*/  MUFU.EX2 R179, R179 ;  /* 0x000000b300b37308 */ /* 0x000ee20000000800 */
[----:B--2---:R-:W-:Y:S01]  /*23060*/  LDSM.16.MT88.4 R20, [R218+0x12800] ;  /* 0x01280000da14783b */ /* 0x004fe20000004200 */
[C---:B-1----:R-:W-:Y:S06]  /*23070*/  HMMA.16816.F32.BF16 R100, R4.reuse, R16, R100 ;  /* 0x000000100464723c */ /* 0x042fec0000041864 */
        /* <DEDUP_REMOVED lines=202> */
.L_x_7673:
[----:B------:R-:W-:Y:S05]  /*23d20*/  @!P6 BRA `(.L_x_7682) ;  /* 0x0000005c00f4e947 */ /* 0x000fea0003800000 */
[----:B------:R-:W-:Y:S02]  /*23d30*/  MOV R2, R3 ;  /* 0x0000000300027202 */ /* 0x000fe40000000f00 */
[----:B------:R-:W-:-:S07]  /*23d40*/  MOV R0, R164 ;  /* 0x000000a400007202 */ /* 0x000fce0000000f00 */
.L_x_7691:
        /* <DEDUP_REMOVED lines=81> */
.L_x_7684:
[----:B--2---:R-:W-:Y:S02]  /*24260*/  R2UR UR4, R164 ;  /* 0x00000000a40472ca */ /* 0x004fe400000e0000 */
[----:B------:R-:W-:Y:S11]  /*24270*/  R2UR UR5, R165 ;  /* 0x00000000a50572ca */ /* 0x000ff600000e0000 */
[----:B------:R-:W-:Y:S02]  /*24280*/  @!UPT UIADD3 URZ, URZ, URZ, URZ ;  /* 0x0000003f3f3ff290 */ /* 0x000fe4000fffe03f */
[----:B-1----:R-:W2:Y:S02]  /*24290*/  LD.E R10, desc[UR4][R166.64+0x40] ;  /* 0x00004004a60a7980 */ /* 0x002ea4000c101900 */
[----:B--2---:R-:W-:Y:S05]  /*242a0*/  IMAD.U32 R10, R10, -0x40, RZ ;  /* 0xffffffc00a0a7824 */ /* 0x004fea00078e00ff */
[----:B------:R-:W-:Y:S02]  /*242b0*/  SHF.R.S32.HI R3, RZ, 0x1f, R10 ;  /* 0x0000001fff037819 */ /* 0x000fe4000001140a */
.L_x_7685:
[----:B------:R-:W-:Y:S05]  /*242c0*/  BSYNC B0 ;  /* 0x0000000000007941 */ /* 0x000fea0003800000 */
.L_x_7683:
[C---:B------:R-:W-:Y:S01]  /*242d0*/  LOP3.LUT P4, RZ, R240.reuse, 0x1, RZ, 0xc0, !PT ;  /* 0x00000001f0ff7812 */ /* 0x040fe2000788c0ff */
[----:B------:R-:W-:Y:S01]  /*242e0*/  IMAD.MOV.U32 R222, RZ, RZ, 0x10 ;  /* 0x00000010ffde7424 */ /* 0x000fe200078e00ff */
[C---:B------:R-:W-:Y:S01]  /*242f0*/  LOP3.LUT P3, RZ, R240.reuse, 0x2, RZ, 0xc0, !PT ;  /* 0x00000002f0ff7812 */ /* 0x040fe2000786c0ff */
[----:B------:R-:W-:Y:S01]  /*24300*/  IMAD.MOV.U32 R221, RZ, RZ, 0x20 ;  /* 0x00000020ffdd7424 */ /* 0x000fe200078e00ff */
[----:B------:R-:W-:Y:S01]  /*24310*/  LOP3.LUT P2, RZ, R240, 0x4, RZ, 0xc0, !PT ;  /* 0x00000004f0ff7812 */ /* 0x000fe2000784c0ff */
[----:B------:R-:W-:Y:S01]  /*24320*/  BSSY B1, `(.L_x_7686) ;  /* 0x0000284000017945 */ /* 0x000fe20003800000 */
[----:B------:R-:W-:Y:S02]  /*24330*/  LEA R250, P5, R10, R181, 0x1 ;  /* 0x000000b50afa7211 */ /* 0x000fe400078a08ff */
[----:B------:R-:W-:Y:S02]  /*24340*/  LOP3.LUT P1, RZ, R240, 0x8, RZ, 0xc0, !PT ;  /* 0x00000008f0ff7812 */ /* 0x000fe4000782c0ff */
[CC--:B------:R-:W-:Y:S02]  /*24350*/  LEA.HI.X R251, R10.reuse, R180.reuse, R3, 0x1, P5 ;  /* 0x000000b40afb7211 */ /* 0x0c0fe400028f0c03 */
[----:B------:R-:W-:Y:S02]  /*24360*/  IADD3 R4, P0, R10, R223, RZ ;  /* 0x000000df0a047210 */ /* 0x000fe40007f1e0ff */
[C---:B------:R-:W-:Y:S02]  /*24370*/  @P4 R2UR UR4, R164.reuse ;  /* 0x00000000a40442ca */ /* 0x040fe400000e0000 */
[----:B------:R-:W-:Y:S01]  /*24380*/  @P4 R2UR UR5, R165 ;  /* 0x00000000a50542ca */ /* 0x000fe200000e0000 */
        /* <DEDUP_REMOVED lines=51> */
[C---:B------:R-:W-:Y:S01]  /*246c0*/  IADD3 R4, P6, R5.reuse, R223, RZ ;  /* 0x000000df05047210 */ /* 0x040fe20007fde0ff */
[----:B------:R-:W-:Y:S01]  /*246d0*/  @!PT LDS RZ, [RZ] ;  /* 0x00000000fffff984 */ /* 0x000fe20000000800 */
[----:B------:R-:W-:Y:S01]  /*246e0*/  @!PT LDS RZ, [RZ] ;  /* 0x00000000fffff984 */ /* 0x000fe20000000800 */
[----:B------:R-:W-:Y:S01]  /*246f0*/  @!PT LDS RZ, [RZ] ;  /* 0x00000000fffff984 */ /* 0x000fe20000000800 */
[----:B------:R-:W-:Y:S01]  /*24700*/  @P3 LDGSTS.E.BYPASS.LTC128B.128 [R238+0x12800], desc[UR10][R22.64+0x80] ;  /* 0x1280008016ee3fae */ /* 0x000fe2000b901d4a */
[-C--:B------:R-:W-:Y:S02]  /*24710*/  @P1 LEA.HI.X R13, R5, R180.reuse, R3, 0x1, P0 ;  /* 0x000000b4050d1211 */ /* 0x080fe400000f0c03 */
[CC--:B------:R-:W-:Y:S01]  /*24720*/  @P4 LEA R28, P0, R4.reuse, R181.reuse, 0x1 ;  /* 0x000000b5041c4211 */ /* 0x0c0fe200078008ff */
[----:B------:R-:W-:Y:S01]  /*24730*/  @!P3 STS.128 [R238+0x12800], RZ ;  /* 0x012800ffee00b388 */ /* 0x000fe20000000c00 */
[----:B------:R-:W-:Y:S01]  /*24740*/  IMAD.X R3, R3, 0x1, R224, P6 ;  /* 0x0000000103037824 */ /* 0x000fe200030e06e0 */
[CC--:B------:R-:W-:Y:S02]  /*24750*/  @P3 LEA R10, P6, R4.reuse, R181.reuse, 0x1 ;  /* 0x000000b5040a3211 */ /* 0x0c0fe400078c08ff */
[----:B------:R-:W-:Y:S01]  /*24760*/  @!PT LDS RZ, [RZ] ;  /* 0x00000000fffff984 */ /* 0x000fe20000000800 */
[----:B------:R-:W-:Y:S01]  /*24770*/  @!PT LDS RZ, [RZ] ;  /* 0x00000000fffff984 */ /* 0x000fe20000000800 */
[----:B------:R-:W-:Y:S01]  /*24780*/  @!PT LDS RZ, [RZ] ;  /* 0x00000000fffff984 */ /* 0x000fe20000000800 */
[----:B------:R-:W-:Y:S01]  /*24790*/  @P2 LDGSTS.E.BYPASS.LTC128B.128 [R238+0x14800], desc[UR8][R20.64+0x100] ;  /* 0x1480010014ee2fae */ /* 0x000fe2000b901d48 */
[CC--:B------:R-:W-:Y:S02]  /*247a0*/  @P2 LEA R8, P5, R4.reuse, R181.reuse, 0x1 ;  /* 0x000000b504082211 */ /* 0x0c0fe400078a08ff */
[CCC-:B------:R-:W-:Y:S01]  /*247b0*/  @P4 LEA.HI.X R29, R4.reuse, R180.reuse, R3.reuse, 0x1, P0 ;  /* 0x000000b4041d4211 */ /* 0x1c0fe200000f0c03 */
[----:B------:R-:W-:Y:S01]  /*247c0*/  @!P2 STS.128 [R238+0x14800], RZ ;  /* 0x014800ffee00a388 */ /* 0x000fe20000000c00 */
[C---:B------:R-:W-:Y:S02]  /*247d0*/  @P1 LEA R6, P0, R4.reuse, R181, 0x1 ;  /* 0x000000b504061211 */ /* 0x040fe400078008ff */
[CCC-:B------:R-:W-:Y:S01]  /*247e0*/  @P3 LEA.HI.X R11, R4.reuse, R180.reuse, R3.reuse, 0x1, P6 ;  /* 0x000000b4040b3211 */ /* 0x1c0fe200030f0c03 */
[----:B------:R-:W-:Y:S01]  /*247f0*/  @!PT LDS RZ, [RZ] ;  /* 0x00000000fffff984 */ /* 0x000fe20000000800 */
[----:B------:R-:W-:Y:S01]  /*24800*/  @!PT LDS RZ, [RZ] ;  /* 0x00000000fffff984 */ /* 0x000fe20000000800 */
[----:B------:R-:W-:Y:S01]  /*24810*/  @!PT LDS RZ, [RZ] ;  /* 0x00000000fffff984 */ /* 0x000fe20000000800 */
[----:B------:R-:W-:Y:S01]  /*24820*/  @P1 LDGSTS.E.BYPASS.LTC128B.128 [R238+0x16800], desc[UR4][R18.64+0x180] ;  /* 0x1680018012ee1fae */ /* 0x000fe2000b901d44 */
[CCC-:B------:R-:W-:Y:S02]  /*24830*/  @P2 LEA.HI.X R9, R4.reuse, R180.reuse, R3.reuse, 0x1, P5 ;  /* 0x000000b404092211 */ /* 0x1c0fe400028f0c03 */
[----:B------:R-:W-:Y:S01]  /*24840*/  @P1 LEA.HI.X R7, R4, R180, R3, 0x1, P0 ;  /* 0x000000b404071211 */ /* 0x000fe200000f0c03 */
        /* <DEDUP_REMOVED lines=30> */
[----:B------:R-:W2:Y:S03]  /*24a30*/  S2R R3, SR_TID.X ;  /* 0x0000000000037919 */ /* 0x000ea60000002100 */
        /* <DEDUP_REMOVED lines=14> */
[----:B-1----:R-:W-:Y:S04]  /*24b20*/  LDSM.16.M88.4 R16, [R214+0x8800] ;  /* 0x00880000d610783b */ /* 0x002fe80000000200 */
[----:B------:R-:W-:Y:S04]  /*24b30*/  LDSM.16.M88.4 R24, [R214+0x9000] ;  /* 0x00900000d618783b */ /* 0x000fe80000000200 */
[----:B---3--:R-:W4:Y:S04]  /*24b40*/  LDSM.16.M88.4 R8, [R214+0x8000] ;  /* 0x00800000d608783b */ /* 0x008f280000000200 */
[----:B------:R-:W1:Y:S04]  /*24b50*/  LDSM.16.M88.4 R168, [R214+0x9800] ;  /* 0x00980000d6a8783b */ /* 0x000e680000000200 */
[----:B------:R-:W-:Y:S04]  /*24b60*/  LDSM.16.M88.4 R176, [R213] ;  /* 0x00000000d5b0783b */ /* 0x000fe80000000200 */
[----:B------:R-:W-:Y:S04]  /*24b70*/  LDSM.16.M88.4 R180, [R211] ;  /* 0x00000000d3b4783b */ /* 0x000fe80000000200 */
[----:B------:R-:W-:Y:S04]  /*24b80*/  LDSM.16.M88.4 R184, [R210] ;  /* 0x00000000d2b8783b */ /* 0x000fe80000000200 */
[----:B------:R-:W-:Y:S04]  /*24b90*/  LDSM.16.M88.4 R188, [R209] ;  /* 0x00000000d1bc783b */ /* 0x000fe80000000200 */
[----:B------:R-:W-:Y:S04]  /*24ba0*/  LDSM.16.M88.4 R192, [R212+0x8000] ;  /* 0x00800000d4c0783b */ /* 0x000fe80000000200 */
[----:B------:R-:W0:Y:S04]  /*24bb0*/  LDGDEPBAR ;  /* 0x00000000000079af */ /* 0x000e280000000000 */
[----:B------:R-:W3:Y:S01]  /*24bc0*/  LD.E R252, desc[UR4][R166.64+0x18c] ;  /* 0x00018c04a6fc7980 */ /* 0x000ee2000c101900 */
[----:B--2---:R-:W-:Y:S04]  /*24bd0*/  SHF.R.S32.HI R4, RZ, 0x1f, R3 ;  /* 0x0000001fff047819 */ /* 0x004fe80000011403 */
[----:B------:R-:W-:Y:S04]  /*24be0*/  LEA.HI R4, R4, R3, RZ, 0x4 ;  /* 0x0000000304047211 */ /* 0x000fe800078f20ff */
[----:B------:R-:W-:Y:S05]  /*24bf0*/  LOP3.LUT R4, R4, 0xfffffff0, RZ, 0xc0, !PT ;  /* 0xfffffff004047812 */ /* 0x000fea00078ec0ff */
[----:B------:R-:W-:Y:S05]  /*24c00*/  IMAD.IADD R4, R3, 0x1, -R4 ;  /* 0x0000000103047824 */ /* 0x000fea00078e0a04 */
[----:B------:R-:W-:Y:S04]  /*24c10*/  SHF.R.S32.HI R28, RZ, 0x1f, R4 ;  /* 0x0000001fff1c7819 */ /* 0x000fe80000011404 */
[----:B------:R-:W-:Y:S04]  /*24c20*/  LEA.HI R28, R28, R4, RZ, 0x3 ;  /* 0x000000041c1c7211 */ /* 0x000fe800078f18ff */
[----:B------:R-:W-:Y:S05]  /*24c30*/  LOP3.LUT R28, R28, 0xfffffff8, RZ, 0xc0, !PT ;  /* 0xfffffff81c1c7812 */ /* 0x000fea00078ec0ff */
[----:B------:R-:W-:Y:S02]  /*24c40*/  IMAD.IADD R28, R4, 0x1, -R28 ;  /* 0x00000001041c7824 */ /* 0x000fe400078e0a1c */
[C---:B----4-:R-:W-:Y:S03]  /*24c50*/  HMMA.16816.F32.BF16 R4, R32.reuse, R8, RZ ;  /* 0x000000082004723c */ /* 0x050fe600000418ff */
[----:B------:R-:W-:Y:S03]  /*24c60*/  LOP3.LUT P0, RZ, R28, 0x2, RZ, 0xc0, !PT ;  /* 0x000000021cff7812 */ /* 0x000fe6000780c0ff */
[C---:B------:R-:W-:Y:S01]  /*24c70*/  HMMA.16816.F32.BF16 R8, R32.reuse, R10, RZ ;  /* 0x0000000a2008723c */ /* 0x040fe200000418ff */
[----:B------:R-:W-:Y:S02]  /*24c80*/  SEL R222, R222, 0xfffffff0, !P0 ;  /* 0xfffffff0dede7807 */ /* 0x000fe40004000000 */
[----:B------:R-:W-:Y:S03]  /*24c90*/  LOP3.LUT P0, RZ, R28, 0x4, RZ, 0xc0, !PT ;  /* 0x000000041cff7812 */ /* 0x000fe6000780c0ff */
[C---:B------:R-:W-:Y:S01]  /*24ca0*/  HMMA.16816.F32.BF16 R12, R32.reuse, R16, RZ ;  /* 0x00000010200c723c */ /* 0x040fe200000418ff */
[--C-:B------:R-:W-:Y:S01]  /*24cb0*/  IMAD R222, R222, 0x2, R215.reuse ;  /* 0x00000002dede7824 */ /* 0x100fe200078e02d7 */
[----:B------:R-:W-:Y:S02]  /*24cc0*/  SEL R221, R221, 0xffffffe0, !P0 ;  /* 0xffffffe0dddd7807 */ /* 0x000fe40004000000 */
[----:B------:R-:W-:Y:S02]  /*24cd0*/  ISETP.GT.AND P0, PT, R239, R227, PT ;  /* 0x000000e3ef00720c */ /* 0x000fe40003f04270 */
[C---:B------:R-:W-:Y:S01]  /*24ce0*/  HMMA.16816.F32.BF16 R16, R32.reuse, R18, RZ ;  /* 0x000000122010723c */ /* 0x040fe200000418ff */
[----:B------:R-:W2:Y:S01]  /*24cf0*/  LDSM.16.M88.4 R172, [R222] ;  /* 0x00000000deac783b */ /* 0x000ea20000000200 */
[C---:B------:R-:W-:Y:S03]  /*24d00*/  IMAD R220, R221.reuse, 0x2, R215 ;  /* 0x00000002dddc7824 */ /* 0x040fe600078e02d7 */
[----:B------:R-:W-:Y:S01]  /*24d10*/  IMAD R221, R221, 0x2, R222 ;  /* 0x00000002dddd7824 */ /* 0x000fe200078e02de */
        /* <DEDUP_REMOVED lines=8> */
[C---:B------:R-:W-:Y:S06]  /*24da0*/  HMMA.16816.F32.BF16 R12, R172.reuse, R180, R12 ;  /* 0x000000b4ac0c723c */ /* 0x040fec000004180c */
[C---:B------:R-:W-:Y:S01]  /*24db0*/  HMMA.16816.F32.BF16 R16, R172.reuse, R182, R16 ;  /* 0x000000b6ac10723c */ /* 0x040fe20000041810 */
[----:B------:R-:W4:Y:S05]  /*24dc0*/  LDSM.16.M88.4 R180, [R212+0x9000] ;  /* 0x00900000d4b4783b */ /* 0x000f2a0000000200 */
[C---:B------:R-:W-:Y:S06]  /*24dd0*/  HMMA.16816.F32.BF16 R20, R172.reuse, R184, R20 ;  /* 0x000000b8ac14723c */ /* 0x040fec0000041814 */
[C---:B------:R-:W-:Y:S01]  /*24de0*/  HMMA.16816.F32.BF16 R24, R172.reuse, R186, R24 ;  /* 0x000000baac18723c */ /* 0x040fe20000041818 */
[----:B------:R-:W5:Y:S05]  /*24df0*/  LDSM.16.M88.4 R184, [R212+0x9800] ;  /* 0x00980000d4b8783b */ /* 0x000f6a0000000200 */
        /* <DEDUP_REMOVED lines=13> */
[C---:B-----5:R-:W-:Y:S06]  /*24ed0*/  HMMA.16816.F32.BF16 R28, R168.reuse, R184, R28 ;  /* 0x000000b8a81c723c */ /* 0x060fec000004181c */
[----:B------:R-:W-:Y:S01]  /*24ee0*/  HMMA.16816.F32.BF16 R32, R168, R186, R32 ;  /* 0x000000baa820723c */ /* 0x000fe20000041820 */
[----:B------:R-:W-:Y:S04]  /*24ef0*/  LDSM.16.M88.4 R168, [R215+0x2000] ;  /* 0x00200000d7a8783b */ /* 0x000fe80000000200 */
[----:B------:R-:W5:Y:S01]  /*24f00*/  LDSM.16.M88.4 R184, [R214+0xa000] ;  /* 0x00a00000d6b8783b */ /* 0x000f620000000200 */
[C---:B------:R-:W-:Y:S06]  /*24f10*/  HMMA.16816.F32.BF16 R4, R172.reuse, R188, R4 ;  /* 0x000000bcac04723c */ /* 0x040fec0000041804 */
        /* <DEDUP_REMOVED lines=17> */
[----:B------:R-:W3:Y:S05]  /*25030*/  LDSM.16.M88.4 R188, [R205] ;  /* 0x00000000cdbc783b */ /* 0x000eea0000000200 */
[C---:B-1----:R-:W-:Y:S06]  /*25040*/  HMMA.16816.F32.BF16 R20, R168.reuse, R192, R20 ;  /* 0x000000c0a814723c */ /* 0x042fec0000041814 */
[C---:B------:R-:W-:Y:S01]  /*25050*/  HMMA.16816.F32.BF16 R24, R168.reuse, R194, R24 ;  /* 0x000000c2a818723c */ /* 0x040fe20000041818 */
[----:B------:R-:W1:Y:S05]  /*25060*/  LDSM.16.M88.4 R192, [R204] ;  /* 0x00000000ccc0783b */ /* 0x000e6a0000000200 */
[C---:B--2---:R-:W-:Y:S06]  /*25070*/  HMMA.16816.F32.BF16 R28, R168.reuse, R176, R28 ;  /* 0x000000b0a81c723c */ /* 0x044fec000004181c */
[----:B------:R-:W-:Y:S01]  /*25080*/  HMMA.16816.F32.BF16 R32, R168, R178, R32 ;  /* 0x000000b2a820723c */ /* 0x000fe20000041820 */
[----:B------:R-:W-:Y:S04]  /*25090*/  LDSM.16.M88.4 R168, [R220+0x2000] ;  /* 0x00200000dca8783b */ /* 0x000fe80000000200 */
[----:B------:R-:W2:Y:S01]  /*250a0*/  LDSM.16.M88.4 R176, [R212+0xa000] ;  /* 0x00a00000d4b0783b */ /* 0x000ea20000000200 */
[C---:B----4-:R-:W-:Y:S06]  /*250b0*/  HMMA.16816.F32.BF16 R4, R172.reuse, R180, R4 ;  /* 0x000000b4ac04723c */ /* 0x050fec0000041804 */
[C---:B------:R-:W-:Y:S01]  /*250c0*/  HMMA.16816.F32.BF16 R8, R172.reuse, R182, R8 ;  /* 0x000000b6ac08723c */ /* 0x040fe20000041808 */
[----:B------:R-:W4:Y:S05]  /*250d0*/  LDSM.16.M88.4 R180, [R212+0xa800] ;  /* 0x00a80000d4b4783b */ /* 0x000f2a0000000200 */
[C---:B-----5:R-:W-:Y:S06]  /*250e0*/  HMMA.16816.F32.BF16 R12, R172.reuse, R184, R12 ;  /* 0x000000b8ac0c723c */ /* 0x060fec000004180c */
[C---:B------:R-:W-:Y:S01]  /*250f0*/  HMMA.16816.F32.BF16 R16, R172.reuse, R186, R16 ;  /* 0x000000baac10723c */ /* 0x040fe20000041810 */
[----:B------:R-:W5:Y:S05]  /*25100*/  LDSM.16.M88.4 R184, [R212+0xb000] ;  /* 0x00b00000d4b8783b */ /* 0x000f6a0000000200 */
[C---:B---3--:R-:W-:Y:S06]  /*25110*/  HMMA.16816.F32.BF16 R20, R172.reuse, R188, R20 ;  /* 0x000000bcac14723c */ /* 0x048fec0000041814 */
        /* <DEDUP_REMOVED lines=9> */
[C---:B----4-:R-:W-:Y:S06]  /*251b0*/  HMMA.16816.F32.BF16 R12, R168.reuse, R180, R12 ;  /* 0x000000b4a80c723c */ /* 0x050fec000004180c */
[C---:B------:R-:W-:Y:S01]  /*251c0*/  HMMA.16816.F32.BF16 R16, R168.reuse, R182, R16 ;  /* 0x000000b6a810723c */ /* 0x040fe20000041810 */
[----:B------:R-:W4:Y:S05]  /*251d0*/  LDSM.16.M88.4 R180, [R208+0x3000] ;  /* 0x00300000d0b4783b */ /* 0x000f2a0000000200 */
[C---:B-----5:R-:W-:Y:S06]  /*251e0*/  HMMA.16816.F32.BF16 R20, R168.reuse, R184, R20 ;  /* 0x000000b8a814723c */ /* 0x060fec0000041814 */
[C---:B------:R-:W-:Y:S01]  /*251f0*/  HMMA.16816.F32.BF16 R24, R168.reuse, R186, R24 ;  /* 0x000000baa818723c */ /* 0x040fe20000041818 */
[----:B------:R-:W5:Y:S05]  /*25200*/  LDSM.16.M88.4 R184, [R208+0x3800] ;  /* 0x00380000d0b8783b */ /* 0x000f6a0000000200 */
[C---:B---3--:R-:W-:Y:S06]  /*25210*/  HMMA.16816.F32.BF16 R28, R168.reuse, R188, R28 ;  /* 0x000000bca81c723c */ /* 0x048fec000004181c */
[----:B------:R-:W-:Y:S01]  /*25220*/  HMMA.16816.F32.BF16 R32, R168, R190, R32 ;  /* 0x000000bea820723c */ /* 0x000fe20000041820 */
[----:B------:R-:W-:Y:S04]  /*25230*/  LDSM.16.M88.4 R168, [R215+0x4000] ;  /* 0x00400000d7a8783b */ /* 0x000fe80000000200 */
[----:B------:R-:W3:Y:S01]  /*25240*/  LDSM.16.M88.4 R188, [R214+0xc000] ;  /* 0x00c00000d6bc783b */ /* 0x000ee20000000200 */
        /* <DEDUP_REMOVED lines=24> */
[----:B------:R-:W-:Y:S04]  /*253d0*/  LDSM.16.M88.4 R168, [R220+0x4000] ;  /* 0x00400000dca8783b */ /* 0x000fe80000000200 */
        /* <DEDUP_REMOVED lines=39> */
[----:B------:R-:W-:Y:S01]  /*25650*/  LDSM.16.M88.4 R188, [R197] ;  /* 0x00000000c5bc783b */ /* 0x000fe20000000200 */
[C---:B-1----:R-:W-:Y:S06]  /*25660*/  HMMA.16816.F32.BF16 R4, R168.reuse, R176, R4 ;  /* 0x000000b0a804723c */ /* 0x042fec0000041804 */
[C---:B------:R-:W-:Y:S01]  /*25670*/  HMMA.16816.F32.BF16 R8, R168.reuse, R178, R8 ;  /* 0x000000b2a808723c */ /* 0x040fe20000041808 */
[----:B------:R-:W1:Y:S05]  /*25680*/  LDSM.16.M88.4 R176, [R199] ;  /* 0x00000000c7b0783b */ /* 0x000e6a0000000200 */
[C---:B--2---:R-:W-:Y:S06]  /*25690*/  HMMA.16816.F32.BF16 R12, R168.reuse, R180, R12 ;  /* 0x000000b4a80c723c */ /* 0x044fec000004180c */
[C---:B------:R-:W-:Y:S01]  /*256a0*/  HMMA.16816.F32.BF16 R16, R168.reuse, R182, R16 ;  /* 0x000000b6a810723c */ /* 0x040fe20000041810 */
[----:B------:R-:W2:Y:S05]  /*256b0*/  LDSM.16.M88.4 R180, [R198] ;  /* 0x00000000c6b4783b */ /* 0x000eaa0000000200 */
[C---:B------:R-:W-:Y:S06]  /*256c0*/  HMMA.16816.F32.BF16 R20, R168.reuse, R192, R20 ;  /* 0x000000c0a814723c */ /* 0x040fec0000041814 */
[C---:B------:R-:W-:Y:S01]  /*256d0*/  HMMA.16816.F32.BF16 R24, R168.reuse, R194, R24 ;  /* 0x000000c2a818723c */ /* 0x040fe20000041818 */
[----:B------:R-:W3:Y:S05]  /*256e0*/  LDSM.16.M88.4 R192, [R196] ;  /* 0x00000000c4c0783b */ /* 0x000eea0000000200 */
        /* <DEDUP_REMOVED lines=15> */
[----:B------:R-:W-:Y:S04]  /*257e0*/  LDSM.16.M88.4 R172, [R221+0x6000] ;  /* 0x00600000ddac783b */ /* 0x000fe80000000200 */
[----:B------:R-:W3:Y:S01]  /*257f0*/  LDSM.16.M88.4 R192, [R208+0x6000] ;  /* 0x00600000d0c0783b */ /* 0x000ee20000000200 */
[C---:B----4-:R-:W-:Y:S06]  /*25800*/  HMMA.16816.F32.BF16 R4, R168.reuse, R184, R4 ;  /* 0x000000b8a804723c */ /* 0x050fec0000041804 */
[C---:B------:R-:W-:Y:S06]  /*25810*/  HMMA.16816.F32.BF16 R8, R168.reuse, R186, R8 ;  /* 0x000000baa808723c */ /* 0x040fec0000041808 */
[C---:B-1----:R-:W-:Y:S06]  /*25820*/  HMMA.16816.F32.BF16 R12, R168.reuse, R176, R12 ;  /* 0x000000b0a80c723c */ /* 0x042fec000004180c */
[C---:B------:R-:W-:Y:S06]  /*25830*/  HMMA.16816.F32.BF16 R16, R168.reuse, R178, R16 ;  /* 0x000000b2a810723c */ /* 0x040fec0000041810 */
[C---:B--2---:R-:W-:Y:S06]  /*25840*/  HMMA.16816.F32.BF16 R20, R168.reuse, R180, R20 ;  /* 0x000000b4a814723c */ /* 0x044fec0000041814 */
[C---:B------:R-:W-:Y:S05]  /*25850*/  HMMA.16816.F32.BF16 R24, R168.reuse, R182, R24 ;  /* 0x000000b6a818723c */ /* 0x040fea0000041818 */
[----:B------:R-:W-:Y:S01]  /*25860*/  IMAD.MOV.U32 R181, RZ, RZ, R250 ;  /* 0x000000ffffb57224 */ /* 0x000fe200078e00fa */
[C---:B-----5:R-:W-:Y:S05]  /*25870*/  HMMA.16816.F32.BF16 R28, R168.reuse, R188, R28 ;  /* 0x000000bca81c723c */ /* 0x060fea000004181c */
[----:B------:R-:W-:Y:S01]  /*25880*/  IMAD.MOV.U32 R180, RZ, RZ, R251 ;  /* 0x000000ffffb47224 */ /* 0x000fe200078e00fb */
[----:B------:R-:W-:Y:S01]  /*25890*/  HMMA.16816.F32.BF16 R32, R168, R190, R32 ;  /* 0x000000bea820723c */ /* 0x000fe20000041820 */
[----:B------:R-:W1:Y:S05]  /*258a0*/  LDSM.16.M88.4 R168, [R208+0x6800] ;  /* 0x00680000d0a8783b */ /* 0x000e6a0000000200 */
[C---:B---3--:R-:W-:Y:S06]  /*258b0*/  HMMA.16816.F32.BF16 R4, R172.reuse, R192, R4 ;  /* 0x000000c0ac04723c */ /* 0x048fec0000041804 */
[C---:B------:R-:W-:Y:S11]  /*258c0*/  HMMA.16816.F32.BF16 R8, R172.reuse, R194, R8 ;  /* 0x000000c2ac08723c */ /* 0x040ff60000041808 */
[----:B------:R-:W-:Y:S07]  /*258d0*/  @!UPT UIADD3 URZ, URZ, URZ, URZ ;  /* 0x0000003f3f3ff290 */ /* 0x000fee000fffe03f */
[-C--:B------:R-:W-:Y:S01]  /*258e0*/  FMUL.FTZ R4, R4, R252.reuse ;  /* 0x000000fc04047220 */ /* 0x080fe20000410000 */
[-C--:B------:R-:W-:Y:S01]  /*258f0*/  FMUL.FTZ R5, R5, R252.reuse ;  /* 0x000000fc05057220 */ /* 0x080fe20000410000 */
[-C--:B------:R-:W-:Y:S01]  /*25900*/  FMUL.FTZ R6, R6, R252.reuse ;  /* 0x000000fc06067220 */ /* 0x080fe20000410000 */
[-C--:B------:R-:W-:Y:S01]  /*25910*/  FMUL.FTZ R7, R7, R252.reuse ;  /* 0x000000fc07077220 */ /* 0x080fe20000410000 */
[----:B------:R-:W2:Y:S02]  /*25920*/  MUFU.TANH R176, R4 ;  /* 0x0000000400b07308 */ /* 0x000ea40000002400 */
[-C--:B------:R-:W-:Y:S01]  /*25930*/  FMUL.FTZ R8, R8, R252.reuse ;  /* 0x000000fc08087220 */ /* 0x080fe20000410000 */
[-C--:B------:R-:W-:Y:S01]  /*25940*/  FMUL.FTZ R9, R9, R252.reuse ;  /* 0x000000fc09097220 */ /* 0x080fe20000410000 */
[-C--:B------:R-:W-:Y:S01]  /*25950*/  FMUL.FTZ R10, R10, R252.reuse ;  /* 0x000000fc0a0a7220 */ /* 0x080fe20000410000 */
[-C--:B------:R-:W-:Y:S01]  /*25960*/  FMUL.FTZ R11, R11, R252.reuse ;  /* 0x000000fc0b0b7220 */ /* 0x080fe20000410000 */
[C---:B-1----:R-:W-:Y:S04]  /*25970*/  HMMA.16816.F32.BF16 R12, R172.reuse, R168, R12 ;  /* 0x000000a8ac0c723c */ /* 0x042fe8000004180c */
[----:B------:R-:W1:Y:S02]  /*25980*/  MUFU.TANH R177, R5 ;  /* 0x0000000500b17308 */ /* 0x000e640000002400 */
[C---:B------:R-:W-:Y:S08]  /*25990*/  HMMA.16816.F32.BF16 R16, R172.reuse, R170, R16 ;  /* 0x000000aaac10723c */ /* 0x040ff00000041810 */
[----:B------:R-:W3:Y:S10]  /*259a0*/  MUFU.TANH R178, R6 ;  /* 0x0000000600b27308 */ /* 0x000ef40000002400 */
[----:B------:R4:W1:Y:S01]  /*259b0*/  MUFU.TANH R168, R7 ;  /* 0x0000000700a87308 */ /* 0x0008620000002400 */
[-C--:B------:R-:W-:Y:S09]  /*259c0*/  FMUL.FTZ R12, R12, R252.reuse ;  /* 0x000000fc0c0c7220 */ /* 0x080ff20000410000 */
[----:B------:R-:W1:Y:S01]  /*259d0*/  MUFU.TANH R169, R8 ;  /* 0x0000000800a97308 */ /* 0x000e620000002400 */
[-C--:B------:R-:W-:Y:S01]  /*259e0*/  FMUL.FTZ R13, R13, R252.reuse ;  /* 0x000000fc0d0d7220 */ /* 0x080fe20000410000 */
[-C--:B------:R-:W-:Y:S01]  /*259f0*/  FMUL.FTZ R14, R14, R252.reuse ;  /* 0x000000fc0e0e7220 */ /* 0x080fe20000410000 */
[-C--:B------:R-:W-:Y:S01]  /*25a00*/  FMUL.FTZ R15, R15, R252.reuse ;  /* 0x000000fc0f0f7220 */ /* 0x080fe20000410000 */
[-C--:B------:R-:W-:Y:S01]  /*25a10*/  FMUL.FTZ R16, R16, R252.reuse ;  /* 0x000000fc10107220 */ /* 0x080fe20000410000 */
[-C--:B------:R-:W-:Y:S05]  /*25a20*/  FMUL.FTZ R17, R17, R252.reuse ;  /* 0x000000fc11117220 */ /* 0x080fea0000410000 */
[----:B------:R-:W1:Y:S01]  /*25a30*/  MUFU.TANH R179, R9 ;  /* 0x0000000900b37308 */ /* 0x000e620000002400 */
[----:B----4-:R-:W4:Y:S09]  /*25a40*/  LDSM.16.M88.4 R4, [R208+0x7000] ;  /* 0x00700000d004783b */ /* 0x010f320000000200 */
[----:B------:R-:W1:Y:S10]  /*25a50*/  MUFU.TANH R182, R10 ;  /* 0x0000000a00b67308 */ /* 0x000e740000002400 */
[----:B------:R5:W1:Y:S10]  /*25a60*/  MUFU.TANH R170, R11 ;  /* 0x0000000b00aa7308 */ /* 0x000a740000002400 */
[----:B------:R-:W1:Y:S10]  /*25a70*/  MUFU.TANH R12, R12 ;  /* 0x0000000c000c7308 */ /* 0x000e740000002400 */
[----:B------:R-:W1:Y:S01]  /*25a80*/  MUFU.TANH R13, R13 ;  /* 0x0000000d000d7308 */ /* 0x000e620000002400 */
[----:B-----5:R-:W5:Y:S01]  /*25a90*/  LDSM.16.M88.4 R8, [R208+0x7800] ;  /* 0x00780000d008783b */ /* 0x020f620000000200 */
[----:B------:R-:W-:Y:S08]  /*25aa0*/  DEPBAR.LE SB0, 0x0 ;  /* 0x000080000000791a */ /* 0x000ff00000000000 */
[----:B------:R-:W1:Y:S01]  /*25ab0*/  MUFU.TANH R14, R14 ;  /* 0x0000000e000e7308 */ /* 0x000e620000002400 */
[----:B------:R-:W-:Y:S01]  /*25ac0*/  BAR.SYNC.DEFER_BLOCKING 0x0 ;  /* 0x0000000000007b1d */ /* 0x000fe20000010000 */
[C---:B----4-:R-:W-:Y:S08]  /*25ad0*/  HMMA.16816.F32.BF16 R20, R172.reuse, R4, R20 ;  /* 0x00000004ac14723c */ /* 0x050ff00000041814 */
[----:B------:R-:W4:Y:S01]  /*25ae0*/  MUFU.TANH R15, R15 ;  /* 0x0000000f000f7308 */ /* 0x000f220000002400 */
[C---:B------:R-:W-:Y:S03]  /*25af0*/  HMMA.16816.F32.BF16 R24, R172.reuse, R6, R24 ;  /* 0x00000006ac18723c */ /* 0x040fe60000041818 */
[-C--:B------:R-:W-:Y:S01]  /*25b00*/  FMUL.FTZ R4, R18, R252.reuse ;  /* 0x000000fc12047220 */ /* 0x080fe20000410000 */
[-C--:B------:R-:W-:Y:S05]  /*25b10*/  FMUL.FTZ R5, R19, R252.reuse ;  /* 0x000000fc13057220 */ /* 0x080fea0000410000 */
[----:B------:R-:W1:Y:S10]  /*25b20*/  MUFU.TANH R16, R16 ;  /* 0x0000001000107308 */ /* 0x000e740000002400 */
[----:B------:R-:W1:Y:S01]  /*25b30*/  MUFU.TANH R17, R17 ;  /* 0x0000001100117308 */ /* 0x000e620000002400 */
[-C--:B------:R-:W-:Y:S01]  /*25b40*/  FMUL.FTZ R18, R20, R252.reuse ;  /* 0x000000fc14127220 */ /* 0x080fe20000410000 */
[-C--:B------:R-:W-:Y:S01]  /*25b50*/  FMUL.FTZ R6, R22, R252.reuse ;  /* 0x000000fc16067220 */ /* 0x080fe20000410000 */
[-C--:B------:R-:W-:Y:S01]  /*25b60*/  FMUL.FTZ R19, R21, R252.reuse ;  /* 0x000000fc15137220 */ /* 0x080fe20000410000 */
[-C--:B------:R-:W-:Y:S06]  /*25b70*/  FMUL.FTZ R7, R23, R252.reuse ;  /* 0x000000fc17077220 */ /* 0x080fec0000410000 */
[----:B------:R-:W1:Y:S01]  /*25b80*/  MUFU.TANH R4, R4 ;  /* 0x0000000400047308 */ /* 0x000e620000002400 */
[C---:B-----5:R-:W-:Y:S03]  /*25b90*/  HMMA.16816.F32.BF16 R28, R172.reuse, R8, R28 ;  /* 0x00000008ac1c723c */ /* 0x060fe6000004181c */
[-C--:B------:R-:W-:Y:S01]  /*25ba0*/  FMUL.FTZ R20, R24, R252.reuse ;  /* 0x000000fc18147220 */ /* 0x080fe20000410000 */
[-C--:B------:R-:W-:Y:S02]  /*25bb0*/  FMUL.FTZ R21, R25, R252.reuse ;  /* 0x000000fc19157220 */ /* 0x080fe40000410000 */
[----:B------:R-:W-:Y:S03]  /*25bc0*/  HMMA.16816.F32.BF16 R32, R172, R10, R32 ;  /* 0x0000000aac20723c */ /* 0x000fe60000041820 */
[----:B------:R-:W1:Y:S02]  /*25bd0*/  MUFU.TANH R5, R5 ;  /* 0x0000000500057308 */ /* 0x000e640000002400 */
[-C--:B------:R-:W-:Y:S01]  /*25be0*/  FMUL.FTZ R9, R26, R252.reuse ;  /* 0x000000fc1a097220 */ /* 0x080fe20000410000 */
[-C--:B------:R-:W-:Y:S07]  /*25bf0*/  FMUL.FTZ R8, R27, R252.reuse ;  /* 0x000000fc1b087220 */ /* 0x080fee0000410000 */
[----:B------:R-:W1:Y:S10]  /*25c00*/  MUFU.TANH R18, R18 ;  /* 0x0000001200127308 */ /* 0x000e740000002400 */
[----:B------:R-:W1:Y:S01]  /*25c10*/  MUFU.TANH R19, R19 ;  /* 0x0000001300137308 */ /* 0x000e620000002400 */
[-C--:B------:R-:W-:Y:S01]  /*25c20*/  FMUL.FTZ R28, R28, R252.reuse ;  /* 0x000000fc1c1c7220 */ /* 0x080fe20000410000 */
[-C--:B------:R-:W-:Y:S01]  /*25c30*/  FMUL.FTZ R22, R30, R252.reuse ;  /* 0x000000fc1e167220 */ /* 0x080fe20000410000 */
[-C--:B------:R-:W-:Y:S01]  /*25c40*/  FMUL.FTZ R24, R31, R252.reuse ;  /* 0x000000fc1f187220 */ /* 0x080fe20000410000 */
[-C--:B------:R-:W-:Y:S06]  /*25c50*/  FMUL.FTZ R30, R32, R252.reuse ;  /* 0x000000fc201e7220 */ /* 0x080fec0000410000 */
[----:B------:R5:W1:Y:S01]  /*25c60*/  MUFU.TANH R171, R28 ;  /* 0x0000001c00ab7308 */ /* 0x000a620000002400 */
[-C--:B------:R-:W-:Y:S01]  /*25c70*/  FMUL.FTZ R26, R33, R252.reuse ;  /* 0x000000fc211a7220 */ /* 0x080fe20000410000 */
[-C--:B------:R-:W-:Y:S01]  /*25c80*/  FMUL.FTZ R10, R34, R252.reuse ;  /* 0x000000fc220a7220 */ /* 0x080fe20000410000 */
[-C--:B------:R-:W-:Y:S07]  /*25c90*/  FMUL.FTZ R11, R35, R252.reuse ;  /* 0x000000fc230b7220 */ /* 0x080fee0000410000 */
[----:B------:R-:W1:Y:S10]  /*25ca0*/  MUFU.TANH R6, R6 ;  /* 0x0000000600067308 */ /* 0x000e740000002400 */
[----:B------:R-:W1:Y:S01]  /*25cb0*/  MUFU.TANH R7, R7 ;  /* 0x0000000700077308 */ /* 0x000e620000002400 */
[----:B-----5:R-:W-:Y:S09]  /*25cc0*/  FMUL.FTZ R28, R29, R252 ;  /* 0x000000fc1d1c7220 */ /* 0x020ff20000410000 */
        /* <DEDUP_REMOVED lines=32> */
[----:B------:R-:W2:Y:S01]  /*25ed0*/  I2F.RP R172, R31 ;  /* 0x0000001f00ac7306 */ /* 0x000ea20000209400 */
[-C--:B------:R-:W-:Y:S02]  /*25ee0*/  LOP3.LUT R25, R25, R35.reuse, RZ, 0x3c, !PT ;  /* 0x0000002319197212 */ /* 0x080fe400078e3cff */
[----:B------:R-:W-:Y:S01]  /*25ef0*/  IMAD.MOV R29, RZ, RZ, -R29 ;  /* 0x000000ffff1d7224 */ /* 0x000fe200078e0a1d */
[----:B------:R-:W-:Y:S06]  /*25f00*/  LOP3.LUT R33, R33, R35, RZ, 0x3c, !PT ;  /* 0x0000002321217212 */ /* 0x000fec00078e3cff */
[----:B--2---:R-:W2:Y:S02]  /*25f10*/  MUFU.RCP R172, R172 ;  /* 0x000000ac00ac7308 */ /* 0x004ea40000001000 */
[----:B--2---:R-:W-:Y:S08]  /*25f20*/  VIADD R172, R172, 0xffffffe ;  /* 0x0ffffffeacac7836 */ /* 0x004ff00000000000 */
[----:B------:R-:W2:Y:S02]  /*25f30*/  F2I.FTZ.U32.TRUNC.NTZ R173, R172 ;  /* 0x000000ac00ad7305 */ /* 0x000ea4000021f000 */
[--C-:B--2---:R-:W-:Y:S02]  /*25f40*/  IMAD.MOV R34, RZ, RZ, -R173.reuse ;  /* 0x000000ffff227224 */ /* 0x104fe400078e0aad */
[----:B------:R-:W-:Y:S02]  /*25f50*/  IMAD.MOV.U32 R172, RZ, RZ, RZ ;  /* 0x000000ffffac7224 */ /* 0x000fe400078e00ff */
[----:B------:R-:W-:Y:S04]  /*25f60*/  IMAD R34, R34, R31, RZ ;  /* 0x0000001f22227224 */ /* 0x000fe800078e02ff */
[----:B------:R-:W-:Y:S02]  /*25f70*/  IMAD.HI.U32 R34, R173, R34, R172 ;  /* 0x00000022ad227227 */ /* 0x000fe400078e00ac */
[----:B------:R-:W2:Y:S04]  /*25f80*/  LD.E.64 R172, desc[UR4][R166.64+0x38] ;  /* 0x00003804a6ac7980 */ /* 0x000ea8000c101b00 */
[----:B------:R-:W-:Y:S04]  /*25f90*/  IMAD.HI.U32 R32, R34, R27, RZ ;  /* 0x0000001b22207227 */ /* 0x000fe800078e00ff */
        /* <DEDUP_REMOVED lines=25> */
[----:B------:R-:W3:Y:S01]  /*26130*/  LD.E R23, desc[UR10][R184.64] ;  /* 0x0000000ab8177980 */ /* 0x000ee2000c101900 */
[----:B------:R-:W-:Y:S03]  /*26140*/  LEA.HI.X.SX32 R175, R34, R237, 0x2, P0 ;  /* 0x000000ed22af7211 */ /* 0x000fe600000f16ff */
[----:B------:R-:W-:Y:S02]  /*26150*/  IMAD R35, R35, R32, -0x40 ;  /* 0xffffffc023237424 */ /* 0x000fe400078e0220 */
[----:B------:R-:W3:Y:S03]  /*26160*/  LD.E R25, desc[UR12][R174.64] ;  /* 0x0000000cae197980 */ /* 0x000ee6000c101900 */
[----:B------:R-:W-:Y:S01]  /*26170*/  SHF.R.S32.HI R29, RZ, 0x1f, R35 ;  /* 0x0000001fff1d7819 */ /* 0x000fe20000011423 */
[----:B------:R-:W4:Y:S01]  /*26180*/  LD.E.64 R174, desc[UR8][R166.64+0x20] ;  /* 0x00002008a6ae7980 */ /* 0x000f22000c101b00 */
        /* <DEDUP_REMOVED lines=11> */
.L_x_7689:
[----:B------:R-:W-:Y:S02]  /*26240*/  R2UR UR4, R164 ;  /* 0x00000000a40472ca */ /* 0x000fe400000e0000 */
[----:B------:R-:W-:Y:S11]  /*26250*/  R2UR UR5, R165 ;  /* 0x00000000a50572ca */ /* 0x000ff600000e0000 */
[----:B------:R-:W-:Y:S02]  /*26260*/  @!UPT UIADD3 URZ, URZ, URZ, URZ ;  /* 0x0000003f3f3ff290 */ /* 0x000fe4000fffe03f */
[----:B------:R-:W2:Y:S02]  /*26270*/  LD.E R32, desc[UR4][R166.64+0x38] ;  /* 0x00003804a6207980 */ /* 0x000ea4000c101900 */
[----:B--2---:R-:W-:Y:S05]  /*26280*/  IMAD.U32 R32, R32, -0x40, RZ ;  /* 0xffffffc020207824 */ /* 0x004fea00078e00ff */
[----:B------:R-:W-:Y:S02]  /*26290*/  SHF.R.S32.HI R25, RZ, 0x1f, R32 ;  /* 0x0000001fff197819 */ /* 0x000fe40000011420 */
.L_x_7690:
[----:B------:R-:W-:Y:S05]  /*262a0*/  BSYNC B0 ;  /* 0x0000000000007941 */ /* 0x000fea0003800000 */
.L_x_7688:
[----:B------:R2:W-:Y:S01]  /*262b0*/  STL.64 [R1+0x8], R2 ;  /* 0x0000080201007387 */ /* 0x0005e20000100a00 */
[C---:B------:R-:W-:Y:S02]  /*262c0*/  LEA R184, P5, R32.reuse, R229, 0x1 ;  /* 0x000000e520b87211 */ /* 0x040fe400078a08ff */
[C---:B------:R-:W-:Y:S02]  /*262d0*/  IADD3 R23, P0, R32.reuse, R225, RZ ;  /* 0x000000e120177210 */ /* 0x040fe40007f1e0ff */
[-C--:B------:R-:W-:Y:S02]  /*262e0*/  LEA.HI.X R185, R32, R228.reuse, R25, 0x1, P5 ;  /* 0x000000e420b97211 */ /* 0x080fe400028f0c19 */
[-C--:B------:R-:W-:Y:S01]  /*262f0*/  @P3 LEA R172, P6, R23, R229.reuse, 0x1 ;  /* 0x000000e517ac3211 */ /* 0x080fe200078c08ff */
[--C-:B------:R-:W-:Y:S01]  /*26300*/  IMAD.X R25, R25, 0x1, R226.reuse, P0 ;  /* 0x0000000119197824 */ /* 0x100fe200000e06e2 */
        /* <DEDUP_REMOVED lines=22> */
[CC--:B--2---:R-:W-:Y:S02]  /*26470*/  @P1 LEA R2, P0, R23.reuse, R229.reuse, 0x1 ;  /* 0x000000e517021211 */ /* 0x0c4fe400078008ff */
[C---:B------:R-:W-:Y:S02]  /*26480*/  @P2 LEA R194, P5, R23.reuse, R229, 0x1 ;  /* 0x000000e517c22211 */ /* 0x040fe400078a08ff */
[CCC-:B------:R-:W-:Y:S02]  /*26490*/  @P1 LEA.HI.X R3, R23.reuse, R228.reuse, R25.reuse, 0x1, P0 ;  /* 0x000000e417031211 */ /* 0x1c0fe400000f0c19 */
[CCC-:B------:R-:W-:Y:S02]  /*264a0*/  @P3 LEA.HI.X R221, R23.reuse, R228.reuse, R25.reuse, 0x1, P6 ;  /* 0x000000e417dd3211 */ /* 0x1c0fe400030f0c19 */
[----:B------:R-:W-:Y:S01]  /*264b0*/  @P2 LEA.HI.X R195, R23, R228, R25, 0x1, P5 ;  /* 0x000000e417c32211 */ /* 0x000fe200028f0c19 */
[----:B------:R-:W-:Y:S01]  /*264c0*/  IMAD.MOV.U32 R228, RZ, RZ, R2 ;  /* 0x000000ffffe47224 */ /* 0x000fe200078e0002 */
[C---:B------:R-:W-:Y:S01]  /*264d0*/  @P4 R2UR UR4, R164.reuse ;  /* 0x00000000a40442ca */ /* 0x040fe200000e0000 */
[----:B------:R-:W-:Y:S01]  /*264e0*/  IMAD.MOV.U32 R229, RZ, RZ, R3 ;  /* 0x000000ffffe57224 */ /* 0x000fe200078e0003 */
[C---:B------:R-:W-:Y:S01]  /*264f0*/  @P4 R2UR UR5, R165.reuse ;  /* 0x00000000a50542ca */ /* 0x040fe200000e0000 */
[----:B------:R-:W5:Y:S01]  /*26500*/  LDL.LU.64 R2, [R1+0x8] ;  /* 0x0000080001027983 */ /* 0x000f620000300a00 */
        /* <DEDUP_REMOVED lines=98> */
[----:B------:R-:W0:Y:S01]  /*26b30*/  LDGDEPBAR ;  /* 0x00000000000079af */ /* 0x000e220000000000 */
[----:B---3--:R-:W-:Y:S02]  /*26b40*/  IMAD.MOV.U32 R229, RZ, RZ, R184 ;  /* 0x000000ffffe57224 */ /* 0x008fe400078e00b8 */
[----:B--2---:R-:W-:Y:S02]  /*26b50*/  IMAD.MOV.U32 R228, RZ, RZ, R185 ;  /* 0x000000ffffe47224 */ /* 0x004fe400078e00b9 */
.L_x_7687:
[----:B------:R-:W-:Y:S05]  /*26b60*/  BSYNC B1 ;  /* 0x0000000000017941 */ /* 0x000fea0003800000 */
.L_x_7686:
[----:B------:R-:W-:Y:S02]  /*26b70*/  R2UR UR4, R164 ;  /* 0x00000000a40472ca */ /* 0x000fe400000e0000 */
[----:B------:R-:W-:Y:S02]  /*26b80*/  R2UR UR5, R165 ;  /* 0x00000000a50572ca */ /* 0x000fe400000e0000 */
[----:B-----5:R-:W-:Y:S04]  /*26b90*/  SHF.L.U32 R3, R3, 0x1, RZ ;  /* 0x0000000103037819 */ /* 0x020fe800000006ff */
[----:B------:R-:W-:Y:S05]  /*26ba0*/  LOP3.LUT R3, R3, 0x6, RZ, 0xc0, !PT ;  /* 0x0000000603037812 */ /* 0x000fea00078ec0ff */
[----:B------:R-:W-:Y:S02]  /*26bb0*/  IMAD R3, R239, 0x40, R3 ;  /* 0x00000040ef037824 */ /* 0x000fe400078e0203 */
[----:B------:R2:W3:Y:S02]  /*26bc0*/  LD.E R165, desc[UR4][R166.64+0xdc] ;  /* 0x0000dc04a6a57980 */ /* 0x0004e4000c101900 */
[----:B------:R-:W-:Y:S01]  /*26bd0*/  VIADD R31, R3, 0x10 ;  /* 0x00000010031f7836 */ /* 0x000fe20000000000 */
[C---:B------:R-:W-:Y:S01]  /*26be0*/  IADD3 R23, R246.reuse, -R3, RZ ;  /* 0x80000003f6177210 */ /* 0x040fe20007ffe0ff */
[----:B------:R-:W-:Y:S01]  /*26bf0*/  IMAD.IADD R35, R243, 0x1, -R3 ;  /* 0x00000001f3237824 */ /* 0x000fe200078e0a03 */
[----:B------:R-:W-:Y:S01]  /*26c00*/  IADD3 R32, R3, 0x9, RZ ;  /* 0x0000000903207810 */ /* 0x000fe20007ffe0ff */
[C---:B------:R-:W-:Y:S01]  /*26c10*/  IMAD.IADD R27, R246.reuse, 0x1, -R31 ;  /* 0x00000001f61b7824 */ /* 0x040fe200078e0a1f */
[----:B------:R-:W-:Y:S02]  /*26c20*/  IABS R23, R23 ;  /* 0x0000001700177213 */ /* 0x000fe40000000000 */
[C---:B------:R-:W-:Y:S02]  /*26c30*/  IADD3 R29, R246.reuse, -R32, RZ ;  /* 0x80000020f61d7210 */ /* 0x040fe40007ffe0ff */
[----:B------:R-:W-:Y:S02]  /*26c40*/  I2FP.F32.S32 R23, R23 ;  /* 0x0000001700177245 */ /* 0x000fe40000201400 */
[----:B------:R-:W-:Y:S02]  /*26c50*/  IABS R29, R29 ;  /* 0x0000001d001d7213 */ /* 0x000fe40000000000 */
[----:B------:R-:W-:Y:S01]  /*26c60*/  IABS R27, R27 ;  /* 0x0000001b001b7213 */ /* 0x000fe20000000000 */
[----:B------:R-:W-:Y:S01]  /*26c70*/  FFMA.FTZ R176, -R247, R23, R176 ;  /* 0x00000017f7b07223 */ /* 0x000fe200000101b0 */
[C---:B------:R-:W-:Y:S01]  /*26c80*/  VIADD R23, R3.reuse, 0x8 ;  /* 0x0000000803177836 */ /* 0x040fe20000000000 */
[----:B------:R-:W-:Y:S02]  /*26c90*/  I2FP.F32.S32 R29, R29 ;  /* 0x0000001d001d7245 */ /* 0x000fe40000201400 */
[----:B------:R-:W-:Y:S01]  /*26ca0*/  IADD3 R25, R3, 0x1, RZ ;  /* 0x0000000103197810 */ /* 0x000fe20007ffe0ff */
[C---:B------:R-:W-:Y:S01]  /*26cb0*/  IMAD.IADD R33, R246.reuse, 0x1, -R23 ;  /* 0x00000001f6217824 */ /* 0x040fe200078e0a17 */
[----:B------:R-:W-:Y:S01]  /*26cc0*/  I2FP.F32.S32 R27, R27 ;  /* 0x0000001b001b7245 */ /* 0x000fe20000201400 */
[----:B-1----:R-:W-:Y:S01]  /*26cd0*/  FFMA.FTZ R179, -R247, R29, R179 ;  /* 0x0000001df7b37223 */ /* 0x002fe200000101b3 */
[----:B------:R-:W-:Y:S01]  /*26ce0*/  ISETP.GE.AND P6, PT, R23, R242, PT ;  /* 0x000000f21700720c */ /* 0x000fe20003fc6270 */
[----:B--2---:R-:W-:Y:S01]  /*26cf0*/  VIADD R166, R3, 0x18 ;  /* 0x0000001803a67836 */ /* 0x004fe20000000000 */
[----:B------:R-:W-:Y:S01]  /*26d00*/  ISETP.GE.AND P4, PT, R23, R245, PT ;  /* 0x000000f51700720c */ /* 0x000fe20003f86270 */
[----:B------:R-:W-:Y:S01]  /*26d10*/  IMAD.IADD R29, R243, 0x1, -R25 ;  /* 0x00000001f31d7824 */ /* 0x000fe200078e0a19 */
[C---:B------:R-:W-:Y:S01]  /*26d20*/  IADD3 R34, R246.reuse, -R25, RZ ;  /* 0x80000019f6227210 */ /* 0x040fe20007ffe0ff */
[----:B------:R-:W-:Y:S01]  /*26d30*/  FFMA.FTZ R12, -R247, R27, R12 ;  /* 0x0000001bf70c7223 */ /* 0x000fe2000001010c */
[C---:B------:R-:W-:Y:S02]  /*26d40*/  ISETP.GE.OR P6, PT, R23.reuse, R241, !P6 ;  /* 0x000000f11700720c */ /* 0x040fe400077c6670 */
[----:B------:R-:W-:Y:S01]  /*26d50*/  ISETP.GE.OR P4, PT, R23, R244, !P4 ;  /* 0x000000f41700720c */ /* 0x000fe20006786670 */
[----:B------:R-:W-:Y:S01]  /*26d60*/  IMAD.IADD R23, R243, 0x1, -R23 ;  /* 0x00000001f3177824 */ /* 0x000fe200078e0a17 */
[----:B------:R-:W-:Y:S02]  /*26d70*/  IABS R35, R35 ;  /* 0x0000002300237213 */ /* 0x000fe40000000000 */
[----:B------:R-:W-:Y:S02]  /*26d80*/  IADD3 R27, R246, -R166, RZ ;  /* 0x800000a6f61b7210 */ /* 0x000fe40007ffe0ff */
[----:B------:R-:W-:Y:S02]  /*26d90*/  IABS R34, R34 ;  /* 0x0000002200227213 */ /* 0x000fe40000000000 */
[----:B------:R-:W-:Y:S02]  /*26da0*/  IABS R29, R29 ;  /* 0x0000001d001d7213 */ /* 0x000fe40000000000 */
[----:B------:R-:W-:Y:S02]  /*26db0*/  I2FP.F32.S32 R35, R35 ;  /* 0x0000002300237245 */ /* 0x000fe40000201400 */
[----:B------:R-:W-:Y:S02]  /*26dc0*/  IABS R23, R23 ;  /* 0x0000001700177213 */ /* 0x000fe40000000000 */
[----:B------:R-:W-:Y:S01]  /*26dd0*/  I2FP.F32.S32 R34, R34 ;  /* 0x0000002200227245 */ /* 0x000fe20000201400 */
[----:B------:R-:W-:Y:S01]  /*26de0*/  FFMA.FTZ R178, -R247, R35, R178 ;  /* 0x00000023f7b27223 */ /* 0x000fe200000101b2 */
[----:B------:R-:W-:Y:S02]  /*26df0*/  IABS R27, R27 ;  /* 0x0000001b001b7213 */ /* 0x000fe40000000000 */
[-C--:B------:R-:W-:Y:S01]  /*26e00*/  ISETP.GE.AND P0, PT, R3, R245.reuse, PT ;  /* 0x000000f50300720c */ /* 0x080fe20003f06270 */
[----:B------:R-:W-:Y:S01]  /*26e10*/  FFMA.FTZ R177, -R247, R34, R177 ;  /* 0x00000022f7b17223 */ /* 0x000fe200000101b1 */
[----:B------:R-:W-:Y:S02]  /*26e20*/  ISETP.GE.AND P1, PT, R3, R242, PT ;  /* 0x000000f20300720c */ /* 0x000fe40003f26270 */
[----:B------:R-:W-:Y:S02]  /*26e30*/  ISETP.GE.AND P2, PT, R25, R245, PT ;  /* 0x000000f51900720c */ /* 0x000fe40003f46270 */
[----:B------:R-:W-:Y:S02]  /*26e40*/  I2FP.F32.S32 R29, R29 ;  /* 0x0000001d001d7245 */ /* 0x000fe40000201400 */
[----:B------:R-:W-:Y:S02]  /*26e50*/  I2FP.F32.S32 R23, R23 ;  /* 0x0000001700177245 */ /* 0x000fe40000201400 */
[----:B------:R-:W-:Y:S01]  /*26e60*/  I2FP.F32.S32 R27, R27 ;  /* 0x0000001b001b7245 */ /* 0x000fe20000201400 */
[----:B------:R-:W-:Y:S01]  /*26e70*/  FFMA.FTZ R168, -R247, R29, R168 ;  /* 0x0000001df7a87223 */ /* 0x000fe200000101a8 */
[-C--:B------:R-:W-:Y:S01]  /*26e80*/  ISETP.GE.OR P0, PT, R3, R244.reuse, !P0 ;  /* 0x000000f40300720c */ /* 0x080fe20004706670 */
[C---:B------:R-:W-:Y:S01]  /*26e90*/  FFMA.FTZ R182, -R247.reuse, R23, R182 ;  /* 0x00000017f7b67223 */ /* 0x040fe200000101b6 */
[----:B------:R-:W-:Y:S01]  /*26ea0*/  IABS R33, R33 ;  /* 0x0000002100217213 */ /* 0x000fe20000000000 */
[----:B------:R-:W-:Y:S01]  /*26eb0*/  FFMA.FTZ R16, -R247, R27, R16 ;  /* 0x0000001bf7107223 */ /* 0x000fe20000010110 */
[----:B------:R-:W-:Y:S02]  /*26ec0*/  ISETP.GE.OR P1, PT, R3, R241, !P1 ;  /* 0x000000f10300720c */ /* 0x000fe40004f26670 */
[----:B------:R-:W-:Y:S02]  /*26ed0*/  ISETP.GE.OR P2, PT, R25, R244, !P2 ;  /* 0x000000f41900720c */ /* 0x000fe40005746670 */
[----:B------:R-:W-:Y:S02]  /*26ee0*/  FSEL R29, R176, -INF , !P0 ;  /* 0xff800000b01d7808 */ /* 0x000fe40004000000 */
[----:B------:R-:W-:Y:S02]  /*26ef0*/  I2FP.F32.S32 R33, R33 ;  /* 0x0000002100217245 */ /* 0x000fe40000201400 */
[----:B------:R-:W-:Y:S02]  /*26f00*/  FSEL R23, R178, -INF , !P1 ;  /* 0xff800000b2177808 */ /* 0x000fe40004800000 */
[----:B------:R-:W-:Y:S01]  /*26f10*/  FSEL R27, R177, -INF , !P2 ;  /* 0xff800000b11b7808 */ /* 0x000fe20005000000 */
[----:B------:R-:W-:Y:S01]  /*26f20*/  FFMA.FTZ R169, -R247, R33, R169 ;  /* 0x00000021f7a97223 */ /* 0x000fe200000101a9 */
[CC--:B------:R-:W-:Y:S02]  /*26f30*/  ISETP.GE.AND P3, PT, R32.reuse, R245.reuse, PT ;  /* 0x000000f52000720c */ /* 0x0c0fe40003f66270 */
[CC--:B------:R-:W-:Y:S02]  /*26f40*/  ISETP.GE.AND P0, PT, R32.reuse, R242.reuse, PT ;  /* 0x000000f22000720c */ /* 0x0c0fe40003f06270 */
[C---:B------:R-:W-:Y:S02]  /*26f50*/  IADD3 R35, R3.reuse, 0x11, RZ ;  /* 0x0000001103237810 */ /* 0x040fe40007ffe0ff */
[----:B------:R-:W-:Y:S02]  /*26f60*/  IADD3 R164, R3, 0x19, RZ ;  /* 0x0000001903a47810 */ /* 0x000fe40007ffe0ff */
[----:B------:R-:W-:Y:S02]  /*26f70*/  ISETP.GE.AND P1, PT, R31, R245, PT ;  /* 0x000000f51f00720c */ /* 0x000fe40003f26270 */
[-C--:B------:R-:W-:Y:S02]  /*26f80*/  ISETP.GE.AND P5, PT, R25, R242.reuse, PT ;  /* 0x000000f21900720c */ /* 0x080fe40003fa6270 */
[----:B------:R-:W-:Y:S02]  /*26f90*/  ISETP.GE.AND P2, PT, R31, R242, PT ;  /* 0x000000f21f00720c */ /* 0x000fe40003f46270 */
[C---:B------:R-:W-:Y:S02]  /*26fa0*/  ISETP.GE.OR P3, PT, R32.reuse, R244, !P3 ;  /* 0x000000f42000720c */ /* 0x040fe40005f66670 */
[-C--:B------:R-:W-:Y:S02]  /*26fb0*/  ISETP.GE.OR P0, PT, R32, R241.reuse, !P0 ;  /* 0x000000f12000720c */ /* 0x080fe40004706670 */
[C---:B------:R-:W-:Y:S01]  /*26fc0*/  IADD3 R172, R243.reuse, -R32, RZ ;  /* 0x80000020f3ac7210 */ /* 0x040fe20007ffe0ff */
[----:B------:R-:W-:Y:S01]  /*26fd0*/  IMAD.IADD R32, R243, 0x1, -R31 ;  /* 0x00000001f3207824 */ /* 0x000fe200078e0a1f */
[----:B------:R-:W-:Y:S02]  /*26fe0*/  ISETP.GE.OR P1, PT, R31, R244, !P1 ;  /* 0x000000f41f00720c */ /* 0x000fe40004f26670 */
[-C--:B------:R-:W-:Y:S01]  /*26ff0*/  ISETP.GE.OR P5, PT, R25, R241.reuse, !P5 ;  /* 0x000000f11900720c */ /* 0x080fe20006fa6670 */
[C---:B------:R-:W-:Y:S01]  /*27000*/  IMAD.IADD R25, R246.reuse, 0x1, -R164 ;  /* 0x00000001f6197824 */ /* 0x040fe200078e0aa4 */
[----:B------:R-:W-:Y:S01]  /*27010*/  ISETP.GE.OR P2, PT, R31, R241, !P2 ;  /* 0x000000f11f00720c */ /* 0x000fe20005746670 */
[----:B------:R-:W-:Y:S01]  /*27020*/  IMAD.IADD R31, R243, 0x1, -R35 ;  /* 0x00000001f31f7824 */ /* 0x000fe200078e0a23 */
[C---:B------:R-:W-:Y:S02]  /*27030*/  IADD3 R33, R246.reuse, -R35, RZ ;  /* 0x80000023f6217210 */ /* 0x040fe40007ffe0ff */
[----:B------:R-:W-:Y:S02]  /*27040*/  IABS R25, R25 ;  /* 0x0000001900197213 */ /* 0x000fe40000000000 */
[----:B------:R-:W-:Y:S02]  /*27050*/  IABS R33, R33 ;  /* 0x0000002100217213 */ /* 0x000fe40000000000 */
[----:B------:R-:W-:Y:S02]  /*27060*/  IABS R31, R31 ;  /* 0x0000001f001f7213 */ /* 0x000fe40000000000 */
[----:B------:R-:W-:Y:S02]  /*27070*/  I2FP.F32.S32 R33, R33 ;  /* 0x0000002100217245 */ /* 0x000fe40000201400 */
[----:B------:R-:W-:Y:S02]  /*27080*/  I2FP.F32.S32 R31, R31 ;  /* 0x0000001f001f7245 */ /* 0x000fe40000201400 */
[----:B------:R-:W-:Y:S01]  /*27090*/  I2FP.F32.S32 R25, R25 ;  /* 0x0000001900197245 */ /* 0x000fe20000201400 */
[----:B------:R-:W-:Y:S01]  /*270a0*/  FFMA.FTZ R13, -R247, R33, R13 ;  /* 0x00000021f70d7223 */ /* 0x000fe2000001010d */
[----:B------:R-:W-:Y:S02]  /*270b0*/  VIADD R33, R3, 0x21 ;  /* 0x0000002103217836 */ /* 0x000fe40000000000 */
[----:B------:R-:W-:Y:S01]  /*270c0*/  FFMA.FTZ R15, -R247, R31, R15 ;  /* 0x0000001ff70f7223 */ /* 0x000fe2000001010f */
[----:B------:R-:W-:Y:S02]  /*270d0*/  VIADD R31, R3, 0x30 ;  /* 0x00000030031f7836 */ /* 0x000fe40000000000 */
[----:B------:R-:W-:Y:S01]  /*270e0*/  FFMA.FTZ R17, -R247, R25, R17 ;  /* 0x00000019f7117223 */ /* 0x000fe20000010111 */
[----:B------:R-:W-:Y:S02]  /*270f0*/  FSEL R25, R179, -INF , !P3 ;  /* 0xff800000b3197808 */ /* 0x000fe40005800000 */
[----:B------:R-:W-:Y:S02]  /*27100*/  FSEL R169, R169, -INF , !P4 ;  /* 0xff800000a9a97808 */ /* 0x000fe40006000000 */
[C---:B------:R-:W-:Y:S02]  /*27110*/  ISETP.GE.AND P3, PT, R35.reuse, R242, PT ;  /* 0x000000f22300720c */ /* 0x040fe40003f66270 */
[----:B------:R-:W-:Y:S02]  /*27120*/  ISETP.GE.AND P4, PT, R35, R245, PT ;  /* 0x000000f52300720c */ /* 0x000fe40003f86270 */
[----:B------:R-:W-:Y:S02]  /*27130*/  IADD3 R173, R246, -R33, RZ ;  /* 0x80000021f6ad7210 */ /* 0x000fe40007ffe0ff */
[----:B------:R-:W-:Y:S02]  /*27140*/  FSEL R191, R12, -INF , !P1 ;  /* 0xff8000000cbf7808 */ /* 0x000fe40004800000 */
[----:B------:R-:W-:Y:S02]  /*27150*/  IADD3 R34, R3, 0x20, RZ ;  /* 0x0000002003227810 */ /* 0x000fe40007ffe0ff */
[C---:B------:R-:W-:Y:S02]  /*27160*/  IADD3 R12, R246.reuse, -R31, RZ ;  /* 0x8000001ff60c7210 */ /* 0x040fe40007ffe0ff */
[C---:B------:R-:W-:Y:S02]  /*27170*/  ISETP.GE.OR P3, PT, R35.reuse, R241, !P3 ;  /* 0x000000f12300720c */ /* 0x040fe40005f66670 */
[----:B------:R-:W-:Y:S02]  /*27180*/  ISETP.GE.OR P4, PT, R35, R244, !P4 ;  /* 0x000000f42300720c */ /* 0x000fe40006786670 */
[----:B------:R-:W-:Y:S02]  /*27190*/  IABS R35, R32 ;  /* 0x0000002000237213 */ /* 0x000fe40000000000 */
[----:B------:R-:W-:Y:S02]  /*271a0*/  IABS R32, R173 ;  /* 0x000000ad00207213 */ /* 0x000fe40000000000 */
[----:B------:R-:W-:Y:S02]  /*271b0*/  IADD3 R167, R246, -R34, RZ ;  /* 0x80000022f6a77210 */ /* 0x000fe40007ffe0ff */
[----:B------:R-:W-:Y:S02]  /*271c0*/  IABS R12, R12 ;  /* 0x0000000c000c7213 */ /* 0x000fe40000000000 */
[----:B------:R-:W-:Y:S02]  /*271d0*/  IABS R172, R172 ;  /* 0x000000ac00ac7213 */ /* 0x000fe40000000000 */
[----:B------:R-:W-:Y:S02]  /*271e0*/  I2FP.F32.S32 R32, R32 ;  /* 0x0000002000207245 */ /* 0x000fe40000201400 */
[----:B------:R-:W-:Y:S02]  /*271f0*/  IABS R167, R167 ;  /* 0x000000a700a77213 */ /* 0x000fe40000000000 */
[C---:B------:R-:W-:Y:S01]  /*27200*/  ISETP.GE.AND P1, PT, R166.reuse, R245, PT ;  /* 0x000000f5a600720c */ /* 0x040fe20003f26270 */
[C---:B------:R-:W-:Y:S01]  /*27210*/  FFMA.FTZ R19, -R247.reuse, R32, R19 ;  /* 0x00000020f7137223 */ /* 0x040fe20000010113 */
[----:B------:R-:W-:Y:S02]  /*27220*/  I2FP.F32.S32 R12, R12 ;  /* 0x0000000c000c7245 */ /* 0x000fe40000201400 */
[----:B------:R-:W-:Y:S02]  /*27230*/  I2FP.F32.S32 R172, R172 ;  /* 0x000000ac00ac7245 */ /* 0x000fe40000201400 */
[----:B------:R-:W-:Y:S01]  /*27240*/  I2FP.F32.S32 R35, R35 ;  /* 0x0000002300237245 */ /* 0x000fe20000201400 */
[C---:B------:R-:W-:Y:S01]  /*27250*/  FFMA.FTZ R171, -R247.reuse, R12, R171 ;  /* 0x0000000cf7ab7223 */ /* 0x040fe200000101ab */
[----:B------:R-:W-:Y:S01]  /*27260*/  I2FP.F32.S32 R167, R167 ;  /* 0x000000a700a77245 */ /* 0x000fe20000201400 */
[C---:B------:R-:W-:Y:S01]  /*27270*/  FFMA.FTZ R170, -R247.reuse, R172, R170 ;  /* 0x000000acf7aa7223 */ /* 0x040fe200000101aa */
[----:B------:R-:W-:Y:S01]  /*27280*/  ISETP.GE.OR P1, PT, R166, R244, !P1 ;  /* 0x000000f4a600720c */ /* 0x000fe20004f26670 */
[----:B------:R-:W-:Y:S01]  /*27290*/  FFMA.FTZ R14, -R247, R35, R14 ;  /* 0x00000023f70e7223 */ /* 0x000fe2000001010e */
[----:B------:R-:W-:Y:S01]  /*272a0*/  IADD3 R32, R3, 0x29, RZ ;  /* 0x0000002903207810 */ /* 0x000fe20007ffe0ff */
[----:B------:R-:W-:Y:S01]  /*272b0*/  FFMA.FTZ R18, -R247, R167, R18 ;  /* 0x000000a7f7127223 */ /* 0x000fe20000010112 */
[----:B------:R-:W-:Y:S01]  /*272c0*/  FSEL R12, R182, -INF , !P6 ;  /* 0xff800000b60c7808 */ /* 0x000fe20007000000 */
[----:B------:R-:W-:Y:S01]  /*272d0*/  VIADD R35, R3, 0x28 ;  /* 0x0000002803237836 */ /* 0x000fe20000000000 */
[----:B------:R-:W-:Y:S01]  /*272e0*/  FSEL R190, R13, -INF , !P4 ;  /* 0xff8000000dbe7808 */ /* 0x000fe20006000000 */
[----:B------:R-:W-:Y:S01]  /*272f0*/  IMAD.IADD R167, R246, 0x1, -R32 ;  /* 0x00000001f6a77824 */ /* 0x000fe200078e0a20 */
[----:B------:R-:W-:Y:S02]  /*27300*/  FSEL R168, R168, -INF , !P5 ;  /* 0xff800000a8a87808 */ /* 0x000fe40006800000 */
[----:B------:R-:W-:Y:S02]  /*27310*/  FSEL R193, R16, -INF , !P1 ;  /* 0xff80000010c17808 */ /* 0x000fe40004800000 */
[-C--:B------:R-:W-:Y:S02]  /*27320*/  ISETP.GE.AND P6, PT, R34, R245.reuse, PT ;  /* 0x000000f52200720c */ /* 0x080fe40003fc6270 */
[-C--:B------:R-:W-:Y:S02]  /*27330*/  ISETP.GE.AND P4, PT, R166, R242.reuse, PT ;  /* 0x000000f2a600720c */ /* 0x080fe40003f86270 */
[C---:B------:R-:W-:Y:S02]  /*27340*/  ISETP.GE.AND P5, PT, R164.reuse, R245, PT ;  /* 0x000000f5a400720c */ /* 0x040fe40003fa6270 */
[----:B------:R-:W-:Y:S02]  /*27350*/  ISETP.GE.AND P1, PT, R164, R242, PT ;  /* 0x000000f2a400720c */ /* 0x000fe40003f26270 */
[C---:B------:R-:W-:Y:S02]  /*27360*/  IADD3 R16, R243.reuse, -R166, RZ ;  /* 0x800000a6f3107210 */ /* 0x040fe40007ffe0ff */
[----:B------:R-:W-:Y:S02]  /*27370*/  FSEL R170, R170, -INF , !P0 ;  /* 0xff800000aaaa7808 */ /* 0x000fe40004000000 */
[-C--:B------:R-:W-:Y:S01]  /*27380*/  ISETP.GE.OR P4, PT, R166, R241.reuse, !P4 ;  /* 0x000000f1a600720c */ /* 0x080fe20006786670 */
[----:B------:R-:W-:Y:S01]  /*27390*/  IMAD.IADD R166, R246, 0x1, -R35 ;  /* 0x00000001f6a67824 */ /* 0x000fe200078e0a23 */
[-C--:B------:R-:W-:Y:S02]  /*273a0*/  ISETP.GE.OR P5, PT, R164, R244.reuse, !P5 ;  /* 0x000000f4a400720c */ /* 0x080fe40006fa6670 */
[C---:B------:R-:W-:Y:S02]  /*273b0*/  ISETP.GE.OR P6, PT, R34.reuse, R244, !P6 ;  /* 0x000000f42200720c */ /* 0x040fe400077c6670 */
[----:B------:R-:W-:Y:S02]  /*273c0*/  ISETP.GE.AND P0, PT, R34, R242, PT ;  /* 0x000000f22200720c */ /* 0x000fe40003f06270 */
[----:B------:R-:W-:Y:S02]  /*273d0*/  ISETP.GE.OR P1, PT, R164, R241, !P1 ;  /* 0x000000f1a400720c */ /* 0x000fe40004f26670 */
[----:B------:R-:W-:Y:S02]  /*273e0*/  IADD3 R13, R243, -R164, RZ ;  /* 0x800000a4f30d7210 */ /* 0x000fe40007ffe0ff */
[----:B------:R-:W-:Y:S02]  /*273f0*/  IABS R164, R16 ;  /* 0x0000001000a47213 */ /* 0x000fe40000000000 */
[----:B------:R-:W-:Y:S02]  /*27400*/  IABS R16, R167 ;  /* 0x000000a700107213 */ /* 0x000fe40000000000 */
[----:B------:R-:W-:Y:S02]  /*27410*/  FSEL R192, R17, -INF , !P5 ;  /* 0xff80000011c07808 */ /* 0x000fe40006800000 */
[----:B------:R-:W-:Y:S02]  /*27420*/  FSEL R175, R18, -INF , !P6 ;  /* 0xff80000012af7808 */ /* 0x000fe40007000000 */
[----:B------:R-:W-:Y:S01]  /*27430*/  ISETP.GE.OR P0, PT, R34, R241, !P0 ;  /* 0x000000f12200720c */ /* 0x000fe20004706670 */
[----:B------:R-:W-:Y:S01]  /*27440*/  IMAD.IADD R34, R243, 0x1, -R34 ;  /* 0x00000001f3227824 */ /* 0x000fe200078e0a22 */
[C---:B------:R-:W-:Y:S02]  /*27450*/  ISETP.GE.AND P5, PT, R33.reuse, R245, PT ;  /* 0x000000f52100720c */ /* 0x040fe40003fa6270 */
[C---:B------:R-:W-:Y:S02]  /*27460*/  ISETP.GE.AND P6, PT, R33.reuse, R242, PT ;  /* 0x000000f22100720c */ /* 0x040fe40003fc6270 */
[----:B------:R-:W-:Y:S02]  /*27470*/  IABS R166, R166 ;  /* 0x000000a600a67213 */ /* 0x000fe40000000000 */
[----:B------:R-:W-:Y:S02]  /*27480*/  I2FP.F32.S32 R16, R16 ;  /* 0x0000001000107245 */ /* 0x000fe40000201400 */
[----:B------:R-:W-:Y:S02]  /*27490*/  I2FP.F32.S32 R164, R164 ;  /* 0x000000a400a47245 */ /* 0x000fe40000201400 */
[----:B------:R-:W-:Y:S01]  /*274a0*/  ISETP.GE.OR P5, PT, R33, R244, !P5 ;  /* 0x000000f42100720c */ /* 0x000fe20006fa6670 */
[----:B------:R-:W-:Y:S01]  /*274b0*/  FFMA.FTZ R21, -R247, R16, R21 ;  /* 0x00000010f7157223 */ /* 0x000fe20000010115 */
[----:B------:R-:W-:Y:S01]  /*274c0*/  ISETP.GE.OR P6, PT, R33, R241, !P6 ;  /* 0x000000f12100720c */ /* 0x000fe200077c6670 */
[----:B------:R-:W-:Y:S01]  /*274d0*/  FFMA.FTZ R4, -R247, R164, R4 ;  /* 0x000000a4f7047223 */ /* 0x000fe20000010104 */
[----:B------:R-:W-:Y:S01]  /*274e0*/  IADD3 R18, R243, -R33, RZ ;  /* 0x80000021f3127210 */ /* 0x000fe20007ffe0ff */
[----:B------:R-:W-:Y:S01]  /*274f0*/  VIADD R16, R3, 0x31 ;  /* 0x0000003103107836 */ /* 0x000fe20000000000 */
[----:B------:R-:W-:Y:S02]  /*27500*/  I2FP.F32.S32 R166, R166 ;  /* 0x000000a600a67245 */ /* 0x000fe40000201400 */
[----:B------:R-:W-:Y:S02]  /*27510*/  IABS R33, R34 ;  /* 0x0000002200217213 */ /* 0x000fe40000000000 */
[----:B------:R-:W-:Y:S01]  /*27520*/  FSEL R195, R14, -INF , !P2 ;  /* 0xff8000000ec37808 */ /* 0x000fe20005000000 */
[----:B------:R-:W-:Y:S01]  /*27530*/  FFMA.FTZ R20, -R247, R166, R20 ;  /* 0x000000a6f7147223 */ /* 0x000fe20000010114 */
[C---:B------:R-:W-:Y:S02]  /*27540*/  ISETP.GE.AND P2, PT, R35.reuse, R245, PT ;  /* 0x000000f52300720c */ /* 0x040fe40003f46270 */
[----:B------:R-:W-:Y:S02]  /*27550*/  I2FP.F32.S32 R33, R33 ;  /* 0x0000002100217245 */ /* 0x000fe40000201400 */
[----:B------:R-:W-:Y:S02]  /*27560*/  IABS R13, R13 ;  /* 0x0000000d000d7213 */ /* 0x000fe40000000000 */
[----:B------:R-:W-:Y:S01]  /*27570*/  ISETP.GE.OR P2, PT, R35, R244, !P2 ;  /* 0x000000f42300720c */ /* 0x000fe20005746670 */
[----:B------:R-:W-:Y:S01]  /*27580*/  FFMA.FTZ R6, -R247, R33, R6 ;  /* 0x00000021f7067223 */ /* 0x000fe20000010106 */
[C---:B------:R-:W-:Y:S02]  /*27590*/  IADD3 R14, R243.reuse, -R35, RZ ;  /* 0x80000023f30e7210 */ /* 0x040fe40007ffe0ff */
[----:B------:R-:W-:Y:S02]  /*275a0*/  FSEL R220, R4, -INF , !P4 ;  /* 0xff80000004dc7808 */ /* 0x000fe40006000000 */
[----:B------:R-:W-:Y:S02]  /*275b0*/  I2FP.F32.S32 R13, R13 ;  /* 0x0000000d000d7245 */ /* 0x000fe40000201400 */
[----:B------:R-:W-:Y:S02]  /*275c0*/  IADD3 R4, R243, -R16, RZ ;  /* 0x80000010f3047210 */ /* 0x000fe40007ffe0ff */
[----:B------:R-:W-:Y:S01]  /*275d0*/  FSEL R33, R20, -INF , !P2 ;  /* 0xff80000014217808 */ /* 0x000fe20005000000 */
[----:B------:R-:W-:Y:S01]  /*275e0*/  FFMA.FTZ R5, -R247, R13, R5 ;  /* 0x0000000df7057223 */ /* 0x000fe20000010105 */
[----:B------:R-:W-:Y:S02]  /*275f0*/  IABS R14, R14 ;  /* 0x0000000e000e7213 */ /* 0x000fe40000000000 */
[-C--:B------:R-:W-:Y:S02]  /*27600*/  ISETP.GE.AND P2, PT, R31, R245.reuse, PT ;  /* 0x000000f51f00720c */ /* 0x080fe40003f46270 */
[----:B------:R-:W-:Y:S02]  /*27610*/  IABS R4, R4 ;  /* 0x0000000400047213 */ /* 0x000fe40000000000 */
[----:B------:R-:W-:Y:S02]  /*27620*/  IADD3 R13, R3, 0x38, RZ ;  /* 0x00000038030d7810 */ /* 0x000fe40007ffe0ff */
[----:B------:R-:W-:Y:S02]  /*27630*/  I2FP.F32.S32 R14, R14 ;  /* 0x0000000e000e7245 */ /* 0x000fe40000201400 */
[----:B------:R-:W-:Y:S02]  /*27640*/  ISETP.GE.OR P2, PT, R31, R244, !P2 ;  /* 0x000000f41f00720c */ /* 0x000fe40005746670 */
[----:B------:R-:W-:Y:S01]  /*27650*/  IADD3 R3, R3, 0x39, RZ ;  /* 0x0000003903037810 */ /* 0x000fe20007ffe0ff */
[----:B------:R-:W-:Y:S01]  /*27660*/  FFMA.FTZ R9, -R247, R14, R9 ;  /* 0x0000000ef7097223 */ /* 0x000fe20000010109 */
[----:B------:R-:W-:Y:S02]  /*27670*/  I2FP.F32.S32 R4, R4 ;  /* 0x0000000400047245 */ /* 0x000fe40000201400 */
[----:B------:R-:W-:Y:S01]  /*27680*/  FSEL R221, R5, -INF , !P1 ;  /* 0xff80000005dd7808 */ /* 0x000fe20004800000 */
[----:B------:R-:W-:Y:S01]  /*27690*/  IMAD.IADD R14, R246, 0x1, -R3 ;  /* 0x00000001f60e7824 */ /* 0x000fe200078e0a03 */
[----:B------:R-:W-:Y:S01]  /*276a0*/  FSEL R189, R171, -INF , !P2 ;  /* 0xff800000abbd7808 */ /* 0x000fe20005000000 */
[----:B------:R-:W-:Y:S01]  /*276b0*/  FFMA.FTZ R24, -R247, R4, R24 ;  /* 0x00000004f7187223 */ /* 0x000fe20000010118 */
[C---:B------:R-:W-:Y:S02]  /*276c0*/  ISETP.GE.AND P1, PT, R16.reuse, R245, PT ;  /* 0x000000f51000720c */ /* 0x040fe40003f26270 */
[----:B------:R-:W-:Y:S02]  /*276d0*/  ISETP.GE.AND P2, PT, R16, R242, PT ;  /* 0x000000f21000720c */ /* 0x000fe40003f46270 */
[----:B------:R-:W-:Y:S02]  /*276e0*/  FMNMX.FTZ R4, R23, R2, !PT ;  /* 0x0000000217047209 */ /* 0x000fe40007810000 */
[----:B------:R-:W-:Y:S01]  /*276f0*/  FSEL R174, R19, -INF , !P5 ;  /* 0xff80000013ae7808 */ /* 0x000fe20006800000 */
[----:B------:R-:W-:Y:S01]  /*27700*/  IMAD.IADD R19, R246, 0x1, -R16 ;  /* 0x00000001f6137824 */ /* 0x000fe200078e0a10 */
[C---:B------:R-:W-:Y:S02]  /*27710*/  ISETP.GE.OR P1, PT, R16.reuse, R244, !P1 ;  /* 0x000000f41000720c */ /* 0x040fe40004f26670 */
[----:B------:R-:W-:Y:S02]  /*27720*/  ISETP.GE.OR P2, PT, R16, R241, !P2 ;  /* 0x000000f11000720c */ /* 0x000fe40005746670 */
[----:B------:R-:W-:Y:S02]  /*27730*/  IABS R16, R14 ;  /* 0x0000000e00107213 */ /* 0x000fe40000000000 */
[----:B------:R-:W-:Y:S02]  /*27740*/  FMNMX.FTZ R14, R29, R0, !PT ;  /* 0x000000001d0e7209 */ /* 0x000fe40007810000 */
[----:B------:R-:W-:Y:S02]  /*27750*/  FMNMX.FTZ R4, R168, R4, !PT ;  /* 0x00000004a8047209 */ /* 0x000fe40007810000 */
[----:B------:R-:W-:Y:S02]  /*27760*/  FMNMX.FTZ R14, R27, R14, !PT ;  /* 0x0000000e1b0e7209 */ /* 0x000fe40007810000 */
[----:B------:R-:W-:Y:S02]  /*27770*/  FMNMX.FTZ R4, R12, R4, !PT ;  /* 0x000000040c047209 */ /* 0x000fe40007810000 */
[----:B------:R-:W-:Y:S02]  /*27780*/  FMNMX.FTZ R14, R169, R14, !PT ;  /* 0x0000000ea90e7209 */ /* 0x000fe40007810000 */
[----:B------:R-:W-:Y:S02]  /*27790*/  FMNMX.FTZ R4, R170, R4, !PT ;  /* 0x00000004aa047209 */ /* 0x000fe40007810000 */
[----:B------:R-:W-:Y:S02]  /*277a0*/  IABS R19, R19 ;  /* 0x0000001300137213 */ /* 0x000fe40000000000 */
[----:B------:R-:W-:Y:S02]  /*277b0*/  FMNMX.FTZ R14, R25, R14, !PT ;  /* 0x0000000e190e7209 */ /* 0x000fe40007810000 */
[----:B------:R-:W-:Y:S01]  /*277c0*/  FSEL R194, R15, -INF , !P3 ;  /* 0xff8000000fc27808 */ /* 0x000fe20005800000 */
[----:B------:R-:W-:Y:S01]  /*277d0*/  IMAD.IADD R15, R243, 0x1, -R32 ;  /* 0x00000001f30f7824 */ /* 0x000fe200078e0a20 */
[----:B------:R-:W-:Y:S02]  /*277e0*/  FMNMX.FTZ R4, R195, R4, !PT ;  /* 0x00000004c3047209 */ /* 0x000fe40007810000 */
[----:B------:R-:W-:Y:S02]  /*277f0*/  I2FP.F32.S32 R19, R19 ;  /* 0x0000001300137245 */ /* 0x000fe40000201400 */
[----:B------:R-:W-:Y:S02]  /*27800*/  IADD3 R5, R243, -R31, RZ ;  /* 0x8000001ff3057210 */ /* 0x000fe40007ffe0ff */
[----:B------:R-:W-:Y:S01]  /*27810*/  IABS R18, R18 ;  /* 0x0000001200127213 */ /* 0x000fe20000000000 */
[----:B------:R-:W-:Y:S01]  /*27820*/  FFMA.FTZ R28, -R247, R19, R28 ;  /* 0x00000013f71c7223 */ /* 0x000fe2000001011c */
[----:B------:R-:W-:Y:S01]  /*27830*/  FSEL R252, R6, -INF , !P0 ;  /* 0xff80000006fc7808 */ /* 0x000fe20004000000 */
[----:B------:R-:W-:Y:S01]  /*27840*/  IMAD.MOV.U32 R19, RZ, RZ, R174 ;  /* 0x000000ffff137224 */ /* 0x000fe200078e00ae */
[----:B------:R-:W-:Y:S02]  /*27850*/  FMNMX.FTZ R14, R191, R14, !PT ;  /* 0x0000000ebf0e7209 */ /* 0x000fe40007810000 */
[----:B------:R-:W-:Y:S02]  /*27860*/  FMNMX.FTZ R6, R194, R4, !PT ;  /* 0x00000004c2067209 */ /* 0x000fe40007810000 */
[----:B------:R-:W-:Y:S02]  /*27870*/  I2FP.F32.S32 R18, R18 ;  /* 0x0000001200127245 */ /* 0x000fe40000201400 */
[----:B------:R-:W-:Y:S02]  /*27880*/  IABS R5, R5 ;  /* 0x0000000500057213 */ /* 0x000fe40000000000 */
[----:B------:R-:W-:Y:S01]  /*27890*/  FMNMX.FTZ R14, R190, R14, !PT ;  /* 0x0000000ebe0e7209 */ /* 0x000fe20007810000 */
[----:B------:R-:W-:Y:S01]  /*278a0*/  FFMA.FTZ R7, -R247, R18, R7 ;  /* 0x00000012f7077223 */ /* 0x000fe20000010107 */
[----:B------:R-:W-:Y:S02]  /*278b0*/  FMNMX.FTZ R6, R220, R6, !PT ;  /* 0x00000006dc067209 */ /* 0x000fe40007810000 */
[----:B------:R-:W-:Y:S02]  /*278c0*/  IABS R15, R15 ;  /* 0x0000000f000f7213 */ /* 0x000fe40000000000 */
[----:B------:R-:W-:Y:S02]  /*278d0*/  I2FP.F32.S32 R5, R5 ;  /* 0x0000000500057245 */ /* 0x000fe40000201400 */
[----:B------:R-:W-:Y:S02]  /*278e0*/  ISETP.GE.AND P5, PT, R35, R242, PT ;  /* 0x000000f22300720c */ /* 0x000fe40003fa6270 */
[----:B------:R-:W-:Y:S01]  /*278f0*/  FSEL R179, R28, -INF , !P1 ;  /* 0xff8000001cb37808 */ /* 0x000fe20004800000 */
[----:B------:R-:W-:Y:S01]  /*27900*/  FFMA.FTZ R22, -R247, R5, R22 ;  /* 0x00000005f7167223 */ /* 0x000fe20000010116 */
[----:B------:R-:W-:Y:S02]  /*27910*/  ISETP.GE.AND P3, PT, R32, R245, PT ;  /* 0x000000f52000720c */ /* 0x000fe40003f66270 */
[----:B------:R-:W-:Y:S02]  /*27920*/  FMNMX.FTZ R14, R193, R14, !PT ;  /* 0x0000000ec10e7209 */ /* 0x000fe40007810000 */
[----:B------:R-:W-:Y:S02]  /*27930*/  IADD3 R17, R246, -R13, RZ ;  /* 0x8000000df6117210 */ /* 0x000fe40007ffe0ff */
[C---:B------:R-:W-:Y:S02]  /*27940*/  ISETP.GE.AND P0, PT, R13.reuse, R245, PT ;  /* 0x000000f50d00720c */ /* 0x040fe40003f06270 */
[----:B------:R-:W-:Y:S02]  /*27950*/  ISETP.GE.AND P1, PT, R13, R242, PT ;  /* 0x000000f20d00720c */ /* 0x000fe40003f26270 */
[----:B------:R-:W-:Y:S02]  /*27960*/  FMNMX.FTZ R6, R221, R6, !PT ;  /* 0x00000006dd067209 */ /* 0x000fe40007810000 */
[----:B------:R-:W-:Y:S02]  /*27970*/  I2FP.F32.S32 R15, R15 ;  /* 0x0000000f000f7245 */ /* 0x000fe40000201400 */
[----:B------:R-:W-:Y:S01]  /*27980*/  ISETP.GE.OR P5, PT, R35, R241, !P5 ;  /* 0x000000f12300720c */ /* 0x000fe20006fa6670 */
[----:B------:R-:W-:Y:S01]  /*27990*/  IMAD.MOV.U32 R35, RZ, RZ, R175 ;  /* 0x000000ffff237224 */ /* 0x000fe200078e00af */
[----:B------:R-:W-:Y:S01]  /*279a0*/  ISETP.GE.OR P3, PT, R32, R244, !P3 ;  /* 0x000000f42000720c */ /* 0x000fe20005f66670 */
[----:B------:R-:W-:Y:S01]  /*279b0*/  FFMA.FTZ R8, -R247, R15, R8 ;  /* 0x0000000ff7087223 */ /* 0x000fe20000010108 */
[----:B------:R-:W-:Y:S02]  /*279c0*/  FMNMX.FTZ R5, R192, R14, !PT ;  /* 0x0000000ec0057209 */ /* 0x000fe40007810000 */
[----:B------:R-:W-:Y:S02]  /*279d0*/  ISETP.GE.AND P4, PT, R32, R242, PT ;  /* 0x000000f22000720c */ /* 0x000fe40003f86270 */
[C---:B------:R-:W-:Y:S02]  /*279e0*/  ISETP.GE.OR P0, PT, R13.reuse, R244, !P0 ;  /* 0x000000f40d00720c */ /* 0x040fe40004706670 */
[----:B------:R-:W-:Y:S01]  /*279f0*/  ISETP.GE.OR P1, PT, R13, R241, !P1 ;  /* 0x000000f10d00720c */ /* 0x000fe20004f26670 */
[----:B------:R-:W-:Y:S01]  /*27a00*/  IMAD.IADD R13, R243, 0x1, -R13 ;  /* 0x00000001f30d7824 */ /* 0x000fe200078e0a0d */
[----:B------:R-:W-:Y:S02]  /*27a10*/  FSEL R251, R7, -INF , !P6 ;  /* 0xff80000007fb7808 */ /* 0x000fe40007000000 */
[----:B------:R-:W-:Y:S02]  /*27a20*/  IABS R17, R17 ;  /* 0x0000001100117213 */ /* 0x000fe40000000000 */
[----:B------:R-:W-:Y:S02]  /*27a30*/  FMNMX.FTZ R6, R252, R6, !PT ;  /* 0x00000006fc067209 */ /* 0x000fe40007810000 */
[----:B------:R-:W-:Y:S02]  /*27a40*/  FSEL R34, R21, -INF , !P3 ;  /* 0xff80000015227808 */ /* 0x000fe40005800000 */
[----:B------:R-:W-:Y:S02]  /*27a50*/  ISETP.GE.AND P3, PT, R31, R242, PT ;  /* 0x000000f21f00720c */ /* 0x000fe40003f66270 */
[----:B------:R-:W-:Y:S02]  /*27a60*/  I2FP.F32.S32 R17, R17 ;  /* 0x0000001100117245 */ /* 0x000fe40000201400 */
[----:B------:R-:W-:Y:S02]  /*27a70*/  ISETP.GE.OR P4, PT, R32, R241, !P4 ;  /* 0x000000f12000720c */ /* 0x000fe40006786670 */
[----:B------:R-:W-:Y:S01]  /*27a80*/  FMNMX.FTZ R5, R35, R5, !PT ;  /* 0x0000000523057209 */ /* 0x000fe20007810000 */
[----:B------:R-:W-:Y:S01]  /*27a90*/  FFMA.FTZ R30, -R247, R17, R30 ;  /* 0x00000011f71e7223 */ /* 0x000fe2000001011e */
[----:B------:R-:W-:Y:S02]  /*27aa0*/  FSEL R250, R9, -INF , !P5 ;  /* 0xff80000009fa7808 */ /* 0x000fe40006800000 */
[----:B------:R-:W-:Y:S02]  /*27ab0*/  FMNMX.FTZ R6, R251, R6, !PT ;  /* 0x00000006fb067209 */ /* 0x000fe40007810000 */
[----:B------:R-:W-:Y:S02]  /*27ac0*/  IABS R7, R13 ;  /* 0x0000000d00077213 */ /* 0x000fe40000000000 */
[----:B------:R-:W-:Y:S02]  /*27ad0*/  IADD3 R4, R243, -R3, RZ ;  /* 0x80000003f3047210 */ /* 0x000fe40007ffe0ff */
[----:B------:R-:W-:Y:S02]  /*27ae0*/  ISETP.GE.OR P3, PT, R31, R241, !P3 ;  /* 0x000000f11f00720c */ /* 0x000fe40005f66670 */
[----:B------:R-:W-:Y:S02]  /*27af0*/  FMNMX.FTZ R5, R19, R5, !PT ;  /* 0x0000000513057209 */ /* 0x000fe40007810000 */
[----:B------:R-:W-:Y:S02]  /*27b00*/  FSEL R222, R8, -INF , !P4 ;  /* 0xff80000008de7808 */ /* 0x000fe40006000000 */
[----:B------:R-:W-:Y:S02]  /*27b10*/  FMNMX.FTZ R6, R250, R6, !PT ;  /* 0x00000006fa067209 */ /* 0x000fe40007810000 */
[----:B------:R-:W-:Y:S02]  /*27b20*/  I2FP.F32.S32 R7, R7 ;  /* 0x0000000700077245 */ /* 0x000fe40000201400 */
[----:B------:R-:W-:Y:S02]  /*27b30*/  IABS R4, R4 ;  /* 0x0000000400047213 */ /* 0x000fe40000000000 */
[----:B------:R-:W-:Y:S01]  /*27b40*/  FSEL R175, R22, -INF , !P3 ;  /* 0xff80000016af7808 */ /* 0x000fe20005800000 */
[----:B------:R-:W-:Y:S01]  /*27b50*/  FFMA.FTZ R10, -R247, R7, R10 ;  /* 0x00000007f70a7223 */ /* 0x000fe2000001010a */
[----:B------:R-:W-:Y:S02]  /*27b60*/  FMNMX.FTZ R5, R33, R5, !PT ;  /* 0x0000000521057209 */ /* 0x000fe40007810000 */
[----:B------:R-:W-:Y:S02]  /*27b70*/  FMNMX.FTZ R8, R222, R6, !PT ;  /* 0x00000006de087209 */ /* 0x000fe40007810000 */
[----:B------:R-:W-:Y:S02]  /*27b80*/  FSEL R178, R30, -INF , !P0 ;  /* 0xff8000001eb27808 */ /* 0x000fe40004000000 */
[----:B------:R-:W-:Y:S02]  /*27b90*/  I2FP.F32.S32 R4, R4 ;  /* 0x0000000400047245 */ /* 0x000fe40000201400 */
[C---:B------:R-:W-:Y:S02]  /*27ba0*/  ISETP.GE.AND P6, PT, R3.reuse, R245, PT ;  /* 0x000000f50300720c */ /* 0x040fe40003fc6270 */
[----:B------:R-:W-:Y:S01]  /*27bb0*/  ISETP.GE.AND P0, PT, R3, R242, PT ;  /* 0x000000f20300720c */ /* 0x000fe20003f06270 */
[----:B------:R-:W-:Y:S01]  /*27bc0*/  FFMA.FTZ R11, -R247, R4, R11 ;  /* 0x00000004f70b7223 */ /* 0x000fe2000001010b */
[----:B------:R-:W-:Y:S02]  /*27bd0*/  FMNMX.FTZ R5, R34, R5, !PT ;  /* 0x0000000522057209 */ /* 0x000fe40007810000 */
[----:B------:R-:W-:Y:S02]  /*27be0*/  FSEL R174, R24, -INF , !P2 ;  /* 0xff80000018ae7808 */ /* 0x000fe40005000000 */
[----:B------:R-:W-:Y:S02]  /*27bf0*/  FMNMX.FTZ R8, R175, R8, !PT ;  /* 0x00000008af087209 */ /* 0x000fe40007810000 */
[----:B------:R-:W-:Y:S02]  /*27c00*/  I2FP.F32.S32 R16, R16 ;  /* 0x0000001000107245 */ /* 0x000fe40000201400 */
[C---:B------:R-:W-:Y:S02]  /*27c10*/  ISETP.GE.OR P6, PT, R3.reuse, R244, !P6 ;  /* 0x000000f40300720c */ /* 0x040fe400077c6670 */
[----:B------:R-:W-:Y:S01]  /*27c20*/  ISETP.GE.OR P0, PT, R3, R241, !P0 ;  /* 0x000000f10300720c */ /* 0x000fe20004706670 */
[----:B------:R-:W-:Y:S01]  /*27c30*/  FFMA.FTZ R26, -R247, R16, R26 ;  /* 0x00000010f71a7223 */ /* 0x000fe2000001011a */
[----:B------:R-:W-:Y:S02]  /*27c40*/  FSEL R173, R10, -INF , !P1 ;  /* 0xff8000000aad7808 */ /* 0x000fe40004800000 */
[----:B------:R-:W-:Y:S02]  /*27c50*/  FMNMX.FTZ R3, R174, R8, !PT ;  /* 0x00000008ae037209 */ /* 0x000fe40007810000 */
[----:B------:R-:W-:Y:S02]  /*27c60*/  FMNMX.FTZ R5, R189, R5, !PT ;  /* 0x00000005bd057209 */ /* 0x000fe40007810000 */
[----:B------:R-:W-:Y:S02]  /*27c70*/  FSEL R166, R11, -INF , !P0 ;  /* 0xff8000000ba67808 */ /* 0x000fe40004000000 */
[----:B------:R-:W-:Y:S02]  /*27c80*/  FMNMX.FTZ R5, R179, R5, !PT ;  /* 0x00000005b3057209 */ /* 0x000fe40007810000 */
[----:B------:R-:W-:Y:S02]  /*27c90*/  FMNMX.FTZ R3, R173, R3, !PT ;  /* 0x00000003ad037209 */ /* 0x000fe40007810000 */
[----:B------:R-:W-:Y:S02]  /*27ca0*/  FSEL R176, R26, -INF , !P6 ;  /* 0xff8000001ab07808 */ /* 0x000fe40007000000 */
        /* <DEDUP_REMOVED lines=11> */
[----:B---3--:R-:W-:Y:S01]  /*27d60*/  FMUL.FTZ R177, R165, R164 ;  /* 0x000000a4a5b17220 */ /* 0x008fe20000410000 */
[C---:B------:R-:W-:Y:S02]  /*27d70*/  FSETP.NEU.FTZ.AND P1, PT, R164.reuse, -INF , PT ;  /* 0xff800000a400780b */ /* 0x040fe40003f3d000 */
[----:B------:R-:W-:Y:S01]  /*27d80*/  FSETP.NEU.FTZ.AND P0, PT, R3, -INF , PT ;  /* 0xff8000000300780b */ /* 0x000fe20003f1d000 */
[----:B------:R-:W-:Y:S01]  /*27d90*/  FMUL.FTZ R172, R165, R3 ;  /* 0x00000003a5ac7220 */ /* 0x000fe20000410000 */
[----:B------:R-:W-:Y:S02]  /*27da0*/  FSEL R4, R164, RZ, P1 ;  /* 0x000000ffa4047208 */ /* 0x000fe40000800000 */
[----:B------:R-:W-:Y:S02]  /*27db0*/  FSEL R177, R177, RZ, P1 ;  /* 0x000000ffb1b17208 */ /* 0x000fe40000800000 */
[----:B------:R-:W-:Y:S01]  /*27dc0*/  FSEL R172, R172, RZ, P0 ;  /* 0x000000ffacac7208 */ /* 0x000fe20000000000 */
[----:B------:R-:W-:Y:S01]  /*27dd0*/  FADD.FTZ R4, -R4, R0 ;  /* 0x0000000004047221 */ /* 0x000fe20000010100 */
[----:B------:R-:W-:Y:S01]  /*27de0*/  FSEL R0, R3, RZ, P0 ;  /* 0x000000ff03007208 */ /* 0x000fe20000000000 */
[-CC-:B------:R-:W-:Y:S01]  /*27df0*/  FFMA.FTZ R187, R29, R165.reuse, -R177.reuse ;  /* 0x000000a51dbb7223 */ /* 0x180fe200000108b1 */
[-CC-:B------:R-:W-:Y:S01]  /*27e00*/  FFMA.FTZ R185, R27, R165.reuse, -R177.reuse ;  /* 0x000000a51bb97223 */ /* 0x180fe200000108b1 */
[-CC-:B------:R-:W-:Y:S01]  /*27e10*/  FFMA.FTZ R167, R12, R165.reuse, -R172.reuse ;  /* 0x000000a50ca77223 */ /* 0x180fe200000108ac */
[-C--:B------:R-:W-:Y:S01]  /*27e20*/  FFMA.FTZ R188, R23, R165.reuse, -R172 ;  /* 0x000000a517bc7223 */ /* 0x080fe200000108ac */
[----:B------:R-:W1:Y:S01]  /*27e30*/  LDSM.16.MT88.4 R12, [R219+0x10000] ;  /* 0x01000000db0c783b */ /* 0x000e620000004200 */
[----:B------:R-:W-:Y:S01]  /*27e40*/  FADD.FTZ R0, -R0, R2 ;  /* 0x0000000200007221 */ /* 0x000fe20000010100 */
[-CC-:B------:R-:W-:Y:S01]  /*27e50*/  FFMA.FTZ R184, R169, R165.reuse, -R177.reuse ;  /* 0x000000a5a9b87223 */ /* 0x180fe200000108b1 */
[-CC-:B------:R-:W-:Y:S01]  /*27e60*/  FFMA.FTZ R183, R25, R165.reuse, -R177.reuse ;  /* 0x000000a519b77223 */ /* 0x180fe200000108b1 */
[-CC-:B------:R-:W-:Y:S01]  /*27e70*/  FFMA.FTZ R182, R168, R165.reuse, -R172.reuse ;  /* 0x000000a5a8b67223 */ /* 0x180fe200000108ac */
[-CC-:B------:R-:W-:Y:S01]  /*27e80*/  FFMA.FTZ R186, R170, R165.reuse, -R172.reuse ;  /* 0x000000a5aaba7223 */ /* 0x180fe200000108ac */
[C---:B------:R-:W-:Y:S01]  /*27e90*/  FMUL.FTZ R0, R165.reuse, R0 ;  /* 0x00000000a5007220 */ /* 0x040fe20000410000 */
[----:B------:R-:W-:Y:S01]  /*27ea0*/  FMUL.FTZ R4, R165, R4 ;  /* 0x00000004a5047220 */ /* 0x000fe20000410000 */
[----:B------:R-:W-:Y:S01]  /*27eb0*/  MUFU.EX2 R187, R187 ;  /* 0x000000bb00bb7308 */ /* 0x000fe20000000800 */
[----:B------:R-:W2:Y:S01]  /*27ec0*/  LDSM.16.MT88.4 R20, [R218+0x10000] ;  /* 0x01000000da14783b */ /* 0x000ea20000004200 */
[-CC-:B------:R-:W-:Y:S01]  /*27ed0*/  FFMA.FTZ R179, R179, R165.reuse, -R177.reuse ;  /* 0x000000a5b3b37223 */ /* 0x180fe200000108b1 */
[-CC-:B------:R-:W-:Y:S01]  /*27ee0*/  FFMA.FTZ R178, R178, R165.reuse, -R177.reuse ;  /* 0x000000a5b2b27223 */ /* 0x180fe200000108b1 */
[-CC-:B------:R-:W-:Y:S01]  /*27ef0*/  FFMA.FTZ R175, R175, R165.reuse, -R172.reuse ;  /* 0x000000a5afaf7223 */ /* 0x180fe200000108ac */
[-CC-:B------:R-:W-:Y:S01]  /*27f00*/  FFMA.FTZ R174, R174, R165.reuse, -R172.reuse ;  /* 0x000000a5aeae7223 */ /* 0x180fe200000108ac */
[-CC-:B------:R-:W-:Y:S01]  /*27f10*/  FFMA.FTZ R173, R173, R165.reuse, -R172.reuse ;  /* 0x000000a5adad7223 */ /* 0x180fe200000108ac */
[-CC-:B------:R-:W-:Y:S03]  /*27f20*/  FFMA.FTZ R191, R191, R165.reuse, -R177.reuse ;  /* 0x000000a5bfbf7223 */ /* 0x180fe600000108b1 */
[----:B------:R-:W3:Y:S01]  /*27f30*/  MUFU.EX2 R2, R4 ;  /* 0x0000000400027308 */ /* 0x000ee20000000800 */
[----:B------:R-:W4:Y:S01]  /*27f40*/  LDSM.16.MT88.4 R28, [R217+0x10000] ;  /* 0x01000000d91c783b */ /* 0x000f220000004200 */
[-CC-:B------:R-:W-:Y:S01]  /*27f50*/  FFMA.FTZ R190, R190, R165.reuse, -R177.reuse ;  /* 0x000000a5bebe7223 */ /* 0x180fe200000108b1 */
[-CC-:B------:R-:W-:Y:S01]  /*27f60*/  FFMA.FTZ R195, R195, R165.reuse, -R172.reuse ;  /* 0x000000a5c3c37223 */ /* 0x180fe200000108ac */
[-CC-:B------:R-:W-:Y:S01]  /*27f70*/  FFMA.FTZ R194, R194, R165.reuse, -R172.reuse ;  /* 0x000000a5c2c27223 */ /* 0x180fe200000108ac */
[-CC-:B------:R-:W-:Y:S01]  /*27f80*/  FFMA.FTZ R220, R220, R165.reuse, -R172.reuse ;  /* 0x000000a5dcdc7223 */ /* 0x180fe200000108ac */
[-CC-:B------:R-:W-:Y:S01]  /*27f90*/  FFMA.FTZ R221, R221, R165.reuse, -R172.reuse ;  /* 0x000000a5dddd7223 */ /* 0x180fe200000108ac */
[-CC-:B------:R-:W-:Y:S03]  /*27fa0*/  FFMA.FTZ R252, R252, R165.reuse, -R172.reuse ;  /* 0x000000a5fcfc7223 */ /* 0x180fe600000108ac */
[----:B------:R-:W1:Y:S01]  /*27fb0*/  MUFU.EX2 R0, R0 ;  /* 0x0000000000007308 */ /* 0x000e620000000800 */
[-CC-:B------:R-:W-:Y:S01]  /*27fc0*/  FFMA.FTZ R251, R251, R165.reuse, -R172.reuse ;  /* 0x000000a5fbfb7223 */ /* 0x180fe200000108ac */
[-CC-:B------:R-:W-:Y:S01]  /*27fd0*/  FFMA.FTZ R250, R250, R165.reuse, -R172.reuse ;  /* 0x000000a5fafa7223 */ /* 0x180fe200000108ac */
[-CC-:B------:R-:W-:Y:S01]  /*27fe0*/  FFMA.FTZ R222, R222, R165.reuse, -R172.reuse ;  /* 0x000000a5dede7223 */ /* 0x180fe200000108ac */
[-C--:B------:R-:W-:Y:S01]  /*27ff0*/  FFMA.FTZ R172, R166, R165.reuse, -R172 ;  /* 0x000000a5a6ac7223 */ /* 0x080fe200000108ac */
[----:B------:R-:W-:Y:S01]  /*28000*/  FFMA.FTZ R189, R189, R165, -R177 ;  /* 0x000000a5bdbd7223 */ /* 0x000fe200000108b1 */
[----:B------:R-:W-:Y:S04]  /*28010*/  ISETP.GT.AND P0, PT, R239, R227, PT ;  /* 0x000000e3ef00720c */ /* 0x000fe80003f04270 */
[----:B------:R-:W2:Y:S01]  /*28020*/  MUFU.EX2 R185, R185 ;  /* 0x000000b900b97308 */ /* 0x000ea20000000800 */
[C---:B---3--:R-:W-:Y:S01]  /*28030*/  FMUL.FTZ R4, R2.reuse, R160 ;  /* 0x000000a002047220 */ /* 0x048fe20000410000 */
[C---:B------:R-:W-:Y:S01]  /*28040*/  FMUL.FTZ R5, R2.reuse, R161 ;  /* 0x000000a102057220 */ /* 0x040fe20000410000 */
[C---:B------:R-:W-:Y:S01]  /*28050*/  FMUL.FTZ R8, R2.reuse, R156 ;  /* 0x0000009c02087220 */ /* 0x040fe20000410000 */
[C---:B------:R-:W-:Y:S01]  /*28060*/  FMUL.FTZ R9, R2.reuse, R157 ;  /* 0x0000009d02097220 */ /* 0x040fe20000410000 */
[----:B------:R-:W-:Y:S02]  /*28070*/  IMAD.MOV.U32 R160, RZ, RZ, R19 ;  /* 0x000000ffffa07224 */ /* 0x000fe400078e0013 */
[C---:B------:R-:W-:Y:S01]  /*28080*/  FMUL.FTZ R16, R2.reuse, R148 ;  /* 0x0000009402107220 */ /* 0x040fe20000410000 */
[----:B------:R-:W-:Y:S02]  /*28090*/  FMUL.FTZ R17, R2, R149 ;  /* 0x0000009502117220 */ /* 0x000fe40000410000 */
[----:B------:R-:W-:Y:S01]  /*280a0*/  MUFU.EX2 R184, R184 ;  /* 0x000000b800b87308 */ /* 0x000fe20000000800 */
[C---:B-1----:R-:W-:Y:S01]  /*280b0*/  FMUL.FTZ R6, R0.reuse, R162 ;  /* 0x000000a200067220 */ /* 0x042fe20000410000 */
[C---:B------:R-:W-:Y:S01]  /*280c0*/  FMUL.FTZ R7, R0.reuse, R163 ;  /* 0x000000a300077220 */ /* 0x040fe20000410000 */
[C---:B------:R-:W-:Y:S01]  /*280d0*/  FMUL.FTZ R10, R0.reuse, R158 ;  /* 0x0000009e000a7220 */ /* 0x040fe20000410000 */
[C---:B------:R-:W-:Y:S01]  /*280e0*/  FMUL.FTZ R11, R0.reuse, R159 ;  /* 0x0000009f000b7220 */ /* 0x040fe20000410000 */
[C---:B------:R-:W-:Y:S01]  /*280f0*/  FMUL.FTZ R18, R0.reuse, R150 ;  /* 0x0000009600127220 */ /* 0x040fe20000410000 */
[----:B------:R-:W-:Y:S01]  /*28100*/  FMUL.FTZ R19, R0, R151 ;  /* 0x0000009700137220 */ /* 0x000fe20000410000 */
[----:B------:R-:W1:Y:S03]  /*28110*/  LDSM.16.MT88.4 R156, [R216+0x10000] ;  /* 0x01000000d89c783b */ /* 0x000e660000004200 */
[----:B------:R-:W3:Y:S01]  /*28120*/  MUFU.EX2 R183, R183 ;  /* 0x000000b700b77308 */ /* 0x000ee20000000800 */
[----:B--2---:R-:W-:Y:S01]  /*28130*/  F2FP.BF16.F32.PACK_AB R168, R185, R187 ;  /* 0x000000bbb9a8723e */ /* 0x004fe200000010ff */
[C---:B------:R-:W-:Y:S01]  /*28140*/  FMUL.FTZ R24, R2.reuse, R140 ;  /* 0x0000008c02187220 */ /* 0x040fe20000410000 */
[----:B------:R-:W-:Y:S01]  /*28150*/  FMUL.FTZ R25, R2, R141 ;  /* 0x0000008d02197220 */ /* 0x000fe20000410000 */
[C---:B------:R-:W-:Y:S01]  /*28160*/  FMUL.FTZ R26, R0.reuse, R142 ;  /* 0x0000008e001a7220 */ /* 0x040fe20000410000 */
[----:B------:R-:W-:Y:S01]  /*28170*/  FMUL.FTZ R27, R0, R143 ;  /* 0x0000008f001b7220 */ /* 0x000fe20000410000 */
[----:B------:R-:W-:Y:S01]  /*28180*/  MOV R161, R33 ;  /* 0x0000002100a17202 */ /* 0x000fe20000000f00 */
[----:B------:R-:W2:Y:S03]  /*28190*/  LDSM.16.MT88.4 R148, [R219+0x12000] ;  /* 0x01200000db94783b */ /* 0x000ea60000004200 */
[----:B------:R-:W-:Y:S01]  /*281a0*/  MUFU.EX2 R188, R188 ;  /* 0x000000bc00bc7308 */ /* 0x000fe20000000800 */
[----:B------:R-:W-:Y:S01]  /*281b0*/  IMAD.MOV.U32 R162, RZ, RZ, R34 ;  /* 0x000000ffffa27224 */ /* 0x000fe200078e0022 */
[----:B------:R-:W-:Y:S01]  /*281c0*/  MOV R163, R35 ;  /* 0x0000002300a37202 */ /* 0x000fe20000000f00 */
[C---:B------:R-:W-:Y:S01]  /*281d0*/  FMUL.FTZ R32, R2.reuse, R132 ;  /* 0x0000008402207220 */ /* 0x040fe20000410000 */
[----:B------:R-:W-:Y:S01]  /*281e0*/  FMUL.FTZ R33, R2, R133 ;  /* 0x0000008502217220 */ /* 0x000fe20000410000 */
[C---:B------:R-:W-:Y:S01]  /*281f0*/  FMUL.FTZ R34, R0.reuse, R134 ;  /* 0x0000008600227220 */ /* 0x040fe20000410000 */
[----:B------:R-:W-:Y:S01]  /*28200*/  FMUL.FTZ R35, R0, R135 ;  /* 0x0000008700237220 */ /* 0x000fe20000410000 */
[----:B------:R-:W2:Y:S03]  /*28210*/  LDSM.16.MT88.4 R140, [R218+0x12000] ;  /* 0x01200000da8c783b */ /* 0x000ea60000004200 */
[----:B------:R-:W4:Y:S01]  /*28220*/  MUFU.EX2 R182, R182 ;  /* 0x000000b600b67308 */ /* 0x000f220000000800 */
[----:B---3--:R-:W-:Y:S01]  /*28230*/  F2FP.BF16.F32.PACK_AB R170, R183, R184 ;  /* 0x000000b8b7aa723e */ /* 0x008fe200000010ff */
[C---:B------:R-:W-:Y:S01]  /*28240*/  FMUL.FTZ R36, R2.reuse, R36 ;  /* 0x0000002402247220 */ /* 0x040fe20000410000 */
        /* <DEDUP_REMOVED lines=77> */
[----:B------:R-:W4:Y:S01]  /*28720*/  LDSM.16.MT88.4 R136, [R216+0x12000] ;  /* 0x01200000d888783b */ /* 0x000f220000004200 */
        /* <DEDUP_REMOVED lines=25> */
[C---:B---3--:R-:W-:Y:S02]  /*288c0*/  HMMA.16816.F32.BF16 R52, R168.reuse, R132, R52 ;  /* 0x00000084a834723c */ /* 0x048fe40000041834 */
[----:B------:R-:W-:Y:S03]  /*288d0*/  MUFU.EX2 R189, R189 ;  /* 0x000000bd00bd7308 */ /* 0x000fe60000000800 */
        /* <DEDUP_REMOVED lines=31> */
[C---:B----4-:R-:W-:Y:S03]  /*28ad0*/  HMMA.16816.F32.BF16 R84, R168.reuse, R136, R84 ;  /* 0x00000088a854723c */ /* 0x050fe60000041854 */
        /* <DEDUP_REMOVED lines=110> */
[-C--:B---3--:R-:W-:Y:S01]  /*291c0*/  FFMA.FTZ R140, R171, R165.reuse, -R177 ;  /* 0x000000a5ab8c7223 */ /* 0x088fe200000108b1 */
[----:B------:R-:W-:Y:S01]  /*291d0*/  IMAD.MOV.U32 R132, RZ, RZ, R163 ;  /* 0x000000ffff847224 */ /* 0x000fe200078e00a3 */
        /* <DEDUP_REMOVED lines=15> */
[----:B------:R-:W-:Y:S01]  /*292d0*/  IMAD.MOV.U32 R148, RZ, RZ, R134 ;  /* 0x000000ffff947224 */ /* 0x000fe200078e0086 */
[----:B------:R-:W-:Y:S01]  /*292e0*/  HMMA.16816.F32.BF16 R128, R136, R154, R128 ;  /* 0x0000009a8880723c */ /* 0x000fe20000041880 */
[----:B------:R-:W3:Y:S04]  /*292f0*/  LDSM.16.MT88.4 R136, [R218+0x13000] ;  /* 0x01300000da88783b */ /* 0x000ee80000004200 */
[----:B------:R-:W-:Y:S01]  /*29300*/  IMAD.MOV.U32 R152, RZ, RZ, R132 ;  /* 0x000000ffff987224 */ /* 0x000fe200078e0084 */
[----:B------:R-:W-:Y:S02]  /*29310*/  MOV R149, R135 ;  /* 0x0000008700957202 */ /* 0x000fe40000000f00 */
[----:B------:R-:W-:Y:S03]  /*29320*/  MOV R153, R133 ;  /* 0x0000008500997202 */ /* 0x000fe60000000f00 */
[----:B------:R-:W-:Y:S02]  /*29330*/  F2FP.BF16.F32.PACK_AB R132, R152, R148 ;  /* 0x000000949884723e */ /* 0x000fe400000010ff */
[-C--:B------:R-:W-:Y:S02]  /*29340*/  F2FP.BF16.F32.PACK_AB R134, R153, R149.reuse ;  /* 0x000000959986723e */ /* 0x080fe400000010ff */
[----:B------:R-:W-:Y:S02]  /*29350*/  F2FP.BF16.F32.PACK_AB R133, R251, R252 ;  /* 0x000000fcfb85723e */ /* 0x000fe400000010ff */
[----:B------:R-:W-:Y:S07]  /*29360*/  F2FP.BF16.F32.PACK_AB R135, R222, R250 ;  /* 0x000000fade87723e */ /* 0x000fee00000010ff */
[C---:B-1----:R-:W-:Y:S06]  /*29370*/  HMMA.16816.F32.BF16 R4, R132.reuse, R140, R4 ;  /* 0x0000008c8404723c */ /* 0x042fec0000041804 */
[C---:B------:R-:W-:Y:S01]  /*29380*/  HMMA.16816.F32.BF16 R8, R132.reuse, R142, R8 ;  /* 0x0000008e8408723c */ /* 0x040fe20000041808 */
[----:B------:R-:W1:Y:S05]  /*29390*/  LDSM.16.MT88.4 R140, [R217+0x13000] ;  /* 0x01300000d98c783b */ /* 0x000e6a0000004200 */
[C---:B------:R-:W-:Y:S06]  /*293a0*/  HMMA.16816.F32.BF16 R12, R132.reuse, R156, R12 ;  /* 0x0000009c840c723c */ /* 0x040fec000004180c */
[C---:B------:R-:W-:Y:S05]  /*293b0*/  HMMA.16816.F32.BF16 R16, R132.reuse, R158, R16 ;  /* 0x0000009e8410723c */ /* 0x040fea0000041810 */
[----:B------:R-:W-:Y:S01]  /*293c0*/  IMAD.MOV.U32 R156, RZ, RZ, R148 ;  /* 0x000000ffff9c7224 */ /* 0x000fe200078e0094 */
        /* <DEDUP_REMOVED lines=9> */
[----:B------:R-:W-:Y:S01]  /*29460*/  IMAD.MOV.U32 R169, RZ, RZ, R156 ;  /* 0x000000ffffa97224 */ /* 0x000fe200078e009c */
        /* <DEDUP_REMOVED lines=27> */
[----:B------:R-:W-:Y:S01]  /*29620*/  IMAD.MOV.U32 R161, RZ, RZ, R171 ;  /* 0x000000ffffa17224 */ /* 0x000fe200078e00ab */
[C---:B------:R-:W-:Y:S04]  /*29630*/  HMMA.16816.F32.BF16 R92, R132.reuse, R144, R92 ;  /* 0x00000090845c723c */ /* 0x040fe8000004185c */
[----:B--2---:R-:W-:Y:S02]  /*29640*/  IMAD.MOV.U32 R163, RZ, RZ, R149 ;  /* 0x000000ffffa37224 */ /* 0x004fe400078e0095 */
        /* <DEDUP_REMOVED lines=22> */
[----:B------:R-:W-:Y:S03]  /*297b0*/  IMAD.MOV.U32 R149, RZ, RZ, R169 ;  /* 0x000000ffff957224 */ /* 0x000fe600078e00a9 */
[C---:B------:R-:W-:Y:S05]  /*297c0*/  HMMA.16816.F32.BF16 R124, R132.reuse, R152, R124 ;  /* 0x00000098847c723c */ /* 0x040fea000004187c */
[----:B------:R-:W-:Y:S01]  /*297d0*/  F2FP.BF16.F32.PACK_AB R169, R162, R160 ;  /* 0x000000a0a2a9723e */ /* 0x000fe200000010ff */
[----:B------:R-:W-:Y:S07]  /*297e0*/  HMMA.16816.F32.BF16 R128, R132, R154, R128 ;  /* 0x0000009a8480723c */ /* 0x000fee0000041880 */
[----:B------:R-:W-:Y:S01]  /*297f0*/  MOV R132, R162 ;  /* 0x000000a200847202 */ /* 0x000fe20000000f00 */
[----:B------:R-:W-:Y:S03]  /*29800*/  IMAD.MOV.U32 R133, RZ, RZ, R163 ;  /* 0x000000ffff857224 */ /* 0x000fe600078e00a3 */
        /* <DEDUP_REMOVED lines=8> */
[----:B------:R-:W-:Y:S01]  /*29890*/  IMAD.MOV.U32 R136, RZ, RZ, R149 ;  /* 0x000000ffff887224 */ /* 0x000fe200078e0095 */
[----:B------:R-:W-:Y:S01]  /*298a0*/  MOV R137, R146 ;  /* 0x0000009200897202 */ /* 0x000fe20000000f00 */
[C---:B------:R-:W-:Y:S07]  /*298b0*/  HMMA.16816.F32.BF16 R148, R168.reuse, R138, R16 ;  /* 0x0000008aa894723c */ /* 0x040fee0000041810 */
[----:B------:R-:W-:Y:S01]  /*298c0*/  MOV R17, R147 ;  /* 0x0000009300117202 */ /* 0x000fe20000000f00 */
[----:B------:R-:W-:Y:S03]  /*298d0*/  IMAD.MOV.U32 R18, RZ, RZ, R144 ;  /* 0x000000ffff127224 */ /* 0x000fe600078e0090 */
[----:B------:R-:W-:Y:S02]  /*298e0*/  MOV R19, R145 ;  /* 0x0000009100137202 */ /* 0x000fe40000000f00 */
[C---:B---3--:R-:W-:Y:S06]  /*298f0*/  HMMA.16816.F32.BF16 R144, R168.reuse, R140, R20 ;  /* 0x0000008ca890723c */ /* 0x048fec0000041814 */
[C---:B------:R-:W-:Y:S05]  /*29900*/  HMMA.16816.F32.BF16 R140, R168.reuse, R142, R24 ;  /* 0x0000008ea88c723c */ /* 0x040fea0000041818 */
[----:B------:R-:W-:Y:S01]  /*29910*/  MOV R23, R136 ;  /* 0x0000008800177202 */ /* 0x000fe20000000f00 */
[----:B------:R-:W-:Y:S01]  /*29920*/  IMAD.MOV.U32 R21, RZ, RZ, R18 ;  /* 0x000000ffff157224 */ /* 0x000fe200078e0012 */
[----:B------:R-:W-:Y:S01]  /*29930*/  MOV R20, R17 ;  /* 0x0000001100147202 */ /* 0x000fe20000000f00 */
[----:B------:R-:W-:Y:S02]  /*29940*/  IMAD.MOV.U32 R27, RZ, RZ, R137 ;  /* 0x000000ffff1b7224 */ /* 0x000fe400078e0089 */
[C---:B-1----:R-:W-:Y:S03]  /*29950*/  HMMA.16816.F32.BF16 R136, R168.reuse, R172, R28 ;  /* 0x000000aca888723c */ /* 0x042fe6000004181c */
[----:B------:R-:W-:Y:S02]  /*29960*/  MOV R22, R19 ;  /* 0x0000001300167202 */ /* 0x000fe40000000f00 */
[----:B------:R-:W1:Y:S02]  /*29970*/  LDSM.16.MT88.4 R16, [R219+0x15800] ;  /* 0x01580000db10783b */ /* 0x000e640000004200 */
        /* <DEDUP_REMOVED lines=56> */
.L_x_7682:
        /* <DEDUP_REMOVED lines=14> */
.L_x_7708:
        /* <DEDUP_REMOVED lines=341> */
.L_x_7694:
        /* <DEDUP_REMOVED lines=8> */
.L_x_7695:
[----:B------:R-:W-:Y:S05]  /*2b3b0*/  BSYNC B0 ;  /* 0x0000000000007941 */ /* 0x000fea0003800000 */
.L_x_7693:
        /* <DEDUP_REMOVED lines=58> */
.L_x_7697:
[----:B------:R-:W-:Y:S05]  /*2b760*/  BSYNC B0 ;  /* 0x0000000000007941 */ /* 0x000fea0003800000 */
.L_x_7696:
        /* <DEDUP_REMOVED lines=62> */
.L_x_7699:
[----:B------:R-:W-:Y:S05]  /*2bb50*/  BSYNC B0 ;  /* 0x0000000000007941 */ /* 0x000fea0003800000 */
.L_x_7698:
        /* <DEDUP_REMOVED lines=28> */
.L_x_7701:
[----:B------:R-:W-:Y:S05]  /*2bd20*/  BSYNC B0 ;  /* 0x0000000000007941 */ /* 0x000fea0003800000 */
.L_x_7700:
        /* <DEDUP_REMOVED lines=28> */
.L_x_7703:
[----:B------:R-:W-:Y:S05]  /*2bef0*/  BSYNC B0 ;  /* 0x0000000000007941 */ /* 0x000fea0003800000 */
.L_x_7702:
[----:B---34-:R-:W-:Y:S02]  /*2bf00*/  MOV R6, R230 ;  /* 0x000000e600067202 */ /* 0x018fe40000000f00 */
[----:B------:R-:W-:-:S04]  /*2bf10*/  MOV R7, 0x0 ;  /* 0x0000000000077802 */ /* 0x000fc80000000f00 */
[----:B-12--5:R-:W-:Y:S05]  /*2bf20*/  @P5 RET.REL.NODEC R6 `(_ZN5flash24flash_fwd_splitkv_kernelI23Flash_fwd_kernel_traitsILi256ELi64ELi64ELi4ELb0ELb0EN7cutlass10bfloat16_tE19Flash_kernel_traitsILi256ELi64ELi64ELi4ES3_EELb0ELb1ELb1ELb0ELb0ELb1ELb0ELb1EEEvNS_16Flash_fwd_paramsE) ;  /* 0xfffffd4006345950 */ /* 0x026fea0003c3ffff */
        /* <DEDUP_REMOVED lines=11> */
[----:B------:R-:W-:Y:S02]  /*2bfe0*/  IMAD.MOV.U32 R2, RZ, RZ, R230 ;  /* 0x000000ffff027224 */ /* 0x000fe400078e00e6 */
[----:B------:R-:W-:Y:S01]  /*2bff0*/  IMAD R5, R83, R11, R5 ;  /* 0x0000000b53057224 */ /* 0x000fe200078e0205 */
[C---:B------:R-:W-:Y:S01]  /*2c000*/  @!P3 R2UR UR10, R8.reuse ;  /* 0x00000000080ab2ca */ /* 0x040fe200000e0000 */
[----:B------:R-:W-:Y:S01]  /*2c010*/  IMAD.MOV.U32 R3, RZ, RZ, 0x0 ;  /* 0x00000000ff037424 */ /* 0x000fe200078e00ff */
[----:B------:R-:W-:Y:S01]  /*2c020*/  @!P3 R2UR UR11, R9 ;  /* 0x00000000090bb2ca */ /* 0x000fe200000e0000 */
[----:B------:R-:W-:Y:S01]  /*2c030*/  IMAD.IADD R5, R7, 0x1, R5 ;  /* 0x0000000107057824 */ /* 0x000fe200078e0205 */
[----:B------:R-:W-:Y:S02]  /*2c040*/  @!P2 R2UR UR8, R8 ;  /* 0x000000000808a2ca */ /* 0x000fe400000e0000 */
[----:B------:R-:W-:-:S02]  /*2c050*/  @!P2 R2UR UR9, R9 ;  /* 0x000000000909a2ca */ /* 0x000fc400000e0000 */
[----:B------:R-:W-:Y:S02]  /*2c060*/  @!P1 R2UR UR4, R8 ;  /* 0x00000000080492ca */ /* 0x000fe400000e0000 */
[----:B------:R-:W-:Y:S02]  /*2c070*/  @!P1 R2UR UR5, R9 ;  /* 0x00000000090592ca */ /* 0x000fe400000e0000 */
[----:B------:R-:W-:-:S05]  /*2c080*/  LEA.HI.X R5, R6, R85, R5, 0x1, P4 ;  /* 0x0000005506057211 */ /* 0x000fca00020f0c05 */
[----:B------:R-:W-:Y:S04]  /*2c090*/  @!P3 ST.E.128 desc[UR10][R4.64], R60 ;  /* 0x0000003c0400b985 */ /* 0x000fe8000c101d0a */
[----:B------:R-:W-:Y:S04]  /*2c0a0*/  @!P2 ST.E.128 desc[UR8][R4.64+0x80], R44 ;  /* 0x0000802c0400a985 */ /* 0x000fe8000c101d08 */
[----:B------:R1:W-:Y:S02]  /*2c0b0*/  @!P1 ST.E.128 desc[UR4][R4.64+0x100], R28 ;  /* 0x0001001c04009985 */ /* 0x0003e4000c101d04 */
[----:B-1----:R-:W-:Y:S05]  /*2c0c0*/  @P0 RET.REL.NODEC R2 `(_ZN5flash24flash_fwd_splitkv_kernelI23Flash_fwd_kernel_traitsILi256ELi64ELi64ELi4ELb0ELb0EN7cutlass10bfloat16_tE19Flash_kernel_traitsILi256ELi64ELi64ELi4ES3_EELb0ELb1ELb1ELb0ELb0ELb1ELb0ELb1EEEvNS_16Flash_fwd_paramsE) ;  /* 0xfffffd3c02cc0950 */ /* 0x002fea0003c3ffff */
[----:B------:R-:W-:Y:S01]  /*2c0d0*/  R2UR UR4, R8 ;  /* 0x00000000080472ca */ /* 0x000fe200000e0000 */
[----:B------:R-:W-:Y:S01]  /*2c0e0*/  IMAD.MOV.U32 R231, RZ, RZ, 0x0 ;  /* 0x00000000ffe77424 */ /* 0x000fe200078e00ff */
[----:B------:R-:W-:-:S13]  /*2c0f0*/  R2UR UR5, R9 ;  /* 0x00000000090572ca */ /* 0x000fda00000e0000 */
[----:B------:R1:W-:Y:S02]  /*2c100*/  ST.E.128 desc[UR4][R4.64+0x180], R76 ;  /* 0x0001804c04007985 */ /* 0x0003e4000c101d04 */
[----:B-1----:R-:W-:Y:S05]  /*2c110*/  RET.REL.NODEC R230 `(_ZN5flash24flash_fwd_splitkv_kernelI23Flash_fwd_kernel_traitsILi256ELi64ELi64ELi4ELb0ELb0EN7cutlass10bfloat16_tE19Flash_kernel_traitsILi256ELi64ELi64ELi4ES3_EELb0ELb1ELb1ELb0ELb0ELb1ELb0ELb1EEEvNS_16Flash_fwd_paramsE) ;  /* 0xfffffd3ce6b87950 */ /* 0x002fea0003c3ffff */
.L_x_7692:
[----:B------:R-:W-:Y:S01]  /*2c120*/  MOV R0, 0x1f ;  /* 0x0000001f00007802 */ /* 0x000fe20000000f00 */
[----:B------:R-:W-:Y:S01]  /*2c130*/  IMAD.MOV.U32 R2, RZ, RZ, 0x2 ;  /* 0x00000002ff027424 */ /* 0x000fe200078e00ff */
[----:B------:R-:W-:Y:S01]  /*2c140*/  MOV R6, R249 ;  /* 0x000000f900067202 */ /* 0x000fe20000000f00 */
[----:B------:R-:W-:-:S07]  /*2c150*/  IMAD.MOV.U32 R4, RZ, RZ, -0x1 ;  /* 0xffffffffff047424 */ /* 0x000fce00078e00ff */
[----:B-1---5:R-:W-:Y:S05]  /*2c160*/  WARPSYNC.COLLECTIVE R4, `(.L_x_7704) ;  /* 0x0000000004087348 */ /* 0x022fea0003c00000 */
[----:B------:R2:W3:Y:S02]  /*2c170*/  SHFL.BFLY P0, R0, R6, R2, R0 ;  /* 0x0c00000206007389 */ /* 0x0004e40000000000 */
[----:B-123-5:R-:W-:Y:S01]  /*2c180*/  ENDCOLLECTIVE ;  /* 0x000000000000791b */ /* 0x02efe20003800000 */
.L_x_7704:
        /* <DEDUP_REMOVED lines=8> */
.L_x_7705:
        /* <DEDUP_REMOVED lines=8> */
.L_x_7706:
[----:B------:R-:W-:Y:S01]  /*2c290*/  FADD.FTZ R248, R0, R248 ;  /* 0x000000f800f87221 */ /* 0x000fe20000010000 */
[----:B------:R-:W-:Y:S02]  /*2c2a0*/  MOV R0, 0x1f ;  /* 0x0000001f00007802 */ /* 0x000fe40000000f00 */
[----:B------:R-:W-:Y:S01]  /*2c2b0*/  MOV R2, 0x1 ;  /* 0x0000000100027802 */ /* 0x000fe20000000f00 */
[----:B------:R-:W-:-:S07]  /*2c2c0*/  IMAD.MOV.U32 R6, RZ, RZ, R248 ;  /* 0x000000ffff067224 */ /* 0x000fce00078e00f8 */
[----:B------:R-:W-:Y:S05]  /*2c2d0*/  WARPSYNC.COLLECTIVE R4, `(.L_x_7707) ;  /* 0x0000000004087348 */ /* 0x000fea0003c00000 */
[----:B------:R1:W2:Y:S02]  /*2c2e0*/  SHFL.BFLY P0, R0, R6, R2, R0 ;  /* 0x0c00000206007389 */ /* 0x0002a40000000000 */
[----:B-12---:R-:W-:Y:S01]  /*2c2f0*/  ENDCOLLECTIVE ;  /* 0x000000000000791b */ /* 0x006fe20003800000 */
.L_x_7707:
[----:B------:R-:W-:Y:S05]  /*2c300*/  BRA `(.L_x_7708) ;  /* 0xffffffd800b47947 */ /* 0x000fea000383ffff */
.L_x_7709:
        /* <DEDUP_REMOVED lines=15> */
.L_x_9019:


//--------------------- .text._ZN5flash24flash_fwd_splitkv_kernelI23Flash_fwd_kernel_traitsILi256ELi64ELi64ELi4ELb0ELb0EN7cutlass10bfloat16_tE19Flash_kernel_traitsILi256ELi64ELi64ELi4ES3_EELb0ELb1ELb0ELb0ELb1ELb0ELb1ELb0EEEvNS_16Flash_fwd_paramsE --------------------------
	.section	.text._ZN5flash24flash_fwd_splitkv_kernelI23Flash_fwd_kernel_traitsILi256ELi64ELi64ELi4ELb0ELb0EN7cutlass10bfloat16_tE19Flash_kernel_traitsILi256ELi64ELi64ELi4ES3_EELb0ELb1ELb0ELb0ELb1ELb0ELb1ELb0EEEvNS_16Flash_fwd_paramsE,"ax",@progbits
	.align	128
        .global         _ZN5flash24flash_fwd_splitkv_kernelI23Flash_fwd_kernel_traitsILi256ELi64ELi64ELi4ELb0ELb0EN7cutlass10bfloat16_tE19Flash_kernel_traitsILi256ELi64ELi64ELi4ES3_EELb0ELb1ELb0ELb0ELb1ELb0ELb1ELb0EEEvNS_16Flash_fwd_paramsE
        .type           _ZN5flash24flash_fwd_splitkv_kernelI23Flash_fwd_kernel_traitsILi256ELi64ELi64ELi4ELb0ELb0EN7cutlass10bfloat16_tE19Flash_kernel_traitsILi256ELi64ELi64ELi4ES3_EELb0ELb1ELb0ELb0ELb1ELb0ELb1ELb0EEEvNS_16Flash_fwd_paramsE,@function
        .size           _ZN5flash24flash_fwd_splitkv_kernelI23Flash_fwd_kernel_traitsILi256ELi64ELi64ELi4ELb0ELb0EN7cutlass10bfloat16_tE19Flash_kernel_traitsILi256ELi64ELi64ELi4ES3_EELb0ELb1ELb0ELb0ELb1ELb0ELb1ELb0EEEvNS_16Flash_fwd_paramsE,(.L_x_9078 - _ZN5flash24flash_fwd_splitkv_kernelI23Flash_fwd_kernel_traitsILi256ELi64ELi64ELi4ELb0ELb0EN7cutlass10bfloat16_tE19Flash_kernel_traitsILi256ELi64ELi64ELi4ES3_EELb0ELb1ELb0ELb0ELb1ELb0ELb1ELb0EEEvNS_16Flash_fwd_paramsE)
        .other          _ZN5flash24flash_fwd_splitkv_kernelI23Flash_fwd_kernel_traitsILi256ELi64ELi64ELi4ELb0ELb0EN7cutlass10bfloat16_tE19Flash_kernel_traitsILi256ELi64ELi64ELi4ES3_EELb0ELb1ELb0ELb0ELb1ELb0ELb1ELb0EEEvNS_16Flash_fwd_paramsE,@"STO_CUDA_ENTRY STV_DEFAULT"
_ZN5flash24flash_fwd_splitkv_kernelI23Flash_fwd_kernel_traitsILi256ELi64ELi64ELi4ELb0ELb0EN7cutlass10bfloat16_tE19Flash_kernel_traitsILi256ELi64ELi64ELi4ES3_EELb0ELb1ELb0ELb0ELb1ELb0ELb1ELb0EEEvNS_16Flash_fwd_paramsE:
.text._ZN5flash24flash_fwd_splitkv_kernelI23Flash_fwd_kernel_traitsILi256ELi64ELi64ELi4ELb0ELb0EN7cutlass10bfloat16_tE19Flash_kernel_traitsILi256ELi64ELi64ELi4ES3_EELb0ELb1ELb0ELb0ELb1ELb0ELb1ELb0EEEvNS_16Flash_fwd_paramsE:
        /* <DEDUP_REMOVED lines=59> */
[----:B---3--:R-:W-:Y:S01]  /*03b0*/  @P2 R2UR UR23, R0 ;  /* 0x00000000001722ca */ /* 0x008fe200000e0000 */
[----:B------:R-:W2:Y:S01]  /*03c0*/  S2R R6, SR_TID.X ;  /* 0x0000000000067919 */ /* 0x000ea20000002100 */
        /* <DEDUP_REMOVED lines=10> */
[----:B------:R-:W3:Y:S04]  /*0470*/  @P0 LDG.E R0, desc[UR18][R4.64+0x4] ;  /* 0x0000041204000981 */ /* 0x000ee8000c1e1900 */
[----:B------:R-:W4:Y:S01]  /*0480*/  @!P0 LDG.E R2, desc[UR18][R4.64] ;  /* 0x0000001204028981 */ /* 0x000f22000c1e1900 */
[----:B---3--:R-:W-:-:S13]  /*0490*/  @P0 R2UR UR5, R0 ;  /* 0x00000000000502ca */ /* 0x008fda00000e0000 */
[----:B------:R-:W-:-:S07]  /*04a0*/  @UP3 UIADD3 UR5, UR5, -UR11, URZ ;  /* 0x8000000b05053290 */ /* 0x000fce000fffe03f */
[----:B----4-:R-:W-:Y:S01]  /*04b0*/  @!P0 R2UR UR5, R2 ;  /* 0x00000000020582ca */ /* 0x010fe200000e0000 */
[----:B------:R-:W-:-:S14]  /*04c0*/  BRA `(.L_x_7711) ;  /* 0x0000000000047947 */ /* 0x000fdc0003800000 */
.L_x_7710:
[----:B------:R-:W-:-:S05]  /*04d0*/  ULDC UR5, c[0x0][0x2c8] ;  /* 0x0000b20000057ab9 */ /* 0x000fca0000000800 */
.L_x_7711:
        /* <DEDUP_REMOVED lines=10> */
[----:B------:R-:W3:Y:S01]  /*0580*/  @P0 LDG.E R0, desc[UR18][R2.64] ;  /* 0x0000001202000981 */ /* 0x000ee2000c1e1900 */
[----:B------:R-:W-:Y:S02]  /*0590*/  UISETP.GT.AND UP1, UPT, UR23, UR21, UPT ;  /* 0x000000151700728c */ /* 0x000fe4000bf24270 */
[----:B------:R-:W-:-:S03]  /*05a0*/  @!UP2 UISETP.NE.U32.AND UP0, UPT, UR6, URZ, UPT ;  /* 0x0000003f0600a28c */ /* 0x000fc6000bf05070 */
[----:B------:R-:W-:Y:S01]  /*05b0*/  @!UP2 ULDC UR6, c[0x0][0x2cc] ;  /* 0x0000b3000006aab9 */ /* 0x000fe20000000800 */
[----:B------:R-:W-:-:S04]  /*05c0*/  @!UP2 UISETP.NE.AND.EX UP0, UPT, UR7, URZ, UPT, UP0 ;  /* 0x0000003f0700a28c */ /* 0x000fc8000bf05300 */
[----:B------:R-:W-:Y:S01]  /*05d0*/  @!UP2 USEL UR6, UR6, URZ, UP0 ;  /* 0x0000003f0606a287 */ /* 0x000fe20008000000 */
[----:B---3--:R-:W-:Y:S02]  /*05e0*/  @P0 R2UR UR22, R0 ;  /* 0x00000000001602ca */ /* 0x008fe400000e0000 */
[----:B------:R-:W-:-:S11]  /*05f0*/  PLOP3.LUT P0, PT, PT, PT, UP1, 0x80, 0x0 ;  /* 0x000000000000781c */ /* 0x000fd60003f0f018 */
[----:B------:R-:W-:Y:S02]  /*0600*/  @UP2 UIADD3 UR22, UR22, -UR9, URZ ;  /* 0x8000000916162290 */ /* 0x000fe4000fffe03f */
[----:B------:R-:W-:Y:S01]  /*0610*/  @!UP2 UIADD3 UR22, UR6, UR5, -UR9 ;  /* 0x000000050616a290 */ /* 0x000fe2000fffe809 */
[----:B------:R-:W-:Y:S11]  /*0620*/  @!P0 EXIT ;  /* 0x000000000000894d */ /* 0x000ff60003800000 */
[----:B------:R-:W-:Y:S01]  /*0630*/  ULDC UR13, c[0x0][0x10] ;  /* 0x00000400000d7ab9 */ /* 0x000fe20000000800 */
[----:B------:R-:W1:Y:S01]  /*0640*/  LDC R0, c[0x0][0x10] ;  /* 0x00000400ff007b82 */ /* 0x000e620000000800 */
[----:B------:R-:W-:Y:S01]  /*0650*/  ULDC UR6, c[0x0][0x2c8] ;  /* 0x0000b20000067ab9 */ /* 0x000fe20000000800 */
[----:B------:R-:W-:Y:S01]  /*0660*/  UMOV UR24, URZ ;  /* 0x0000003f00187c82 */ /* 0x000fe20008000000 */
[----:B------:R-:W-:Y:S02]  /*0670*/  UIADD3 UR6, UR6, 0x3f, URZ ;  /* 0x0000003f06067890 */ /* 0x000fe4000fffe03f */
[----:B------:R-:W-:Y:S02]  /*0680*/  UISETP.NE.AND UP1, UPT, UR13, URZ, UPT ;  /* 0x0000003f0d00728c */ /* 0x000fe4000bf25270 */
[----:B------:R-:W-:Y:S01]  /*0690*/  USHF.R.S32.HI UR5, URZ, 0x1f, UR6 ;  /* 0x0000001f3f057899 */ /* 0x000fe20008011406 */
[----:B------:R-:W-:Y:S01]  /*06a0*/  ULDC UR20, c[0x0][0x394] ;  /* 0x0000e50000147ab9 */ /* 0x000fe20000000800 */
[----:B------:R-:W-:-:S02]  /*06b0*/  ULDC UR16, c[0x0][0x398] ;  /* 0x0000e60000107ab9 */ /* 0x000fc40000000800 */
        /* <DEDUP_REMOVED lines=18> */
[----:B------:R-:W-:-:S03]  /*07e0*/  UIMAD.WIDE.U32 UR24, UR25, UR5, UR24 ;  /* 0x00000005191872a5 */ /* 0x000fc6000f8e0018 */
[----:B------:R-:W-:-:S04]  /*07f0*/  R2UR UR5, R0 ;  /* 0x00000000000572ca */ /* 0x000fc800000e0000 */
[----:B------:R-:W-:Y:S02]  /*0800*/  UMOV UR15, UR25 ;  /* 0x00000019000f7c82 */ /* 0x000fe40008000000 */
[----:B------:R-:W-:-:S07]  /*0810*/  UIMAD.WIDE.U32 UR24, UR15, UR6, URZ ;  /* 0x000000060f1872a5 */ /* 0x000fce000f8e003f */
[----:B------:R-:W-:Y:S02]  /*0820*/  UMOV UR15, UR25 ;  /* 0x00000019000f7c82 */ /* 0x000fe40008000000 */
[----:B------:R-:W-:-:S04]  /*0830*/  UIMAD UR5, UR15, UR5, UR6 ;  /* 0x000000050f0572a4 */ /* 0x000fc8000f8e0206 */
[----:B------:R-:W-:-:S11]  /*0840*/  UISETP.GT.U32.AND UP0, UPT, UR7, UR5, UPT ;  /* 0x000000050700728c */ /* 0x000fd6000bf04070 */
[----:B------:R-:W-:Y:S02]  /*0850*/  @!UP0 UIADD3 UR5, UR5, -UR7, URZ ;  /* 0x8000000705058290 */ /* 0x000fe4000fffe03f */
[----:B------:R-:W-:Y:S02]  /*0860*/  @!UP0 UIADD3 UR15, UR15, 0x1, URZ ;  /* 0x000000010f0f8890 */ /* 0x000fe4000fffe03f */
[----:B------:R-:W-:Y:S02]  /*0870*/  UISETP.GE.U32.AND UP2, UPT, UR5, UR7, UPT ;  /* 0x000000070500728c */ /* 0x000fe4000bf46070 */
[----:B------:R-:W-:Y:S02]  /*0880*/  UIADD3 UR5, UR22, 0x3f, URZ ;  /* 0x0000003f16057890 */ /* 0x000fe4000fffe03f */
[----:B------:R-:W-:Y:S02]  /*0890*/  UISETP.GE.AND UP0, UPT, UR14, URZ, UPT ;  /* 0x0000003f0e00728c */ /* 0x000fe4000bf06270 */
[----:B------:R-:W-:-:S02]  /*08a0*/  USHF.R.S32.HI UR6, URZ, 0x1f, UR5 ;  /* 0x0000001f3f067899 */ /* 0x000fc40008011405 */
[----:B------:R-:W-:Y:S02]  /*08b0*/  UIADD3 UR14, UR22, UR21, -UR23 ;  /* 0x00000015160e7290 */ /* 0x000fe4000fffe817 */
[----:B------:R-:W-:Y:S02]  /*08c0*/  ULEA.HI UR5, UR6, UR5, URZ, 0x6 ;  /* 0x0000000506057291 */ /* 0x000fe4000f8f303f */
[----:B------:R-:W-:Y:S02]  /*08d0*/  @UP2 UIADD3 UR15, UR15, 0x1, URZ ;  /* 0x000000010f0f2890 */ /* 0x000fe4000fffe03f */
[----:B------:R-:W-:Y:S02]  /*08e0*/  USHF.R.S32.HI UR5, URZ, 0x6, UR5 ;  /* 0x000000063f057899 */ /* 0x000fe40008011405 */
[----:B------:R-:W-:Y:S02]  /*08f0*/  UIADD3 UR7, -UR23, 0x7f, UR21 ;  /* 0x0000007f17077890 */ /* 0x000fe4000fffe115 */
[----:B------:R-:W-:Y:S01]  /*0900*/  UIADD3 UR14, UR14, -UR20, URZ ;  /* 0x800000140e0e7290 */ /* 0x000fe2000fffe03f */
[----:B------:R-:W-:Y:S01]  /*0910*/  UMOV UR6, UR15 ;  /* 0x0000000f00067c82 */ /* 0x000fe20008000000 */
[----:B------:R-:W-:Y:S01]  /*0920*/  IMAD.U32 R3, RZ, RZ, UR5 ;  /* 0x00000005ff037e24 */ /* 0x000fe2000f8e00ff */
[----:B------:R-:W-:-:S02]  /*0930*/  @!UP0 UIADD3 UR6, -UR6, URZ, URZ ;  /* 0x0000003f06068290 */ /* 0x000fc4000fffe13f */
[----:B------:R-:W-:Y:S02]  /*0940*/  @!UP1 ULOP3.LUT UR6, URZ, UR13, URZ, 0x33, !UPT ;  /* 0x0000000d3f069292 */ /* 0x000fe4000f8e333f */
[----:B------:R-:W-:Y:S02]  /*0950*/  UIADD3 UR7, UR7, UR16, UR22 ;  /* 0x0000001007077290 */ /* 0x000fe4000fffe016 */
[----:B------:R-:W-:Y:S02]  /*0960*/  UIMAD UR15, UR6, UR12, URZ ;  /* 0x0000000c060f72a4 */ /* 0x000fe4000f8e023f */
[----:B------:R-:W-:Y:S01]  /*0970*/  IMAD.U32 R0, RZ, RZ, UR6 ;  /* 0x00000006ff007e24 */ /* 0x000fe2000f8e00ff */
[----:B------:R-:W-:Y:S02]  /*0980*/  USHF.R.S32.HI UR13, URZ, 0x1f, UR14 ;  /* 0x0000001f3f0d7899 */ /* 0x000fe4000801140e */
[----:B------:R-:W-:Y:S02]  /*0990*/  USHF.R.S32.HI UR6, URZ, 0x1f, UR7 ;  /* 0x0000001f3f067899 */ /* 0x000fe40008011407 */
[----:B------:R-:W-:Y:S01]  /*09a0*/  VIADDMNMX R0, R0, UR15, R3, PT ;  /* 0x0000000f00007c46 */ /* 0x000fe2000b800103 */
[----:B------:R-:W-:-:S02]  /*09b0*/  ULEA.HI UR13, UR13, UR14, URZ, 0x6 ;  /* 0x0000000e0d0d7291 */ /* 0x000fc4000f8f303f */
[----:B------:R-:W-:Y:S01]  /*09c0*/  ULEA.HI UR6, UR6, UR7, URZ, 0x6 ;  /* 0x0000000706067291 */ /* 0x000fe2000f8f303f */
[----:B------:R-:W-:Y:S01]  /*09d0*/  R2UR UR5, R0 ;  /* 0x00000000000572ca */ /* 0x000fe200000e0000 */
[----:B------:R-:W-:Y:S02]  /*09e0*/  USHF.R.S32.HI UR13, URZ, 0x6, UR13 ;  /* 0x000000063f0d7899 */ /* 0x000fe4000801140d */
[----:B------:R-:W-:Y:S02]  /*09f0*/  USHF.R.S32.HI UR6, URZ, 0x6, UR6 ;  /* 0x000000063f067899 */ /* 0x000fe40008011406 */
[----:B------:R-:W-:-:S04]  /*0a00*/  UISETP.LT.AND UP1, UPT, UR15, UR13, UPT ;  /* 0x0000000d0f00728c */ /* 0x000fc8000bf21270 */
[----:B------:R-:W-:-:S04]  /*0a10*/  USEL UR15, UR15, UR13, !UP1 ;  /* 0x0000000d0f0f7287 */ /* 0x000fc8000c800000 */
[----:B------:R-:W-:-:S04]  /*0a20*/  UISETP.LT.AND UP0, UPT, UR5, UR6, UPT ;  /* 0x000000060500728c */ /* 0x000fc8000bf01270 */
[----:B------:R-:W-:-:S04]  /*0a30*/  USEL UR5, UR5, UR6, UP0 ;  /* 0x0000000605057287 */ /* 0x000fc80008000000 */
[----:B------:R-:W-:-:S06]  /*0a40*/  UISETP.GE.AND UP0, UPT, UR15, UR5, UPT ;  /* 0x000000050f00728c */ /* 0x000fcc000bf06270 */
[----:B------:R-:W-:-:S13]  /*0a50*/  PLOP3.LUT P0, PT, PT, PT, UP0, 0x80, 0x0 ;  /* 0x000000000000781c */ /* 0x000fda0003f0f008 */
[----:B------:R-:W-:Y:S05]  /*0a60*/  @!P0 BRA `(.L_x_7712) ;  /* 0x0000000400948947 */ /* 0x000fea0003800000 */
[----:B--2---:R-:W-:Y:S01]  /*0a70*/  SHF.R.S32.HI R3, RZ, 0x1f, R6 ;  /* 0x0000001fff037819 */ /* 0x004fe20000011406 */
[----:B------:R-:W-:Y:S01]  /*0a80*/  ULDC.64 UR6, c[0x0][0x2c0] ;  /* 0x0000b00000067ab9 */ /* 0x000fe20000000a00 */
[----:B------:R-:W-:Y:S01]  /*0a90*/  LOP3.LUT P6, RZ, R6, 0xf, RZ, 0xc0, !PT ;  /* 0x0000000f06ff7812 */ /* 0x000fe200078cc0ff */
        /* <DEDUP_REMOVED lines=11> */
[----:B------:R-:W-:Y:S01]  /*0b50*/  IMAD.SHL.U32 R4, R4, 0x4, RZ ;  /* 0x0000000404047824 */ /* 0x000fe200078e00ff */
[----:B------:R-:W-:Y:S01]  /*0b60*/  USHF.R.S32.HI UR6, URZ, 0x1f, UR7 ;  /* 0x0000001f3f067899 */ /* 0x000fe20008011407 */
[C---:B------:R-:W-:Y:S01]  /*0b70*/  VIADD R7, R0.reuse, 0x18 ;  /* 0x0000001800077836 */ /* 0x040fe20000000000 */
[C---:B------:R-:W-:Y:S01]  /*0b80*/  ISETP.GE.AND P1, PT, R0.reuse, UR21, PT ;  /* 0x0000001500007c0c */ /* 0x040fe2000bf26270 */
[----:B------:R-:W-:Y:S01]  /*0b90*/  VIADD R6, R0, 0x20 ;  /* 0x0000002000067836 */ /* 0x000fe20000000000 */
[----:B------:R-:W-:Y:S01]  /*0ba0*/  SHF.R.S32.HI R5, RZ, 0x1f, R4 ;  /* 0x0000001fff057819 */ /* 0x000fe20000011404 */
[----:B------:R-:W-:Y:S01]  /*0bb0*/  IMAD.U32 R2, RZ, RZ, UR4 ;  /* 0x00000004ff027e24 */ /* 0x000fe2000f8e00ff */
[----:B------:R-:W-:-:S02]  /*0bc0*/  ISETP.GE.AND P2, PT, R8, UR21, PT ;  /* 0x0000001508007c0c */ /* 0x000fc4000bf46270 */
[C---:B------:R-:W-:Y:S01]  /*0bd0*/  ISETP.GE.OR P5, PT, R0.reuse, UR21, P6 ;  /* 0x0000001500007c0c */ /* 0x040fe2000b7a6670 */
[----:B------:R-:W-:-:S03]  /*0be0*/  IMAD.WIDE R4, R0, 0x100, R4 ;  /* 0x0000010000047825 */ /* 0x000fc600078e0204 */
[----:B------:R-:W-:Y:S01]  /*0bf0*/  IADD3 R3, P0, R4, UR4, RZ ;  /* 0x0000000404037c10 */ /* 0x000fe2000ff1e0ff */
[----:B------:R-:W-:Y:S01]  /*0c00*/  ULDC.64 UR4, c[0x0][0x288] ;  /* 0x0000a20000047ab9 */ /* 0x000fe20000000a00 */
[----:B------:R-:W-:Y:S02]  /*0c10*/  VIADD R4, R0, 0x8 ;  /* 0x0000000800047836 */ /* 0x000fe40000000000 */
[----:B------:R-:W-:Y:S01]  /*0c20*/  LEA.HI.X.SX32 R2, R2, R5, 0x1, P0 ;  /* 0x0000000502027211 */ /* 0x000fe200000f0eff */
[----:B------:R-:W-:Y:S01]  /*0c30*/  VIADD R5, R0, 0x28 ;  /* 0x0000002800057836 */ /* 0x000fe20000000000 */
[C---:B------:R-:W-:Y:S02]  /*0c40*/  LEA R10, P0, R3.reuse, UR4, 0x2 ;  /* 0x00000004030a7c11 */ /* 0x040fe4000f8010ff */
[----:B------:R-:W-:Y:S02]  /*0c50*/  ISETP.GE.AND P3, PT, R4, UR21, PT ;  /* 0x0000001504007c0c */ /* 0x000fe4000bf66270 */
[----:B------:R-:W-:Y:S01]  /*0c60*/  LEA.HI.X R11, R3, UR5, R2, 0x2, P0 ;  /* 0x00000005030b7c11 */ /* 0x000fe200080f1402 */
[----:B------:R-:W-:Y:S01]  /*0c70*/  VIADD R3, R0, 0x38 ;  /* 0x0000003800037836 */ /* 0x000fe20000000000 */
[----:B------:R-:W-:Y:S01]  /*0c80*/  ISETP.GE.AND P0, PT, R7, UR21, PT ;  /* 0x0000001507007c0c */ /* 0x000fe2000bf06270 */
[----:B------:R-:W-:Y:S01]  /*0c90*/  ULDC.64 UR4, c[0x0][0x2b8] ;  /* 0x0000ae0000047ab9 */ /* 0x000fe20000000a00 */
[----:B------:R-:W-:Y:S01]  /*0ca0*/  ISETP.GE.OR P4, PT, R4, UR21, P6 ;  /* 0x0000001504007c0c */ /* 0x000fe2000b786670 */
[----:B------:R1:W-:Y:S01]  /*0cb0*/  @!P1 STG.E.128 desc[UR18][R10.64], RZ ;  /* 0x000000ff0a009986 */ /* 0x0003e2000c101d12 */
[----:B------:R-:W-:-:S03]  /*0cc0*/  VIADD R4, R0, 0x30 ;  /* 0x0000003000047836 */ /* 0x000fc60000000000 */
[----:B------:R1:W-:Y:S04]  /*0cd0*/  @!P1 STG.E.128 desc[UR18][R10.64+0x100], RZ ;  /* 0x000100ff0a009986 */ /* 0x0003e8000c101d12 */
[----:B------:R1:W-:Y:S04]  /*0ce0*/  @!P1 STG.E.128 desc[UR18][R10.64+0x200], RZ ;  /* 0x000200ff0a009986 */ /* 0x0003e8000c101d12 */
[----:B------:R1:W-:Y:S01]  /*0cf0*/  @!P1 STG.E.128 desc[UR18][R10.64+0x300], RZ ;  /* 0x000300ff0a009986 */ /* 0x0003e2000c101d12 */
[----:B------:R-:W-:Y:S01]  /*0d00*/  ISETP.GE.AND P1, PT, R6, UR21, PT ;  /* 0x0000001506007c0c */ /* 0x000fe2000bf26270 */
[----:B------:R-:W-:-:S02]  /*0d10*/  @!P4 IMAD.MOV.U32 R21, RZ, RZ, -0x800000 ;  /* 0xff800000ff15c424 */ /* 0x000fc400078e00ff */
[----:B------:R1:W-:Y:S04]  /*0d20*/  @!P2 STG.E.128 desc[UR18][R10.64+0x4000], RZ ;  /* 0x004000ff0a00a986 */ /* 0x0003e8000c101d12 */
[----:B------:R1:W-:Y:S04]  /*0d30*/  @!P2 STG.E.128 desc[UR18][R10.64+0x4100], RZ ;  /* 0x004100ff0a00a986 */ /* 0x0003e8000c101d12 */
[----:B------:R1:W-:Y:S04]  /*0d40*/  @!P2 STG.E.128 desc[UR18][R10.64+0x4200], RZ ;  /* 0x004200ff0a00a986 */ /* 0x0003e8000c101d12 */
[----:B------:R1:W-:Y:S01]  /*0d50*/  @!P2 STG.E.128 desc[UR18][R10.64+0x4300], RZ ;  /* 0x004300ff0a00a986 */ /* 0x0003e2000c101d12 */
[----:B------:R-:W-:-:S03]  /*0d60*/  ISETP.GE.AND P2, PT, R4, UR21, PT ;  /* 0x0000001504007c0c */ /* 0x000fc6000bf46270 */
        /* <DEDUP_REMOVED lines=9> */
[----:B------:R-:W-:-:S03]  /*0e00*/  IADD3 R2, P0, R0, UR7, RZ ;  /* 0x0000000700027c10 */ /* 0x000fc6000ff1e0ff */
[----:B------:R1:W-:Y:S01]  /*0e10*/  @!P1 STG.E.128 desc[UR18][R10.64+0x8000], RZ ;  /* 0x008000ff0a009986 */ /* 0x0003e2000c101d12 */
[----:B------:R-:W-:Y:S02]  /*0e20*/  LEA.HI.X.SX32 R9, R0, UR6, 0x1, P0 ;  /* 0x0000000600097c11 */ /* 0x000fe400080f0eff */
[C---:B------:R-:W-:Y:S01]  /*0e30*/  LEA R12, P0, R2.reuse, UR4, 0x2 ;  /* 0x00000004020c7c11 */ /* 0x040fe2000f8010ff */
[----:B------:R1:W-:Y:S03]  /*0e40*/  @!P1 STG.E.128 desc[UR18][R10.64+0x8100], RZ ;  /* 0x008100ff0a009986 */ /* 0x0003e6000c101d12 */
[----:B------:R-:W-:Y:S01]  /*0e50*/  LEA.HI.X R13, R2, UR5, R9, 0x2, P0 ;  /* 0x00000005020d7c11 */ /* 0x000fe200080f1409 */
[----:B------:R1:W-:Y:S01]  /*0e60*/  @!P1 STG.E.128 desc[UR18][R10.64+0x8200], RZ ;  /* 0x008200ff0a009986 */ /* 0x0003e2000c101d12 */
[----:B------:R-:W-:-:S03]  /*0e70*/  ISETP.GE.OR P0, PT, R5, UR21, P6 ;  /* 0x0000001505007c0c */ /* 0x000fc6000b706670 */
[----:B------:R1:W-:Y:S01]  /*0e80*/  @!P1 STG.E.128 desc[UR18][R10.64+0x8300], RZ ;  /* 0x008300ff0a009986 */ /* 0x0003e2000c101d12 */
[----:B------:R-:W-:-:S03]  /*0e90*/  ISETP.GE.AND P1, PT, R3, UR21, PT ;  /* 0x0000001503007c0c */ /* 0x000fc6000bf26270 */
[----:B------:R1:W-:Y:S04]  /*0ea0*/  @!P2 STG.E.128 desc[UR18][R10.64+0xc000], RZ ;  /* 0x00c000ff0a00a986 */ /* 0x0003e8000c101d12 */
[----:B------:R1:W-:Y:S02]  /*0eb0*/  @!P2 STG.E.128 desc[UR18][R10.64+0xc100], RZ ;  /* 0x00c100ff0a00a986 */ /* 0x0003e4000c101d12 */
[----:B------:R-:W-:Y:S02]  /*0ec0*/  @!P0 IMAD.MOV.U32 R9, RZ, RZ, -0x800000 ;  /* 0xff800000ff098424 */ /* 0x000fe400078e00ff */
[----:B------:R1:W-:Y:S04]  /*0ed0*/  @!P2 STG.E.128 desc[UR18][R10.64+0xc200], RZ ;  /* 0x00c200ff0a00a986 */ /* 0x0003e8000c101d12 */
[----:B------:R1:W-:Y:S01]  /*0ee0*/  @!P2 STG.E.128 desc[UR18][R10.64+0xc300], RZ ;  /* 0x00c300ff0a00a986 */ /* 0x0003e2000c101d12 */
[----:B------:R-:W-:Y:S01]  /*0ef0*/  ISETP.GE.OR P2, PT, R7, UR21, P6 ;  /* 0x0000001507007c0c */ /* 0x000fe2000b746670 */
[----:B------:R-:W-:-:S02]  /*0f00*/  @!P5 IMAD.MOV.U32 R7, RZ, RZ, -0x800000 ;  /* 0xff800000ff07d424 */ /* 0x000fc400078e00ff */
[----:B------:R1:W-:Y:S04]  /*0f10*/  @!P3 STG.E.128 desc[UR18][R10.64+0xa000], RZ ;  /* 0x00a000ff0a00b986 */ /* 0x0003e8000c101d12 */
[----:B------:R1:W-:Y:S04]  /*0f20*/  @!P3 STG.E.128 desc[UR18][R10.64+0xa100], RZ ;  /* 0x00a100ff0a00b986 */ /* 0x0003e8000c101d12 */
[----:B------:R1:W-:Y:S02]  /*0f30*/  @!P3 STG.E.128 desc[UR18][R10.64+0xa200], RZ ;  /* 0x00a200ff0a00b986 */ /* 0x0003e4000c101d12 */
[----:B------:R-:W-:-:S02]  /*0f40*/  @!P2 IMAD.MOV.U32 R17, RZ, RZ, -0x800000 ;  /* 0xff800000ff11a424 */ /* 0x000fc400078e00ff */
[----:B------:R1:W-:Y:S01]  /*0f50*/  @!P3 STG.E.128 desc[UR18][R10.64+0xa300], RZ ;  /* 0x00a300ff0a00b986 */ /* 0x0003e2000c101d12 */
[----:B------:R-:W-:-:S03]  /*0f60*/  ISETP.GE.OR P3, PT, R8, UR21, P6 ;  /* 0x0000001508007c0c */ /* 0x000fc6000b766670 */
[----:B------:R1:W-:Y:S04]  /*0f70*/  @!P1 STG.E.128 desc[UR18][R10.64+0xe000], RZ ;  /* 0x00e000ff0a009986 */ /* 0x0003e8000c101d12 */
[----:B------:R1:W-:Y:S04]  /*0f80*/  @!P1 STG.E.128 desc[UR18][R10.64+0xe100], RZ ;  /* 0x00e100ff0a009986 */ /* 0x0003e8000c101d12 */
[----:B------:R1:W-:Y:S02]  /*0f90*/  @!P1 STG.E.128 desc[UR18][R10.64+0xe200], RZ ;  /* 0x00e200ff0a009986 */ /* 0x0003e4000c101d12 */
[----:B------:R-:W-:-:S02]  /*0fa0*/  @!P3 IMAD.MOV.U32 R19, RZ, RZ, -0x800000 ;  /* 0xff800000ff13b424 */ /* 0x000fc400078e00ff */
[----:B------:R1:W-:Y:S01]  /*0fb0*/  @!P1 STG.E.128 desc[UR18][R10.64+0xe300], RZ ;  /* 0x00e300ff0a009986 */ /* 0x0003e2000c101d12 */
[----:B------:R-:W-:-:S03]  /*0fc0*/  ISETP.GE.OR P1, PT, R6, UR21, P6 ;  /* 0x0000001506007c0c */ /* 0x000fc6000b726670 */
[----:B------:R1:W-:Y:S01]  /*0fd0*/  @!P5 STG.E desc[UR18][R12.64], R7 ;  /* 0x000000070c00d986 */ /* 0x0003e2000c101912 */
[----:B------:R-:W-:Y:S02]  /*0fe0*/  ISETP.GE.OR P5, PT, R4, UR21, P6 ;  /* 0x0000001504007c0c */ /* 0x000fe4000b7a6670 */
[----:B------:R-:W-:Y:S01]  /*0ff0*/  ISETP.GE.OR P6, PT, R3, UR21, P6 ;  /* 0x0000001503007c0c */ /* 0x000fe2000b7c6670 */
[----:B------:R1:W-:Y:S04]  /*1000*/  @!P4 STG.E desc[UR18][R12.64+0x20], R21 ;  /* 0x000020150c00c986 */ /* 0x0003e8000c101912 */
[----:B------:R1:W-:Y:S02]  /*1010*/  @!P3 STG.E desc[UR18][R12.64+0x40], R19 ;  /* 0x000040130c00b986 */ /* 0x0003e4000c101912 */
[----:B------:R-:W-:-:S02]  /*1020*/  @!P1 IMAD.MOV.U32 R15, RZ, RZ, -0x800000 ;  /* 0xff800000ff0f9424 */ /* 0x000fc400078e00ff */
[----:B------:R1:W-:Y:S02]  /*1030*/  @!P2 STG.E desc[UR18][R12.64+0x60], R17 ;  /* 0x000060110c00a986 */ /* 0x0003e4000c101912 */
[----:B------:R-:W-:Y:S02]  /*1040*/  @!P5 IMAD.MOV.U32 R5, RZ, RZ, -0x800000 ;  /* 0xff800000ff05d424 */ /* 0x000fe400078e00ff */
[----:B------:R1:W-:Y:S04]  /*1050*/  @!P1 STG.E desc[UR18][R12.64+0x80], R15 ;  /* 0x0000800f0c009986 */ /* 0x0003e8000c101912 */
[----:B------:R1:W-:Y:S04]  /*1060*/  @!P0 STG.E desc[UR18][R12.64+0xa0], R9 ;  /* 0x0000a0090c008986 */ /* 0x0003e8000c101912 */
[----:B------:R1:W-:Y:S01]  /*1070*/  @!P5 STG.E desc[UR18][R12.64+0xc0], R5 ;  /* 0x0000c0050c00d986 */ /* 0x0003e2000c101912 */
[----:B------:R-:W-:Y:S05]  /*1080*/  @P6 EXIT ;  /* 0x000000000000694d */ /* 0x000fea0003800000 */
[----:B------:R-:W-:-:S05]  /*1090*/  MOV R3, 0xff800000 ;  /* 0xff80000000037802 */ /* 0x000fca0000000f00 */
[----:B------:R-:W-:Y:S01]  /*10a0*/  STG.E desc[UR18][R12.64+0xe0], R3 ;  /* 0x0000e0030c007986 */ /* 0x000fe2000c101912 */
[----:B------:R-:W-:Y:S05]  /*10b0*/  EXIT ;  /* 0x000000000000794d */ /* 0x000fea0003800000 */
.L_x_7712:
        /* <DEDUP_REMOVED lines=9> */
[----:B------:R-:W3:Y:S01]  /*1150*/  @P0 LDG.E R2, desc[UR18][R2.64] ;  /* 0x0000001202020981 */ /* 0x000ee2000c1e1900 */
[----:B------:R-:W-:Y:S01]  /*1160*/  ISETP.NE.U32.AND P1, PT, RZ, UR6, PT ;  /* 0x00000006ff007c0c */ /* 0x000fe2000bf25070 */
[----:B------:R-:W-:Y:S01]  /*1170*/  UMOV UR8, UR17 ;  /* 0x0000001100087c82 */ /* 0x000fe20008000000 */
[----:B------:R-:W-:Y:S02]  /*1180*/  PLOP3.LUT P3, PT, PT, PT, PT, 0x8, 0x0 ;  /* 0x000000000000781c */ /* 0x000fe40003f6e170 */
[----:B------:R-:W-:Y:S02]  /*1190*/  CS2R R236, SRZ ;  /* 0x0000000000ec7805 */ /* 0x000fe4000001ff00 */
[----:B------:R-:W-:Y:S02]  /*11a0*/  ISETP.NE.AND.EX P1, PT, RZ, UR7, PT, P1 ;  /* 0x00000007ff007c0c */ /* 0x000fe4000bf25310 */
[----:B---3--:R-:W-:-:S11]  /*11b0*/  @P0 R2UR UR8, R2 ;  /* 0x00000000020802ca */ /* 0x008fd600000e0000 */
        /* <DEDUP_REMOVED lines=12> */
.L_x_7713:
        /* <DEDUP_REMOVED lines=32> */
[----:B------:R-:W3:Y:S01]  /*1480*/  LDG.E R3, desc[UR18][R14.64] ;  /* 0x000000120e037981 */ /* 0x000ee2000c1e1900 */
        /* <DEDUP_REMOVED lines=23> */
[----:B------:R-:W-:Y:S02]  /*1600*/  @P2 VIADD R2, R2, 0x1 ;  /* 0x0000000102022836 */ /* 0x000fe40000000000 */
[----:B------:R-:W-:Y:S01]  /*1610*/  IMAD R4, R5, UR12, RZ ;  /* 0x0000000c05047c24 */ /* 0x000fe2000f8e02ff */
[----:B---3--:R-:W-:Y:S02]  /*1620*/  R2UR UR14, R3 ;  /* 0x00000000030e72ca */ /* 0x008fe400000e0000 */
        /* <DEDUP_REMOVED lines=13> */
[----:B------:R-:W-:-:S02]  /*1700*/  SHF.R.S32.HI R17, RZ, 0x1f, R2 ;  /* 0x0000001fff117819 */ /* 0x000fc40000011402 */
[----:B------:R-:W-:Y:S01]  /*1710*/  MOV R16, R2 ;  /* 0x0000000200107202 */ /* 0x000fe20000000f00 */
[----:B------:R-:W-:Y:S01]  /*1720*/  IMAD.U32 R11, RZ, RZ, UR6 ;  /* 0x00000006ff0b7e24 */ /* 0x000fe2000f8e00ff */
[----:B------:R-:W-:Y:S01]  /*1730*/  ULDC.64 UR6, c[0x0][0x238] ;  /* 0x00008e0000067ab9 */ /* 0x000fe20000000a00 */
[----:B------:R-:W-:Y:S01]  /*1740*/  IMAD R3, R17, UR8, RZ ;  /* 0x0000000811037c24 */ /* 0x000fe2000f8e02ff */
[----:B------:R-:W-:Y:S01]  /*1750*/  UIMAD UR11, UR11, UR6, URZ ;  /* 0x000000060b0b72a4 */ /* 0x000fe2000f8e023f */
[----:B------:R-:W-:Y:S01]  /*1760*/  IMAD.WIDE.U32 R10, R9, UR12, R10 ;  /* 0x0000000c090a7c25 */ /* 0x000fe2000f8e000a */
[----:B------:R-:W-:Y:S02]  /*1770*/  UIMAD.WIDE.U32 UR26, UR14, UR6, URZ ;  /* 0x000000060e1a72a5 */ /* 0x000fe4000f8e003f */
[----:B------:R-:W-:Y:S01]  /*1780*/  UIMAD UR11, UR14, UR7, UR11 ;  /* 0x000000070e0b72a4 */ /* 0x000fe2000f8e020b */
[----:B------:R-:W-:Y:S01]  /*1790*/  IMAD R3, R2, UR9, R3 ;  /* 0x0000000902037c24 */ /* 0x000fe2000f8e0203 */
[----:B------:R-:W-:-:S02]  /*17a0*/  IADD3 R11, R11, R0, RZ ;  /* 0x000000000b0b7210 */ /* 0x000fc40007ffe0ff */
[----:B------:R-:W-:Y:S01]  /*17b0*/  UIADD3 UR11, UR27, UR11, URZ ;  /* 0x0000000b1b0b7290 */ /* 0x000fe2000fffe03f */
[----:B------:R-:W-:-:S04]  /*17c0*/  IMAD.WIDE.U32 R42, R2, UR8, R10 ;  /* 0x00000008022a7c25 */ /* 0x000fc8000f8e000a */
[----:B------:R-:W-:Y:S01]  /*17d0*/  IMAD.IADD R12, R43, 0x1, R3 ;  /* 0x000000012b0c7824 */ /* 0x000fe200078e0203 */
[----:B------:R-:W-:Y:S06]  /*17e0*/  BRA `(.L_x_7715) ;  /* 0x0000000400407947 */ /* 0x000fec0003800000 */
.L_x_7714:
        /* <DEDUP_REMOVED lines=46> */
.L_x_7716:
        /* <DEDUP_REMOVED lines=19> */
[----:B------:R-:W-:Y:S02]  /*1c00*/  IMAD.U32 R5, RZ, RZ, UR24 ;  /* 0x00000018ff057e24 */ /* 0x000fe4000f8e00ff */
[----:B------:R-:W-:Y:S01]  /*1c10*/  IMAD.IADD R12, R43, 0x1, R0 ;  /* 0x000000012b0c7824 */ /* 0x000fe200078e0200 */
        /* <DEDUP_REMOVED lines=13> */
.L_x_7715:
[----:B--2---:R-:W-:Y:S01]  /*1cf0*/  SHF.R.S32.HI R7, RZ, 0x1f, R6 ;  /* 0x0000001fff077819 */ /* 0x004fe20000011406 */
        /* <DEDUP_REMOVED lines=30> */
[----:B------:R-:W-:Y:S01]  /*1ee0*/  LOP3.LUT R4, R4, 0x1c0, RZ, 0xc0, !PT ;  /* 0x000001c004047812 */ /* 0x000fe200078ec0ff */
[----:B------:R-:W-:Y:S01]  /*1ef0*/  USHF.R.S32.HI UR8, URZ, 0x1f, UR4 ;  /* 0x0000001f3f087899 */ /* 0x000fe20008011404 */
[----:B------:R-:W-:Y:S01]  /*1f00*/  @!P6 MOV R15, 0x400 ;  /* 0x00000400000fe802 */ /* 0x000fe20000000f00 */
[----:B------:R-:W4:Y:S01]  /*1f10*/  @!P0 S2R R28, SR_CgaCtaId ;  /* 0x00000000001c8919 */ /* 0x000f220000008800 */
[----:B------:R-:W-:Y:S01]  /*1f20*/  @!UP0 UIADD3 UR10, UR29, UR7, URZ ;  /* 0x000000071d0a8290 */ /* 0x000fe2000fffe03f */
[--C-:B------:R-:W-:Y:S01]  /*1f30*/  SHF.R.S32.HI R23, RZ, 0x1f, R22.reuse ;  /* 0x0000001fff177819 */ /* 0x100fe20000011416 */
[----:B------:R-:W-:Y:S01]  /*1f40*/  @!UP0 UMOV UR24, UR28 ;  /* 0x0000001c00188c82 */ /* 0x000fe20008000000 */
[----:B------:R-:W5:Y:S01]  /*1f50*/  @!P4 S2R R24, SR_CgaCtaId ;  /* 0x000000000018c919 */ /* 0x000f620000008800 */
[----:B------:R-:W-:Y:S01]  /*1f60*/  SHF.R.S32.HI R25, RZ, 0x1f, R27 ;  /* 0x0000001fff197819 */ /* 0x000fe2000001141b */
[----:B------:R-:W-:Y:S01]  /*1f70*/  ULDC.64 UR6, c[0x0][0x258] ;  /* 0x0000960000067ab9 */ /* 0x000fe20000000a00 */
[----:B------:R-:W-:Y:S01]  /*1f80*/  IADD3 R14, P2, R27, UR24, RZ ;  /* 0x000000181b0e7c10 */ /* 0x000fe2000ff5e0ff */
[----:B-1----:R-:W-:Y:S01]  /*1f90*/  IMAD.WIDE R40, R41, 0x40, R22 ;  /* 0x0000004029287825 */ /* 0x002fe200078e0216 */
[----:B------:R-:W-:Y:S01]  /*1fa0*/  LOP3.LUT R2, R4, 0x38, R27, 0xf8, !PT ;  /* 0x0000003804027812 */ /* 0x000fe200078ef81b */
[----:B------:R-:W-:Y:S01]  /*1fb0*/  UIMAD UR8, UR8, UR6, URZ ;  /* 0x00000006080872a4 */ /* 0x000fe2000f8e023f */
[----:B------:R-:W-:Y:S01]  /*1fc0*/  SHF.R.U32.HI R3, RZ, 0x3, R4 ;  /* 0x00000003ff037819 */ /* 0x000fe20000011604 */
[----:B------:R-:W-:Y:S01]  /*1fd0*/  IMAD.U32 R32, RZ, RZ, UR6 ;  /* 0x00000006ff207e24 */ /* 0x000fe2000f8e00ff */
[----:B------:R-:W-:Y:S01]  /*1fe0*/  @!P0 MOV R13, 0x400 ;  /* 0x00000400000d8802 */ /* 0x000fe20000000f00 */
[----:B--2---:R-:W-:Y:S01]  /*1ff0*/  @!P1 IMAD R35, R41, R10, RZ ;  /* 0x0000000a29239224 */ /* 0x004fe200078e02ff */
[----:B------:R-:W-:Y:S01]  /*2000*/  LOP3.LUT R3, R2, R3, RZ, 0x3c, !PT ;  /* 0x0000000302037212 */ /* 0x000fe200078e3cff */
[----:B------:R-:W-:Y:S01]  /*2010*/  UIMAD UR7, UR4, UR7, UR8 ;  /* 0x00000007040772a4 */ /* 0x000fe2000f8e0208 */
[----:B------:R-:W-:Y:S01]  /*2020*/  LEA.HI R2, R7, R6, RZ, 0x6 ;  /* 0x0000000607027211 */ /* 0x000fe200078f30ff */
[----:B------:R-:W-:Y:S01]  /*2030*/  @!P1 IMAD R35, R40, R11, R35 ;  /* 0x0000000b28239224 */ /* 0x000fe200078e0223 */
[----:B------:R-:W-:Y:S01]  /*2040*/  IADD3 R42, P5, R27, R42, RZ ;  /* 0x0000002a1b2a7210 */ /* 0x000fe20007fbe0ff */
[----:B------:R-:W-:Y:S01]  /*2050*/  IMAD R11, R23, UR12, RZ ;  /* 0x0000000c170b7c24 */ /* 0x000fe2000f8e02ff */
[----:B------:R-:W-:Y:S01]  /*2060*/  UIADD3 UR24, UR5, -0x1, URZ ;  /* 0xffffffff05187890 */ /* 0x000fe2000fffe03f */
[----:B------:R-:W-:Y:S01]  /*2070*/  IMAD.SHL.U32 R2, R2, 0x8, RZ ;  /* 0x0000000802027824 */ /* 0x000fe200078e00ff */
[----:B------:R-:W-:Y:S01]  /*2080*/  UMOV UR6, 0x400 ;  /* 0x0000040000067882 */ /* 0x000fe20000000000 */
[----:B------:R-:W-:Y:S01]  /*2090*/  IMAD.X R43, R25, 0x1, R12, P5 ;  /* 0x00000001192b7824 */ /* 0x000fe200028e060c */
[----:B------:R-:W-:Y:S01]  /*20a0*/  @!P6 IADD3 R30, P5, R40, 0x20, RZ ;  /* 0x00000020281ee810 */ /* 0x000fe20007fbe0ff */
[----:B------:R-:W-:Y:S01]  /*20b0*/  USHF.L.U32 UR25, UR24, 0x6, URZ ;  /* 0x0000000618197899 */ /* 0x000fe2000800063f */
[----:B------:R-:W-:Y:S01]  /*20c0*/  LOP3.LUT R3, R3, 0xfffffe00, R2, 0xf8, !PT ;  /* 0xfffffe0003037812 */ /* 0x000fe200078ef802 */
[----:B------:R-:W-:Y:S01]  /*20d0*/  IMAD R2, R22, UR13, R11 ;  /* 0x0000000d16027c24 */ /* 0x000fe2000f8e020b */
[----:B---3--:R-:W-:Y:S01]  /*20e0*/  @!P6 LEA R26, R26, R15, 0x18 ;  /* 0x0000000f1a1ae211 */ /* 0x008fe200078ec0ff */
[----:B------:R-:W-:Y:S01]  /*20f0*/  @!P6 IMAD.X R31, RZ, RZ, R41, P5 ;  /* 0x000000ffff1fe224 */ /* 0x000fe200028e0629 */
[----:B------:R-:W-:Y:S01]  /*2100*/  IADD3.X R15, R25, UR10, RZ, P2, !PT ;  /* 0x0000000a190f7c10 */ /* 0x000fe200097fe4ff */
[----:B------:R-:W-:Y:S01]  /*2110*/  UIADD3 UR27, -UR25, UR22, URZ ;  /* 0x00000016191b7290 */ /* 0x000fe2000fffe13f */
[C---:B------:R-:W-:Y:S01]  /*2120*/  IADD3 R168, P2, R22.reuse, R9, RZ ;  /* 0x0000000916a87210 */ /* 0x040fe20007f5e0ff */
[----:B------:R-:W-:Y:S01]  /*2130*/  IMAD.WIDE.U32 R42, R22, UR12, R42 ;  /* 0x0000000c162a7c25 */ /* 0x000fe2000f8e002a */
[----:B------:R-:W1:Y:S01]  /*2140*/  @!P1 LDC.64 R8, c[0x0][0x210] ;  /* 0x00008400ff089b82 */ /* 0x000e620000000a00 */
[----:B----4-:R-:W-:Y:S01]  /*2150*/  @!P0 LEA R28, R28, R13, 0x18 ;  /* 0x0000000d1c1c8211 */ /* 0x010fe200078ec0ff */
[----:B------:R-:W-:Y:S01]  /*2160*/  ULDC.64 UR8, c[0x0][0x250] ;  /* 0x0000940000087ab9 */ /* 0x000fe20000000a00 */
[----:B------:R-:W-:Y:S01]  /*2170*/  IMAD.WIDE.U32 R32, R32, UR4, R14 ;  /* 0x0000000420207c25 */ /* 0x000fe2000f8e000e */
[----:B------:R-:W-:-:S02]  /*2180*/  @!P4 MOV R13, 0x400 ;  /* 0x00000400000dc802 */ /* 0x000fc40000000f00 */
[----:B------:R-:W-:Y:S01]  /*2190*/  SHF.R.S32.HI R85, RZ, 0x5, R84 ;  /* 0x00000005ff557819 */ /* 0x000fe20000011454 */
[----:B------:R-:W-:Y:S01]  /*21a0*/  IMAD.X R18, R23, 0x1, R5, P2 ;  /* 0x0000000117127824 */ /* 0x000fe200010e0605 */
[----:B------:R-:W2:Y:S01]  /*21b0*/  S2UR UR4, SR_CgaCtaId ;  /* 0x00000000000479c3 */ /* 0x000ea20000008800 */
[----:B------:R-:W-:Y:S01]  /*21c0*/  @!P0 IADD3 R34, P2, R40, 0x10, RZ ;  /* 0x0000001028228810 */ /* 0x000fe20007f5e0ff */
[----:B------:R-:W-:Y:S01]  /*21d0*/  VIADD R37, R33, UR7 ;  /* 0x0000000721257c36 */ /* 0x000fe20008000000 */
[----:B-----5:R-:W-:Y:S01]  /*21e0*/  @!P4 LEA R24, R24, R13, 0x18 ;  /* 0x0000000d1818c211 */ /* 0x020fe200078ec0ff */
[----:B------:R-:W-:Y:S01]  /*21f0*/  @!P1 IMAD.MOV.U32 R36, RZ, RZ, R32 ;  /* 0x000000ffff249224 */ /* 0x000fe200078e0020 */
[----:B------:R-:W-:Y:S01]  /*2200*/  LEA R240, R85, UR21, 0x4 ;  /* 0x0000001555f07c11 */ /* 0x000fe2000f8e20ff */
[----:B------:R-:W-:Y:S01]  /*2210*/  @!P0 IMAD.X R11, RZ, RZ, R41, P2 ;  /* 0x000000ffff0b8224 */ /* 0x000fe200010e0629 */
[----:B------:R-:W-:Y:S01]  /*2220*/  @!P4 IADD3 R29, P2, R40, 0x30, RZ ;  /* 0x00000030281dc810 */ /* 0x000fe20007f5e0ff */
[----:B------:R-:W3:Y:S01]  /*2230*/  @!P0 LDC.64 R4, c[0x0][0x240] ;  /* 0x00009000ff048b82 */ /* 0x000ee20000000a00 */
[----:B------:R-:W-:Y:S01]  /*2240*/  IMAD.MOV.U32 R165, RZ, RZ, R42 ;  /* 0x000000ffffa57224 */ /* 0x000fe200078e002a */
[----:B------:R-:W-:Y:S01]  /*2250*/  LOP3.LUT R241, R241, 0x6, RZ, 0xc0, !PT ;  /* 0x00000006f1f17812 */ /* 0x000fe200078ec0ff */
[----:B------:R-:W-:-:S02]  /*2260*/  IMAD.IADD R2, R43, 0x1, R2 ;  /* 0x000000012b027824 */ /* 0x000fc400078e0202 */
[----:B------:R-:W-:Y:S02]  /*2270*/  @!P4 IMAD.X R23, RZ, RZ, R41, P2 ;  /* 0x000000ffff17c224 */ /* 0x000fe400010e0629 */
[----:B------:R-:W-:Y:S01]  /*2280*/  @!P1 IMAD.WIDE.U32 R40, R40, R10, R36 ;  /* 0x0000000a28289225 */ /* 0x000fe200078e0024 */
[----:B------:R-:W4:Y:S03]  /*2290*/  @!P6 LDC.64 R12, c[0x0][0x240] ;  /* 0x00009000ff0ceb82 */ /* 0x000f260000000a00 */
[----:B------:R-:W-:Y:S01]  /*22a0*/  @!P1 IMAD.IADD R10, R41, 0x1, R35 ;  /* 0x00000001290a9824 */ /* 0x000fe200078e0223 */
[C---:B-1----:R-:W-:Y:S01]  /*22b0*/  @!P1 LEA R38, P2, R40.reuse, R8, 0x1 ;  /* 0x0000000828269211 */ /* 0x042fe200078408ff */
[----:B------:R-:W-:Y:S02]  /*22c0*/  @!P0 IMAD.MOV.U32 R41, RZ, RZ, R37 ;  /* 0x000000ffff298224 */ /* 0x000fe400078e0025 */
[----:B------:R-:W-:Y:S01]  /*22d0*/  @!P6 IMAD.MOV.U32 R36, RZ, RZ, R32 ;  /* 0x000000ffff24e224 */ /* 0x000fe200078e0020 */
[----:B------:R-:W1:Y:S01]  /*22e0*/  @!P0 LDC.64 R14, c[0x0][0x210] ;  /* 0x00008400ff0e8b82 */ /* 0x000e620000000a00 */
[----:B--2---:R-:W-:Y:S01]  /*22f0*/  ULEA UR4, UR4, UR6, 0x18 ;  /* 0x0000000604047291 */ /* 0x004fe2000f8ec03f */
[----:B------:R-:W-:Y:S01]  /*2300*/  @!P1 LEA.HI.X R39, R40, R9, R10, 0x1, P2 ;  /* 0x0000000928279211 */ /* 0x000fe200010f0c0a */
[----:B------:R-:W-:Y:S01]  /*2310*/  @!P0 IMAD.MOV.U32 R40, RZ, RZ, R32 ;  /* 0x000000ffff288224 */ /* 0x000fe200078e0020 */
[----:B------:R-:W-:Y:S01]  /*2320*/  ISETP.GE.AND P2, PT, R22, UR27, PT ;  /* 0x0000001b16007c0c */ /* 0x000fe2000bf46270 */
[C---:B------:R-:W-:Y:S01]  /*2330*/  @!P0 IMAD R35, R3.reuse, 0x2, R28 ;  /* 0x0000000203238824 */ /* 0x040fe200078e021c */
[----:B------:R-:W-:Y:S01]  /*2340*/  ULDC.64 UR6, c[0x0][0x268] ;  /* 0x00009a0000067ab9 */ /* 0x000fe20000000a00 */
[----:B------:R-:W-:Y:S01]  /*2350*/  LEA R235, R3, UR4, 0x1 ;  /* 0x0000000403eb7c11 */ /* 0x000fe2000f8e08ff */
[----:B------:R-:W2:Y:S01]  /*2360*/  @!P4 LDC.64 R8, c[0x0][0x240] ;  /* 0x00009000ff08cb82 */ /* 0x000ea20000000a00 */
[----:B---3--:R-:W-:-:S02]  /*2370*/  @!P0 IMAD R33, R11, R4, RZ ;  /* 0x000000040b218224 */ /* 0x008fc400078e02ff */
[C---:B------:R-:W-:Y:S01]  /*2380*/  @!P0 IMAD.WIDE.U32 R40, R34.reuse, R4, R40 ;  /* 0x0000000422288225 */ /* 0x040fe200078e0028 */
[----:B------:R-:W-:Y:S01]  /*2390*/  @!PT LDS RZ, [RZ] ;  /* 0x00000000fffff984 */ /* 0x000fe20000000800 */
[----:B------:R-:W-:Y:S01]  /*23a0*/  @!PT LDS RZ, [RZ] ;  /* 0x00000000fffff984 */ /* 0x000fe20000000800 */
[----:B------:R-:W-:Y:S01]  /*23b0*/  @!PT LDS RZ, [RZ] ;  /* 0x00000000fffff984 */ /* 0x000fe20000000800 */
[----:B------:R-:W-:Y:S03]  /*23c0*/  @!P1 LDGSTS.E.BYPASS.LTC128B.128 [R235], desc[UR18][R38.64] ;  /* 0x0000000026eb9fae */ /* 0x000fe6000b901d52 */
[----:B------:R-:W-:Y:S01]  /*23d0*/  @!P0 IMAD R33, R34, R5, R33 ;  /* 0x0000000522218224 */ /* 0x000fe200078e0221 */
[----:B------:R-:W3:Y:S01]  /*23e0*/  @!P6 LDC.64 R10, c[0x0][0x210] ;  /* 0x00008400ff0aeb82 */ /* 0x000ee20000000a00 */
[-C--:B----4-:R-:W-:Y:S01]  /*23f0*/  @!P6 IMAD R31, R31, R12.reuse, RZ ;  /* 0x0000000c1f1fe224 */ /* 0x090fe200078e02ff */
[----:B------:R-:W-:Y:S01]  /*2400*/  @!P1 LDGSTS.E.BYPASS.LTC128B.128 [R235+0x2000], desc[UR18][R38.64+0x80] ;  /* 0x0200008026eb9fae */ /* 0x000fe2000b901d52 */
[----:B------:R-:W-:Y:S02]  /*2410*/  @!P0 IMAD.IADD R34, R41, 0x1, R33 ;  /* 0x0000000129228824 */ /* 0x000fe400078e0221 */
[----:B------:R-:W-:Y:S01]  /*2420*/  @!P4 IMAD.MOV.U32 R33, RZ, RZ, R37 ;  /* 0x000000ffff21c224 */ /* 0x000fe200078e0025 */
[----:B------:R-:W-:Y:S01]  /*2430*/  @!P1 LDGSTS.E.BYPASS.LTC128B.128 [R235+0x4000], desc[UR18][R38.64+0x100] ;  /* 0x0400010026eb9fae */ /* 0x000fe2000b901d52 */
[C---:B------:R-:W-:Y:S01]  /*2440*/  @!P6 IMAD R31, R30.reuse, R13, R31 ;  /* 0x0000000d1e1fe224 */ /* 0x040fe200078e021f */
[----:B------:R-:W4:Y:S01]  /*2450*/  @!P4 LDC.64 R4, c[0x0][0x210] ;  /* 0x00008400ff04cb82 */ /* 0x000f220000000a00 */
[----:B------:R-:W-:Y:S01]  /*2460*/  @!P6 IMAD.WIDE.U32 R36, R30, R12, R36 ;  /* 0x0000000c1e24e225 */ /* 0x000fe200078e0024 */
[----:B------:R-:W-:Y:S01]  /*2470*/  @!P1 LDGSTS.E.BYPASS.LTC128B.128 [R235+0x6000], desc[UR18][R38.64+0x180] ;  /* 0x0600018026eb9fae */ /* 0x000fe2000b901d52 */
[----:B-1----:R-:W-:-:S02]  /*2480*/  @!P0 LEA R14, P1, R40, R14, 0x1 ;  /* 0x0000000e280e8211 */ /* 0x002fc400078208ff */
[----:B------:R-:W-:Y:S01]  /*2490*/  IMAD R17, R17, UR6, RZ ;  /* 0x0000000611117c24 */ /* 0x000fe2000f8e02ff */
[----:B------:R-:W1:Y:S01]  /*24a0*/  @!P2 S2R R30, SR_CgaCtaId ;  /* 0x00000000001ea919 */ /* 0x000e620000008800 */
[----:B------:R-:W-:Y:S01]  /*24b0*/  @!P0 LEA.HI.X R15, R40, R15, R34, 0x1, P1 ;  /* 0x0000000f280f8211 */ /* 0x000fe200008f0c22 */
[----:B------:R-:W5:Y:S01]  /*24c0*/  @!P2 LDC.64 R12, c[0x0][0x218] ;  /* 0x00008600ff0cab82 */ /* 0x000f620000000a00 */
[-C--:B--2---:R-:W-:Y:S02]  /*24d0*/  @!P4 IMAD R28, R23, R8.reuse, RZ ;  /* 0x00000008171cc224 */ /* 0x084fe400078e02ff */
[C---:B------:R-:W-:Y:S01]  /*24e0*/  @!P4 IMAD.WIDE.U32 R32, R29.reuse, R8, R32 ;  /* 0x000000081d20c225 */ /* 0x040fe200078e0020 */
[----:B------:R-:W-:Y:S03]  /*24f0*/  @!P0 LDGSTS.E.BYPASS.LTC128B.128 [R35+0x800], desc[UR18][R14.64] ;  /* 0x008000000e238fae */ /* 0x000fe6000b901d52 */
[----:B------:R-:W-:Y:S01]  /*2500*/  @!P4 IMAD R9, R29, R9, R28 ;  /* 0x000000091d09c224 */ /* 0x000fe200078e021c */
[----:B------:R-:W-:Y:S01]  /*2510*/  @!P0 LDGSTS.E.BYPASS.LTC128B.128 [R35+0x2800], desc[UR18][R14.64+0x80] ;  /* 0x028000800e238fae */ /* 0x000fe2000b901d52 */
[----:B------:R-:W-:Y:S01]  /*2520*/  @!P6 IMAD.IADD R34, R37, 0x1, R31 ;  /* 0x000000012522e824 */ /* 0x000fe200078e021f */
[C---:B---3--:R-:W-:Y:S01]  /*2530*/  @!P6 LEA R10, P1, R36.reuse, R10, 0x1 ;  /* 0x0000000a240ae211 */ /* 0x048fe200078208ff */
[----:B------:R-:W-:Y:S01]  /*2540*/  @!P6 IMAD R23, R3, 0x2, R26 ;  /* 0x000000020317e824 */ /* 0x000fe200078e021a */
[----:B------:R-:W-:Y:S01]  /*2550*/  @!P0 LDGSTS.E.BYPASS.LTC128B.128 [R35+0x4800], desc[UR18][R14.64+0x100] ;  /* 0x048001000e238fae */ /* 0x000fe2000b901d52 */
[----:B------:R-:W-:Y:S01]  /*2560*/  @!P4 IMAD.IADD R9, R33, 0x1, R9 ;  /* 0x000000012109c824 */ /* 0x000fe200078e0209 */
[----:B------:R-:W-:-:S02]  /*2570*/  @!P6 LEA.HI.X R11, R36, R11, R34, 0x1, P1 ;  /* 0x0000000b240be211 */ /* 0x000fc400008f0c22 */
[----:B------:R2:W-:Y:S01]  /*2580*/  @!P0 LDGSTS.E.BYPASS.LTC128B.128 [R35+0x6800], desc[UR18][R14.64+0x180] ;  /* 0x068001800e238fae */ /* 0x0005e2000b901d52 */
[----:B------:R-:W-:Y:S02]  /*2590*/  ISETP.GE.AND P0, PT, R21, UR27, PT ;  /* 0x0000001b15007c0c */ /* 0x000fe4000bf06270 */
[C---:B----4-:R-:W-:Y:S01]  /*25a0*/  @!P4 LEA R26, P5, R32.reuse, R4, 0x1 ;  /* 0x00000004201ac211 */ /* 0x050fe200078a08ff */
[----:B------:R-:W-:Y:S01]  /*25b0*/  @!P6 LDGSTS.E.BYPASS.LTC128B.128 [R23+0x1000], desc[UR18][R10.64] ;  /* 0x010000000a17efae */ /* 0x000fe2000b901d52 */
[----:B------:R-:W-:Y:S02]  /*25c0*/  IADD3 R8, P1, R27, UR26, RZ ;  /* 0x0000001a1b087c10 */ /* 0x000fe4000ff3e0ff */
[----:B------:R-:W-:Y:S01]  /*25d0*/  @!P4 LEA.HI.X R27, R32, R5, R9, 0x1, P5 ;  /* 0x00000005201bc211 */ /* 0x000fe200028f0c09 */
[----:B------:R-:W-:Y:S01]  /*25e0*/  @!P6 LDGSTS.E.BYPASS.LTC128B.128 [R23+0x3000], desc[UR18][R10.64+0x80] ;  /* 0x030000800a17efae */ /* 0x000fe2000b901d52 */
[----:B------:R-:W-:Y:S01]  /*25f0*/  IADD3.X R9, R25, UR11, RZ, P1, !PT ;  /* 0x0000000b19097c10 */ /* 0x000fe20008ffe4ff */
[----:B------:R-:W-:Y:S01]  /*2600*/  @!P4 IMAD R25, R3, 0x2, R24 ;  /* 0x000000020319c824 */ /* 0x000fe200078e0218 */
[----:B------:R-:W-:Y:S01]  /*2610*/  ISETP.GE.AND P5, PT, R19, UR27, PT ;  /* 0x0000001b13007c0c */ /* 0x000fe2000bfa6270 */
[----:B------:R-:W-:Y:S01]  /*2620*/  @!P6 LDGSTS.E.BYPASS.LTC128B.128 [R23+0x5000], desc[UR18][R10.64+0x100] ;  /* 0x050001000a17efae */ /* 0x000fe2000b901d52 */
[----:B------:R-:W-:Y:S01]  /*2630*/  IMAD.U32 R24, RZ, RZ, UR12 ;  /* 0x0000000cff187e24 */ /* 0x000fe2000f8e00ff */
[----:B------:R-:W3:Y:S01]  /*2640*/  @!P0 LDC.64 R4, c[0x0][0x218] ;  /* 0x00008600ff048b82 */ /* 0x000ee20000000a00 */
[----:B------:R-:W-:Y:S01]  /*2650*/  UIMAD.WIDE.U32 UR10, UR12, 0x20, URZ ;  /* 0x000000200c0a78a5 */ /* 0x000fe2000f8e003f */
[----:B------:R4:W-:Y:S01]  /*2660*/  @!P6 LDGSTS.E.BYPASS.LTC128B.128 [R23+0x7000], desc[UR18][R10.64+0x180] ;  /* 0x070001800a17efae */ /* 0x0009e2000b901d52 */
[----:B------:R-:W-:-:S03]  /*2670*/  ISETP.GE.AND P6, PT, R20, UR27, PT ;  /* 0x0000001b14007c0c */ /* 0x000fc6000bfc6270 */
[----:B------:R-:W-:Y:S04]  /*2680*/  @!P4 LDGSTS.E.BYPASS.LTC128B.128 [R25+0x1800], desc[UR18][R26.64] ;  /* 0x018000001a19cfae */ /* 0x000fe8000b901d52 */
[----:B------:R-:W-:Y:S01]  /*2690*/  @!P4 LDGSTS.E.BYPASS.LTC128B.128 [R25+0x3800], desc[UR18][R26.64+0x80] ;  /* 0x038000801a19cfae */ /* 0x000fe2000b901d52 */
[----:B------:R-:W-:Y:S01]  /*26a0*/  VOTEU.ALL UP0, P5 ;  /* 0x00000000003f7886 */ /* 0x000fe20002800000 */
[----:B--2---:R-:W-:Y:S02]  /*26b0*/  @!P2 MOV R15, 0x400 ;  /* 0x00000400000fa802 */ /* 0x004fe40000000f00 */
[----:B------:R-:W-:Y:S01]  /*26c0*/  @!P4 LDGSTS.E.BYPASS.LTC128B.128 [R25+0x5800], desc[UR18][R26.64+0x100] ;  /* 0x058001001a19cfae */ /* 0x000fe2000b901d52 */
[C---:B-----5:R-:W-:Y:S02]  /*26d0*/  @!P2 LEA R14, P1, R165.reuse, R12, 0x1 ;  /* 0x0000000ca50ea211 */ /* 0x060fe400078208ff */
[----:B-1----:R-:W-:Y:S01]  /*26e0*/  @!P2 LEA R30, R30, R15, 0x18 ;  /* 0x0000000f1e1ea211 */ /* 0x002fe200078ec0ff */
[----:B------:R1:W-:Y:S01]  /*26f0*/  @!P4 LDGSTS.E.BYPASS.LTC128B.128 [R25+0x7800], desc[UR18][R26.64+0x180] ;  /* 0x078001801a19cfae */ /* 0x0003e2000b901d52 */
[----:B------:R-:W-:-:S02]  /*2700*/  @!P2 LEA.HI.X R15, R165, R13, R2, 0x1, P1 ;  /* 0x0000000da50fa211 */ /* 0x000fc400008f0c02 */
[----:B------:R-:W-:Y:S01]  /*2710*/  ISETP.GE.AND P4, PT, R21, UR27, PT ;  /* 0x0000001b15007c0c */ /* 0x000fe2000bf86270 */
[----:B------:R-:W2:Y:S01]  /*2720*/  @!P0 S2R R13, SR_CgaCtaId ;  /* 0x00000000000d8919 */ /* 0x000ea20000008800 */
[----:B------:R-:W-:Y:S01]  /*2730*/  @!P2 IMAD R29, R3, 0x2, R30 ;  /* 0x00000002031da824 */ /* 0x000fe200078e021e */
[----:B------:R-:W-:Y:S01]  /*2740*/  @!P0 LEA R24, P1, R24, R165, 0x4 ;  /* 0x000000a518188211 */ /* 0x000fe200078220ff */
[----:B------:R-:W-:Y:S01]  /*2750*/  IMAD.U32 R21, RZ, RZ, UR13 ;  /* 0x0000000dff157e24 */ /* 0x000fe2000f8e00ff */
[----:B------:R-:W5:Y:S01]  /*2760*/  @!P6 S2R R12, SR_CgaCtaId ;  /* 0x00000000000ce919 */ /* 0x000f620000008800 */
[----:B----4-:R-:W-:Y:S01]  /*2770*/  IMAD.U32 R23, RZ, RZ, UR12 ;  /* 0x0000000cff177e24 */ /* 0x010fe2000f8e00ff */
[----:B------:R-:W-:Y:S01]  /*2780*/  @!P2 LDGSTS.E.BYPASS.LTC128B.128 [R29+0x8000], desc[UR18][R14.64] ;  /* 0x080000000e1dafae */ /* 0x000fe2000b901d52 */
[----:B------:R-:W-:Y:S01]  /*2790*/  LEA.HI R10, R7, R6, RZ, 0x4 ;  /* 0x00000006070a7211 */ /* 0x000fe200078f20ff */
[----:B------:R-:W-:Y:S02]  /*27a0*/  IMAD.MOV.U32 R7, RZ, RZ, 0x10 ;  /* 0x00000010ff077424 */ /* 0x000fe400078e00ff */
[----:B------:R-:W-:Y:S01]  /*27b0*/  @!P2 LDGSTS.E.BYPASS.LTC128B.128 [R29+0xa000], desc[UR18][R14.64+0x80] ;  /* 0x0a0000800e1dafae */ /* 0x000fe2000b901d52 */
[----:B------:R-:W-:-:S03]  /*27c0*/  @!P0 LEA.HI.X R21, R23, R2, R21, 0x4, P1 ;  /* 0x0000000217158211 */ /* 0x000fc600008f2415 */
[----:B------:R-:W-:Y:S04]  /*27d0*/  @!P2 LDGSTS.E.BYPASS.LTC128B.128 [R29+0xc000], desc[UR18][R14.64+0x100] ;  /* 0x0c0001000e1dafae */ /* 0x000fe8000b901d52 */
[----:B------:R4:W-:Y:S01]  /*27e0*/  @!P2 LDGSTS.E.BYPASS.LTC128B.128 [R29+0xe000], desc[UR18][R14.64+0x180] ;  /* 0x0e0001800e1dafae */ /* 0x0009e2000b901d52 */
[----:B------:R-:W-:Y:S02]  /*27f0*/  ISETP.GE.AND P2, PT, R20, UR27, PT ;  /* 0x0000001b14007c0c */ /* 0x000fe4000bf46270 */
[----:B---3--:R-:W-:Y:S01]  /*2800*/  @!P0 LEA R20, P1, R24, R4, 0x1 ;  /* 0x0000000418148211 */ /* 0x008fe200078208ff */
[----:B------:R-:W3:Y:S01]  /*2810*/  @!P5 S2R R11, SR_CgaCtaId ;  /* 0x00000000000bd919 */ /* 0x000ee20000008800 */
[----:B------:R-:W-:Y:S01]  /*2820*/  SHF.R.S32.HI R4, RZ, 0x4, R10 ;  /* 0x00000004ff047819 */ /* 0x000fe2000001140a */
[----:B-1----:R-:W-:Y:S01]  /*2830*/  IMAD.WIDE.U32 R26, R16, UR6, R8 ;  /* 0x00000006101a7c25 */ /* 0x002fe2000f8e0008 */
[----:B------:R-:W-:Y:S01]  /*2840*/  @!P0 LEA.HI.X R21, R24, R5, R21, 0x1, P1 ;  /* 0x0000000518158211 */ /* 0x000fe200008f0c15 */
[----:B------:R-:W1:Y:S01]  /*2850*/  @!P6 LDC.64 R8, c[0x0][0x218] ;  /* 0x00008600ff08eb82 */ /* 0x000e620000000a00 */
[----:B------:R-:W-:Y:S01]  /*2860*/  ISETP.GE.AND P1, PT, R19, UR27, PT ;  /* 0x0000001b13007c0c */ /* 0x000fe2000bf26270 */
[----:B------:R-:W-:Y:S01]  /*2870*/  IMAD R5, R16, UR7, R17 ;  /* 0x0000000710057c24 */ /* 0x000fe2000f8e0211 */
[----:B------:R-:W-:Y:S01]  /*2880*/  LEA.HI R19, R4, R4, RZ, 0x1 ;  /* 0x0000000404137211 */ /* 0x000fe200078f08ff */
[----:B------:R-:W-:Y:S01]  /*2890*/  USHF.L.U32 UR6, UR13, 0x5, URZ ;  /* 0x000000050d067899 */ /* 0x000fe2000800063f */
[----:B------:R-:W-:Y:S01]  /*28a0*/  @!P0 MOV R16, 0x400 ;  /* 0x0000040000108802 */ /* 0x000fe20000000f00 */
[----:B------:R-:W-:Y:S01]  /*28b0*/  IMAD.IADD R25, R27, 0x1, R5 ;  /* 0x000000011b197824 */ /* 0x000fe200078e0205 */
[----:B------:R-:W-:Y:S01]  /*28c0*/  LOP3.LUT R17, R19, 0xfffffffe, RZ, 0xc0, !PT ;  /* 0xfffffffe13117812 */ /* 0x000fe200078ec0ff */
[----:B------:R-:W-:Y:S01]  /*28d0*/  USHF.L.U32 UR7, UR9, 0x5, URZ ;  /* 0x0000000509077899 */ /* 0x000fe2000800063f */
[----:B------:R-:W-:-:S03]  /*28e0*/  @!P5 MOV R24, 0x400 ;  /* 0x000004000018d802 */ /* 0x000fc60000000f00 */
[----:B----4-:R-:W-:Y:S01]  /*28f0*/  IMAD.IADD R14, R4, 0x1, -R17 ;  /* 0x00000001040e7824 */ /* 0x010fe200078e0a11 */
[----:B--2---:R-:W-:Y:S01]  /*2900*/  @!P0 LEA R4, R13, R16, 0x18 ;  /* 0x000000100d048211 */ /* 0x004fe200078ec0ff */
[----:B------:R-:W-:Y:S01]  /*2910*/  IMAD.U32 R13, RZ, RZ, UR6 ;  /* 0x00000006ff0d7e24 */ /* 0x000fe2000f8e00ff */
[----:B------:R-:W-:Y:S01]  /*2920*/  @!P6 MOV R15, 0x400 ;  /* 0x00000400000fe802 */ /* 0x000fe20000000f00 */
[----:B------:R-:W-:Y:S02]  /*2930*/  @!UP0 UIMAD UR6, UR13, 0x30, URZ ;  /* 0x000000300d0688a4 */ /* 0x000fe4000f8e023f */
[----:B------:R-:W-:Y:S01]  /*2940*/  @!P0 IMAD R17, R3, 0x2, R4 ;  /* 0x0000000203118824 */ /* 0x000fe200078e0204 */
[----:B-----5:R-:W-:Y:S01]  /*2950*/  @!P6 LEA R16, R12, R15, 0x18 ;  /* 0x0000000f0c10e211 */ /* 0x020fe200078ec0ff */
[----:B------:R-:W2:Y:S01]  /*2960*/  @!P5 LDC.64 R4, c[0x0][0x218] ;  /* 0x00008600ff04db82 */ /* 0x000ea20000000a00 */
[----:B---3--:R-:W-:Y:S01]  /*2970*/  @!P5 LEA R12, R11, R24, 0x18 ;  /* 0x000000180b0cd211 */ /* 0x008fe200078ec0ff */
[----:B------:R-:W-:Y:S01]  /*2980*/  IMAD.MOV.U32 R24, RZ, RZ, R26 ;  /* 0x000000ffff187224 */ /* 0x000fe200078e001a */
[----:B------:R-:W-:Y:S01]  /*2990*/  @!P0 LDGSTS.E.BYPASS.LTC128B.128 [R17+0x8800], desc[UR18][R20.64] ;  /* 0x0880000014118fae */ /* 0x000fe2000b901d52 */
[----:B------:R-:W-:Y:S01]  /*29a0*/  IMAD.U32 R26, RZ, RZ, UR12 ;  /* 0x0000000cff1a7e24 */ /* 0x000fe2000f8e00ff */
[----:B------:R-:W-:Y:S01]  /*29b0*/  VOTEU.ALL UP0, P1 ;  /* 0x00000000003f7886 */ /* 0x000fe20000800000 */
[----:B------:R-:W-:Y:S01]  /*29c0*/  IMAD R15, R18, UR8, RZ ;  /* 0x00000008120f7c24 */ /* 0x000fe2000f8e02ff */
[----:B------:R-:W-:Y:S04]  /*29d0*/  @!P0 LDGSTS.E.BYPASS.LTC128B.128 [R17+0xa800], desc[UR18][R20.64+0x80] ;  /* 0x0a80008014118fae */ /* 0x000fe8000b901d52 */
[----:B------:R-:W-:Y:S04]  /*29e0*/  @!P0 LDGSTS.E.BYPASS.LTC128B.128 [R17+0xc800], desc[UR18][R20.64+0x100] ;  /* 0x0c80010014118fae */ /* 0x000fe8000b901d52 */
[----:B------:R3:W-:Y:S01]  /*29f0*/  @!P0 LDGSTS.E.BYPASS.LTC128B.128 [R17+0xe800], desc[UR18][R20.64+0x180] ;  /* 0x0e80018014118fae */ /* 0x0007e2000b901d52 */
[----:B------:R-:W-:-:S04]  /*2a00*/  @!P6 IADD3 R11, P0, R165, UR10, RZ ;  /* 0x0000000aa50bec10 */ /* 0x000fc8000ff1e0ff */
[----:B------:R-:W-:Y:S01]  /*2a10*/  @!P6 IADD3.X R18, R2, UR11, R13, P0, !PT ;  /* 0x0000000b0212ec10 */ /* 0x000fe200087fe40d */
[C---:B------:R-:W-:Y:S01]  /*2a20*/  IMAD R13, R168.reuse, UR9, R15 ;  /* 0x00000009a80d7c24 */ /* 0x040fe2000f8e020f */
[C---:B-1----:R-:W-:Y:S01]  /*2a30*/  @!P6 LEA R8, P0, R11.reuse, R8, 0x1 ;  /* 0x000000080b08e211 */ /* 0x042fe200078008ff */
[----:B------:R-:W-:Y:S01]  /*2a40*/  IMAD.WIDE.U32 R168, R168, UR8, R24 ;  /* 0x00000008a8a87c25 */ /* 0x000fe2000f8e0018 */
[----:B------:R-:W-:Y:S01]  /*2a50*/  LOP3.LUT R15, R10, 0xfffffff0, RZ, 0xc0, !PT ;  /* 0xfffffff00a0f7812 */ /* 0x000fe200078ec0ff */
[----:B------:R-:W-:Y:S01]  /*2a60*/  ULDC.64 UR10, c[0x0][0x220] ;  /* 0x00008800000a7ab9 */ /* 0x000fe20000000a00 */
[----:B------:R-:W-:Y:S01]  /*2a70*/  @!P6 LEA.HI.X R9, R11, R9, R18, 0x1, P0 ;  /* 0x000000090b09e211 */ /* 0x000fe200000f0c12 */
[C---:B------:R-:W-:Y:S02]  /*2a80*/  @!P6 IMAD R11, R3.reuse, 0x2, R16 ;  /* 0x00000002030be824 */ /* 0x040fe400078e0210 */
[----:B------:R-:W-:Y:S02]  /*2a90*/  @!P5 IMAD R3, R3, 0x2, R12 ;  /* 0x000000020303d824 */ /* 0x000fe400078e020c */
[----:B------:R-:W-:Y:S01]  /*2aa0*/  IMAD.IADD R15, R6, 0x1, -R15 ;  /* 0x00000001060f7824 */ /* 0x000fe200078e0a0f */
[----:B------:R-:W-:Y:S01]  /*2ab0*/  @!P6 LDGSTS.E.BYPASS.LTC128B.128 [R11+0x9000], desc[UR18][R8.64] ;  /* 0x09000000080befae */ /* 0x000fe2000b901d52 */
[----:B------:R-:W-:-:S02]  /*2ac0*/  IMAD.IADD R166, R169, 0x1, R13 ;  /* 0x00000001a9a67824 */ /* 0x000fc400078e020d */
[----:B------:R-:W-:Y:S01]  /*2ad0*/  IMAD.U32 R13, RZ, RZ, UR8 ;  /* 0x00000008ff0d7e24 */ /* 0x000fe2000f8e00ff */
[----:B------:R-:W-:Y:S04]  /*2ae0*/  @!P6 LDGSTS.E.BYPASS.LTC128B.128 [R11+0xb000], desc[UR18][R8.64+0x80] ;  /* 0x0b000080080befae */ /* 0x000fe8000b901d52 */
[----:B------:R-:W-:Y:S01]  /*2af0*/  @!P6 LDGSTS.E.BYPASS.LTC128B.128 [R11+0xd000], desc[UR18][R8.64+0x100] ;  /* 0x0d000100080befae */ /* 0x000fe2000b901d52 */
[----:B---3--:R-:W-:Y:S02]  /*2b00*/  @!P5 IMAD.MOV.U32 R20, RZ, RZ, R165 ;  /* 0x000000ffff14d224 */ /* 0x008fe400078e00a5 */
[----:B------:R-:W-:Y:S01]  /*2b10*/  @!P5 IMAD.MOV.U32 R21, RZ, RZ, R2 ;  /* 0x000000ffff15d224 */ /* 0x000fe200078e0002 */
[----:B------:R1:W-:Y:S01]  /*2b20*/  @!P6 LDGSTS.E.BYPASS.LTC128B.128 [R11+0xf000], desc[UR18][R8.64+0x180] ;  /* 0x0f000180080befae */ /* 0x0003e2000b901d52 */
[C---:B------:R-:W-:Y:S01]  /*2b30*/  ISETP.GE.AND P6, PT, R22.reuse, UR27, PT ;  /* 0x0000001b16007c0c */ /* 0x040fe2000bfc6270 */
[----:B------:R-:W-:Y:S01]  /*2b40*/  IMAD.SHL.U32 R22, R22, 0x8, RZ ;  /* 0x0000000816167824 */ /* 0x000fe200078e00ff */
[----:B------:R-:W-:Y:S01]  /*2b50*/  UIMAD.WIDE.U32 UR26, UR8, 0x20, URZ ;  /* 0x00000020081a78a5 */ /* 0x000fe2000f8e003f */
[----:B------:R-:W-:-:S04]  /*2b60*/  @!P5 IMAD.WIDE.U32 R26, R26, 0x30, R20 ;  /* 0x000000301a1ad825 */ /* 0x000fc800078e0014 */
[----:B------:R-:W-:Y:S01]  /*2b70*/  @!P5 VIADD R10, R27, UR6 ;  /* 0x000000061b0adc36 */ /* 0x000fe20008000000 */
[C---:B--2---:R-:W-:Y:S01]  /*2b80*/  @!P5 LEA R16, P0, R26.reuse, R4, 0x1 ;  /* 0x000000041a10d211 */ /* 0x044fe200078008ff */
[----:B------:R-:W-:Y:S01]  /*2b90*/  @!UP0 UIMAD UR6, UR9, 0x60, URZ ;  /* 0x00000060090688a4 */ /* 0x000fe2000f8e023f */
[----:B------:R-:W-:Y:S01]  /*2ba0*/  SHF.R.S32.HI R4, RZ, 0x1f, R15 ;  /* 0x0000001fff047819 */ /* 0x000fe2000001140f */
[----:B------:R-:W-:Y:S01]  /*2bb0*/  UISETP.GT.AND UP0, UPT, UR24, UR15, UPT ;  /* 0x0000000f1800728c */ /* 0x000fe2000bf04270 */
[----:B------:R-:W-:Y:S01]  /*2bc0*/  @!P5 LEA.HI.X R17, R26, R5, R10, 0x1, P0 ;  /* 0x000000051a11d211 */ /* 0x000fe200000f0c0a */
[----:B------:R-:W-:Y:S01]  /*2bd0*/  IMAD.SHL.U32 R5, R0, 0x40, RZ ;  /* 0x0000004000057824 */ /* 0x000fe200078e00ff */
[----:B------:R-:W-:Y:S02]  /*2be0*/  LEA.HI R4, R4, R15, RZ, 0x3 ;  /* 0x0000000f04047211 */ /* 0x000fe400078f18ff */
[----:B------:R-:W-:Y:S01]  /*2bf0*/  LEA R232, P0, R168, UR10, 0x1 ;  /* 0x0000000aa8e87c11 */ /* 0x000fe2000f8008ff */
[----:B------:R-:W-:Y:S01]  /*2c00*/  @!P5 LDGSTS.E.BYPASS.LTC128B.128 [R3+0x9800], desc[UR18][R16.64] ;  /* 0x098000001003dfae */ /* 0x000fe2000b901d52 */
[----:B------:R-:W-:-:S02]  /*2c10*/  LOP3.LUT R5, R5, 0x1c0, RZ, 0xc0, !PT ;  /* 0x000001c005057812 */ /* 0x000fc400078ec0ff */
[----:B------:R-:W-:Y:S01]  /*2c20*/  LOP3.LUT R10, R4, 0xfffffff8, RZ, 0xc0, !PT ;  /* 0xfffffff8040a7812 */ /* 0x000fe200078ec0ff */
[----:B------:R-:W-:Y:S01]  /*2c30*/  @!P5 LDGSTS.E.BYPASS.LTC128B.128 [R3+0xb800], desc[UR18][R16.64+0x80] ;  /* 0x0b8000801003dfae */ /* 0x000fe2000b901d52 */
[----:B------:R-:W-:Y:S01]  /*2c40*/  LEA.HI.X R231, R168, UR11, R166, 0x1, P0 ;  /* 0x0000000ba8e77c11 */ /* 0x000fe200080f0ca6 */
[----:B------:R-:W-:Y:S02]  /*2c50*/  IMAD.SHL.U32 R4, R4, 0x40, RZ ;  /* 0x0000004004047824 */ /* 0x000fe400078e00ff */
[----:B------:R-:W-:Y:S01]  /*2c60*/  @!P5 LDGSTS.E.BYPASS.LTC128B.128 [R3+0xd800], desc[UR18][R16.64+0x100] ;  /* 0x0d8001001003dfae */ /* 0x000fe2000b901d52 */
[----:B-1----:R-:W-:Y:S01]  /*2c70*/  LOP3.LUT R9, R5, 0x8, R22, 0xf8, !PT ;  /* 0x0000000805097812 */ /* 0x002fe200078ef816 */
        /* <DEDUP_REMOVED lines=20> */
[----:B------:R-:W-:Y:S01]  /*2dc0*/  UIADD3 UR6, UR22, 0x1, -UR23 ;  /* 0x0000000116067890 */ /* 0x000fe2000fffe817 */
        /* <DEDUP_REMOVED lines=9> */
[----:B------:R-:W-:Y:S01]  /*2e60*/  IMAD.IADD R230, R3, 0x1, R230 ;  /* 0x0000000103e67824 */ /* 0x000fe200078e02e6 */
[----:B------:R-:W-:Y:S02]  /*2e70*/  UIADD3 UR7, UR6, UR16, URZ ;  /* 0x0000001006077290 */ /* 0x000fe4000fffe03f */
[----:B------:R-:W-:-:S02]  /*2e80*/  @!P4 IADD3.X R15, R231, UR27, R8, P0, !PT ;  /* 0x0000001be70fcc10 */ /* 0x000fc400087fe408 */
        /* <DEDUP_REMOVED lines=49> */
[----:B-1----:R-:W2:Y:S01]  /*31a0*/  LDSM.16.M88.4 R8, [R229+0x8800] ;  /* 0x00880000e508783b */ /* 0x002ea20000000200 */
[----:B------:R-:W-:Y:S02]  /*31b0*/  SEL R5, R5, 0xffffffe0, !P2 ;  /* 0xffffffe005057807 */ /* 0x000fe40005000000 */
[----:B------:R-:W-:Y:S01]  /*31c0*/  R2P PR, R0, 0x6 ;  /* 0x0000000600007804 */ /* 0x000fe20000000000 */
[----:B------:R-:W1:Y:S01]  /*31d0*/  LDSM.16.M88.4 R16, [R229+0x8000] ;  /* 0x00800000e510783b */ /* 0x000e620000000200 */
[----:B------:R-:W-:Y:S02]  /*31e0*/  VIADD R0, R229, 0x8000 ;  /* 0x00008000e5007836 */ /* 0x000fe40000000000 */
[--C-:B------:R-:W-:Y:S01]  /*31f0*/  IMAD R228, R7, 0x2, R230.reuse ;  /* 0x0000000207e47824 */ /* 0x100fe200078e02e6 */
[----:B------:R-:W3:Y:S01]  /*3200*/  LDSM.16.M88.4 R72, [R229+0x9000] ;  /* 0x00900000e548783b */ /* 0x000ee20000000200 */
[----:B------:R-:W-:-:S02]  /*3210*/  IMAD R226, R5, 0x2, R230 ;  /* 0x0000000205e27824 */ /* 0x000fc400078e02e6 */
[----:B------:R-:W-:Y:S01]  /*3220*/  IMAD R225, R5, 0x2, R228 ;  /* 0x0000000205e17824 */ /* 0x000fe200078e02e4 */
[----:B------:R-:W4:Y:S04]  /*3230*/  LDSM.16.M88.4 R68, [R229+0x9800] ;  /* 0x00980000e544783b */ /* 0x000f280000000200 */
[----:B------:R-:W-:Y:S01]  /*3240*/  @P1 VIADD R227, R0, 0xffffffe0 ;  /* 0xffffffe000e31836 */ /* 0x000fe20000000000 */
[----:B------:R-:W-:Y:S01]  /*3250*/  LDSM.16.M88.4 R52, [R228] ;  /* 0x00000000e434783b */ /* 0x000fe20000000200 */
[----:B------:R-:W-:Y:S02]  /*3260*/  IMAD.MOV.U32 R0, RZ, RZ, 0x40 ;  /* 0x00000040ff007424 */ /* 0x000fe400078e00ff */
[C---:B------:R-:W-:Y:S01]  /*3270*/  VIADD R219, R227.reuse, 0x800 ;  /* 0x00000800e3db7836 */ /* 0x040fe20000000000 */
[----:B------:R-:W5:Y:S01]  /*3280*/  LDSM.16.M88.4 R60, [R227+0x800] ;  /* 0x00080000e33c783b */ /* 0x000f620000000200 */
[C---:B------:R-:W-:Y:S01]  /*3290*/  VIADD R218, R227.reuse, 0x1000 ;  /* 0x00001000e3da7836 */ /* 0x040fe20000000000 */
[----:B------:R-:W-:Y:S01]  /*32a0*/  SEL R0, R0, 0xffffffc0, !P2 ;  /* 0xffffffc000007807 */ /* 0x000fe20005000000 */
[C---:B------:R-:W-:Y:S01]  /*32b0*/  VIADD R217, R227.reuse, 0x1800 ;  /* 0x00001800e3d97836 */ /* 0x040fe20000000000 */
[----:B------:R-:W5:Y:S01]  /*32c0*/  LDSM.16.M88.4 R64, [R227] ;  /* 0x00000000e340783b */ /* 0x000f620000000200 */
        /* <DEDUP_REMOVED lines=14> */
[----:B------:R-:W2:Y:S01]  /*33b0*/  LDSM.16.M88.4 R32, [R223+0x8000] ;  /* 0x00800000df20783b */ /* 0x000ea20000000200 */
[C---:B-1----:R-:W-:Y:S01]  /*33c0*/  HMMA.16816.F32.BF16 R20, R40.reuse, R16, RZ ;  /* 0x000000102814723c */ /* 0x042fe200000418ff */
[C---:B------:R-:W-:Y:S02]  /*33d0*/  VIADD R208, R227.reuse, 0x5800 ;  /* 0x00005800e3d07836 */ /* 0x040fe40000000000 */
[----:B------:R-:W1:Y:S01]  /*33e0*/  LDSM.16.M88.4 R24, [R223+0x9000] ;  /* 0x00900000df18783b */ /* 0x000e620000000200 */
[C---:B------:R-:W-:Y:S02]  /*33f0*/  VIADD R207, R227.reuse, 0x6000 ;  /* 0x00006000e3cf7836 */ /* 0x040fe40000000000 */
[----:B------:R-:W-:Y:S01]  /*3400*/  HMMA.16816.F32.BF16 R8, R40, R10, RZ ;  /* 0x0000000a2808723c */ /* 0x000fe200000418ff */
[----:B------:R-:W1:Y:S01]  /*3410*/  LDSM.16.M88.4 R80, [R223+0x9800] ;  /* 0x00980000df50783b */ /* 0x000e620000000200 */
[----:B------:R-:W-:-:S02]  /*3420*/  VIADD R206, R227, 0x6800 ;  /* 0x00006800e3ce7836 */ /* 0x000fc40000000000 */
[C---:B------:R-:W-:Y:S01]  /*3430*/  VIADD R205, R227.reuse, 0x7000 ;  /* 0x00007000e3cd7836 */ /* 0x040fe20000000000 */
[----:B------:R-:W0:Y:S01]  /*3440*/  LDGDEPBAR ;  /* 0x00000000000079af */ /* 0x000e220000000000 */
[----:B------:R-:W-:Y:S01]  /*3450*/  HMMA.16816.F32.BF16 R16, R40, R18, RZ ;  /* 0x000000122810723c */ /* 0x000fe200000418ff */
[----:B------:R-:W-:-:S05]  /*3460*/  VIADD R204, R227, 0x7800 ;  /* 0x00007800e3cc7836 */ /* 0x000fca0000000000 */
[C---:B---3--:R-:W-:Y:S06]  /*3470*/  HMMA.16816.F32.BF16 R76, R40.reuse, R72, RZ ;  /* 0x00000048284c723c */ /* 0x048fec00000418ff */
[C---:B------:R-:W-:Y:S06]  /*3480*/  HMMA.16816.F32.BF16 R72, R40.reuse, R74, RZ ;  /* 0x0000004a2848723c */ /* 0x040fec00000418ff */
[C---:B----4-:R-:W-:Y:S06]  /*3490*/  HMMA.16816.F32.BF16 R44, R40.reuse, R68, RZ ;  /* 0x00000044282c723c */ /* 0x050fec00000418ff */
[----:B------:R-:W-:Y:S01]  /*34a0*/  HMMA.16816.F32.BF16 R40, R40, R70, RZ ;  /* 0x000000462828723c */ /* 0x000fe200000418ff */
[----:B------:R-:W-:Y:S05]  /*34b0*/  LDSM.16.M88.4 R68, [R225] ;  /* 0x00000000e144783b */ /* 0x000fea0000000200 */
[C---:B-----5:R-:W-:Y:S06]  /*34c0*/  HMMA.16816.F32.BF16 R12, R52.reuse, R60, R12 ;  /* 0x0000003c340c723c */ /* 0x060fec000004180c */
[C---:B------:R-:W-:Y:S06]  /*34d0*/  HMMA.16816.F32.BF16 R20, R52.reuse, R64, R20 ;  /* 0x000000403414723c */ /* 0x040fec0000041814 */
[C---:B------:R-:W-:Y:S01]  /*34e0*/  HMMA.16816.F32.BF16 R8, R52.reuse, R62, R8 ;  /* 0x0000003e3408723c */ /* 0x040fe20000041808 */
[----:B------:R-:W3:Y:S05]  /*34f0*/  LDSM.16.M88.4 R60, [R216+0x800] ;  /* 0x00080000d83c783b */ /* 0x000eea0000000200 */
[C---:B------:R-:W-:Y:S01]  /*3500*/  HMMA.16816.F32.BF16 R16, R52.reuse, R66, R16 ;  /* 0x000000423410723c */ /* 0x040fe20000041810 */
[----:B------:R-:W4:Y:S05]  /*3510*/  LDSM.16.M88.4 R64, [R216] ;  /* 0x00000000d840783b */ /* 0x000f2a0000000200 */
[C---:B------:R-:W-:Y:S06]  /*3520*/  HMMA.16816.F32.BF16 R76, R52.reuse, R56, R76 ;  /* 0x00000038344c723c */ /* 0x040fec000004184c */
[C---:B------:R-:W-:Y:S01]  /*3530*/  HMMA.16816.F32.BF16 R72, R52.reuse, R58, R72 ;  /* 0x0000003a3448723c */ /* 0x040fe20000041848 */
[----:B------:R-:W5:Y:S05]  /*3540*/  LDSM.16.M88.4 R56, [R216+0x1000] ;  /* 0x00100000d838783b */ /* 0x000f6a0000000200 */
[C---:B------:R-:W-:Y:S06]  /*3550*/  HMMA.16816.F32.BF16 R44, R52.reuse, R48, R44 ;  /* 0x00000030342c723c */ /* 0x040fec000004182c */
[----:B------:R-:W-:Y:S01]  /*3560*/  HMMA.16816.F32.BF16 R40, R52, R50, R40 ;  /* 0x000000323428723c */ /* 0x000fe20000041828 */
[----:B------:R-:W-:Y:S04]  /*3570*/  LDSM.16.M88.4 R52, [R230+0x2000] ;  /* 0x00200000e634783b */ /* 0x000fe80000000200 */
[----:B------:R-:W-:Y:S01]  /*3580*/  LDSM.16.M88.4 R48, [R229+0xa000] ;  /* 0x00a00000e530783b */ /* 0x000fe20000000200 */
[C---:B--2---:R-:W-:Y:S06]  /*3590*/  HMMA.16816.F32.BF16 R12, R36.reuse, R28, R12 ;  /* 0x0000001c240c723c */ /* 0x044fec000004180c */
[C---:B------:R-:W-:Y:S06]  /*35a0*/  HMMA.16816.F32.BF16 R20, R36.reuse, R32, R20 ;  /* 0x000000202414723c */ /* 0x040fec0000041814 */
[C---:B------:R-:W-:Y:S01]  /*35b0*/  HMMA.16816.F32.BF16 R8, R36.reuse, R30, R8 ;  /* 0x0000001e2408723c */ /* 0x040fe20000041808 */
[----:B------:R-:W2:Y:S05]  /*35c0*/  LDSM.16.M88.4 R28, [R216+0x1800] ;  /* 0x00180000d81c783b */ /* 0x000eaa0000000200 */
[C---:B------:R-:W-:Y:S01]  /*35d0*/  HMMA.16816.F32.BF16 R16, R36.reuse, R34, R16 ;  /* 0x000000222410723c */ /* 0x040fe20000041810 */
[----:B------:R-:W2:Y:S05]  /*35e0*/  LDSM.16.M88.4 R32, [R229+0xa800] ;  /* 0x00a80000e520783b */ /* 0x000eaa0000000200 */
[C---:B-1----:R-:W-:Y:S06]  /*35f0*/  HMMA.16816.F32.BF16 R76, R36.reuse, R24, R76 ;  /* 0x00000018244c723c */ /* 0x042fec000004184c */
[C---:B------:R-:W-:Y:S06]  /*3600*/  HMMA.16816.F32.BF16 R44, R36.reuse, R80, R44 ;  /* 0x00000050242c723c */ /* 0x040fec000004182c */
[----:B------:R-:W-:Y:S06]  /*3610*/  HMMA.16816.F32.BF16 R40, R36, R82, R40 ;  /* 0x000000522428723c */ /* 0x000fec0000041828 */
[C---:B---3--:R-:W-:Y:S06]  /*3620*/  HMMA.16816.F32.BF16 R12, R68.reuse, R60, R12 ;  /* 0x0000003c440c723c */ /* 0x048fec000004180c */
[----:B----4-:R-:W-:Y:S06]  /*3630*/  HMMA.16816.F32.BF16 R20, R68, R64, R20 ;  /* 0x000000404414723c */ /* 0x010fec0000041814 */
[----:B------:R-:W-:Y:S01]  /*3640*/  HMMA.16816.F32.BF16 R72, R36, R26, R72 ;  /* 0x0000001a2448723c */ /* 0x000fe20000041848 */
[----:B------:R-:W1:Y:S04]  /*3650*/  LDSM.16.M88.4 R36, [R229+0xb800] ;  /* 0x00b80000e524783b */ /* 0x000e680000000200 */
[----:B------:R-:W-:Y:S01]  /*3660*/  LDSM.16.M88.4 R24, [R229+0xb000] ;  /* 0x00b00000e518783b */ /* 0x000fe20000000200 */
[C---:B------:R-:W-:Y:S03]  /*3670*/  HMMA.16816.F32.BF16 R16, R68.reuse, R66, R16 ;  /* 0x000000424410723c */ /* 0x040fe60000041810 */
[----:B------:R-:W-:Y:S03]  /*3680*/  LDSM.16.M88.4 R64, [R227+0x2000] ;  /* 0x00200000e340783b */ /* 0x000fe60000000200 */
[C---:B------:R-:W-:Y:S01]  /*3690*/  HMMA.16816.F32.BF16 R8, R68.reuse, R62, R8 ;  /* 0x0000003e4408723c */ /* 0x040fe20000041808 */
[----:B------:R-:W-:Y:S05]  /*36a0*/  LDSM.16.M88.4 R60, [R227+0x2800] ;  /* 0x00280000e33c783b */ /* 0x000fea0000000200 */
[C---:B-----5:R-:W-:Y:S01]  /*36b0*/  HMMA.16816.F32.BF16 R80, R68.reuse, R56, R76 ;  /* 0x000000384450723c */ /* 0x060fe2000004184c */
[----:B------:R-:W3:Y:S05]  /*36c0*/  LDSM.16.M88.4 R76, [R228+0x2000] ;  /* 0x00200000e44c783b */ /* 0x000eea0000000200 */
[C---:B--2---:R-:W-:Y:S06]  /*36d0*/  HMMA.16816.F32.BF16 R44, R68.reuse, R28, R44 ;  /* 0x0000001c442c723c */ /* 0x044fec000004182c */
[----:B------:R-:W-:Y:S01]  /*36e0*/  HMMA.16816.F32.BF16 R40, R68, R30, R40 ;  /* 0x0000001e4428723c */ /* 0x000fe20000041828 */
[----:B------:R-:W2:Y:S05]  /*36f0*/  LDSM.16.M88.4 R28, [R227+0x3800] ;  /* 0x00380000e31c783b */ /* 0x000eaa0000000200 */
[C---:B------:R-:W-:Y:S06]  /*3700*/  HMMA.16816.F32.BF16 R12, R52.reuse, R32, R12 ;  /* 0x00000020340c723c */ /* 0x040fec000004180c */
[----:B------:R-:W-:Y:S06]  /*3710*/  HMMA.16816.F32.BF16 R20, R52, R48, R20 ;  /* 0x000000303414723c */ /* 0x000fec0000041814 */
[----:B------:R-:W-:Y:S01]  /*3720*/  HMMA.16816.F32.BF16 R72, R68, R58, R72 ;  /* 0x0000003a4448723c */ /* 0x000fe20000041848 */
[----:B------:R-:W-:Y:S04]  /*3730*/  LDSM.16.M88.4 R68, [R226+0x2000] ;  /* 0x00200000e244783b */ /* 0x000fe80000000200 */
[----:B------:R-:W-:Y:S01]  /*3740*/  LDSM.16.M88.4 R56, [R227+0x3000] ;  /* 0x00300000e338783b */ /* 0x000fe20000000200 */
[C---:B------:R-:W-:Y:S03]  /*3750*/  HMMA.16816.F32.BF16 R16, R52.reuse, R50, R16 ;  /* 0x000000323410723c */ /* 0x040fe60000041810 */
[----:B------:R-:W-:Y:S03]  /*3760*/  LDSM.16.M88.4 R48, [R223+0xa000] ;  /* 0x00a00000df30783b */ /* 0x000fe60000000200 */
[C---:B------:R-:W-:Y:S01]  /*3770*/  HMMA.16816.F32.BF16 R8, R52.reuse, R34, R8 ;  /* 0x000000223408723c */ /* 0x040fe20000041808 */
[----:B------:R-:W4:Y:S05]  /*3780*/  LDSM.16.M88.4 R32, [R223+0xa800] ;  /* 0x00a80000df20783b */ /* 0x000f2a0000000200 */
[C---:B-1----:R-:W-:Y:S06]  /*3790*/  HMMA.16816.F32.BF16 R44, R52.reuse, R36, R44 ;  /* 0x00000024342c723c */ /* 0x042fec000004182c */
[----:B------:R-:W-:Y:S01]  /*37a0*/  HMMA.16816.F32.BF16 R40, R52, R38, R40 ;  /* 0x000000263428723c */ /* 0x000fe20000041828 */
[----:B------:R-:W1:Y:S05]  /*37b0*/  LDSM.16.M88.4 R36, [R223+0xb800] ;  /* 0x00b80000df24783b */ /* 0x000e6a0000000200 */
[----:B---3--:R-:W-:Y:S06]  /*37c0*/  HMMA.16816.F32.BF16 R12, R76, R60, R12 ;  /* 0x0000003c4c0c723c */ /* 0x008fec000004180c */
[----:B------:R-:W-:Y:S06]  /*37d0*/  HMMA.16816.F32.BF16 R80, R52, R24, R80 ;  /* 0x000000183450723c */ /* 0x000fec0000041850 */
[----:B------:R-:W-:Y:S06]  /*37e0*/  HMMA.16816.F32.BF16 R20, R76, R64, R20 ;  /* 0x000000404c14723c */ /* 0x000fec0000041814 */
[----:B------:R-:W-:Y:S01]  /*37f0*/  HMMA.16816.F32.BF16 R72, R52, R26, R72 ;  /* 0x0000001a3448723c */ /* 0x000fe20000041848 */
[----:B------:R-:W-:Y:S04]  /*3800*/  LDSM.16.M88.4 R52, [R216+0x2800] ;  /* 0x00280000d834783b */ /* 0x000fe80000000200 */
[----:B------:R-:W-:Y:S01]  /*3810*/  LDSM.16.M88.4 R24, [R223+0xb000] ;  /* 0x00b00000df18783b */ /* 0x000fe20000000200 */
[C---:B------:R-:W-:Y:S03]  /*3820*/  HMMA.16816.F32.BF16 R16, R76.reuse, R66, R16 ;  /* 0x000000424c10723c */ /* 0x040fe60000041810 */
[----:B------:R-:W3:Y:S03]  /*3830*/  LDSM.16.M88.4 R64, [R225+0x2000] ;  /* 0x00200000e140783b */ /* 0x000ee60000000200 */
[C---:B------:R-:W-:Y:S01]  /*3840*/  HMMA.16816.F32.BF16 R8, R76.reuse, R62, R8 ;  /* 0x0000003e4c08723c */ /* 0x040fe20000041808 */
[----:B------:R-:W5:Y:S05]  /*3850*/  LDSM.16.M88.4 R60, [R216+0x2000] ;  /* 0x00200000d83c783b */ /* 0x000f6a0000000200 */
[C---:B--2---:R-:W-:Y:S06]  /*3860*/  HMMA.16816.F32.BF16 R44, R76.reuse, R28, R44 ;  /* 0x0000001c4c2c723c */ /* 0x044fec000004182c */
[----:B------:R-:W-:Y:S01]  /*3870*/  HMMA.16816.F32.BF16 R40, R76, R30, R40 ;  /* 0x0000001e4c28723c */ /* 0x000fe20000041828 */
[----:B------:R-:W2:Y:S05]  /*3880*/  LDSM.16.M88.4 R28, [R216+0x3800] ;  /* 0x00380000d81c783b */ /* 0x000eaa0000000200 */
[----:B----4-:R-:W-:Y:S06]  /*3890*/  HMMA.16816.F32.BF16 R12, R68, R32, R12 ;  /* 0x00000020440c723c */ /* 0x010fec000004180c */
[----:B------:R-:W-:Y:S06]  /*38a0*/  HMMA.16816.F32.BF16 R80, R76, R56, R80 ;  /* 0x000000384c50723c */ /* 0x000fec0000041850 */
        /* <DEDUP_REMOVED lines=13> */
[----:B-----5:R-:W-:Y:S06]  /*3980*/  HMMA.16816.F32.BF16 R20, R64, R60, R20 ;  /* 0x0000003c4014723c */ /* 0x020fec0000041814 */
[----:B------:R-:W-:Y:S01]  /*3990*/  HMMA.16816.F32.BF16 R72, R68, R26, R72 ;  /* 0x0000001a4448723c */ /* 0x000fe20000041848 */
[----:B------:R-:W-:Y:S04]  /*39a0*/  LDSM.16.M88.4 R68, [R228+0x4000] ;  /* 0x00400000e444783b */ /* 0x000fe80000000200 */
[----:B------:R-:W-:Y:S01]  /*39b0*/  LDSM.16.M88.4 R24, [R229+0xd000] ;  /* 0x00d00000e518783b */ /* 0x000fe20000000200 */
[C---:B------:R-:W-:Y:S03]  /*39c0*/  HMMA.16816.F32.BF16 R16, R64.reuse, R62, R16 ;  /* 0x0000003e4010723c */ /* 0x040fe60000041810 */
[----:B------:R-:W-:Y:S03]  /*39d0*/  LDSM.16.M88.4 R60, [R227+0x4000] ;  /* 0x00400000e33c783b */ /* 0x000fe60000000200 */
[C---:B------:R-:W-:Y:S01]  /*39e0*/  HMMA.16816.F32.BF16 R8, R64.reuse, R54, R8 ;  /* 0x000000364008723c */ /* 0x040fe20000041808 */
[----:B------:R-:W3:Y:S05]  /*39f0*/  LDSM.16.M88.4 R52, [R227+0x4800] ;  /* 0x00480000e334783b */ /* 0x000eea0000000200 */
        /* <DEDUP_REMOVED lines=54> */
[----:B------:R-:W-:Y:S05]  /*3d60*/  LDSM.16.M88.4 R28, [R227+0x7800] ;  /* 0x00780000e31c783b */ /* 0x000fea0000000200 */
[----:B----4-:R-:W-:Y:S06]  /*3d70*/  HMMA.16816.F32.BF16 R12, R68, R32, R12 ;  /* 0x00000020440c723c */ /* 0x010fec000004180c */
[----:B------:R-:W-:Y:S06]  /*3d80*/  HMMA.16816.F32.BF16 R80, R76, R56, R80 ;  /* 0x000000384c50723c */ /* 0x000fec0000041850 */
[C---:B------:R-:W-:Y:S06]  /*3d90*/  HMMA.16816.F32.BF16 R20, R68.reuse, R48, R20 ;  /* 0x000000304414723c */ /* 0x040fec0000041814 */
[C---:B------:R-:W-:Y:S01]  /*3da0*/  HMMA.16816.F32.BF16 R16, R68.reuse, R50, R16 ;  /* 0x000000324410723c */ /* 0x040fe20000041810 */
[----:B------:R-:W-:Y:S05]  /*3db0*/  LDSM.16.M88.4 R48, [R223+0xe800] ;  /* 0x00e80000df30783b */ /* 0x000fea0000000200 */
[----:B------:R-:W-:Y:S01]  /*3dc0*/  HMMA.16816.F32.BF16 R32, R68, R34, R8 ;  /* 0x000000224420723c */ /* 0x000fe20000041808 */
[----:B------:R-:W2:Y:S05]  /*3dd0*/  LDSM.16.M88.4 R8, [R226+0x6000] ;  /* 0x00600000e208783b */ /* 0x000eaa0000000200 */
[----:B------:R-:W-:Y:S01]  /*3de0*/  HMMA.16816.F32.BF16 R72, R76, R58, R72 ;  /* 0x0000003a4c48723c */ /* 0x000fe20000041848 */
[----:B------:R-:W4:Y:S04]  /*3df0*/  LDSM.16.M88.4 R56, [R227+0x7000] ;  /* 0x00700000e338783b */ /* 0x000f280000000200 */
[----:B------:R-:W5:Y:S01]  /*3e00*/  LDSM.16.M88.4 R76, [R223+0xe000] ;  /* 0x00e00000df4c783b */ /* 0x000f620000000200 */
[C---:B-1----:R-:W-:Y:S06]  /*3e10*/  HMMA.16816.F32.BF16 R44, R68.reuse, R36, R44 ;  /* 0x00000024442c723c */ /* 0x042fec000004182c */
[----:B------:R-:W-:Y:S06]  /*3e20*/  HMMA.16816.F32.BF16 R40, R68, R38, R40 ;  /* 0x000000264428723c */ /* 0x000fec0000041828 */
[----:B---3--:R-:W-:Y:S01]  /*3e30*/  HMMA.16816.F32.BF16 R36, R64, R52, R12 ;  /* 0x000000344024723c */ /* 0x008fe2000004180c */
[----:B------:R-:W-:Y:S05]  /*3e40*/  LDSM.16.M88.4 R12, [R225+0x6000] ;  /* 0x00600000e10c783b */ /* 0x000fea0000000200 */
[----:B------:R-:W-:Y:S06]  /*3e50*/  HMMA.16816.F32.BF16 R80, R68, R24, R80 ;  /* 0x000000184450723c */ /* 0x000fec0000041850 */
[----:B------:R-:W-:Y:S06]  /*3e60*/  HMMA.16816.F32.BF16 R20, R64, R60, R20 ;  /* 0x0000003c4014723c */ /* 0x000fec0000041814 */
[----:B------:R-:W-:Y:S01]  /*3e70*/  HMMA.16816.F32.BF16 R72, R68, R26, R72 ;  /* 0x0000001a4448723c */ /* 0x000fe20000041848 */
[----:B------:R-:W1:Y:S05]  /*3e80*/  LDSM.16.M88.4 R24, [R223+0xf000] ;  /* 0x00f00000df18783b */ /* 0x000e6a0000000200 */
[C---:B------:R-:W-:Y:S01]  /*3e90*/  HMMA.16816.F32.BF16 R16, R64.reuse, R62, R16 ;  /* 0x0000003e4010723c */ /* 0x040fe20000041810 */
[----:B------:R-:W3:Y:S05]  /*3ea0*/  LDSM.16.M88.4 R60, [R216+0x6000] ;  /* 0x00600000d83c783b */ /* 0x000eea0000000200 */
[----:B------:R-:W-:Y:S01]  /*3eb0*/  HMMA.16816.F32.BF16 R52, R64, R54, R32 ;  /* 0x000000364034723c */ /* 0x000fe20000041820 */
[----:B------:R-:W3:Y:S05]  /*3ec0*/  LDSM.16.M88.4 R32, [R223+0xf800] ;  /* 0x00f80000df20783b */ /* 0x000eea0000000200 */
[----:B--2---:R-:W-:Y:S06]  /*3ed0*/  HMMA.16816.F32.BF16 R36, R8, R48, R36 ;  /* 0x000000300824723c */ /* 0x004fec0000041824 */
[----:B----4-:R-:W-:Y:S01]  /*3ee0*/  HMMA.16816.F32.BF16 R80, R64, R56, R80 ;  /* 0x000000384050723c */ /* 0x010fe20000041850 */
[----:B------:R-:W-:-:S05]  /*3ef0*/  LOP3.LUT R49, R84, 0xffffffe0, RZ, 0xc0, !PT ;  /* 0xffffffe054317812 */ /* 0x000fca00078ec0ff */
[----:B-----5:R-:W-:Y:S01]  /*3f00*/  HMMA.16816.F32.BF16 R20, R8, R76, R20 ;  /* 0x0000004c0814723c */ /* 0x020fe20000041814 */
[----:B------:R-:W-:-:S05]  /*3f10*/  IMAD.IADD R49, R6, 0x1, -R49 ;  /* 0x0000000106317824 */ /* 0x000fca00078e0a31 */
[----:B------:R-:W-:Y:S01]  /*3f20*/  HMMA.16816.F32.BF16 R44, R64, R28, R44 ;  /* 0x0000001c402c723c */ /* 0x000fe2000004182c */
[----:B------:R-:W-:-:S04]  /*3f30*/  SHF.R.S32.HI R0, RZ, 0x1f, R49 ;  /* 0x0000001fff007819 */ /* 0x000fc80000011431 */
[----:B------:R-:W-:Y:S01]  /*3f40*/  LEA.HI R49, R0, R49, RZ, 0x2 ;  /* 0x0000003100317211 */ /* 0x000fe200078f10ff */
[C---:B------:R-:W-:Y:S01]  /*3f50*/  HMMA.16816.F32.BF16 R40, R64.reuse, R30, R40 ;  /* 0x0000001e4028723c */ /* 0x040fe20000041828 */
[----:B------:R-:W2:Y:S01]  /*3f60*/  LDSM.16.M88.4 R28, [R216+0x6800] ;  /* 0x00680000d81c783b */ /* 0x000ea20000000200 */
[----:B------:R-:W-:Y:S02]  /*3f70*/  LOP3.LUT R0, R3, R4, RZ, 0xfc, !PT ;  /* 0x0000000403007212 */ /* 0x000fe400078efcff */
[----:B------:R-:W-:Y:S02]  /*3f80*/  SHF.R.S32.HI R49, RZ, 0x2, R49 ;  /* 0x00000002ff317819 */ /* 0x000fe40000011431 */
[----:B------:R-:W-:Y:S03]  /*3f90*/  HMMA.16816.F32.BF16 R72, R64, R58, R72 ;  /* 0x0000003a4048723c */ /* 0x000fe60000041848 */
[----:B------:R-:W-:-:S03]  /*3fa0*/  IMAD.IADD R240, R49, 0x1, R240 ;  /* 0x0000000131f07824 */ /* 0x000fc600078e02f0 */
[C---:B------:R-:W-:Y:S01]  /*3fb0*/  HMMA.16816.F32.BF16 R16, R8.reuse, R78, R16 ;  /* 0x0000004e0810723c */ /* 0x040fe20000041810 */
[C---:B------:R-:W-:Y:S01]  /*3fc0*/  VIADD R238, R240.reuse, 0x8 ;  /* 0x00000008f0ee7836 */ /* 0x040fe20000000000 */
[C---:B------:R-:W-:Y:S02]  /*3fd0*/  VIADDMNMX R239, R240.reuse, UR7, R239, PT ;  /* 0x00000007f0ef7c46 */ /* 0x040fe4000b8001ef */
[----:B------:R-:W-:Y:S02]  /*3fe0*/  VIADDMNMX R240, R240, UR20, RZ, !PT ;  /* 0x00000014f0f07c46 */ /* 0x000fe4000f8001ff */
[----:B-1----:R-:W-:Y:S06]  /*3ff0*/  HMMA.16816.F32.BF16 R80, R8, R24, R80 ;  /* 0x000000180850723c */ /* 0x002fec0000041850 */
[----:B---3--:R-:W-:Y:S01]  /*4000*/  HMMA.16816.F32.BF16 R20, R12, R60, R20 ;  /* 0x0000003c0c14723c */ /* 0x008fe20000041814 */
[----:B------:R-:W-:Y:S01]  /*4010*/  IMAD.U32 R25, RZ, RZ, UR6 ;  /* 0x00000006ff197e24 */ /* 0x000fe2000f8e00ff */
[----:B------:R-:W-:-:S04]  /*4020*/  @!UP0 ULDC.64 UR6, c[0x0][0x218] ;  /* 0x0000860000068ab9 */ /* 0x000fc80000000a00 */
[C---:B------:R-:W-:Y:S01]  /*4030*/  IADD3 R25, R238.reuse, UR16, R25 ;  /* 0x00000010ee197c10 */ /* 0x040fe2000fffe019 */
[----:B------:R-:W-:Y:S01]  /*4040*/  HMMA.16816.F32.BF16 R52, R8, R50, R52 ;  /* 0x000000320834723c */ /* 0x000fe20000041834 */
[----:B------:R-:W-:Y:S02]  /*4050*/  VIADDMNMX R238, R238, UR20, RZ, !PT ;  /* 0x00000014eeee7c46 */ /* 0x000fe4000f8001ff */
[----:B------:R-:W-:-:S03]  /*4060*/  VIMNMX R234, R25, UR22, PT ;  /* 0x0000001619ea7c48 */ /* 0x000fc6000bfe0100 */
[C---:B------:R-:W-:Y:S01]  /*4070*/  HMMA.16816.F32.BF16 R72, R8.reuse, R26, R72 ;  /* 0x0000001a0848723c */ /* 0x040fe20000041848 */
[----:B------:R-:W1:Y:S05]  /*4080*/  LDSM.16.M88.4 R24, [R216+0x7000] ;  /* 0x00700000d818783b */ /* 0x000e6a0000000200 */
[----:B------:R-:W-:Y:S06]  /*4090*/  HMMA.16816.F32.BF16 R44, R8, R32, R44 ;  /* 0x00000020082c723c */ /* 0x000fec000004182c */
[----:B--2---:R-:W-:Y:S01]  /*40a0*/  HMMA.16816.F32.BF16 R36, R12, R28, R36 ;  /* 0x0000001c0c24723c */ /* 0x004fe20000041824 */
[----:B------:R-:W-:-:S04]  /*40b0*/  VIADD R33, R241, UR25 ;  /* 0x00000019f1217c36 */ /* 0x000fc80008000000 */
[C---:B------:R-:W-:Y:S01]  /*40c0*/  VIADD R49, R33.reuse, 0x1 ;  /* 0x0000000121317836 */ /* 0x040fe20000000000 */
[C---:B------:R-:W-:Y:S01]  /*40d0*/  ISETP.GE.AND P0, PT, R33.reuse, R234, PT ;  /* 0x000000ea2100720c */ /* 0x040fe20003f06270 */
[C---:B------:R-:W-:Y:S01]  /*40e0*/  VIADD R29, R33.reuse, 0x9 ;  /* 0x00000009211d7836 */ /* 0x040fe20000000000 */
[C---:B------:R-:W-:Y:S01]  /*40f0*/  HMMA.16816.F32.BF16 R16, R12.reuse, R62, R16 ;  /* 0x0000003e0c10723c */ /* 0x040fe20000041810 */
[CC--:B------:R-:W-:Y:S01]  /*4100*/  ISETP.GE.AND P1, PT, R33.reuse, R239.reuse, PT ;  /* 0x000000ef2100720c */ /* 0x0c0fe20003f26270 */
[C---:B------:R-:W-:Y:S01]  /*4110*/  VIADD R51, R33.reuse, 0x10 ;  /* 0x0000001021337836 */ /* 0x040fe20000000000 */
[C---:B------:R-:W-:Y:S01]  /*4120*/  ISETP.LT.OR P0, PT, R33.reuse, R238, P0 ;  /* 0x000000ee2100720c */ /* 0x040fe20000701670 */
[----:B------:R-:W-:Y:S01]  /*4130*/  VIADD R57, R33, 0x18 ;  /* 0x0000001821397836 */ /* 0x000fe20000000000 */
[C---:B------:R-:W-:Y:S01]  /*4140*/  ISETP.GE.AND P5, PT, R49.reuse, R239, PT ;  /* 0x000000ef3100720c */ /* 0x040fe20003fa6270 */
[----:B------:R-:W-:Y:S01]  /*4150*/  HMMA.16816.F32.BF16 R52, R12, R30, R52 ;  /* 0x0000001e0c34723c */ /* 0x000fe20000041834 */
[----:B------:R-:W-:-:S02]  /*4160*/  ISETP.GE.AND P2, PT, R49, R234, PT ;  /* 0x000000ea3100720c */ /* 0x000fc40003f46270 */
[----:B------:R-:W-:Y:S02]  /*4170*/  FSEL R6, R22, -INF , !P0 ;  /* 0xff80000016067808 */ /* 0x000fe40004000000 */
[C---:B------:R-:W-:Y:S01]  /*4180*/  ISETP.GE.AND P6, PT, R29.reuse, R239, PT ;  /* 0x000000ef1d00720c */ /* 0x040fe20003fc6270 */
[----:B------:R-:W-:Y:S01]  /*4190*/  HMMA.16816.F32.BF16 R40, R8, R34, R40 ;  /* 0x000000220828723c */ /* 0x000fe20000041828 */
[----:B------:R-:W-:Y:S02]  /*41a0*/  ISETP.GE.AND P0, PT, R29, R234, PT ;  /* 0x000000ea1d00720c */ /* 0x000fe40003f06270 */
[C---:B------:R-:W-:Y:S02]  /*41b0*/  ISETP.LT.OR P5, PT, R49.reuse, R240, P5 ;  /* 0x000000f03100720c */ /* 0x040fe40002fa1670 */
[----:B------:R-:W-:Y:S01]  /*41c0*/  ISETP.LT.OR P2, PT, R49, R238, P2 ;  /* 0x000000ee3100720c */ /* 0x000fe20001741670 */
[C---:B------:R-:W-:Y:S01]  /*41d0*/  VIADD R49, R33.reuse, 0x8 ;  /* 0x0000000821317836 */ /* 0x040fe20000000000 */
[CC--:B------:R-:W-:Y:S01]  /*41e0*/  ISETP.LT.OR P1, PT, R33.reuse, R240.reuse, P1 ;  /* 0x000000f02100720c */ /* 0x0c0fe20000f21670 */
[----:B------:R-:W-:Y:S01]  /*41f0*/  VIADD R11, R33, 0x29 ;  /* 0x00000029210b7836 */ /* 0x000fe20000000000 */
[C---:B------:R-:W-:Y:S01]  /*4200*/  ISETP.LT.OR P6, PT, R29.reuse, R240, P6 ;  /* 0x000000f01d00720c */ /* 0x040fe200037c1670 */
[----:B-1----:R-:W-:Y:S01]  /*4210*/  HMMA.16816.F32.BF16 R80, R12, R24, R80 ;  /* 0x000000180c50723c */ /* 0x002fe20000041850 */
[----:B------:R-:W-:-:S02]  /*4220*/  ISETP.LT.OR P0, PT, R29, R238, P0 ;  /* 0x000000ee1d00720c */ /* 0x000fc40000701670 */
[----:B------:R-:W-:Y:S02]  /*4230*/  FSEL R3, R20, -INF , !P1 ;  /* 0xff80000014037808 */ /* 0x000fe40004800000 */
[----:B------:R-:W-:Y:S01]  /*4240*/  FSEL R29, R21, -INF , !P5 ;  /* 0xff800000151d7808 */ /* 0x000fe20006800000 */
[----:B------:R-:W-:Y:S01]  /*4250*/  HMMA.16816.F32.BF16 R72, R12, R26, R72 ;  /* 0x0000001a0c48723c */ /* 0x000fe20000041848 */
[----:B------:R-:W-:Y:S02]  /*4260*/  FSEL R30, R23, -INF , !P2 ;  /* 0xff800000171e7808 */ /* 0x000fe40005000000 */
[----:B------:R-:W1:Y:S01]  /*4270*/  LDSM.16.M88.4 R20, [R216+0x7800] ;  /* 0x00780000d814783b */ /* 0x000e620000000200 */
[----:B------:R-:W-:Y:S01]  /*4280*/  ISETP.GE.AND P4, PT, R49, R239, PT ;  /* 0x000000ef3100720c */ /* 0x000fe20003f86270 */
[----:B------:R-:W-:-:S04]  /*4290*/  DEPBAR.LE SB0, 0x0 ;  /* 0x000080000000791a */ /* 0x000fc80000000000 */
[----:B------:R-:W-:Y:S01]  /*42a0*/  BAR.SYNC.DEFER_BLOCKING 0x0 ;  /* 0x0000000000007b1d */ /* 0x000fe20000010000 */
[----:B------:R-:W-:Y:S01]  /*42b0*/  ISETP.GE.AND P1, PT, R49, R234, PT ;  /* 0x000000ea3100720c */ /* 0x000fe20003f26270 */
[----:B------:R-:W-:Y:S01]  /*42c0*/  VIADD R27, R33, 0x21 ;  /* 0x00000021211b7836 */ /* 0x000fe20000000000 */
[C---:B------:R-:W-:Y:S02]  /*42d0*/  ISETP.LT.OR P4, PT, R49.reuse, R240, P4 ;  /* 0x000000f03100720c */ /* 0x040fe40002781670 */
[----:B------:R-:W-:Y:S01]  /*42e0*/  ISETP.LT.OR P1, PT, R49, R238, P1 ;  /* 0x000000ee3100720c */ /* 0x000fe20000f21670 */
[----:B------:R-:W-:Y:S01]  /*42f0*/  VIADD R49, R33, 0x11 ;  /* 0x0000001121317836 */ /* 0x000fe20000000000 */
[----:B------:R-:W-:Y:S02]  /*4300*/  FSEL R31, R16, -INF , !P4 ;  /* 0xff800000101f7808 */ /* 0x000fe40006000000 */
[C---:B------:R-:W-:Y:S02]  /*4310*/  ISETP.GE.AND P2, PT, R51.reuse, R239, PT ;  /* 0x000000ef3300720c */ /* 0x040fe40003f46270 */
[----:B------:R-:W-:-:S02]  /*4320*/  ISETP.GE.AND P4, PT, R51, R234, PT ;  /* 0x000000ea3300720c */ /* 0x000fc40003f86270 */
[----:B------:R-:W-:Y:S02]  /*4330*/  FSEL R28, R18, -INF , !P1 ;  /* 0xff800000121c7808 */ /* 0x000fe40004800000 */
[C---:B------:R-:W-:Y:S02]  /*4340*/  ISETP.GE.AND P5, PT, R49.reuse, R239, PT ;  /* 0x000000ef3100720c */ /* 0x040fe40003fa6270 */
[----:B------:R-:W-:Y:S02]  /*4350*/  ISETP.GE.AND P1, PT, R49, R234, PT ;  /* 0x000000ea3100720c */ /* 0x000fe40003f26270 */
[C---:B------:R-:W-:Y:S02]  /*4360*/  ISETP.LT.OR P2, PT, R51.reuse, R240, P2 ;  /* 0x000000f03300720c */ /* 0x040fe40001741670 */
[----:B------:R-:W-:Y:S01]  /*4370*/  ISETP.LT.OR P4, PT, R51, R238, P4 ;  /* 0x000000ee3300720c */ /* 0x000fe20002781670 */
[----:B------:R-:W-:Y:S01]  /*4380*/  VIADD R51, R33, 0x19 ;  /* 0x0000001921337836 */ /* 0x000fe20000000000 */
[----:B------:R-:W-:-:S02]  /*4390*/  ISETP.LT.OR P5, PT, R49, R240, P5 ;  /* 0x000000f03100720c */ /* 0x000fc40002fa1670 */
[----:B------:R-:W-:Y:S02]  /*43a0*/  ISETP.LT.OR P1, PT, R49, R238, P1 ;  /* 0x000000ee3100720c */ /* 0x000fe40000f21670 */
[----:B------:R-:W-:Y:S02]  /*43b0*/  FSEL R49, R17, -INF , !P6 ;  /* 0xff80000011317808 */ /* 0x000fe40007000000 */
[----:B------:R-:W-:Y:S02]  /*43c0*/  FSEL R18, R38, -INF , !P4 ;  /* 0xff80000026127808 */ /* 0x000fe40006000000 */
[----:B------:R-:W-:Y:S02]  /*43d0*/  FSEL R4, R19, -INF , !P0 ;  /* 0xff80000013047808 */ /* 0x000fe40004000000 */
[----:B------:R-:W-:Y:S01]  /*43e0*/  ISETP.GE.AND P6, PT, R51, R239, PT ;  /* 0x000000ef3300720c */ /* 0x000fe20003fc6270 */
[----:B-1----:R-:W-:Y:S01]  /*43f0*/  HMMA.16816.F32.BF16 R44, R12, R20, R44 ;  /* 0x000000140c2c723c */ /* 0x002fe2000004182c */
[----:B------:R-:W-:-:S02]  /*4400*/  FSEL R25, R36, -INF , !P2 ;  /* 0xff80000024197808 */ /* 0x000fc40005000000 */
[-C--:B------:R-:W-:Y:S02]  /*4410*/  ISETP.GE.AND P4, PT, R51, R234.reuse, PT ;  /* 0x000000ea3300720c */ /* 0x080fe40003f86270 */
[C---:B------:R-:W-:Y:S01]  /*4420*/  ISETP.GE.AND P0, PT, R57.reuse, R239, PT ;  /* 0x000000ef3900720c */ /* 0x040fe20003f06270 */
[----:B------:R-:W-:Y:S01]  /*4430*/  HMMA.16816.F32.BF16 R40, R12, R22, R40 ;  /* 0x000000160c28723c */ /* 0x000fe20000041828 */
[----:B------:R-:W-:Y:S01]  /*4440*/  ISETP.GE.AND P2, PT, R57, R234, PT ;  /* 0x000000ea3900720c */ /* 0x000fe20003f46270 */
[----:B------:R-:W-:Y:S01]  /*4450*/  VIADD R21, R33, 0x30 ;  /* 0x0000003021157836 */ /* 0x000fe20000000000 */
        /* <DEDUP_REMOVED lines=8> */
[----:B------:R-:W-:Y:S02]  /*44e0*/  FSEL R24, R39, -INF , !P1 ;  /* 0xff80000027187808 */ /* 0x000fe40004800000 */
[----:B------:R-:W-:-:S02]  /*44f0*/  ISETP.GE.AND P5, PT, R27, R239, PT ;  /* 0x000000ef1b00720c */ /* 0x000fc40003fa6270 */
[-C--:B------:R-:W-:Y:S02]  /*4500*/  ISETP.GE.AND P0, PT, R51, R234.reuse, PT ;  /* 0x000000ea3300720c */ /* 0x080fe40003f06270 */
[----:B------:R-:W-:Y:S02]  /*4510*/  ISETP.GE.AND P2, PT, R27, R234, PT ;  /* 0x000000ea1b00720c */ /* 0x000fe40003f46270 */
[C---:B------:R-:W-:Y:S02]  /*4520*/  ISETP.GE.AND P1, PT, R51.reuse, R239, PT ;  /* 0x000000ef3300720c */ /* 0x040fe40003f26270 */
[----:B------:R-:W-:Y:S02]  /*4530*/  ISETP.LT.OR P0, PT, R51, R238, P0 ;  /* 0x000000ee3300720c */ /* 0x000fe40000701670 */
[C---:B------:R-:W-:Y:S02]  /*4540*/  ISETP.LT.OR P5, PT, R27.reuse, R240, P5 ;  /* 0x000000f01b00720c */ /* 0x040fe40002fa1670 */
[----:B------:R-:W-:Y:S01]  /*4550*/  ISETP.LT.OR P2, PT, R27, R238, P2 ;  /* 0x000000ee1b00720c */ /* 0x000fe20001741670 */
[----:B------:R-:W-:Y:S01]  /*4560*/  VIADD R27, R33, 0x28 ;  /* 0x00000028211b7836 */ /* 0x000fe20000000000 */
[----:B------:R-:W-:-:S02]  /*4570*/  ISETP.LT.OR P1, PT, R51, R240, P1 ;  /* 0x000000f03300720c */ /* 0x000fc40000f21670 */
[----:B------:R-:W-:Y:S02]  /*4580*/  FSEL R9, R53, -INF , !P6 ;  /* 0xff80000035097808 */ /* 0x000fe40007000000 */
[----:B------:R-:W-:Y:S02]  /*4590*/  FSEL R188, R82, -INF , !P0 ;  /* 0xff80000052bc7808 */ /* 0x000fe40004000000 */
[C---:B------:R-:W-:Y:S02]  /*45a0*/  ISETP.GE.AND P6, PT, R11.reuse, R239, PT ;  /* 0x000000ef0b00720c */ /* 0x040fe40003fc6270 */
[----:B------:R-:W-:Y:S02]  /*45b0*/  FSEL R191, R80, -INF , !P1 ;  /* 0xff80000050bf7808 */ /* 0x000fe40004800000 */
[-C--:B------:R-:W-:Y:S02]  /*45c0*/  ISETP.GE.AND P0, PT, R11, R234.reuse, PT ;  /* 0x000000ea0b00720c */ /* 0x080fe40003f06270 */
[----:B------:R-:W-:-:S02]  /*45d0*/  ISETP.GE.AND P1, PT, R27, R234, PT ;  /* 0x000000ea1b00720c */ /* 0x000fc40003f26270 */
[----:B------:R-:W-:Y:S02]  /*45e0*/  FSEL R8, R55, -INF , !P4 ;  /* 0xff80000037087808 */ /* 0x000fe40006000000 */
[----:B------:R-:W-:Y:S02]  /*45f0*/  ISETP.GE.AND P4, PT, R27, R239, PT ;  /* 0x000000ef1b00720c */ /* 0x000fe40003f86270 */
[C---:B------:R-:W-:Y:S02]  /*4600*/  ISETP.LT.OR P6, PT, R11.reuse, R240, P6 ;  /* 0x000000f00b00720c */ /* 0x040fe400037c1670 */
[-C--:B------:R-:W-:Y:S01]  /*4610*/  ISETP.LT.OR P0, PT, R11, R238.reuse, P0 ;  /* 0x000000ee0b00720c */ /* 0x080fe20000701670 */
[----:B------:R-:W-:Y:S01]  /*4620*/  VIADD R11, R33, 0x31 ;  /* 0x00000031210b7836 */ /* 0x000fe20000000000 */
[C---:B------:R-:W-:Y:S02]  /*4630*/  ISETP.LT.OR P1, PT, R27.reuse, R238, P1 ;  /* 0x000000ee1b00720c */ /* 0x040fe40000f21670 */
[----:B------:R-:W-:-:S02]  /*4640*/  ISETP.LT.OR P4, PT, R27, R240, P4 ;  /* 0x000000f01b00720c */ /* 0x000fc40002781670 */
[----:B------:R-:W-:Y:S02]  /*4650*/  FSEL R198, R75, -INF , !P0 ;  /* 0xff8000004bc67808 */ /* 0x000fe40004000000 */
[----:B------:R-:W-:Y:S02]  /*4660*/  FSEL R200, R83, -INF , !P2 ;  /* 0xff80000053c87808 */ /* 0x000fe40005000000 */
[----:B------:R-:W-:Y:S02]  /*4670*/  FSEL R190, R74, -INF , !P1 ;  /* 0xff8000004abe7808 */ /* 0x000fe40004800000 */
[----:B------:R-:W-:Y:S02]  /*4680*/  PLOP3.LUT P0, PT, PT, PT, UP0, 0x80, 0x0 ;  /* 0x000000000000781c */ /* 0x000fe40003f0f008 */
[C---:B------:R-:W-:Y:S02]  /*4690*/  ISETP.GE.AND P2, PT, R11.reuse, R239, PT ;  /* 0x000000ef0b00720c */ /* 0x040fe40003f46270 */
[----:B------:R-:W-:-:S02]  /*46a0*/  ISETP.GE.AND P1, PT, R11, R234, PT ;  /* 0x000000ea0b00720c */ /* 0x000fc40003f26270 */
[----:B------:R-:W-:Y:S02]  /*46b0*/  FSEL R185, R81, -INF , !P5 ;  /* 0xff80000051b97808 */ /* 0x000fe40006800000 */
[----:B------:R-:W-:Y:S02]  /*46c0*/  FSEL R189, R72, -INF , !P4 ;  /* 0xff80000048bd7808 */ /* 0x000fe40006000000 */
[C---:B------:R-:W-:Y:S02]  /*46d0*/  ISETP.GE.AND P5, PT, R21.reuse, R239, PT ;  /* 0x000000ef1500720c */ /* 0x040fe40003fa6270 */
[----:B------:R-:W-:Y:S02]  /*46e0*/  ISETP.GE.AND P4, PT, R21, R234, PT ;  /* 0x000000ea1500720c */ /* 0x000fe40003f86270 */
[C---:B------:R-:W-:Y:S02]  /*46f0*/  ISETP.LT.OR P2, PT, R11.reuse, R240, P2 ;  /* 0x000000f00b00720c */ /* 0x040fe40001741670 */
[----:B------:R-:W-:Y:S01]  /*4700*/  ISETP.LT.OR P1, PT, R11, R238, P1 ;  /* 0x000000ee0b00720c */ /* 0x000fe20000f21670 */
[----:B------:R-:W-:Y:S01]  /*4710*/  VIADD R11, R33, 0x38 ;  /* 0x00000038210b7836 */ /* 0x000fe20000000000 */
[----:B------:R-:W-:Y:S01]  /*4720*/  ISETP.LT.OR P5, PT, R21, R240, P5 ;  /* 0x000000f01500720c */ /* 0x000fe20002fa1670 */
[----:B------:R-:W-:Y:S01]  /*4730*/  VIADD R33, R33, 0x39 ;  /* 0x0000003921217836 */ /* 0x000fe20000000000 */
[----:B------:R-:W-:-:S02]  /*4740*/  ISETP.LT.OR P4, PT, R21, R238, P4 ;  /* 0x000000ee1500720c */ /* 0x000fc40002781670 */
[----:B------:R-:W-:Y:S02]  /*4750*/  FSEL R187, R73, -INF , !P6 ;  /* 0xff80000049bb7808 */ /* 0x000fe40007000000 */
[----:B------:R-:W-:Y:S02]  /*4760*/  FSEL R197, R44, -INF , !P5 ;  /* 0xff8000002cc57808 */ /* 0x000fe40006800000 */
[----:B------:R-:W-:Y:S02]  /*4770*/  FSEL R194, R46, -INF , !P4 ;  /* 0xff8000002ec27808 */ /* 0x000fe40006000000 */
[----:B------:R-:W-:Y:S02]  /*4780*/  FSEL R195, R45, -INF , !P2 ;  /* 0xff8000002dc37808 */ /* 0x000fe40005000000 */
[-C--:B------:R-:W-:Y:S02]  /*4790*/  ISETP.GE.AND P6, PT, R11, R239.reuse, PT ;  /* 0x000000ef0b00720c */ /* 0x080fe40003fc6270 */
[----:B------:R-:W-:-:S02]  /*47a0*/  ISETP.GE.AND P5, PT, R33, R239, PT ;  /* 0x000000ef2100720c */ /* 0x000fc40003fa6270 */
[-C--:B------:R-:W-:Y:S02]  /*47b0*/  ISETP.GE.AND P4, PT, R11, R234.reuse, PT ;  /* 0x000000ea0b00720c */ /* 0x080fe40003f86270 */
[----:B------:R-:W-:Y:S02]  /*47c0*/  ISETP.GE.AND P2, PT, R33, R234, PT ;  /* 0x000000ea2100720c */ /* 0x000fe40003f46270 */
[----:B------:R-:W-:Y:S02]  /*47d0*/  FSEL R192, R47, -INF , !P1 ;  /* 0xff8000002fc07808 */ /* 0x000fe40004800000 */
[----:B------:R-:W-:Y:S02]  /*47e0*/  @!P0 LEA R242, P1, R165, UR6, 0x1 ;  /* 0x00000006a5f28c11 */ /* 0x000fe4000f8208ff */
[C---:B------:R-:W-:Y:S02]  /*47f0*/  ISETP.LT.OR P6, PT, R11.reuse, R240, P6 ;  /* 0x000000f00b00720c */ /* 0x040fe400037c1670 */
[----:B------:R-:W-:-:S02]  /*4800*/  ISETP.LT.OR P4, PT, R11, R238, P4 ;  /* 0x000000ee0b00720c */ /* 0x000fc40002781670 */
[C---:B------:R-:W-:Y:S02]  /*4810*/  ISETP.LT.OR P5, PT, R33.reuse, R240, P5 ;  /* 0x000000f02100720c */ /* 0x040fe40002fa1670 */
[----:B------:R-:W-:Y:S02]  /*4820*/  ISETP.LT.OR P2, PT, R33, R238, P2 ;  /* 0x000000ee2100720c */ /* 0x000fe40001741670 */
[----:B------:R-:W-:Y:S02]  /*4830*/  @!P0 LEA.HI.X R243, R165, UR7, R2, 0x1, P1 ;  /* 0x00000007a5f38c11 */ /* 0x000fe400088f0c02 */
[----:B------:R-:W-:Y:S02]  /*4840*/  FSEL R193, R40, -INF , !P6 ;  /* 0xff80000028c17808 */ /* 0x000fe40007000000 */
[----:B------:R-:W-:Y:S02]  /*4850*/  FSEL R34, R42, -INF , !P4 ;  /* 0xff8000002a227808 */ /* 0x000fe40006000000 */
[----:B------:R-:W-:-:S02]  /*4860*/  FSEL R35, R41, -INF , !P5 ;  /* 0xff80000029237808 */ /* 0x000fc40006800000 */
        /* <DEDUP_REMOVED lines=64> */
.L_x_7718:
[----:B------:R-:W-:-:S04]  /*4c70*/  ULEA UR6, -UR12, URZ, 0x6 ;  /* 0x0000003f0c067291 */ /* 0x000fc8000f8e313f */
[----:B------:R-:W-:Y:S02]  /*4c80*/  USHF.R.S32.HI UR7, URZ, 0x1f, UR6 ;  /* 0x0000001f3f077899 */ /* 0x000fe40008011406 */
[----:B------:R-:W-:-:S04]  /*4c90*/  MOV R10, UR6 ;  /* 0x00000006000a7c02 */ /* 0x000fc80008000f00 */
[----:B------:R-:W-:-:S07]  /*4ca0*/  MOV R11, UR7 ;  /* 0x00000007000b7c02 */ /* 0x000fce0008000f00 */
.L_x_7719:
        /* <DEDUP_REMOVED lines=33> */
.L_x_7717:
        /* <DEDUP_REMOVED lines=63> */
[----:B------:R-:W1:Y:S01]  /*52b0*/  LDSM.16.MT88.4 R48, [R222+0x12000] ;  /* 0x01200000de30783b */ /* 0x000e620000004200 */
[C---:B------:R-:W-:Y:S01]  /*52c0*/  FSETP.NEU.FTZ.AND P0, PT, R3.reuse, -INF , PT ;  /* 0xff8000000300780b */ /* 0x040fe20003f1d000 */
[----:B------:R-:W-:Y:S01]  /*52d0*/  FMUL.FTZ R33, R3, UR16 ;  /* 0x0000001003217c20 */ /* 0x000fe20008410000 */
[--C-:B------:R-:W-:Y:S01]  /*52e0*/  FFMA.FTZ R179, R31, UR16, -R196.reuse ;  /* 0x000000101fb37c23 */ /* 0x100fe200080108c4 */
[----:B------:R-:W2:Y:S01]  /*52f0*/  LDSM.16.MT88.4 R112, [R222+0x16000] ;  /* 0x01600000de70783b */ /* 0x000ea20000004200 */
[----:B------:R-:W-:Y:S01]  /*5300*/  MUFU.EX2 R182, R182 ;  /* 0x000000b600b67308 */ /* 0x000fe20000000800 */
[--C-:B------:R-:W-:Y:S01]  /*5310*/  FFMA.FTZ R167, R9, UR16, -R196.reuse ;  /* 0x0000001009a77c23 */ /* 0x100fe200080108c4 */
[----:B------:R-:W-:Y:S01]  /*5320*/  FSEL R33, R33, RZ, P0 ;  /* 0x000000ff21217208 */ /* 0x000fe20000000000 */
[----:B------:R-:W3:Y:S01]  /*5330*/  LDSM.16.MT88.4 R120, [R221+0x16000] ;  /* 0x01600000dd78783b */ /* 0x000ee20000004200 */
[--C-:B------:R-:W-:Y:S01]  /*5340*/  FFMA.FTZ R174, R25, UR16, -R196.reuse ;  /* 0x0000001019ae7c23 */ /* 0x100fe200080108c4 */
[--C-:B------:R-:W-:Y:S01]  /*5350*/  FFMA.FTZ R173, R19, UR16, -R196.reuse ;  /* 0x0000001013ad7c23 */ /* 0x100fe200080108c4 */
[--C-:B------:R-:W-:Y:S01]  /*5360*/  FFMA.FTZ R172, R17, UR16, -R196.reuse ;  /* 0x0000001011ac7c23 */ /* 0x100fe200080108c4 */
[--C-:B------:R-:W-:Y:S01]  /*5370*/  FFMA.FTZ R180, R6, UR16, -R33.reuse ;  /* 0x0000001006b47c23 */ /* 0x100fe20008010821 */
[--C-:B------:R-:W-:Y:S01]  /*5380*/  FFMA.FTZ R183, R30, UR16, -R33.reuse ;  /* 0x000000101eb77c23 */ /* 0x100fe20008010821 */
[--C-:B------:R-:W-:Y:S01]  /*5390*/  FFMA.FTZ R178, R28, UR16, -R33.reuse ;  /* 0x000000101cb27c23 */ /* 0x100fe20008010821 */
[--C-:B------:R-:W-:Y:S01]  /*53a0*/  FFMA.FTZ R177, R4, UR16, -R33.reuse ;  /* 0x0000001004b17c23 */ /* 0x100fe20008010821 */
[----:B------:R-:W4:Y:S01]  /*53b0*/  MUFU.EX2 R181, R181 ;  /* 0x000000b500b57308 */ /* 0x000f220000000800 */
[----:B------:R-:W5:Y:S01]  /*53c0*/  LDSM.16.MT88.4 R4, [R220+0x16000] ;  /* 0x01600000dc04783b */ /* 0x000f620000004200 */
[--C-:B------:R-:W-:Y:S01]  /*53d0*/  FFMA.FTZ R0, R8, UR16, -R33.reuse ;  /* 0x0000001008007c23 */ /* 0x100fe20008010821 */
[--C-:B------:R-:W-:Y:S01]  /*53e0*/  FFMA.FTZ R175, R18, UR16, -R33.reuse ;  /* 0x0000001012af7c23 */ /* 0x100fe20008010821 */
[--C-:B------:R-:W-:Y:S01]  /*53f0*/  FFMA.FTZ R170, R24, UR16, -R33.reuse ;  /* 0x0000001018aa7c23 */ /* 0x100fe20008010821 */
[----:B------:R-:W5:Y:S01]  /*5400*/  LDSM.16.MT88.4 R12, [R224+0x12800] ;  /* 0x01280000e00c783b */ /* 0x000f620000004200 */
[--C-:B------:R-:W-:Y:S01]  /*5410*/  FFMA.FTZ R171, R16, UR16, -R33.reuse ;  /* 0x0000001010ab7c23 */ /* 0x100fe20008010821 */
[--C-:B------:R-:W-:Y:S01]  /*5420*/  FFMA.FTZ R184, R191, UR16, -R196.reuse ;  /* 0x00000010bfb87c23 */ /* 0x100fe200080108c4 */
[----:B------:R-:W-:Y:S01]  /*5430*/  MUFU.EX2 R179, R179 ;  /* 0x000000b300b37308 */ /* 0x000fe20000000800 */
[----:B------:R-:W5:Y:S01]  /*5440*/  LDSM.16.MT88.4 R8, [R222+0x12800] ;  /* 0x01280000de08783b */ /* 0x000f620000004200 */
[--C-:B------:R-:W-:Y:S01]  /*5450*/  FFMA.FTZ R186, R189, UR16, -R196.reuse ;  /* 0x00000010bdba7c23 */ /* 0x100fe200080108c4 */
[--C-:B------:R-:W-:Y:S01]  /*5460*/  FFMA.FTZ R185, R185, UR16, -R196.reuse ;  /* 0x00000010b9b97c23 */ /* 0x100fe200080108c4 */
[--C-:B------:R-:W-:Y:S01]  /*5470*/  FFMA.FTZ R187, R187, UR16, -R196.reuse ;  /* 0x00000010bbbb7c23 */ /* 0x100fe200080108c4 */
[----:B------:R-:W5:Y:S01]  /*5480*/  LDSM.16.MT88.4 R20, [R224+0x10800] ;  /* 0x01080000e014783b */ /* 0x000f620000004200 */
[--C-:B------:R-:W-:Y:S01]  /*5490*/  FFMA.FTZ R188, R188, UR16, -R33.reuse ;  /* 0x00000010bcbc7c23 */ /* 0x100fe20008010821 */
[--C-:B------:R-:W-:Y:S01]  /*54a0*/  FFMA.FTZ R189, R200, UR16, -R33.reuse ;  /* 0x00000010c8bd7c23 */ /* 0x100fe20008010821 */
[----:B------:R-:W1:Y:S01]  /*54b0*/  MUFU.EX2 R176, R176 ;  /* 0x000000b000b07308 */ /* 0x000e620000000800 */
[----:B----4-:R-:W-:Y:S01]  /*54c0*/  F2FP.BF16.F32.PACK_AB R128, R181, R182 ;  /* 0x000000b6b580723e */ /* 0x010fe200000010ff */
[----:B------:R-:W4:Y:S01]  /*54d0*/  LDSM.16.MT88.4 R16, [R220+0x10800] ;  /* 0x01080000dc10783b */ /* 0x000f220000004200 */
        /* <DEDUP_REMOVED lines=9> */
[----:B------:R-:W-:Y:S01]  /*5570*/  FFMA.FTZ R196, R35, UR16, -R196 ;  /* 0x0000001023c47c23 */ /* 0x000fe200080108c4 */
[--C-:B------:R-:W-:Y:S01]  /*5580*/  FFMA.FTZ R194, R194, UR16, -R33.reuse ;  /* 0x00000010c2c27c23 */ /* 0x100fe20008010821 */
[--C-:B------:R-:W-:Y:S01]  /*5590*/  FFMA.FTZ R192, R34, UR16, -R33.reuse ;  /* 0x0000001022c07c23 */ /* 0x100fe20008010821 */
[----:B------:R-:W-:Y:S01]  /*55a0*/  FFMA.FTZ R247, R32, UR16, -R33 ;  /* 0x0000001020f77c23 */ /* 0x000fe20008010821 */
[----:B------:R-:W2:Y:S01]  /*55b0*/  MUFU.EX2 R183, R183 ;  /* 0x000000b700b77308 */ /* 0x000ea20000000800 */
[----:B-1----:R-:W-:Y:S01]  /*55c0*/  F2FP.BF16.F32.PACK_AB R130, R176, R179 ;  /* 0x000000b3b082723e */ /* 0x002fe200000010ff */
[----:B------:R-:W-:Y:S01]  /*55d0*/  FADD.FTZ R182, R182, R181 ;  /* 0x000000b5b6b67221 */ /* 0x000fe20000010000 */
[----:B------:R-:W-:Y:S03]  /*55e0*/  LDSM.16.MT88.4 R32, [R224+0x15800] ;  /* 0x01580000e020783b */ /* 0x000fe60000004200 */
[----:B------:R-:W-:-:S02]  /*55f0*/  FADD.FTZ R179, R179, R182 ;  /* 0x000000b6b3b37221 */ /* 0x000fc40000010000 */
[----:B------:R-:W-:Y:S02]  /*5600*/  MUFU.EX2 R178, R178 ;  /* 0x000000b200b27308 */ /* 0x000fe40000000800 */
[----:B------:R-:W-:-:S06]  /*5610*/  FADD.FTZ R179, R176, R179 ;  /* 0x000000b3b0b37221 */ /* 0x000fcc0000010000 */
[----:B------:R-:W1:Y:S01]  /*5620*/  MUFU.EX2 R177, R177 ;  /* 0x000000b100b17308 */ /* 0x000e620000000800 */
[----:B--2---:R-:W-:Y:S01]  /*5630*/  F2FP.BF16.F32.PACK_AB R129, R183, R180 ;  /* 0x000000b4b781723e */ /* 0x004fe200000010ff */
[----:B------:R-:W-:-:S06]  /*5640*/  FADD.FTZ R183, R180, R183 ;  /* 0x000000b7b4b77221 */ /* 0x000fcc0000010000 */
[----:B------:R-:W-:Y:S08]  /*5650*/  MUFU.EX2 R174, R174 ;  /* 0x000000ae00ae7308 */ /* 0x000ff00000000800 */
[----:B------:R-:W2:Y:S01]  /*5660*/  MUFU.EX2 R173, R173 ;  /* 0x000000ad00ad7308 */ /* 0x000ea20000000800 */
        /* <DEDUP_REMOVED lines=31> */
[C---:B---3--:R-:W-:Y:S01]  /*5860*/  HMMA.16816.F32.BF16 R116, R128.reuse, R120, RZ ;  /* 0x000000788074723c */ /* 0x048fe200000418ff */
        /* <DEDUP_REMOVED lines=23> */
[C---:B-----5:R-:W-:Y:S06]  /*59e0*/  HMMA.16816.F32.BF16 R124, R128.reuse, R4, RZ ;  /* 0x00000004807c723c */ /* 0x060fec00000418ff */
[----:B------:R-:W-:Y:S01]  /*59f0*/  HMMA.16816.F32.BF16 R128, R128, R6, RZ ;  /* 0x000000068080723c */ /* 0x000fe200000418ff */
[----:B--2---:R-:W-:Y:S01]  /*5a00*/  F2FP.BF16.F32.PACK_AB R4, R173, R174 ;  /* 0x000000aead04723e */ /* 0x004fe200000010ff */
        /* <DEDUP_REMOVED lines=129> */
[----:B-----5:R-:W-:Y:S01]  /*6220*/  HMMA.16816.F32.BF16 R160, R4, R16, R160 ;  /* 0x0000001004a0723c */ /* 0x020fe200000418a0 */
[----:B------:R-:W-:Y:S01]  /*6230*/  FADD.FTZ R249, R196, R193 ;  /* 0x000000c1c4f97221 */ /* 0x000fe20000010000 */
[----:B------:R-:W-:-:S04]  /*6240*/  FADD.FTZ R247, R247, R192 ;  /* 0x000000c0f7f77221 */ /* 0x000fc80000010000 */
        /* <DEDUP_REMOVED lines=119> */
.L_x_7721:
[----:B------:R-:W-:-:S04]  /*69c0*/  ULEA UR22, -UR8, URZ, 0x6 ;  /* 0x0000003f08167291 */ /* 0x000fc8000f8e313f */
[----:B------:R-:W-:-:S12]  /*69d0*/  USHF.R.S32.HI UR5, URZ, 0x1f, UR22 ;  /* 0x0000001f3f057899 */ /* 0x000fd80008011416 */
.L_x_7722:
        /* <DEDUP_REMOVED lines=435> */
.L_x_7724:
[----:B------:R-:W-:-:S04]  /*8510*/  ULEA UR5, -UR12, URZ, 0x6 ;  /* 0x0000003f0c057291 */ /* 0x000fc8000f8e313f */
[----:B------:R-:W-:Y:S02]  /*8520*/  USHF.R.S32.HI UR4, URZ, 0x1f, UR5 ;  /* 0x0000001f3f047899 */ /* 0x000fe40008011405 */
[----:B------:R-:W-:-:S04]  /*8530*/  MOV R6, UR5 ;  /* 0x0000000500067c02 */ /* 0x000fc80008000f00 */
[----:B------:R-:W-:-:S07]  /*8540*/  MOV R5, UR4 ;  /* 0x0000000400057c02 */ /* 0x000fce0008000f00 */
.L_x_7725:
        /* <DEDUP_REMOVED lines=32> */
.L_x_7723:
        /* <DEDUP_REMOVED lines=489> */
.L_x_7720:
        /* <DEDUP_REMOVED lines=14> */
.L_x_7730:
        /* <DEDUP_REMOVED lines=69> */
.L_x_7727:
        /* <DEDUP_REMOVED lines=310> */
.L_x_7729:
        /* <DEDUP_REMOVED lines=28> */
.L_x_7728:
        /* <DEDUP_REMOVED lines=627> */
.L_x_7726:
        /* <DEDUP_REMOVED lines=8> */
[----:B------:R-:W5:Y:S01]  /*e7e0*/  S2R R19, SR_CTAID.Y ;  /* 0x0000000000137919 */ /* 0x000f620000002600 */
[----:B------:R-:W5:Y:S01]  /*e7f0*/  S2R R18, SR_CTAID.X ;  /* 0x0000000000127919 */ /* 0x000f620000002500 */
[----:B-1----:R-:W-:-:S02]  /*e800*/  FADD.FTZ R9, R0, R249 ;  /* 0x000000f900097221 */ /* 0x002fc40000010000 */
[----:B------:R-:W1:Y:S01]  /*e810*/  S2R R0, SR_TID.X ;  /* 0x0000000000007919 */ /* 0x000e620000002100 */
[----:B--2---:R-:W-:Y:S01]  /*e820*/  ULEA UR5, UR5, UR4, 0x18 ;  /* 0x0000000405057291 */ /* 0x004fe2000f8ec03f */
[----:B---3--:R-:W-:Y:S01]  /*e830*/  FADD.FTZ R8, R8, R247 ;  /* 0x000000f708087221 */ /* 0x008fe20000010000 */
[----:B------:R-:W2:Y:S01]  /*e840*/  S2UR UR4, SR_CTAID.Z ;  /* 0x00000000000479c3 */ /* 0x000ea20000002700 */
[----:B------:R-:W3:Y:S04]  /*e850*/  SHFL.BFLY PT, R6, R9, 0x1, 0x1f ;  /* 0x0c201f0009067f89 */ /* 0x000ee800000e0000 */
[----:B------:R-:W2:Y:S01]  /*e860*/  SHFL.BFLY PT, R5, R8, 0x1, 0x1f ;  /* 0x0c201f0008057f89 */ /* 0x000ea200000e0000 */
[----:B----4-:R-:W-:-:S04]  /*e870*/  SHF.R.S32.HI R10, RZ, 0x1f, R7 ;  /* 0x0000001fff0a7819 */ /* 0x010fc80000011407 */
[CC--:B------:R-:W-:Y:S02]  /*e880*/  LEA.HI R2, R10.reuse, R7.reuse, RZ, 0x2 ;  /* 0x000000070a027211 */ /* 0x0c0fe400078f10ff */
[----:B------:R-:W-:Y:S02]  /*e890*/  LEA.HI R10, R10, R7, RZ, 0x5 ;  /* 0x000000070a0a7211 */ /* 0x000fe400078f28ff */
[--C-:B------:R-:W-:Y:S02]  /*e8a0*/  SHF.R.S32.HI R13, RZ, 0x2, R2.reuse ;  /* 0x00000002ff0d7819 */ /* 0x100fe40000011402 */
[----:B------:R-:W-:Y:S02]  /*e8b0*/  SHF.R.S32.HI R12, RZ, 0x1f, R2 ;  /* 0x0000001fff0c7819 */ /* 0x000fe40000011402 */
[----:B------:R-:W-:Y:S01]  /*e8c0*/  LOP3.LUT R2, R2, 0x1ffffffc, RZ, 0xc0, !PT ;  /* 0x1ffffffc02027812 */ /* 0x000fe200078ec0ff */
[----:B---3--:R-:W-:Y:S01]  /*e8d0*/  FADD.FTZ R6, R9, R6 ;  /* 0x0000000609067221 */ /* 0x008fe20000010000 */
[----:B------:R-:W-:-:S02]  /*e8e0*/  LEA.HI R12, R12, R13, RZ, 0x3 ;  /* 0x0000000d0c0c7211 */ /* 0x000fc400078f18ff */
[----:B------:R-:W-:Y:S01]  /*e8f0*/  MOV R9, 0x3f800000 ;  /* 0x3f80000000097802 */ /* 0x000fe20000000f00 */
[----:B--2---:R-:W-:Y:S01]  /*e900*/  FADD.FTZ R5, R8, R5 ;  /* 0x0000000508057221 */ /* 0x004fe20000010000 */
[----:B------:R-:W-:Y:S01]  /*e910*/  BAR.SYNC.DEFER_BLOCKING 0x0 ;  /* 0x0000000000007b1d */ /* 0x000fe20000010000 */
[----:B------:R-:W-:Y:S02]  /*e920*/  FSETP.NE.FTZ.AND P4, PT, R6, RZ, PT ;  /* 0x000000ff0600720b */ /* 0x000fe40003f95000 */
[----:B------:R-:W-:Y:S02]  /*e930*/  LOP3.LUT R8, R10, 0xffffffe0, RZ, 0xc0, !PT ;  /* 0xffffffe00a087812 */ /* 0x000fe400078ec0ff */
[----:B------:R-:W-:Y:S02]  /*e940*/  FSETP.NE.FTZ.AND P3, PT, R5, RZ, PT ;  /* 0x000000ff0500720b */ /* 0x000fe40003f75000 */
[----:B-1----:R-:W-:Y:S02]  /*e950*/  SHF.R.S32.HI R15, RZ, 0x1f, R0 ;  /* 0x0000001fff0f7819 */ /* 0x002fe40000011400 */
[----:B------:R-:W-:-:S02]  /*e960*/  IADD3 R8, R7, -R8, RZ ;  /* 0x8000000807087210 */ /* 0x000fc40007ffe0ff */
[----:B------:R-:W-:Y:S02]  /*e970*/  LOP3.LUT R12, R12, 0xfffffff8, RZ, 0xc0, !PT ;  /* 0xfffffff80c0c7812 */ /* 0x000fe400078ec0ff */
[----:B------:R-:W-:Y:S01]  /*e980*/  SHF.R.S32.HI R10, RZ, 0x5, R10 ;  /* 0x00000005ff0a7819 */ /* 0x000fe2000001140a */
[----:B------:R-:W1:Y:S01]  /*e990*/  @P4 MUFU.RCP R11, R6 ;  /* 0x00000006000b4308 */ /* 0x000e620000001000 */
[CC--:B------:R-:W-:Y:S01]  /*e9a0*/  LEA.HI R4, R15.reuse, R0.reuse, RZ, 0x4 ;  /* 0x000000000f047211 */ /* 0x0c0fe200078f20ff */
[----:B------:R-:W2:Y:S01]  /*e9b0*/  @P4 LDC R21, c[0x0][0x2e8] ;  /* 0x0000ba00ff154b82 */ /* 0x000ea20000000800 */
[----:B------:R-:W-:Y:S02]  /*e9c0*/  LEA.HI R15, R15, R0, RZ, 0x5 ;  /* 0x000000000f0f7211 */ /* 0x000fe400078f28ff */
[----:B------:R-:W-:Y:S02]  /*e9d0*/  LOP3.LUT P5, RZ, R8, 0x3, RZ, 0xc0, !PT ;  /* 0x0000000308ff7812 */ /* 0x000fe400078ac0ff */
[----:B------:R-:W-:Y:S01]  /*e9e0*/  IADD3 R8, R13, -R12, RZ ;  /* 0x8000000c0d087210 */ /* 0x000fe20007ffe0ff */
[----:B------:R-:W3:Y:S01]  /*e9f0*/  @P3 MUFU.RCP R9, R5 ;  /* 0x0000000500093308 */ /* 0x000ee20000001000 */
[----:B------:R-:W-:Y:S01]  /*ea00*/  SHF.R.S32.HI R13, RZ, 0x1f, R10 ;  /* 0x0000001fff0d7819 */ /* 0x000fe2000001140a */
[----:B------:R-:W4:Y:S01]  /*ea10*/  @P3 LDC R22, c[0x0][0x2e8] ;  /* 0x0000ba00ff163b82 */ /* 0x000f220000000800 */
[----:B------:R-:W-:-:S02]  /*ea20*/  LOP3.LUT R17, R4, 0xfffffff0, RZ, 0xc0, !PT ;  /* 0xfffffff004117812 */ /* 0x000fc400078ec0ff */
[----:B------:R-:W-:Y:S02]  /*ea30*/  LOP3.LUT R15, R15, 0xffffffe0, RZ, 0xc0, !PT ;  /* 0xffffffe00f0f7812 */ /* 0x000fe400078ec0ff */
[----:B------:R-:W-:Y:S01]  /*ea40*/  IADD3 R7, -R2, R7, RZ ;  /* 0x0000000702077210 */ /* 0x000fe20007ffe1ff */
[----:B------:R-:W2:Y:S01]  /*ea50*/  @P3 MUFU.LG2 R5, R5 ;  /* 0x0000000500053308 */ /* 0x000ea20000000c00 */
[----:B------:R-:W-:Y:S01]  /*ea60*/  LEA.HI R13, R13, R10, RZ, 0x2 ;  /* 0x0000000a0d0d7211 */ /* 0x000fe200078f10ff */
[----:B-1----:R-:W-:Y:S01]  /*ea70*/  FMUL.FTZ R160, R11, R160 ;  /* 0x000000a00ba07220 */ /* 0x002fe20000410000 */
[----:B------:R-:W-:Y:S01]  /*ea80*/  IADD3 R2, -R17, R0, RZ ;  /* 0x0000000011027210 */ /* 0x000fe20007ffe1ff */
[C---:B------:R-:W-:Y:S01]  /*ea90*/  FMUL.FTZ R161, R11.reuse, R161 ;  /* 0x000000a10ba17220 */ /* 0x040fe20000410000 */
[----:B------:R-:W-:Y:S01]  /*eaa0*/  IADD3 R0, R0, -R15, RZ ;  /* 0x8000000f00007210 */ /* 0x000fe20007ffe0ff */
        /* <DEDUP_REMOVED lines=65> */
[C---:B------:R-:W-:Y:S01]  /*eec0*/  LEA R7, R10.reuse, R7, 0x9 ;  /* 0x000000070a077211 */ /* 0x040fe200078e48ff */
[C---:B------:R-:W-:Y:S01]  /*eed0*/  FMUL.FTZ R162, R9.reuse, R162 ;  /* 0x000000a209a27220 */ /* 0x040fe20000410000 */
[----:B------:R-:W-:Y:S01]  /*eee0*/  IADD3 R13, R10, -R13, RZ ;  /* 0x8000000d0a0d7210 */ /* 0x000fe20007ffe0ff */
[C---:B------:R-:W-:Y:S01]  /*eef0*/  FMUL.FTZ R159, R9.reuse, R159 ;  /* 0x0000009f099f7220 */ /* 0x040fe20000410000 */
[C---:B------:R-:W-:Y:S01]  /*ef00*/  SHF.L.U32 R10, R8.reuse, 0x6, RZ ;  /* 0x00000006080a7819 */ /* 0x040fe200000006ff */
[----:B------:R-:W-:Y:S01]  /*ef10*/  FMUL.FTZ R158, R9, R158 ;  /* 0x0000009e099e7220 */ /* 0x000fe20000410000 */
[----:B------:R-:W-:Y:S01]  /*ef20*/  LEA.HI R11, R11, R0, RZ, 0x2 ;  /* 0x000000000b0b7211 */ /* 0x000fe200078f10ff */
[C---:B------:R-:W-:Y:S01]  /*ef30*/  FMUL.FTZ R155, R9.reuse, R155 ;  /* 0x0000009b099b7220 */ /* 0x040fe20000410000 */
[----:B------:R-:W-:Y:S01]  /*ef40*/  SHF.R.S32.HI R0, RZ, 0x4, R4 ;  /* 0x00000004ff007819 */ /* 0x000fe20000011404 */
        /* <DEDUP_REMOVED lines=59> */
[----:B------:R-:W-:Y:S01]  /*f300*/  LOP3.LUT R9, R8, 0x1, RZ, 0xc0, !PT ;  /* 0x0000000108097812 */ /* 0x000fe200078ec0ff */
[----:B------:R-:W5:Y:S01]  /*f310*/  LDC.64 R16, c[0x0][0x2c0] ;  /* 0x0000b000ff107b82 */ /* 0x000f620000000a00 */
[----:B------:R-:W-:Y:S01]  /*f320*/  LOP3.LUT R10, R10, 0x1c0, RZ, 0xc0, !PT ;  /* 0x000001c00a0a7812 */ /* 0x000fe200078ec0ff */
[----:B------:R-:W1:Y:S01]  /*f330*/  @P4 MUFU.LG2 R6, R6 ;  /* 0x0000000600064308 */ /* 0x000e620000000c00 */
[----:B------:R-:W-:-:S02]  /*f340*/  R2P PR, R8, 0x6 ;  /* 0x0000000608007804 */ /* 0x000fc40000000000 */
[----:B------:R-:W-:Y:S02]  /*f350*/  SHF.L.U32 R4, R0, 0x6, RZ ;  /* 0x0000000600047819 */ /* 0x000fe400000006ff */
[----:B------:R-:W-:Y:S02]  /*f360*/  LEA.HI R8, R2, R2, RZ, 0x1 ;  /* 0x0000000202087211 */ /* 0x000fe400078f08ff */
[----:B------:R-:W-:Y:S02]  /*f370*/  ISETP.NE.U32.AND P0, PT, R9, 0x1, PT ;  /* 0x000000010900780c */ /* 0x000fe40003f05070 */
[----:B------:R-:W-:Y:S02]  /*f380*/  LEA.HI R10, R10, R10, RZ, 0x1d ;  /* 0x0000000a0a0a7211 */ /* 0x000fe400078fe8ff */
[----:B------:R-:W-:Y:S02]  /*f390*/  LOP3.LUT R4, R4, 0x1c0, RZ, 0xc0, !PT ;  /* 0x000001c004047812 */ /* 0x000fe400078ec0ff */
[----:B------:R-:W-:-:S02]  /*f3a0*/  SHF.L.U32 R9, R8, 0x2, RZ ;  /* 0x0000000208097819 */ /* 0x000fc400000006ff */
[----:B------:R-:W-:Y:S02]  /*f3b0*/  LOP3.LUT R15, R8, 0xffffffe, RZ, 0xc0, !PT ;  /* 0x0ffffffe080f7812 */ /* 0x000fe400078ec0ff */
[----:B------:R-:W-:Y:S02]  /*f3c0*/  SHF.R.S32.HI R8, RZ, 0x2, R11 ;  /* 0x00000002ff087819 */ /* 0x000fe4000001140b */
[----:B------:R-:W-:Y:S02]  /*f3d0*/  LEA R7, R7, R10, 0x1 ;  /* 0x0000000a07077211 */ /* 0x000fe400078e08ff */
[----:B------:R-:W-:Y:S01]  /*f3e0*/  LOP3.LUT R9, R4, 0x38, R9, 0xf8, !PT ;  /* 0x0000003804097812 */ /* 0x000fe200078ef809 */
[----:B-----5:R-:W-:Y:S01]  /*f3f0*/  IMAD R19, R19, R16, UR17 ;  /* 0x0000001113137e24 */ /* 0x020fe2000f8e0210 */
[----:B------:R-:W-:Y:S02]  /*f400*/  SHF.R.U32.HI R4, RZ, 0x3, R4 ;  /* 0x00000003ff047819 */ /* 0x000fe40000011604 */
[----:B------:R-:W-:-:S02]  /*f410*/  LEA R13, R13, R8, 0x4 ;  /* 0x000000080d0d7211 */ /* 0x000fc400078e20ff */
[----:B------:R-:W-:Y:S02]  /*f420*/  LEA R7, R7, UR5, 0x2 ;  /* 0x0000000507077c11 */ /* 0x000fe4000f8e10ff */
[----:B------:R-:W-:Y:S02]  /*f430*/  MOV R8, 0x40 ;  /* 0x0000004000087802 */ /* 0x000fe40000000f00 */
[----:B------:R-:W-:Y:S01]  /*f440*/  MOV R10, 0x80 ;  /* 0x00000080000a7802 */ /* 0x000fe20000000f00 */
[----:B------:R-:W-:Y:S01]  /*f450*/  STS.64 [R7], R160 ;  /* 0x000000a007007388 */ /* 0x000fe20000000a00 */
[----:B------:R-:W-:Y:S02]  /*f460*/  LOP3.LUT R4, R9, R4, RZ, 0x3c, !PT ;  /* 0x0000000409047212 */ /* 0x000fe400078e3cff */
[----:B------:R-:W-:Y:S01]  /*f470*/  IADD3 R15, R2, -R15, RZ ;  /* 0x8000000f020f7210 */ /* 0x000fe20007ffe0ff */
[----:B------:R-:W-:Y:S01]  /*f480*/  STS.64 [R7+0x800], R162 ;  /* 0x000800a207007388 */ /* 0x000fe20000000a00 */
[----:B------:R-:W-:-:S02]  /*f490*/  IADD3 R9, R7, -0x20, RZ ;  /* 0xffffffe007097810 */ /* 0x000fc40007ffe0ff */
[----:B------:R-:W-:Y:S02]  /*f4a0*/  SEL R8, R8, 0xffffffc0, !P1 ;  /* 0xffffffc008087807 */ /* 0x000fe40004800000 */
        /* <DEDUP_REMOVED lines=13> */
[----:B------:R-:W-:Y:S01]  /*f580*/  SHF.L.U32 R24, R2, 0x2, RZ ;  /* 0x0000000202187819 */ /* 0x000fe200000006ff */
[----:B--2---:R-:W-:Y:S01]  /*f590*/  @P3 FMUL.FTZ R2, R5, 0.69314718246459960938 ;  /* 0x3f31721805023820 */ /* 0x004fe20000410000 */
[----:B------:R-:W-:Y:S01]  /*f5a0*/  SHF.L.U32 R18, R18, 0x6, RZ ;  /* 0x0000000612127819 */ /* 0x000fe200000006ff */
[----:B------:R-:W-:Y:S01]  /*f5b0*/  STS.64 [R15], R148 ;  /* 0x000000940f007388 */ /* 0x000fe20000000a00 */
[----:B------:R-:W-:-:S03]  /*f5c0*/  SHF.R.S32.HI R25, RZ, 0x1f, R24 ;  /* 0x0000001fff197819 */ /* 0x000fc60000011418 */
        /* <DEDUP_REMOVED lines=47> */
[----:B------:R1:W-:Y:S04]  /*f8c0*/  STS.64 [R15+0xc000], R112 ;  /* 0x00c000700f007388 */ /* 0x0003e80000000a00 */
[----:B------:R1:W-:Y:S01]  /*f8d0*/  STS.64 [R15+0xc800], R114 ;  /* 0x00c800720f007388 */ /* 0x0003e20000000a00 */
[----:B--2---:R-:W-:-:S03]  /*f8e0*/  IADD3 R7, RZ, -UR17, RZ ;  /* 0x80000011ff077c10 */ /* 0x004fc6000fffe0ff */
[----:B------:R2:W-:Y:S02]  /*f8f0*/  STS.64 [R8+0xc000], R116 ;  /* 0x00c0007408007388 */ /* 0x0005e40000000a00 */
[----:B------:R-:W-:Y:S02]  /*f900*/  IMAD R7, R20, R7, UR4 ;  /* 0x0000000414077e24 */ /* 0x000fe4000f8e0207 */
[----:B------:R2:W-:Y:S01]  /*f910*/  STS.64 [R8+0xc800], R118 ;  /* 0x00c8007608007388 */ /* 0x0005e20000000a00 */
[----:B---3--:R-:W-:Y:S01]  /*f920*/  MOV R9, 0xff800000 ;  /* 0xff80000000097802 */ /* 0x008fe20000000f00 */
[----:B------:R-:W-:Y:S02]  /*f930*/  IMAD R20, R19, R20, R7 ;  /* 0x0000001413147224 */ /* 0x000fe400078e0207 */
[----:B------:R2:W-:Y:S01]  /*f940*/  STS.64 [R12+0xc000], R120 ;  /* 0x00c000780c007388 */ /* 0x0005e20000000a00 */
[----:B----4-:R-:W-:Y:S01]  /*f950*/  @P3 FFMA.FTZ R9, R3, R22, R2 ;  /* 0x0000001603093223 */ /* 0x010fe20000010002 */
[----:B------:R-:W-:Y:S01]  /*f960*/  LEA R2, R4, UR5, 0x2 ;  /* 0x0000000504027c11 */ /* 0x000fe2000f8e10ff */
[----:B------:R-:W-:Y:S01]  /*f970*/  IMAD R18, R20, R17, R18 ;  /* 0x0000001114127224 */ /* 0x000fe200078e0212 */
[----:B------:R2:W-:Y:S01]  /*f980*/  STS.64 [R12+0xc800], R122 ;  /* 0x00c8007a0c007388 */ /* 0x0005e20000000a00 */
[----:B------:R-:W-:Y:S01]  /*f990*/  MOV R7, 0xff800000 ;  /* 0xff80000000077802 */ /* 0x000fe20000000f00 */
[----:B-1----:R-:W-:-:S02]  /*f9a0*/  @P4 FMUL.FTZ R11, R6, 0.69314718246459960938 ;  /* 0x3f317218060b4820 */ /* 0x002fc40000410000 */
[----:B------:R2:W-:Y:S02]  /*f9b0*/  STS.64 [R14+0xc000], R124 ;  /* 0x00c0007c0e007388 */ /* 0x0005e40000000a00 */
[----:B------:R-:W-:Y:S02]  /*f9c0*/  @P4 FFMA.FTZ R7, R164, R21, R11 ;  /* 0x00000015a4074223 */ /* 0x000fe4000001000b */
[----:B------:R2:W-:Y:S04]  /*f9d0*/  STS.64 [R14+0xc800], R126 ;  /* 0x00c8007e0e007388 */ /* 0x0005e80000000a00 */
[----:B------:R2:W-:Y:S04]  /*f9e0*/  STS.64 [R10+0xc000], R128 ;  /* 0x00c000800a007388 */ /* 0x0005e80000000a00 */
[----:B------:R2:W-:Y:S01]  /*f9f0*/  STS.64 [R10+0xc800], R130 ;  /* 0x00c800820a007388 */ /* 0x0005e20000000a00 */
[----:B------:R-:W-:Y:S06]  /*fa00*/  BAR.SYNC.DEFER_BLOCKING 0x0 ;  /* 0x0000000000007b1d */ /* 0x000fec0000010000 */
[----:B------:R-:W-:Y:S05]  /*fa10*/  @P5 BRA `(.L_x_7732) ;  /* 0x00000000002c5947 */ /* 0x000fea0003800000 */
[C---:B------:R-:W-:Y:S01]  /*fa20*/  VIADD R4, R13.reuse, 0x8 ;  /* 0x000000080d047836 */ /* 0x040fe20000000000 */
[----:B------:R-:W-:Y:S01]  /*fa30*/  SHF.R.S32.HI R5, RZ, 0x1f, R13 ;  /* 0x0000001fff057819 */ /* 0x000fe2000001140d */
[----:B------:R-:W-:Y:S01]  /*fa40*/  ULDC.64 UR4, c[0x0][0x2b8] ;  /* 0x0000ae0000047ab9 */ /* 0x000fe20000000a00 */
[----:B------:R-:W-:Y:S02]  /*fa50*/  IADD3 R3, P0, R18, R13, RZ ;  /* 0x0000000d12037210 */ /* 0x000fe40007f1e0ff */
[----:B------:R-:W-:Y:S02]  /*fa60*/  ISETP.GE.AND P2, PT, R13, UR14, PT ;  /* 0x0000000e0d007c0c */ /* 0x000fe4000bf46270 */
[----:B------:R-:W-:Y:S02]  /*fa70*/  ISETP.GE.AND P1, PT, R4, UR14, PT ;  /* 0x0000000e04007c0c */ /* 0x000fe4000bf26270 */
[----:B------:R-:W-:Y:S02]  /*fa80*/  LEA.HI.X.SX32 R4, R18, R5, 0x1, P0 ;  /* 0x0000000512047211 */ /* 0x000fe400000f0eff */
[----:B--2---:R-:W-:-:S04]  /*fa90*/  LEA R10, P0, R3, UR4, 0x2 ;  /* 0x00000004030a7c11 */ /* 0x004fc8000f8010ff */
[----:B------:R-:W-:-:S05]  /*faa0*/  LEA.HI.X R11, R3, UR5, R4, 0x2, P0 ;  /* 0x00000005030b7c11 */ /* 0x000fca00080f1404 */
[----:B------:R1:W-:Y:S04]  /*fab0*/  @!P2 STG.E desc[UR18][R10.64], R7 ;  /* 0x000000070a00a986 */ /* 0x0003e8000c101912 */
[----:B------:R1:W-:Y:S02]  /*fac0*/  @!P1 STG.E desc[UR18][R10.64+0x20], R9 ;  /* 0x000020090a009986 */ /* 0x0003e4000c101912 */
.L_x_7732:
[----:B------:R-:W-:Y:S05]  /*fad0*/  BSYNC B0 ;  /* 0x0000000000007941 */ /* 0x000fea0003800000 */
.L_x_7731:
[----:B------:R-:W-:Y:S01]  /*fae0*/  ULDC UR4, c[0x0][0x2dc] ;  /* 0x0000b70000047ab9 */ /* 0x000fe20000000800 */
[----:B------:R-:W-:Y:S01]  /*faf0*/  IMAD.WIDE R24, R0, 0x100, R24 ;  /* 0x0000010000187825 */ /* 0x000fe200078e0218 */
[----:B--2---:R-:W2:Y:S03]  /*fb00*/  LDS.128 R128, [R2] ;  /* 0x0000000002807984 */ /* 0x004ea60000000c00 */
[----:B------:R-:W-:Y:S01]  /*fb10*/  IMAD R4, R18, UR4, RZ ;  /* 0x0000000412047c24 */ /* 0x000fe2000f8e02ff */
[----:B------:R-:W3:Y:S01]  /*fb20*/  LDS.128 R84, [R2+0x4000] ;  /* 0x0040000002547984 */ /* 0x000ee20000000c00 */
[----:B------:R-:W-:Y:S01]  /*fb30*/  ULDC.64 UR4, c[0x0][0x288] ;  /* 0x0000a20000047ab9 */ /* 0x000fe20000000a00 */
[----:B------:R-:W-:Y:S02]  /*fb40*/  VIADD R6, R0, 0x8 ;  /* 0x0000000800067836 */ /* 0x000fe40000000000 */
[----:B------:R-:W4:Y:S01]  /*fb50*/  LDS.128 R56, [R2+0x8000] ;  /* 0x0080000002387984 */ /* 0x000f220000000c00 */
[----:B------:R-:W-:Y:S01]  /*fb60*/  IADD3 R5, P0, R4, R24, RZ ;  /* 0x0000001804057210 */ /* 0x000fe20007f1e0ff */
[----:B------:R-:W-:Y:S01]  /*fb70*/  VIADD R114, R0, 0x18 ;  /* 0x0000001800727836 */ /* 0x000fe20000000000 */
[----:B------:R-:W-:Y:S01]  /*fb80*/  ISETP.GE.AND P6, PT, R6, UR14, PT ;  /* 0x0000000e06007c0c */ /* 0x000fe2000bfc6270 */
[----:B------:R-:W5:Y:S01]  /*fb90*/  LDS.128 R28, [R2+0xc000] ;  /* 0x00c00000021c7984 */ /* 0x000f620000000c00 */
[----:B------:R-:W-:Y:S01]  /*fba0*/  LEA.HI.X.SX32 R4, R4, R25, 0x1, P0 ;  /* 0x0000001904047211 */ /* 0x000fe200000f0eff */
[C---:B------:R-:W-:Y:S01]  /*fbb0*/  VIADD R113, R0.reuse, 0x20 ;  /* 0x0000002000717836 */ /* 0x040fe20000000000 */
[C---:B------:R-:W-:Y:S01]  /*fbc0*/  LEA R132, P0, R5.reuse, UR4, 0x2 ;  /* 0x0000000405847c11 */ /* 0x040fe2000f8010ff */
[----:B------:R-:W5:Y:S01]  /*fbd0*/  LDS.128 R108, [R2+0x800] ;  /* 0x00080000026c7984 */ /* 0x000f620000000c00 */
[----:B------:R-:W-:Y:S01]  /*fbe0*/  VIADD R112, R0, 0x28 ;  /* 0x0000002800707836 */ /* 0x000fe20000000000 */
[----:B------:R-:W-:Y:S01]  /*fbf0*/  ISETP.GE.AND P4, PT, R114, UR14, PT ;  /* 0x0000000e72007c0c */ /* 0x000fe2000bf86270 */
[----:B------:R-:W-:Y:S01]  /*fc00*/  VIADD R3, R0, 0x10 ;  /* 0x0000001000037836 */ /* 0x000fe20000000000 */
[----:B------:R-:W-:Y:S01]  /*fc10*/  LEA.HI.X R133, R5, UR5, R4, 0x2, P0 ;  /* 0x0000000505857c11 */ /* 0x000fe200080f1404 */
[----:B------:R-:W5:Y:S01]  /*fc20*/  LDS.128 R104, [R2+0x1000] ;  /* 0x0010000002687984 */ /* 0x000f620000000c00 */
[----:B------:R-:W-:-:S02]  /*fc30*/  ISETP.GE.AND P3, PT, R113, UR14, PT ;  /* 0x0000000e71007c0c */ /* 0x000fc4000bf66270 */
[----:B------:R-:W-:Y:S01]  /*fc40*/  ISETP.GE.AND P2, PT, R112, UR14, PT ;  /* 0x0000000e70007c0c */ /* 0x000fe2000bf46270 */
[----:B------:R-:W5:Y:S01]  /*fc50*/  LDS.128 R100, [R2+0x1800] ;  /* 0x0018000002647984 */ /* 0x000f620000000c00 */
[C---:B------:R-:W-:Y:S02]  /*fc60*/  ISETP.GE.AND P0, PT, R0.reuse, UR14, PT ;  /* 0x0000000e00007c0c */ /* 0x040fe4000bf06270 */
[----:B------:R-:W-:Y:S01]  /*fc70*/  ISETP.GE.AND P5, PT, R3, UR14, PT ;  /* 0x0000000e03007c0c */ /* 0x000fe2000bfa6270 */
[----:B------:R-:W5:Y:S01]  /*fc80*/  LDS.128 R96, [R2+0x2000] ;  /* 0x0020000002607984 */ /* 0x000f620000000c00 */
[C---:B------:R-:W-:Y:S02]  /*fc90*/  VIADD R3, R0.reuse, 0x30 ;  /* 0x0000003000037836 */ /* 0x040fe40000000000 */
[----:B------:R-:W-:Y:S01]  /*fca0*/  VIADD R0, R0, 0x38 ;  /* 0x0000003800007836 */ /* 0x000fe20000000000 */
[----:B------:R-:W5:Y:S02]  /*fcb0*/  LDS.128 R92, [R2+0x2800] ;  /* 0x00280000025c7984 */ /* 0x000f640000000c00 */
[----:B------:R-:W-:-:S02]  /*fcc0*/  ISETP.GE.AND P1, PT, R3, UR14, PT ;  /* 0x0000000e03007c0c */ /* 0x000fc4000bf26270 */
        /* <DEDUP_REMOVED lines=23> */
[----:B--2---:R2:W-:Y:S04]  /*fe40*/  @!P0 STG.E.64 desc[UR18][R132.64], R128 ;  /* 0x0000008084008986 */ /* 0x0045e8000c101b12 */
[----:B------:R2:W-:Y:S04]  /*fe50*/  @!P0 STG.E.64 desc[UR18][R132.64+0x8], R130 ;  /* 0x0000088284008986 */ /* 0x0005e8000c101b12 */
[----:B---3--:R2:W-:Y:S04]  /*fe60*/  @!P0 STG.E.128 desc[UR18][R132.64+0x100], R84 ;  /* 0x0001005484008986 */ /* 0x0085e8000c101d12 */
[----:B----4-:R2:W-:Y:S04]  /*fe70*/  @!P0 STG.E.128 desc[UR18][R132.64+0x200], R56 ;  /* 0x0002003884008986 */ /* 0x0105e8000c101d12 */
[----:B-----5:R2:W-:Y:S01]  /*fe80*/  @!P0 STG.E.128 desc[UR18][R132.64+0x300], R28 ;  /* 0x0003001c84008986 */ /* 0x0205e2000c101d12 */
[----:B------:R-:W-:-:S03]  /*fe90*/  ISETP.GE.AND P0, PT, R0, UR14, PT ;  /* 0x0000000e00007c0c */ /* 0x000fc6000bf06270 */
        /* <DEDUP_REMOVED lines=30> */
.L_x_7733:
        /* <DEDUP_REMOVED lines=16> */
.L_x_9078:


//--------------------- .text._ZN5flash24flash_fwd_splitkv_kernelI23Flash_fwd_kernel_traitsILi256ELi64ELi64ELi4ELb0ELb0EN7cutlass10bfloat16_tE19Flash_kernel_traitsILi256ELi64ELi64ELi4ES3_EELb0ELb1ELb0ELb0ELb1ELb1ELb1ELb0EEEvNS_16Flash_fwd_paramsE --------------------------
	.section	.text._ZN5flash24flash_fwd_splitkv_kernelI23Flash_fwd_kernel_traitsILi256ELi64ELi64ELi4ELb0ELb0EN7cutlass10bfloat16_tE19Flash_kernel_traitsILi256ELi64ELi64ELi4ES3_EELb0ELb1ELb0ELb0ELb1ELb1ELb1ELb0EEEvNS_16Flash_fwd_paramsE,"ax",@progbits
	.align	128
        .global         _ZN5flash24flash_fwd_splitkv_kernelI23Flash_fwd_kernel_traitsILi256ELi64ELi64ELi4ELb0ELb0EN7cutlass10bfloat16_tE19Flash_kernel_traitsILi256ELi64ELi64ELi4ES3_EELb0ELb1ELb0ELb0ELb1ELb1ELb1ELb0EEEvNS_16Flash_fwd_paramsE
        .type           _ZN5flash24flash_fwd_splitkv_kernelI23Flash_fwd_kernel_traitsILi256ELi64ELi64ELi4ELb0ELb0EN7cutlass10bfloat16_tE19Flash_kernel_traitsILi256ELi64ELi64ELi4ES3_EELb0ELb1ELb0ELb0ELb1ELb1ELb1ELb0EEEvNS_16Flash_fwd_paramsE,@function
        .size           _ZN5flash24flash_fwd_splitkv_kernelI23Flash_fwd_kernel_traitsILi256ELi64ELi64ELi4ELb0ELb0EN7cutlass10bfloat16_tE19Flash_kernel_traitsILi256ELi64ELi64ELi4ES3_EELb0ELb1ELb0ELb0ELb1ELb1ELb1ELb0EEEvNS_16Flash_fwd_paramsE,(.L_x_9079 - _ZN5flash24flash_fwd_splitkv_kernelI23Flash_fwd_kernel_traitsILi256ELi64ELi64ELi4ELb0ELb0EN7cutlass10bfloat16_tE19Flash_kernel_traitsILi256ELi64ELi64ELi4ES3_EELb0ELb1ELb0ELb0ELb1ELb1ELb1ELb0EEEvNS_16Flash_fwd_paramsE)
        .other          _ZN5flash24flash_fwd_splitkv_kernelI23Flash_fwd_kernel_traitsILi256ELi64ELi64ELi4ELb0ELb0EN7cutlass10bfloat16_tE19Flash_kernel_traitsILi256ELi64ELi64ELi4ES3_EELb0ELb1ELb0ELb0ELb1ELb1ELb1ELb0EEEvNS_16Flash_fwd_paramsE,@"STO_CUDA_ENTRY STV_DEFAULT"
_ZN5flash24flash_fwd_splitkv_kernelI23Flash_fwd_kernel_traitsILi256ELi64ELi64ELi4ELb0ELb0EN7cutlass10bfloat16_tE19Flash_kernel_traitsILi256ELi64ELi64ELi4ES3_EELb0ELb1ELb0ELb0ELb1ELb1ELb1ELb0EEEvNS_16Flash_fwd_paramsE:
.text._ZN5flash24flash_fwd_splitkv_kernelI23Flash_fwd_kernel_traitsILi256ELi64ELi64ELi4ELb0ELb0EN7cutlass10bfloat16_tE19Flash_kernel_traitsILi256ELi64ELi64ELi4ES3_EELb0ELb1ELb0ELb0ELb1ELb1ELb1ELb0EEEvNS_16Flash_fwd_paramsE:
        /* <DEDUP_REMOVED lines=77> */
.L_x_7734:
[----:B------:R-:W-:-:S05]  /*04d0*/  ULDC UR5, c[0x0][0x2c8] ;  /* 0x0000b20000057ab9 */ /* 0x000fca0000000800 */
.L_x_7735:
        /* <DEDUP_REMOVED lines=190> */
.L_x_7736:
        /* <DEDUP_REMOVED lines=28> */
.L_x_7737:
        /* <DEDUP_REMOVED lines=87> */
.L_x_7738:
        /* <DEDUP_REMOVED lines=46> */
.L_x_7740:
        /* <DEDUP_REMOVED lines=21> */
[----:B------:R-:W-:Y:S10]  /*1c20*/  @P0 BRA `(.L_x_7739) ;  /* 0x0000000000300947 */ /* 0x000ff40003800000 */
        /* <DEDUP_REMOVED lines=12> */
.L_x_7739:
[----:B--2---:R-:W-:Y:S01]  /*1cf0*/  SHF.R.S32.HI R7, RZ, 0x1f, R6 ;  /* 0x0000001fff077819 */ /* 0x004fe20000011406 */
[----:B------:R-:W-:Y:S01]  /*1d00*/  UIADD3 UR14, -UR21, UR23, URZ ;  /* 0x00000017150e7290 */ /* 0x000fe2000fffe13f */
[----:B------:R-:W1:Y:S01]  /*1d10*/  S2R R39, SR_CTAID.X ;  /* 0x0000000000277919 */ /* 0x000e620000002500 */
[----:B------:R-:W-:Y:S01]  /*1d20*/  UISETP.NE.AND UP0, UPT, UR10, -0x1, UPT ;  /* 0xffffffff0a00788c */ /* 0x000fe2000bf05270 */
[CC--:B------:R-:W-:Y:S01]  /*1d30*/  LEA.HI R3, R7.reuse, R6.reuse, RZ, 0x3 ;  /* 0x0000000607037211 */ /* 0x0c0fe200078f18ff */
[----:B------:R-:W-:Y:S01]  /*1d40*/  USHF.R.S32.HI UR24, URZ, 0x1f, UR4 ;  /* 0x0000001f3f187899 */ /* 0x000fe20008011404 */
[----:B------:R-:W-:Y:S01]  /*1d50*/  LEA.HI R104, R7, R6, RZ, 0x5 ;  /* 0x0000000607687211 */ /* 0x000fe200078f28ff */
[----:B------:R-:W-:Y:S01]  /*1d60*/  IMAD.SHL.U32 R245, R6, 0x2, RZ ;  /* 0x0000000206f57824 */ /* 0x000fe200078e00ff */
[----:B------:R-:W-:Y:S01]  /*1d70*/  SHF.R.S32.HI R24, RZ, 0x3, R3 ;  /* 0x00000003ff187819 */ /* 0x000fe20000011403 */
[----:B------:R-:W-:Y:S01]  /*1d80*/  IMAD.U32 R243, RZ, RZ, UR22 ;  /* 0x00000016fff37e24 */ /* 0x000fe2000f8e00ff */
[----:B------:R-:W-:Y:S01]  /*1d90*/  LOP3.LUT R3, R3, 0xfffffff8, RZ, 0xc0, !PT ;  /* 0xfffffff803037812 */ /* 0x000fe200078ec0ff */
[----:B------:R-:W-:Y:S01]  /*1da0*/  UIADD3 UR20, UR22, -UR20, -UR23 ;  /* 0x8000001416147290 */ /* 0x000fe2000fffe817 */
        /* <DEDUP_REMOVED lines=9> */
[----:B------:R-:W-:Y:S01]  /*1e40*/  @UP0 UIMAD UR10, UR10, UR7, UR9 ;  /* 0x000000070a0a02a4 */ /* 0x000fe2000f8e0209 */
[----:B------:R-:W-:Y:S01]  /*1e50*/  LOP3.LUT R22, R22, 0x1c0, RZ, 0xc0, !PT ;  /* 0x000001c016167812 */ /* 0x000fe200078ec0ff */
[----:B------:R-:W-:Y:S01]  /*1e60*/  IMAD.SHL.U32 R23, R0, 0x8, RZ ;  /* 0x0000000800177824 */ /* 0x000fe200078e00ff */
[----:B------:R-:W-:Y:S01]  /*1e70*/  @!UP0 USHF.R.S32.HI UR9, URZ, 0x1f, UR17 ;  /* 0x0000001f3f098899 */ /* 0x000fe20008011411 */
[----:B------:R-:W2:Y:S01]  /*1e80*/  @!P5 LDC.64 R8, c[0x0][0x240] ;  /* 0x00009000ff08db82 */ /* 0x000ea20000000a00 */
[----:B------:R-:W-:Y:S01]  /*1e90*/  @!UP0 ULDC.64 UR6, c[0x0][0x228] ;  /* 0x00008a0000068ab9 */ /* 0x000fe20000000a00 */
[----:B------:R-:W-:Y:S01]  /*1ea0*/  VIADD R19, R24, 0x30 ;  /* 0x0000003018137836 */ /* 0x000fe20000000000 */
        /* <DEDUP_REMOVED lines=19> */
[----:B------:R-:W-:Y:S01]  /*1fe0*/  UIMAD UR24, UR24, UR6, URZ ;  /* 0x00000006181872a4 */ /* 0x000fe2000f8e023f */
[----:B------:R-:W-:Y:S01]  /*1ff0*/  LOP3.LUT R22, R22, 0xfffffe00, R3, 0xf8, !PT ;  /* 0xfffffe0016167812 */ /* 0x000fe200078ef803 */
[----:B-1----:R-:W-:Y:S01]  /*2000*/  IMAD.WIDE R38, R39, 0x40, R24 ;  /* 0x0000004027267825 */ /* 0x002fe200078e0218 */
[----:B------:R-:W1:Y:S01]  /*2010*/  S2UR UR6, SR_CgaCtaId ;  /* 0x00000000000679c3 */ /* 0x000e620000008800 */
[----:B------:R-:W-:Y:S01]  /*2020*/  UIMAD UR7, UR4, UR7, UR24 ;  /* 0x00000007040772a4 */ /* 0x000fe2000f8e0218 */
[----:B------:R-:W-:Y:S01]  /*2030*/  SHF.R.S32.HI R105, RZ, 0x5, R104 ;  /* 0x00000005ff697819 */ /* 0x000fe20000011468 */
[----:B--2---:R-:W-:Y:S01]  /*2040*/  @!P5 IMAD R36, R39, R8, RZ ;  /* 0x000000082724d224 */ /* 0x004fe200078e02ff */
[----:B------:R-:W-:Y:S01]  /*2050*/  @!P1 IADD3 R28, P4, R38, 0x20, RZ ;  /* 0x00000020261c9810 */ /* 0x000fe20007f9e0ff */
[----:B------:R-:W-:Y:S01]  /*2060*/  UIADD3 UR24, UR5, -0x1, URZ ;  /* 0xffffffff05187890 */ /* 0x000fe2000fffe03f */
[----:B------:R-:W-:Y:S01]  /*2070*/  IMAD.SHL.U32 R233, R0, 0x40, RZ ;  /* 0x0000004000e97824 */ /* 0x000fe200078e00ff */
[----:B------:R-:W-:Y:S01]  /*2080*/  LEA R244, R105, UR21, 0x4 ;  /* 0x0000001569f47c11 */ /* 0x000fe2000f8e20ff */
[----:B------:R-:W-:Y:S01]  /*2090*/  @!P5 IMAD R36, R38, R9, R36 ;  /* 0x000000092624d224 */ /* 0x000fe200078e0224 */
[----:B------:R-:W-:Y:S01]  /*20a0*/  USHF.L.U32 UR25, UR24, 0x6, URZ ;  /* 0x0000000618197899 */ /* 0x000fe2000800063f */
[----:B------:R-:W-:Y:S01]  /*20b0*/  @!P1 IMAD.X R31, RZ, RZ, R39, P4 ;  /* 0x000000ffff1f9224 */ /* 0x000fe200020e0627 */
[----:B------:R-:W-:-:S02]  /*20c0*/  IADD3 R168, P4, R24, R37, RZ ;  /* 0x0000002518a87210 */ /* 0x000fc40007f9e0ff */
[----:B---3--:R-:W-:Y:S01]  /*20d0*/  @!P0 LEA R29, R29, R4, 0x18 ;  /* 0x000000041d1d8211 */ /* 0x008fe200078ec0ff */
[----:B------:R-:W-:Y:S01]  /*20e0*/  UIADD3 UR27, -UR25, UR22, URZ ;  /* 0x00000016191b7290 */ /* 0x000fe2000fffe13f */
[----:B------:R-:W-:Y:S01]  /*20f0*/  IADD3 R4, P2, R23, UR8, RZ ;  /* 0x0000000817047c10 */ /* 0x000fe2000ff5e0ff */
[----:B------:R-:W-:Y:S01]  /*2100*/  IMAD.X R26, R25, 0x1, R15, P4 ;  /* 0x00000001191a7824 */ /* 0x000fe200020e060f */
[----:B----4-:R-:W-:Y:S01]  /*2110*/  @!P1 LEA R27, R27, R2, 0x18 ;  /* 0x000000021b1b9211 */ /* 0x010fe200078ec0ff */
[----:B------:R-:W2:Y:S01]  /*2120*/  @!P0 LDC.64 R14, c[0x0][0x210] ;  /* 0x00008400ff0e8b82 */ /* 0x000ea20000000a00 */
[----:B------:R-:W-:Y:S01]  /*2130*/  IADD3.X R5, R18, UR10, RZ, P2, !PT ;  /* 0x0000000a12057c10 */ /* 0x000fe200097fe4ff */
[----:B------:R-:W-:Y:S01]  /*2140*/  IMAD R25, R25, UR12, RZ ;  /* 0x0000000c19197c24 */ /* 0x000fe2000f8e02ff */
[----:B------:R-:W-:Y:S01]  /*2150*/  @!P0 IADD3 R10, P2, R38, 0x10, RZ ;  /* 0x00000010260a8810 */ /* 0x000fe20007f5e0ff */
[----:B------:R-:W-:Y:S01]  /*2160*/  @!P0 IMAD R29, R22, 0x2, R29 ;  /* 0x00000002161d8824 */ /* 0x000fe200078e021d */
[----:B------:R-:W-:Y:S01]  /*2170*/  UIMAD.WIDE.U32 UR8, UR12, 0x20, URZ ;  /* 0x000000200c0878a5 */ /* 0x000fe2000f8e003f */
[----:B------:R-:W-:Y:S01]  /*2180*/  IMAD.WIDE.U32 R32, R32, UR4, R4 ;  /* 0x0000000420207c25 */ /* 0x000fe2000f8e0004 */
[----:B------:R-:W-:Y:S01]  /*2190*/  UMOV UR4, 0x400 ;  /* 0x0000040000047882 */ /* 0x000fe20000000000 */
[----:B------:R-:W3:Y:S01]  /*21a0*/  @!P5 LDC.64 R2, c[0x0][0x210] ;  /* 0x00008400ff02db82 */ /* 0x000ee20000000a00 */
[----:B-1----:R-:W-:Y:S01]  /*21b0*/  ULEA UR4, UR6, UR4, 0x18 ;  /* 0x0000000406047291 */ /* 0x002fe2000f8ec03f */
[--C-:B------:R-:W-:Y:S01]  /*21c0*/  @!P0 IMAD.X R11, RZ, RZ, R39.reuse, P2 ;  /* 0x000000ffff0b8224 */ /* 0x100fe200010e0627 */
[----:B------:R-:W-:Y:S01]  /*21d0*/  @!P6 IADD3 R30, P2, R38, 0x30, RZ ;  /* 0x00000030261ee810 */ /* 0x000fe20007f5e0ff */
[----:B------:R-:W-:Y:S01]  /*21e0*/  VIADD R35, R33, UR7 ;  /* 0x0000000721237c36 */ /* 0x000fe20008000000 */
[----:B------:R-:W-:Y:S01]  /*21f0*/  ULDC.64 UR6, c[0x0][0x268] ;  /* 0x00009a0000067ab9 */ /* 0x000fe20000000a00 */
[----:B------:R-:W-:Y:S01]  /*2200*/  @!P5 IMAD.MOV.U32 R34, RZ, RZ, R32 ;  /* 0x000000ffff22d224 */ /* 0x000fe200078e0020 */
[----:B------:R-:W-:Y:S01]  /*2210*/  LEA R239, R22, UR4, 0x1 ;  /* 0x0000000416ef7c11 */ /* 0x000fe2000f8e08ff */
[----:B------:R-:W1:Y:S01]  /*2220*/  @!P0 LDC.64 R4, c[0x0][0x240] ;  /* 0x00009000ff048b82 */ /* 0x000e620000000a00 */
[----:B------:R-:W-:Y:S01]  /*2230*/  @!P6 IMAD.X R33, RZ, RZ, R39, P2 ;  /* 0x000000ffff21e224 */ /* 0x000fe200010e0627 */
[----:B------:R-:W-:Y:S01]  /*2240*/  IADD3 R40, P2, R23, R12, RZ ;  /* 0x0000000c17287210 */ /* 0x000fe20007f5e0ff */
[----:B------:R-:W-:Y:S01]  /*2250*/  @!P5 IMAD.WIDE.U32 R38, R38, R8, R34 ;  /* 0x000000082626d225 */ /* 0x000fe200078e0022 */
[----:B------:R-:W-:-:S02]  /*2260*/  LOP3.LUT R233, R233, 0x1c0, RZ, 0xc0, !PT ;  /* 0x000001c0e9e97812 */ /* 0x000fc400078ec0ff */
[----:B------:R-:W-:Y:S01]  /*2270*/  LOP3.LUT R245, R245, 0x6, RZ, 0xc0, !PT ;  /* 0x00000006f5f57812 */ /* 0x000fe200078ec0ff */
[----:B------:R-:W-:Y:S01]  /*2280*/  IMAD.X R41, R18, 0x1, R13, P2 ;  /* 0x0000000112297824 */ /* 0x000fe200010e060d */
[----:B------:R-:W4:Y:S01]  /*2290*/  @!P6 LDC.64 R8, c[0x0][0x240] ;  /* 0x00009000ff08eb82 */ /* 0x000f220000000a00 */
[----:B------:R-:W-:Y:S02]  /*22a0*/  @!P5 IMAD.IADD R34, R39, 0x1, R36 ;  /* 0x000000012722d824 */ /* 0x000fe400078e0224 */
[----:B------:R-:W-:Y:S02]  /*22b0*/  @!P0 IMAD.MOV.U32 R39, RZ, RZ, R35 ;  /* 0x000000ffff278224 */ /* 0x000fe400078e0023 */
[C---:B------:R-:W-:Y:S02]  /*22c0*/  IMAD R25, R24.reuse, UR13, R25 ;  /* 0x0000000d18197c24 */ /* 0x040fe4000f8e0219 */
[----:B------:R-:W-:Y:S01]  /*22d0*/  IMAD.WIDE.U32 R40, R24, UR12, R40 ;  /* 0x0000000c18287c25 */ /* 0x000fe2000f8e0028 */
[C---:B---3--:R-:W-:Y:S01]  /*22e0*/  @!P5 LEA R36, P2, R38.reuse, R2, 0x1 ;  /* 0x000000022624d211 */ /* 0x048fe200078408ff */
[----:B------:R-:W3:Y:S02]  /*22f0*/  @!P1 LDC.64 R12, c[0x0][0x240] ;  /* 0x00009000ff0c9b82 */ /* 0x000ee40000000a00 */
[----:B------:R-:W-:Y:S01]  /*2300*/  IMAD.IADD R2, R41, 0x1, R25 ;  /* 0x0000000129027824 */ /* 0x000fe200078e0219 */
[----:B------:R-:W-:Y:S01]  /*2310*/  @!P5 LEA.HI.X R37, R38, R3, R34, 0x1, P2 ;  /* 0x000000032625d211 */ /* 0x000fe200010f0c22 */
[----:B------:R-:W-:-:S02]  /*2320*/  @!P0 IMAD.MOV.U32 R38, RZ, RZ, R32 ;  /* 0x000000ffff268224 */ /* 0x000fc400078e0020 */
[----:B------:R-:W-:Y:S02]  /*2330*/  IMAD.MOV.U32 R165, RZ, RZ, R40 ;  /* 0x000000ffffa57224 */ /* 0x000fe400078e0028 */
[-C--:B-1----:R-:W-:Y:S01]  /*2340*/  @!P0 IMAD R11, R11, R4.reuse, RZ ;  /* 0x000000040b0b8224 */ /* 0x082fe200078e02ff */
[----:B------:R-:W-:Y:S01]  /*2350*/  @!PT LDS RZ, [RZ] ;  /* 0x00000000fffff984 */ /* 0x000fe20000000800 */
[----:B------:R-:W-:Y:S01]  /*2360*/  @!PT LDS RZ, [RZ] ;  /* 0x00000000fffff984 */ /* 0x000fe20000000800 */
[----:B------:R-:W-:Y:S01]  /*2370*/  @!PT LDS RZ, [RZ] ;  /* 0x00000000fffff984 */ /* 0x000fe20000000800 */
[----:B------:R-:W-:Y:S01]  /*2380*/  @!P5 LDGSTS.E.BYPASS.LTC128B.128 [R239], desc[UR18][R36.64] ;  /* 0x0000000024efdfae */ /* 0x000fe2000b901d52 */
[----:B------:R-:W-:-:S03]  /*2390*/  @!P0 IMAD.WIDE.U32 R38, R10, R4, R38 ;  /* 0x000000040a268225 */ /* 0x000fc600078e0026 */
[----:B------:R-:W-:Y:S01]  /*23a0*/  @!P5 LDGSTS.E.BYPASS.LTC128B.128 [R239+0x2000], desc[UR18][R36.64+0x80] ;  /* 0x0200008024efdfae */ /* 0x000fe2000b901d52 */
[----:B------:R-:W-:Y:S01]  /*23b0*/  @!P0 IMAD R3, R10, R5, R11 ;  /* 0x000000050a038224 */ /* 0x000fe200078e020b */
[----:B--2---:R-:W-:Y:S01]  /*23c0*/  @!P0 LEA R14, P2, R38, R14, 0x1 ;  /* 0x0000000e260e8211 */ /* 0x004fe200078408ff */
[----:B------:R-:W1:Y:S01]  /*23d0*/  @!P1 LDC.64 R10, c[0x0][0x210] ;  /* 0x00008400ff0a9b82 */ /* 0x000e620000000a00 */
[----:B------:R-:W-:Y:S01]  /*23e0*/  @!P1 IMAD.MOV.U32 R40, RZ, RZ, R32 ;  /* 0x000000ffff289224 */ /* 0x000fe200078e0020 */
[----:B------:R-:W-:Y:S01]  /*23f0*/  @!P5 LDGSTS.E.BYPASS.LTC128B.128 [R239+0x4000], desc[UR18][R36.64+0x100] ;  /* 0x0400010024efdfae */ /* 0x000fe2000b901d52 */
[----:B------:R-:W-:Y:S02]  /*2400*/  @!P0 IMAD.IADD R34, R39, 0x1, R3 ;  /* 0x0000000127228824 */ /* 0x000fe400078e0203 */
[----:B------:R-:W-:Y:S01]  /*2410*/  @!P1 IMAD.MOV.U32 R41, RZ, RZ, R35 ;  /* 0x000000ffff299224 */ /* 0x000fe200078e0023 */
[----:B------:R-:W2:Y:S01]  /*2420*/  @!P6 S2R R3, SR_CgaCtaId ;  /* 0x000000000003e919 */ /* 0x000ea20000008800 */
[----:B----4-:R-:W-:Y:S01]  /*2430*/  @!P6 IMAD R33, R33, R8, RZ ;  /* 0x000000082121e224 */ /* 0x010fe200078e02ff */
[----:B------:R-:W4:Y:S01]  /*2440*/  @!P6 LDC.64 R4, c[0x0][0x210] ;  /* 0x00008400ff04eb82 */ /* 0x000f220000000a00 */
[-C--:B---3--:R-:W-:Y:S01]  /*2450*/  @!P1 IMAD R31, R31, R12.reuse, RZ ;  /* 0x0000000c1f1f9224 */ /* 0x088fe200078e02ff */
[----:B------:R3:W-:Y:S01]  /*2460*/  @!P5 LDGSTS.E.BYPASS.LTC128B.128 [R239+0x6000], desc[UR18][R36.64+0x180] ;  /* 0x0600018024efdfae */ /* 0x0007e2000b901d52 */
[----:B------:R-:W-:Y:S01]  /*2470*/  ISETP.GE.AND P5, PT, R24, UR27, PT ;  /* 0x0000001b18007c0c */ /* 0x000fe2000bfa6270 */
[----:B------:R-:W-:Y:S01]  /*2480*/  @!P1 IMAD.WIDE.U32 R40, R28, R12, R40 ;  /* 0x0000000c1c289225 */ /* 0x000fe200078e0028 */
[----:B------:R-:W-:-:S03]  /*2490*/  @!P0 LEA.HI.X R15, R38, R15, R34, 0x1, P2 ;  /* 0x0000000f260f8211 */ /* 0x000fc600010f0c22 */
[----:B------:R-:W-:Y:S02]  /*24a0*/  @!P1 IMAD R13, R28, R13, R31 ;  /* 0x0000000d1c0d9224 */ /* 0x000fe400078e021f */
[----:B------:R-:W-:Y:S01]  /*24b0*/  @!P0 LDGSTS.E.BYPASS.LTC128B.128 [R29+0x800], desc[UR18][R14.64] ;  /* 0x008000000e1d8fae */ /* 0x000fe2000b901d52 */
[----:B------:R-:W-:Y:S02]  /*24c0*/  @!P1 IMAD R27, R22, 0x2, R27 ;  /* 0x00000002161b9824 */ /* 0x000fe400078e021b */
[----:B------:R-:W-:Y:S01]  /*24d0*/  @!P1 IMAD.IADD R13, R41, 0x1, R13 ;  /* 0x00000001290d9824 */ /* 0x000fe200078e020d */
[----:B------:R-:W-:Y:S01]  /*24e0*/  @!P0 LDGSTS.E.BYPASS.LTC128B.128 [R29+0x2800], desc[UR18][R14.64+0x80] ;  /* 0x028000800e1d8fae */ /* 0x000fe2000b901d52 */
[----:B------:R-:W-:Y:S01]  /*24f0*/  @!P6 IMAD R33, R30, R9, R33 ;  /* 0x000000091e21e224 */ /* 0x000fe200078e0221 */
[----:B-1----:R-:W-:Y:S01]  /*2500*/  @!P1 LEA R34, P2, R40, R10, 0x1 ;  /* 0x0000000a28229211 */ /* 0x002fe200078408ff */
[----:B------:R-:W-:Y:S01]  /*2510*/  IMAD R17, R17, UR6, RZ ;  /* 0x0000000611117c24 */ /* 0x000fe2000f8e02ff */
[----:B------:R-:W-:Y:S03]  /*2520*/  @!P0 LDGSTS.E.BYPASS.LTC128B.128 [R29+0x4800], desc[UR18][R14.64+0x100] ;  /* 0x048001000e1d8fae */ /* 0x000fe6000b901d52 */
[----:B------:R-:W-:Y:S01]  /*2530*/  IMAD R17, R16, UR7, R17 ;  /* 0x0000000710117c24 */ /* 0x000fe2000f8e0211 */
[----:B------:R1:W-:Y:S01]  /*2540*/  @!P0 LDGSTS.E.BYPASS.LTC128B.128 [R29+0x6800], desc[UR18][R14.64+0x180] ;  /* 0x068001800e1d8fae */ /* 0x0003e2000b901d52 */
[----:B------:R-:W-:Y:S01]  /*2550*/  ISETP.GE.AND P0, PT, R21, UR27, PT ;  /* 0x0000001b15007c0c */ /* 0x000fe2000bf06270 */
[----:B------:R-:W5:Y:S01]  /*2560*/  @!P5 S2R R12, SR_CgaCtaId ;  /* 0x00000000000cd919 */ /* 0x000f620000008800 */
[----:B---3--:R-:W-:-:S02]  /*2570*/  @!P6 IMAD.MOV.U32 R36, RZ, RZ, R32 ;  /* 0x000000ffff24e224 */ /* 0x008fc400078e0020 */
[----:B------:R-:W-:Y:S01]  /*2580*/  @!P6 IMAD.MOV.U32 R37, RZ, RZ, R35 ;  /* 0x000000ffff25e224 */ /* 0x000fe200078e0023 */
[----:B------:R-:W-:Y:S01]  /*2590*/  @!P1 LEA.HI.X R35, R40, R11, R13, 0x1, P2 ;  /* 0x0000000b28239211 */ /* 0x000fe200010f0c0d */
[----:B------:R-:W-:-:S07]  /*25a0*/  @!P6 IMAD.WIDE.U32 R36, R30, R8, R36 ;  /* 0x000000081e24e225 */ /* 0x000fce00078e0024 */
[----:B------:R-:W3:Y:S01]  /*25b0*/  @!P0 S2R R13, SR_CgaCtaId ;  /* 0x00000000000d8919 */ /* 0x000ee20000008800 */
[----:B------:R-:W3:Y:S01]  /*25c0*/  @!P5 LDC.64 R8, c[0x0][0x218] ;  /* 0x00008600ff08db82 */ /* 0x000ee20000000a00 */
[----:B------:R-:W-:Y:S01]  /*25d0*/  @!P6 IMAD.IADD R33, R37, 0x1, R33 ;  /* 0x000000012521e824 */ /* 0x000fe200078e0221 */
[----:B------:R-:W-:Y:S01]  /*25e0*/  @!P1 LDGSTS.E.BYPASS.LTC128B.128 [R27+0x1000], desc[UR18][R34.64] ;  /* 0x01000000221b9fae */ /* 0x000fe2000b901d52 */
[C---:B----4-:R-:W-:Y:S02]  /*25f0*/  @!P6 LEA R30, P2, R36.reuse, R4, 0x1 ;  /* 0x00000004241ee211 */ /* 0x050fe400078408ff */
[----:B------:R-:W-:Y:S01]  /*2600*/  @!P6 MOV R4, 0x400 ;  /* 0x000004000004e802 */ /* 0x000fe20000000f00 */
[----:B------:R-:W-:Y:S01]  /*2610*/  @!P1 LDGSTS.E.BYPASS.LTC128B.128 [R27+0x3000], desc[UR18][R34.64+0x80] ;  /* 0x03000080221b9fae */ /* 0x000fe2000b901d52 */
[----:B------:R-:W-:Y:S02]  /*2620*/  @!P6 LEA.HI.X R31, R36, R5, R33, 0x1, P2 ;  /* 0x00000005241fe211 */ /* 0x000fe400010f0c21 */
[----:B--2---:R-:W-:Y:S01]  /*2630*/  @!P6 LEA R11, R3, R4, 0x18 ;  /* 0x00000004030be211 */ /* 0x004fe200078ec0ff */
[----:B------:R-:W-:Y:S01]  /*2640*/  @!P1 LDGSTS.E.BYPASS.LTC128B.128 [R27+0x5000], desc[UR18][R34.64+0x100] ;  /* 0x05000100221b9fae */ /* 0x000fe2000b901d52 */
[----:B------:R-:W2:Y:S01]  /*2650*/  @!P0 LDC.64 R4, c[0x0][0x218] ;  /* 0x00008600ff048b82 */ /* 0x000ea20000000a00 */
[----:B------:R-:W-:Y:S01]  /*2660*/  ISETP.GE.AND P2, PT, R20, UR27, PT ;  /* 0x0000001b14007c0c */ /* 0x000fe2000bf46270 */
[----:B-1----:R-:W-:Y:S01]  /*2670*/  IMAD.U32 R14, RZ, RZ, UR12 ;  /* 0x0000000cff0e7e24 */ /* 0x002fe2000f8e00ff */
[----:B------:R2:W-:Y:S01]  /*2680*/  @!P1 LDGSTS.E.BYPASS.LTC128B.128 [R27+0x7000], desc[UR18][R34.64+0x180] ;  /* 0x07000180221b9fae */ /* 0x0005e2000b901d52 */
[----:B------:R-:W-:Y:S01]  /*2690*/  ISETP.GE.AND P1, PT, R19, UR27, PT ;  /* 0x0000001b13007c0c */ /* 0x000fe2000bf26270 */
[----:B------:R-:W-:Y:S01]  /*26a0*/  @!P6 IMAD R11, R22, 0x2, R11 ;  /* 0x00000002160be824 */ /* 0x000fe200078e020b */
[----:B------:R-:W-:-:S04]  /*26b0*/  @!P5 MOV R15, 0x400 ;  /* 0x00000400000fd802 */ /* 0x000fc80000000f00 */
[----:B-----5:R-:W-:Y:S01]  /*26c0*/  @!P5 LEA R15, R12, R15, 0x18 ;  /* 0x0000000f0c0fd211 */ /* 0x020fe200078ec0ff */
[----:B------:R-:W-:Y:S01]  /*26d0*/  @!P6 LDGSTS.E.BYPASS.LTC128B.128 [R11+0x1800], desc[UR18][R30.64] ;  /* 0x018000001e0befae */ /* 0x000fe2000b901d52 */
[C---:B---3--:R-:W-:Y:S01]  /*26e0*/  @!P5 LEA R28, P4, R165.reuse, R8, 0x1 ;  /* 0x00000008a51cd211 */ /* 0x048fe200078808ff */
[----:B------:R-:W-:Y:S01]  /*26f0*/  IMAD.U32 R8, RZ, RZ, UR12 ;  /* 0x0000000cff087e24 */ /* 0x000fe2000f8e00ff */
[----:B------:R-:W1:Y:S02]  /*2700*/  @!P2 S2R R10, SR_CgaCtaId ;  /* 0x00000000000aa919 */ /* 0x000e640000008800 */
[----:B------:R-:W-:Y:S01]  /*2710*/  @!P5 LEA.HI.X R29, R165, R9, R2, 0x1, P4 ;  /* 0x00000009a51dd211 */ /* 0x000fe200020f0c02 */
[----:B------:R-:W-:Y:S01]  /*2720*/  IMAD.U32 R9, RZ, RZ, UR13 ;  /* 0x0000000dff097e24 */ /* 0x000fe2000f8e00ff */
[----:B------:R-:W-:Y:S01]  /*2730*/  @!P0 LEA R14, P4, R14, R165, 0x4 ;  /* 0x000000a50e0e8211 */ /* 0x000fe200078820ff */
[----:B------:R-:W3:Y:S01]  /*2740*/  @!P1 S2R R3, SR_CgaCtaId ;  /* 0x0000000000039919 */ /* 0x000ee20000008800 */
[----:B------:R-:W-:Y:S01]  /*2750*/  @!P5 IMAD R15, R22, 0x2, R15 ;  /* 0x00000002160fd824 */ /* 0x000fe200078e020f */
[----:B------:R-:W-:Y:S01]  /*2760*/  VOTEU.ALL UP0, P1 ;  /* 0x00000000003f7886 */ /* 0x000fe20000800000 */
[----:B------:R-:W-:Y:S01]  /*2770*/  @!P0 LEA.HI.X R8, R8, R2, R9, 0x4, P4 ;  /* 0x0000000208088211 */ /* 0x000fe200020f2409 */
[----:B------:R-:W-:Y:S01]  /*2780*/  @!P6 LDGSTS.E.BYPASS.LTC128B.128 [R11+0x3800], desc[UR18][R30.64+0x80] ;  /* 0x038000801e0befae */ /* 0x000fe2000b901d52 */
[----:B------:R-:W-:-:S03]  /*2790*/  IADD3 R32, P4, R23, UR26, RZ ;  /* 0x0000001a17207c10 */ /* 0x000fc6000ff9e0ff */
[----:B------:R-:W-:Y:S01]  /*27a0*/  @!P6 LDGSTS.E.BYPASS.LTC128B.128 [R11+0x5800], desc[UR18][R30.64+0x100] ;  /* 0x058001001e0befae */ /* 0x000fe2000b901d52 */
[----:B------:R-:W-:Y:S01]  /*27b0*/  IADD3.X R33, R18, UR11, RZ, P4, !PT ;  /* 0x0000000b12217c10 */ /* 0x000fe2000a7fe4ff */
[----:B------:R-:W-:Y:S01]  /*27c0*/  @!P1 IMAD.MOV.U32 R18, RZ, RZ, R165 ;  /* 0x000000ffff129224 */ /* 0x000fe200078e00a5 */
[----:B--2---:R-:W-:Y:S01]  /*27d0*/  @!P0 LEA R34, P4, R14, R4, 0x1 ;  /* 0x000000040e228211 */ /* 0x004fe200078808ff */
[----:B------:R2:W-:Y:S01]  /*27e0*/  @!P6 LDGSTS.E.BYPASS.LTC128B.128 [R11+0x7800], desc[UR18][R30.64+0x180] ;  /* 0x078001801e0befae */ /* 0x0005e2000b901d52 */
[----:B------:R-:W-:Y:S01]  /*27f0*/  @!P0 MOV R4, 0x400 ;  /* 0x0000040000048802 */ /* 0x000fe20000000f00 */
[----:B------:R-:W-:Y:S01]  /*2800*/  IMAD.WIDE.U32 R32, R16, UR6, R32 ;  /* 0x0000000610207c25 */ /* 0x000fe2000f8e0020 */
[----:B------:R-:W-:Y:S01]  /*2810*/  @!P0 LEA.HI.X R35, R14, R5, R8, 0x1, P4 ;  /* 0x000000050e238211 */ /* 0x000fe200020f0c08 */
[----:B------:R-:W-:Y:S01]  /*2820*/  @!P5 LDGSTS.E.BYPASS.LTC128B.128 [R15+0x8000], desc[UR18][R28.64] ;  /* 0x080000001c0fdfae */ /* 0x000fe2000b901d52 */
[----:B------:R-:W-:Y:S01]  /*2830*/  @!P0 LEA R13, R13, R4, 0x18 ;  /* 0x000000040d0d8211 */ /* 0x000fe200078ec0ff */
        /* <DEDUP_REMOVED lines=8> */
[----:B------:R-:W-:Y:S01]  /*28c0*/  ULDC.64 UR10, c[0x0][0x220] ;  /* 0x00008800000a7ab9 */ /* 0x000fe20000000a00 */
[----:B------:R-:W-:Y:S01]  /*28d0*/  IMAD.IADD R33, R33, 0x1, R17 ;  /* 0x0000000121217824 */ /* 0x000fe200078e0211 */
[----:B------:R5:W-:Y:S01]  /*28e0*/  @!P5 LDGSTS.E.BYPASS.LTC128B.128 [R15+0xe000], desc[UR18][R28.64+0x180] ;  /* 0x0e0001801c0fdfae */ /* 0x000be2000b901d52 */
[----:B------:R-:W-:-:S02]  /*28f0*/  ISETP.GE.AND P6, PT, R21, UR27, PT ;  /* 0x0000001b15007c0c */ /* 0x000fc4000bfc6270 */
[----:B------:R-:W-:Y:S01]  /*2900*/  ISETP.GE.AND P5, PT, R20, UR27, PT ;  /* 0x0000001b14007c0c */ /* 0x000fe2000bfa6270 */
[----:B------:R-:W-:Y:S01]  /*2910*/  @!P0 LDGSTS.E.BYPASS.LTC128B.128 [R13+0x8800], desc[UR18][R34.64] ;  /* 0x08800000220d8fae */ /* 0x000fe2000b901d52 */
[----:B---3--:R-:W-:Y:S02]  /*2920*/  @!P1 LEA R3, R3, R4, 0x18 ;  /* 0x0000000403039211 */ /* 0x008fe400078ec0ff */
[----:B------:R-:W3:Y:S01]  /*2930*/  @!P1 LDC.64 R4, c[0x0][0x218] ;  /* 0x00008600ff049b82 */ /* 0x000ee20000000a00 */
[----:B------:R-:W-:Y:S02]  /*2940*/  @!P0 LDGSTS.E.BYPASS.LTC128B.128 [R13+0xa800], desc[UR18][R34.64+0x80] ;  /* 0x0a800080220d8fae */ /* 0x000fe4000b901d52 */
[----:B------:R-:W-:Y:S01]  /*2950*/  @!P1 IMAD R3, R22, 0x2, R3 ;  /* 0x0000000216039824 */ /* 0x000fe200078e0203 */
[----:B--2---:R-:W-:Y:S01]  /*2960*/  @!P2 MOV R11, 0x400 ;  /* 0x00000400000ba802 */ /* 0x004fe20000000f00 */
[----:B------:R-:W-:Y:S03]  /*2970*/  @!P0 LDGSTS.E.BYPASS.LTC128B.128 [R13+0xc800], desc[UR18][R34.64+0x100] ;  /* 0x0c800100220d8fae */ /* 0x000fe6000b901d52 */
[----:B-1----:R-:W-:Y:S01]  /*2980*/  @!P2 LEA R11, R10, R11, 0x18 ;  /* 0x0000000b0a0ba211 */ /* 0x002fe200078ec0ff */
[----:B------:R1:W-:Y:S01]  /*2990*/  @!P0 LDGSTS.E.BYPASS.LTC128B.128 [R13+0xe800], desc[UR18][R34.64+0x180] ;  /* 0x0e800180220d8fae */ /* 0x0003e2000b901d52 */
[----:B------:R-:W-:Y:S01]  /*29a0*/  @!P2 IADD3 R12, P0, R165, UR8, RZ ;  /* 0x00000008a50cac10 */ /* 0x000fe2000ff1e0ff */
[----:B------:R-:W-:-:S02]  /*29b0*/  IMAD.U32 R10, RZ, RZ, UR12 ;  /* 0x0000000cff0a7e24 */ /* 0x000fc4000f8e00ff */
[----:B------:R-:W-:Y:S02]  /*29c0*/  @!P2 IMAD R11, R22, 0x2, R11 ;  /* 0x00000002160ba824 */ /* 0x000fe400078e020b */
[----:B------:R-:W-:-:S04]  /*29d0*/  @!P1 IMAD.WIDE.U32 R18, R10, 0x30, R18 ;  /* 0x000000300a129825 */ /* 0x000fc800078e0012 */
[----:B-----5:R-:W-:Y:S01]  /*29e0*/  IMAD.U32 R15, RZ, RZ, UR6 ;  /* 0x00000006ff0f7e24 */ /* 0x020fe2000f8e00ff */
[----:B------:R-:W-:Y:S01]  /*29f0*/  @!UP0 UIMAD UR6, UR13, 0x30, URZ ;  /* 0x000000300d0688a4 */ /* 0x000fe2000f8e023f */
[----:B------:R-:W-:-:S03]  /*2a00*/  VOTEU.ALL UP0, P4 ;  /* 0x00000000003f7886 */ /* 0x000fc60002000000 */
[----:B------:R-:W-:Y:S01]  /*2a10*/  @!P2 IADD3.X R15, R2, UR9, R15, P0, !PT ;  /* 0x00000009020fac10 */ /* 0x000fe200087fe40f */
[----:B------:R-:W-:Y:S01]  /*2a20*/  ULDC.64 UR8, c[0x0][0x250] ;  /* 0x0000940000087ab9 */ /* 0x000fe20000000a00 */
[C---:B----4-:R-:W-:Y:S01]  /*2a30*/  @!P2 LEA R8, P0, R12.reuse, R8, 0x1 ;  /* 0x000000080c08a211 */ /* 0x050fe200078008ff */
[----:B------:R-:W-:Y:S01]  /*2a40*/  @!P1 VIADD R10, R19, UR6 ;  /* 0x00000006130a9c36 */ /* 0x000fe20008000000 */
[----:B------:R-:W-:Y:S02]  /*2a50*/  USHF.L.U32 UR6, UR9, 0x5, URZ ;  /* 0x0000000509067899 */ /* 0x000fe4000800063f */
[----:B------:R-:W-:Y:S01]  /*2a60*/  @!P2 LEA.HI.X R9, R12, R9, R15, 0x1, P0 ;  /* 0x000000090c09a211 */ /* 0x000fe200000f0c0f */
[----:B------:R-:W-:Y:S01]  /*2a70*/  IMAD.U32 R12, RZ, RZ, UR8 ;  /* 0x00000008ff0c7e24 */ /* 0x000fe2000f8e00ff */
[----:B---3--:R-:W-:-:S03]  /*2a80*/  @!P1 LEA R14, P0, R18, R4, 0x1 ;  /* 0x00000004120e9211 */ /* 0x008fc600078008ff */
[----:B------:R-:W-:Y:S01]  /*2a90*/  @!P2 LDGSTS.E.BYPASS.LTC128B.128 [R11+0x9000], desc[UR18][R8.64] ;  /* 0x09000000080bafae */ /* 0x000fe2000b901d52 */
[----:B------:R-:W-:Y:S01]  /*2aa0*/  @!P1 LEA.HI.X R15, R18, R5, R10, 0x1, P0 ;  /* 0x00000005120f9211 */ /* 0x000fe200000f0c0a */
[----:B-1----:R-:W-:Y:S01]  /*2ab0*/  IMAD R13, R26, UR8, RZ ;  /* 0x000000081a0d7c24 */ /* 0x002fe2000f8e02ff */
[----:B------:R-:W-:Y:S01]  /*2ac0*/  LEA.HI R10, R7, R6, RZ, 0x4 ;  /* 0x00000006070a7211 */ /* 0x000fe200078f20ff */
[----:B------:R-:W-:Y:S01]  /*2ad0*/  @!P2 LDGSTS.E.BYPASS.LTC128B.128 [R11+0xb000], desc[UR18][R8.64+0x80] ;  /* 0x0b000080080bafae */ /* 0x000fe2000b901d52 */
[----:B------:R-:W-:Y:S02]  /*2ae0*/  IMAD.U32 R7, RZ, RZ, UR8 ;  /* 0x00000008ff077e24 */ /* 0x000fe4000f8e00ff */
[----:B------:R-:W-:Y:S01]  /*2af0*/  LOP3.LUT R5, R10, 0xfffffff0, RZ, 0xc0, !PT ;  /* 0xfffffff00a057812 */ /* 0x000fe200078ec0ff */
[----:B------:R-:W-:Y:S01]  /*2b00*/  @!P2 LDGSTS.E.BYPASS.LTC128B.128 [R11+0xd000], desc[UR18][R8.64+0x100] ;  /* 0x0d000100080bafae */ /* 0x000fe2000b901d52 */
[C---:B------:R-:W-:Y:S01]  /*2b10*/  IMAD R13, R168.reuse, UR9, R13 ;  /* 0x00000009a80d7c24 */ /* 0x040fe2000f8e020d */
[----:B------:R-:W-:Y:S01]  /*2b20*/  SHF.R.S32.HI R10, RZ, 0x4, R10 ;  /* 0x00000004ff0a7819 */ /* 0x000fe2000001140a */
[----:B------:R-:W-:Y:S01]  /*2b30*/  IMAD.WIDE.U32 R168, R168, UR8, R32 ;  /* 0x00000008a8a87c25 */ /* 0x000fe2000f8e0020 */
[----:B------:R1:W-:Y:S03]  /*2b40*/  @!P2 LDGSTS.E.BYPASS.LTC128B.128 [R11+0xf000], desc[UR18][R8.64+0x180] ;  /* 0x0f000180080bafae */ /* 0x0003e6000b901d52 */
[----:B------:R-:W-:Y:S01]  /*2b50*/  IMAD.IADD R5, R6, 0x1, -R5 ;  /* 0x0000000106057824 */ /* 0x000fe200078e0a05 */
[----:B------:R-:W-:Y:S01]  /*2b60*/  @!P1 LDGSTS.E.BYPASS.LTC128B.128 [R3+0x9800], desc[UR18][R14.64] ;  /* 0x098000000e039fae */ /* 0x000fe2000b901d52 */
[----:B------:R-:W-:Y:S01]  /*2b70*/  IMAD.IADD R166, R169, 0x1, R13 ;  /* 0x00000001a9a67824 */ /* 0x000fe200078e020d */
[----:B------:R-:W-:-:S02]  /*2b80*/  LEA R236, P0, R168, UR10, 0x1 ;  /* 0x0000000aa8ec7c11 */ /* 0x000fc4000f8008ff */
[----:B------:R-:W-:Y:S01]  /*2b90*/  @!P1 LDGSTS.E.BYPASS.LTC128B.128 [R3+0xb800], desc[UR18][R14.64+0x80] ;  /* 0x0b8000800e039fae */ /* 0x000fe2000b901d52 */
[----:B------:R-:W-:Y:S02]  /*2ba0*/  SHF.R.S32.HI R4, RZ, 0x1f, R5 ;  /* 0x0000001fff047819 */ /* 0x000fe40000011405 */
[----:B------:R-:W-:Y:S01]  /*2bb0*/  LEA.HI.X R235, R168, UR11, R166, 0x1, P0 ;  /* 0x0000000ba8eb7c11 */ /* 0x000fe200080f0ca6 */
[----:B------:R-:W-:Y:S01]  /*2bc0*/  @!P1 LDGSTS.E.BYPASS.LTC128B.128 [R3+0xd800], desc[UR18][R14.64+0x100] ;  /* 0x0d8001000e039fae */ /* 0x000fe2000b901d52 */
[----:B------:R-:W-:Y:S01]  /*2bd0*/  LEA.HI R4, R4, R5, RZ, 0x3 ;  /* 0x0000000504047211 */ /* 0x000fe200078f18ff */
[----:B------:R-:W-:Y:S02]  /*2be0*/  @!P4 IMAD.MOV.U32 R234, RZ, RZ, R236 ;  /* 0x000000ffffeac224 */ /* 0x000fe400078e00ec */
[----:B------:R2:W-:Y:S01]  /*2bf0*/  @!P1 LDGSTS.E.BYPASS.LTC128B.128 [R3+0xf800], desc[UR18][R14.64+0x180] ;  /* 0x0f8001800e039fae */ /* 0x0005e2000b901d52 */
[----:B------:R-:W-:Y:S01]  /*2c00*/  ISETP.GE.AND P1, PT, R24, UR27, PT ;  /* 0x0000001b18007c0c */ /* 0x000fe2000bf26270 */
[----:B------:R-:W-:Y:S01]  /*2c10*/  @!P4 IMAD.WIDE.U32 R12, R12, 0x60, R234 ;  /* 0x000000600c0cc825 */ /* 0x000fe200078e00ea */
[----:B------:R-:W-:Y:S01]  /*2c20*/  UIMAD.WIDE.U32 UR26, UR8, 0x20, URZ ;  /* 0x00000020081a78a5 */ /* 0x000fe2000f8e003f */
        /* <DEDUP_REMOVED lines=24> */
[----:B------:R-:W-:Y:S01]  /*2db0*/  UIADD3 UR6, UR22, 0x1, -UR23 ;  /* 0x0000000116067890 */ /* 0x000fe2000fffe817 */
[----:B------:R-:W-:Y:S01]  /*2dc0*/  VIADD R231, R233, 0x8020 ;  /* 0x00008020e9e77836 */ /* 0x000fe20000000000 */
[----:B------:R-:W-:Y:S02]  /*2dd0*/  @P1 STS.128 [R239+0x10000], RZ ;  /* 0x010000ffef001388 */ /* 0x000fe40000000c00 */
[----:B------:R-:W-:Y:S02]  /*2de0*/  UIADD3 UR7, UR6, UR16, URZ ;  /* 0x0000001006077290 */ /* 0x000fe4000fffe03f */
        /* <DEDUP_REMOVED lines=13> */
[----:B------:R-:W-:Y:S01]  /*2ec0*/  @P6 STS.128 [R239+0x10800], RZ ;  /* 0x010800ffef006388 */ /* 0x000fe20000000c00 */
[----:B------:R-:W-:-:S02]  /*2ed0*/  ULDC UR26, c[0x0][0x39c] ;  /* 0x0000e700001a7ab9 */ /* 0x000fc40000000800 */
[----:B------:R-:W-:Y:S01]  /*2ee0*/  LOP3.LUT R3, R3, 0x1c0, RZ, 0xc0, !PT ;  /* 0x000001c003037812 */ /* 0x000fe200078ec0ff */
[----:B------:R-:W-:Y:S01]  /*2ef0*/  @P6 STS.128 [R239+0x12800], RZ ;  /* 0x012800ffef006388 */ /* 0x000fe20000000c00 */
[----:B------:R-:W-:Y:S02]  /*2f00*/  @!P6 IADD3.X R17, R235, UR27, R14, P0, !PT ;  /* 0x0000001beb11ec10 */ /* 0x000fe400087fe40e */
        /* <DEDUP_REMOVED lines=14> */
[----:B------:R-:W-:Y:S02]  /*2ff0*/  @!P6 LDGSTS.E.BYPASS.LTC128B.128 [R239+0x12800], desc[UR18][R16.64+0x80] ;  /* 0x1280008010efefae */ /* 0x000fe4000b901d52 */
[----:B------:R-:W-:Y:S01]  /*3000*/  SEL R5, R5, 0xffffffe0, !P2 ;  /* 0xffffffe005057807 */ /* 0x000fe20005000000 */
[----:B-1----:R-:W-:Y:S01]  /*3010*/  IMAD R234, R105, 0x400, R4 ;  /* 0x0000040069ea7824 */ /* 0x002fe200078e0204 */
[----:B------:R-:W-:Y:S01]  /*3020*/  @!P6 LDGSTS.E.BYPASS.LTC128B.128 [R239+0x14800], desc[UR18][R16.64+0x100] ;  /* 0x1480010010efefae */ /* 0x000fe2000b901d52 */
[----:B------:R-:W-:Y:S01]  /*3030*/  R2P PR, R0, 0x6 ;  /* 0x0000000600007804 */ /* 0x000fe20000000000 */
[----:B------:R-:W-:Y:S02]  /*3040*/  VIADD R0, R233, 0x8000 ;  /* 0x00008000e9007836 */ /* 0x000fe40000000000 */
[----:B------:R1:W-:Y:S01]  /*3050*/  @!P6 LDGSTS.E.BYPASS.LTC128B.128 [R239+0x16800], desc[UR18][R16.64+0x180] ;  /* 0x1680018010efefae */ /* 0x0003e2000b901d52 */
        /* <DEDUP_REMOVED lines=47> */
[----:B-1----:R-:W-:Y:S04]  /*3350*/  LDSM.16.M88.4 R16, [R234] ;  /* 0x00000000ea10783b */ /* 0x002fe80000000200 */
[----:B------:R-:W1:Y:S04]  /*3360*/  LDSM.16.M88.4 R28, [R233+0x8000] ;  /* 0x00800000e91c783b */ /* 0x000e680000000200 */
[----:B------:R-:W-:Y:S04]  /*3370*/  LDSM.16.M88.4 R48, [R232] ;  /* 0x00000000e830783b */ /* 0x000fe80000000200 */
[----:B------:R-:W-:Y:S04]  /*3380*/  LDSM.16.M88.4 R80, [R230] ;  /* 0x00000000e650783b */ /* 0x000fe80000000200 */
[----:B------:R-:W-:Y:S04]  /*3390*/  LDSM.16.M88.4 R8, [R227+0x8000] ;  /* 0x00800000e308783b */ /* 0x000fe80000000200 */
[----:B------:R-:W3:Y:S04]  /*33a0*/  LDSM.16.M88.4 R64, [R233+0x8800] ;  /* 0x00880000e940783b */ /* 0x000ee80000000200 */
[----:B--2---:R-:W2:Y:S04]  /*33b0*/  LDSM.16.M88.4 R12, [R231] ;  /* 0x00000000e70c783b */ /* 0x004ea80000000200 */
[----:B------:R-:W-:Y:S04]  /*33c0*/  LDSM.16.M88.4 R36, [R229] ;  /* 0x00000000e524783b */ /* 0x000fe80000000200 */
[----:B------:R-:W-:Y:S04]  /*33d0*/  LDSM.16.M88.4 R68, [R220] ;  /* 0x00000000dc44783b */ /* 0x000fe80000000200 */
[----:B------:R-:W4:Y:S04]  /*33e0*/  LDSM.16.M88.4 R56, [R233+0x9000] ;  /* 0x00900000e938783b */ /* 0x000f280000000200 */
[----:B------:R-:W5:Y:S01]  /*33f0*/  LDSM.16.M88.4 R24, [R233+0x9800] ;  /* 0x00980000e918783b */ /* 0x000f620000000200 */
[C---:B-1----:R-:W-:Y:S03]  /*3400*/  HMMA.16816.F32.BF16 R20, R16.reuse, R28, RZ ;  /* 0x0000001c1014723c */ /* 0x042fe600000418ff */
[----:B------:R-:W1:Y:S04]  /*3410*/  LDSM.16.M88.4 R72, [R231+0x800] ;  /* 0x00080000e748783b */ /* 0x000e680000000200 */
[----:B------:R-:W-:Y:S01]  /*3420*/  LDSM.16.M88.4 R44, [R234+0x2000] ;  /* 0x00200000ea2c783b */ /* 0x000fe20000000200 */
[C---:B------:R-:W-:Y:S03]  /*3430*/  HMMA.16816.F32.BF16 R28, R16.reuse, R30, RZ ;  /* 0x0000001e101c723c */ /* 0x040fe600000418ff */
[----:B------:R-:W1:Y:S04]  /*3440*/  LDSM.16.M88.4 R96, [R233+0xa000] ;  /* 0x00a00000e960783b */ /* 0x000e680000000200 */
[----:B------:R-:W-:Y:S01]  /*3450*/  LDSM.16.M88.4 R52, [R231+0x1800] ;  /* 0x00180000e734783b */ /* 0x000fe20000000200 */
[C---:B---3--:R-:W-:Y:S03]  /*3460*/  HMMA.16816.F32.BF16 R40, R16.reuse, R64, RZ ;  /* 0x000000401028723c */ /* 0x048fe600000418ff */
[----:B------:R-:W-:Y:S04]  /*3470*/  LDSM.16.M88.4 R100, [R227+0x8800] ;  /* 0x00880000e364783b */ /* 0x000fe80000000200 */
[----:B------:R-:W-:Y:S01]  /*3480*/  LDSM.16.M88.4 R32, [R232+0x2000] ;  /* 0x00200000e820783b */ /* 0x000fe20000000200 */
[----:B------:R-:W-:Y:S03]  /*3490*/  HMMA.16816.F32.BF16 R64, R16, R66, RZ ;  /* 0x000000421040723c */ /* 0x000fe600000418ff */
[----:B------:R-:W-:Y:S03]  /*34a0*/  LDSM.16.M88.4 R88, [R231+0x2000] ;  /* 0x00200000e758783b */ /* 0x000fe60000000200 */
[C---:B--2---:R-:W-:Y:S01]  /*34b0*/  HMMA.16816.F32.BF16 R20, R48.reuse, R12, R20 ;  /* 0x0000000c3014723c */ /* 0x044fe20000041814 */
[----:B------:R-:W-:Y:S04]  /*34c0*/  LDSM.16.M88.4 R76, [R227+0x9800] ;  /* 0x00980000e34c783b */ /* 0x000fe80000000200 */
[----:B------:R-:W-:Y:S01]  /*34d0*/  LDSM.16.M88.4 R92, [R220+0x800] ;  /* 0x00080000dc5c783b */ /* 0x000fe20000000200 */
[----:B------:R-:W-:Y:S03]  /*34e0*/  HMMA.16816.F32.BF16 R28, R48, R14, R28 ;  /* 0x0000000e301c723c */ /* 0x000fe6000004181c */
[----:B------:R-:W2:Y:S03]  /*34f0*/  LDSM.16.M88.4 R12, [R231+0x1000] ;  /* 0x00100000e70c783b */ /* 0x000ea60000000200 */
[C---:B----4-:R-:W-:Y:S01]  /*3500*/  HMMA.16816.F32.BF16 R60, R16.reuse, R56, RZ ;  /* 0x00000038103c723c */ /* 0x050fe200000418ff */
[----:B------:R-:W0:Y:S05]  /*3510*/  LDGDEPBAR ;  /* 0x00000000000079af */ /* 0x000e2a0000000000 */
[----:B------:R-:W-:Y:S06]  /*3520*/  HMMA.16816.F32.BF16 R56, R16, R58, RZ ;  /* 0x0000003a1038723c */ /* 0x000fec00000418ff */
[C---:B------:R-:W-:Y:S06]  /*3530*/  HMMA.16816.F32.BF16 R20, R80.reuse, R8, R20 ;  /* 0x000000085014723c */ /* 0x040fec0000041814 */
[----:B------:R-:W-:Y:S01]  /*3540*/  HMMA.16816.F32.BF16 R28, R80, R10, R28 ;  /* 0x0000000a501c723c */ /* 0x000fe2000004181c */
[----:B------:R-:W3:Y:S05]  /*3550*/  LDSM.16.M88.4 R8, [R227+0x9000] ;  /* 0x00900000e308783b */ /* 0x000eea0000000200 */
[----:B-----5:R-:W-:Y:S06]  /*3560*/  HMMA.16816.F32.BF16 R84, R16, R24, RZ ;  /* 0x000000181054723c */ /* 0x020fec00000418ff */
[----:B-1----:R-:W-:Y:S06]  /*3570*/  HMMA.16816.F32.BF16 R40, R48, R72, R40 ;  /* 0x000000483028723c */ /* 0x002fec0000041828 */
[----:B------:R-:W-:Y:S06]  /*3580*/  HMMA.16816.F32.BF16 R20, R36, R68, R20 ;  /* 0x000000442414723c */ /* 0x000fec0000041814 */
[----:B------:R-:W-:Y:S01]  /*3590*/  HMMA.16816.F32.BF16 R64, R48, R74, R64 ;  /* 0x0000004a3040723c */ /* 0x000fe20000041840 */
[----:B------:R-:W-:Y:S05]  /*35a0*/  LDSM.16.M88.4 R72, [R233+0xa800] ;  /* 0x00a80000e948783b */ /* 0x000fea0000000200 */
[----:B------:R-:W-:Y:S01]  /*35b0*/  HMMA.16816.F32.BF16 R16, R16, R26, RZ ;  /* 0x0000001a1010723c */ /* 0x000fe200000418ff */
[----:B------:R-:W-:Y:S05]  /*35c0*/  LDSM.16.M88.4 R24, [R220+0x1000] ;  /* 0x00100000dc18783b */ /* 0x000fea0000000200 */
[----:B------:R-:W-:Y:S01]  /*35d0*/  HMMA.16816.F32.BF16 R28, R36, R70, R28 ;  /* 0x00000046241c723c */ /* 0x000fe2000004181c */
[----:B------:R-:W-:Y:S05]  /*35e0*/  LDSM.16.M88.4 R68, [R227+0xa000] ;  /* 0x00a00000e344783b */ /* 0x000fea0000000200 */
[----:B------:R-:W-:Y:S06]  /*35f0*/  HMMA.16816.F32.BF16 R20, R44, R96, R20 ;  /* 0x000000602c14723c */ /* 0x000fec0000041814 */
[C---:B--2---:R-:W-:Y:S06]  /*3600*/  HMMA.16816.F32.BF16 R60, R48.reuse, R12, R60 ;  /* 0x0000000c303c723c */ /* 0x044fec000004183c */
[C---:B------:R-:W-:Y:S01]  /*3610*/  HMMA.16816.F32.BF16 R56, R48.reuse, R14, R56 ;  /* 0x0000000e3038723c */ /* 0x040fe20000041838 */
[----:B------:R-:W1:Y:S05]  /*3620*/  LDSM.16.M88.4 R12, [R230+0x2000] ;  /* 0x00200000e60c783b */ /* 0x000e6a0000000200 */
[----:B------:R-:W-:Y:S06]  /*3630*/  HMMA.16816.F32.BF16 R84, R48, R52, R84 ;  /* 0x000000343054723c */ /* 0x000fec0000041854 */
[C---:B------:R-:W-:Y:S06]  /*3640*/  HMMA.16816.F32.BF16 R40, R80.reuse, R100, R40 ;  /* 0x000000645028723c */ /* 0x040fec0000041828 */
[----:B------:R-:W-:Y:S01]  /*3650*/  HMMA.16816.F32.BF16 R64, R80, R102, R64 ;  /* 0x000000665040723c */ /* 0x000fe20000041840 */
[----:B------:R-:W-:Y:S05]  /*3660*/  LDSM.16.M88.4 R100, [R231+0x2800] ;  /* 0x00280000e764783b */ /* 0x000fea0000000200 */
[----:B------:R-:W-:Y:S01]  /*3670*/  HMMA.16816.F32.BF16 R48, R48, R54, R16 ;  /* 0x000000363030723c */ /* 0x000fe20000041810 */
[----:B------:R-:W2:Y:S04]  /*3680*/  LDSM.16.M88.4 R52, [R220+0x1800] ;  /* 0x00180000dc34783b */ /* 0x000ea80000000200 */
[----:B------:R-:W-:Y:S01]  /*3690*/  LDSM.16.M88.4 R16, [R233+0xb000] ;  /* 0x00b00000e910783b */ /* 0x000fe20000000200 */
[----:B------:R-:W-:Y:S03]  /*36a0*/  HMMA.16816.F32.BF16 R28, R44, R98, R28 ;  /* 0x000000622c1c723c */ /* 0x000fe6000004181c */
[----:B------:R-:W-:Y:S03]  /*36b0*/  LDSM.16.M88.4 R96, [R220+0x2000] ;  /* 0x00200000dc60783b */ /* 0x000fe60000000200 */
[----:B------:R-:W-:Y:S06]  /*36c0*/  HMMA.16816.F32.BF16 R20, R32, R88, R20 ;  /* 0x000000582014723c */ /* 0x000fec0000041814 */
[C---:B---3--:R-:W-:Y:S06]  /*36d0*/  HMMA.16816.F32.BF16 R60, R80.reuse, R8, R60 ;  /* 0x00000008503c723c */ /* 0x048fec000004183c */
[C---:B------:R-:W-:Y:S01]  /*36e0*/  HMMA.16816.F32.BF16 R56, R80.reuse, R10, R56 ;  /* 0x0000000a5038723c */ /* 0x040fe20000041838 */
[----:B------:R-:W3:Y:S05]  /*36f0*/  LDSM.16.M88.4 R8, [R229+0x2000] ;  /* 0x00200000e508783b */ /* 0x000eea0000000200 */
[----:B------:R-:W-:Y:S06]  /*3700*/  HMMA.16816.F32.BF16 R84, R80, R76, R84 ;  /* 0x0000004c5054723c */ /* 0x000fec0000041854 */
[C---:B------:R-:W-:Y:S06]  /*3710*/  HMMA.16816.F32.BF16 R40, R36.reuse, R92, R40 ;  /* 0x0000005c2428723c */ /* 0x040fec0000041828 */
[----:B------:R-:W-:Y:S01]  /*3720*/  HMMA.16816.F32.BF16 R64, R36, R94, R64 ;  /* 0x0000005e2440723c */ /* 0x000fe20000041840 */
[----:B------:R-:W-:Y:S05]  /*3730*/  LDSM.16.M88.4 R92, [R231+0x3000] ;  /* 0x00300000e75c783b */ /* 0x000fea0000000200 */
[----:B------:R-:W-:Y:S01]  /*3740*/  HMMA.16816.F32.BF16 R80, R80, R78, R48 ;  /* 0x0000004e5050723c */ /* 0x000fe20000041830 */
[----:B------:R-:W4:Y:S04]  /*3750*/  LDSM.16.M88.4 R48, [R233+0xb800] ;  /* 0x00b80000e930783b */ /* 0x000f280000000200 */
[----:B------:R-:W-:Y:S01]  /*3760*/  LDSM.16.M88.4 R76, [R233+0xc000] ;  /* 0x00c00000e94c783b */ /* 0x000fe20000000200 */
[----:B------:R-:W-:Y:S03]  /*3770*/  HMMA.16816.F32.BF16 R28, R32, R90, R28 ;  /* 0x0000005a201c723c */ /* 0x000fe6000004181c */
[----:B------:R-:W-:Y:S03]  /*3780*/  LDSM.16.M88.4 R88, [R227+0xa800] ;  /* 0x00a80000e358783b */ /* 0x000fe60000000200 */
[----:B-1----:R-:W-:Y:S06]  /*3790*/  HMMA.16816.F32.BF16 R20, R12, R68, R20 ;  /* 0x000000440c14723c */ /* 0x002fec0000041814 */
[C---:B------:R-:W-:Y:S06]  /*37a0*/  HMMA.16816.F32.BF16 R60, R36.reuse, R24, R60 ;  /* 0x00000018243c723c */ /* 0x040fec000004183c */
[C---:B------:R-:W-:Y:S01]  /*37b0*/  HMMA.16816.F32.BF16 R56, R36.reuse, R26, R56 ;  /* 0x0000001a2438723c */ /* 0x040fe20000041838 */
[----:B------:R-:W1:Y:S05]  /*37c0*/  LDSM.16.M88.4 R24, [R234+0x4000] ;  /* 0x00400000ea18783b */ /* 0x000e6a0000000200 */
[----:B--2---:R-:W-:Y:S06]  /*37d0*/  HMMA.16816.F32.BF16 R84, R36, R52, R84 ;  /* 0x000000342454723c */ /* 0x004fec0000041854 */
        /* <DEDUP_REMOVED lines=8> */
[----:B---3--:R-:W-:Y:S06]  /*3860*/  HMMA.16816.F32.BF16 R20, R8, R96, R20 ;  /* 0x000000600814723c */ /* 0x008fec0000041814 */
[C---:B------:R-:W-:Y:S06]  /*3870*/  HMMA.16816.F32.BF16 R60, R44.reuse, R16, R60 ;  /* 0x000000102c3c723c */ /* 0x040fec000004183c */
[C---:B------:R-:W-:Y:S01]  /*3880*/  HMMA.16816.F32.BF16 R56, R44.reuse, R18, R56 ;  /* 0x000000122c38723c */ /* 0x040fe20000041838 */
[----:B------:R-:W3:Y:S05]  /*3890*/  LDSM.16.M88.4 R16, [R232+0x4000] ;  /* 0x00400000e810783b */ /* 0x000eea0000000200 */
[----:B----4-:R-:W-:Y:S06]  /*38a0*/  HMMA.16816.F32.BF16 R84, R44, R48, R84 ;  /* 0x000000302c54723c */ /* 0x010fec0000041854 */
        /* <DEDUP_REMOVED lines=54> */
[----:B------:R-:W4:Y:S05]  /*3c10*/  LDSM.16.M88.4 R88, [R227+0xd800] ;  /* 0x00d80000e358783b */ /* 0x000f2a0000000200 */
[----:B------:R-:W-:Y:S01]  /*3c20*/  HMMA.16816.F32.BF16 R80, R24, R50, R80 ;  /* 0x000000321850723c */ /* 0x000fe20000041850 */
[----:B------:R-:W-:Y:S04]  /*3c30*/  LDSM.16.M88.4 R24, [R227+0xe000] ;  /* 0x00e00000e318783b */ /* 0x000fe80000000200 */
        /* <DEDUP_REMOVED lines=10> */
[----:B------:R-:W2:Y:S05]  /*3ce0*/  LDSM.16.M88.4 R68, [R220+0x5800] ;  /* 0x00580000dc44783b */ /* 0x000eaa0000000200 */
[----:B------:R-:W-:Y:S01]  /*3cf0*/  HMMA.16816.F32.BF16 R80, R16, R34, R80 ;  /* 0x000000221050723c */ /* 0x000fe20000041850 */
[----:B------:R-:W-:Y:S04]  /*3d00*/  LDSM.16.M88.4 R16, [R220+0x6000] ;  /* 0x00600000dc10783b */ /* 0x000fe80000000200 */
        /* <DEDUP_REMOVED lines=9> */
[----:B------:R-:W-:Y:S06]  /*3da0*/  HMMA.16816.F32.BF16 R64, R76, R102, R64 ;  /* 0x000000664c40723c */ /* 0x000fec0000041840 */
[----:B------:R-:W-:Y:S01]  /*3db0*/  HMMA.16816.F32.BF16 R80, R92, R90, R80 ;  /* 0x0000005a5c50723c */ /* 0x000fe20000041850 */
[----:B------:R-:W4:Y:S04]  /*3dc0*/  LDSM.16.M88.4 R88, [R233+0xf800] ;  /* 0x00f80000e958783b */ /* 0x000f280000000200 */
[----:B------:R-:W-:Y:S01]  /*3dd0*/  LDSM.16.M88.4 R92, [R227+0xe800] ;  /* 0x00e80000e35c783b */ /* 0x000fe20000000200 */
[----:B------:R-:W-:Y:S03]  /*3de0*/  HMMA.16816.F32.BF16 R28, R36, R98, R28 ;  /* 0x00000062241c723c */ /* 0x000fe6000004181c */
[----:B------:R-:W5:Y:S03]  /*3df0*/  LDSM.16.M88.4 R96, [R231+0x7000] ;  /* 0x00700000e760783b */ /* 0x000f660000000200 */
[----:B-1----:R-:W-:Y:S06]  /*3e00*/  HMMA.16816.F32.BF16 R20, R12, R24, R20 ;  /* 0x000000180c14723c */ /* 0x002fec0000041814 */
[C---:B------:R-:W-:Y:S06]  /*3e10*/  HMMA.16816.F32.BF16 R60, R76.reuse, R72, R60 ;  /* 0x000000484c3c723c */ /* 0x040fec000004183c */
[----:B--2---:R-:W-:Y:S06]  /*3e20*/  HMMA.16816.F32.BF16 R84, R76, R68, R84 ;  /* 0x000000444c54723c */ /* 0x004fec0000041854 */
[C---:B------:R-:W-:Y:S06]  /*3e30*/  HMMA.16816.F32.BF16 R40, R52.reuse, R48, R40 ;  /* 0x000000303428723c */ /* 0x040fec0000041828 */
[----:B------:R-:W-:Y:S06]  /*3e40*/  HMMA.16816.F32.BF16 R64, R52, R50, R64 ;  /* 0x000000323440723c */ /* 0x000fec0000041840 */
[----:B------:R-:W-:Y:S06]  /*3e50*/  HMMA.16816.F32.BF16 R56, R76, R74, R56 ;  /* 0x0000004a4c38723c */ /* 0x000fec0000041838 */
[----:B------:R-:W-:Y:S01]  /*3e60*/  HMMA.16816.F32.BF16 R28, R12, R26, R28 ;  /* 0x0000001a0c1c723c */ /* 0x000fe2000004181c */
[----:B------:R-:W1:Y:S05]  /*3e70*/  LDSM.16.M88.4 R24, [R231+0x7800] ;  /* 0x00780000e718783b */ /* 0x000e6a0000000200 */
[----:B------:R-:W-:Y:S06]  /*3e80*/  HMMA.16816.F32.BF16 R80, R76, R70, R80 ;  /* 0x000000464c50723c */ /* 0x000fec0000041850 */
[----:B---3--:R-:W-:Y:S06]  /*3e90*/  HMMA.16816.F32.BF16 R20, R8, R16, R20 ;  /* 0x000000100814723c */ /* 0x008fec0000041814 */
[C---:B------:R-:W-:Y:S06]  /*3ea0*/  HMMA.16816.F32.BF16 R60, R52.reuse, R44, R60 ;  /* 0x0000002c343c723c */ /* 0x040fec000004183c */
[----:B----4-:R-:W-:Y:S06]  /*3eb0*/  HMMA.16816.F32.BF16 R84, R52, R88, R84 ;  /* 0x000000583454723c */ /* 0x010fec0000041854 */
        /* <DEDUP_REMOVED lines=8> */
[----:B------:R3:W-:Y:S01]  /*3f40*/  MUFU.TANH R48, R21 ;  /* 0x0000001500307308 */ /* 0x0007e20000002400 */
[----:B------:R-:W-:Y:S04]  /*3f50*/  LDSM.16.M88.4 R44, [R220+0x6800] ;  /* 0x00680000dc2c783b */ /* 0x000fe80000000200 */
[----:B------:R-:W-:Y:S01]  /*3f60*/  HMMA.16816.F32.BF16 R28, R8, R18, R28 ;  /* 0x00000012081c723c */ /* 0x000fe2000004181c */
[----:B------:R-:W4:Y:S02]  /*3f70*/  LDSM.16.M88.4 R16, [R227+0xf800] ;  /* 0x00f80000e310783b */ /* 0x000f240000000200 */
[----:B------:R-:W4:Y:S03]  /*3f80*/  MUFU.TANH R49, R20 ;  /* 0x0000001400317308 */ /* 0x000f260000002400 */
[----:B------:R-:W-:Y:S06]  /*3f90*/  HMMA.16816.F32.BF16 R80, R52, R90, R80 ;  /* 0x0000005a3450723c */ /* 0x000fec0000041850 */
[----:B-----5:R-:W-:Y:S01]  /*3fa0*/  HMMA.16816.F32.BF16 R60, R36, R96, R60 ;  /* 0x00000060243c723c */ /* 0x020fe2000004183c */
[----:B---3--:R-:W-:-:S05]  /*3fb0*/  LOP3.LUT R21, R104, 0xffffffe0, RZ, 0xc0, !PT ;  /* 0xffffffe068157812 */ /* 0x008fca00078ec0ff */
[----:B-1----:R-:W-:Y:S01]  /*3fc0*/  HMMA.16816.F32.BF16 R84, R36, R24, R84 ;  /* 0x000000182454723c */ /* 0x002fe20000041854 */
[----:B------:R-:W-:Y:S01]  /*3fd0*/  MUFU.TANH R24, R22 ;  /* 0x0000001600187308 */ /* 0x000fe20000002400 */
[----:B------:R-:W-:-:S04]  /*3fe0*/  IMAD.IADD R0, R6, 0x1, -R21 ;  /* 0x0000000106007824 */ /* 0x000fc800078e0a15 */
[C---:B------:R-:W-:Y:S01]  /*3ff0*/  HMMA.16816.F32.BF16 R56, R36.reuse, R98, R56 ;  /* 0x000000622438723c */ /* 0x040fe20000041838 */
[----:B------:R-:W-:Y:S01]  /*4000*/  FMUL.FTZ R31, R31, UR26 ;  /* 0x0000001a1f1f7c20 */ /* 0x000fe20008410000 */
[----:B------:R-:W-:Y:S01]  /*4010*/  FMUL.FTZ R30, R30, UR26 ;  /* 0x0000001a1e1e7c20 */ /* 0x000fe20008410000 */
[----:B------:R1:W3:Y:S03]  /*4020*/  MUFU.TANH R25, R23 ;  /* 0x0000001700197308 */ /* 0x0002e60000002400 */
[----:B------:R-:W-:Y:S05]  /*4030*/  HMMA.16816.F32.BF16 R80, R36, R26, R80 ;  /* 0x0000001a2450723c */ /* 0x000fea0000041850 */
[----:B------:R-:W-:Y:S01]  /*4040*/  MUFU.TANH R30, R30 ;  /* 0x0000001e001e7308 */ /* 0x000fe20000002400 */
[----:B--2---:R-:W-:Y:S01]  /*4050*/  HMMA.16816.F32.BF16 R60, R12, R32, R60 ;  /* 0x000000200c3c723c */ /* 0x004fe2000004183c */
[----:B------:R-:W-:Y:S01]  /*4060*/  FMUL.FTZ R27, R28, UR26 ;  /* 0x0000001a1c1b7c20 */ /* 0x000fe20008410000 */
[----:B------:R-:W-:Y:S01]  /*4070*/  FMUL.FTZ R28, R29, UR26 ;  /* 0x0000001a1d1c7c20 */ /* 0x000fe20008410000 */
[----:B------:R-:W-:-:S03]  /*4080*/  SHF.R.S32.HI R29, RZ, 0x1f, R0 ;  /* 0x0000001fff1d7819 */ /* 0x000fc60000011400 */
[C---:B----4-:R-:W-:Y:S01]  /*4090*/  HMMA.16816.F32.BF16 R84, R12.reuse, R16, R84 ;  /* 0x000000100c54723c */ /* 0x050fe20000041854 */
[----:B------:R-:W-:Y:S01]  /*40a0*/  LEA.HI R0, R29, R0, RZ, 0x2 ;  /* 0x000000001d007211 */ /* 0x000fe200078f10ff */
[----:B-1----:R-:W1:Y:S01]  /*40b0*/  LDSM.16.M88.4 R20, [R220+0x7000] ;  /* 0x00700000dc14783b */ /* 0x002e620000000200 */
[----:B------:R2:W-:Y:S01]  /*40c0*/  MUFU.TANH R32, R31 ;  /* 0x0000001f00207308 */ /* 0x0005e20000002400 */
[----:B------:R-:W-:Y:S02]  /*40d0*/  IMAD.U32 R29, RZ, RZ, UR6 ;  /* 0x00000006ff1d7e24 */ /* 0x000fe4000f8e00ff */
[C---:B------:R-:W-:Y:S01]  /*40e0*/  HMMA.16816.F32.BF16 R56, R12.reuse, R34, R56 ;  /* 0x000000220c38723c */ /* 0x040fe20000041838 */
[----:B------:R-:W-:Y:S02]  /*40f0*/  SHF.R.S32.HI R17, RZ, 0x2, R0 ;  /* 0x00000002ff117819 */ /* 0x000fe40000011400 */
[----:B------:R-:W-:Y:S02]  /*4100*/  LOP3.LUT R0, R3, R4, RZ, 0xfc, !PT ;  /* 0x0000000403007212 */ /* 0x000fe400078efcff */
[----:B------:R-:W4:Y:S01]  /*4110*/  MUFU.TANH R27, R27 ;  /* 0x0000001b001b7308 */ /* 0x000f220000002400 */
[----:B------:R-:W-:Y:S01]  /*4120*/  HMMA.16816.F32.BF16 R40, R12, R92, R40 ;  /* 0x0000005c0c28723c */ /* 0x000fe20000041828 */
[----:B------:R-:W-:-:S04]  /*4130*/  IMAD.IADD R244, R17, 0x1, R244 ;  /* 0x0000000111f47824 */ /* 0x000fc800078e02f4 */
[C---:B------:R-:W-:Y:S01]  /*4140*/  VIADD R242, R244.reuse, 0x8 ;  /* 0x00000008f4f27836 */ /* 0x040fe20000000000 */
[C---:B------:R-:W-:Y:S01]  /*4150*/  VIADDMNMX R243, R244.reuse, UR7, R243, PT ;  /* 0x00000007f4f37c46 */ /* 0x040fe2000b8001f3 */
[C---:B------:R-:W-:Y:S01]  /*4160*/  HMMA.16816.F32.BF16 R64, R12.reuse, R94, R64 ;  /* 0x0000005e0c40723c */ /* 0x040fe20000041840 */
[----:B--2---:R-:W-:Y:S01]  /*4170*/  VIADD R31, R245, UR25 ;  /* 0x00000019f51f7c36 */ /* 0x004fe20008000000 */
[----:B------:R-:W-:Y:S01]  /*4180*/  VIADDMNMX R244, R244, UR20, RZ, !PT ;  /* 0x00000014f4f47c46 */ /* 0x000fe2000f8001ff */
[----:B------:R-:W2:Y:S01]  /*4190*/  MUFU.TANH R28, R28 ;  /* 0x0000001c001c7308 */ /* 0x000ea20000002400 */
[----:B------:R-:W-:Y:S01]  /*41a0*/  IADD3 R238, R242, UR16, R29 ;  /* 0x00000010f2ee7c10 */ /* 0x000fe2000fffe01d */
[C---:B------:R-:W-:Y:S01]  /*41b0*/  VIADD R29, R31.reuse, 0x1 ;  /* 0x000000011f1d7836 */ /* 0x040fe20000000000 */
[C---:B------:R-:W-:Y:S01]  /*41c0*/  ISETP.GE.AND P4, PT, R31.reuse, R243, PT ;  /* 0x000000f31f00720c */ /* 0x040fe20003f86270 */
[----:B------:R-:W-:Y:S01]  /*41d0*/  HMMA.16816.F32.BF16 R80, R12, R18, R80 ;  /* 0x000000120c50723c */ /* 0x000fe20000041850 */
[----:B------:R-:W-:Y:S01]  /*41e0*/  VIMNMX R238, R238, UR22, PT ;  /* 0x00000016eeee7c48 */ /* 0x000fe2000bfe0100 */
[C---:B------:R-:W-:Y:S01]  /*41f0*/  VIADD R39, R31.reuse, 0x11 ;  /* 0x000000111f277836 */ /* 0x040fe20000000000 */
[----:B------:R-:W-:Y:S01]  /*4200*/  ISETP.LT.OR P4, PT, R31, R244, P4 ;  /* 0x000000f41f00720c */ /* 0x000fe20002781670 */
[----:B------:R-:W-:Y:S01]  /*4210*/  @!UP0 ULDC.64 UR6, c[0x0][0x218] ;  /* 0x0000860000068ab9 */ /* 0x000fe20000000a00 */
[----:B------:R-:W-:-:S02]  /*4220*/  VIADDMNMX R242, R242, UR20, RZ, !PT ;  /* 0x00000014f2f27c46 */ /* 0x000fc4000f8001ff */
[----:B------:R-:W-:Y:S01]  /*4230*/  FSEL R49, R49, -INF , !P4 ;  /* 0xff80000031317808 */ /* 0x000fe20006000000 */
[----:B------:R-:W-:Y:S01]  /*4240*/  VIADD R13, R31, 0x18 ;  /* 0x000000181f0d7836 */ /* 0x000fe20000000000 */
[C---:B------:R-:W-:Y:S01]  /*4250*/  ISETP.GE.AND P2, PT, R29.reuse, R243, PT ;  /* 0x000000f31d00720c */ /* 0x040fe20003f46270 */
[C---:B------:R-:W-:Y:S01]  /*4260*/  HMMA.16816.F32.BF16 R40, R8.reuse, R44, R40 ;  /* 0x0000002c0828723c */ /* 0x040fe20000041828 */
[-C--:B------:R-:W-:Y:S01]  /*4270*/  ISETP.GE.AND P1, PT, R29, R238.reuse, PT ;  /* 0x000000ee1d00720c */ /* 0x080fe20003f26270 */
[C---:B------:R-:W-:Y:S01]  /*4280*/  VIADD R15, R31.reuse, 0x19 ;  /* 0x000000191f0f7836 */ /* 0x040fe20000000000 */
[----:B------:R-:W-:Y:S02]  /*4290*/  ISETP.GE.AND P5, PT, R31, R238, PT ;  /* 0x000000ee1f00720c */ /* 0x000fe40003fa6270 */
[C---:B------:R-:W-:Y:S01]  /*42a0*/  ISETP.LT.OR P2, PT, R29.reuse, R244, P2 ;  /* 0x000000f41d00720c */ /* 0x040fe20001741670 */
[----:B-1----:R-:W-:Y:S01]  /*42b0*/  HMMA.16816.F32.BF16 R60, R8, R20, R60 ;  /* 0x00000014083c723c */ /* 0x002fe2000004183c */
[-C--:B------:R-:W-:Y:S01]  /*42c0*/  ISETP.LT.OR P1, PT, R29, R242.reuse, P1 ;  /* 0x000000f21d00720c */ /* 0x080fe20000f21670 */
[C---:B------:R-:W-:Y:S01]  /*42d0*/  VIADD R29, R31.reuse, 0x9 ;  /* 0x000000091f1d7836 */ /* 0x040fe20000000000 */
[----:B------:R-:W-:-:S02]  /*42e0*/  ISETP.LT.OR P5, PT, R31, R242, P5 ;  /* 0x000000f21f00720c */ /* 0x000fc40002fa1670 */
[----:B---3--:R-:W-:Y:S01]  /*42f0*/  FSEL R26, R25, -INF , !P1 ;  /* 0xff800000191a7808 */ /* 0x008fe20004800000 */
[C---:B------:R-:W-:Y:S01]  /*4300*/  HMMA.16816.F32.BF16 R56, R8.reuse, R22, R56 ;  /* 0x000000160838723c */ /* 0x040fe20000041838 */
[----:B------:R-:W-:Y:S01]  /*4310*/  VIADD R21, R31, 0x8 ;  /* 0x000000081f157836 */ /* 0x000fe20000000000 */
[----:B------:R-:W-:Y:S02]  /*4320*/  FSEL R6, R24, -INF , !P5 ;  /* 0xff80000018067808 */ /* 0x000fe40006800000 */
[-C--:B------:R-:W-:Y:S02]  /*4330*/  ISETP.GE.AND P6, PT, R29, R243.reuse, PT ;  /* 0x000000f31d00720c */ /* 0x080fe40003fc6270 */
[C---:B------:R-:W-:Y:S01]  /*4340*/  ISETP.GE.AND P0, PT, R21.reuse, R243, PT ;  /* 0x000000f31500720c */ /* 0x040fe20003f06270 */
[----:B------:R-:W-:Y:S01]  /*4350*/  HMMA.16816.F32.BF16 R64, R8, R46, R64 ;  /* 0x0000002e0840723c */ /* 0x000fe20000041840 */
[C---:B------:R-:W-:Y:S02]  /*4360*/  ISETP.GE.AND P4, PT, R21.reuse, R238, PT ;  /* 0x000000ee1500720c */ /* 0x040fe40003f86270 */
[----:B------:R-:W-:-:S02]  /*4370*/  ISETP.LT.OR P0, PT, R21, R244, P0 ;  /* 0x000000f41500720c */ /* 0x000fc40000701670 */
[----:B------:R-:W-:Y:S01]  /*4380*/  ISETP.LT.OR P4, PT, R21, R242, P4 ;  /* 0x000000f21500720c */ /* 0x000fe20002781670 */
[----:B------:R-:W-:Y:S01]  /*4390*/  FMUL.FTZ R34, R42, UR26 ;  /* 0x0000001a2a227c20 */ /* 0x000fe20008410000 */
[----:B------:R-:W1:Y:S01]  /*43a0*/  LDSM.16.M88.4 R20, [R220+0x7800] ;  /* 0x00780000dc14783b */ /* 0x000e620000000200 */
[----:B------:R-:W-:Y:S01]  /*43b0*/  FMUL.FTZ R16, R40, UR26 ;  /* 0x0000001a28107c20 */ /* 0x000fe20008410000 */
[----:B------:R-:W-:Y:S01]  /*43c0*/  FMUL.FTZ R17, R41, UR26 ;  /* 0x0000001a29117c20 */ /* 0x000fe20008410000 */
[----:B------:R-:W-:Y:S01]  /*43d0*/  ISETP.GE.AND P5, PT, R29, R238, PT ;  /* 0x000000ee1d00720c */ /* 0x000fe20003fa6270 */
[----:B------:R-:W-:Y:S01]  /*43e0*/  VIADD R41, R31, 0x10 ;  /* 0x000000101f297836 */ /* 0x000fe20000000000 */
[----:B------:R-:W3:Y:S01]  /*43f0*/  MUFU.TANH R34, R34 ;  /* 0x0000002200227308 */ /* 0x000ee20000002400 */
[----:B------:R-:W-:Y:S01]  /*4400*/  FMUL.FTZ R33, R43, UR26 ;  /* 0x0000001a2b217c20 */ /* 0x000fe20008410000 */
[C---:B------:R-:W-:Y:S01]  /*4410*/  ISETP.LT.OR P6, PT, R29.reuse, R244, P6 ;  /* 0x000000f41d00720c */ /* 0x040fe200037c1670 */
[----:B------:R-:W-:Y:S01]  /*4420*/  FMUL.FTZ R60, R60, UR26 ;  /* 0x0000001a3c3c7c20 */ /* 0x000fe20008410000 */
[----:B------:R-:W-:Y:S01]  /*4430*/  ISETP.LT.OR P5, PT, R29, R242, P5 ;  /* 0x000000f21d00720c */ /* 0x000fe20002fa1670 */
[----:B------:R-:W-:Y:S01]  /*4440*/  FMUL.FTZ R57, R57, UR26 ;  /* 0x0000001a39397c20 */ /* 0x000fe20008410000 */
[----:B----4-:R-:W-:Y:S01]  /*4450*/  FSEL R27, R27, -INF , !P0 ;  /* 0xff8000001b1b7808 */ /* 0x010fe20004000000 */
[----:B------:R-:W-:Y:S01]  /*4460*/  FMUL.FTZ R61, R61, UR26 ;  /* 0x0000001a3d3d7c20 */ /* 0x000fe20008410000 */
[----:B------:R-:W4:Y:S01]  /*4470*/  MUFU.TANH R16, R16 ;  /* 0x0000001000107308 */ /* 0x000f220000002400 */
[----:B------:R-:W-:Y:S01]  /*4480*/  FSEL R29, R48, -INF , !P2 ;  /* 0xff800000301d7808 */ /* 0x000fe20005000000 */
[----:B------:R-:W-:Y:S01]  /*4490*/  FMUL.FTZ R56, R56, UR26 ;  /* 0x0000001a38387c20 */ /* 0x000fe20008410000 */
[----:B------:R-:W-:Y:S01]  /*44a0*/  ISETP.GE.AND P0, PT, R41, R238, PT ;  /* 0x000000ee2900720c */ /* 0x000fe20003f06270 */
[----:B------:R-:W-:Y:S01]  /*44b0*/  FMUL.FTZ R35, R64, UR26 ;  /* 0x0000001a40237c20 */ /* 0x000fe20008410000 */
[----:B------:R-:W-:Y:S01]  /*44c0*/  FMUL.FTZ R36, R66, UR26 ;  /* 0x0000001a42247c20 */ /* 0x000fe20008410000 */
[----:B------:R-:W-:Y:S01]  /*44d0*/  FMUL.FTZ R37, R67, UR26 ;  /* 0x0000001a43257c20 */ /* 0x000fe20008410000 */
[-C--:B------:R-:W-:Y:S01]  /*44e0*/  ISETP.GE.AND P2, PT, R41, R243.reuse, PT ;  /* 0x000000f32900720c */ /* 0x080fe20003f46270 */
[----:B------:R-:W5:Y:S01]  /*44f0*/  MUFU.TANH R17, R17 ;  /* 0x0000001100117308 */ /* 0x000f620000002400 */
[----:B------:R-:W-:Y:S01]  /*4500*/  FMUL.FTZ R3, R65, UR26 ;  /* 0x0000001a41037c20 */ /* 0x000fe20008410000 */
[C---:B------:R-:W-:Y:S01]  /*4510*/  ISETP.LT.OR P0, PT, R41.reuse, R242, P0 ;  /* 0x000000f22900720c */ /* 0x040fe20000701670 */
[----:B------:R-:W-:Y:S01]  /*4520*/  FMUL.FTZ R62, R62, UR26 ;  /* 0x0000001a3e3e7c20 */ /* 0x000fe20008410000 */
[----:B------:R-:W-:Y:S01]  /*4530*/  ISETP.LT.OR P2, PT, R41, R244, P2 ;  /* 0x000000f42900720c */ /* 0x000fe20001741670 */
[----:B------:R-:W-:Y:S01]  /*4540*/  FMUL.FTZ R63, R63, UR26 ;  /* 0x0000001a3f3f7c20 */ /* 0x000fe20008410000 */
[----:B--2---:R-:W-:Y:S01]  /*4550*/  FSEL R25, R28, -INF , !P6 ;  /* 0xff8000001c197808 */ /* 0x004fe20007000000 */
[----:B------:R-:W-:Y:S01]  /*4560*/  FMUL.FTZ R58, R58, UR26 ;  /* 0x0000001a3a3a7c20 */ /* 0x000fe20008410000 */
[----:B------:R-:W2:Y:S01]  /*4570*/  MUFU.TANH R35, R35 ;  /* 0x0000002300237308 */ /* 0x000ea20000002400 */
[-C--:B------:R-:W-:Y:S01]  /*4580*/  ISETP.GE.AND P1, PT, R39, R243.reuse, PT ;  /* 0x000000f32700720c */ /* 0x080fe20003f26270 */
[----:B------:R-:W-:Y:S01]  /*4590*/  FMUL.FTZ R59, R59, UR26 ;  /* 0x0000001a3b3b7c20 */ /* 0x000fe20008410000 */
[----:B------:R-:W-:Y:S01]  /*45a0*/  ISETP.GE.AND P6, PT, R13, R243, PT ;  /* 0x000000f30d00720c */ /* 0x000fe20003fc6270 */
[----:B------:R-:W-:-:S04]  /*45b0*/  DEPBAR.LE SB0, 0x0 ;  /* 0x000080000000791a */ /* 0x000fc80000000000 */
[----:B------:R-:W2:Y:S01]  /*45c0*/  MUFU.TANH R33, R33 ;  /* 0x0000002100217308 */ /* 0x000ea20000002400 */
[----:B------:R-:W-:Y:S01]  /*45d0*/  FSEL R24, R32, -INF , !P5 ;  /* 0xff80000020187808 */ /* 0x000fe20006800000 */
[----:B-1----:R-:W-:Y:S01]  /*45e0*/  HMMA.16816.F32.BF16 R84, R8, R20, R84 ;  /* 0x000000140854723c */ /* 0x002fe20000041854 */
[----:B---3--:R-:W-:Y:S02]  /*45f0*/  FSEL R18, R34, -INF , !P0 ;  /* 0xff80000022127808 */ /* 0x008fe40004000000 */
[----:B------:R-:W-:-:S03]  /*4600*/  ISETP.GE.AND P5, PT, R15, R243, PT ;  /* 0x000000f30f00720c */ /* 0x000fc60003fa6270 */
[----:B------:R-:W1:Y:S01]  /*4610*/  MUFU.TANH R36, R36 ;  /* 0x0000002400247308 */ /* 0x000e620000002400 */
[----:B------:R-:W-:Y:S01]  /*4620*/  HMMA.16816.F32.BF16 R80, R8, R22, R80 ;  /* 0x000000160850723c */ /* 0x000fe20000041850 */
[----:B----4-:R-:W-:Y:S01]  /*4630*/  FSEL R19, R16, -INF , !P2 ;  /* 0xff80000010137808 */ /* 0x010fe20005000000 */
[----:B------:R-:W-:Y:S01]  /*4640*/  VIADD R21, R31, 0x20 ;  /* 0x000000201f157836 */ /* 0x000fe20000000000 */
[----:B------:R-:W-:Y:S02]  /*4650*/  ISETP.GE.AND P0, PT, R15, R238, PT ;  /* 0x000000ee0f00720c */ /* 0x000fe40003f06270 */
[----:B------:R-:W-:Y:S02]  /*4660*/  FSEL R4, R30, -INF , !P4 ;  /* 0xff8000001e047808 */ /* 0x000fe40006000000 */
[----:B------:R-:W3:Y:S01]  /*4670*/  MUFU.TANH R37, R37 ;  /* 0x0000002500257308 */ /* 0x000ee20000002400 */
[-C--:B------:R-:W-:Y:S01]  /*4680*/  ISETP.LT.OR P1, PT, R39, R244.reuse, P1 ;  /* 0x000000f42700720c */ /* 0x080fe20000f21670 */
[----:B------:R-:W-:Y:S01]  /*4690*/  VIADD R9, R31, 0x31 ;  /* 0x000000311f097836 */ /* 0x000fe20000000000 */
[----:B------:R-:W-:-:S02]  /*46a0*/  ISETP.LT.OR P6, PT, R13, R244, P6 ;  /* 0x000000f40d00720c */ /* 0x000fc400037c1670 */
[-C--:B------:R-:W-:Y:S02]  /*46b0*/  ISETP.GE.AND P2, PT, R13, R238.reuse, PT ;  /* 0x000000ee0d00720c */ /* 0x080fe40003f46270 */
[----:B------:R-:W-:Y:S01]  /*46c0*/  ISETP.GE.AND P4, PT, R39, R238, PT ;  /* 0x000000ee2700720c */ /* 0x000fe20003f86270 */
[----:B------:R-:W4:Y:S01]  /*46d0*/  MUFU.TANH R3, R3 ;  /* 0x0000000300037308 */ /* 0x000f220000002400 */
[C---:B------:R-:W-:Y:S02]  /*46e0*/  ISETP.LT.OR P5, PT, R15.reuse, R244, P5 ;  /* 0x000000f40f00720c */ /* 0x040fe40002fa1670 */
[-C--:B------:R-:W-:Y:S01]  /*46f0*/  ISETP.LT.OR P0, PT, R15, R242.reuse, P0 ;  /* 0x000000f20f00720c */ /* 0x080fe20000701670 */
[----:B------:R-:W-:Y:S01]  /*4700*/  FMUL.FTZ R84, R84, UR26 ;  /* 0x0000001a54547c20 */ /* 0x000fe20008410000 */
[-C--:B------:R-:W-:Y:S01]  /*4710*/  ISETP.LT.OR P2, PT, R13, R242.reuse, P2 ;  /* 0x000000f20d00720c */ /* 0x080fe20001741670 */
[----:B------:R-:W-:Y:S01]  /*4720*/  VIADD R13, R31, 0x21 ;  /* 0x000000211f0d7836 */ /* 0x000fe20000000000 */
[----:B-----5:R-:W-:Y:S01]  /*4730*/  FSEL R17, R17, -INF , !P1 ;  /* 0xff80000011117808 */ /* 0x020fe20004800000 */
[----:B------:R-:W5:Y:S01]  /*4740*/  MUFU.TANH R191, R60 ;  /* 0x0000003c00bf7308 */ /* 0x000f620000002400 */
[----:B--2---:R-:W-:Y:S01]  /*4750*/  FSEL R15, R35, -INF , !P6 ;  /* 0xff800000230f7808 */ /* 0x004fe20007000000 */
[----:B------:R-:W-:Y:S01]  /*4760*/  FMUL.FTZ R85, R85, UR26 ;  /* 0x0000001a55557c20 */ /* 0x000fe20008410000 */
[----:B------:R-:W-:Y:S01]  /*4770*/  ISETP.LT.OR P4, PT, R39, R242, P4 ;  /* 0x000000f22700720c */ /* 0x000fe20002781670 */
[----:B------:R-:W-:Y:S01]  /*4780*/  FMUL.FTZ R86, R86, UR26 ;  /* 0x0000001a56567c20 */ /* 0x000fe20008410000 */
[-C--:B------:R-:W-:Y:S01]  /*4790*/  ISETP.GE.AND P1, PT, R21, R243.reuse, PT ;  /* 0x000000f31500720c */ /* 0x080fe20003f26270 */
[----:B------:R-:W-:Y:S01]  /*47a0*/  FMUL.FTZ R87, R87, UR26 ;  /* 0x0000001a57577c20 */ /* 0x000fe20008410000 */
[----:B------:R-:W-:Y:S01]  /*47b0*/  ISETP.GE.AND P6, PT, R21, R238, PT ;  /* 0x000000ee1500720c */ /* 0x000fe20003fc6270 */
[----:B------:R-:W2:Y:S01]  /*47c0*/  MUFU.TANH R187, R57 ;  /* 0x0000003900bb7308 */ /* 0x000ea20000002400 */
[----:B------:R-:W-:Y:S01]  /*47d0*/  FSEL R16, R33, -INF , !P4 ;  /* 0xff80000021107808 */ /* 0x000fe20006000000 */
[----:B------:R-:W-:Y:S01]  /*47e0*/  VIADD R33, R31, 0x28 ;  /* 0x000000281f217836 */ /* 0x000fe20000000000 */
[----:B------:R-:W-:Y:S01]  /*47f0*/  ISETP.LT.OR P1, PT, R21, R244, P1 ;  /* 0x000000f41500720c */ /* 0x000fe20000f21670 */
[----:B------:R-:W-:Y:S01]  /*4800*/  FMUL.FTZ R35, R81, UR26 ;  /* 0x0000001a51237c20 */ /* 0x000fe20008410000 */
[----:B-1----:R-:W-:Y:S01]  /*4810*/  FSEL R14, R36, -INF , !P2 ;  /* 0xff800000240e7808 */ /* 0x002fe20005000000 */
[----:B------:R-:W-:Y:S01]  /*4820*/  FMUL.FTZ R34, R82, UR26 ;  /* 0x0000001a52227c20 */ /* 0x000fe20008410000 */
[----:B------:R-:W-:Y:S01]  /*4830*/  ISETP.LT.OR P6, PT, R21, R242, P6 ;  /* 0x000000f21500720c */ /* 0x000fe200037c1670 */
[----:B------:R-:W1:Y:S01]  /*4840*/  MUFU.TANH R185, R61 ;  /* 0x0000003d00b97308 */ /* 0x000e620000002400 */
[----:B------:R-:W-:Y:S01]  /*4850*/  ISETP.GE.AND P4, PT, R13, R243, PT ;  /* 0x000000f30d00720c */ /* 0x000fe20003f86270 */
[----:B------:R-:W-:Y:S01]  /*4860*/  VIADD R21, R31, 0x29 ;  /* 0x000000291f157836 */ /* 0x000fe20000000000 */
[----:B------:R-:W-:Y:S01]  /*4870*/  ISETP.GE.AND P2, PT, R13, R238, PT ;  /* 0x000000ee0d00720c */ /* 0x000fe20003f46270 */
[----:B------:R-:W-:Y:S01]  /*4880*/  FMUL.FTZ R32, R83, UR26 ;  /* 0x0000001a53207c20 */ /* 0x000fe20008410000 */
[C---:B------:R-:W-:Y:S01]  /*4890*/  ISETP.LT.OR P4, PT, R13.reuse, R244, P4 ;  /* 0x000000f40d00720c */ /* 0x040fe20002781670 */
[----:B------:R-:W-:Y:S01]  /*48a0*/  FMUL.FTZ R80, R80, UR26 ;  /* 0x0000001a50507c20 */ /* 0x000fe20008410000 */
[----:B------:R-:W-:Y:S01]  /*48b0*/  ISETP.LT.OR P2, PT, R13, R242, P2 ;  /* 0x000000f20d00720c */ /* 0x000fe20001741670 */
[----:B------:R-:W1:Y:S01]  /*48c0*/  MUFU.TANH R189, R56 ;  /* 0x0000003800bd7308 */ /* 0x000e620000002400 */
[----:B---3--:R-:W-:-:S02]  /*48d0*/  FSEL R12, R37, -INF , !P0 ;  /* 0xff800000250c7808 */ /* 0x008fc40004000000 */
[----:B----4-:R-:W-:Y:S01]  /*48e0*/  FSEL R13, R3, -INF , !P5 ;  /* 0xff800000030d7808 */ /* 0x010fe20006800000 */
[----:B------:R-:W-:Y:S01]  /*48f0*/  VIADD R3, R31, 0x30 ;  /* 0x000000301f037836 */ /* 0x000fe20000000000 */
[-C--:B------:R-:W-:Y:S02]  /*4900*/  ISETP.GE.AND P0, PT, R21, R243.reuse, PT ;  /* 0x000000f31500720c */ /* 0x080fe40003f06270 */
[----:B------:R-:W-:Y:S01]  /*4910*/  ISETP.GE.AND P5, PT, R33, R243, PT ;  /* 0x000000f32100720c */ /* 0x000fe20003fa6270 */
[----:B------:R-:W3:Y:S01]  /*4920*/  MUFU.TANH R188, R62 ;  /* 0x0000003e00bc7308 */ /* 0x000ee20000002400 */
[----:B-----5:R-:W-:Y:S02]  /*4930*/  FSEL R191, R191, -INF , !P1 ;  /* 0xff800000bfbf7808 */ /* 0x020fe40004800000 */
[----:B------:R-:W-:Y:S02]  /*4940*/  ISETP.GE.AND P1, PT, R33, R238, PT ;  /* 0x000000ee2100720c */ /* 0x000fe40003f26270 */
[----:B------:R-:W-:-:S02]  /*4950*/  ISETP.LT.OR P0, PT, R21, R244, P0 ;  /* 0x000000f41500720c */ /* 0x000fc40000701670 */
[C---:B------:R-:W-:Y:S01]  /*4960*/  ISETP.LT.OR P5, PT, R33.reuse, R244, P5 ;  /* 0x000000f42100720c */ /* 0x040fe20002fa1670 */
[----:B------:R-:W4:Y:S01]  /*4970*/  MUFU.TANH R200, R63 ;  /* 0x0000003f00c87308 */ /* 0x000f220000002400 */
[----:B------:R-:W-:Y:S02]  /*4980*/  ISETP.LT.OR P1, PT, R33, R242, P1 ;  /* 0x000000f22100720c */ /* 0x000fe40000f21670 */
[----:B--2---:R-:W-:Y:S02]  /*4990*/  FSEL R187, R187, -INF , !P0 ;  /* 0xff800000bbbb7808 */ /* 0x004fe40004000000 */
[----:B-1----:R-:W-:Y:S02]  /*49a0*/  FSEL R185, R185, -INF , !P4 ;  /* 0xff800000b9b97808 */ /* 0x002fe40006000000 */
[----:B------:R-:W-:Y:S01]  /*49b0*/  FSEL R189, R189, -INF , !P5 ;  /* 0xff800000bdbd7808 */ /* 0x000fe20006800000 */
[----:B------:R-:W1:Y:S01]  /*49c0*/  MUFU.TANH R190, R58 ;  /* 0x0000003a00be7308 */ /* 0x000e620000002400 */
[----:B------:R-:W-:-:S02]  /*49d0*/  PLOP3.LUT P0, PT, PT, PT, UP0, 0x80, 0x0 ;  /* 0x000000000000781c */ /* 0x000fc40003f0f008 */
[CC--:B------:R-:W-:Y:S02]  /*49e0*/  ISETP.GE.AND P4, PT, R3.reuse, R243.reuse, PT ;  /* 0x000000f30300720c */ /* 0x0c0fe40003f86270 */
[-C--:B------:R-:W-:Y:S02]  /*49f0*/  ISETP.GE.AND P5, PT, R3, R238.reuse, PT ;  /* 0x000000ee0300720c */ /* 0x080fe40003fa6270 */
[----:B---3--:R-:W-:Y:S01]  /*4a00*/  FSEL R188, R188, -INF , !P6 ;  /* 0xff800000bcbc7808 */ /* 0x008fe20007000000 */
[----:B------:R-:W2:Y:S01]  /*4a10*/  MUFU.TANH R198, R59 ;  /* 0x0000003b00c67308 */ /* 0x000ea20000002400 */
[----:B----4-:R-:W-:Y:S02]  /*4a20*/  FSEL R200, R200, -INF , !P2 ;  /* 0xff800000c8c87808 */ /* 0x010fe40005000000 */
[----:B------:R-:W-:Y:S02]  /*4a30*/  ISETP.GE.AND P6, PT, R21, R238, PT ;  /* 0x000000ee1500720c */ /* 0x000fe40003fc6270 */
[----:B------:R-:W-:-:S02]  /*4a40*/  ISETP.GE.AND P2, PT, R9, R243, PT ;  /* 0x000000f30900720c */ /* 0x000fc40003f46270 */
[----:B------:R-:W-:Y:S01]  /*4a50*/  ISETP.LT.OR P4, PT, R3, R244, P4 ;  /* 0x000000f40300720c */ /* 0x000fe20002781670 */
[----:B------:R-:W3:Y:S01]  /*4a60*/  MUFU.TANH R197, R84 ;  /* 0x0000005400c57308 */ /* 0x000ee20000002400 */
[----:B-1----:R-:W-:Y:S02]  /*4a70*/  FSEL R190, R190, -INF , !P1 ;  /* 0xff800000bebe7808 */ /* 0x002fe40004800000 */
[----:B------:R-:W-:Y:S02]  /*4a80*/  ISETP.GE.AND P1, PT, R9, R238, PT ;  /* 0x000000ee0900720c */ /* 0x000fe40003f26270 */
[-C--:B------:R-:W-:Y:S01]  /*4a90*/  ISETP.LT.OR P5, PT, R3, R242.reuse, P5 ;  /* 0x000000f20300720c */ /* 0x080fe20002fa1670 */
[----:B------:R-:W-:Y:S01]  /*4aa0*/  VIADD R3, R31, 0x38 ;  /* 0x000000381f037836 */ /* 0x000fe20000000000 */
[----:B------:R-:W-:Y:S01]  /*4ab0*/  ISETP.LT.OR P6, PT, R21, R242, P6 ;  /* 0x000000f21500720c */ /* 0x000fe200037c1670 */
[----:B------:R-:W1:Y:S01]  /*4ac0*/  MUFU.TANH R195, R85 ;  /* 0x0000005500c37308 */ /* 0x000e620000002400 */
[----:B------:R-:W-:Y:S01]  /*4ad0*/  ISETP.LT.OR P2, PT, R9, R244, P2 ;  /* 0x000000f40900720c */ /* 0x000fe20001741670 */
[----:B------:R-:W-:Y:S01]  /*4ae0*/  VIADD R31, R31, 0x39 ;  /* 0x000000391f1f7836 */ /* 0x000fe20000000000 */
[----:B------:R-:W-:-:S02]  /*4af0*/  ISETP.LT.OR P1, PT, R9, R242, P1 ;  /* 0x000000f20900720c */ /* 0x000fc40000f21670 */
[----:B--2---:R-:W-:Y:S02]  /*4b00*/  FSEL R198, R198, -INF , !P6 ;  /* 0xff800000c6c67808 */ /* 0x004fe40007000000 */
[----:B------:R-:W-:Y:S01]  /*4b10*/  ISETP.GE.AND P6, PT, R3, R243, PT ;  /* 0x000000f30300720c */ /* 0x000fe20003fc6270 */
[----:B------:R-:W2:Y:S01]  /*4b20*/  MUFU.TANH R194, R86 ;  /* 0x0000005600c27308 */ /* 0x000ea20000002400 */
[----:B---3--:R-:W-:Y:S02]  /*4b30*/  FSEL R197, R197, -INF , !P4 ;  /* 0xff800000c5c57808 */ /* 0x008fe40006000000 */
[C---:B------:R-:W-:Y:S02]  /*4b40*/  ISETP.GE.AND P4, PT, R3.reuse, R238, PT ;  /* 0x000000ee0300720c */ /* 0x040fe40003f86270 */
[C---:B------:R-:W-:Y:S02]  /*4b50*/  ISETP.LT.OR P6, PT, R3.reuse, R244, P6 ;  /* 0x000000f40300720c */ /* 0x040fe400037c1670 */
[----:B------:R-:W-:Y:S01]  /*4b60*/  ISETP.LT.OR P4, PT, R3, R242, P4 ;  /* 0x000000f20300720c */ /* 0x000fe20002781670 */
[----:B------:R-:W3:Y:S01]  /*4b70*/  MUFU.TANH R192, R87 ;  /* 0x0000005700c07308 */ /* 0x000ee20000002400 */
[----:B-1----:R-:W-:Y:S01]  /*4b80*/  FSEL R195, R195, -INF , !P2 ;  /* 0xff800000c3c37808 */ /* 0x002fe20005000000 */
[----:B------:R-:W-:Y:S01]  /*4b90*/  BAR.SYNC.DEFER_BLOCKING 0x0 ;  /* 0x0000000000007b1d */ /* 0x000fe20000010000 */
[----:B------:R-:W-:-:S04]  /*4ba0*/  ISETP.GE.AND P2, PT, R31, R238, PT ;  /* 0x000000ee1f00720c */ /* 0x000fc80003f46270 */
[C---:B------:R-:W-:Y:S01]  /*4bb0*/  ISETP.LT.OR P2, PT, R31.reuse, R242, P2 ;  /* 0x000000f21f00720c */ /* 0x040fe20001741670 */
[----:B------:R-:W1:Y:S01]  /*4bc0*/  MUFU.TANH R193, R80 ;  /* 0x0000005000c17308 */ /* 0x000e620000002400 */
[----:B--2---:R-:W-:Y:S02]  /*4bd0*/  FSEL R194, R194, -INF , !P5 ;  /* 0xff800000c2c27808 */ /* 0x004fe40006800000 */
[----:B------:R-:W-:-:S04]  /*4be0*/  ISETP.GE.AND P5, PT, R31, R243, PT ;  /* 0x000000f31f00720c */ /* 0x000fc80003fa6270 */
[----:B------:R-:W-:Y:S01]  /*4bf0*/  ISETP.LT.OR P5, PT, R31, R244, P5 ;  /* 0x000000f41f00720c */ /* 0x000fe20002fa1670 */
[----:B------:R-:W2:Y:S01]  /*4c00*/  MUFU.TANH R35, R35 ;  /* 0x0000002300237308 */ /* 0x000ea20000002400 */
[----:B---3--:R-:W-:Y:S02]  /*4c10*/  FSEL R192, R192, -INF , !P1 ;  /* 0xff800000c0c07808 */ /* 0x008fe40004800000 */
[----:B------:R-:W-:-:S04]  /*4c20*/  @!P0 LEA R246, P1, R165, UR6, 0x1 ;  /* 0x00000006a5f68c11 */ /* 0x000fc8000f8208ff */
[----:B------:R-:W-:Y:S01]  /*4c30*/  @!P0 LEA.HI.X R247, R165, UR7, R2, 0x1, P1 ;  /* 0x00000007a5f78c11 */ /* 0x000fe200088f0c02 */
        /* <DEDUP_REMOVED lines=69> */
.L_x_7742:
[----:B------:R-:W-:-:S04]  /*5090*/  ULEA UR6, -UR12, URZ, 0x6 ;  /* 0x0000003f0c067291 */ /* 0x000fc8000f8e313f */
[----:B------:R-:W-:Y:S02]  /*50a0*/  USHF.R.S32.HI UR7, URZ, 0x1f, UR6 ;  /* 0x0000001f3f077899 */ /* 0x000fe40008011406 */
[----:B------:R-:W-:-:S04]  /*50b0*/  MOV R8, UR6 ;  /* 0x0000000600087c02 */ /* 0x000fc80008000f00 */
[----:B------:R-:W-:-:S07]  /*50c0*/  MOV R3, UR7 ;  /* 0x0000000700037c02 */ /* 0x000fce0008000f00 */
.L_x_7743:
        /* <DEDUP_REMOVED lines=33> */
.L_x_7741:
        /* <DEDUP_REMOVED lines=55> */
[----:B------:R-:W-:Y:S01]  /*5650*/  FMUL.FTZ R196, R164, UR16 ;  /* 0x00000010a4c47c20 */ /* 0x000fe20008410000 */
[----:B--2---:R-:W-:Y:S01]  /*5660*/  FMNMX.FTZ R3, R8, R3, !PT ;  /* 0x0000000308037209 */ /* 0x004fe20007810000 */
[----:B------:R-:W-:Y:S03]  /*5670*/  LDSM.16.MT88.4 R96, [R224+0x14000] ;  /* 0x01400000e060783b */ /* 0x000fe60000004200 */
[----:B------:R-:W-:Y:S01]  /*5680*/  FSEL R196, R196, RZ, P0 ;  /* 0x000000ffc4c47208 */ /* 0x000fe20000000000 */
[C---:B------:R-:W-:Y:S01]  /*5690*/  FMUL.FTZ R33, R3.reuse, UR16 ;  /* 0x0000001003217c20 */ /* 0x040fe20008410000 */
[----:B------:R-:W-:Y:S01]  /*56a0*/  FSETP.NEU.FTZ.AND P0, PT, R3, -INF , PT ;  /* 0xff8000000300780b */ /* 0x000fe20003f1d000 */
[----:B------:R-:W-:Y:S02]  /*56b0*/  LDSM.16.MT88.4 R104, [R228+0x16000] ;  /* 0x01600000e468783b */ /* 0x000fe40000004200 */
[--C-:B------:R-:W-:Y:S01]  /*56c0*/  FFMA.FTZ R182, R49, UR16, -R196.reuse ;  /* 0x0000001031b67c23 */ /* 0x100fe200080108c4 */
[----:B------:R-:W-:Y:S01]  /*56d0*/  FSEL R33, R33, RZ, P0 ;  /* 0x000000ff21217208 */ /* 0x000fe20000000000 */
[----:B------:R-:W1:Y:S01]  /*56e0*/  LDSM.16.MT88.4 R48, [R226+0x12000] ;  /* 0x01200000e230783b */ /* 0x000e620000004200 */
        /* <DEDUP_REMOVED lines=11> */
[----:B------:R-:W3:Y:S01]  /*57a0*/  LDSM.16.MT88.4 R120, [R225+0x16000] ;  /* 0x01600000e178783b */ /* 0x000ee20000004200 */
[--C-:B------:R-:W-:Y:S01]  /*57b0*/  FFMA.FTZ R171, R14, UR16, -R33.reuse ;  /* 0x000000100eab7c23 */ /* 0x100fe20008010821 */
[--C-:B------:R-:W-:Y:S01]  /*57c0*/  FFMA.FTZ R0, R12, UR16, -R33.reuse ;  /* 0x000000100c007c23 */ /* 0x100fe20008010821 */
[--C-:B------:R-:W-:Y:S01]  /*57d0*/  FFMA.FTZ R174, R19, UR16, -R196.reuse ;  /* 0x0000001013ae7c23 */ /* 0x100fe200080108c4 */
[----:B------:R-:W4:Y:S01]  /*57e0*/  LDSM.16.MT88.4 R4, [R224+0x16000] ;  /* 0x01600000e004783b */ /* 0x000f220000004200 */
[----:B------:R-:W5:Y:S01]  /*57f0*/  MUFU.EX2 R181, R181 ;  /* 0x000000b500b57308 */ /* 0x000f620000000800 */
[--C-:B------:R-:W-:Y:S01]  /*5800*/  FFMA.FTZ R173, R17, UR16, -R196.reuse ;  /* 0x0000001011ad7c23 */ /* 0x100fe200080108c4 */
[--C-:B------:R-:W-:Y:S01]  /*5810*/  FFMA.FTZ R175, R18, UR16, -R33.reuse ;  /* 0x0000001012af7c23 */ /* 0x100fe20008010821 */
[----:B------:R-:W4:Y:S01]  /*5820*/  LDSM.16.MT88.4 R12, [R228+0x12800] ;  /* 0x01280000e40c783b */ /* 0x000f220000004200 */
[--C-:B------:R-:W-:Y:S01]  /*5830*/  FFMA.FTZ R170, R16, UR16, -R33.reuse ;  /* 0x0000001010aa7c23 */ /* 0x100fe20008010821 */
[--C-:B------:R-:W-:Y:S01]  /*5840*/  FFMA.FTZ R184, R191, UR16, -R196.reuse ;  /* 0x00000010bfb87c23 */ /* 0x100fe200080108c4 */
[--C-:B------:R-:W-:Y:S01]  /*5850*/  FFMA.FTZ R186, R189, UR16, -R196.reuse ;  /* 0x00000010bdba7c23 */ /* 0x100fe200080108c4 */
[----:B------:R-:W4:Y:S01]  /*5860*/  LDSM.16.MT88.4 R8, [R226+0x12800] ;  /* 0x01280000e208783b */ /* 0x000f220000004200 */
[----:B------:R-:W-:Y:S01]  /*5870*/  MUFU.EX2 R179, R179 ;  /* 0x000000b300b37308 */ /* 0x000fe20000000800 */
[--C-:B------:R-:W-:Y:S01]  /*5880*/  FFMA.FTZ R185, R185, UR16, -R196.reuse ;  /* 0x00000010b9b97c23 */ /* 0x100fe200080108c4 */
[--C-:B------:R-:W-:Y:S01]  /*5890*/  FFMA.FTZ R187, R187, UR16, -R196.reuse ;  /* 0x00000010bbbb7c23 */ /* 0x100fe200080108c4 */
[----:B------:R-:W4:Y:S01]  /*58a0*/  LDSM.16.MT88.4 R20, [R228+0x10800] ;  /* 0x01080000e414783b */ /* 0x000f220000004200 */
[--C-:B------:R-:W-:Y:S01]  /*58b0*/  FFMA.FTZ R188, R188, UR16, -R33.reuse ;  /* 0x00000010bcbc7c23 */ /* 0x100fe20008010821 */
[--C-:B------:R-:W-:Y:S01]  /*58c0*/  FFMA.FTZ R189, R200, UR16, -R33.reuse ;  /* 0x00000010c8bd7c23 */ /* 0x100fe20008010821 */
[--C-:B------:R-:W-:Y:S01]  /*58d0*/  FFMA.FTZ R190, R190, UR16, -R33.reuse ;  /* 0x00000010bebe7c23 */ /* 0x100fe20008010821 */
[----:B------:R-:W4:Y:S01]  /*58e0*/  LDSM.16.MT88.4 R16, [R224+0x10800] ;  /* 0x01080000e010783b */ /* 0x000f220000004200 */
[----:B------:R-:W1:Y:S01]  /*58f0*/  MUFU.EX2 R176, R176 ;  /* 0x000000b000b07308 */ /* 0x000e620000000800 */
[----:B-----5:R-:W-:Y:S01]  /*5900*/  F2FP.BF16.F32.PACK_AB R128, R181, R182 ;  /* 0x000000b6b580723e */ /* 0x020fe200000010ff */
        /* <DEDUP_REMOVED lines=54> */
[C---:B--2---:R-:W-:Y:S06]  /*5c70*/  HMMA.16816.F32.BF16 R108, R128.reuse, R112, RZ ;  /* 0x00000070806c723c */ /* 0x044fec00000418ff */
[C---:B---3--:R-:W-:Y:S01]  /*5c80*/  HMMA.16816.F32.BF16 R116, R128.reuse, R120, RZ ;  /* 0x000000788074723c */ /* 0x048fe200000418ff */
[----:B------:R-:W-:Y:S05]  /*5c90*/  MUFU.EX2 R190, R190 ;  /* 0x000000be00be7308 */ /* 0x000fea0000000800 */
[C---:B------:R-:W-:Y:S03]  /*5ca0*/  HMMA.16816.F32.BF16 R156, R128.reuse, R158, RZ ;  /* 0x0000009e809c723c */ /* 0x040fe600000418ff */
[----:B------:R-:W2:Y:S03]  /*5cb0*/  MUFU.EX2 R191, R191 ;  /* 0x000000bf00bf7308 */ /* 0x000ea60000000800 */
        /* <DEDUP_REMOVED lines=77> */
[C---:B------:R-:W-:Y:S01]  /*6190*/  HMMA.16816.F32.BF16 R104, R4.reuse, R22, R104 ;  /* 0x000000160468723c */ /* 0x040fe20000041868 */
[----:B------:R-:W5:Y:S05]  /*61a0*/  LDSM.16.MT88.4 R20, [R224+0x11000] ;  /* 0x01100000e014783b */ /* 0x000f6a0000004200 */
        /* <DEDUP_REMOVED lines=103> */
[C---:B------:R-:W-:Y:S06]  /*6820*/  HMMA.16816.F32.BF16 R72, R4.reuse, R34, R72 ;  /* 0x000000220448723c */ /* 0x040fec0000041848 */
[C---:B------:R-:W-:Y:S06]  /*6830*/  HMMA.16816.F32.BF16 R76, R4.reuse, R28, R76 ;  /* 0x0000001c044c723c */ /* 0x040fec000004184c */
[C---:B------:R-:W-:Y:S06]  /*6840*/  HMMA.16816.F32.BF16 R80, R4.reuse, R30, R80 ;  /* 0x0000001e0450723c */ /* 0x040fec0000041850 */
[C---:B---3--:R-:W-:Y:S06]  /*6850*/  HMMA.16816.F32.BF16 R92, R4.reuse, R24, R92 ;  /* 0x00000018045c723c */ /* 0x048fec000004185c */
[C---:B------:R-:W-:Y:S06]  /*6860*/  HMMA.16816.F32.BF16 R96, R4.reuse, R26, R96 ;  /* 0x0000001a0460723c */ /* 0x040fec0000041860 */
[C---:B-----5:R-:W-:Y:S06]  /*6870*/  HMMA.16816.F32.BF16 R100, R4.reuse, R20, R100 ;  /* 0x000000140464723c */ /* 0x060fec0000041864 */
[C---:B------:R-:W-:Y:S06]  /*6880*/  HMMA.16816.F32.BF16 R104, R4.reuse, R22, R104 ;  /* 0x000000160468723c */ /* 0x040fec0000041868 */
[C---:B--2---:R-:W-:Y:S06]  /*6890*/  HMMA.16816.F32.BF16 R108, R4.reuse, R16, R108 ;  /* 0x00000010046c723c */ /* 0x044fec000004186c */
[C---:B------:R-:W-:Y:S06]  /*68a0*/  HMMA.16816.F32.BF16 R112, R4.reuse, R18, R112 ;  /* 0x000000120470723c */ /* 0x040fec0000041870 */
[C---:B-1----:R-:W-:Y:S06]  /*68b0*/  HMMA.16816.F32.BF16 R116, R4.reuse, R12, R116 ;  /* 0x0000000c0474723c */ /* 0x042fec0000041874 */
        /* <DEDUP_REMOVED lines=81> */
.L_x_7745:
[----:B------:R-:W-:-:S04]  /*6dd0*/  ULEA UR22, -UR8, URZ, 0x6 ;  /* 0x0000003f08167291 */ /* 0x000fc8000f8e313f */
[----:B------:R-:W-:-:S12]  /*6de0*/  USHF.R.S32.HI UR5, URZ, 0x1f, UR22 ;  /* 0x0000001f3f057899 */ /* 0x000fd80008011416 */
.L_x_7746:
        /* <DEDUP_REMOVED lines=499> */
.L_x_7748:
[----:B------:R-:W-:-:S04]  /*8d20*/  ULEA UR5, -UR12, URZ, 0x6 ;  /* 0x0000003f0c057291 */ /* 0x000fc8000f8e313f */
[----:B------:R-:W-:Y:S02]  /*8d30*/  USHF.R.S32.HI UR4, URZ, 0x1f, UR5 ;  /* 0x0000001f3f047899 */ /* 0x000fe40008011405 */
[----:B------:R-:W-:-:S04]  /*8d40*/  MOV R12, UR5 ;  /* 0x00000005000c7c02 */ /* 0x000fc80008000f00 */
[----:B------:R-:W-:-:S07]  /*8d50*/  MOV R7, UR4 ;  /* 0x0000000400077c02 */ /* 0x000fce0008000f00 */
.L_x_7749:
        /* <DEDUP_REMOVED lines=32> */
.L_x_7747:
        /* <DEDUP_REMOVED lines=489> */
.L_x_7744:
        /* <DEDUP_REMOVED lines=15> */
.L_x_7754:
        /* <DEDUP_REMOVED lines=69> */
.L_x_7751:
        /* <DEDUP_REMOVED lines=372> */
.L_x_7753:
        /* <DEDUP_REMOVED lines=28> */
.L_x_7752:
        /* <DEDUP_REMOVED lines=627> */
.L_x_7750:
        /* <DEDUP_REMOVED lines=9> */
[----:B------:R-:W5:Y:S01]  /*f3f0*/  S2R R19, SR_CTAID.Y ;  /* 0x0000000000137919 */ /* 0x000f620000002600 */
[----:B------:R-:W5:Y:S01]  /*f400*/  S2R R18, SR_CTAID.X ;  /* 0x0000000000127919 */ /* 0x000f620000002500 */
[----:B-1----:R-:W-:Y:S01]  /*f410*/  FADD.FTZ R9, R9, R250 ;  /* 0x000000fa09097221 */ /* 0x002fe20000010000 */
[----:B--2---:R-:W-:-:S03]  /*f420*/  ULEA UR5, UR5, UR4, 0x18 ;  /* 0x0000000405057291 */ /* 0x004fc6000f8ec03f */
[----:B------:R-:W1:Y:S01]  /*f430*/  S2UR UR4, SR_CTAID.Z ;  /* 0x00000000000479c3 */ /* 0x000e620000002700 */
[----:B---3--:R-:W-:Y:S01]  /*f440*/  FADD.FTZ R8, R8, R251 ;  /* 0x000000fb08087221 */ /* 0x008fe20000010000 */
[----:B------:R-:W2:Y:S04]  /*f450*/  SHFL.BFLY PT, R6, R9, 0x1, 0x1f ;  /* 0x0c201f0009067f89 */ /* 0x000ea800000e0000 */
[----:B------:R-:W3:Y:S01]  /*f460*/  SHFL.BFLY PT, R5, R8, 0x1, 0x1f ;  /* 0x0c201f0008057f89 */ /* 0x000ee200000e0000 */
[----:B----4-:R-:W-:-:S04]  /*f470*/  SHF.R.S32.HI R10, RZ, 0x1f, R7 ;  /* 0x0000001fff0a7819 */ /* 0x010fc80000011407 */
[CC--:B------:R-:W-:Y:S02]  /*f480*/  LEA.HI R2, R10.reuse, R7.reuse, RZ, 0x2 ;  /* 0x000000070a027211 */ /* 0x0c0fe400078f10ff */
[----:B------:R-:W-:Y:S02]  /*f490*/  LEA.HI R10, R10, R7, RZ, 0x5 ;  /* 0x000000070a0a7211 */ /* 0x000fe400078f28ff */
[--C-:B------:R-:W-:Y:S02]  /*f4a0*/  SHF.R.S32.HI R13, RZ, 0x2, R2.reuse ;  /* 0x00000002ff0d7819 */ /* 0x100fe40000011402 */
[----:B------:R-:W-:Y:S02]  /*f4b0*/  SHF.R.S32.HI R12, RZ, 0x1f, R2 ;  /* 0x0000001fff0c7819 */ /* 0x000fe40000011402 */
[----:B------:R-:W-:Y:S01]  /*f4c0*/  SHF.R.S32.HI R15, RZ, 0x1f, R0 ;  /* 0x0000001fff0f7819 */ /* 0x000fe20000011400 */
[----:B--2---:R-:W-:Y:S01]  /*f4d0*/  FADD.FTZ R6, R9, R6 ;  /* 0x0000000609067221 */ /* 0x004fe20000010000 */
[----:B------:R-:W-:-:S02]  /*f4e0*/  LEA.HI R12, R12, R13, RZ, 0x3 ;  /* 0x0000000d0c0c7211 */ /* 0x000fc400078f18ff */
[----:B------:R-:W-:Y:S01]  /*f4f0*/  MOV R9, 0x3f800000 ;  /* 0x3f80000000097802 */ /* 0x000fe20000000f00 */
[----:B---3--:R-:W-:Y:S01]  /*f500*/  FADD.FTZ R5, R8, R5 ;  /* 0x0000000508057221 */ /* 0x008fe20000010000 */
[----:B------:R-:W-:Y:S01]  /*f510*/  BAR.SYNC.DEFER_BLOCKING 0x0 ;  /* 0x0000000000007b1d */ /* 0x000fe20000010000 */
[----:B------:R-:W-:Y:S02]  /*f520*/  FSETP.NE.FTZ.AND P4, PT, R6, RZ, PT ;  /* 0x000000ff0600720b */ /* 0x000fe40003f95000 */
[----:B------:R-:W-:Y:S02]  /*f530*/  LOP3.LUT R8, R10, 0xffffffe0, RZ, 0xc0, !PT ;  /* 0xffffffe00a087812 */ /* 0x000fe400078ec0ff */
[----:B------:R-:W-:Y:S02]  /*f540*/  FSETP.NE.FTZ.AND P3, PT, R5, RZ, PT ;  /* 0x000000ff0500720b */ /* 0x000fe40003f75000 */
[----:B------:R-:W-:Y:S02]  /*f550*/  IADD3 R8, R7, -R8, RZ ;  /* 0x8000000807087210 */ /* 0x000fe40007ffe0ff */
[----:B------:R-:W-:-:S02]  /*f560*/  LOP3.LUT R12, R12, 0xfffffff8, RZ, 0xc0, !PT ;  /* 0xfffffff80c0c7812 */ /* 0x000fc400078ec0ff */
[----:B------:R-:W-:Y:S02]  /*f570*/  SHF.R.S32.HI R10, RZ, 0x5, R10 ;  /* 0x00000005ff0a7819 */ /* 0x000fe4000001140a */
[CC--:B------:R-:W-:Y:S01]  /*f580*/  LEA.HI R4, R15.reuse, R0.reuse, RZ, 0x4 ;  /* 0x000000000f047211 */ /* 0x0c0fe200078f20ff */
[----:B------:R-:W2:Y:S01]  /*f590*/  @P4 MUFU.RCP R11, R6 ;  /* 0x00000006000b4308 */ /* 0x000ea20000001000 */
[----:B------:R-:W-:Y:S01]  /*f5a0*/  LEA.HI R15, R15, R0, RZ, 0x5 ;  /* 0x000000000f0f7211 */ /* 0x000fe200078f28ff */
[----:B------:R-:W3:Y:S01]  /*f5b0*/  @P4 LDC R21, c[0x0][0x2e8] ;  /* 0x0000ba00ff154b82 */ /* 0x000ee20000000800 */
[----:B------:R-:W-:Y:S02]  /*f5c0*/  LOP3.LUT P5, RZ, R8, 0x3, RZ, 0xc0, !PT ;  /* 0x0000000308ff7812 */ /* 0x000fe400078ac0ff */
[----:B------:R-:W-:Y:S02]  /*f5d0*/  IADD3 R8, R13, -R12, RZ ;  /* 0x8000000c0d087210 */ /* 0x000fe40007ffe0ff */
[----:B------:R-:W-:Y:S01]  /*f5e0*/  LOP3.LUT R2, R2, 0x1ffffffc, RZ, 0xc0, !PT ;  /* 0x1ffffffc02027812 */ /* 0x000fe200078ec0ff */
[----:B------:R-:W4:Y:S01]  /*f5f0*/  @P3 MUFU.RCP R9, R5 ;  /* 0x0000000500093308 */ /* 0x000f220000001000 */
[----:B------:R-:W-:Y:S01]  /*f600*/  SHF.R.S32.HI R13, RZ, 0x1f, R10 ;  /* 0x0000001fff0d7819 */ /* 0x000fe2000001140a */
[----:B------:R-:W3:Y:S01]  /*f610*/  @P3 LDC R22, c[0x0][0x2e8] ;  /* 0x0000ba00ff163b82 */ /* 0x000ee20000000800 */
[----:B------:R-:W-:-:S02]  /*f620*/  LOP3.LUT R17, R4, 0xfffffff0, RZ, 0xc0, !PT ;  /* 0xfffffff004117812 */ /* 0x000fc400078ec0ff */
[----:B------:R-:W-:Y:S02]  /*f630*/  LOP3.LUT R15, R15, 0xffffffe0, RZ, 0xc0, !PT ;  /* 0xffffffe00f0f7812 */ /* 0x000fe400078ec0ff */
[----:B------:R-:W-:Y:S01]  /*f640*/  IADD3 R7, -R2, R7, RZ ;  /* 0x0000000702077210 */ /* 0x000fe20007ffe1ff */
[----:B------:R-:W1:Y:S01]  /*f650*/  @P3 MUFU.LG2 R5, R5 ;  /* 0x0000000500053308 */ /* 0x000e620000000c00 */
[----:B------:R-:W-:Y:S01]  /*f660*/  LEA.HI R13, R13, R10, RZ, 0x2 ;  /* 0x0000000a0d0d7211 */ /* 0x000fe200078f10ff */
[----:B--2---:R-:W-:Y:S01]  /*f670*/  FMUL.FTZ R160, R11, R160 ;  /* 0x000000a00ba07220 */ /* 0x004fe20000410000 */
        /* <DEDUP_REMOVED lines=67> */
[C---:B----4-:R-:W-:Y:S01]  /*fab0*/  FMUL.FTZ R163, R9.reuse, R163 ;  /* 0x000000a309a37220 */ /* 0x050fe20000410000 */
        /* <DEDUP_REMOVED lines=71> */
[----:B------:R-:W2:Y:S01]  /*ff30*/  @P4 MUFU.LG2 R6, R6 ;  /* 0x0000000600064308 */ /* 0x000ea20000000c00 */
        /* <DEDUP_REMOVED lines=37> */
[----:B-1----:R-:W-:Y:S01]  /*10190*/  @P3 FMUL.FTZ R2, R5, 0.69314718246459960938 ;  /* 0x3f31721805023820 */ /* 0x002fe20000410000 */
        /* <DEDUP_REMOVED lines=52> */
[----:B-1----:R-:W-:-:S03]  /*104e0*/  IADD3 R7, RZ, -UR17, RZ ;  /* 0x80000011ff077c10 */ /* 0x002fc6000fffe0ff */
[----:B------:R1:W-:Y:S02]  /*104f0*/  STS.64 [R8+0xc000], R116 ;  /* 0x00c0007408007388 */ /* 0x0003e40000000a00 */
[----:B------:R-:W-:Y:S02]  /*10500*/  IMAD R7, R20, R7, UR4 ;  /* 0x0000000414077e24 */ /* 0x000fe4000f8e0207 */
[----:B------:R1:W-:Y:S01]  /*10510*/  STS.64 [R8+0xc800], R118 ;  /* 0x00c8007608007388 */ /* 0x0003e20000000a00 */
[----:B----4-:R-:W-:Y:S01]  /*10520*/  MOV R9, 0xff800000 ;  /* 0xff80000000097802 */ /* 0x010fe20000000f00 */
[----:B------:R-:W-:Y:S02]  /*10530*/  IMAD R20, R19, R20, R7 ;  /* 0x0000001413147224 */ /* 0x000fe400078e0207 */
[----:B------:R1:W-:Y:S01]  /*10540*/  STS.64 [R12+0xc000], R120 ;  /* 0x00c000780c007388 */ /* 0x0003e20000000a00 */
[----:B---3--:R-:W-:Y:S01]  /*10550*/  @P3 FFMA.FTZ R9, R3, R22, R2 ;  /* 0x0000001603093223 */ /* 0x008fe20000010002 */
[----:B------:R-:W-:Y:S01]  /*10560*/  LEA R2, R4, UR5, 0x2 ;  /* 0x0000000504027c11 */ /* 0x000fe2000f8e10ff */
[----:B------:R-:W-:Y:S01]  /*10570*/  IMAD R18, R20, R17, R18 ;  /* 0x0000001114127224 */ /* 0x000fe200078e0212 */
[----:B------:R1:W-:Y:S01]  /*10580*/  STS.64 [R12+0xc800], R122 ;  /* 0x00c8007a0c007388 */ /* 0x0003e20000000a00 */
[----:B------:R-:W-:Y:S01]  /*10590*/  MOV R7, 0xff800000 ;  /* 0xff80000000077802 */ /* 0x000fe20000000f00 */
[----:B--2---:R-:W-:-:S02]  /*105a0*/  @P4 FMUL.FTZ R11, R6, 0.69314718246459960938 ;  /* 0x3f317218060b4820 */ /* 0x004fc40000410000 */
        /* <DEDUP_REMOVED lines=14> */
[----:B-1----:R-:W-:-:S04]  /*10690*/  LEA R10, P0, R3, UR4, 0x2 ;  /* 0x00000004030a7c11 */ /* 0x002fc8000f8010ff */
[----:B------:R-:W-:-:S05]  /*106a0*/  LEA.HI.X R11, R3, UR5, R4, 0x2, P0 ;  /* 0x00000005030b7c11 */ /* 0x000fca00080f1404 */
[----:B------:R2:W-:Y:S04]  /*106b0*/  @!P2 STG.E desc[UR18][R10.64], R7 ;  /* 0x000000070a00a986 */ /* 0x0005e8000c101912 */
[----:B------:R2:W-:Y:S02]  /*106c0*/  @!P1 STG.E desc[UR18][R10.64+0x20], R9 ;  /* 0x000020090a009986 */ /* 0x0005e4000c101912 */
.L_x_7756:
[----:B------:R-:W-:Y:S05]  /*106d0*/  BSYNC B0 ;  /* 0x0000000000007941 */ /* 0x000fea0003800000 */
.L_x_7755:
[----:B------:R-:W-:Y:S01]  /*106e0*/  ULDC UR4, c[0x0][0x2dc] ;  /* 0x0000b70000047ab9 */ /* 0x000fe20000000800 */
[----:B------:R-:W-:Y:S01]  /*106f0*/  IMAD.WIDE R24, R0, 0x100, R24 ;  /* 0x0000010000187825 */ /* 0x000fe200078e0218 */
[----:B-1----:R-:W1:Y:S03]  /*10700*/  LDS.128 R128, [R2] ;  /* 0x0000000002807984 */ /* 0x002e660000000c00 */
        /* <DEDUP_REMOVED lines=45> */
[----:B--2---:R-:W2:Y:S04]  /*109e0*/  LDS.128 R8, [R2+0xe800] ;  /* 0x00e8000002087984 */ /* 0x004ea80000000c00 */
[----:B------:R-:W2:Y:S04]  /*109f0*/  LDS.128 R4, [R2+0xf000] ;  /* 0x00f0000002047984 */ /* 0x000ea80000000c00 */
[----:B------:R2:W2:Y:S04]  /*10a00*/  LDS.128 R124, [R2+0x3800] ;  /* 0x00380000027c7984 */ /* 0x0004a80000000c00 */
[----:B------:R2:W2:Y:S04]  /*10a10*/  LDS.128 R120, [R2+0x7800] ;  /* 0x0078000002787984 */ /* 0x0004a80000000c00 */
[----:B------:R2:W2:Y:S04]  /*10a20*/  LDS.128 R116, [R2+0xb800] ;  /* 0x00b8000002747984 */ /* 0x0004a80000000c00 */
[----:B------:R2:W2:Y:S04]  /*10a30*/  LDS.128 R112, [R2+0xf800] ;  /* 0x00f8000002707984 */ /* 0x0004a80000000c00 */
[----:B-1----:R1:W-:Y:S04]  /*10a40*/  @!P0 STG.E.64 desc[UR18][R132.64], R128 ;  /* 0x0000008084008986 */ /* 0x0023e8000c101b12 */
        /* <DEDUP_REMOVED lines=27> */
[----:B--2---:R1:W-:Y:S04]  /*10c00*/  @!P2 STG.E.128 desc[UR18][R132.64+0xa300], R8 ;  /* 0x00a300088400a986 */ /* 0x0043e8000c101d12 */
[----:B------:R1:W-:Y:S01]  /*10c10*/  @!P1 STG.E.128 desc[UR18][R132.64+0xc300], R4 ;  /* 0x00c3000484009986 */ /* 0x0003e2000c101d12 */
[----:B------:R-:W-:Y:S05]  /*10c20*/  @P0 EXIT ;  /* 0x000000000000094d */ /* 0x000fea0003800000 */
[----:B------:R-:W-:Y:S04]  /*10c30*/  STG.E.128 desc[UR18][R132.64+0xe000], R124 ;  /* 0x00e0007c84007986 */ /* 0x000fe8000c101d12 */
[----:B------:R-:W-:Y:S04]  /*10c40*/  STG.E.128 desc[UR18][R132.64+0xe100], R120 ;  /* 0x00e1007884007986 */ /* 0x000fe8000c101d12 */
[----:B------:R-:W-:Y:S04]  /*10c50*/  STG.E.128 desc[UR18][R132.64+0xe200], R116 ;  /* 0x00e2007484007986 */ /* 0x000fe8000c101d12 */
[----:B------:R-:W-:Y:S01]  /*10c60*/  STG.E.128 desc[UR18][R132.64+0xe300], R112 ;  /* 0x00e3007084007986 */ /* 0x000fe2000c101d12 */
[----:B------:R-:W-:Y:S05]  /*10c70*/  EXIT ;  /* 0x000000000000794d */ /* 0x000fea0003800000 */
.L_x_7757:
        /* <DEDUP_REMOVED lines=16> */
.L_x_9079:


//--------------------- .text._ZN5flash24flash_fwd_splitkv_kernelI23Flash_fwd_kernel_traitsILi256ELi64ELi64ELi4ELb0ELb0EN7cutlass10bfloat16_tE19Flash_kernel_traitsILi256ELi64ELi64ELi4ES3_EELb0ELb1ELb1ELb0ELb0ELb0ELb1ELb0EEEvNS_16Flash_fwd_paramsE --------------------------
	.section	.text._ZN5flash24flash_fwd_splitkv_kernelI23Flash_fwd_kernel_traitsILi256ELi64ELi64ELi4ELb0ELb0EN7cutlass10bfloat16_tE19Flash_kernel_traitsILi256ELi64ELi64ELi4ES3_EELb0ELb1ELb1ELb0ELb0ELb0ELb1ELb0EEEvNS_16Flash_fwd_paramsE,"ax",@progbits
	.align	128
        .global         _ZN5flash24flash_fwd_splitkv_kernelI23Flash_fwd_kernel_traitsILi256ELi64ELi64ELi4ELb0ELb0EN7cutlass10bfloat16_tE19Flash_kernel_traitsILi256ELi64ELi64ELi4ES3_EELb0ELb1ELb1ELb0ELb0ELb0ELb1ELb0EEEvNS_16Flash_fwd_paramsE
        .type           _ZN5flash24flash_fwd_splitkv_kernelI23Flash_fwd_kernel_traitsILi256ELi64ELi64ELi4ELb0ELb0EN7cutlass10bfloat16_tE19Flash_kernel_traitsILi256ELi64ELi64ELi4ES3_EELb0ELb1ELb1ELb0ELb0ELb0ELb1ELb0EEEvNS_16Flash_fwd_paramsE,@function
        .size           _ZN5flash24flash_fwd_splitkv_kernelI23Flash_fwd_kernel_traitsILi256ELi64ELi64ELi4ELb0ELb0EN7cutlass10bfloat16_tE19Flash_kernel_traitsILi256ELi64ELi64ELi4ES3_EELb0ELb1ELb1ELb0ELb0ELb0ELb1ELb0EEEvNS_16Flash_fwd_paramsE,(.L_x_9080 - _ZN5flash24flash_fwd_splitkv_kernelI23Flash_fwd_kernel_traitsILi256ELi64ELi64ELi4ELb0ELb0EN7cutlass10bfloat16_tE19Flash_kernel_traitsILi256ELi64ELi64ELi4ES3_EELb0ELb1ELb1ELb0ELb0ELb0ELb1ELb0EEEvNS_16Flash_fwd_paramsE)
        .other          _ZN5flash24flash_fwd_splitkv_kernelI23Flash_fwd_kernel_traitsILi256ELi64ELi64ELi4ELb0ELb0EN7cutlass10bfloat16_tE19Flash_kernel_traitsILi256ELi64ELi64ELi4ES3_EELb0ELb1ELb1ELb0ELb0ELb0ELb1ELb0EEEvNS_16Flash_fwd_paramsE,@"STO_CUDA_ENTRY STV_DEFAULT"
_ZN5flash24flash_fwd_splitkv_kernelI23Flash_fwd_kernel_traitsILi256ELi64ELi64ELi4ELb0ELb0EN7cutlass10bfloat16_tE19Flash_kernel_traitsILi256ELi64ELi64ELi4ES3_EELb0ELb1ELb1ELb0ELb0ELb0ELb1ELb0EEEvNS_16Flash_fwd_paramsE:
.text._ZN5flash24flash_fwd_splitkv_kernelI23Flash_fwd_kernel_traitsILi256ELi64ELi64ELi4ELb0ELb0EN7cutlass10bfloat16_tE19Flash_kernel_traitsILi256ELi64ELi64ELi4ES3_EELb0ELb1ELb1ELb0ELb0ELb0ELb1ELb0EEEvNS_16Flash_fwd_paramsE:
        /* <DEDUP_REMOVED lines=76> */
.L_x_7758:
[----:B------:R-:W-:-:S04]  /*04c0*/  ULDC UR10, c[0x0][0x2c8] ;  /* 0x0000b200000a7ab9 */ /* 0x000fc80000000800 */
.L_x_7759:
        /* <DEDUP_REMOVED lines=18> */
[----:B------:R-:W2:Y:S03]  /*05f0*/  S2R R84, SR_TID.X ;  /* 0x0000000000547919 */ /* 0x000ea60000002100 */
        /* <DEDUP_REMOVED lines=26> */
[----:B------:R-:W-:Y:S01]  /*07a0*/  ULDC UR19, c[0x0][0x394] ;  /* 0x0000e50000137ab9 */ /* 0x000fe20000000800 */
[----:B------:R-:W-:Y:S01]  /*07b0*/  UIMAD UR13, UR17, UR4, UR13 ;  /* 0x00000004110d72a4 */ /* 0x000fe2000f8e020d */
[----:B------:R-:W-:Y:S02]  /*07c0*/  ULDC UR18, c[0x0][0x398] ;  /* 0x0000e60000127ab9 */ /* 0x000fe40000000800 */
        /* <DEDUP_REMOVED lines=89> */
.L_x_7762:
[----:B------:R-:W-:Y:S05]  /*0d60*/  BSYNC B0 ;  /* 0x0000000000007941 */ /* 0x000fea0003800000 */
.L_x_7761:
        /* <DEDUP_REMOVED lines=13> */
.L_x_7764:
[----:B------:R-:W-:Y:S05]  /*0e40*/  BSYNC B0 ;  /* 0x0000000000007941 */ /* 0x000fea0003800000 */
.L_x_7763:
        /* <DEDUP_REMOVED lines=12> */
.L_x_7766:
[----:B------:R-:W-:Y:S05]  /*0f10*/  BSYNC B0 ;  /* 0x0000000000007941 */ /* 0x000fea0003800000 */
.L_x_7765:
        /* <DEDUP_REMOVED lines=12> */
.L_x_7768:
[----:B------:R-:W-:Y:S05]  /*0fe0*/  BSYNC B0 ;  /* 0x0000000000007941 */ /* 0x000fea0003800000 */
.L_x_7767:
        /* <DEDUP_REMOVED lines=11> */
.L_x_7770:
[----:B------:R-:W-:Y:S05]  /*10a0*/  BSYNC B0 ;  /* 0x0000000000007941 */ /* 0x000fea0003800000 */
.L_x_7769:
        /* <DEDUP_REMOVED lines=11> */
.L_x_7772:
[----:B------:R-:W-:Y:S05]  /*1160*/  BSYNC B0 ;  /* 0x0000000000007941 */ /* 0x000fea0003800000 */
.L_x_7771:
        /* <DEDUP_REMOVED lines=11> */
.L_x_7774:
[----:B------:R-:W-:Y:S05]  /*1220*/  BSYNC B0 ;  /* 0x0000000000007941 */ /* 0x000fea0003800000 */
.L_x_7773:
        /* <DEDUP_REMOVED lines=11> */
.L_x_7776:
[----:B------:R-:W-:Y:S05]  /*12e0*/  BSYNC B0 ;  /* 0x0000000000007941 */ /* 0x000fea0003800000 */
.L_x_7775:
        /* <DEDUP_REMOVED lines=31> */
.L_x_7760:
        /* <DEDUP_REMOVED lines=29> */
.L_x_7777:
        /* <DEDUP_REMOVED lines=46> */
[----:B------:R-:W-:-:S03]  /*1990*/  UIMAD UR14, UR11, UR10, UR14 ;  /* 0x0000000a0b0e72a4 */ /* 0x000fc6000f8e020e */
[----:B------:R-:W-:Y:S02]  /*19a0*/  ULDC.64 UR10, c[0x0][0x248] ;  /* 0x00009200000a7ab9 */ /* 0x000fe40000000a00 */
        /* <DEDUP_REMOVED lines=27> */
[----:B------:R-:W-:Y:S02]  /*1b60*/  UIMAD UR5, UR16, UR5, UR25 ;  /* 0x00000005100572a4 */ /* 0x000fe4000f8e0219 */
[----:B------:R-:W-:Y:S02]  /*1b70*/  USHF.R.S32.HI UR25, URZ, 0x1f, UR14 ;  /* 0x0000001f3f197899 */ /* 0x000fe4000801140e */
[----:B------:R-:W-:Y:S02]  /*1b80*/  UIADD3 UR7, UR7, UR5, URZ ;  /* 0x0000000507077290 */ /* 0x000fe4000fffe03f */
[----:B------:R-:W-:Y:S02]  /*1b90*/  UIMAD UR28, UR25, UR10, URZ ;  /* 0x0000000a191c72a4 */ /* 0x000fe4000f8e023f */
[----:B------:R-:W-:Y:S02]  /*1ba0*/  UIMAD.WIDE.U32 UR30, UR14, UR10, UR6 ;  /* 0x0000000a0e1e72a5 */ /* 0x000fe4000f8e0006 */
[----:B------:R-:W-:Y:S01]  /*1bb0*/  UIMAD UR28, UR14, UR11, UR28 ;  /* 0x0000000b0e1c72a4 */ /* 0x000fe2000f8e021c */
[----:B------:R-:W-:Y:S01]  /*1bc0*/  ULDC.64 UR6, c[0x0][0x260] ;  /* 0x0000980000067ab9 */ /* 0x000fe20000000a00 */
[----:B------:R-:W-:-:S02]  /*1bd0*/  ULDC.64 UR4, c[0x0][0x238] ;  /* 0x00008e0000047ab9 */ /* 0x000fc40000000a00 */
[----:B------:R-:W-:Y:S01]  /*1be0*/  UIADD3 UR28, UR31, UR28, URZ ;  /* 0x0000001c1f1c7290 */ /* 0x000fe2000fffe03f */
[----:B------:R-:W-:Y:S01]  /*1bf0*/  IMAD.U32 R5, RZ, RZ, UR31 ;  /* 0x0000001fff057e24 */ /* 0x000fe2000f8e00ff */
[----:B------:R-:W-:Y:S01]  /*1c00*/  UIMAD UR13, UR13, UR4, URZ ;  /* 0x000000040d0d72a4 */ /* 0x000fe2000f8e023f */
[----:B------:R-:W-:Y:S01]  /*1c10*/  IMAD.U32 R4, RZ, RZ, UR30 ;  /* 0x0000001eff047e24 */ /* 0x000fe2000f8e00ff */
[----:B------:R-:W-:Y:S01]  /*1c20*/  UIMAD.WIDE.U32 UR30, UR16, UR4, URZ ;  /* 0x00000004101e72a5 */ /* 0x000fe2000f8e003f */
[----:B------:R-:W-:Y:S01]  /*1c30*/  IMAD R7, R3, UR6, RZ ;  /* 0x0000000603077c24 */ /* 0x000fe2000f8e02ff */
[----:B------:R-:W-:Y:S01]  /*1c40*/  MOV R5, UR28 ;  /* 0x0000001c00057c02 */ /* 0x000fe20008000f00 */
[----:B------:R-:W-:Y:S02]  /*1c50*/  UIMAD UR5, UR16, UR5, UR13 ;  /* 0x00000005100572a4 */ /* 0x000fe4000f8e020d */
[C---:B------:R-:W-:Y:S02]  /*1c60*/  IMAD R24, R6.reuse, UR7, R7 ;  /* 0x0000000706187c24 */ /* 0x040fe4000f8e0207 */
[----:B------:R-:W-:Y:S01]  /*1c70*/  IMAD.WIDE.U32 R34, R6, UR6, R4 ;  /* 0x0000000606227c25 */ /* 0x000fe2000f8e0004 */
[----:B------:R-:W-:-:S03]  /*1c80*/  UIADD3 UR28, UR31, UR5, URZ ;  /* 0x000000051f1c7290 */ /* 0x000fc6000fffe03f */
[----:B------:R-:W-:Y:S01]  /*1c90*/  IMAD.IADD R24, R35, 0x1, R24 ;  /* 0x0000000123187824 */ /* 0x000fe200078e0218 */
[----:B------:R-:W-:Y:S08]  /*1ca0*/  BRA `(.L_x_7779) ;  /* 0x00000004003c7947 */ /* 0x000ff00003800000 */
.L_x_7778:
        /* <DEDUP_REMOVED lines=46> */
.L_x_7780:
        /* <DEDUP_REMOVED lines=33> */
.L_x_7779:
        /* <DEDUP_REMOVED lines=19> */
[----:B------:R-:W-:Y:S01]  /*22d0*/  USHF.R.S32.HI UR9, URZ, 0x1f, UR8 ;  /* 0x0000001f3f097899 */ /* 0x000fe20008011408 */
[----:B------:R-:W-:Y:S01]  /*22e0*/  IMAD.IADD R19, R84, 0x1, -R19 ;  /* 0x0000000154137824 */ /* 0x000fe200078e0a13 */
[----:B------:R-:W-:Y:S01]  /*22f0*/  @!UP0 ULDC.64 UR4, c[0x0][0x228] ;  /* 0x00008a0000048ab9 */ /* 0x000fe20000000a00 */
[----:B------:R-:W-:Y:S01]  /*2300*/  IMAD.SHL.U32 R232, R2, 0x8, RZ ;  /* 0x0000000802e87824 */ /* 0x000fe200078e00ff */
[----:B------:R-:W-:Y:S01]  /*2310*/  @!UP0 UIMAD UR16, UR16, UR4, URZ ;  /* 0x00000004101082a4 */ /* 0x000fe2000f8e023f */
[----:B------:R-:W-:Y:S01]  /*2320*/  LOP3.LUT R231, R231, 0x1c0, RZ, 0xc0, !PT ;  /* 0x000001c0e7e77812 */ /* 0x000fe200078ec0ff */
[----:B------:R-:W-:Y:S01]  /*2330*/  @!UP0 UIMAD.WIDE.U32 UR34, UR15, UR4, URZ ;  /* 0x000000040f2282a5 */ /* 0x000fe2000f8e003f */
[----:B------:R-:W-:Y:S01]  /*2340*/  SHF.R.S32.HI R16, RZ, 0x1f, R19 ;  /* 0x0000001fff107819 */ /* 0x000fe20000011413 */
[----:B------:R-:W-:Y:S01]  /*2350*/  @!UP0 UIMAD UR16, UR15, UR5, UR16 ;  /* 0x000000050f1082a4 */ /* 0x000fe2000f8e0210 */
[--C-:B------:R-:W-:Y:S01]  /*2360*/  SHF.R.S32.HI R25, RZ, 0x1f, R232.reuse ;  /* 0x0000001fff197819 */ /* 0x100fe200000114e8 */
[----:B------:R-:W-:Y:S01]  /*2370*/  VIADD R32, R22, 0x10 ;  /* 0x0000001016207836 */ /* 0x000fe20000000000 */
[----:B------:R-:W-:Y:S01]  /*2380*/  ULDC.64 UR4, c[0x0][0x258] ;  /* 0x0000960000047ab9 */ /* 0x000fe20000000a00 */
[----:B------:R-:W-:Y:S01]  /*2390*/  @!UP0 UIADD3 UR13, UR35, UR16, URZ ;  /* 0x00000010230d8290 */ /* 0x000fe2000fffe03f */
[----:B------:R-:W-:Y:S01]  /*23a0*/  IADD3 R6, P1, R232, UR30, RZ ;  /* 0x0000001ee8067c10 */ /* 0x000fe2000ff3e0ff */
[----:B------:R-:W-:Y:S01]  /*23b0*/  UIMAD UR16, UR9, UR4, URZ ;  /* 0x00000004091072a4 */ /* 0x000fe2000f8e023f */
[----:B------:R-:W-:Y:S01]  /*23c0*/  LEA.HI R16, R16, R19, RZ, 0x3 ;  /* 0x0000001310107211 */ /* 0x000fe200078f18ff */
[----:B------:R-:W-:Y:S01]  /*23d0*/  @!UP0 UMOV UR32, UR34 ;  /* 0x0000002200208c82 */ /* 0x000fe20008000000 */
[----:B------:R-:W-:Y:S01]  /*23e0*/  LOP3.LUT R0, R231, 0x38, R232, 0xf8, !PT ;  /* 0x00000038e7007812 */ /* 0x000fe200078ef8e8 */
[----:B------:R-:W-:Y:S01]  /*23f0*/  IMAD.U32 R26, RZ, RZ, UR4 ;  /* 0x00000004ff1a7e24 */ /* 0x000fe2000f8e00ff */
[----:B------:R-:W-:Y:S01]  /*2400*/  IADD3.X R7, R25, UR28, RZ, P1, !PT ;  /* 0x0000001c19077c10 */ /* 0x000fe20008ffe4ff */
[----:B------:R-:W-:Y:S01]  /*2410*/  UIMAD UR28, UR8, UR5, UR16 ;  /* 0x00000005081c72a4 */ /* 0x000fe2000f8e0210 */
[----:B------:R-:W-:Y:S01]  /*2420*/  SHF.R.U32.HI R231, RZ, 0x3, R231 ;  /* 0x00000003ffe77819 */ /* 0x000fe200000116e7 */
[----:B------:R-:W-:Y:S01]  /*2430*/  UIADD3 UR5, -UR22, UR24, URZ ;  /* 0x0000001816057290 */ /* 0x000fe2000fffe13f */
[----:B------:R-:W-:Y:S01]  /*2440*/  LOP3.LUT R4, R16, 0xfffffff8, RZ, 0xc0, !PT ;  /* 0xfffffff810047812 */ /* 0x000fe200078ec0ff */
[----:B------:R-:W-:Y:S01]  /*2450*/  UMOV UR4, 0x400 ;  /* 0x0000040000047882 */ /* 0x000fe20000000000 */
[----:B------:R-:W-:Y:S01]  /*2460*/  LOP3.LUT R231, R0, R231, RZ, 0x3c, !PT ;  /* 0x000000e700e77212 */ /* 0x000fe200078e3cff */
[----:B------:R-:W-:Y:S01]  /*2470*/  IMAD.WIDE.U32 R20, R20, UR6, R6 ;  /* 0x0000000614147c25 */ /* 0x000fe2000f8e0006 */
[----:B------:R-:W-:Y:S01]  /*2480*/  LEA.HI R0, R15, R84, RZ, 0x6 ;  /* 0x000000540f007211 */ /* 0x000fe200078f30ff */
[----:B--2---:R-:W-:Y:S01]  /*2490*/  ULEA UR4, UR29, UR4, 0x18 ;  /* 0x000000041d047291 */ /* 0x004fe2000f8ec03f */
[----:B------:R-:W-:Y:S01]  /*24a0*/  ISETP.GE.AND P4, PT, R22, UR5, PT ;  /* 0x0000000516007c0c */ /* 0x000fe2000bf86270 */
[----:B------:R-:W-:Y:S01]  /*24b0*/  IMAD.IADD R19, R19, 0x1, -R4 ;  /* 0x0000000113137824 */ /* 0x000fe200078e0a04 */
[----:B------:R-:W-:Y:S01]  /*24c0*/  IADD3 R4, P0, R232, UR32, RZ ;  /* 0x00000020e8047c10 */ /* 0x000fe2000ff1e0ff */
[----:B------:R-:W-:Y:S01]  /*24d0*/  IMAD.SHL.U32 R0, R0, 0x8, RZ ;  /* 0x0000000800007824 */ /* 0x000fe200078e00ff */
[--C-:B------:R-:W-:Y:S01]  /*24e0*/  SHF.R.S32.HI R23, RZ, 0x1f, R22.reuse ;  /* 0x0000001fff177819 */ /* 0x100fe20000011416 */
[----:B------:R-:W-:Y:S01]  /*24f0*/  IMAD.MOV.U32 R7, RZ, RZ, 0x10 ;  /* 0x00000010ff077424 */ /* 0x000fe200078e00ff */
[----:B------:R-:W-:Y:S01]  /*2500*/  IADD3.X R5, R25, UR13, RZ, P0, !PT ;  /* 0x0000000d19057c10 */ /* 0x000fe200087fe4ff */
[----:B------:R-:W-:Y:S01]  /*2510*/  UIADD3 UR13, UR17, -0x1, URZ ;  /* 0xffffffff110d7890 */ /* 0x000fe2000fffe03f */
[----:B------:R-:W-:Y:S01]  /*2520*/  IADD3 R168, P1, R22, UR14, RZ ;  /* 0x0000000e16a87c10 */ /* 0x000fe2000ff3e0ff */
[----:B-1----:R-:W-:Y:S01]  /*2530*/  IMAD.WIDE R30, R31, 0x40, R22 ;  /* 0x000000401f1e7825 */ /* 0x002fe200078e0216 */
[----:B------:R-:W-:Y:S01]  /*2540*/  ISETP.GE.AND P0, PT, R32, UR5, PT ;  /* 0x0000000520007c0c */ /* 0x000fe2000bf06270 */
[----:B------:R-:W-:Y:S01]  /*2550*/  USHF.L.U32 UR16, UR13, 0x6, URZ ;  /* 0x000000060d107899 */ /* 0x000fe2000800063f */
[----:B------:R-:W-:Y:S01]  /*2560*/  IADD3 R34, P3, R232, R34, RZ ;  /* 0x00000022e8227210 */ /* 0x000fe20007f7e0ff */
[----:B------:R-:W-:Y:S01]  /*2570*/  IMAD.WIDE.U32 R26, R26, UR8, R4 ;  /* 0x000000081a1a7c25 */ /* 0x000fe2000f8e0004 */
[----:B------:R-:W-:Y:S01]  /*2580*/  LOP3.LUT R231, R231, 0xfffffe00, R0, 0xf8, !PT ;  /* 0xfffffe00e7e77812 */ /* 0x000fe200078ef800 */
[----:B------:R-:W-:Y:S01]  /*2590*/  UIADD3 UR14, -UR16, UR23, URZ ;  /* 0x00000017100e7290 */ /* 0x000fe2000fffe13f */
[----:B------:R-:W-:Y:S01]  /*25a0*/  IADD3.X R0, R23, UR25, RZ, P1, !PT ;  /* 0x0000001917007c10 */ /* 0x000fe20008ffe4ff */
[----:B------:R-:W-:Y:S01]  /*25b0*/  IMAD.MOV.U32 R5, RZ, RZ, 0x20 ;  /* 0x00000020ff057424 */ /* 0x000fe200078e00ff */
[----:B------:R-:W-:Y:S01]  /*25c0*/  R2P PR, R19, 0x6 ;  /* 0x0000000613007804 */ /* 0x000fe20000000000 */
[----:B------:R-:W-:Y:S01]  /*25d0*/  VIADD R29, R27, UR28 ;  /* 0x0000001c1b1d7c36 */ /* 0x000fe20008000000 */
[----:B------:R-:W-:Y:S01]  /*25e0*/  LEA R231, R231, UR4, 0x1 ;  /* 0x00000004e7e77c11 */ /* 0x000fe2000f8e08ff */
[----:B------:R-:W-:-:S02]  /*25f0*/  VIADD R6, R232, 0x40 ;  /* 0x00000040e8067836 */ /* 0x000fc40000000000 */
[C---:B------:R-:W-:Y:S01]  /*2600*/  VIADD R4, R232.reuse, 0x80 ;  /* 0x00000080e8047836 */ /* 0x040fe20000000000 */
[----:B------:R-:W-:Y:S01]  /*2610*/  SEL R7, R7, 0xfffffff0, !P1 ;  /* 0xfffffff007077807 */ /* 0x000fe20004800000 */
[----:B------:R-:W-:Y:S01]  /*2620*/  VIADD R3, R232, 0xc0 ;  /* 0x000000c0e8037836 */ /* 0x000fe20000000000 */
[----:B------:R-:W-:Y:S01]  /*2630*/  SEL R5, R5, 0xffffffe0, !P2 ;  /* 0xffffffe005057807 */ /* 0x000fe20005000000 */
        /* <DEDUP_REMOVED lines=45> */
.L_x_7782:
[----:B------:R-:W-:Y:S05]  /*2910*/  BSYNC B0 ;  /* 0x0000000000007941 */ /* 0x000fea0003800000 */
.L_x_7781:
[----:B------:R-:W-:Y:S01]  /*2920*/  IMAD.X R35, R25, 0x1, R24, P3 ;  /* 0x0000000119237824 */ /* 0x000fe200018e0618 */
[----:B------:R-:W-:Y:S01]  /*2930*/  ISETP.GE.AND P2, PT, R32, UR14, PT ;  /* 0x0000000e20007c0c */ /* 0x000fe2000bf46270 */
[----:B-12---:R-:W-:Y:S01]  /*2940*/  IMAD R9, R23, UR10, RZ ;  /* 0x0000000a17097c24 */ /* 0x006fe2000f8e02ff */
[C---:B------:R-:W-:Y:S01]  /*2950*/  IADD3 R24, R22.reuse, 0x30, RZ ;  /* 0x0000003016187810 */ /* 0x040fe20007ffe0ff */
[C---:B------:R-:W-:Y:S01]  /*2960*/  VIADD R25, R22.reuse, 0x20 ;  /* 0x0000002016197836 */ /* 0x040fe20000000000 */
[----:B------:R-:W-:Y:S01]  /*2970*/  BSSY B0, `(.L_x_7783) ;  /* 0x000003a000007945 */ /* 0x000fe20003800000 */
[----:B------:R-:W-:Y:S01]  /*2980*/  IMAD.WIDE.U32 R34, R22, UR10, R34 ;  /* 0x0000000a16227c25 */ /* 0x000fe2000f8e0022 */
[----:B------:R-:W-:Y:S02]  /*2990*/  P2R R14, PR, RZ, 0x4 ;  /* 0x00000004ff0e7803 */ /* 0x000fe40000000000 */
[----:B------:R-:W-:Y:S01]  /*29a0*/  ISETP.GE.AND P1, PT, R32, UR14, PT ;  /* 0x0000000e20007c0c */ /* 0x000fe2000bf26270 */
        /* <DEDUP_REMOVED lines=54> */
.L_x_7784:
[----:B------:R-:W-:Y:S05]  /*2d10*/  BSYNC B0 ;  /* 0x0000000000007941 */ /* 0x000fea0003800000 */
.L_x_7783:
        /* <DEDUP_REMOVED lines=49> */
.L_x_7786:
[----:B------:R-:W-:Y:S05]  /*3030*/  BSYNC B0 ;  /* 0x0000000000007941 */ /* 0x000fea0003800000 */
.L_x_7785:
        /* <DEDUP_REMOVED lines=49> */
.L_x_7788:
[----:B------:R-:W-:Y:S05]  /*3350*/  BSYNC B0 ;  /* 0x0000000000007941 */ /* 0x000fea0003800000 */
.L_x_7787:
        /* <DEDUP_REMOVED lines=40> */
.L_x_7790:
[----:B------:R-:W-:Y:S05]  /*35e0*/  BSYNC B0 ;  /* 0x0000000000007941 */ /* 0x000fea0003800000 */
.L_x_7789:
[----:B--23--:R-:W-:Y:S01]  /*35f0*/  SHF.R.S32.HI R10, RZ, 0x4, R17 ;  /* 0x00000004ff0a7819 */ /* 0x00cfe20000011411 */
[----:B------:R-:W-:Y:S01]  /*3600*/  USHF.L.U64.HI UR25, UR10, 0x4, UR11 ;  /* 0x000000040a197899 */ /* 0x000fe2000801020b */
[----:B------:R-:W-:Y:S01]  /*3610*/  BSSY B0, `(.L_x_7791) ;  /* 0x0000031000007945 */ /* 0x000fe20003800000 */
[----:B------:R-:W-:Y:S01]  /*3620*/  USHF.L.U32 UR28, UR10, 0x4, URZ ;  /* 0x000000040a1c7899 */ /* 0x000fe2000800063f */
[C---:B------:R-:W-:Y:S01]  /*3630*/  ISETP.GE.AND P0, PT, R25.reuse, UR14, PT ;  /* 0x0000000e19007c0c */ /* 0x040fe2000bf06270 */
[----:B------:R-:W-:Y:S01]  /*3640*/  IMAD.SHL.U32 R13, R2, 0x40, RZ ;  /* 0x00000040020d7824 */ /* 0x000fe200078e00ff */
        /* <DEDUP_REMOVED lines=45> */
.L_x_7792:
[----:B------:R-:W-:Y:S05]  /*3920*/  BSYNC B0 ;  /* 0x0000000000007941 */ /* 0x000fea0003800000 */
.L_x_7791:
[C---:B------:R-:W-:Y:S01]  /*3930*/  IMAD.SHL.U32 R12, R22.reuse, 0x8, RZ ;  /* 0x00000008160c7824 */ /* 0x040fe200078e00ff */
[----:B------:R-:W-:Y:S01]  /*3940*/  LOP3.LUT R229, R17, 0xfffffffe, RZ, 0xc0, !PT ;  /* 0xfffffffe11e57812 */ /* 0x000fe200078ec0ff */
        /* <DEDUP_REMOVED lines=14> */
[----:B-1234-:R-:W1:Y:S01]  /*3a30*/  @!P1 LDC.64 R8, c[0x0][0x218] ;  /* 0x00008600ff089b82 */ /* 0x01ee620000000a00 */
        /* <DEDUP_REMOVED lines=35> */
.L_x_7794:
[----:B------:R-:W-:Y:S05]  /*3c70*/  BSYNC B0 ;  /* 0x0000000000007941 */ /* 0x000fea0003800000 */
.L_x_7793:
        /* <DEDUP_REMOVED lines=15> */
[----:B-1-34-:R-:W1:Y:S01]  /*3d70*/  @!P3 LDC.64 R8, c[0x0][0x218] ;  /* 0x00008600ff08bb82 */ /* 0x01ae620000000a00 */
        /* <DEDUP_REMOVED lines=9> */
[----:B------:R-:W2:Y:S03]  /*3e10*/  @!P2 LDC.64 R8, c[0x0][0x218] ;  /* 0x00008600ff08ab82 */ /* 0x000ea60000000a00 */
[----:B------:R-:W-:Y:S01]  /*3e20*/  @!PT LDS RZ, [RZ] ;  /* 0x00000000fffff984 */ /* 0x000fe20000000800 */
[----:B------:R-:W-:Y:S01]  /*3e30*/  @!PT LDS RZ, [RZ] ;  /* 0x00000000fffff984 */ /* 0x000fe20000000800 */
[----:B------:R-:W-:Y:S01]  /*3e40*/  @!PT LDS RZ, [RZ] ;  /* 0x00000000fffff984 */ /* 0x000fe20000000800 */
[----:B------:R1:W-:Y:S04]  /*3e50*/  @!P3 LDGSTS.E.BYPASS.LTC128B.128 [R231+0xb800], desc[UR26][R26.64+0x80] ;  /* 0x0b8000801ae7bfae */ /* 0x0003e8000b901d5a */
[----:B------:R1:W-:Y:S01]  /*3e60*/  @P2 STS.128 [R231+0xd800], RZ ;  /* 0x00d800ffe7002388 */ /* 0x0003e20000000c00 */
[----:B--2---:R-:W-:-:S04]  /*3e70*/  @!P2 LEA R28, P0, R24, R8, 0x1 ;  /* 0x00000008181ca211 */ /* 0x004fc800078008ff */
[C---:B------:R-:W-:Y:S02]  /*3e80*/  @!P2 LEA.HI.X R29, R24.reuse, R9, R22, 0x1, P0 ;  /* 0x00000009181da211 */ /* 0x040fe400000f0c16 */
[----:B------:R-:W2:Y:S03]  /*3e90*/  @!P1 LDC.64 R8, c[0x0][0x218] ;  /* 0x00008600ff089b82 */ /* 0x000ea60000000a00 */
[----:B------:R-:W-:Y:S01]  /*3ea0*/  @!PT LDS RZ, [RZ] ;  /* 0x00000000fffff984 */ /* 0x000fe20000000800 */
[----:B------:R-:W-:Y:S01]  /*3eb0*/  @!PT LDS RZ, [RZ] ;  /* 0x00000000fffff984 */ /* 0x000fe20000000800 */
[----:B------:R-:W-:Y:S01]  /*3ec0*/  @!PT LDS RZ, [RZ] ;  /* 0x00000000fffff984 */ /* 0x000fe20000000800 */
[----:B------:R1:W-:Y:S04]  /*3ed0*/  @!P2 LDGSTS.E.BYPASS.LTC128B.128 [R231+0xd800], desc[UR26][R28.64+0x100] ;  /* 0x0d8001001ce7afae */ /* 0x0003e8000b901d5a */
[----:B------:R1:W-:Y:S01]  /*3ee0*/  @P1 STS.128 [R231+0xf800], RZ ;  /* 0x00f800ffe7001388 */ /* 0x0003e20000000c00 */
[----:B--2---:R-:W-:-:S04]  /*3ef0*/  @!P1 LEA R8, P0, R24, R8, 0x1 ;  /* 0x0000000818089211 */ /* 0x004fc800078008ff */
[----:B------:R-:W-:-:S05]  /*3f00*/  @!P1 LEA.HI.X R9, R24, R9, R22, 0x1, P0 ;  /* 0x0000000918099211 */ /* 0x000fca00000f0c16 */
[----:B------:R-:W-:Y:S01]  /*3f10*/  @!PT LDS RZ, [RZ] ;  /* 0x00000000fffff984 */ /* 0x000fe20000000800 */
[----:B------:R-:W-:Y:S01]  /*3f20*/  @!PT LDS RZ, [RZ] ;  /* 0x00000000fffff984 */ /* 0x000fe20000000800 */
[----:B------:R-:W-:Y:S01]  /*3f30*/  @!PT LDS RZ, [RZ] ;  /* 0x00000000fffff984 */ /* 0x000fe20000000800 */
[----:B------:R1:W-:Y:S04]  /*3f40*/  @!P1 LDGSTS.E.BYPASS.LTC128B.128 [R231+0xf800], desc[UR26][R8.64+0x180] ;  /* 0x0f80018008e79fae */ /* 0x0003e8000b901d5a */
.L_x_7796:
[----:B------:R-:W-:Y:S05]  /*3f50*/  BSYNC B0 ;  /* 0x0000000000007941 */ /* 0x000fea0003800000 */
.L_x_7795:
[----:B------:R-:W-:Y:S01]  /*3f60*/  USHF.R.S32.HI UR29, URZ, 0x1f, UR15 ;  /* 0x0000001f3f1d7899 */ /* 0x000fe2000801140f */
[----:B------:R-:W0:Y:S01]  /*3f70*/  LDGDEPBAR ;  /* 0x00000000000079af */ /* 0x000e220000000000 */
[----:B------:R-:W-:Y:S01]  /*3f80*/  ULDC.64 UR6, c[0x0][0x3d0] ;  /* 0x0000f40000067ab9 */ /* 0x000fe20000000a00 */
[----:B------:R-:W-:Y:S01]  /*3f90*/  ISETP.NE.AND P1, PT, R17, RZ, PT ;  /* 0x000000ff1100720c */ /* 0x000fe20003f25270 */
[----:B------:R-:W-:Y:S01]  /*3fa0*/  UIMAD UR29, UR29, UR6, URZ ;  /* 0x000000061d1d72a4 */ /* 0x000fe2000f8e023f */
[----:B------:R-:W-:Y:S01]  /*3fb0*/  IMAD.SHL.U32 R19, R19, 0x40, RZ ;  /* 0x0000004013137824 */ /* 0x000fe200078e00ff */
[----:B------:R-:W-:Y:S01]  /*3fc0*/  UIMAD.WIDE.U32 UR30, UR15, UR6, UR8 ;  /* 0x000000060f1e72a5 */ /* 0x000fe2000f8e0008 */
[----:B-1234-:R-:W-:Y:S01]  /*3fd0*/  IMAD.SHL.U32 R8, R229, 0x8, RZ ;  /* 0x00000008e5087824 */ /* 0x01efe200078e00ff */
[----:B------:R-:W-:Y:S01]  /*3fe0*/  UIMAD UR29, UR15, UR7, UR29 ;  /* 0x000000070f1d72a4 */ /* 0x000fe2000f8e021d */
[----:B------:R-:W-:Y:S01]  /*3ff0*/  IMAD.SHL.U32 R9, R16, 0x40, RZ ;  /* 0x0000004010097824 */ /* 0x000fe200078e00ff */
[----:B------:R-:W-:Y:S01]  /*4000*/  LOP3.LUT R19, R19, 0x1c0, RZ, 0xc0, !PT ;  /* 0x000001c013137812 */ /* 0x000fe200078ec0ff */
[----:B------:R-:W-:Y:S01]  /*4010*/  ULDC.64 UR6, c[0x0][0x3c8] ;  /* 0x0000f20000067ab9 */ /* 0x000fe20000000a00 */
[----:B------:R-:W-:Y:S01]  /*4020*/  UIADD3 UR29, UR31, UR29, URZ ;  /* 0x0000001d1f1d7290 */ /* 0x000fe2000fffe03f */
[----:B------:R-:W-:Y:S01]  /*4030*/  SHF.R.U32.HI R13, RZ, 0x3, R13 ;  /* 0x00000003ff0d7819 */ /* 0x000fe2000001160d */
[----:B------:R-:W-:Y:S01]  /*4040*/  ULEA UR8, UP0, UR30, UR6, 0x2 ;  /* 0x000000061e087291 */ /* 0x000fe2000f80103f */
[----:B------:R-:W-:Y:S01]  /*4050*/  LOP3.LUT R8, R19, 0x8, R8, 0xf8, !PT ;  /* 0x0000000813087812 */ /* 0x000fe200078ef808 */
[----:B------:R-:W-:Y:S01]  /*4060*/  IMAD.IADD R21, R21, 0x1, R18 ;  /* 0x0000000115157824 */ /* 0x000fe200078e0212 */
[----:B------:R-:W-:Y:S01]  /*4070*/  SHF.R.U32.HI R19, RZ, 0x3, R19 ;  /* 0x00000003ff137819 */ /* 0x000fe20000011613 */
[----:B------:R-:W-:Y:S01]  /*4080*/  ULEA.HI.X UR29, UR30, UR7, UR29, 0x2, UP0 ;  /* 0x000000071e1d7291 */ /* 0x000fe200080f141d */
[----:B------:R-:W-:Y:S01]  /*4090*/  LEA.HI R86, R15, R84, RZ, 0x5 ;  /* 0x000000540f567211 */ /* 0x000fe200078f28ff */
[----:B------:R-:W-:Y:S01]  /*40a0*/  IMAD.U32 R10, RZ, RZ, UR8 ;  /* 0x00000008ff0a7e24 */ /* 0x000fe2000f8e00ff */
[----:B------:R-:W-:Y:S01]  /*40b0*/  ULDC.64 UR6, c[0x0][0x250] ;  /* 0x0000940000067ab9 */ /* 0x000fe20000000a00 */
[----:B------:R-:W-:Y:S01]  /*40c0*/  LOP3.LUT R8, R8, R19, RZ, 0x3c, !PT ;  /* 0x0000001308087212 */ /* 0x000fe200078e3cff */
[----:B------:R-:W-:Y:S01]  /*40d0*/  IMAD R167, R0, UR6, RZ ;  /* 0x0000000600a77c24 */ /* 0x000fe2000f8e02ff */
[----:B------:R-:W-:Y:S01]  /*40e0*/  LOP3.LUT R12, R12, R13, RZ, 0x3c, !PT ;  /* 0x0000000d0c0c7212 */ /* 0x000fe200078e3cff */
[----:B------:R-:W-:Y:S01]  /*40f0*/  IMAD.U32 R11, RZ, RZ, UR29 ;  /* 0x0000001dff0b7e24 */ /* 0x000fe2000f8e00ff */
[----:B------:R-:W-:-:S04]  /*4100*/  DEPBAR.LE SB0, 0x0 ;  /* 0x000080000000791a */ /* 0x000fc80000000000 */
[----:B------:R1:W5:Y:S01]  /*4110*/  LDG.E R85, desc[UR26][R10.64] ;  /* 0x0000001a0a557981 */ /* 0x000362000c1e1900 */
[----:B------:R-:W-:Y:S01]  /*4120*/  IMAD R167, R168, UR7, R167 ;  /* 0x00000007a8a77c24 */ /* 0x000fe2000f8e02a7 */
[----:B------:R-:W-:Y:S01]  /*4130*/  LOP3.LUT R0, R8, 0xfffffe00, R9, 0xf8, !PT ;  /* 0xfffffe0008007812 */ /* 0x000fe200078ef809 */
[----:B------:R-:W-:Y:S01]  /*4140*/  IMAD.WIDE.U32 R168, R168, UR6, R20 ;  /* 0x00000006a8a87c25 */ /* 0x000fe2000f8e0014 */
[----:B------:R-:W-:Y:S01]  /*4150*/  BAR.SYNC.DEFER_BLOCKING 0x0 ;  /* 0x0000000000007b1d */ /* 0x000fe20000010000 */
[----:B------:R-:W-:Y:S02]  /*4160*/  SHF.R.S32.HI R87, RZ, 0x5, R86 ;  /* 0x00000005ff577819 */ /* 0x000fe40000011456 */
[----:B------:R-:W-:Y:S02]  /*4170*/  IMAD R229, R229, 0x200, R12 ;  /* 0x00000200e5e57824 */ /* 0x000fe400078e020c */
[----:B------:R-:W-:Y:S01]  /*4180*/  IMAD.IADD R167, R169, 0x1, R167 ;  /* 0x00000001a9a77824 */ /* 0x000fe200078e02a7 */
[----:B------:R-:W-:Y:S01]  /*4190*/  ULDC.64 UR8, c[0x0][0x220] ;  /* 0x0000880000087ab9 */ /* 0x000fe20000000a00 */
[----:B------:R-:W-:Y:S01]  /*41a0*/  IMAD R230, R87, 0x400, R0 ;  /* 0x0000040057e67824 */ /* 0x000fe200078e0200 */
[----:B------:R-:W-:Y:S01]  /*41b0*/  ULDC UR31, c[0x0][0x2e8] ;  /* 0x0000ba00001f7ab9 */ /* 0x000fe20000000800 */
[----:B------:R1:W-:Y:S04]  /*41c0*/  @P1 STS.128 [R231+0x10000], RZ ;  /* 0x010000ffe7001388 */ /* 0x0003e80000000c00 */
[----:B------:R1:W-:Y:S04]  /*41d0*/  @P1 STS.128 [R231+0x12000], RZ ;  /* 0x012000ffe7001388 */ /* 0x0003e80000000c00 */
[----:B------:R1:W-:Y:S04]  /*41e0*/  @P1 STS.128 [R231+0x14000], RZ ;  /* 0x014000ffe7001388 */ /* 0x0003e80000000c00 */
[----:B------:R1:W-:Y:S01]  /*41f0*/  @P1 STS.128 [R231+0x16000], RZ ;  /* 0x016000ffe7001388 */ /* 0x0003e20000000c00 */
[----:B------:R-:W-:Y:S01]  /*4200*/  LEA R244, P0, R168, UR8, 0x1 ;  /* 0x00000008a8f47c11 */ /* 0x000fe2000f8008ff */
[----:B------:R-:W-:Y:S01]  /*4210*/  USHF.L.U64.HI UR29, UR6, 0x4, UR7 ;  /* 0x00000004061d7899 */ /* 0x000fe20008010207 */
[----:B------:R-:W2:Y:S01]  /*4220*/  MUFU.RCP R88, UR31 ;  /* 0x0000001f00587d08 */ /* 0x000ea20008001000 */
[----:B------:R-:W-:Y:S01]  /*4230*/  USHF.L.U32 UR30, UR6, 0x4, URZ ;  /* 0x00000004061e7899 */ /* 0x000fe2000800063f */
        /* <DEDUP_REMOVED lines=23> */
[----:B----4-:R-:W-:-:S05]  /*43b0*/  @!P1 IMAD.MOV.U32 R245, RZ, RZ, R249 ;  /* 0x000000fffff59224 */ /* 0x010fca00078e00f9 */
[----:B------:R-:W-:Y:S01]  /*43c0*/  @!PT LDS RZ, [RZ] ;  /* 0x00000000fffff984 */ /* 0x000fe20000000800 */
[----:B------:R-:W-:Y:S01]  /*43d0*/  @!PT LDS RZ, [RZ] ;  /* 0x00000000fffff984 */ /* 0x000fe20000000800 */
[----:B------:R-:W-:Y:S01]  /*43e0*/  @!PT LDS RZ, [RZ] ;  /* 0x00000000fffff984 */ /* 0x000fe20000000800 */
[----:B------:R3:W-:Y:S04]  /*43f0*/  @!P1 LDGSTS.E.BYPASS.LTC128B.128 [R231+0x14000], desc[UR26][R244.64+0x100] ;  /* 0x14000100f4e79fae */ /* 0x0007e8000b901d5a */
[----:B------:R3:W-:Y:S01]  /*4400*/  @P0 STS.128 [R231+0x16000], RZ ;  /* 0x016000ffe7000388 */ /* 0x0007e20000000c00 */
[----:B------:R-:W-:Y:S05]  /*4410*/  @P0 BRA `(.L_x_7798) ;  /* 0x0000000000140947 */ /* 0x000fea0003800000 */
[----:B---3--:R-:W-:-:S05]  /*4420*/  MOV R245, R249 ;  /* 0x000000f900f57202 */ /* 0x008fca0000000f00 */
[----:B------:R-:W-:Y:S01]  /*4430*/  @!PT LDS RZ, [RZ] ;  /* 0x00000000fffff984 */ /* 0x000fe20000000800 */
[----:B------:R-:W-:Y:S01]  /*4440*/  @!PT LDS RZ, [RZ] ;  /* 0x00000000fffff984 */ /* 0x000fe20000000800 */
[----:B------:R-:W-:Y:S01]  /*4450*/  @!PT LDS RZ, [RZ] ;  /* 0x00000000fffff984 */ /* 0x000fe20000000800 */
[----:B------:R4:W-:Y:S02]  /*4460*/  LDGSTS.E.BYPASS.LTC128B.128 [R231+0x16000], desc[UR26][R244.64+0x180] ;  /* 0x16000180f4e77fae */ /* 0x0009e4000b901d5a */
.L_x_7798:
[----:B------:R-:W-:Y:S05]  /*4470*/  BSYNC B0 ;  /* 0x0000000000007941 */ /* 0x000fea0003800000 */
.L_x_7797:
        /* <DEDUP_REMOVED lines=15> */
[----:B-1----:R-:W-:Y:S02]  /*4570*/  IMAD.U32 R11, RZ, RZ, UR30 ;  /* 0x0000001eff0b7e24 */ /* 0x002fe4000f8e00ff */
        /* <DEDUP_REMOVED lines=34> */
.L_x_7800:
[----:B------:R-:W-:Y:S05]  /*47a0*/  BSYNC B0 ;  /* 0x0000000000007941 */ /* 0x000fea0003800000 */
.L_x_7799:
        /* <DEDUP_REMOVED lines=45> */
.L_x_7802:
[----:B------:R-:W-:Y:S05]  /*4a80*/  BSYNC B0 ;  /* 0x0000000000007941 */ /* 0x000fea0003800000 */
.L_x_7801:
        /* <DEDUP_REMOVED lines=14> */
[----:B---34-:R-:W-:Y:S01]  /*4b70*/  @!P3 MOV R245, R249 ;  /* 0x000000f900f5b202 */ /* 0x018fe20000000f00 */
        /* <DEDUP_REMOVED lines=40> */
.L_x_7804:
[----:B------:R-:W-:Y:S05]  /*4e00*/  BSYNC B0 ;  /* 0x0000000000007941 */ /* 0x000fea0003800000 */
.L_x_7803:
[----:B------:R-:W-:Y:S01]  /*4e10*/  LDSM.16.M88.4 R56, [R230] ;  /* 0x00000000e638783b */ /* 0x000fe20000000200 */
[----:B------:R-:W-:Y:S01]  /*4e20*/  R2P PR, R2, 0x6 ;  /* 0x0000000602007804 */ /* 0x000fe20000000000 */
[C---:B------:R-:W-:Y:S01]  /*4e30*/  VIADD R2, R229.reuse, 0x8000 ;  /* 0x00008000e5027836 */ /* 0x040fe20000000000 */
[----:B------:R-:W-:Y:S01]  /*4e40*/  UISETP.GT.AND UP0, UPT, UR13, UR12, UPT ;  /* 0x0000000c0d00728c */ /* 0x000fe2000bf04270 */
[----:B------:R-:W3:Y:S01]  /*4e50*/  LDSM.16.M88.4 R44, [R229+0x8000] ;  /* 0x00800000e52c783b */ /* 0x000ee20000000200 */
[----:B------:R-:W-:Y:S01]  /*4e60*/  VIADD R227, R229, 0x8020 ;  /* 0x00008020e5e37836 */ /* 0x000fe20000000000 */
[----:B------:R-:W-:Y:S01]  /*4e70*/  LEA R238, R87, UR22, 0x4 ;  /* 0x0000001657ee7c11 */ /* 0x000fe2000f8e20ff */
[--C-:B------:R-:W-:Y:S01]  /*4e80*/  IMAD R228, R7, 0x2, R230.reuse ;  /* 0x0000000207e47824 */ /* 0x100fe200078e02e6 */
[----:B------:R-:W4:Y:S01]  /*4e90*/  LDSM.16.M88.4 R36, [R229+0x8800] ;  /* 0x00880000e524783b */ /* 0x000f220000000200 */
[C---:B------:R-:W-:Y:S01]  /*4ea0*/  IMAD R226, R5.reuse, 0x2, R230 ;  /* 0x0000000205e27824 */ /* 0x040fe200078e02e6 */
[----:B------:R-:W-:Y:S01]  /*4eb0*/  UIADD3 UR22, UR23, 0x1, -UR24 ;  /* 0x0000000117167890 */ /* 0x000fe2000fffe818 */
[----:B------:R-:W-:Y:S01]  /*4ec0*/  IMAD R225, R5, 0x2, R228 ;  /* 0x0000000205e17824 */ /* 0x000fe200078e02e4 */
[----:B------:R-:W4:Y:S01]  /*4ed0*/  LDSM.16.M88.4 R28, [R229+0x9000] ;  /* 0x00900000e51c783b */ /* 0x000f220000000200 */
[----:B------:R-:W-:Y:S01]  /*4ee0*/  PLOP3.LUT P6, PT, PT, PT, UP0, 0x80, 0x0 ;  /* 0x000000000000781c */ /* 0x000fe20003fcf008 */
[----:B------:R-:W-:Y:S01]  /*4ef0*/  UIADD3 UR31, UR23, -UR24, URZ ;  /* 0x80000018171f7290 */ /* 0x000fe2000fffe03f */
[----:B------:R-:W-:Y:S01]  /*4f00*/  @P1 IADD3 R227, R2, -0x20, RZ ;  /* 0xffffffe002e31810 */ /* 0x000fe20007ffe0ff */
[----:B------:R-:W-:Y:S01]  /*4f10*/  LDSM.16.M88.4 R68, [R228] ;  /* 0x00000000e444783b */ /* 0x000fe20000000200 */
[----:B------:R-:W-:Y:S01]  /*4f20*/  IMAD.MOV.U32 R2, RZ, RZ, 0x40 ;  /* 0x00000040ff027424 */ /* 0x000fe200078e00ff */
[----:B------:R-:W-:Y:S01]  /*4f30*/  UIADD3 UR24, UR22, UR18, URZ ;  /* 0x0000001216187290 */ /* 0x000fe2000fffe03f */
[----:B--2--5:R-:W-:Y:S01]  /*4f40*/  FMUL.FTZ R85, R85, R88 ;  /* 0x0000005855557220 */ /* 0x024fe20000410000 */
[----:B-1----:R-:W1:Y:S01]  /*4f50*/  LDSM.16.M88.4 R8, [R227] ;  /* 0x00000000e308783b */ /* 0x002e620000000200 */
[----:B------:R-:W-:Y:S01]  /*4f60*/  IMAD.SHL.U32 R239, R84, 0x2, RZ ;  /* 0x0000000254ef7824 */ /* 0x000fe200078e00ff */
[----:B------:R-:W-:Y:S01]  /*4f70*/  SEL R2, R2, 0xffffffc0, !P2 ;  /* 0xffffffc002027807 */ /* 0x000fe20005000000 */
[----:B------:R-:W-:Y:S01]  /*4f80*/  VIADD R219, R227, 0x800 ;  /* 0x00000800e3db7836 */ /* 0x000fe20000000000 */
[----:B------:R-:W2:Y:S01]  /*4f90*/  LDSM.16.M88.4 R20, [R229+0x9800] ;  /* 0x00980000e514783b */ /* 0x000ea20000000200 */
[----:B------:R-:W-:Y:S01]  /*4fa0*/  R2UR UR14, R85 ;  /* 0x00000000550e72ca */ /* 0x000fe200000e0000 */
[----:B------:R-:W-:Y:S01]  /*4fb0*/  VIADD R217, R227, 0x1800 ;  /* 0x00001800e3d97836 */ /* 0x000fe20000000000 */
[----:B------:R-:W-:Y:S01]  /*4fc0*/  IADD3 R223, R229, R2, RZ ;  /* 0x00000002e5df7210 */ /* 0x000fe20007ffe0ff */
[----:B------:R-:W2:Y:S01]  /*4fd0*/  LDSM.16.M88.4 R16, [R227+0x800] ;  /* 0x00080000e310783b */ /* 0x000ea20000000200 */
[----:B------:R-:W-:Y:S01]  /*4fe0*/  IMAD.IADD R216, R2, 0x1, R227 ;  /* 0x0000000102d87824 */ /* 0x000fe200078e02e3 */
[----:B------:R-:W-:Y:S01]  /*4ff0*/  LOP3.LUT R239, R239, 0x6, RZ, 0xc0, !PT ;  /* 0x00000006efef7812 */ /* 0x000fe200078ec0ff */
[C---:B------:R-:W-:Y:S01]  /*5000*/  VIADD R215, R227.reuse, 0x2000 ;  /* 0x00002000e3d77836 */ /* 0x040fe20000000000 */
[----:B------:R-:W2:Y:S01]  /*5010*/  LDSM.16.M88.4 R12, [R227+0x1000] ;  /* 0x00100000e30c783b */ /* 0x000ea20000000200 */
[C---:B------:R-:W-:Y:S01]  /*5020*/  IADD3 R218, R227.reuse, 0x1000, RZ ;  /* 0x00001000e3da7810 */ /* 0x040fe20007ffe0ff */
[C---:B------:R-:W-:Y:S01]  /*5030*/  VIADD R213, R227.reuse, 0x3000 ;  /* 0x00003000e3d57836 */ /* 0x040fe20000000000 */
[C---:B------:R-:W-:Y:S01]  /*5040*/  IADD3 R214, R227.reuse, 0x2800, RZ ;  /* 0x00002800e3d67810 */ /* 0x040fe20007ffe0ff */
[----:B------:R-:W2:Y:S01]  /*5050*/  LDSM.16.M88.4 R76, [R227+0x1800] ;  /* 0x00180000e34c783b */ /* 0x000ea20000000200 */
[C---:B------:R-:W-:Y:S01]  /*5060*/  VIADD R212, R227.reuse, 0x3800 ;  /* 0x00003800e3d47836 */ /* 0x040fe20000000000 */
[C---:B------:R-:W-:Y:S01]  /*5070*/  IADD3 R211, R227.reuse, 0x4000, RZ ;  /* 0x00004000e3d37810 */ /* 0x040fe20007ffe0ff */
[C---:B------:R-:W-:Y:S01]  /*5080*/  VIADD R210, R227.reuse, 0x4800 ;  /* 0x00004800e3d27836 */ /* 0x040fe20000000000 */
[----:B------:R-:W-:Y:S01]  /*5090*/  LDSM.16.M88.4 R72, [R226] ;  /* 0x00000000e248783b */ /* 0x000fe20000000200 */
[C---:B------:R-:W-:Y:S01]  /*50a0*/  VIADD R209, R227.reuse, 0x5000 ;  /* 0x00005000e3d17836 */ /* 0x040fe20000000000 */
[C---:B------:R-:W-:Y:S01]  /*50b0*/  IADD3 R208, R227.reuse, 0x5800, RZ ;  /* 0x00005800e3d07810 */ /* 0x040fe20007ffe0ff */
[C---:B------:R-:W-:Y:S01]  /*50c0*/  VIADD R207, R227.reuse, 0x6000 ;  /* 0x00006000e3cf7836 */ /* 0x040fe20000000000 */
[C---:B---3--:R-:W-:Y:S01]  /*50d0*/  HMMA.16816.F32.BF16 R48, R56.reuse, R44, RZ ;  /* 0x0000002c3830723c */ /* 0x048fe200000418ff */
[----:B------:R-:W-:Y:S01]  /*50e0*/  LDSM.16.M88.4 R60, [R223+0x8800] ;  /* 0x00880000df3c783b */ /* 0x000fe20000000200 */
[C---:B------:R-:W-:Y:S01]  /*50f0*/  VIADD R206, R227.reuse, 0x6800 ;  /* 0x00006800e3ce7836 */ /* 0x040fe20000000000 */
[C---:B------:R-:W-:Y:S01]  /*5100*/  IADD3 R205, R227.reuse, 0x7000, RZ ;  /* 0x00007000e3cd7810 */ /* 0x040fe20007ffe0ff */
[----:B------:R-:W-:Y:S01]  /*5110*/  VIADD R204, R227, 0x7800 ;  /* 0x00007800e3cc7836 */ /* 0x000fe20000000000 */
[----:B------:R-:W-:Y:S01]  /*5120*/  LDSM.16.M88.4 R52, [R223+0x9000] ;  /* 0x00900000df34783b */ /* 0x000fe20000000200 */
[C---:B------:R-:W-:Y:S03]  /*5130*/  HMMA.16816.F32.BF16 R44, R56.reuse, R46, RZ ;  /* 0x0000002e382c723c */ /* 0x040fe600000418ff */
[----:B------:R-:W-:Y:S03]  /*5140*/  LDSM.16.M88.4 R64, [R223+0x9800] ;  /* 0x00980000df40783b */ /* 0x000fe60000000200 */
[C---:B----4-:R-:W-:Y:S01]  /*5150*/  HMMA.16816.F32.BF16 R40, R56.reuse, R36, RZ ;  /* 0x000000243828723c */ /* 0x050fe200000418ff */
[----:B------:R-:W-:Y:S04]  /*5160*/  LDSM.16.M88.4 R80, [R216+0x5800] ;  /* 0x00580000d850783b */ /* 0x000fe80000000200 */
[----:B------:R-:W0:Y:S01]  /*5170*/  LDGDEPBAR ;  /* 0x00000000000079af */ /* 0x000e220000000000 */
[C---:B------:R-:W-:Y:S06]  /*5180*/  HMMA.16816.F32.BF16 R32, R56.reuse, R28, RZ ;  /* 0x0000001c3820723c */ /* 0x040fec00000418ff */
[C---:B------:R-:W-:Y:S06]  /*5190*/  HMMA.16816.F32.BF16 R36, R56.reuse, R38, RZ ;  /* 0x000000263824723c */ /* 0x040fec00000418ff */
[----:B------:R-:W-:Y:S06]  /*51a0*/  HMMA.16816.F32.BF16 R28, R56, R30, RZ ;  /* 0x0000001e381c723c */ /* 0x000fec00000418ff */
[C---:B-1----:R-:W-:Y:S06]  /*51b0*/  HMMA.16816.F32.BF16 R48, R68.reuse, R8, R48 ;  /* 0x000000084430723c */ /* 0x042fec0000041830 */
[----:B------:R-:W-:Y:S01]  /*51c0*/  HMMA.16816.F32.BF16 R44, R68, R10, R44 ;  /* 0x0000000a442c723c */ /* 0x000fe2000004182c */
[----:B------:R-:W1:Y:S05]  /*51d0*/  LDSM.16.M88.4 R8, [R223+0x8000] ;  /* 0x00800000df08783b */ /* 0x000e6a0000000200 */
[C---:B--2---:R-:W-:Y:S06]  /*51e0*/  HMMA.16816.F32.BF16 R24, R56.reuse, R20, RZ ;  /* 0x000000143818723c */ /* 0x044fec00000418ff */
[----:B------:R-:W-:Y:S01]  /*51f0*/  HMMA.16816.F32.BF16 R56, R56, R22, RZ ;  /* 0x000000163838723c */ /* 0x000fe200000418ff */
[----:B------:R-:W-:Y:S05]  /*5200*/  LDSM.16.M88.4 R20, [R216+0x800] ;  /* 0x00080000d814783b */ /* 0x000fea0000000200 */
[C---:B------:R-:W-:Y:S06]  /*5210*/  HMMA.16816.F32.BF16 R40, R68.reuse, R16, R40 ;  /* 0x000000104428723c */ /* 0x040fec0000041828 */
        /* <DEDUP_REMOVED lines=94> */
[----:B------:R-:W-:Y:S01]  /*5800*/  HMMA.16816.F32.BF16 R28, R56, R62, R28 ;  /* 0x0000003e381c723c */ /* 0x000fe2000004181c */
[----:B------:R-:W3:Y:S05]  /*5810*/  LDSM.16.M88.4 R60, [R223+0xc800] ;  /* 0x00c80000df3c783b */ /* 0x000eea0000000200 */
[C---:B-1----:R-:W-:Y:S06]  /*5820*/  HMMA.16816.F32.BF16 R48, R8.reuse, R20, R48 ;  /* 0x000000140830723c */ /* 0x042fec0000041830 */
[C---:B------:R-:W-:Y:S01]  /*5830*/  HMMA.16816.F32.BF16 R44, R8.reuse, R22, R44 ;  /* 0x00000016082c723c */ /* 0x040fe2000004182c */
[----:B------:R-:W1:Y:S05]  /*5840*/  LDSM.16.M88.4 R20, [R223+0xd000] ;  /* 0x00d00000df14783b */ /* 0x000e6a0000000200 */
[----:B------:R-:W-:Y:S06]  /*5850*/  HMMA.16816.F32.BF16 R40, R8, R16, R40 ;  /* 0x000000100828723c */ /* 0x000fec0000041828 */
[C---:B------:R-:W-:Y:S06]  /*5860*/  HMMA.16816.F32.BF16 R24, R56.reuse, R68, R24 ;  /* 0x000000443818723c */ /* 0x040fec0000041818 */
[----:B------:R-:W-:Y:S01]  /*5870*/  HMMA.16816.F32.BF16 R72, R56, R70, R72 ;  /* 0x000000463848723c */ /* 0x000fe20000041848 */
[----:B------:R-:W-:Y:S04]  /*5880*/  LDSM.16.M88.4 R68, [R225+0x4000] ;  /* 0x00400000e144783b */ /* 0x000fe80000000200 */
        /* <DEDUP_REMOVED lines=13> */
[C---:B-1----:R-:W-:Y:S06]  /*5960*/  HMMA.16816.F32.BF16 R32, R52.reuse, R20, R32 ;  /* 0x000000143420723c */ /* 0x042fec0000041820 */
[----:B------:R-:W-:Y:S01]  /*5970*/  HMMA.16816.F32.BF16 R28, R52, R22, R28 ;  /* 0x00000016341c723c */ /* 0x000fe2000004181c */
[----:B------:R-:W1:Y:S05]  /*5980*/  LDSM.16.M88.4 R20, [R230+0x6000] ;  /* 0x00600000e614783b */ /* 0x000e6a0000000200 */
[----:B--2---:R-:W-:Y:S06]  /*5990*/  HMMA.16816.F32.BF16 R40, R68, R12, R40 ;  /* 0x0000000c4428723c */ /* 0x004fec0000041828 */
        /* <DEDUP_REMOVED lines=11> */
[C---:B------:R-:W-:Y:S06]  /*5a50*/  HMMA.16816.F32.BF16 R48, R68.reuse, R16, R48 ;  /* 0x000000104430723c */ /* 0x040fec0000041830 */
[C---:B------:R-:W-:Y:S01]  /*5a60*/  HMMA.16816.F32.BF16 R44, R68.reuse, R18, R44 ;  /* 0x00000012442c723c */ /* 0x040fe2000004182c */
[----:B------:R-:W-:Y:S05]  /*5a70*/  LDSM.16.M88.4 R16, [R227+0x6000] ;  /* 0x00600000e310783b */ /* 0x000fea0000000200 */
        /* <DEDUP_REMOVED lines=27> */
[----:B------:R-:W1:Y:S05]  /*5c30*/  LDSM.16.M88.4 R8, [R216+0x7000] ;  /* 0x00700000d808783b */ /* 0x000e6a0000000200 */
[C---:B------:R-:W-:Y:S06]  /*5c40*/  HMMA.16816.F32.BF16 R24, R76.reuse, R80, R24 ;  /* 0x000000504c18723c */ /* 0x040fec0000041818 */
[----:B------:R-:W-:Y:S06]  /*5c50*/  HMMA.16816.F32.BF16 R72, R76, R82, R72 ;  /* 0x000000524c48723c */ /* 0x000fec0000041848 */
[----:B------:R-:W-:Y:S01]  /*5c60*/  HMMA.16816.F32.BF16 R36, R68, R62, R36 ;  /* 0x0000003e4424723c */ /* 0x000fe20000041824 */
[----:B------:R-:W3:Y:S01]  /*5c70*/  LDSM.16.M88.4 R60, [R216+0x7800] ;  /* 0x00780000d83c783b */ /* 0x000ee20000000200 */
[----:B------:R-:W-:-:S04]  /*5c80*/  DEPBAR.LE SB0, 0x0 ;  /* 0x000080000000791a */ /* 0x000fc80000000000 */
[----:B--2---:R-:W-:Y:S06]  /*5c90*/  HMMA.16816.F32.BF16 R40, R20, R12, R40 ;  /* 0x0000000c1428723c */ /* 0x004fec0000041828 */
[----:B------:R-:W-:Y:S01]  /*5ca0*/  HMMA.16816.F32.BF16 R32, R68, R56, R32 ;  /* 0x000000384420723c */ /* 0x000fe20000041820 */
[----:B------:R-:W-:-:S04]  /*5cb0*/  LOP3.LUT R13, R86, 0xffffffe0, RZ, 0xc0, !PT ;  /* 0xffffffe0560d7812 */ /* 0x000fc800078ec0ff */
[----:B------:R-:W-:Y:S01]  /*5cc0*/  IADD3 R13, -R13, R84, RZ ;  /* 0x000000540d0d7210 */ /* 0x000fe20007ffe1ff */
[----:B------:R-:W-:Y:S03]  /*5cd0*/  HMMA.16816.F32.BF16 R48, R68, R64, R48 ;  /* 0x000000404430723c */ /* 0x000fe60000041830 */
[----:B------:R-:W-:-:S03]  /*5ce0*/  SHF.R.S32.HI R2, RZ, 0x1f, R13 ;  /* 0x0000001fff027819 */ /* 0x000fc6000001140d */
[----:B------:R-:W-:Y:S01]  /*5cf0*/  HMMA.16816.F32.BF16 R44, R68, R66, R44 ;  /* 0x00000042442c723c */ /* 0x000fe2000004182c */
[----:B------:R-:W-:Y:S01]  /*5d00*/  LEA.HI R13, R2, R13, RZ, 0x2 ;  /* 0x0000000d020d7211 */ /* 0x000fe200078f10ff */
[----:B------:R-:W-:-:S03]  /*5d10*/  IMAD.U32 R2, RZ, RZ, UR22 ;  /* 0x00000016ff027e24 */ /* 0x000fc6000f8e00ff */
[----:B------:R-:W-:Y:S01]  /*5d20*/  SHF.R.S32.HI R13, RZ, 0x2, R13 ;  /* 0x00000002ff0d7819 */ /* 0x000fe2000001140d */
[C---:B------:R-:W-:Y:S04]  /*5d30*/  HMMA.16816.F32.BF16 R28, R68.reuse, R58, R28 ;  /* 0x0000003a441c723c */ /* 0x040fe8000004181c */
[----:B------:R-:W-:Y:S02]  /*5d40*/  IMAD.IADD R238, R13, 0x1, R238 ;  /* 0x000000010dee7824 */ /* 0x000fe400078e02ee */
[----:B------:R-:W-:Y:S02]  /*5d50*/  HMMA.16816.F32.BF16 R24, R68, R52, R24 ;  /* 0x000000344418723c */ /* 0x000fe40000041818 */
[----:B------:R-:W-:-:S04]  /*5d60*/  VIADD R235, R238, 0x8 ;  /* 0x00000008eeeb7836 */ /* 0x000fc80000000000 */
[----:B------:R-:W-:Y:S01]  /*5d70*/  HMMA.16816.F32.BF16 R72, R68, R54, R72 ;  /* 0x000000364448723c */ /* 0x000fe20000041848 */
[C---:B------:R-:W-:Y:S01]  /*5d80*/  IADD3 R233, R235.reuse, UR18, R2 ;  /* 0x00000012ebe97c10 */ /* 0x040fe2000fffe002 */
[----:B------:R-:W-:-:S03]  /*5d90*/  VIADD R235, R235, UR31 ;  /* 0x0000001febeb7c36 */ /* 0x000fc60008000000 */
[----:B------:R-:W-:Y:S01]  /*5da0*/  VIMNMX R233, R233, UR23, PT ;  /* 0x00000017e9e97c48 */ /* 0x000fe2000bfe0100 */
[----:B-1----:R-:W-:Y:S01]  /*5db0*/  HMMA.16816.F32.BF16 R32, R20, R8, R32 ;  /* 0x000000081420723c */ /* 0x002fe20000041820 */
[----:B------:R-:W-:-:S05]  /*5dc0*/  VIADDMNMX R234, R235, -UR19, RZ, !PT ;  /* 0x80000013ebea7c46 */ /* 0x000fca000f8001ff */
[----:B------:R-:W-:Y:S01]  /*5dd0*/  HMMA.16816.F32.BF16 R48, R20, R16, R48 ;  /* 0x000000101430723c */ /* 0x000fe20000041830 */
[----:B------:R-:W-:-:S04]  /*5de0*/  MOV R9, UR23 ;  /* 0x0000001700097c02 */ /* 0x000fc80008000f00 */
[C---:B------:R-:W-:Y:S01]  /*5df0*/  VIADDMNMX R236, R238.reuse, UR24, R9, PT ;  /* 0x00000018eeec7c46 */ /* 0x040fe2000b800109 */
[----:B------:R-:W-:Y:S01]  /*5e00*/  HMMA.16816.F32.BF16 R44, R20, R18, R44 ;  /* 0x00000012142c723c */ /* 0x000fe2000004182c */
[----:B------:R-:W-:-:S04]  /*5e10*/  IADD3 R238, R238, UR31, RZ ;  /* 0x0000001feeee7c10 */ /* 0x000fc8000fffe0ff */
[----:B------:R-:W-:Y:S01]  /*5e20*/  VIADDMNMX R237, R238, -UR19, RZ, !PT ;  /* 0x80000013eeed7c46 */ /* 0x000fe2000f8001ff */
[C---:B------:R-:W-:Y:S06]  /*5e30*/  HMMA.16816.F32.BF16 R36, R20.reuse, R14, R36 ;  /* 0x0000000e1424723c */ /* 0x040fec0000041824 */
[C---:B------:R-:W-:Y:S06]  /*5e40*/  HMMA.16816.F32.BF16 R28, R20.reuse, R10, R28 ;  /* 0x0000000a141c723c */ /* 0x040fec000004181c */
[C---:B---3--:R-:W-:Y:S06]  /*5e50*/  HMMA.16816.F32.BF16 R24, R20.reuse, R60, R24 ;  /* 0x0000003c1418723c */ /* 0x048fec0000041818 */
        /* <DEDUP_REMOVED lines=66> */
[----:B------:R-:W-:-:S04]  /*6280*/  UIMAD UR18, UR19, UR11, UR18 ;  /* 0x0000000b131272a4 */ /* 0x000fc8000f8e0212 */
[----:B------:R-:W-:Y:S01]  /*6290*/  UIADD3 UR22, UR33, UR18, URZ ;  /* 0x0000001221167290 */ /* 0x000fe2000fffe03f */
[----:B-1----:R-:W-:Y:S02]  /*62a0*/  MOV R8, UR32 ;  /* 0x0000002000087c02 */ /* 0x002fe40008000f00 */
[----:B------:R-:W-:Y:S01]  /*62b0*/  ULDC.64 UR18, c[0x0][0x230] ;  /* 0x00008c0000127ab9 */ /* 0x000fe20000000a00 */
[----:B--2---:R-:W-:Y:S02]  /*62c0*/  IMAD.IADD R2, R2, 0x1, -R9 ;  /* 0x0000000102027824 */ /* 0x004fe400078e0a09 */
[----:B------:R-:W-:Y:S01]  /*62d0*/  IMAD.U32 R9, RZ, RZ, UR33 ;  /* 0x00000021ff097e24 */ /* 0x000fe2000f8e00ff */
        /* <DEDUP_REMOVED lines=8> */
.L_x_7806:
[----:B------:R-:W-:-:S04]  /*6360*/  ULEA UR18, -UR10, URZ, 0x6 ;  /* 0x0000003f0a127291 */ /* 0x000fc8000f8e313f */
[----:B------:R-:W-:Y:S02]  /*6370*/  USHF.R.S32.HI UR19, URZ, 0x1f, UR18 ;  /* 0x0000001f3f137899 */ /* 0x000fe40008011412 */
[----:B------:R-:W-:-:S04]  /*6380*/  MOV R14, UR18 ;  /* 0x00000012000e7c02 */ /* 0x000fc80008000f00 */
[----:B------:R-:W-:-:S07]  /*6390*/  MOV R15, UR19 ;  /* 0x00000013000f7c02 */ /* 0x000fce0008000f00 */
.L_x_7807:
        /* <DEDUP_REMOVED lines=173> */
.L_x_7809:
[----:B------:R-:W-:Y:S05]  /*6e70*/  BSYNC B0 ;  /* 0x0000000000007941 */ /* 0x000fea0003800000 */
.L_x_7808:
[----:B------:R-:W0:Y:S01]  /*6e80*/  LDGDEPBAR ;  /* 0x00000000000079af */ /* 0x000e220000000000 */
[----:B------:R-:W-:-:S04]  /*6e90*/  IADD3 R165, P0, R14, R165, RZ ;  /* 0x000000a50ea57210 */ /* 0x000fc80007f1e0ff */
[----:B------:R-:W-:-:S09]  /*6ea0*/  IADD3.X R166, R15, R166, RZ, P0, !PT ;  /* 0x000000a60fa67210 */ /* 0x000fd200007fe4ff */
.L_x_7805:
[----:B-1----:R-:W-:Y:S01]  /*6eb0*/  VIADD R2, R239, UR16 ;  /* 0x00000010ef027c36 */ /* 0x002fe20008000000 */
[----:B------:R-:W-:Y:S01]  /*6ec0*/  ULDC UR22, c[0x0][0x2ec] ;  /* 0x0000bb0000167ab9 */ /* 0x000fe20000000800 */
[----:B------:R-:W-:Y:S01]  /*6ed0*/  LEA R224, R0, UR4, 0x1 ;  /* 0x0000000400e07c11 */ /* 0x000fe2000f8e08ff */
[----:B------:R-:W-:Y:S01]  /*6ee0*/  ULDC.64 UR18, c[0x0][0x218] ;  /* 0x0000860000127ab9 */ /* 0x000fe20000000a00 */
[----:B---3--:R-:W-:Y:S01]  /*6ef0*/  IMAD.IADD R9, R235, 0x1, -R2 ;  /* 0x00000001eb097824 */ /* 0x008fe200078e0a02 */
[CC--:B------:R-:W-:Y:S01]  /*6f00*/  ISETP.GE.AND P2, PT, R2.reuse, R236.reuse, PT ;  /* 0x000000ec0200720c */ /* 0x0c0fe20003f46270 */
[C---:B------:R-:W-:Y:S01]  /*6f10*/  VIADD R4, R2.reuse, 0x11 ;  /* 0x0000001102047836 */ /* 0x040fe20000000000 */
[C---:B------:R-:W-:Y:S01]  /*6f20*/  ISETP.GE.AND P3, PT, R2.reuse, R233, PT ;  /* 0x000000e90200720c */ /* 0x040fe20003f66270 */
[C---:B------:R-:W-:Y:S01]  /*6f30*/  VIADD R13, R2.reuse, 0x8 ;  /* 0x00000008020d7836 */ /* 0x040fe20000000000 */
[----:B------:R-:W-:Y:S01]  /*6f40*/  IABS R9, R9 ;  /* 0x0000000900097213 */ /* 0x000fe20000000000 */
[C---:B------:R-:W-:Y:S01]  /*6f50*/  VIADD R8, R2.reuse, 0x9 ;  /* 0x0000000902087836 */ /* 0x040fe20000000000 */
[----:B------:R-:W-:Y:S01]  /*6f60*/  ISETP.LT.OR P2, PT, R2, R237, P2 ;  /* 0x000000ed0200720c */ /* 0x000fe20001741670 */
[C---:B------:R-:W-:Y:S01]  /*6f70*/  IMAD.IADD R10, R238.reuse, 0x1, -R4 ;  /* 0x00000001ee0a7824 */ /* 0x040fe200078e0a04 */
[----:B------:R-:W-:Y:S01]  /*6f80*/  I2FP.F32.S32 R9, R9 ;  /* 0x0000000900097245 */ /* 0x000fe20000201400 */
[----:B------:R-:W-:Y:S01]  /*6f90*/  IMAD.IADD R3, R238, 0x1, -R2 ;  /* 0x00000001ee037824 */ /* 0x000fe200078e0a02 */
[----:B------:R-:W-:Y:S01]  /*6fa0*/  ISETP.GE.AND P0, PT, R8, R236, PT ;  /* 0x000000ec0800720c */ /* 0x000fe20003f06270 */
[----:B------:R-:W-:Y:S01]  /*6fb0*/  VIADD R12, R2, 0x1 ;  /* 0x00000001020c7836 */ /* 0x000fe20000000000 */
[----:B------:R-:W-:Y:S01]  /*6fc0*/  IABS R10, R10 ;  /* 0x0000000a000a7213 */ /* 0x000fe20000000000 */
[----:B------:R-:W-:Y:S01]  /*6fd0*/  FFMA.FTZ R50, R9, -UR14, R50 ;  /* 0x8000000e09327c23 */ /* 0x000fe20008010032 */
[C---:B------:R-:W-:Y:S01]  /*6fe0*/  IMAD.IADD R9, R238.reuse, 0x1, -R13 ;  /* 0x00000001ee097824 */ /* 0x040fe200078e0a0d */
[----:B------:R-:W-:Y:S01]  /*6ff0*/  IABS R3, R3 ;  /* 0x0000000300037213 */ /* 0x000fe20000000000 */
[C---:B------:R-:W-:Y:S01]  /*7000*/  IMAD.IADD R14, R238.reuse, 0x1, -R8 ;  /* 0x00000001ee0e7824 */ /* 0x040fe200078e0a08 */
[----:B------:R-:W-:Y:S01]  /*7010*/  I2FP.F32.S32 R10, R10 ;  /* 0x0000000a000a7245 */ /* 0x000fe20000201400 */
[----:B------:R-:W-:Y:S01]  /*7020*/  IMAD.IADD R16, R238, 0x1, -R12 ;  /* 0x00000001ee107824 */ /* 0x000fe200078e0a0c */
[----:B------:R-:W-:Y:S01]  /*7030*/  IABS R9, R9 ;  /* 0x0000000900097213 */ /* 0x000fe20000000000 */
[----:B------:R-:W-:Y:S01]  /*7040*/  VIADD R15, R2, 0x19 ;  /* 0x00000019020f7836 */ /* 0x000fe20000000000 */
[----:B------:R-:W-:Y:S01]  /*7050*/  IABS R14, R14 ;  /* 0x0000000e000e7213 */ /* 0x000fe20000000000 */
[----:B------:R-:W-:Y:S01]  /*7060*/  FFMA.FTZ R21, R10, -UR14, R41 ;  /* 0x8000000e0a157c23 */ /* 0x000fe20008010029 */
[----:B------:R-:W-:Y:S01]  /*7070*/  I2FP.F32.S32 R3, R3 ;  /* 0x0000000300037245 */ /* 0x000fe20000201400 */
[C---:B------:R-:W-:Y:S01]  /*7080*/  VIADD R10, R2.reuse, 0x21 ;  /* 0x00000021020a7836 */ /* 0x040fe20000000000 */
[----:B------:R-:W-:Y:S01]  /*7090*/  I2FP.F32.S32 R9, R9 ;  /* 0x0000000900097245 */ /* 0x000fe20000201400 */
[C---:B------:R-:W-:Y:S01]  /*70a0*/  VIADD R6, R2.reuse, 0x10 ;  /* 0x0000001002067836 */ /* 0x040fe20000000000 */
[----:B------:R-:W-:Y:S01]  /*70b0*/  IABS R16, R16 ;  /* 0x0000001000107213 */ /* 0x000fe20000000000 */
[----:B------:R-:W-:Y:S01]  /*70c0*/  FFMA.FTZ R3, R3, -UR14, R48 ;  /* 0x8000000e03037c23 */ /* 0x000fe20008010030 */
[----:B------:R-:W-:Y:S01]  /*70d0*/  I2FP.F32.S32 R14, R14 ;  /* 0x0000000e000e7245 */ /* 0x000fe20000201400 */
[----:B------:R-:W-:Y:S01]  /*70e0*/  FFMA.FTZ R48, R9, -UR14, R44 ;  /* 0x8000000e09307c23 */ /* 0x000fe2000801002c */
[----:B------:R-:W-:Y:S01]  /*70f0*/  I2FP.F32.S32 R16, R16 ;  /* 0x0000001000107245 */ /* 0x000fe20000201400 */
[----:B------:R-:W-:Y:S01]  /*7100*/  VIADD R22, R2, 0x18 ;  /* 0x0000001802167836 */ /* 0x000fe20000000000 */
[----:B------:R-:W-:Y:S01]  /*7110*/  ISETP.GE.AND P4, PT, R12, R236, PT ;  /* 0x000000ec0c00720c */ /* 0x000fe20003f86270 */
[----:B------:R-:W-:Y:S01]  /*7120*/  FFMA.FTZ R44, R14, -UR14, R45 ;  /* 0x8000000e0e2c7c23 */ /* 0x000fe2000801002d */
[----:B------:R-:W-:-:S02]  /*7130*/  IMAD.IADD R14, R238, 0x1, -R10 ;  /* 0x00000001ee0e7824 */ /* 0x000fc400078e0a0a */
[----:B------:R-:W-:Y:S01]  /*7140*/  FFMA.FTZ R49, R16, -UR14, R49 ;  /* 0x8000000e10317c23 */ /* 0x000fe20008010031 */
[----:B------:R-:W-:Y:S01]  /*7150*/  IMAD.IADD R16, R238, 0x1, -R15 ;  /* 0x00000001ee107824 */ /* 0x000fe200078e0a0f */
[----:B------:R-:W-:Y:S01]  /*7160*/  ISETP.LT.OR P4, PT, R12, R237, P4 ;  /* 0x000000ed0c00720c */ /* 0x000fe20002781670 */
[C---:B------:R-:W-:Y:S01]  /*7170*/  IMAD.IADD R23, R238.reuse, 0x1, -R6 ;  /* 0x00000001ee177824 */ /* 0x040fe200078e0a06 */
[----:B------:R-:W-:Y:S01]  /*7180*/  IABS R14, R14 ;  /* 0x0000000e000e7213 */ /* 0x000fe20000000000 */
[----:B------:R-:W-:Y:S01]  /*7190*/  IMAD.IADD R19, R238, 0x1, -R22 ;  /* 0x00000001ee137824 */ /* 0x000fe200078e0a16 */
[----:B------:R-:W-:Y:S01]  /*71a0*/  IABS R16, R16 ;  /* 0x0000001000107213 */ /* 0x000fe20000000000 */
[C---:B------:R-:W-:Y:S01]  /*71b0*/  VIADD R11, R2.reuse, 0x20 ;  /* 0x00000020020b7836 */ /* 0x040fe20000000000 */
        /* <DEDUP_REMOVED lines=8> */
[----:B------:R-:W-:Y:S01]  /*7240*/  IABS R19, R19 ;  /* 0x0000001300137213 */ /* 0x000fe20000000000 */
[----:B------:R-:W-:Y:S01]  /*7250*/  VIADD R20, R2, 0x29 ;  /* 0x0000002902147836 */ /* 0x000fe20000000000 */
[----:B------:R-:W-:Y:S01]  /*7260*/  I2FP.F32.S32 R23, R23 ;  /* 0x0000001700177245 */ /* 0x000fe20000201400 */
[----:B------:R-:W-:Y:S01]  /*7270*/  IMAD.IADD R37, R238, 0x1, -R14 ;  /* 0x00000001ee257824 */ /* 0x000fe200078e0a0e */
[-C--:B------:R-:W-:Y:S01]  /*7280*/  ISETP.GE.AND P5, PT, R6, R236.reuse, PT ;  /* 0x000000ec0600720c */ /* 0x080fe20003fa6270 */
[C---:B------:R-:W-:Y:S01]  /*7290*/  IMAD.IADD R41, R238.reuse, 0x1, -R9 ;  /* 0x00000001ee297824 */ /* 0x040fe200078e0a09 */
[----:B------:R-:W-:Y:S01]  /*72a0*/  I2FP.F32.S32 R19, R19 ;  /* 0x0000001300137245 */ /* 0x000fe20000201400 */
[----:B------:R-:W-:Y:S01]  /*72b0*/  IMAD.IADD R52, R238, 0x1, -R20 ;  /* 0x00000001ee347824 */ /* 0x000fe200078e0a14 */
[----:B------:R-:W-:Y:S01]  /*72c0*/  IABS R37, R37 ;  /* 0x0000002500257213 */ /* 0x000fe20000000000 */
[C---:B------:R-:W-:Y:S01]  /*72d0*/  VIADD R16, R2.reuse, 0x31 ;  /* 0x0000003102107836 */ /* 0x040fe20000000000 */
[----:B------:R-:W-:Y:S01]  /*72e0*/  IABS R45, R45 ;  /* 0x0000002d002d7213 */ /* 0x000fe20000000000 */
[----:B------:R-:W-:Y:S01]  /*72f0*/  FFMA.FTZ R23, R23, -UR14, R40 ;  /* 0x8000000e17177c23 */ /* 0x000fe20008010028 */
[----:B------:R-:W-:Y:S01]  /*7300*/  I2FP.F32.S32 R37, R37 ;  /* 0x0000002500257245 */ /* 0x000fe20000201400 */
[----:B------:R-:W-:Y:S01]  /*7310*/  VIADD R18, R2, 0x30 ;  /* 0x0000003002127836 */ /* 0x000fe20000000000 */
[----:B------:R-:W-:Y:S01]  /*7320*/  FSEL R3, R3, -INF , !P2 ;  /* 0xff80000003037808 */ /* 0x000fe20005000000 */
[----:B------:R-:W-:Y:S01]  /*7330*/  FFMA.FTZ R19, R19, -UR14, R36 ;  /* 0x8000000e13137c23 */ /* 0x000fe20008010024 */
[----:B------:R-:W-:Y:S01]  /*7340*/  FSEL R49, R49, -INF , !P4 ;  /* 0xff80000031317808 */ /* 0x000fe20006000000 */
[----:B------:R-:W-:Y:S01]  /*7350*/  IMAD.IADD R40, R238, 0x1, -R16 ;  /* 0x00000001ee287824 */ /* 0x000fe200078e0a10 */
[-C--:B------:R-:W-:Y:S01]  /*7360*/  ISETP.GE.AND P2, PT, R4, R236.reuse, PT ;  /* 0x000000ec0400720c */ /* 0x080fe20003f46270 */
[----:B------:R-:W-:Y:S01]  /*7370*/  FFMA.FTZ R72, R37, -UR14, R72 ;  /* 0x8000000e25487c23 */ /* 0x000fe20008010048 */
[----:B------:R-:W-:Y:S01]  /*7380*/  ISETP.GE.AND P4, PT, R22, R236, PT ;  /* 0x000000ec1600720c */ /* 0x000fe20003f86270 */
[--C-:B------:R-:W-:Y:S01]  /*7390*/  IMAD R222, R7, 0x2, R224.reuse ;  /* 0x0000000207de7824 */ /* 0x100fe200078e02e0 */
[-C--:B------:R-:W-:Y:S01]  /*73a0*/  ISETP.LT.OR P0, PT, R8, R237.reuse, P0 ;  /* 0x000000ed0800720c */ /* 0x080fe20000701670 */
[C---:B------:R-:W-:Y:S01]  /*73b0*/  IMAD R221, R5.reuse, 0x2, R224 ;  /* 0x0000000205dd7824 */ /* 0x040fe200078e02e0 */
[----:B------:R-:W-:Y:S01]  /*73c0*/  ISETP.LT.OR P5, PT, R6, R237, P5 ;  /* 0x000000ed0600720c */ /* 0x000fe20002fa1670 */
[----:B------:R-:W-:Y:S01]  /*73d0*/  IMAD R220, R5, 0x2, R222 ;  /* 0x0000000205dc7824 */ /* 0x000fe200078e02de */
[C---:B------:R-:W-:Y:S01]  /*73e0*/  ISETP.LT.OR P3, PT, R2.reuse, R234, P3 ;  /* 0x000000ea0200720c */ /* 0x040fe20001f61670 */
[----:B------:R-:W-:Y:S01]  /*73f0*/  VIADD R2, R2, 0x39 ;  /* 0x0000003902027836 */ /* 0x000fe20000000000 */
[----:B------:R-:W-:Y:S01]  /*7400*/  IABS R41, R41 ;  /* 0x0000002900297213 */ /* 0x000fe20000000000 */
[----:B------:R-:W-:Y:S01]  /*7410*/  LDSM.16.MT88.4 R148, [R222+0x10000] ;  /* 0x01000000de94783b */ /* 0x000fe20000004200 */
[----:B------:R-:W-:Y:S01]  /*7420*/  I2FP.F32.S32 R45, R45 ;  /* 0x0000002d002d7245 */ /* 0x000fe20000201400 */
[----:B------:R-:W-:Y:S01]  /*7430*/  IMAD.IADD R36, R238, 0x1, -R2 ;  /* 0x00000001ee247824 */ /* 0x000fe200078e0a02 */
[----:B------:R-:W-:Y:S01]  /*7440*/  IABS R52, R52 ;  /* 0x0000003400347213 */ /* 0x000fe20000000000 */
[----:B------:R-:W-:Y:S01]  /*7450*/  LDSM.16.MT88.4 R132, [R220+0x10000] ;  /* 0x01000000dc84783b */ /* 0x000fe20000004200 */
[----:B------:R-:W-:Y:S01]  /*7460*/  FSEL R37, R44, -INF , !P0 ;  /* 0xff8000002c257808 */ /* 0x000fe20004000000 */
[----:B------:R-:W-:Y:S01]  /*7470*/  FFMA.FTZ R32, R45, -UR14, R32 ;  /* 0x8000000e2d207c23 */ /* 0x000fe20008010020 */
[-C--:B------:R-:W-:Y:S01]  /*7480*/  ISETP.LT.OR P2, PT, R4, R237.reuse, P2 ;  /* 0x000000ed0400720c */ /* 0x080fe20001741670 */
[----:B------:R-:W-:Y:S01]  /*7490*/  LDSM.16.MT88.4 R140, [R221+0x10000] ;  /* 0x01000000dd8c783b */ /* 0x000fe20000004200 */
[----:B------:R-:W-:-:S02]  /*74a0*/  ISETP.LT.OR P4, PT, R22, R237, P4 ;  /* 0x000000ed1600720c */ /* 0x000fc40002781670 */
[-C--:B------:R-:W-:Y:S01]  /*74b0*/  ISETP.GE.AND P0, PT, R11, R236.reuse, PT ;  /* 0x000000ec0b00720c */ /* 0x080fe20003f06270 */
[----:B------:R-:W-:Y:S01]  /*74c0*/  LDSM.16.MT88.4 R64, [R220+0x12000] ;  /* 0x01200000dc40783b */ /* 0x000fe20000004200 */
[----:B------:R-:W-:Y:S02]  /*74d0*/  FSEL R23, R23, -INF , !P5 ;  /* 0xff80000017177808 */ /* 0x000fe40006800000 */
[----:B------:R-:W-:Y:S01]  /*74e0*/  ISETP.GE.AND P5, PT, R10, R236, PT ;  /* 0x000000ec0a00720c */ /* 0x000fe20003fa6270 */
[----:B------:R-:W-:Y:S01]  /*74f0*/  LDSM.16.MT88.4 R80, [R222+0x14000] ;  /* 0x01400000de50783b */ /* 0x000fe20000004200 */
[----:B------:R-:W-:Y:S02]  /*7500*/  I2FP.F32.S32 R41, R41 ;  /* 0x0000002900297245 */ /* 0x000fe40000201400 */
[----:B------:R-:W-:Y:S01]  /*7510*/  I2FP.F32.S32 R52, R52 ;  /* 0x0000003400347245 */ /* 0x000fe20000201400 */
[----:B------:R-:W-:Y:S01]  /*7520*/  LDSM.16.MT88.4 R88, [R221+0x14000] ;  /* 0x01400000dd58783b */ /* 0x000fe20000004200 */
[----:B------:R-:W-:Y:S01]  /*7530*/  IABS R40, R40 ;  /* 0x0000002800287213 */ /* 0x000fe20000000000 */
[----:B------:R-:W-:Y:S01]  /*7540*/  FFMA.FTZ R28, R41, -UR14, R28 ;  /* 0x8000000e291c7c23 */ /* 0x000fe2000801001c */
[----:B------:R-:W-:Y:S01]  /*7550*/  FSEL R21, R21, -INF , !P2 ;  /* 0xff80000015157808 */ /* 0x000fe20005000000 */
[----:B------:R-:W-:Y:S01]  /*7560*/  FFMA.FTZ R29, R52, -UR14, R29 ;  /* 0x8000000e341d7c23 */ /* 0x000fe2000801001d */
[----:B------:R-:W-:Y:S01]  /*7570*/  FSEL R19, R19, -INF , !P4 ;  /* 0xff80000013137808 */ /* 0x000fe20006000000 */
[----:B------:R-:W-:Y:S01]  /*7580*/  IMAD.IADD R41, R238, 0x1, -R18 ;  /* 0x00000001ee297824 */ /* 0x000fe200078e0a12 */
[-C--:B------:R-:W-:Y:S01]  /*7590*/  ISETP.GE.AND P1, PT, R13, R236.reuse, PT ;  /* 0x000000ec0d00720c */ /* 0x080fe20003f26270 */
[----:B------:R-:W-:Y:S01]  /*75a0*/  LDSM.16.MT88.4 R156, [R224+0x10000] ;  /* 0x01000000e09c783b */ /* 0x000fe20000004200 */
[----:B------:R-:W-:-:S02]  /*75b0*/  ISETP.GE.AND P2, PT, R9, R236, PT ;  /* 0x000000ec0900720c */ /* 0x000fc40003f46270 */
[----:B------:R-:W-:Y:S01]  /*75c0*/  ISETP.GE.AND P4, PT, R20, R236, PT ;  /* 0x000000ec1400720c */ /* 0x000fe20003f86270 */
[----:B------:R-:W-:Y:S01]  /*75d0*/  LDSM.16.MT88.4 R56, [R221+0x12000] ;  /* 0x01200000dd38783b */ /* 0x000fe20000004200 */
[-C--:B------:R-:W-:Y:S02]  /*75e0*/  ISETP.LT.OR P0, PT, R11, R237.reuse, P0 ;  /* 0x000000ed0b00720c */ /* 0x080fe40000701670 */
[-C--:B------:R-:W-:Y:S01]  /*75f0*/  ISETP.LT.OR P5, PT, R10, R237.reuse, P5 ;  /* 0x000000ed0a00720c */ /* 0x080fe20002fa1670 */
[----:B------:R-:W-:Y:S01]  /*7600*/  LDSM.16.MT88.4 R96, [R220+0x14000] ;  /* 0x01400000dc60783b */ /* 0x000fe20000004200 */
[----:B------:R-:W-:Y:S02]  /*7610*/  IABS R36, R36 ;  /* 0x0000002400247213 */ /* 0x000fe40000000000 */
[----:B------:R-:W-:Y:S01]  /*7620*/  I2FP.F32.S32 R40, R40 ;  /* 0x0000002800287245 */ /* 0x000fe20000201400 */
[----:B------:R-:W-:Y:S01]  /*7630*/  LDSM.16.MT88.4 R104, [R224+0x16000] ;  /* 0x01600000e068783b */ /* 0x000fe20000004200 */
[----:B------:R-:W-:-:S02]  /*7640*/  ISETP.LT.OR P1, PT, R13, R237, P1 ;  /* 0x000000ed0d00720c */ /* 0x000fc40000f21670 */
[----:B------:R-:W-:Y:S01]  /*7650*/  FSEL R251, R32, -INF , !P0 ;  /* 0xff80000020fb7808 */ /* 0x000fe20004000000 */
[----:B------:R-:W-:Y:S01]  /*7660*/  FFMA.FTZ R25, R40, -UR14, R25 ;  /* 0x8000000e28197c23 */ /* 0x000fe20008010019 */
[-C--:B------:R-:W-:Y:S01]  /*7670*/  ISETP.LT.OR P2, PT, R9, R237.reuse, P2 ;  /* 0x000000ed0900720c */ /* 0x080fe20001741670 */
[----:B------:R-:W-:Y:S01]  /*7680*/  LDSM.16.MT88.4 R112, [R222+0x16000] ;  /* 0x01600000de70783b */ /* 0x000fe20000004200 */
[----:B------:R-:W-:Y:S02]  /*7690*/  ISETP.LT.OR P4, PT, R20, R237, P4 ;  /* 0x000000ed1400720c */ /* 0x000fe40002781670 */
[-C--:B------:R-:W-:Y:S01]  /*76a0*/  ISETP.GE.AND P0, PT, R16, R236.reuse, PT ;  /* 0x000000ec1000720c */ /* 0x080fe20003f06270 */
[----:B------:R-:W-:Y:S01]  /*76b0*/  LDSM.16.MT88.4 R120, [R221+0x16000] ;  /* 0x01600000dd78783b */ /* 0x000fe20000004200 */
[----:B------:R-:W-:Y:S01]  /*76c0*/  FSEL R187, R33, -INF , !P5 ;  /* 0xff80000021bb7808 */ /* 0x000fe20006800000 */
[----:B------:R-:W-:Y:S01]  /*76d0*/  IMAD.IADD R33, R235, 0x1, -R18 ;  /* 0x00000001eb217824 */ /* 0x000fe200078e0a12 */
[----:B------:R-:W-:-:S02]  /*76e0*/  ISETP.GE.AND P5, PT, R14, R236, PT ;  /* 0x000000ec0e00720c */ /* 0x000fc40003fa6270 */
[----:B------:R-:W-:Y:S02]  /*76f0*/  I2FP.F32.S32 R36, R36 ;  /* 0x0000002400247245 */ /* 0x000fe40000201400 */
[----:B------:R-:W-:Y:S02]  /*7700*/  FSEL R45, R48, -INF , !P1 ;  /* 0xff800000302d7808 */ /* 0x000fe40004800000 */
[----:B------:R-:W-:Y:S01]  /*7710*/  FSEL R247, R28, -INF , !P2 ;  /* 0xff8000001cf77808 */ /* 0x000fe20005000000 */
[----:B------:R-:W-:Y:S01]  /*7720*/  FFMA.FTZ R73, R36, -UR14, R73 ;  /* 0x8000000e24497c23 */ /* 0x000fe20008010049 */
[----:B------:R-:W-:Y:S02]  /*7730*/  FSEL R189, R29, -INF , !P4 ;  /* 0xff8000001dbd7808 */ /* 0x000fe40006000000 */
[----:B------:R-:W-:Y:S02]  /*7740*/  ISETP.GE.AND P1, PT, R15, R236, PT ;  /* 0x000000ec0f00720c */ /* 0x000fe40003f26270 */
[----:B------:R-:W-:-:S02]  /*7750*/  ISETP.GE.AND P2, PT, R12, R233, PT ;  /* 0x000000e90c00720c */ /* 0x000fc40003f46270 */
[----:B------:R-:W-:Y:S02]  /*7760*/  ISETP.GE.AND P4, PT, R2, R236, PT ;  /* 0x000000ec0200720c */ /* 0x000fe40003f86270 */
[-C--:B------:R-:W-:Y:S02]  /*7770*/  ISETP.LT.OR P0, PT, R16, R237.reuse, P0 ;  /* 0x000000ed1000720c */ /* 0x080fe40000701670 */
[----:B------:R-:W-:Y:S02]  /*7780*/  ISETP.LT.OR P5, PT, R14, R237, P5 ;  /* 0x000000ed0e00720c */ /* 0x000fe40002fa1670 */
[----:B------:R-:W-:Y:S02]  /*7790*/  IABS R41, R41 ;  /* 0x0000002900297213 */ /* 0x000fe40000000000 */
[-C--:B------:R-:W-:Y:S02]  /*77a0*/  ISETP.LT.OR P1, PT, R15, R237.reuse, P1 ;  /* 0x000000ed0f00720c */ /* 0x080fe40000f21670 */
[----:B------:R-:W-:Y:S01]  /*77b0*/  ISETP.LT.OR P2, PT, R12, R234, P2 ;  /* 0x000000ea0c00720c */ /* 0x000fe20001741670 */
[----:B------:R-:W-:Y:S01]  /*77c0*/  IMAD.IADD R12, R235, 0x1, -R12 ;  /* 0x00000001eb0c7824 */ /* 0x000fe200078e0a0c */
[----:B------:R-:W-:-:S02]  /*77d0*/  ISETP.LT.OR P4, PT, R2, R237, P4 ;  /* 0x000000ed0200720c */ /* 0x000fc40002781670 */
[----:B------:R-:W-:Y:S02]  /*77e0*/  FSEL R203, R25, -INF , !P0 ;  /* 0xff80000019cb7808 */ /* 0x000fe40004000000 */
[-C--:B------:R-:W-:Y:S02]  /*77f0*/  ISETP.GE.AND P0, PT, R8, R233.reuse, PT ;  /* 0x000000e90800720c */ /* 0x080fe40003f06270 */
[----:B------:R-:W-:Y:S02]  /*7800*/  FSEL R201, R72, -INF , !P5 ;  /* 0xff80000048c97808 */ /* 0x000fe40006800000 */
[----:B------:R-:W-:Y:S02]  /*7810*/  ISETP.GE.AND P5, PT, R6, R233, PT ;  /* 0x000000e90600720c */ /* 0x000fe40003fa6270 */
[----:B------:R-:W-:Y:S02]  /*7820*/  I2FP.F32.S32 R41, R41 ;  /* 0x0000002900297245 */ /* 0x000fe40000201400 */
[----:B------:R-:W-:-:S02]  /*7830*/  FSEL R17, R17, -INF , !P1 ;  /* 0xff80000011117808 */ /* 0x000fc40004800000 */
[----:B------:R-:W-:Y:S01]  /*7840*/  FSEL R199, R73, -INF , !P4 ;  /* 0xff80000049c77808 */ /* 0x000fe20006000000 */
[----:B------:R-:W-:Y:S01]  /*7850*/  FFMA.FTZ R24, R41, -UR14, R24 ;  /* 0x8000000e29187c23 */ /* 0x000fe20008010018 */
[----:B------:R-:W-:Y:S02]  /*7860*/  ISETP.GE.AND P1, PT, R18, R236, PT ;  /* 0x000000ec1200720c */ /* 0x000fe40003f26270 */
[----:B------:R-:W-:Y:S02]  /*7870*/  ISETP.GE.AND P4, PT, R4, R233, PT ;  /* 0x000000e90400720c */ /* 0x000fe40003f86270 */
[-C--:B------:R-:W-:Y:S01]  /*7880*/  ISETP.LT.OR P0, PT, R8, R234.reuse, P0 ;  /* 0x000000ea0800720c */ /* 0x080fe20000701670 */
[C---:B------:R-:W-:Y:S01]  /*7890*/  IMAD.IADD R8, R235.reuse, 0x1, -R8 ;  /* 0x00000001eb087824 */ /* 0x040fe200078e0a08 */
[----:B------:R-:W-:Y:S01]  /*78a0*/  ISETP.LT.OR P5, PT, R6, R234, P5 ;  /* 0x000000ea0600720c */ /* 0x000fe20002fa1670 */
[----:B------:R-:W-:Y:S01]  /*78b0*/  IMAD.IADD R6, R235, 0x1, -R6 ;  /* 0x00000001eb067824 */ /* 0x000fe200078e0a06 */
[----:B------:R-:W-:-:S02]  /*78c0*/  IABS R12, R12 ;  /* 0x0000000c000c7213 */ /* 0x000fc40000000000 */
[----:B------:R-:W-:Y:S02]  /*78d0*/  ISETP.LT.OR P1, PT, R18, R237, P1 ;  /* 0x000000ed1200720c */ /* 0x000fe40000f21670 */
[----:B------:R-:W-:Y:S01]  /*78e0*/  ISETP.LT.OR P4, PT, R4, R234, P4 ;  /* 0x000000ea0400720c */ /* 0x000fe20002781670 */
[----:B------:R-:W-:Y:S01]  /*78f0*/  IMAD.IADD R4, R235, 0x1, -R4 ;  /* 0x00000001eb047824 */ /* 0x000fe200078e0a04 */
[----:B------:R-:W-:Y:S02]  /*7900*/  I2FP.F32.S32 R12, R12 ;  /* 0x0000000c000c7245 */ /* 0x000fe40000201400 */
[----:B------:R-:W-:Y:S02]  /*7910*/  IABS R8, R8 ;  /* 0x0000000800087213 */ /* 0x000fe40000000000 */
[----:B------:R-:W-:Y:S01]  /*7920*/  IABS R6, R6 ;  /* 0x0000000600067213 */ /* 0x000fe20000000000 */
[----:B------:R-:W-:Y:S01]  /*7930*/  FFMA.FTZ R12, R12, -UR14, R51 ;  /* 0x8000000e0c0c7c23 */ /* 0x000fe20008010033 */
[----:B------:R-:W-:-:S02]  /*7940*/  FSEL R241, R24, -INF , !P1 ;  /* 0xff80000018f17808 */ /* 0x000fc40004800000 */
[CC--:B------:R-:W-:Y:S02]  /*7950*/  ISETP.GE.AND P1, PT, R13.reuse, R233.reuse, PT ;  /* 0x000000e90d00720c */ /* 0x0c0fe40003f26270 */
[----:B------:R-:W-:Y:S02]  /*7960*/  IABS R4, R4 ;  /* 0x0000000400047213 */ /* 0x000fe40000000000 */
[----:B------:R-:W-:Y:S02]  /*7970*/  I2FP.F32.S32 R8, R8 ;  /* 0x0000000800087245 */ /* 0x000fe40000201400 */
[----:B------:R-:W-:Y:S02]  /*7980*/  I2FP.F32.S32 R25, R6 ;  /* 0x0000000600197245 */ /* 0x000fe40000201400 */
[----:B------:R-:W-:Y:S01]  /*7990*/  ISETP.LT.OR P1, PT, R13, R234, P1 ;  /* 0x000000ea0d00720c */ /* 0x000fe20000f21670 */
[----:B------:R-:W-:Y:S01]  /*79a0*/  IMAD.IADD R13, R235, 0x1, -R13 ;  /* 0x00000001eb0d7824 */ /* 0x000fe200078e0a0d */
[----:B------:R-:W-:Y:S01]  /*79b0*/  I2FP.F32.S32 R4, R4 ;  /* 0x0000000400047245 */ /* 0x000fe20000201400 */
[----:B------:R-:W-:Y:S01]  /*79c0*/  FFMA.FTZ R8, R8, -UR14, R47 ;  /* 0x8000000e08087c23 */ /* 0x000fe2000801002f */
[----:B------:R-:W-:Y:S01]  /*79d0*/  FSEL R41, R12, -INF , !P2 ;  /* 0xff8000000c297808 */ /* 0x000fe20005000000 */
[----:B------:R-:W-:Y:S01]  /*79e0*/  FFMA.FTZ R42, R25, -UR14, R42 ;  /* 0x8000000e192a7c23 */ /* 0x000fe2000801002a */
[----:B------:R-:W-:Y:S01]  /*79f0*/  ISETP.GE.AND P2, PT, R15, R233, PT ;  /* 0x000000e90f00720c */ /* 0x000fe20003f46270 */
[----:B------:R-:W-:Y:S01]  /*7a00*/  FFMA.FTZ R43, R4, -UR14, R43 ;  /* 0x8000000e042b7c23 */ /* 0x000fe2000801002b */
[----:B------:R-:W-:Y:S01]  /*7a10*/  IABS R13, R13 ;  /* 0x0000000d000d7213 */ /* 0x000fe20000000000 */
[----:B------:R-:W-:Y:S01]  /*7a20*/  IMAD.IADD R4, R235, 0x1, -R15 ;  /* 0x00000001eb047824 */ /* 0x000fe200078e0a0f */
[----:B------:R-:W-:Y:S01]  /*7a30*/  ISETP.LT.OR P2, PT, R15, R234, P2 ;  /* 0x000000ea0f00720c */ /* 0x000fe20001741670 */
[----:B------:R-:W-:Y:S01]  /*7a40*/  IMAD.IADD R12, R235, 0x1, -R20 ;  /* 0x00000001eb0c7824 */ /* 0x000fe200078e0a14 */
[----:B------:R-:W-:-:S02]  /*7a50*/  FSEL R25, R8, -INF , !P0 ;  /* 0xff80000008197808 */ /* 0x000fc40004000000 */
[----:B------:R-:W-:Y:S02]  /*7a60*/  FSEL R15, R42, -INF , !P5 ;  /* 0xff8000002a0f7808 */ /* 0x000fe40006800000 */
[----:B------:R-:W-:Y:S02]  /*7a70*/  FMNMX.FTZ R8, R3, R49, !PT ;  /* 0x0000003103087209 */ /* 0x000fe40007810000 */
[----:B------:R-:W-:Y:S02]  /*7a80*/  ISETP.GE.AND P5, PT, R9, R233, PT ;  /* 0x000000e90900720c */ /* 0x000fe40003fa6270 */
[----:B------:R-:W-:Y:S02]  /*7a90*/  I2FP.F32.S32 R13, R13 ;  /* 0x0000000d000d7245 */ /* 0x000fe40000201400 */
[----:B------:R-:W-:Y:S02]  /*7aa0*/  FMNMX.FTZ R8, R45, R8, !PT ;  /* 0x000000082d087209 */ /* 0x000fe40007810000 */
[----:B------:R-:W-:Y:S01]  /*7ab0*/  ISETP.LT.OR P5, PT, R9, R234, P5 ;  /* 0x000000ea0900720c */ /* 0x000fe20002fa1670 */
[----:B------:R-:W-:-:S02]  /*7ac0*/  IMAD.IADD R9, R235, 0x1, -R9 ;  /* 0x00000001eb097824 */ /* 0x000fc400078e0a09 */
[----:B------:R-:W-:Y:S01]  /*7ad0*/  FFMA.FTZ R13, R13, -UR14, R46 ;  /* 0x8000000e0d0d7c23 */ /* 0x000fe2000801002e */
[----:B------:R-:W-:Y:S02]  /*7ae0*/  IABS R4, R4 ;  /* 0x0000000400047213 */ /* 0x000fe40000000000 */
[----:B------:R-:W-:Y:S02]  /*7af0*/  FSEL R47, R50, -INF , !P3 ;  /* 0xff800000322f7808 */ /* 0x000fe40005800000 */
[----:B------:R-:W-:Y:S02]  /*7b00*/  FMNMX.FTZ R8, R37, R8, !PT ;  /* 0x0000000825087209 */ /* 0x000fe40007810000 */
[----:B------:R-:W-:Y:S02]  /*7b10*/  ISETP.GE.AND P3, PT, R22, R233, PT ;  /* 0x000000e91600720c */ /* 0x000fe40003f66270 */
[----:B------:R-:W-:Y:S02]  /*7b20*/  IABS R9, R9 ;  /* 0x0000000900097213 */ /* 0x000fe40000000000 */
[----:B------:R-:W-:-:S02]  /*7b30*/  I2FP.F32.S32 R4, R4 ;  /* 0x0000000400047245 */ /* 0x000fc40000201400 */
[----:B------:R-:W-:Y:S02]  /*7b40*/  FSEL R29, R13, -INF , !P1 ;  /* 0xff8000000d1d7808 */ /* 0x000fe40004800000 */
[----:B------:R-:W-:Y:S01]  /*7b50*/  FMNMX.FTZ R8, R23, R8, !PT ;  /* 0x0000000817087209 */ /* 0x000fe20007810000 */
[----:B------:R-:W-:Y:S01]  /*7b60*/  FFMA.FTZ R4, R4, -UR14, R39 ;  /* 0x8000000e04047c23 */ /* 0x000fe20008010027 */
[----:B------:R-:W-:Y:S01]  /*7b70*/  ISETP.LT.OR P3, PT, R22, R234, P3 ;  /* 0x000000ea1600720c */ /* 0x000fe20001f61670 */
[----:B------:R-:W-:Y:S01]  /*7b80*/  IMAD.IADD R22, R235, 0x1, -R22 ;  /* 0x00000001eb167824 */ /* 0x000fe200078e0a16 */
[-C--:B------:R-:W-:Y:S02]  /*7b90*/  ISETP.GE.AND P1, PT, R11, R233.reuse, PT ;  /* 0x000000e90b00720c */ /* 0x080fe40003f26270 */
[----:B------:R-:W-:Y:S02]  /*7ba0*/  ISETP.GE.AND P0, PT, R10, R233, PT ;  /* 0x000000e90a00720c */ /* 0x000fe40003f06270 */
[----:B------:R-:W-:-:S02]  /*7bb0*/  I2FP.F32.S32 R9, R9 ;  /* 0x0000000900097245 */ /* 0x000fc40000201400 */
[----:B------:R-:W-:Y:S02]  /*7bc0*/  FMNMX.FTZ R8, R21, R8, !PT ;  /* 0x0000000815087209 */ /* 0x000fe40007810000 */
[-C--:B------:R-:W-:Y:S01]  /*7bd0*/  ISETP.LT.OR P1, PT, R11, R234.reuse, P1 ;  /* 0x000000ea0b00720c */ /* 0x080fe20000f21670 */
[----:B------:R-:W-:Y:S01]  /*7be0*/  IMAD.IADD R11, R235, 0x1, -R11 ;  /* 0x00000001eb0b7824 */ /* 0x000fe200078e0a0b */
[----:B------:R-:W-:Y:S01]  /*7bf0*/  FMNMX.FTZ R6, R47, R41, !PT ;  /* 0x000000292f067209 */ /* 0x000fe20007810000 */
[----:B------:R-:W-:Y:S01]  /*7c00*/  FFMA.FTZ R30, R9, -UR14, R30 ;  /* 0x8000000e091e7c23 */ /* 0x000fe2000801001e */
[----:B------:R-:W-:Y:S01]  /*7c10*/  ISETP.LT.OR P0, PT, R10, R234, P0 ;  /* 0x000000ea0a00720c */ /* 0x000fe20000701670 */
[----:B------:R-:W-:Y:S01]  /*7c20*/  IMAD.IADD R10, R235, 0x1, -R10 ;  /* 0x00000001eb0a7824 */ /* 0x000fe200078e0a0a */
[----:B------:R-:W-:Y:S02]  /*7c30*/  IABS R22, R22 ;  /* 0x0000001600167213 */ /* 0x000fe40000000000 */
[----:B------:R-:W-:-:S02]  /*7c40*/  FMNMX.FTZ R8, R19, R8, !PT ;  /* 0x0000000813087209 */ /* 0x000fc40007810000 */
[----:B------:R-:W-:Y:S01]  /*7c50*/  FSEL R9, R4, -INF , !P2 ;  /* 0xff80000004097808 */ /* 0x000fe20005000000 */
[----:B------:R-:W-:Y:S01]  /*7c60*/  IMAD.IADD R4, R235, 0x1, -R16 ;  /* 0x00000001eb047824 */ /* 0x000fe200078e0a10 */
[----:B------:R-:W-:Y:S02]  /*7c70*/  FMNMX.FTZ R6, R29, R6, !PT ;  /* 0x000000061d067209 */ /* 0x000fe40007810000 */
[----:B------:R-:W-:Y:S02]  /*7c80*/  IABS R11, R11 ;  /* 0x0000000b000b7213 */ /* 0x000fe40000000000 */
[----:B------:R-:W-:Y:S02]  /*7c90*/  I2FP.F32.S32 R13, R22 ;  /* 0x00000016000d7245 */ /* 0x000fe40000201400 */
[----:B------:R-:W-:Y:S02]  /*7ca0*/  FMNMX.FTZ R8, R17, R8, !PT ;  /* 0x0000000811087209 */ /* 0x000fe40007810000 */
[----:B------:R-:W-:Y:S01]  /*7cb0*/  IABS R10, R10 ;  /* 0x0000000a000a7213 */ /* 0x000fe20000000000 */
[----:B------:R-:W-:Y:S01]  /*7cc0*/  FFMA.FTZ R38, R13, -UR14, R38 ;  /* 0x8000000e0d267c23 */ /* 0x000fe20008010026 */
[----:B------:R-:W-:-:S02]  /*7cd0*/  FMNMX.FTZ R6, R25, R6, !PT ;  /* 0x0000000619067209 */ /* 0x000fc40007810000 */
[----:B------:R-:W-:Y:S02]  /*7ce0*/  I2FP.F32.S32 R11, R11 ;  /* 0x0000000b000b7245 */ /* 0x000fe40000201400 */
[----:B------:R-:W-:Y:S02]  /*7cf0*/  IABS R4, R4 ;  /* 0x0000000400047213 */ /* 0x000fe40000000000 */
[----:B------:R-:W-:Y:S01]  /*7d00*/  FMNMX.FTZ R8, R251, R8, !PT ;  /* 0x00000008fb087209 */ /* 0x000fe20007810000 */
[----:B------:R-:W-:Y:S01]  /*7d10*/  FFMA.FTZ R34, R11, -UR14, R34 ;  /* 0x8000000e0b227c23 */ /* 0x000fe20008010022 */
[----:B------:R-:W-:Y:S02]  /*7d20*/  I2FP.F32.S32 R10, R10 ;  /* 0x0000000a000a7245 */ /* 0x000fe40000201400 */
[----:B------:R-:W-:Y:S02]  /*7d30*/  FSEL R13, R43, -INF , !P4 ;  /* 0xff8000002b0d7808 */ /* 0x000fe40006000000 */
[----:B------:R-:W-:Y:S01]  /*7d40*/  FMNMX.FTZ R6, R15, R6, !PT ;  /* 0x000000060f067209 */ /* 0x000fe20007810000 */
[----:B------:R-:W-:Y:S01]  /*7d50*/  FFMA.FTZ R10, R10, -UR14, R35 ;  /* 0x8000000e0a0a7c23 */ /* 0x000fe20008010023 */
[----:B------:R-:W-:-:S02]  /*7d60*/  I2FP.F32.S32 R4, R4 ;  /* 0x0000000400047245 */ /* 0x000fc40000201400 */
[----:B------:R-:W-:Y:S02]  /*7d70*/  FMNMX.FTZ R8, R187, R8, !PT ;  /* 0x00000008bb087209 */ /* 0x000fe40007810000 */
[----:B------:R-:W-:Y:S01]  /*7d80*/  FSEL R11, R38, -INF , !P3 ;  /* 0xff800000260b7808 */ /* 0x000fe20005800000 */
[----:B------:R-:W-:Y:S01]  /*7d90*/  FFMA.FTZ R27, R4, -UR14, R27 ;  /* 0x8000000e041b7c23 */ /* 0x000fe2000801001b */
[----:B------:R-:W-:Y:S02]  /*7da0*/  FMNMX.FTZ R6, R13, R6, !PT ;  /* 0x000000060d067209 */ /* 0x000fe40007810000 */
[----:B------:R-:W-:Y:S02]  /*7db0*/  IABS R33, R33 ;  /* 0x0000002100217213 */ /* 0x000fe40000000000 */
[----:B------:R-:W-:Y:S02]  /*7dc0*/  FMNMX.FTZ R8, R247, R8, !PT ;  /* 0x00000008f7087209 */ /* 0x000fe40007810000 */
[----:B------:R-:W-:Y:S01]  /*7dd0*/  FMNMX.FTZ R4, R11, R6, !PT ;  /* 0x000000060b047209 */ /* 0x000fe20007810000 */
[----:B------:R-:W-:Y:S01]  /*7de0*/  IMAD.IADD R6, R235, 0x1, -R2 ;  /* 0x00000001eb067824 */ /* 0x000fe200078e0a02 */
[----:B------:R-:W-:-:S02]  /*7df0*/  IABS R12, R12 ;  /* 0x0000000c000c7213 */ /* 0x000fc40000000000 */
[----:B------:R-:W-:Y:S02]  /*7e00*/  FSEL R193, R10, -INF , !P0 ;  /* 0xff8000000ac17808 */ /* 0x000fe40004000000 */
[----:B------:R-:W-:Y:S02]  /*7e10*/  I2FP.F32.S32 R33, R33 ;  /* 0x0000002100217245 */ /* 0x000fe40000201400 */
[----:B------:R-:W-:Y:S02]  /*7e20*/  FMNMX.FTZ R10, R189, R8, !PT ;  /* 0x00000008bd0a7209 */ /* 0x000fe40007810000 */
[----:B------:R-:W-:Y:S01]  /*7e30*/  FSEL R245, R34, -INF , !P1 ;  /* 0xff80000022f57808 */ /* 0x000fe20004800000 */
[----:B------:R-:W-:Y:S01]  /*7e40*/  FFMA.FTZ R26, R33, -UR14, R26 ;  /* 0x8000000e211a7c23 */ /* 0x000fe2000801001a */
[----:B------:R-:W-:Y:S01]  /*7e50*/  FMNMX.FTZ R8, R9, R4, !PT ;  /* 0x0000000409087209 */ /* 0x000fe20007810000 */
[----:B------:R-:W-:Y:S01]  /*7e60*/  IMAD.IADD R33, R235, 0x1, -R14 ;  /* 0x00000001eb217824 */ /* 0x000fe200078e0a0e */
[----:B------:R-:W-:-:S02]  /*7e70*/  I2FP.F32.S32 R12, R12 ;  /* 0x0000000c000c7245 */ /* 0x000fc40000201400 */
[-C--:B------:R-:W-:Y:S02]  /*7e80*/  ISETP.GE.AND P4, PT, R20, R233.reuse, PT ;  /* 0x000000e91400720c */ /* 0x080fe40003f86270 */
[----:B------:R-:W-:Y:S01]  /*7e90*/  FMNMX.FTZ R4, R241, R10, !PT ;  /* 0x0000000af1047209 */ /* 0x000fe20007810000 */
[----:B------:R-:W-:Y:S01]  /*7ea0*/  FFMA.FTZ R31, R12, -UR14, R31 ;  /* 0x8000000e0c1f7c23 */ /* 0x000fe2000801001f */
[----:B------:R-:W-:Y:S02]  /*7eb0*/  FMNMX.FTZ R8, R245, R8, !PT ;  /* 0x00000008f5087209 */ /* 0x000fe40007810000 */
[----:B------:R-:W-:Y:S02]  /*7ec0*/  ISETP.GE.AND P3, PT, R18, R233, PT ;  /* 0x000000e91200720c */ /* 0x000fe40003f66270 */
[----:B------:R-:W-:Y:S02]  /*7ed0*/  ISETP.LT.OR P4, PT, R20, R234, P4 ;  /* 0x000000ea1400720c */ /* 0x000fe40002781670 */
[----:B------:R-:W-:-:S02]  /*7ee0*/  FMNMX.FTZ R4, R203, R4, !PT ;  /* 0x00000004cb047209 */ /* 0x000fc40007810000 */
[----:B------:R-:W-:Y:S02]  /*7ef0*/  FSEL R243, R30, -INF , !P5 ;  /* 0xff8000001ef37808 */ /* 0x000fe40006800000 */
[----:B------:R-:W-:Y:S02]  /*7f00*/  FMNMX.FTZ R8, R193, R8, !PT ;  /* 0x00000008c1087209 */ /* 0x000fe40007810000 */
[----:B------:R-:W-:Y:S02]  /*7f10*/  IABS R33, R33 ;  /* 0x0000002100217213 */ /* 0x000fe40000000000 */
[----:B------:R-:W-:Y:S02]  /*7f20*/  ISETP.LT.OR P3, PT, R18, R234, P3 ;  /* 0x000000ea1200720c */ /* 0x000fe40001f61670 */
[----:B------:R-:W-:Y:S02]  /*7f30*/  ISETP.GE.AND P2, PT, R16, R233, PT ;  /* 0x000000e91000720c */ /* 0x000fe40003f46270 */
[----:B------:R-:W-:-:S02]  /*7f40*/  FMNMX.FTZ R4, R201, R4, !PT ;  /* 0x00000004c9047209 */ /* 0x000fc40007810000 */
[----:B------:R-:W-:Y:S02]  /*7f50*/  FSEL R197, R31, -INF , !P4 ;  /* 0xff8000001fc57808 */ /* 0x000fe40006000000 */
[----:B------:R-:W-:Y:S02]  /*7f60*/  FMNMX.FTZ R8, R243, R8, !PT ;  /* 0x00000008f3087209 */ /* 0x000fe40007810000 */
[----:B------:R-:W-:Y:S02]  /*7f70*/  IABS R6, R6 ;  /* 0x0000000600067213 */ /* 0x000fe40000000000 */
[----:B------:R-:W-:Y:S02]  /*7f80*/  I2FP.F32.S32 R33, R33 ;  /* 0x0000002100217245 */ /* 0x000fe40000201400 */
[----:B------:R-:W-:Y:S02]  /*7f90*/  ISETP.LT.OR P2, PT, R16, R234, P2 ;  /* 0x000000ea1000720c */ /* 0x000fe40001741670 */
[----:B------:R-:W-:Y:S01]  /*7fa0*/  ISETP.GE.AND P1, PT, R14, R233, PT ;  /* 0x000000e90e00720c */ /* 0x000fe20003f26270 */
[----:B------:R-:W-:Y:S01]  /*7fb0*/  FFMA.FTZ R74, R33, -UR14, R74 ;  /* 0x8000000e214a7c23 */ /* 0x000fe2000801004a */
[----:B------:R-:W-:-:S02]  /*7fc0*/  FMNMX.FTZ R4, R199, R4, !PT ;  /* 0x00000004c7047209 */ /* 0x000fc40007810000 */
[----:B------:R-:W-:Y:S02]  /*7fd0*/  FSEL R35, R26, -INF , !P3 ;  /* 0xff8000001a237808 */ /* 0x000fe40005800000 */
[----:B------:R-:W-:Y:S01]  /*7fe0*/  FMNMX.FTZ R8, R197, R8, !PT ;  /* 0x00000008c5087209 */ /* 0x000fe20007810000 */
[----:B------:R-:W1:Y:S01]  /*7ff0*/  SHFL.BFLY PT, R31, R4, 0x2, 0x1f ;  /* 0x0c401f00041f7f89 */ /* 0x000e6200000e0000 */
[----:B------:R-:W-:Y:S02]  /*8000*/  I2FP.F32.S32 R6, R6 ;  /* 0x0000000600067245 */ /* 0x000fe40000201400 */
[----:B------:R-:W-:Y:S02]  /*8010*/  ISETP.GE.AND P0, PT, R2, R233, PT ;  /* 0x000000e90200720c */ /* 0x000fe40003f06270 */
[----:B------:R-:W-:Y:S01]  /*8020*/  ISETP.LT.OR P1, PT, R14, R234, P1 ;  /* 0x000000ea0e00720c */ /* 0x000fe20000f21670 */
[----:B------:R-:W-:Y:S01]  /*8030*/  FFMA.FTZ R6, R6, -UR14, R75 ;  /* 0x8000000e06067c23 */ /* 0x000fe2000801004b */
[----:B------:R-:W-:-:S02]  /*8040*/  FSEL R33, R27, -INF , !P2 ;  /* 0xff8000001b217808 */ /* 0x000fc40005000000 */
[----:B------:R-:W-:Y:S02]  /*8050*/  FMNMX.FTZ R8, R35, R8, !PT ;  /* 0x0000000823087209 */ /* 0x000fe40007810000 */
[----:B------:R-:W-:Y:S02]  /*8060*/  ISETP.LT.OR P0, PT, R2, R234, P0 ;  /* 0x000000ea0200720c */ /* 0x000fe40000701670 */
[----:B------:R-:W-:Y:S02]  /*8070*/  FSEL R195, R74, -INF , !P1 ;  /* 0xff8000004ac37808 */ /* 0x000fe40004800000 */
[----:B------:R-:W-:Y:S01]  /*8080*/  FMNMX.FTZ R8, R33, R8, !PT ;  /* 0x0000000821087209 */ /* 0x000fe20007810000 */
[----:B------:R-:W-:Y:S01]  /*8090*/  LDSM.16.MT88.4 R72, [R224+0x14000] ;  /* 0x01400000e048783b */ /* 0x000fe20000004200 */
        /* <DEDUP_REMOVED lines=22> */
[----:B-1----:R-:W-:Y:S01]  /*8200*/  FMNMX.FTZ R3, R27, R2, !PT ;  /* 0x000000021b037209 */ /* 0x002fe20007810000 */
[--C-:B------:R-:W-:Y:S01]  /*8210*/  FFMA.FTZ R2, R17, UR22, -R32.reuse ;  /* 0x0000001611027c23 */ /* 0x100fe20008010820 */
[----:B------:R-:W-:Y:S01]  /*8220*/  LDSM.16.MT88.4 R48, [R222+0x12000] ;  /* 0x01200000de30783b */ /* 0x000fe20000004200 */
[--C-:B------:R-:W-:Y:S01]  /*8230*/  FFMA.FTZ R187, R187, UR22, -R32.reuse ;  /* 0x00000016bbbb7c23 */ /* 0x100fe20008010820 */
[C---:B------:R-:W-:Y:S01]  /*8240*/  FSETP.NEU.FTZ.AND P0, PT, R3.reuse, -INF , PT ;  /* 0xff8000000300780b */ /* 0x040fe20003f1d000 */
[----:B------:R-:W-:Y:S01]  /*8250*/  FMUL.FTZ R188, R3, UR22 ;  /* 0x0000001603bc7c20 */ /* 0x000fe20008410000 */
[----:B------:R-:W1:Y:S01]  /*8260*/  MUFU.EX2 R180, R180 ;  /* 0x000000b400b47308 */ /* 0x000e620000000800 */
[----:B------:R-:W-:Y:S01]  /*8270*/  LDSM.16.MT88.4 R16, [R221+0x10800] ;  /* 0x01080000dd10783b */ /* 0x000fe20000004200 */
[--C-:B------:R-:W-:Y:S01]  /*8280*/  FFMA.FTZ R184, R247, UR22, -R32.reuse ;  /* 0x00000016f7b87c23 */ /* 0x100fe20008010820 */
[--C-:B------:R-:W-:Y:S01]  /*8290*/  FFMA.FTZ R189, R189, UR22, -R32.reuse ;  /* 0x00000016bdbd7c23 */ /* 0x100fe20008010820 */
[----:B------:R-:W-:Y:S01]  /*82a0*/  FSEL R188, R188, RZ, P0 ;  /* 0x000000ffbcbc7208 */ /* 0x000fe20000000000 */
[--C-:B------:R-:W-:Y:S01]  /*82b0*/  FFMA.FTZ R247, R199, UR22, -R32.reuse ;  /* 0x00000016c7f77c23 */ /* 0x100fe20008010820 */
[--C-:B------:R-:W-:Y:S01]  /*82c0*/  FFMA.FTZ R192, R241, UR22, -R32.reuse ;  /* 0x00000016f1c07c23 */ /* 0x100fe20008010820 */
[----:B------:R-:W-:Y:S01]  /*82d0*/  FFMA.FTZ R203, R203, UR22, -R32 ;  /* 0x00000016cbcb7c23 */ /* 0x000fe20008010820 */
[----:B------:R-:W-:Y:S01]  /*82e0*/  MUFU.EX2 R181, R181 ;  /* 0x000000b500b57308 */ /* 0x000fe20000000800 */
[--C-:B------:R-:W-:Y:S01]  /*82f0*/  FFMA.FTZ R185, R41, UR22, -R188.reuse ;  /* 0x0000001629b97c23 */ /* 0x100fe200080108bc */
[--C-:B------:R-:W-:Y:S01]  /*8300*/  FFMA.FTZ R178, R47, UR22, -R188.reuse ;  /* 0x000000162fb27c23 */ /* 0x100fe200080108bc */
[----:B------:R-:W2:Y:S01]  /*8310*/  LDSM.16.MT88.4 R40, [R224+0x12000] ;  /* 0x01200000e028783b */ /* 0x000ea20000004200 */
[--C-:B------:R-:W-:Y:S01]  /*8320*/  FFMA.FTZ R176, R29, UR22, -R188.reuse ;  /* 0x000000161db07c23 */ /* 0x100fe200080108bc */
[--C-:B------:R-:W-:Y:S01]  /*8330*/  FFMA.FTZ R179, R25, UR22, -R188.reuse ;  /* 0x0000001619b37c23 */ /* 0x100fe200080108bc */
[--C-:B------:R-:W-:Y:S01]  /*8340*/  FFMA.FTZ R175, R15, UR22, -R188.reuse ;  /* 0x000000160faf7c23 */ /* 0x100fe200080108bc */
[--C-:B------:R-:W-:Y:S01]  /*8350*/  FFMA.FTZ R170, R13, UR22, -R188.reuse ;  /* 0x000000160daa7c23 */ /* 0x100fe200080108bc */
[----:B------:R-:W3:Y:S01]  /*8360*/  MUFU.EX2 R174, R174 ;  /* 0x000000ae00ae7308 */ /* 0x000ee20000000800 */
[----:B-1----:R-:W-:Y:S01]  /*8370*/  F2FP.BF16.F32.PACK_AB R128, R180, R183 ;  /* 0x000000b7b480723e */ /* 0x002fe200000010ff */
[--C-:B------:R-:W-:Y:S01]  /*8380*/  FFMA.FTZ R171, R11, UR22, -R188.reuse ;  /* 0x000000160bab7c23 */ /* 0x100fe200080108bc */
[--C-:B------:R-:W-:Y:S01]  /*8390*/  FFMA.FTZ R0, R9, UR22, -R188.reuse ;  /* 0x0000001609007c23 */ /* 0x100fe200080108bc */
[----:B------:R-:W1:Y:S01]  /*83a0*/  LDSM.16.MT88.4 R12, [R220+0x10800] ;  /* 0x01080000dc0c783b */ /* 0x000e620000004200 */
[--C-:B------:R-:W-:Y:S01]  /*83b0*/  FFMA.FTZ R186, R245, UR22, -R188.reuse ;  /* 0x00000016f5ba7c23 */ /* 0x100fe200080108bc */
[--C-:B------:R-:W-:Y:S01]  /*83c0*/  FFMA.FTZ R193, R193, UR22, -R188.reuse ;  /* 0x00000016c1c17c23 */ /* 0x100fe200080108bc */
[--C-:B------:R-:W-:Y:S01]  /*83d0*/  FFMA.FTZ R190, R243, UR22, -R188.reuse ;  /* 0x00000016f3be7c23 */ /* 0x100fe200080108bc */
[----:B------:R-:W-:Y:S01]  /*83e0*/  MUFU.EX2 R178, R178 ;  /* 0x000000b200b27308 */ /* 0x000fe20000000800 */
[----:B------:R-:W4:Y:S01]  /*83f0*/  LDSM.16.MT88.4 R8, [R224+0x12800] ;  /* 0x01280000e008783b */ /* 0x000f220000004200 */
[--C-:B------:R-:W-:Y:S01]  /*8400*/  FFMA.FTZ R197, R197, UR22, -R188.reuse ;  /* 0x00000016c5c57c23 */ /* 0x100fe200080108bc */
[--C-:B------:R-:W-:Y:S01]  /*8410*/  FFMA.FTZ R196, R35, UR22, -R188.reuse ;  /* 0x0000001623c47c23 */ /* 0x100fe200080108bc */
[--C-:B------:R-:W-:Y:S01]  /*8420*/  FFMA.FTZ R199, R33, UR22, -R188.reuse ;  /* 0x0000001621c77c23 */ /* 0x100fe200080108bc */
[----:B------:R-:W5:Y:S01]  /*8430*/  LDSM.16.MT88.4 R24, [R220+0x16000] ;  /* 0x01600000dc18783b */ /* 0x000f620000004200 */
[----:B------:R-:W-:Y:S01]  /*8440*/  FFMA.FTZ R195, R195, UR22, -R188 ;  /* 0x00000016c3c37c23 */ /* 0x000fe200080108bc */
[----:B------:R-:W-:Y:S01]  /*8450*/  FFMA.FTZ R194, R201, UR22, -R32 ;  /* 0x00000016c9c27c23 */ /* 0x000fe20008010820 */
[----:B------:R-:W2:Y:S01]  /*8460*/  MUFU.EX2 R185, R185 ;  /* 0x000000b900b97308 */ /* 0x000ea20000000800 */
[----:B---3--:R-:W-:Y:S01]  /*8470*/  F2FP.BF16.F32.PACK_AB R130, R174, R181 ;  /* 0x000000b5ae82723e */ /* 0x008fe200000010ff */
[----:B------:R-:W-:Y:S01]  /*8480*/  LDSM.16.MT88.4 R28, [R224+0x10800] ;  /* 0x01080000e01c783b */ /* 0x000fe20000004200 */
[----:B------:R-:W-:Y:S01]  /*8490*/  FFMA.FTZ R188, R191, UR22, -R188 ;  /* 0x00000016bfbc7c23 */ /* 0x000fe200080108bc */
[----:B------:R-:W-:Y:S01]  /*84a0*/  FADD.FTZ R180, R183, R180 ;  /* 0x000000b4b7b47221 */ /* 0x000fe20000010000 */
[----:B------:R-:W-:Y:S01]  /*84b0*/  LEA R242, P0, R165, UR18, 0x1 ;  /* 0x00000012a5f27c11 */ /* 0x000fe2000f8008ff */
[----:B------:R-:W-:Y:S02]  /*84c0*/  LDSM.16.MT88.4 R32, [R224+0x11800] ;  /* 0x01180000e020783b */ /* 0x000fe40000004200 */
[----:B------:R-:W-:Y:S01]  /*84d0*/  MUFU.EX2 R176, R176 ;  /* 0x000000b000b07308 */ /* 0x000fe20000000800 */
[----:B------:R-:W-:Y:S01]  /*84e0*/  FADD.FTZ R181, R181, R180 ;  /* 0x000000b4b5b57221 */ /* 0x000fe20000010000 */
[----:B------:R-:W-:-:S03]  /*84f0*/  LEA.HI.X R243, R165, UR19, R166, 0x1, P0 ;  /* 0x00000013a5f37c11 */ /* 0x000fc600080f0ca6 */
[----:B------:R-:W-:-:S03]  /*8500*/  FADD.FTZ R174, R174, R181 ;  /* 0x000000b5aeae7221 */ /* 0x000fc60000010000 */
[----:B------:R-:W3:Y:S01]  /*8510*/  MUFU.EX2 R179, R179 ;  /* 0x000000b300b37308 */ /* 0x000ee20000000800 */
[----:B--2---:R-:W-:Y:S01]  /*8520*/  F2FP.BF16.F32.PACK_AB R129, R185, R178 ;  /* 0x000000b2b981723e */ /* 0x004fe200000010ff */
[----:B------:R-:W-:-:S06]  /*8530*/  FADD.FTZ R185, R178, R185 ;  /* 0x000000b9b2b97221 */ /* 0x000fcc0000010000 */
[----:B------:R-:W-:Y:S08]  /*8540*/  MUFU.EX2 R177, R177 ;  /* 0x000000b100b17308 */ /* 0x000ff00000000800 */
[----:B------:R-:W2:Y:S01]  /*8550*/  MUFU.EX2 R172, R172 ;  /* 0x000000ac00ac7308 */ /* 0x000ea20000000800 */
[----:B---3--:R-:W-:-:S07]  /*8560*/  F2FP.BF16.F32.PACK_AB R131, R179, R176 ;  /* 0x000000b0b383723e */ /* 0x008fce00000010ff */
        /* <DEDUP_REMOVED lines=20> */
[C---:B------:R-:W-:Y:S06]  /*86b0*/  HMMA.16816.F32.BF16 R140, R128.reuse, R142, RZ ;  /* 0x0000008e808c723c */ /* 0x040fec00000418ff */
[C---:B------:R-:W-:Y:S01]  /*86c0*/  HMMA.16816.F32.BF16 R60, R128.reuse, R64, RZ ;  /* 0x00000040803c723c */ /* 0x040fe200000418ff */
[----:B------:R-:W-:Y:S05]  /*86d0*/  MUFU.EX2 R182, R182 ;  /* 0x000000b600b67308 */ /* 0x000fea0000000800 */
[----:B------:R-:W-:Y:S01]  /*86e0*/  HMMA.16816.F32.BF16 R64, R128, R66, RZ ;  /* 0x000000428040723c */ /* 0x000fe200000418ff */
[----:B---3--:R-:W-:-:S02]  /*86f0*/  F2FP.BF16.F32.PACK_AB R7, R0, R171 ;  /* 0x000000ab0007723e */ /* 0x008fc400000010ff */
[----:B------:R-:W2:Y:S03]  /*8700*/  MUFU.EX2 R187, R187 ;  /* 0x000000bb00bb7308 */ /* 0x000ea60000000800 */
[----:B------:R-:W-:Y:S06]  /*8710*/  HMMA.16816.F32.BF16 R76, R128, R80, RZ ;  /* 0x00000050804c723c */ /* 0x000fec00000418ff */
[C---:B------:R-:W-:Y:S01]  /*8720*/  HMMA.16816.F32.BF16 R152, R4.reuse, R20, R152 ;  /* 0x000000140498723c */ /* 0x040fe20000041898 */
[----:B------:R-:W-:Y:S05]  /*8730*/  MUFU.EX2 R184, R184 ;  /* 0x000000b800b87308 */ /* 0x000fea0000000800 */
[C---:B------:R-:W-:Y:S01]  /*8740*/  HMMA.16816.F32.BF16 R148, R4.reuse, R22, R148 ;  /* 0x000000160494723c */ /* 0x040fe20000041894 */
[----:B------:R-:W3:Y:S02]  /*8750*/  LDSM.16.MT88.4 R20, [R220+0x12800] ;  /* 0x01280000dc14783b */ /* 0x000ee40000004200 */
[----:B------:R-:W2:Y:S03]  /*8760*/  MUFU.EX2 R189, R189 ;  /* 0x000000bd00bd7308 */ /* 0x000ea60000000800 */
[C---:B-1----:R-:W-:Y:S05]  /*8770*/  HMMA.16816.F32.BF16 R136, R4.reuse, R12, R136 ;  /* 0x0000000c0488723c */ /* 0x042fea0000041888 */
[----:B------:R-:W-:Y:S01]  /*8780*/  MUFU.EX2 R186, R186 ;  /* 0x000000ba00ba7308 */ /* 0x000fe20000000800 */
[C---:B------:R-:W-:Y:S01]  /*8790*/  HMMA.16816.F32.BF16 R132, R4.reuse, R14, R132 ;  /* 0x0000000e0484723c */ /* 0x040fe20000041884 */
[----:B------:R-:W1:Y:S05]  /*87a0*/  LDSM.16.MT88.4 R12, [R222+0x14800] ;  /* 0x01480000de0c783b */ /* 0x000e6a0000004200 */
[C---:B----4-:R-:W-:Y:S01]  /*87b0*/  HMMA.16816.F32.BF16 R36, R4.reuse, R8, R36 ;  /* 0x000000080424723c */ /* 0x050fe20000041824 */
[----:B------:R-:W4:Y:S05]  /*87c0*/  MUFU.EX2 R193, R193 ;  /* 0x000000c100c17308 */ /* 0x000f2a0000000800 */
[----:B------:R-:W-:Y:S01]  /*87d0*/  HMMA.16816.F32.BF16 R40, R4, R10, R40 ;  /* 0x0000000a0428723c */ /* 0x000fe20000041828 */
[----:B------:R-:W2:Y:S02]  /*87e0*/  LDSM.16.MT88.4 R8, [R221+0x14800] ;  /* 0x01480000dd08783b */ /* 0x000ea40000004200 */
        /* <DEDUP_REMOVED lines=22> */
[C---:B------:R-:W-:Y:S06]  /*8950*/  HMMA.16816.F32.BF16 R48, R128.reuse, R50, RZ ;  /* 0x000000328030723c */ /* 0x040fec00000418ff */
[C---:B------:R-:W-:Y:S06]  /*8960*/  HMMA.16816.F32.BF16 R56, R128.reuse, R58, RZ ;  /* 0x0000003a8038723c */ /* 0x040fec00000418ff */
[C---:B------:R-:W-:Y:S06]  /*8970*/  HMMA.16816.F32.BF16 R72, R128.reuse, R74, RZ ;  /* 0x0000004a8048723c */ /* 0x040fec00000418ff */
[C---:B------:R-:W-:Y:S06]  /*8980*/  HMMA.16816.F32.BF16 R96, R128.reuse, R98, RZ ;  /* 0x000000628060723c */ /* 0x040fec00000418ff */
        /* <DEDUP_REMOVED lines=39> */
[C---:B-----5:R-:W-:Y:S06]  /*8c00*/  HMMA.16816.F32.BF16 R92, R4.reuse, R24, R92 ;  /* 0x00000018045c723c */ /* 0x060fec000004185c */
[C---:B------:R-:W-:Y:S01]  /*8c10*/  HMMA.16816.F32.BF16 R96, R4.reuse, R26, R96 ;  /* 0x0000001a0460723c */ /* 0x040fe20000041860 */
[----:B------:R-:W-:Y:S05]  /*8c20*/  LDSM.16.MT88.4 R24, [R220+0x11000] ;  /* 0x01100000dc18783b */ /* 0x000fea0000004200 */
[C---:B----4-:R-:W-:Y:S06]  /*8c30*/  HMMA.16816.F32.BF16 R108, R4.reuse, R16, R108 ;  /* 0x00000010046c723c */ /* 0x050fec000004186c */
[----:B------:R-:W-:Y:S01]  /*8c40*/  HMMA.16816.F32.BF16 R112, R4, R18, R112 ;  /* 0x000000120470723c */ /* 0x000fe20000041870 */
[----:B------:R-:W4:Y:S06]  /*8c50*/  LDSM.16.MT88.4 R16, [R221+0x11000] ;  /* 0x01100000dd10783b */ /* 0x000f2c0000004200 */
[----:B------:R-:W-:Y:S01]  /*8c60*/  F2FP.BF16.F32.PACK_AB R4, R187, R182 ;  /* 0x000000b6bb04723e */ /* 0x000fe200000010ff */
[----:B------:R-:W-:Y:S01]  /*8c70*/  FADD.FTZ R182, R182, R173 ;  /* 0x000000adb6b67221 */ /* 0x000fe20000010000 */
[----:B------:R-:W-:-:S02]  /*8c80*/  F2FP.BF16.F32.PACK_AB R6, R189, R184 ;  /* 0x000000b8bd06723e */ /* 0x000fc400000010ff */
[----:B------:R-:W-:Y:S01]  /*8c90*/  F2FP.BF16.F32.PACK_AB R5, R193, R186 ;  /* 0x000000bac105723e */ /* 0x000fe200000010ff */
[----:B------:R-:W-:Y:S01]  /*8ca0*/  FADD.FTZ R187, R187, R182 ;  /* 0x000000b6bbbb7221 */ /* 0x000fe20000010000 */
[----:B------:R-:W-:-:S03]  /*8cb0*/  F2FP.BF16.F32.PACK_AB R7, R197, R190 ;  /* 0x000000bec507723e */ /* 0x000fc600000010ff */
[----:B------:R-:W-:-:S04]  /*8cc0*/  FADD.FTZ R184, R184, R187 ;  /* 0x000000bbb8b87221 */ /* 0x000fc80000010000 */
[----:B---3--:R-:W-:Y:S01]  /*8cd0*/  HMMA.16816.F32.BF16 R160, R4, R20, R160 ;  /* 0x0000001404a0723c */ /* 0x008fe200000418a0 */
[----:B------:R-:W-:-:S05]  /*8ce0*/  FADD.FTZ R189, R189, R184 ;  /* 0x000000b8bdbd7221 */ /* 0x000fca0000010000 */
        /* <DEDUP_REMOVED lines=44> */
[C---:B----4-:R-:W-:Y:S06]  /*8fb0*/  HMMA.16816.F32.BF16 R108, R4.reuse, R16, R108 ;  /* 0x00000010046c723c */ /* 0x050fec000004186c */
        /* <DEDUP_REMOVED lines=23> */
[----:B------:R-:W-:Y:S01]  /*9130*/  HMMA.16816.F32.BF16 R152, R4, R28, R152 ;  /* 0x0000001c0498723c */ /* 0x000fe20000041898 */
[----:B------:R-:W-:-:S04]  /*9140*/  FADD.FTZ R20, R176, R185 ;  /* 0x000000b9b0147221 */ /* 0x000fc80000010000 */
[----:B------:R-:W-:Y:S01]  /*9150*/  FADD.FTZ R20, R179, R20 ;  /* 0x00000014b3147221 */ /* 0x000fe20000010000 */
[----:B------:R-:W-:Y:S01]  /*9160*/  HMMA.16816.F32.BF16 R148, R4, R30, R148 ;  /* 0x0000001e0494723c */ /* 0x000fe20000041894 */
[----:B------:R-:W3:Y:S02]  /*9170*/  LDSM.16.MT88.4 R28, [R222+0x15800] ;  /* 0x01580000de1c783b */ /* 0x000ee40000004200 */
[----:B------:R-:W-:-:S03]  /*9180*/  FADD.FTZ R175, R175, R20 ;  /* 0x00000014afaf7221 */ /* 0x000fc60000010000 */
[----:B------:R-:W-:Y:S01]  /*9190*/  HMMA.16816.F32.BF16 R144, R4, R24, R144 ;  /* 0x000000180490723c */ /* 0x000fe20000041890 */
[----:B------:R-:W-:-:S04]  /*91a0*/  FADD.FTZ R170, R170, R175 ;  /* 0x000000afaaaa7221 */ /* 0x000fc80000010000 */
[----:B------:R-:W-:Y:S01]  /*91b0*/  FADD.FTZ R171, R171, R170 ;  /* 0x000000aaabab7221 */ /* 0x000fe20000010000 */
[----:B------:R-:W-:Y:S01]  /*91c0*/  HMMA.16816.F32.BF16 R140, R4, R26, R140 ;  /* 0x0000001a048c723c */ /* 0x000fe2000004188c */
[----:B------:R-:W5:Y:S02]  /*91d0*/  LDSM.16.MT88.4 R24, [R221+0x15800] ;  /* 0x01580000dd18783b */ /* 0x000f640000004200 */
[----:B------:R-:W-:-:S03]  /*91e0*/  FADD.FTZ R171, R0, R171 ;  /* 0x000000ab00ab7221 */ /* 0x000fc60000010000 */
[----:B------:R-:W-:Y:S01]  /*91f0*/  HMMA.16816.F32.BF16 R52, R4, R16, R52 ;  /* 0x000000100434723c */ /* 0x000fe20000041834 */
[----:B------:R-:W-:-:S04]  /*9200*/  FADD.FTZ R186, R186, R171 ;  /* 0x000000abbaba7221 */ /* 0x000fc80000010000 */
[----:B------:R-:W-:Y:S01]  /*9210*/  FADD.FTZ R193, R193, R186 ;  /* 0x000000bac1c17221 */ /* 0x000fe20000010000 */
[----:B------:R-:W-:Y:S01]  /*9220*/  HMMA.16816.F32.BF16 R56, R4, R18, R56 ;  /* 0x000000120438723c */ /* 0x000fe20000041838 */
[----:B------:R-:W5:Y:S02]  /*9230*/  LDSM.16.MT88.4 R16, [R222+0x17800] ;  /* 0x01780000de10783b */ /* 0x000f640000004200 */
[----:B------:R-:W-:-:S03]  /*9240*/  FADD.FTZ R190, R190, R193 ;  /* 0x000000c1bebe7221 */ /* 0x000fc60000010000 */
[----:B-1----:R-:W-:Y:S01]  /*9250*/  HMMA.16816.F32.BF16 R68, R4, R12, R68 ;  /* 0x0000000c0444723c */ /* 0x002fe20000041844 */
[----:B------:R-:W-:-:S04]  /*9260*/  FADD.FTZ R197, R197, R190 ;  /* 0x000000bec5c57221 */ /* 0x000fc80000010000 */
[----:B------:R-:W-:Y:S01]  /*9270*/  FADD.FTZ R196, R196, R197 ;  /* 0x000000c5c4c47221 */ /* 0x000fe20000010000 */
[----:B------:R-:W-:Y:S01]  /*9280*/  HMMA.16816.F32.BF16 R72, R4, R14, R72 ;  /* 0x0000000e0448723c */ /* 0x000fe20000041848 */
[----:B------:R-:W1:Y:S02]  /*9290*/  LDSM.16.MT88.4 R12, [R221+0x17800] ;  /* 0x01780000dd0c783b */ /* 0x000e640000004200 */
[----:B------:R-:W-:-:S03]  /*92a0*/  FADD.FTZ R196, R199, R196 ;  /* 0x000000c4c7c47221 */ /* 0x000fc60000010000 */
[----:B--2---:R-:W-:Y:S01]  /*92b0*/  HMMA.16816.F32.BF16 R92, R4, R8, R92 ;  /* 0x00000008045c723c */ /* 0x004fe2000004185c */
[----:B------:R-:W-:-:S04]  /*92c0*/  FADD.FTZ R195, R195, R196 ;  /* 0x000000c4c3c37221 */ /* 0x000fc80000010000 */
[----:B------:R-:W-:Y:S01]  /*92d0*/  FADD.FTZ R245, R188, R195 ;  /* 0x000000c3bcf57221 */ /* 0x000fe20000010000 */
[C---:B------:R-:W-:Y:S01]  /*92e0*/  HMMA.16816.F32.BF16 R96, R4.reuse, R10, R96 ;  /* 0x0000000a0460723c */ /* 0x040fe20000041860 */
[----:B------:R-:W2:Y:S05]  /*92f0*/  LDSM.16.MT88.4 R8, [R220+0x17800] ;  /* 0x01780000dc08783b */ /* 0x000eaa0000004200 */
[C---:B----4-:R-:W-:Y:S06]  /*9300*/  HMMA.16816.F32.BF16 R60, R4.reuse, R32, R60 ;  /* 0x00000020043c723c */ /* 0x050fec000004183c */
[C---:B------:R-:W-:Y:S06]  /*9310*/  HMMA.16816.F32.BF16 R64, R4.reuse, R34, R64 ;  /* 0x000000220440723c */ /* 0x040fec0000041840 */
[C---:B---3--:R-:W-:Y:S06]  /*9320*/  HMMA.16816.F32.BF16 R76, R4.reuse, R28, R76 ;  /* 0x0000001c044c723c */ /* 0x048fec000004184c */
[C---:B------:R-:W-:Y:S06]  /*9330*/  HMMA.16816.F32.BF16 R80, R4.reuse, R30, R80 ;  /* 0x0000001e0450723c */ /* 0x040fec0000041850 */
[C---:B-----5:R-:W-:Y:S06]  /*9340*/  HMMA.16816.F32.BF16 R84, R4.reuse, R24, R84 ;  /* 0x000000180454723c */ /* 0x060fec0000041854 */
[C---:B------:R-:W-:Y:S06]  /*9350*/  HMMA.16816.F32.BF16 R88, R4.reuse, R26, R88 ;  /* 0x0000001a0458723c */ /* 0x040fec0000041858 */
[C---:B------:R-:W-:Y:S06]  /*9360*/  HMMA.16816.F32.BF16 R104, R4.reuse, R22, R104 ;  /* 0x000000160468723c */ /* 0x040fec0000041868 */
[C---:B------:R-:W-:Y:S06]  /*9370*/  HMMA.16816.F32.BF16 R108, R4.reuse, R16, R108 ;  /* 0x00000010046c723c */ /* 0x040fec000004186c */
        /* <DEDUP_REMOVED lines=89> */
.L_x_7811:
[----:B------:R-:W-:-:S04]  /*9910*/  ULEA UR4, -UR6, URZ, 0x6 ;  /* 0x0000003f06047291 */ /* 0x000fc8000f8e313f */
[----:B------:R-:W-:Y:S02]  /*9920*/  USHF.R.S32.HI UR7, URZ, 0x1f, UR4 ;  /* 0x0000001f3f077899 */ /* 0x000fe40008011404 */
[----:B------:R-:W-:-:S04]  /*9930*/  MOV R7, UR4 ;  /* 0x0000000400077c02 */ /* 0x000fc80008000f00 */
[----:B------:R-:W-:-:S07]  /*9940*/  MOV R0, UR7 ;  /* 0x0000000700007c02 */ /* 0x000fce0008000f00 */
.L_x_7812:
        /* <DEDUP_REMOVED lines=137> */
[----:B------:R-:W-:-:S02]  /*a1e0*/  ISETP.GE.AND P0, PT, R0, R233, PT ;  /* 0x000000e90000720c */ /* 0x000fc40003f06270 */
[-C--:B------:R-:W-:Y:S01]  /*a1f0*/  ISETP.LT.OR P1, PT, R0, R237.reuse, P1 ;  /* 0x000000ed0000720c */ /* 0x080fe20000f21670 */
[----:B------:R-:W-:Y:S01]  /*a200*/  @P5 STS.128 [R231+0x11800], RZ ;  /* 0x011800ffe7005388 */ /* 0x000fe20000000c00 */
[----:B------:R-:W-:Y:S02]  /*a210*/  ISETP.GE.AND P6, PT, R2, R236, PT ;  /* 0x000000ec0200720c */ /* 0x000fe40003fc6270 */
[----:B------:R-:W-:Y:S01]  /*a220*/  ISETP.LT.OR P0, PT, R0, R234, P0 ;  /* 0x000000ea0000720c */ /* 0x000fe20000701670 */
[----:B------:R-:W-:Y:S01]  /*a230*/  @!PT LDS RZ, [RZ] ;  /* 0x00000000fffff984 */ /* 0x000fe20000000800 */
[----:B------:R-:W-:Y:S01]  /*a240*/  @!PT LDS RZ, [RZ] ;  /* 0x00000000fffff984 */ /* 0x000fe20000000800 */
[----:B------:R-:W-:Y:S01]  /*a250*/  @!PT LDS RZ, [RZ] ;  /* 0x00000000fffff984 */ /* 0x000fe20000000800 */
[----:B------:R3:W-:Y:S01]  /*a260*/  @!P5 LDGSTS.E.BYPASS.LTC128B.128 [R231+0x11800], desc[UR26][R170.64] ;  /* 0x11800000aae7dfae */ /* 0x0007e2000b901d5a */
        /* <DEDUP_REMOVED lines=17> */
[----:B------:R-:W5:Y:S04]  /*a380*/  LDSM.16.M88.4 R32, [R229+0x8000] ;  /* 0x00800000e520783b */ /* 0x000f680000000200 */
[----:B-1----:R-:W1:Y:S04]  /*a390*/  LDSM.16.M88.4 R24, [R229+0x8800] ;  /* 0x00880000e518783b */ /* 0x002e680000000200 */
[----:B--2---:R-:W2:Y:S04]  /*a3a0*/  LDSM.16.M88.4 R16, [R229+0x9000] ;  /* 0x00900000e510783b */ /* 0x004ea80000000200 */
[----:B---3--:R-:W3:Y:S04]  /*a3b0*/  LDSM.16.M88.4 R168, [R229+0x9800] ;  /* 0x00980000e5a8783b */ /* 0x008ee80000000200 */
[----:B------:R-:W-:Y:S04]  /*a3c0*/  LDSM.16.M88.4 R8, [R228] ;  /* 0x00000000e408783b */ /* 0x000fe80000000200 */
[----:B------:R-:W3:Y:S04]  /*a3d0*/  LDSM.16.M88.4 R180, [R227] ;  /* 0x00000000e3b4783b */ /* 0x000ee80000000200 */
[----:B------:R-:W3:Y:S04]  /*a3e0*/  LDSM.16.M88.4 R12, [R219] ;  /* 0x00000000db0c783b */ /* 0x000ee80000000200 */
[----:B------:R-:W3:Y:S04]  /*a3f0*/  LDSM.16.M88.4 R196, [R218] ;  /* 0x00000000dac4783b */ /* 0x000ee80000000200 */
[----:B----4-:R-:W4:Y:S04]  /*a400*/  LDSM.16.M88.4 R176, [R217] ;  /* 0x00000000d9b0783b */ /* 0x010f280000000200 */
[----:B-----5:R-:W-:Y:S01]  /*a410*/  LDSM.16.M88.4 R172, [R223+0x8000] ;  /* 0x00800000dfac783b */ /* 0x020fe20000000200 */
[C---:B------:R-:W-:Y:S03]  /*a420*/  HMMA.16816.F32.BF16 R4, R184.reuse, R32, RZ ;  /* 0x00000020b804723c */ /* 0x040fe600000418ff */
[----:B------:R-:W-:Y:S04]  /*a430*/  LDSM.16.M88.4 R192, [R223+0x8800] ;  /* 0x00880000dfc0783b */ /* 0x000fe80000000200 */
        /* <DEDUP_REMOVED lines=9> */
[----:B------:R-:W1:Y:S05]  /*a4d0*/  LDSM.16.M88.4 R168, [R226] ;  /* 0x00000000e2a8783b */ /* 0x000e6a0000000200 */
[C---:B------:R-:W-:Y:S06]  /*a4e0*/  HMMA.16816.F32.BF16 R4, R8.reuse, R180, R4 ;  /* 0x000000b40804723c */ /* 0x040fec0000041804 */
        /* <DEDUP_REMOVED lines=30> */
[----:B------:R-:W5:Y:S05]  /*a6d0*/  LDSM.16.M88.4 R176, [R229+0xb800] ;  /* 0x00b80000e5b0783b */ /* 0x000f6a0000000200 */
[C---:B------:R-:W-:Y:S06]  /*a6e0*/  HMMA.16816.F32.BF16 R20, R8.reuse, R196, R20 ;  /* 0x000000c40814723c */ /* 0x040fec0000041814 */
[C---:B------:R-:W-:Y:S01]  /*a6f0*/  HMMA.16816.F32.BF16 R16, R8.reuse, R198, R16 ;  /* 0x000000c60810723c */ /* 0x040fe20000041810 */
[----:B------:R-:W-:Y:S05]  /*a700*/  LDSM.16.M88.4 R196, [R223+0xb000] ;  /* 0x00b00000dfc4783b */ /* 0x000fea0000000200 */
[C---:B--2---:R-:W-:Y:S06]  /*a710*/  HMMA.16816.F32.BF16 R188, R8.reuse, R12, R188 ;  /* 0x0000000c08bc723c */ /* 0x044fec00000418bc */
[----:B------:R-:W-:Y:S01]  /*a720*/  HMMA.16816.F32.BF16 R184, R8, R14, R184 ;  /* 0x0000000e08b8723c */ /* 0x000fe200000418b8 */
[----:B------:R-:W-:Y:S04]  /*a730*/  LDSM.16.M88.4 R8, [R228+0x2000] ;  /* 0x00200000e408783b */ /* 0x000fe80000000200 */
        /* <DEDUP_REMOVED lines=10> */
[C---:B-----5:R-:W-:Y:S06]  /*a7e0*/  HMMA.16816.F32.BF16 R188, R168.reuse, R176, R188 ;  /* 0x000000b0a8bc723c */ /* 0x060fec00000418bc */
[----:B------:R-:W-:Y:S01]  /*a7f0*/  HMMA.16816.F32.BF16 R184, R168, R178, R184 ;  /* 0x000000b2a8b8723c */ /* 0x000fe200000418b8 */
[----:B------:R-:W-:Y:S04]  /*a800*/  LDSM.16.M88.4 R176, [R226+0x2000] ;  /* 0x00200000e2b0783b */ /* 0x000fe80000000200 */
        /* <DEDUP_REMOVED lines=10> */
[C---:B-1----:R-:W-:Y:S06]  /*a8b0*/  HMMA.16816.F32.BF16 R188, R8.reuse, R172, R188 ;  /* 0x000000ac08bc723c */ /* 0x042fec00000418bc */
[----:B------:R-:W-:Y:S01]  /*a8c0*/  HMMA.16816.F32.BF16 R184, R8, R174, R184 ;  /* 0x000000ae08b8723c */ /* 0x000fe200000418b8 */
[----:B------:R-:W-:Y:S04]  /*a8d0*/  LDSM.16.M88.4 R8, [R225+0x2000] ;  /* 0x00200000e108783b */ /* 0x000fe80000000200 */
[----:B------:R-:W1:Y:S01]  /*a8e0*/  LDSM.16.M88.4 R172, [R216+0x2000] ;  /* 0x00200000d8ac783b */ /* 0x000e620000000200 */
[C---:B-----5:R-:W-:Y:S06]  /*a8f0*/  HMMA.16816.F32.BF16 R4, R176.reuse, R168, R4 ;  /* 0x000000a8b004723c */ /* 0x060fec0000041804 */
[C---:B------:R-:W-:Y:S01]  /*a900*/  HMMA.16816.F32.BF16 R32, R176.reuse, R170, R32 ;  /* 0x000000aab020723c */ /* 0x040fe20000041820 */
[----:B------:R-:W4:Y:S05]  /*a910*/  LDSM.16.M88.4 R168, [R216+0x3000] ;  /* 0x00300000d8a8783b */ /* 0x000f2a0000000200 */
        /* <DEDUP_REMOVED lines=18> */
[----:B------:R-:W-:Y:S05]  /*aa40*/  LDSM.16.M88.4 R168, [R210] ;  /* 0x00000000d2a8783b */ /* 0x000fea0000000200 */
        /* <DEDUP_REMOVED lines=51> */
[----:B------:R-:W-:Y:S05]  /*ad80*/  LDSM.16.M88.4 R192, [R204] ;  /* 0x00000000ccc0783b */ /* 0x000fea0000000200 */
[C---:B---3--:R-:W-:Y:S06]  /*ad90*/  HMMA.16816.F32.BF16 R188, R172.reuse, R176, R188 ;  /* 0x000000b0acbc723c */ /* 0x048fec00000418bc */
[----:B------:R-:W-:Y:S01]  /*ada0*/  HMMA.16816.F32.BF16 R184, R172, R178, R184 ;  /* 0x000000b2acb8723c */ /* 0x000fe200000418b8 */
[----:B------:R-:W2:Y:S04]  /*adb0*/  LDSM.16.M88.4 R172, [R207] ;  /* 0x00000000cfac783b */ /* 0x000ea80000000200 */
[----:B------:R-:W3:Y:S01]  /*adc0*/  LDSM.16.M88.4 R176, [R229+0xf800] ;  /* 0x00f80000e5b0783b */ /* 0x000ee20000000200 */
[C---:B----4-:R-:W-:Y:S06]  /*add0*/  HMMA.16816.F32.BF16 R4, R168.reuse, R12, R4 ;  /* 0x0000000ca804723c */ /* 0x050fec0000041804 */
[C---:B------:R-:W-:Y:S01]  /*ade0*/  HMMA.16816.F32.BF16 R32, R168.reuse, R14, R32 ;  /* 0x0000000ea820723c */ /* 0x040fe20000041820 */
[----:B------:R-:W4:Y:S05]  /*adf0*/  LDSM.16.M88.4 R12, [R206] ;  /* 0x00000000ce0c783b */ /* 0x000f2a0000000200 */
[C---:B-1----:R-:W-:Y:S06]  /*ae00*/  HMMA.16816.F32.BF16 R28, R168.reuse, R8, R28 ;  /* 0x00000008a81c723c */ /* 0x042fec000004181c */
[C---:B------:R-:W-:Y:S01]  /*ae10*/  HMMA.16816.F32.BF16 R24, R168.reuse, R10, R24 ;  /* 0x0000000aa818723c */ /* 0x040fe20000041818 */
[----:B------:R-:W1:Y:S05]  /*ae20*/  LDSM.16.M88.4 R8, [R205] ;  /* 0x00000000cd08783b */ /* 0x000e6a0000000200 */
[C---:B------:R-:W-:Y:S06]  /*ae30*/  HMMA.16816.F32.BF16 R20, R168.reuse, R180, R20 ;  /* 0x000000b4a814723c */ /* 0x040fec0000041814 */
[----:B------:R-:W-:Y:S01]  /*ae40*/  HMMA.16816.F32.BF16 R16, R168, R182, R16 ;  /* 0x000000b6a810723c */ /* 0x000fe20000041810 */
[----:B------:R-:W5:Y:S05]  /*ae50*/  LDSM.16.M88.4 R180, [R226+0x6000] ;  /* 0x00600000e2b4783b */ /* 0x000f6a0000000200 */
[----:B--2---:R-:W-:Y:S06]  /*ae60*/  HMMA.16816.F32.BF16 R4, R196, R172, R4 ;  /* 0x000000acc404723c */ /* 0x004fec0000041804 */
[----:B---3--:R-:W-:Y:S06]  /*ae70*/  HMMA.16816.F32.BF16 R188, R168, R176, R188 ;  /* 0x000000b0a8bc723c */ /* 0x008fec00000418bc */
[C---:B----4-:R-:W-:Y:S06]  /*ae80*/  HMMA.16816.F32.BF16 R28, R196.reuse, R12, R28 ;  /* 0x0000000cc41c723c */ /* 0x050fec000004181c */
[C---:B------:R-:W-:Y:S01]  /*ae90*/  HMMA.16816.F32.BF16 R24, R196.reuse, R14, R24 ;  /* 0x0000000ec418723c */ /* 0x040fe20000041818 */
[----:B------:R-:W-:Y:S05]  /*aea0*/  LDSM.16.M88.4 R12, [R225+0x6000] ;  /* 0x00600000e10c783b */ /* 0x000fea0000000200 */
[C---:B-1----:R-:W-:Y:S06]  /*aeb0*/  HMMA.16816.F32.BF16 R20, R196.reuse, R8, R20 ;  /* 0x00000008c414723c */ /* 0x042fec0000041814 */
[----:B------:R-:W-:Y:S01]  /*aec0*/  HMMA.16816.F32.BF16 R16, R196, R10, R16 ;  /* 0x0000000ac410723c */ /* 0x000fe20000041810 */
[----:B------:R-:W1:Y:S05]  /*aed0*/  LDSM.16.M88.4 R8, [R216+0x6000] ;  /* 0x00600000d808783b */ /* 0x000e6a0000000200 */
[----:B------:R-:W-:Y:S01]  /*aee0*/  HMMA.16816.F32.BF16 R184, R168, R178, R184 ;  /* 0x000000b2a8b8723c */ /* 0x000fe200000418b8 */
[----:B------:R-:W2:Y:S04]  /*aef0*/  LDSM.16.M88.4 R168, [R223+0xf800] ;  /* 0x00f80000dfa8783b */ /* 0x000ea80000000200 */
[----:B------:R-:W3:Y:S01]  /*af00*/  LDSM.16.M88.4 R176, [R223+0xe800] ;  /* 0x00e80000dfb0783b */ /* 0x000ee20000000200 */
[----:B-----5:R-:W-:Y:S06]  /*af10*/  HMMA.16816.F32.BF16 R4, R180, R200, R4 ;  /* 0x000000c8b404723c */ /* 0x020fec0000041804 */
[C---:B------:R-:W-:Y:S01]  /*af20*/  HMMA.16816.F32.BF16 R32, R196.reuse, R174, R32 ;  /* 0x000000aec420723c */ /* 0x040fe20000041820 */
[----:B------:R-:W4:Y:S05]  /*af30*/  LDSM.16.M88.4 R172, [R223+0xf000] ;  /* 0x00f00000dfac783b */ /* 0x000f2a0000000200 */
[C---:B------:R-:W-:Y:S06]  /*af40*/  HMMA.16816.F32.BF16 R188, R196.reuse, R192, R188 ;  /* 0x000000c0c4bc723c */ /* 0x040fec00000418bc */
[----:B------:R-:W-:Y:S06]  /*af50*/  HMMA.16816.F32.BF16 R184, R196, R194, R184 ;  /* 0x000000c2c4b8723c */ /* 0x000fec00000418b8 */
[----:B-1----:R-:W-:Y:S06]  /*af60*/  HMMA.16816.F32.BF16 R4, R12, R8, R4 ;  /* 0x000000080c04723c */ /* 0x002fec0000041804 */
[----:B------:R-:W-:Y:S01]  /*af70*/  HMMA.16816.F32.BF16 R32, R180, R202, R32 ;  /* 0x000000cab420723c */ /* 0x000fe20000041820 */
[----:B------:R-:W-:-:S02]  /*af80*/  IMAD.IADD R9, R238, 0x1, -R0 ;  /* 0x00000001ee097824 */ /* 0x000fc400078e0a00 */
[----:B------:R-:W-:-:S03]  /*af90*/  IMAD.IADD R8, R235, 0x1, -R0 ;  /* 0x00000001eb087824 */ /* 0x000fc600078e0a00 */
[C---:B--2---:R-:W-:Y:S01]  /*afa0*/  HMMA.16816.F32.BF16 R188, R180.reuse, R168, R188 ;  /* 0x000000a8b4bc723c */ /* 0x044fe200000418bc */
[----:B------:R-:W-:Y:S02]  /*afb0*/  IABS R167, R9 ;  /* 0x0000000900a77213 */ /* 0x000fe40000000000 */
[----:B------:R-:W-:Y:S02]  /*afc0*/  IABS R9, R8 ;  /* 0x0000000800097213 */ /* 0x000fe40000000000 */
[----:B------:R-:W-:Y:S01]  /*afd0*/  I2FP.F32.S32 R167, R167 ;  /* 0x000000a700a77245 */ /* 0x000fe20000201400 */
[----:B------:R-:W-:Y:S01]  /*afe0*/  HMMA.16816.F32.BF16 R184, R180, R170, R184 ;  /* 0x000000aab4b8723c */ /* 0x000fe200000418b8 */
[----:B------:R-:W-:Y:S01]  /*aff0*/  IMAD.IADD R168, R238, 0x1, -R2 ;  /* 0x00000001eea87824 */ /* 0x000fe200078e0a02 */
[----:B------:R-:W-:-:S04]  /*b000*/  I2FP.F32.S32 R9, R9 ;  /* 0x0000000900097245 */ /* 0x000fc80000201400 */
[----:B------:R-:W-:Y:S01]  /*b010*/  IABS R8, R168 ;  /* 0x000000a800087213 */ /* 0x000fe20000000000 */
[----:B---3--:R-:W-:Y:S01]  /*b020*/  HMMA.16816.F32.BF16 R28, R180, R176, R28 ;  /* 0x000000b0b41c723c */ /* 0x008fe2000004181c */
[----:B------:R-:W1:Y:S01]  /*b030*/  LDSM.16.M88.4 R168, [R216+0x6800] ;  /* 0x00680000d8a8783b */ /* 0x000e620000000200 */
[----:B------:R-:W-:Y:S01]  /*b040*/  FFMA.FTZ R4, R167, -UR14, R4 ;  /* 0x8000000ea7047c23 */ /* 0x000fe20008010004 */
[----:B------:R-:W-:Y:S01]  /*b050*/  I2FP.F32.S32 R8, R8 ;  /* 0x0000000800087245 */ /* 0x000fe20000201400 */
[----:B------:R-:W-:Y:S01]  /*b060*/  FFMA.FTZ R6, R9, -UR14, R6 ;  /* 0x8000000e09067c23 */ /* 0x000fe20008010006 */
[----:B------:R-:W-:Y:S01]  /*b070*/  VIADD R9, R0, 0x8 ;  /* 0x0000000800097836 */ /* 0x000fe20000000000 */
[----:B------:R-:W-:Y:S02]  /*b080*/  HMMA.16816.F32.BF16 R32, R12, R10, R32 ;  /* 0x0000000a0c20723c */ /* 0x000fe40000041820 */
[----:B------:R-:W-:Y:S01]  /*b090*/  FFMA.FTZ R5, R8, -UR14, R5 ;  /* 0x8000000e08057c23 */ /* 0x000fe20008010005 */
[----:B------:R-:W-:-:S03]  /*b0a0*/  IMAD.IADD R8, R235, 0x1, -R2 ;  /* 0x00000001eb087824 */ /* 0x000fc600078e0a02 */
[C---:B----4-:R-:W-:Y:S01]  /*b0b0*/  HMMA.16816.F32.BF16 R20, R180.reuse, R172, R20 ;  /* 0x000000acb414723c */ /* 0x050fe20000041814 */
[--C-:B------:R-:W-:Y:S01]  /*b0c0*/  IMAD.IADD R10, R238, 0x1, -R9.reuse ;  /* 0x00000001ee0a7824 */ /* 0x100fe200078e0a09 */
[----:B------:R-:W-:Y:S02]  /*b0d0*/  IABS R8, R8 ;  /* 0x0000000800087213 */ /* 0x000fe40000000000 */
[----:B------:R-:W-:Y:S01]  /*b0e0*/  FSEL R167, R5, -INF , !P6 ;  /* 0xff80000005a77808 */ /* 0x000fe20007000000 */
[----:B------:R-:W-:Y:S01]  /*b0f0*/  IMAD.IADD R5, R235, 0x1, -R9 ;  /* 0x00000001eb057824 */ /* 0x000fe200078e0a09 */
[-C--:B------:R-:W-:Y:S01]  /*b100*/  ISETP.GE.AND P6, PT, R9, R233.reuse, PT ;  /* 0x000000e90900720c */ /* 0x080fe20003fc6270 */
[----:B------:R-:W-:Y:S01]  /*b110*/  HMMA.16816.F32.BF16 R24, R180, R178, R24 ;  /* 0x000000b2b418723c */ /* 0x000fe20000041818 */
[----:B------:R-:W-:Y:S01]  /*b120*/  FSEL R173, R4, -INF , !P1 ;  /* 0xff80000004ad7808 */ /* 0x000fe20004800000 */
[----:B------:R-:W-:Y:S01]  /*b130*/  VIADD R4, R0, 0x9 ;  /* 0x0000000900047836 */ /* 0x000fe20000000000 */
[----:B------:R-:W-:-:S02]  /*b140*/  ISETP.GE.AND P1, PT, R2, R233, PT ;  /* 0x000000e90200720c */ /* 0x000fc40003f26270 */
[----:B------:R-:W-:Y:S01]  /*b150*/  IABS R10, R10 ;  /* 0x0000000a000a7213 */ /* 0x000fe20000000000 */
[----:B------:R-:W-:Y:S01]  /*b160*/  HMMA.16816.F32.BF16 R16, R180, R174, R16 ;  /* 0x000000aeb410723c */ /* 0x000fe20000041810 */
[----:B------:R-:W-:Y:S02]  /*b170*/  ISETP.LT.OR P1, PT, R2, R234, P1 ;  /* 0x000000ea0200720c */ /* 0x000fe40000f21670 */
[----:B------:R-:W-:Y:S01]  /*b180*/  FSEL R2, R6, -INF , !P0 ;  /* 0xff80000006027808 */ /* 0x000fe20004000000 */
[----:B------:R-:W-:Y:S01]  /*b190*/  IMAD.IADD R6, R238, 0x1, -R4 ;  /* 0x00000001ee067824 */ /* 0x000fe200078e0a04 */
[C---:B------:R-:W-:Y:S02]  /*b1a0*/  ISETP.GE.AND P0, PT, R9.reuse, R236, PT ;  /* 0x000000ec0900720c */ /* 0x040fe40003f06270 */
[----:B------:R-:W-:Y:S02]  /*b1b0*/  I2FP.F32.S32 R8, R8 ;  /* 0x0000000800087245 */ /* 0x000fe40000201400 */
[----:B------:R-:W-:-:S02]  /*b1c0*/  ISETP.LT.OR P0, PT, R9, R237, P0 ;  /* 0x000000ed0900720c */ /* 0x000fc40000701670 */
[----:B------:R-:W-:Y:S01]  /*b1d0*/  ISETP.LT.OR P6, PT, R9, R234, P6 ;  /* 0x000000ea0900720c */ /* 0x000fe200037c1670 */
[----:B------:R-:W-:Y:S01]  /*b1e0*/  FFMA.FTZ R7, R8, -UR14, R7 ;  /* 0x8000000e08077c23 */ /* 0x000fe20008010007 */
[----:B------:R-:W-:Y:S01]  /*b1f0*/  I2FP.F32.S32 R9, R10 ;  /* 0x0000000a00097245 */ /* 0x000fe20000201400 */
[----:B------:R-:W-:Y:S01]  /*b200*/  IMAD.IADD R10, R235, 0x1, -R4 ;  /* 0x00000001eb0a7824 */ /* 0x000fe200078e0a04 */
[----:B------:R-:W-:Y:S01]  /*b210*/  IABS R5, R5 ;  /* 0x0000000500057213 */ /* 0x000fe20000000000 */
[C---:B-1----:R-:W-:Y:S01]  /*b220*/  HMMA.16816.F32.BF16 R28, R12.reuse, R168, R28 ;  /* 0x000000a80c1c723c */ /* 0x042fe2000004181c */
[----:B------:R-:W-:Y:S01]  /*b230*/  IABS R6, R6 ;  /* 0x0000000600067213 */ /* 0x000fe20000000000 */
[----:B------:R-:W-:Y:S01]  /*b240*/  FFMA.FTZ R9, R9, -UR14, R32 ;  /* 0x8000000e09097c23 */ /* 0x000fe20008010020 */
[----:B------:R-:W-:Y:S01]  /*b250*/  I2FP.F32.S32 R5, R5 ;  /* 0x0000000500057245 */ /* 0x000fe20000201400 */
[----:B------:R-:W-:Y:S01]  /*b260*/  VIADD R32, R0, 0x10 ;  /* 0x0000001000207836 */ /* 0x000fe20000000000 */
[----:B------:R-:W-:Y:S01]  /*b270*/  I2FP.F32.S32 R6, R6 ;  /* 0x0000000600067245 */ /* 0x000fe20000201400 */
[----:B------:R-:W-:Y:S01]  /*b280*/  HMMA.16816.F32.BF16 R24, R12, R170, R24 ;  /* 0x000000aa0c18723c */ /* 0x000fe20000041818 */
[----:B------:R-:W-:Y:S01]  /*b290*/  FSEL R198, R7, -INF , !P1 ;  /* 0xff80000007c67808 */ /* 0x000fe20004800000 */
[----:B------:R-:W-:Y:S01]  /*b2a0*/  FFMA.FTZ R5, R5, -UR14, R34 ;  /* 0x8000000e05057c23 */ /* 0x000fe20008010022 */
[----:B------:R-:W-:Y:S01]  /*b2b0*/  ISETP.GE.AND P1, PT, R4, R236, PT ;  /* 0x000000ec0400720c */ /* 0x000fe20003f26270 */
[----:B------:R-:W-:Y:S01]  /*b2c0*/  FFMA.FTZ R6, R6, -UR14, R33 ;  /* 0x8000000e06067c23 */ /* 0x000fe20008010021 */
[----:B------:R-:W-:Y:S01]  /*b2d0*/  FSEL R175, R9, -INF , !P0 ;  /* 0xff80000009af7808 */ /* 0x000fe20004000000 */
[----:B------:R-:W-:Y:S01]  /*b2e0*/  VIADD R9, R0, 0x11 ;  /* 0x0000001100097836 */ /* 0x000fe20000000000 */
[----:B------:R-:W-:Y:S01]  /*b2f0*/  ISETP.GE.AND P0, PT, R4, R233, PT ;  /* 0x000000e90400720c */ /* 0x000fe20003f06270 */
[--C-:B------:R-:W-:Y:S01]  /*b300*/  IMAD.IADD R33, R238, 0x1, -R32.reuse ;  /* 0x00000001ee217824 */ /* 0x100fe200078e0a20 */
[----:B------:R-:W-:Y:S01]  /*b310*/  ISETP.LT.OR P1, PT, R4, R237, P1 ;  /* 0x000000ed0400720c */ /* 0x000fe20000f21670 */
[----:B------:R-:W-:Y:S01]  /*b320*/  IMAD.IADD R8, R238, 0x1, -R9 ;  /* 0x00000001ee087824 */ /* 0x000fe200078e0a09 */
[----:B------:R-:W-:Y:S01]  /*b330*/  IABS R10, R10 ;  /* 0x0000000a000a7213 */ /* 0x000fe20000000000 */
[----:B------:R-:W-:Y:S01]  /*b340*/  IMAD.IADD R11, R235, 0x1, -R32 ;  /* 0x00000001eb0b7824 */ /* 0x000fe200078e0a20 */
[----:B------:R-:W-:-:S02]  /*b350*/  ISETP.LT.OR P0, PT, R4, R234, P0 ;  /* 0x000000ea0400720c */ /* 0x000fc40000701670 */
[----:B------:R-:W-:Y:S02]  /*b360*/  FSEL R182, R5, -INF , !P6 ;  /* 0xff80000005b67808 */ /* 0x000fe40007000000 */
[----:B------:R-:W-:Y:S02]  /*b370*/  FSEL R201, R6, -INF , !P1 ;  /* 0xff80000006c97808 */ /* 0x000fe40004800000 */
[----:B------:R-:W1:Y:S01]  /*b380*/  LDSM.16.M88.4 R4, [R216+0x7000] ;  /* 0x00700000d804783b */ /* 0x000e620000000200 */
[----:B------:R-:W-:Y:S02]  /*b390*/  I2FP.F32.S32 R10, R10 ;  /* 0x0000000a000a7245 */ /* 0x000fe40000201400 */
[----:B------:R-:W-:Y:S02]  /*b3a0*/  IABS R33, R33 ;  /* 0x0000002100217213 */ /* 0x000fe40000000000 */
[----:B------:R-:W-:Y:S01]  /*b3b0*/  IABS R8, R8 ;  /* 0x0000000800087213 */ /* 0x000fe20000000000 */
[----:B------:R-:W-:Y:S01]  /*b3c0*/  FFMA.FTZ R35, R10, -UR14, R35 ;  /* 0x8000000e0a237c23 */ /* 0x000fe20008010023 */
[----:B------:R-:W-:Y:S01]  /*b3d0*/  I2FP.F32.S32 R33, R33 ;  /* 0x0000002100217245 */ /* 0x000fe20000201400 */
[----:B------:R-:W-:Y:S01]  /*b3e0*/  IMAD.IADD R10, R235, 0x1, -R9 ;  /* 0x00000001eb0a7824 */ /* 0x000fe200078e0a09 */
[----:B------:R-:W-:-:S02]  /*b3f0*/  ISETP.GE.AND P6, PT, R32, R236, PT ;  /* 0x000000ec2000720c */ /* 0x000fc40003fc6270 */
[----:B------:R-:W-:Y:S01]  /*b400*/  I2FP.F32.S32 R8, R8 ;  /* 0x0000000800087245 */ /* 0x000fe20000201400 */
[----:B------:R-:W-:Y:S01]  /*b410*/  FFMA.FTZ R28, R33, -UR14, R28 ;  /* 0x8000000e211c7c23 */ /* 0x000fe2000801001c */
[----:B------:R-:W-:Y:S02]  /*b420*/  FSEL R200, R35, -INF , !P0 ;  /* 0xff80000023c87808 */ /* 0x000fe40004000000 */
[----:B------:R-:W-:Y:S01]  /*b430*/  ISETP.LT.OR P6, PT, R32, R237, P6 ;  /* 0x000000ed2000720c */ /* 0x000fe200037c1670 */
[----:B------:R-:W-:Y:S01]  /*b440*/  FFMA.FTZ R29, R8, -UR14, R29 ;  /* 0x8000000e081d7c23 */ /* 0x000fe2000801001d */
[C---:B------:R-:W-:Y:S01]  /*b450*/  ISETP.GE.AND P0, PT, R9.reuse, R236, PT ;  /* 0x000000ec0900720c */ /* 0x040fe20003f06270 */
[----:B------:R-:W-:Y:S01]  /*b460*/  VIADD R8, R0, 0x19 ;  /* 0x0000001900087836 */ /* 0x000fe20000000000 */
[----:B------:R-:W-:Y:S02]  /*b470*/  IABS R11, R11 ;  /* 0x0000000b000b7213 */ /* 0x000fe40000000000 */
[----:B------:R-:W-:Y:S01]  /*b480*/  FSEL R199, R28, -INF , !P6 ;  /* 0xff8000001cc77808 */ /* 0x000fe20007000000 */
[----:B------:R-:W-:Y:S01]  /*b490*/  VIADD R28, R0, 0x18 ;  /* 0x00000018001c7836 */ /* 0x000fe20000000000 */
[----:B------:R-:W-:-:S02]  /*b4a0*/  ISETP.LT.OR P0, PT, R9, R237, P0 ;  /* 0x000000ed0900720c */ /* 0x000fc40000701670 */
[----:B------:R-:W-:Y:S02]  /*b4b0*/  I2FP.F32.S32 R11, R11 ;  /* 0x0000000b000b7245 */ /* 0x000fe40000201400 */
[----:B------:R-:W-:Y:S01]  /*b4c0*/  FSEL R197, R29, -INF , !P0 ;  /* 0xff8000001dc57808 */ /* 0x000fe20004000000 */
[----:B------:R-:W-:Y:S01]  /*b4d0*/  IMAD.IADD R29, R238, 0x1, -R28 ;  /* 0x00000001ee1d7824 */ /* 0x000fe200078e0a1c */
[-C--:B------:R-:W-:Y:S01]  /*b4e0*/  ISETP.GE.AND P1, PT, R32, R233.reuse, PT ;  /* 0x000000e92000720c */ /* 0x080fe20003f26270 */
[----:B------:R-:W-:Y:S01]  /*b4f0*/  FFMA.FTZ R30, R11, -UR14, R30 ;  /* 0x8000000e0b1e7c23 */ /* 0x000fe2000801001e */
[----:B------:R-:W-:Y:S01]  /*b500*/  IABS R10, R10 ;  /* 0x0000000a000a7213 */ /* 0x000fe20000000000 */
[----:B------:R-:W-:Y:S01]  /*b510*/  IMAD.IADD R11, R235, 0x1, -R28 ;  /* 0x00000001eb0b7824 */ /* 0x000fe200078e0a1c */
[----:B------:R-:W-:Y:S02]  /*b520*/  ISETP.GE.AND P6, PT, R9, R233, PT ;  /* 0x000000e90900720c */ /* 0x000fe40003fc6270 */
[----:B------:R-:W-:-:S02]  /*b530*/  IABS R29, R29 ;  /* 0x0000001d001d7213 */ /* 0x000fc40000000000 */
[----:B------:R-:W-:Y:S02]  /*b540*/  ISETP.LT.OR P1, PT, R32, R234, P1 ;  /* 0x000000ea2000720c */ /* 0x000fe40000f21670 */
[----:B------:R-:W-:Y:S01]  /*b550*/  I2FP.F32.S32 R10, R10 ;  /* 0x0000000a000a7245 */ /* 0x000fe20000201400 */
[C---:B-1----:R-:W-:Y:S01]  /*b560*/  HMMA.16816.F32.BF16 R20, R12.reuse, R4, R20 ;  /* 0x000000040c14723c */ /* 0x042fe20000041814 */
[----:B------:R-:W-:Y:S01]  /*b570*/  ISETP.LT.OR P6, PT, R9, R234, P6 ;  /* 0x000000ea0900720c */ /* 0x000fe200037c1670 */
[----:B------:R-:W-:Y:S01]  /*b580*/  IMAD.IADD R9, R238, 0x1, -R8 ;  /* 0x00000001ee097824 */ /* 0x000fe200078e0a08 */
[----:B------:R-:W-:Y:S01]  /*b590*/  I2FP.F32.S32 R29, R29 ;  /* 0x0000001d001d7245 */ /* 0x000fe20000201400 */
[----:B------:R-:W-:Y:S01]  /*b5a0*/  FFMA.FTZ R31, R10, -UR14, R31 ;  /* 0x8000000e0a1f7c23 */ /* 0x000fe2000801001f */
[----:B------:R-:W-:Y:S01]  /*b5b0*/  FSEL R30, R30, -INF , !P1 ;  /* 0xff8000001e1e7808 */ /* 0x000fe20004800000 */
[----:B------:R-:W-:Y:S01]  /*b5c0*/  HMMA.16816.F32.BF16 R16, R12, R6, R16 ;  /* 0x000000060c10723c */ /* 0x000fe20000041810 */
[----:B------:R-:W-:Y:S01]  /*b5d0*/  IABS R11, R11 ;  /* 0x0000000b000b7213 */ /* 0x000fe20000000000 */
[----:B------:R-:W-:Y:S01]  /*b5e0*/  FFMA.FTZ R24, R29, -UR14, R24 ;  /* 0x8000000e1d187c23 */ /* 0x000fe20008010018 */
[----:B------:R-:W-:Y:S01]  /*b5f0*/  ISETP.GE.AND P1, PT, R28, R236, PT ;  /* 0x000000ec1c00720c */ /* 0x000fe20003f26270 */
[----:B------:R-:W-:Y:S01]  /*b600*/  VIADD R5, R0, 0x20 ;  /* 0x0000002000057836 */ /* 0x000fe20000000000 */
[----:B------:R-:W-:-:S02]  /*b610*/  I2FP.F32.S32 R11, R11 ;  /* 0x0000000b000b7245 */ /* 0x000fc40000201400 */
[C---:B------:R-:W-:Y:S02]  /*b620*/  ISETP.LT.OR P1, PT, R28.reuse, R237, P1 ;  /* 0x000000ed1c00720c */ /* 0x040fe40000f21670 */
[----:B------:R-:W-:Y:S01]  /*b630*/  IABS R9, R9 ;  /* 0x0000000900097213 */ /* 0x000fe20000000000 */
[----:B------:R-:W-:Y:S01]  /*b640*/  FFMA.FTZ R11, R11, -UR14, R26 ;  /* 0x8000000e0b0b7c23 */ /* 0x000fe2000801001a */
[----:B------:R-:W-:Y:S01]  /*b650*/  ISETP.GE.AND P0, PT, R28, R233, PT ;  /* 0x000000e91c00720c */ /* 0x000fe20003f06270 */
[----:B------:R-:W-:Y:S01]  /*b660*/  IMAD.IADD R26, R235, 0x1, -R8 ;  /* 0x00000001eb1a7824 */ /* 0x000fe200078e0a08 */
[----:B------:R-:W-:Y:S02]  /*b670*/  FSEL R34, R31, -INF , !P6 ;  /* 0xff8000001f227808 */ /* 0x000fe40007000000 */
[----:B------:R-:W-:Y:S02]  /*b680*/  I2FP.F32.S32 R4, R9 ;  /* 0x0000000900047245 */ /* 0x000fe40000201400 */
[----:B------:R-:W-:-:S02]  /*b690*/  FSEL R31, R24, -INF , !P1 ;  /* 0xff800000181f7808 */ /* 0x000fc40004800000 */
[----:B------:R-:W-:Y:S01]  /*b6a0*/  ISETP.LT.OR P0, PT, R28, R234, P0 ;  /* 0x000000ea1c00720c */ /* 0x000fe20000701670 */
[----:B------:R-:W-:Y:S01]  /*b6b0*/  FFMA.FTZ R25, R4, -UR14, R25 ;  /* 0x8000000e04197c23 */ /* 0x000fe20008010019 */
[----:B------:R-:W-:Y:S01]  /*b6c0*/  ISETP.GE.AND P6, PT, R8, R236, PT ;  /* 0x000000ec0800720c */ /* 0x000fe20003fc6270 */
[----:B------:R-:W-:Y:S01]  /*b6d0*/  VIADD R4, R0, 0x21 ;  /* 0x0000002100047836 */ /* 0x000fe20000000000 */
[C---:B------:R-:W-:Y:S02]  /*b6e0*/  ISETP.GE.AND P1, PT, R8.reuse, R233, PT ;  /* 0x000000e90800720c */ /* 0x040fe40003f26270 */
[----:B------:R-:W-:Y:S01]  /*b6f0*/  ISETP.LT.OR P6, PT, R8, R237, P6 ;  /* 0x000000ed0800720c */ /* 0x000fe200037c1670 */
[--C-:B------:R-:W-:Y:S01]  /*b700*/  IMAD.IADD R24, R238, 0x1, -R4.reuse ;  /* 0x00000001ee187824 */ /* 0x100fe200078e0a04 */
[----:B------:R-:W-:Y:S01]  /*b710*/  FSEL R28, R11, -INF , !P0 ;  /* 0xff8000000b1c7808 */ /* 0x000fe20004000000 */
[----:B------:R-:W-:Y:S01]  /*b720*/  IMAD.IADD R6, R235, 0x1, -R4 ;  /* 0x00000001eb067824 */ /* 0x000fe200078e0a04 */
[----:B------:R-:W-:-:S02]  /*b730*/  ISETP.LT.OR P1, PT, R8, R234, P1 ;  /* 0x000000ea0800720c */ /* 0x000fc40000f21670 */
[----:B------:R-:W1:Y:S01]  /*b740*/  LDSM.16.M88.4 R8, [R216+0x7800] ;  /* 0x00780000d808783b */ /* 0x000e620000000200 */
[----:B------:R-:W-:Y:S01]  /*b750*/  FSEL R29, R25, -INF , !P6 ;  /* 0xff800000191d7808 */ /* 0x000fe20007000000 */
[----:B------:R-:W-:Y:S01]  /*b760*/  IMAD.IADD R25, R238, 0x1, -R5 ;  /* 0x00000001ee197824 */ /* 0x000fe200078e0a05 */
[----:B------:R-:W-:Y:S01]  /*b770*/  IABS R26, R26 ;  /* 0x0000001a001a7213 */ /* 0x000fe20000000000 */
[----:B------:R-:W-:-:S04]  /*b780*/  DEPBAR.LE SB0, 0x0 ;  /* 0x000080000000791a */ /* 0x000fc80000000000 */
[----:B------:R-:W-:Y:S02]  /*b790*/  I2FP.F32.S32 R26, R26 ;  /* 0x0000001a001a7245 */ /* 0x000fe40000201400 */
[C---:B------:R-:W-:Y:S02]  /*b7a0*/  ISETP.GE.AND P0, PT, R5.reuse, R236, PT ;  /* 0x000000ec0500720c */ /* 0x040fe40003f06270 */
[C---:B------:R-:W-:Y:S01]  /*b7b0*/  ISETP.GE.AND P6, PT, R5.reuse, R233, PT ;  /* 0x000000e90500720c */ /* 0x040fe20003fc6270 */
[----:B------:R-:W-:Y:S01]  /*b7c0*/  FFMA.FTZ R27, R26, -UR14, R27 ;  /* 0x8000000e1a1b7c23 */ /* 0x000fe2000801001b */
[----:B------:R-:W-:Y:S02]  /*b7d0*/  IABS R25, R25 ;  /* 0x0000001900197213 */ /* 0x000fe40000000000 */
[C---:B------:R-:W-:Y:S01]  /*b7e0*/  ISETP.LT.OR P0, PT, R5.reuse, R237, P0 ;  /* 0x000000ed0500720c */ /* 0x040fe20000701670 */
[----:B------:R-:W-:Y:S01]  /*b7f0*/  BAR.SYNC.DEFER_BLOCKING 0x0 ;  /* 0x0000000000007b1d */ /* 0x000fe20000010000 */
[----:B------:R-:W-:Y:S01]  /*b800*/  ISETP.LT.OR P6, PT, R5, R234, P6 ;  /* 0x000000ea0500720c */ /* 0x000fe200037c1670 */
[----:B------:R-:W-:Y:S01]  /*b810*/  IMAD.IADD R5, R235, 0x1, -R5 ;  /* 0x00000001eb057824 */ /* 0x000fe200078e0a05 */
[----:B------:R-:W-:-:S02]  /*b820*/  IABS R24, R24 ;  /* 0x0000001800187213 */ /* 0x000fc40000000000 */
[----:B------:R-:W-:Y:S02]  /*b830*/  I2FP.F32.S32 R25, R25 ;  /* 0x0000001900197245 */ /* 0x000fe40000201400 */
[----:B------:R-:W-:Y:S02]  /*b840*/  I2FP.F32.S32 R24, R24 ;  /* 0x0000001800187245 */ /* 0x000fe40000201400 */
[----:B------:R-:W-:Y:S01]  /*b850*/  FSEL R32, R27, -INF , !P1 ;  /* 0xff8000001b207808 */ /* 0x000fe20004800000 */
[----:B------:R-:W-:Y:S01]  /*b860*/  FFMA.FTZ R20, R25, -UR14, R20 ;  /* 0x8000000e19147c23 */ /* 0x000fe20008010014 */
[----:B------:R-:W-:Y:S01]  /*b870*/  IABS R5, R5 ;  /* 0x0000000500057213 */ /* 0x000fe20000000000 */
[----:B------:R-:W-:Y:S01]  /*b880*/  FFMA.FTZ R21, R24, -UR14, R21 ;  /* 0x8000000e18157c23 */ /* 0x000fe20008010015 */
[----:B------:R-:W-:Y:S02]  /*b890*/  ISETP.GE.AND P1, PT, R4, R236, PT ;  /* 0x000000ec0400720c */ /* 0x000fe40003f26270 */
[----:B------:R-:W-:-:S02]  /*b8a0*/  I2FP.F32.S32 R5, R5 ;  /* 0x0000000500057245 */ /* 0x000fc40000201400 */
[----:B------:R-:W-:Y:S01]  /*b8b0*/  FSEL R35, R20, -INF , !P0 ;  /* 0xff80000014237808 */ /* 0x000fe20004000000 */
[----:B------:R-:W-:Y:S01]  /*b8c0*/  VIADD R20, R0, 0x28 ;  /* 0x0000002800147836 */ /* 0x000fe20000000000 */
[C---:B------:R-:W-:Y:S01]  /*b8d0*/  ISETP.LT.OR P1, PT, R4.reuse, R237, P1 ;  /* 0x000000ed0400720c */ /* 0x040fe20000f21670 */
[----:B------:R-:W-:Y:S01]  /*b8e0*/  FFMA.FTZ R22, R5, -UR14, R22 ;  /* 0x8000000e05167c23 */ /* 0x000fe20008010016 */
[----:B------:R-:W-:Y:S01]  /*b8f0*/  ISETP.GE.AND P0, PT, R4, R233, PT ;  /* 0x000000e90400720c */ /* 0x000fe20003f06270 */
[----:B------:R-:W-:Y:S01]  /*b900*/  VIADD R5, R0, 0x29 ;  /* 0x0000002900057836 */ /* 0x000fe20000000000 */
[----:B------:R-:W-:Y:S01]  /*b910*/  FSEL R33, R21, -INF , !P1 ;  /* 0xff80000015217808 */ /* 0x000fe20004800000 */
[--C-:B------:R-:W-:Y:S01]  /*b920*/  IMAD.IADD R21, R238, 0x1, -R20.reuse ;  /* 0x00000001ee157824 */ /* 0x100fe200078e0a14 */
[----:B------:R-:W-:Y:S01]  /*b930*/  IABS R6, R6 ;  /* 0x0000000600067213 */ /* 0x000fe20000000000 */
[----:B------:R-:W-:Y:S01]  /*b940*/  IMAD.IADD R7, R235, 0x1, -R20 ;  /* 0x00000001eb077824 */ /* 0x000fe200078e0a14 */
[----:B------:R-:W-:Y:S01]  /*b950*/  ISETP.LT.OR P0, PT, R4, R234, P0 ;  /* 0x000000ea0400720c */ /* 0x000fe20000701670 */
[----:B------:R-:W-:Y:S01]  /*b960*/  IMAD.IADD R4, R238, 0x1, -R5 ;  /* 0x00000001ee047824 */ /* 0x000fe200078e0a05 */
[----:B------:R-:W-:Y:S01]  /*b970*/  IABS R21, R21 ;  /* 0x0000001500157213 */ /* 0x000fe20000000000 */
[----:B-1----:R-:W-:Y:S01]  /*b980*/  HMMA.16816.F32.BF16 R188, R12, R8, R188 ;  /* 0x000000080cbc723c */ /* 0x002fe200000418bc */
[----:B------:R-:W-:-:S02]  /*b990*/  I2FP.F32.S32 R6, R6 ;  /* 0x0000000600067245 */ /* 0x000fc40000201400 */
[----:B------:R-:W-:Y:S02]  /*b9a0*/  IABS R7, R7 ;  /* 0x0000000700077213 */ /* 0x000fe40000000000 */
[----:B------:R-:W-:Y:S01]  /*b9b0*/  I2FP.F32.S32 R21, R21 ;  /* 0x0000001500157245 */ /* 0x000fe20000201400 */
[----:B------:R-:W-:Y:S01]  /*b9c0*/  FFMA.FTZ R23, R6, -UR14, R23 ;  /* 0x8000000e06177c23 */ /* 0x000fe20008010017 */
[----:B------:R-:W-:Y:S01]  /*b9d0*/  FSEL R194, R22, -INF , !P6 ;  /* 0xff80000016c27808 */ /* 0x000fe20007000000 */
[----:B------:R-:W-:Y:S01]  /*b9e0*/  IMAD.IADD R8, R235, 0x1, -R5 ;  /* 0x00000001eb087824 */ /* 0x000fe200078e0a05 */
[----:B------:R-:W-:Y:S01]  /*b9f0*/  IABS R4, R4 ;  /* 0x0000000400047213 */ /* 0x000fe20000000000 */
[----:B------:R-:W-:Y:S01]  /*ba00*/  FFMA.FTZ R16, R21, -UR14, R16 ;  /* 0x8000000e15107c23 */ /* 0x000fe20008010010 */
[----:B------:R-:W-:Y:S01]  /*ba10*/  ISETP.GE.AND P6, PT, R20, R236, PT ;  /* 0x000000ec1400720c */ /* 0x000fe20003fc6270 */
[----:B------:R-:W-:Y:S01]  /*ba20*/  HMMA.16816.F32.BF16 R184, R12, R10, R184 ;  /* 0x0000000a0cb8723c */ /* 0x000fe200000418b8 */
[----:B------:R-:W-:-:S02]  /*ba30*/  I2FP.F32.S32 R7, R7 ;  /* 0x0000000700077245 */ /* 0x000fc40000201400 */
[----:B------:R-:W-:Y:S02]  /*ba40*/  I2FP.F32.S32 R4, R4 ;  /* 0x0000000400047245 */ /* 0x000fe40000201400 */
[----:B------:R-:W-:Y:S01]  /*ba50*/  ISETP.LT.OR P6, PT, R20, R237, P6 ;  /* 0x000000ed1400720c */ /* 0x000fe200037c1670 */
[----:B------:R-:W-:Y:S01]  /*ba60*/  FFMA.FTZ R18, R7, -UR14, R18 ;  /* 0x8000000e07127c23 */ /* 0x000fe20008010012 */
[----:B------:R-:W-:Y:S01]  /*ba70*/  FSEL R196, R23, -INF , !P0 ;  /* 0xff80000017c47808 */ /* 0x000fe20004000000 */
[----:B------:R-:W-:Y:S01]  /*ba80*/  VIADD R7, R0, 0x30 ;  /* 0x0000003000077836 */ /* 0x000fe20000000000 */
[----:B------:R-:W-:Y:S01]  /*ba90*/  ISETP.GE.AND P1, PT, R20, R233, PT ;  /* 0x000000e91400720c */ /* 0x000fe20003f26270 */
[----:B------:R-:W-:Y:S01]  /*baa0*/  FFMA.FTZ R17, R4, -UR14, R17 ;  /* 0x8000000e04117c23 */ /* 0x000fe20008010011 */
[----:B------:R-:W-:Y:S01]  /*bab0*/  ISETP.GE.AND P0, PT, R5, R236, PT ;  /* 0x000000ec0500720c */ /* 0x000fe20003f06270 */
[----:B------:R-:W-:Y:S01]  /*bac0*/  IMAD.IADD R9, R238, 0x1, -R7 ;  /* 0x00000001ee097824 */ /* 0x000fe200078e0a07 */
[----:B------:R-:W-:Y:S01]  /*bad0*/  FSEL R195, R16, -INF , !P6 ;  /* 0xff80000010c37808 */ /* 0x000fe20007000000 */
[----:B------:R-:W-:Y:S01]  /*bae0*/  VIADD R4, R0, 0x31 ;  /* 0x0000003100047836 */ /* 0x000fe20000000000 */
[----:B------:R-:W-:-:S02]  /*baf0*/  ISETP.LT.OR P1, PT, R20, R234, P1 ;  /* 0x000000ea1400720c */ /* 0x000fc40000f21670 */
[C---:B------:R-:W-:Y:S01]  /*bb00*/  ISETP.GE.AND P6, PT, R5.reuse, R233, PT ;  /* 0x000000e90500720c */ /* 0x040fe20003fc6270 */
[----:B------:R-:W-:Y:S01]  /*bb10*/  IMAD.IADD R6, R238, 0x1, -R4 ;  /* 0x00000001ee067824 */ /* 0x000fe200078e0a04 */
[C---:B------:R-:W-:Y:S02]  /*bb20*/  ISETP.LT.OR P0, PT, R5.reuse, R237, P0 ;  /* 0x000000ed0500720c */ /* 0x040fe40000701670 */
[----:B------:R-:W-:Y:S01]  /*bb30*/  ISETP.LT.OR P6, PT, R5, R234, P6 ;  /* 0x000000ea0500720c */ /* 0x000fe200037c1670 */
[----:B------:R-:W-:Y:S01]  /*bb40*/  IMAD.IADD R5, R235, 0x1, -R7 ;  /* 0x00000001eb057824 */ /* 0x000fe200078e0a07 */
[----:B------:R-:W-:Y:S02]  /*bb50*/  FSEL R192, R18, -INF , !P1 ;  /* 0xff80000012c07808 */ /* 0x000fe40004800000 */
[----:B------:R-:W-:Y:S02]  /*bb60*/  FSEL R193, R17, -INF , !P0 ;  /* 0xff80000011c17808 */ /* 0x000fe40004000000 */
[----:B------:R-:W-:-:S02]  /*bb70*/  ISETP.GE.AND P1, PT, R7, R236, PT ;  /* 0x000000ec0700720c */ /* 0x000fc40003f26270 */
[C---:B------:R-:W-:Y:S02]  /*bb80*/  ISETP.GE.AND P0, PT, R7.reuse, R233, PT ;  /* 0x000000e90700720c */ /* 0x040fe40003f06270 */
[----:B------:R-:W-:Y:S02]  /*bb90*/  IABS R8, R8 ;  /* 0x0000000800087213 */ /* 0x000fe40000000000 */
[----:B------:R-:W-:Y:S02]  /*bba0*/  IABS R9, R9 ;  /* 0x0000000900097213 */ /* 0x000fe40000000000 */
[C---:B------:R-:W-:Y:S02]  /*bbb0*/  ISETP.LT.OR P1, PT, R7.reuse, R237, P1 ;  /* 0x000000ed0700720c */ /* 0x040fe40000f21670 */
[----:B------:R-:W-:Y:S02]  /*bbc0*/  ISETP.LT.OR P0, PT, R7, R234, P0 ;  /* 0x000000ea0700720c */ /* 0x000fe40000701670 */
[----:B------:R-:W-:-:S02]  /*bbd0*/  IABS R5, R5 ;  /* 0x0000000500057213 */ /* 0x000fc40000000000 */
[----:B------:R-:W-:Y:S02]  /*bbe0*/  I2FP.F32.S32 R8, R8 ;  /* 0x0000000800087245 */ /* 0x000fe40000201400 */
[----:B------:R-:W-:Y:S02]  /*bbf0*/  I2FP.F32.S32 R7, R9 ;  /* 0x0000000900077245 */ /* 0x000fe40000201400 */
[----:B------:R-:W-:Y:S01]  /*bc00*/  I2FP.F32.S32 R5, R5 ;  /* 0x0000000500057245 */ /* 0x000fe20000201400 */
[----:B------:R-:W-:Y:S01]  /*bc10*/  FFMA.FTZ R19, R8, -UR14, R19 ;  /* 0x8000000e08137c23 */ /* 0x000fe20008010013 */
[----:B------:R-:W-:Y:S01]  /*bc20*/  IABS R6, R6 ;  /* 0x0000000600067213 */ /* 0x000fe20000000000 */
[----:B------:R-:W-:Y:S01]  /*bc30*/  FFMA.FTZ R7, R7, -UR14, R188 ;  /* 0x8000000e07077c23 */ /* 0x000fe200080100bc */
[----:B------:R-:W-:Y:S02]  /*bc40*/  IMAD.IADD R8, R235, 0x1, -R4 ;  /* 0x00000001eb087824 */ /* 0x000fe400078e0a04 */
[----:B------:R-:W-:Y:S01]  /*bc50*/  FFMA.FTZ R5, R5, -UR14, R190 ;  /* 0x8000000e05057c23 */ /* 0x000fe200080100be */
[----:B------:R-:W-:-:S02]  /*bc60*/  FSEL R190, R19, -INF , !P6 ;  /* 0xff80000013be7808 */ /* 0x000fc40007000000 */
[----:B------:R-:W-:Y:S01]  /*bc70*/  FSEL R183, R7, -INF , !P1 ;  /* 0xff80000007b77808 */ /* 0x000fe20004800000 */
[----:B------:R-:W-:Y:S01]  /*bc80*/  VIADD R7, R0, 0x38 ;  /* 0x0000003800077836 */ /* 0x000fe20000000000 */
[----:B------:R-:W-:Y:S01]  /*bc90*/  ISETP.GE.AND P6, PT, R4, R236, PT ;  /* 0x000000ec0400720c */ /* 0x000fe20003fc6270 */
[----:B------:R-:W-:Y:S01]  /*bca0*/  VIADD R0, R0, 0x39 ;  /* 0x0000003900007836 */ /* 0x000fe20000000000 */
[----:B------:R-:W-:Y:S01]  /*bcb0*/  ISETP.GE.AND P1, PT, R4, R233, PT ;  /* 0x000000e90400720c */ /* 0x000fe20003f26270 */
[--C-:B------:R-:W-:Y:S01]  /*bcc0*/  IMAD.IADD R9, R238, 0x1, -R7.reuse ;  /* 0x00000001ee097824 */ /* 0x100fe200078e0a07 */
[C---:B------:R-:W-:Y:S02]  /*bcd0*/  ISETP.LT.OR P6, PT, R4.reuse, R237, P6 ;  /* 0x000000ed0400720c */ /* 0x040fe400037c1670 */
[----:B------:R-:W-:Y:S01]  /*bce0*/  ISETP.LT.OR P1, PT, R4, R234, P1 ;  /* 0x000000ea0400720c */ /* 0x000fe20000f21670 */
[----:B------:R-:W-:Y:S01]  /*bcf0*/  IMAD.IADD R4, R235, 0x1, -R7 ;  /* 0x00000001eb047824 */ /* 0x000fe200078e0a07 */
[----:B------:R-:W-:-:S02]  /*bd00*/  I2FP.F32.S32 R6, R6 ;  /* 0x0000000600067245 */ /* 0x000fc40000201400 */
[----:B------:R-:W-:Y:S02]  /*bd10*/  FSEL R178, R5, -INF , !P0 ;  /* 0xff80000005b27808 */ /* 0x000fe40004000000 */
[----:B------:R-:W-:Y:S01]  /*bd20*/  IABS R4, R4 ;  /* 0x0000000400047213 */ /* 0x000fe20000000000 */
[----:B------:R-:W-:Y:S01]  /*bd30*/  FFMA.FTZ R6, R6, -UR14, R189 ;  /* 0x8000000e06067c23 */ /* 0x000fe200080100bd */
[----:B------:R-:W-:Y:S02]  /*bd40*/  IABS R5, R9 ;  /* 0x0000000900057213 */ /* 0x000fe40000000000 */
[----:B------:R-:W-:Y:S02]  /*bd50*/  IABS R8, R8 ;  /* 0x0000000800087213 */ /* 0x000fe40000000000 */
[----:B------:R-:W-:Y:S01]  /*bd60*/  I2FP.F32.S32 R9, R4 ;  /* 0x0000000400097245 */ /* 0x000fe20000201400 */
[--C-:B------:R-:W-:Y:S01]  /*bd70*/  IMAD.IADD R4, R238, 0x1, -R0.reuse ;  /* 0x00000001ee047824 */ /* 0x100fe200078e0a00 */
[----:B------:R-:W-:Y:S01]  /*bd80*/  FSEL R181, R6, -INF , !P6 ;  /* 0xff80000006b57808 */ /* 0x000fe20007000000 */
[----:B------:R-:W-:Y:S01]  /*bd90*/  IMAD.IADD R6, R235, 0x1, -R0 ;  /* 0x00000001eb067824 */ /* 0x000fe200078e0a00 */
[----:B------:R-:W-:Y:S01]  /*bda0*/  ISETP.GE.AND P6, PT, R7, R233, PT ;  /* 0x000000e90700720c */ /* 0x000fe20003fc6270 */
[----:B------:R-:W-:Y:S01]  /*bdb0*/  FFMA.FTZ R9, R9, -UR14, R186 ;  /* 0x8000000e09097c23 */ /* 0x000fe200080100ba */
[----:B------:R-:W-:-:S02]  /*bdc0*/  I2FP.F32.S32 R8, R8 ;  /* 0x0000000800087245 */ /* 0x000fc40000201400 */
[C---:B------:R-:W-:Y:S02]  /*bdd0*/  ISETP.LT.OR P6, PT, R7.reuse, R234, P6 ;  /* 0x000000ea0700720c */ /* 0x040fe400037c1670 */
[----:B------:R-:W-:Y:S01]  /*bde0*/  I2FP.F32.S32 R5, R5 ;  /* 0x0000000500057245 */ /* 0x000fe20000201400 */
[----:B------:R-:W-:Y:S01]  /*bdf0*/  FFMA.FTZ R8, R8, -UR14, R191 ;  /* 0x8000000e08087c23 */ /* 0x000fe200080100bf */
[----:B------:R-:W-:Y:S02]  /*be00*/  ISETP.GE.AND P0, PT, R7, R236, PT ;  /* 0x000000ec0700720c */ /* 0x000fe40003f06270 */
[----:B------:R-:W-:Y:S01]  /*be10*/  FSEL R174, R9, -INF , !P6 ;  /* 0xff80000009ae7808 */ /* 0x000fe20007000000 */
[----:B------:R-:W-:Y:S01]  /*be20*/  FFMA.FTZ R5, R5, -UR14, R184 ;  /* 0x8000000e05057c23 */ /* 0x000fe200080100b8 */
[----:B------:R-:W-:Y:S02]  /*be30*/  IABS R4, R4 ;  /* 0x0000000400047213 */ /* 0x000fe40000000000 */
[----:B------:R-:W-:-:S02]  /*be40*/  PLOP3.LUT P6, PT, PT, PT, UP0, 0x80, 0x0 ;  /* 0x000000000000781c */ /* 0x000fc40003fcf008 */
[----:B------:R-:W-:Y:S02]  /*be50*/  IABS R6, R6 ;  /* 0x0000000600067213 */ /* 0x000fe40000000000 */
[----:B------:R-:W-:Y:S02]  /*be60*/  ISETP.LT.OR P0, PT, R7, R237, P0 ;  /* 0x000000ed0700720c */ /* 0x000fe40000701670 */
[----:B------:R-:W-:Y:S02]  /*be70*/  FSEL R176, R8, -INF , !P1 ;  /* 0xff80000008b07808 */ /* 0x000fe40004800000 */
[----:B------:R-:W-:Y:S02]  /*be80*/  I2FP.F32.S32 R8, R4 ;  /* 0x0000000400087245 */ /* 0x000fe40000201400 */
[----:B------:R-:W-:Y:S02]  /*be90*/  I2FP.F32.S32 R4, R6 ;  /* 0x0000000600047245 */ /* 0x000fe40000201400 */
[----:B------:R-:W-:Y:S01]  /*bea0*/  FSEL R179, R5, -INF , !P0 ;  /* 0xff80000005b37808 */ /* 0x000fe20004000000 */
[----:B------:R-:W-:Y:S01]  /*beb0*/  FFMA.FTZ R177, R8, -UR14, R185 ;  /* 0x8000000e08b17c23 */ /* 0x000fe200080100b9 */
[----:B------:R-:W-:Y:S01]  /*bec0*/  ISETP.GE.AND P1, PT, R0, R236, PT ;  /* 0x000000ec0000720c */ /* 0x000fe20003f26270 */
[----:B------:R-:W-:Y:S01]  /*bed0*/  FFMA.FTZ R4, R4, -UR14, R187 ;  /* 0x8000000e04047c23 */ /* 0x000fe200080100bb */
[----:B------:R-:W-:-:S02]  /*bee0*/  ISETP.GE.AND P0, PT, R0, R233, PT ;  /* 0x000000e90000720c */ /* 0x000fc40003f06270 */
        /* <DEDUP_REMOVED lines=80> */
.L_x_7814:
[----:B------:R-:W-:-:S04]  /*c3f0*/  ULEA UR16, -UR10, URZ, 0x6 ;  /* 0x0000003f0a107291 */ /* 0x000fc8000f8e313f */
[----:B------:R-:W-:-:S12]  /*c400*/  USHF.R.S32.HI UR9, URZ, 0x1f, UR16 ;  /* 0x0000001f3f097899 */ /* 0x000fd80008011410 */
.L_x_7815:
[C---:B------:R-:W-:Y:S01]  /*c410*/  @!P4 IADD3 R5, P0, R165.reuse, UR16, RZ ;  /* 0x00000010a505cc10 */ /* 0x040fe2000ff1e0ff */
[----:B------:R-:W-:Y:S01]  /*c420*/  IMAD.U32 R11, RZ, RZ, UR9 ;  /* 0x00000009ff0b7e24 */ /* 0x000fe2000f8e00ff */
[----:B------:R-:W-:Y:S01]  /*c430*/  @!P3 IADD3 R7, P1, R165, UR16, RZ ;  /* 0x00000010a507bc10 */ /* 0x000fe2000ff3e0ff */
[----:B------:R-:W-:Y:S01]  /*c440*/  UIADD3 UR4, UP1, UP0, UR28, UR16, UR28 ;  /* 0x000000101c047290 */ /* 0x000fe2000f83e01c */
[C---:B------:R-:W-:Y:S01]  /*c450*/  @!P4 IADD3.X R0, R166.reuse, UR9, RZ, P0, !PT ;  /* 0x00000009a600cc10 */ /* 0x040fe200087fe4ff */
[----:B------:R1:W-:Y:S01]  /*c460*/  @P5 STS.128 [R231+0x8000], RZ ;  /* 0x008000ffe7005388 */ /* 0x0003e20000000c00 */
[C---:B------:R-:W-:Y:S01]  /*c470*/  @!P4 LEA R24, P0, R5.reuse, UR18, 0x1 ;  /* 0x000000120518cc11 */ /* 0x040fe2000f8008ff */
[----:B------:R-:W-:Y:S01]  /*c480*/  UIADD3.X UR8, UR25, UR9, UR25, UP1, UP0 ;  /* 0x0000000919087290 */ /* 0x000fe20008fe0419 */
[----:B------:R-:W-:Y:S01]  /*c490*/  BSSY B0, `(.L_x_7816) ;  /* 0x0000092000007945 */ /* 0x000fe20003800000 */
[----:B------:R-:W-:Y:S01]  /*c4a0*/  UIADD3 UR7, UP1, UR28, UR4, URZ ;  /* 0x000000041c077290 */ /* 0x000fe2000ff3e03f */
[----:B------:R-:W-:Y:S01]  /*c4b0*/  @!P4 LEA.HI.X R25, R5, UR19, R0, 0x1, P0 ;  /* 0x000000130519cc11 */ /* 0x000fe200080f0c00 */
[----:B------:R-:W-:Y:S01]  /*c4c0*/  VOTEU.ALL UP0, P5 ;  /* 0x00000000003f7886 */ /* 0x000fe20002800000 */
[----:B------:R-:W-:-:S02]  /*c4d0*/  @!P3 IADD3.X R0, R166, UR9, RZ, P1, !PT ;  /* 0x00000009a600bc10 */ /* 0x000fc40008ffe4ff */
[----:B------:R-:W-:Y:S02]  /*c4e0*/  @!P2 IADD3 R5, P0, R165, UR16, RZ ;  /* 0x00000010a505ac10 */ /* 0x000fe4000ff1e0ff */
[C---:B------:R-:W-:Y:S01]  /*c4f0*/  @!P3 LEA R16, P1, R7.reuse, UR18, 0x1 ;  /* 0x000000120710bc11 */ /* 0x040fe2000f8208ff */
[----:B------:R-:W-:Y:S01]  /*c500*/  @!UP0 UIADD3 UR17, UP2, UR28, UR16, URZ ;  /* 0x000000101c118290 */ /* 0x000fe2000ff5e03f */
[----:B------:R-:W-:Y:S02]  /*c510*/  @!P2 IADD3.X R4, R166, UR9, RZ, P0, !PT ;  /* 0x00000009a604ac10 */ /* 0x000fe400087fe4ff */
[----:B------:R-:W-:Y:S01]  /*c520*/  @!P3 LEA.HI.X R17, R7, UR19, R0, 0x1, P1 ;  /* 0x000000130711bc11 */ /* 0x000fe200088f0c00 */
[----:B------:R-:W-:Y:S01]  /*c530*/  IMAD.U32 R0, RZ, RZ, UR16 ;  /* 0x00000010ff007e24 */ /* 0x000fe2000f8e00ff */
[----:B------:R-:W-:Y:S01]  /*c540*/  @!P2 LEA R14, P0, R5, UR18, 0x1 ;  /* 0x00000012050eac11 */ /* 0x000fe2000f8008ff */
[----:B------:R-:W-:Y:S01]  /*c550*/  IMAD.U32 R7, RZ, RZ, UR4 ;  /* 0x00000004ff077e24 */ /* 0x000fe2000f8e00ff */
[----:B------:R-:W-:-:S02]  /*c560*/  @!UP0 UIADD3.X UR11, UR25, UR9, URZ, UP2, !UPT ;  /* 0x00000009190b8290 */ /* 0x000fc400097fe43f */
[----:B------:R-:W-:Y:S01]  /*c570*/  @!P2 LEA.HI.X R15, R5, UR19, R4, 0x1, P0 ;  /* 0x00000013050fac11 */ /* 0x000fe200080f0c04 */
[----:B------:R-:W-:Y:S01]  /*c580*/  IMAD.U32 R4, RZ, RZ, UR9 ;  /* 0x00000009ff047e24 */ /* 0x000fe2000f8e00ff */
[----:B------:R-:W-:-:S04]  /*c590*/  @!P4 IADD3 R6, P1, P0, R165, UR28, R0 ;  /* 0x0000001ca506cc10 */ /* 0x000fc8000f83e000 */
[----:B------:R-:W-:Y:S02]  /*c5a0*/  @!P4 IADD3.X R5, R166, UR25, R11, P1, P0 ;  /* 0x00000019a605cc10 */ /* 0x000fe40008fe040b */
[----:B------:R-:W-:Y:S02]  /*c5b0*/  @!P4 LEA R22, P0, R6, UR18, 0x1 ;  /* 0x000000120616cc11 */ /* 0x000fe4000f8008ff */
[----:B------:R-:W-:Y:S02]  /*c5c0*/  @!P5 LEA R168, P1, R0, R242, 0x1 ;  /* 0x000000f200a8d211 */ /* 0x000fe400078208ff */
[----:B------:R-:W-:Y:S02]  /*c5d0*/  @!P4 LEA.HI.X R23, R6, UR19, R5, 0x1, P0 ;  /* 0x000000130617cc11 */ /* 0x000fe400080f0c05 */
[----:B------:R-:W-:Y:S01]  /*c5e0*/  @!P5 LEA.HI.X R169, R0, R243, R4, 0x1, P1 ;  /* 0x000000f300a9d211 */ /* 0x000fe200008f0c04 */
[----:B------:R-:W-:Y:S01]  /*c5f0*/  IMAD.U32 R4, RZ, RZ, UR8 ;  /* 0x00000008ff047e24 */ /* 0x000fe2000f8e00ff */
[----:B------:R-:W-:-:S03]  /*c600*/  @!P3 IADD3 R9, P1, P0, R165, UR28, R0 ;  /* 0x0000001ca509bc10 */ /* 0x000fc6000f83e000 */
[----:B------:R-:W-:Y:S01]  /*c610*/  @!PT LDS RZ, [RZ] ;  /* 0x00000000fffff984 */ /* 0x000fe20000000800 */
[----:B------:R-:W-:Y:S01]  /*c620*/  @!PT LDS RZ, [RZ] ;  /* 0x00000000fffff984 */ /* 0x000fe20000000800 */
[----:B------:R-:W-:Y:S01]  /*c630*/  @!PT LDS RZ, [RZ] ;  /* 0x00000000fffff984 */ /* 0x000fe20000000800 */
[----:B------:R1:W-:Y:S01]  /*c640*/  @!P5 LDGSTS.E.BYPASS.LTC128B.128 [R231+0x8000], desc[UR26][R168.64] ;  /* 0x08000000a8e7dfae */ /* 0x0003e2000b901d5a */
[C-C-:B------:R-:W-:Y:S02]  /*c650*/  @!P3 IADD3.X R6, R166.reuse, UR25, R11.reuse, P1, P0 ;  /* 0x00000019a606bc10 */ /* 0x140fe40008fe040b */
[----:B------:R-:W-:Y:S01]  /*c660*/  @!P2 IADD3 R5, P1, P0, R165, UR28, R0 ;  /* 0x0000001ca505ac10 */ /* 0x000fe2000f83e000 */
[----:B------:R1:W-:Y:S03]  /*c670*/  @P4 STS.128 [R231+0xa000], RZ ;  /* 0x00a000ffe7004388 */ /* 0x0003e60000000c00 */
[----:B------:R-:W-:Y:S01]  /*c680*/  @!P2 IADD3.X R0, R166, UR25, R11, P1, P0 ;  /* 0x00000019a600ac10 */ /* 0x000fe20008fe040b */
[----:B------:R-:W-:Y:S01]  /*c690*/  @!PT LDS RZ, [RZ] ;  /* 0x00000000fffff984 */ /* 0x000fe20000000800 */
[----:B------:R-:W-:Y:S01]  /*c6a0*/  @!PT LDS RZ, [RZ] ;  /* 0x00000000fffff984 */ /* 0x000fe20000000800 */
[----:B------:R-:W-:Y:S01]  /*c6b0*/  @!PT LDS RZ, [RZ] ;  /* 0x00000000fffff984 */ /* 0x000fe20000000800 */
[----:B------:R1:W-:Y:S01]  /*c6c0*/  @!P4 LDGSTS.E.BYPASS.LTC128B.128 [R231+0xa000], desc[UR26][R24.64+0x80] ;  /* 0x0a00008018e7cfae */ /* 0x0003e2000b901d5a */
[----:B------:R-:W-:Y:S02]  /*c6d0*/  @!P3 LEA R12, P0, R9, UR18, 0x1 ;  /* 0x00000012090cbc11 */ /* 0x000fe4000f8008ff */
[----:B------:R-:W-:Y:S01]  /*c6e0*/  @!P5 LEA R20, P1, R7, R242, 0x1 ;  /* 0x000000f20714d211 */ /* 0x000fe200078208ff */
[----:B------:R1:W-:Y:S01]  /*c6f0*/  @P3 STS.128 [R231+0xc000], RZ ;  /* 0x00c000ffe7003388 */ /* 0x0003e20000000c00 */
[----:B------:R-:W-:-:S02]  /*c700*/  @!P3 LEA.HI.X R13, R9, UR19, R6, 0x1, P0 ;  /* 0x00000013090dbc11 */ /* 0x000fc400080f0c06 */
[----:B------:R-:W-:Y:S01]  /*c710*/  @!P2 LEA R10, P0, R5, UR18, 0x1 ;  /* 0x00000012050aac11 */ /* 0x000fe2000f8008ff */
[----:B------:R-:W-:Y:S01]  /*c720*/  @!PT LDS RZ, [RZ] ;  /* 0x00000000fffff984 */ /* 0x000fe20000000800 */
[----:B------:R-:W-:Y:S01]  /*c730*/  @!PT LDS RZ, [RZ] ;  /* 0x00000000fffff984 */ /* 0x000fe20000000800 */
[----:B------:R-:W-:Y:S01]  /*c740*/  @!PT LDS RZ, [RZ] ;  /* 0x00000000fffff984 */ /* 0x000fe20000000800 */
[----:B------:R1:W-:Y:S01]  /*c750*/  @!P3 LDGSTS.E.BYPASS.LTC128B.128 [R231+0xc000], desc[UR26][R16.64+0x100] ;  /* 0x0c00010010e7bfae */ /* 0x0003e2000b901d5a */
[----:B------:R-:W-:Y:S02]  /*c760*/  @!P5 LEA.HI.X R21, R7, R243, R4, 0x1, P1 ;  /* 0x000000f30715d211 */ /* 0x000fe400008f0c04 */
[----:B------:R-:W-:Y:S01]  /*c770*/  @!P4 IADD3 R7, P1, R165, UR4, RZ ;  /* 0x00000004a507cc10 */ /* 0x000fe2000ff3e0ff */
[----:B------:R1:W-:Y:S01]  /*c780*/  @P2 STS.128 [R231+0xe000], RZ ;  /* 0x00e000ffe7002388 */ /* 0x0003e20000000c00 */
[----:B------:R-:W-:Y:S02]  /*c790*/  @!P2 LEA.HI.X R11, R5, UR19, R0, 0x1, P0 ;  /* 0x00000013050bac11 */ /* 0x000fe400080f0c00 */
[----:B------:R-:W-:Y:S01]  /*c7a0*/  @!P4 IADD3.X R0, R166, UR8, RZ, P1, !PT ;  /* 0x00000008a600cc10 */ /* 0x000fe20008ffe4ff */
[----:B------:R-:W-:Y:S01]  /*c7b0*/  @!PT LDS RZ, [RZ] ;  /* 0x00000000fffff984 */ /* 0x000fe20000000800 */
[----:B------:R-:W-:Y:S01]  /*c7c0*/  @!PT LDS RZ, [RZ] ;  /* 0x00000000fffff984 */ /* 0x000fe20000000800 */
[----:B------:R-:W-:Y:S01]  /*c7d0*/  @!PT LDS RZ, [RZ] ;  /* 0x00000000fffff984 */ /* 0x000fe20000000800 */
[----:B------:R1:W-:Y:S01]  /*c7e0*/  @!P2 LDGSTS.E.BYPASS.LTC128B.128 [R231+0xe000], desc[UR26][R14.64+0x180] ;  /* 0x0e0001800ee7afae */ /* 0x0003e2000b901d5a */
[----:B------:R-:W-:-:S02]  /*c7f0*/  @!P4 LEA R18, P1, R7, UR18, 0x1 ;  /* 0x000000120712cc11 */ /* 0x000fc4000f8208ff */
[----:B------:R-:W-:Y:S01]  /*c800*/  @!P3 IADD3 R5, P0, R165, UR4, RZ ;  /* 0x00000004a505bc10 */ /* 0x000fe2000ff1e0ff */
[----:B------:R1:W-:Y:S01]  /*c810*/  @P5 STS.128 [R231+0x8800], RZ ;  /* 0x008800ffe7005388 */ /* 0x0003e20000000c00 */
[----:B------:R-:W-:Y:S02]  /*c820*/  @!P4 LEA.HI.X R19, R7, UR19, R0, 0x1, P1 ;  /* 0x000000130713cc11 */ /* 0x000fe400088f0c00 */
[C---:B------:R-:W-:Y:S02]  /*c830*/  @!P3 IADD3.X R0, R166.reuse, UR8, RZ, P0, !PT ;  /* 0x00000008a600bc10 */ /* 0x040fe400087fe4ff */
[----:B------:R-:W-:Y:S02]  /*c840*/  @!P3 LEA R8, P1, R5, UR18, 0x1 ;  /* 0x000000120508bc11 */ /* 0x000fe4000f8208ff */
[----:B------:R-:W-:Y:S01]  /*c850*/  @!P2 IADD3 R7, P0, R165, UR4, RZ ;  /* 0x00000004a507ac10 */ /* 0x000fe2000ff1e0ff */
[----:B------:R-:W-:Y:S01]  /*c860*/  UIADD3.X UR4, UR25, UR8, URZ, UP1, !UPT ;  /* 0x0000000819047290 */ /* 0x000fe20008ffe43f */
[----:B------:R-:W-:Y:S01]  /*c870*/  @!P3 LEA.HI.X R9, R5, UR19, R0, 0x1, P1 ;  /* 0x000000130509bc11 */ /* 0x000fe200088f0c00 */
[----:B------:R-:W-:Y:S01]  /*c880*/  IMAD.U32 R5, RZ, RZ, UR17 ;  /* 0x00000011ff057e24 */ /* 0x000fe2000f8e00ff */
[----:B------:R-:W-:Y:S01]  /*c890*/  @!P2 IADD3.X R4, R166, UR8, RZ, P0, !PT ;  /* 0x00000008a604ac10 */ /* 0x000fe200087fe4ff */
[----:B------:R-:W-:Y:S01]  /*c8a0*/  IMAD.U32 R0, RZ, RZ, UR11 ;  /* 0x0000000bff007e24 */ /* 0x000fe2000f8e00ff */
[----:B------:R-:W-:-:S02]  /*c8b0*/  @!P2 LEA R6, P0, R7, UR18, 0x1 ;  /* 0x000000120706ac11 */ /* 0x000fc4000f8008ff */
[-C--:B------:R-:W-:Y:S02]  /*c8c0*/  @!P5 LEA R26, P1, R5, R242.reuse, 0x1 ;  /* 0x000000f2051ad211 */ /* 0x080fe400078208ff */
[----:B------:R-:W-:Y:S01]  /*c8d0*/  @!P2 LEA.HI.X R7, R7, UR19, R4, 0x1, P0 ;  /* 0x000000130707ac11 */ /* 0x000fe200080f0c04 */
[----:B------:R-:W-:Y:S01]  /*c8e0*/  IMAD.U32 R4, RZ, RZ, UR7 ;  /* 0x00000007ff047e24 */ /* 0x000fe2000f8e00ff */
[-C--:B------:R-:W-:Y:S01]  /*c8f0*/  @!P5 LEA.HI.X R27, R5, R243.reuse, R0, 0x1, P1 ;  /* 0x000000f3051bd211 */ /* 0x080fe200008f0c00 */
[----:B------:R-:W-:Y:S01]  /*c900*/  IMAD.U32 R0, RZ, RZ, UR4 ;  /* 0x00000004ff007e24 */ /* 0x000fe2000f8e00ff */
[----:B------:R-:W-:Y:S02]  /*c910*/  @!P4 IADD3 R5, P0, R165, UR7, RZ ;  /* 0x00000007a505cc10 */ /* 0x000fe4000ff1e0ff */
[C---:B------:R-:W-:Y:S01]  /*c920*/  @!P5 LEA R170, P1, R4.reuse, R242, 0x1 ;  /* 0x000000f204aad211 */ /* 0x040fe200078208ff */
[----:B------:R-:W-:Y:S01]  /*c930*/  @!PT LDS RZ, [RZ] ;  /* 0x00000000fffff984 */ /* 0x000fe20000000800 */
[----:B------:R-:W-:Y:S01]  /*c940*/  @!PT LDS RZ, [RZ] ;  /* 0x00000000fffff984 */ /* 0x000fe20000000800 */
[----:B------:R-:W-:Y:S01]  /*c950*/  @!PT LDS RZ, [RZ] ;  /* 0x00000000fffff984 */ /* 0x000fe20000000800 */
[----:B------:R1:W-:Y:S03]  /*c960*/  @!P5 LDGSTS.E.BYPASS.LTC128B.128 [R231+0x8800], desc[UR26][R26.64] ;  /* 0x088000001ae7dfae */ /* 0x0003e6000b901d5a */
[----:B------:R-:W-:Y:S01]  /*c970*/  @!P5 LEA.HI.X R171, R4, R243, R0, 0x1, P1 ;  /* 0x000000f304abd211 */ /* 0x000fe200008f0c00 */
[----:B------:R1:W-:Y:S01]  /*c980*/  @P4 STS.128 [R231+0xa800], RZ ;  /* 0x00a800ffe7004388 */ /* 0x0003e20000000c00 */
[----:B------:R-:W-:-:S02]  /*c990*/  @!P4 IADD3.X R0, R166, UR4, RZ, P0, !PT ;  /* 0x00000004a600cc10 */ /* 0x000fc400087fe4ff */
[C---:B------:R-:W-:Y:S01]  /*c9a0*/  @!P4 LEA R184, P0, R5.reuse, UR18, 0x1 ;  /* 0x0000001205b8cc11 */ /* 0x040fe2000f8008ff */
[----:B------:R-:W-:Y:S01]  /*c9b0*/  @!PT LDS RZ, [RZ] ;  /* 0x00000000fffff984 */ /* 0x000fe20000000800 */
[----:B------:R-:W-:Y:S01]  /*c9c0*/  @!PT LDS RZ, [RZ] ;  /* 0x00000000fffff984 */ /* 0x000fe20000000800 */
[----:B------:R-:W-:Y:S01]  /*c9d0*/  @!PT LDS RZ, [RZ] ;  /* 0x00000000fffff984 */ /* 0x000fe20000000800 */
[----:B------:R1:W-:Y:S03]  /*c9e0*/  @!P4 LDGSTS.E.BYPASS.LTC128B.128 [R231+0xa800], desc[UR26][R22.64+0x80] ;  /* 0x0a80008016e7cfae */ /* 0x0003e6000b901d5a */
[----:B------:R-:W-:Y:S01]  /*c9f0*/  @!P4 LEA.HI.X R185, R5, UR19, R0, 0x1, P0 ;  /* 0x0000001305b9cc11 */ /* 0x000fe200080f0c00 */
[----:B------:R1:W-:Y:S01]  /*ca00*/  @P3 STS.128 [R231+0xc800], RZ ;  /* 0x00c800ffe7003388 */ /* 0x0003e20000000c00 */
[----:B------:R-:W-:-:S03]  /*ca10*/  @!P3 IADD3 R0, P0, R165, UR7, RZ ;  /* 0x00000007a500bc10 */ /* 0x000fc6000ff1e0ff */
        /* <DEDUP_REMOVED lines=57> */
.L_x_7817:
[----:B------:R-:W-:Y:S05]  /*cdb0*/  BSYNC B0 ;  /* 0x0000000000007941 */ /* 0x000fea0003800000 */
.L_x_7816:
[----:B------:R-:W0:Y:S01]  /*cdc0*/  LDGDEPBAR ;  /* 0x00000000000079af */ /* 0x000e220000000000 */
[----:B-12---:R-:W-:Y:S02]  /*cdd0*/  IMAD.U32 R5, RZ, RZ, UR16 ;  /* 0x00000010ff057e24 */ /* 0x006fe4000f8e00ff */
[----:B------:R-:W-:-:S03]  /*cde0*/  IMAD.U32 R0, RZ, RZ, UR9 ;  /* 0x00000009ff007e24 */ /* 0x000fc6000f8e00ff */
[----:B------:R-:W-:-:S04]  /*cdf0*/  LEA R242, P0, R5, R242, 0x1 ;  /* 0x000000f205f27211 */ /* 0x000fc800078008ff */
[----:B------:R-:W-:-:S09]  /*ce00*/  LEA.HI.X R243, R5, R243, R0, 0x1, P0 ;  /* 0x000000f305f37211 */ /* 0x000fd200000f0c00 */
.L_x_7813:
        /* <DEDUP_REMOVED lines=53> */
[----:B------:R-:W-:Y:S01]  /*d160*/  FSEL R175, R0, RZ, P0 ;  /* 0x000000ff00af7208 */ /* 0x000fe20000000000 */
[----:B------:R-:W-:Y:S01]  /*d170*/  FADD.FTZ R4, R164, -R5 ;  /* 0x80000005a4047221 */ /* 0x000fe20000010000 */
[----:B------:R-:W-:Y:S01]  /*d180*/  FFMA.FTZ R170, R173, UR22, -R180 ;  /* 0x00000016adaa7c23 */ /* 0x000fe200080108b4 */
[----:B------:R-:W-:Y:S01]  /*d190*/  FADD.FTZ R6, R3, -R6 ;  /* 0x8000000603067221 */ /* 0x000fe20000010000 */
        /* <DEDUP_REMOVED lines=32> */
[----:B------:R-:W2:Y:S01]  /*d3a0*/  MUFU.EX2 R165, R165 ;  /* 0x000000a500a57308 */ /* 0x000ea20000000800 */
[----:B-1----:R-:W-:Y:S01]  /*d3b0*/  F2FP.BF16.F32.PACK_AB R4, R167, R170 ;  /* 0x000000aaa704723e */ /* 0x002fe200000010ff */
[----:B------:R-:W-:Y:S01]  /*d3c0*/  FFMA.FTZ R180, R177, UR22, -R180 ;  /* 0x00000016b1b47c23 */ /* 0x000fe200080108b4 */
[--C-:B------:R-:W-:Y:S01]  /*d3d0*/  FFMA.FTZ R177, R178, UR22, -R175.reuse ;  /* 0x00000016b2b17c23 */ /* 0x100fe200080108af */
[--C-:B------:R-:W-:Y:S01]  /*d3e0*/  FFMA.FTZ R176, R176, UR22, -R175.reuse ;  /* 0x00000016b0b07c23 */ /* 0x100fe200080108af */
[--C-:B------:R-:W-:Y:S01]  /*d3f0*/  FFMA.FTZ R174, R174, UR22, -R175.reuse ;  /* 0x00000016aeae7c23 */ /* 0x100fe200080108af */
[----:B------:R-:W-:-:S02]  /*d400*/  FFMA.FTZ R175, R172, UR22, -R175 ;  /* 0x00000016acaf7c23 */ /* 0x000fc400080108af */
[----:B------:R-:W-:Y:S08]  /*d410*/  MUFU.EX2 R166, R166 ;  /* 0x000000a600a67308 */ /* 0x000ff00000000800 */
[----:B------:R-:W1:Y:S01]  /*d420*/  MUFU.EX2 R2, R2 ;  /* 0x0000000200027308 */ /* 0x000e620000000800 */
[----:B--2---:R-:W-:-:S07]  /*d430*/  F2FP.BF16.F32.PACK_AB R6, R165, R168 ;  /* 0x000000a8a506723e */ /* 0x004fce00000010ff */
[----:B------:R-:W-:Y:S08]  /*d440*/  MUFU.EX2 R0, R0 ;  /* 0x0000000000007308 */ /* 0x000ff00000000800 */
[----:B------:R-:W2:Y:S01]  /*d450*/  MUFU.EX2 R173, R173 ;  /* 0x000000ad00ad7308 */ /* 0x000ea20000000800 */
[----:B-1----:R-:W-:-:S07]  /*d460*/  F2FP.BF16.F32.PACK_AB R5, R2, R166 ;  /* 0x000000a60205723e */ /* 0x002fce00000010ff */
[----:B------:R-:W1:Y:S08]  /*d470*/  MUFU.EX2 R164, R164 ;  /* 0x000000a400a47308 */ /* 0x000e700000000800 */
[----:B------:R-:W3:Y:S01]  /*d480*/  MUFU.EX2 R3, R3 ;  /* 0x0000000300037308 */ /* 0x000ee20000000800 */
[----:B--2---:R-:W-:-:S07]  /*d490*/  F2FP.BF16.F32.PACK_AB R7, R173, R0 ;  /* 0x00000000ad07723e */ /* 0x004fce00000010ff */
[----:B------:R-:W-:Y:S01]  /*d4a0*/  MUFU.EX2 R182, R182 ;  /* 0x000000b600b67308 */ /* 0x000fe20000000800 */
        /* <DEDUP_REMOVED lines=120> */
[----:B------:R-:W5:Y:S01]  /*dc30*/  MUFU.EX2 R185, R185 ;  /* 0x000000b900b97308 */ /* 0x000f620000000800 */
[-C--:B------:R-:W-:Y:S01]  /*dc40*/  FMUL.FTZ R92, R92, R164.reuse ;  /* 0x000000a45c5c7220 */ /* 0x080fe20000410000 */
[-C--:B------:R-:W-:Y:S01]  /*dc50*/  FMUL.FTZ R93, R93, R164.reuse ;  /* 0x000000a45d5d7220 */ /* 0x080fe20000410000 */
[C---:B----4-:R-:W-:Y:S01]  /*dc60*/  HMMA.16816.F32.BF16 R60, R4.reuse, R8, R60 ;  /* 0x00000008043c723c */ /* 0x050fe2000004183c */
[-C--:B------:R-:W-:Y:S01]  /*dc70*/  FMUL.FTZ R94, R94, R3.reuse ;  /* 0x000000035e5e7220 */ /* 0x080fe20000410000 */
[-C--:B------:R-:W-:Y:S01]  /*dc80*/  FMUL.FTZ R95, R95, R3.reuse ;  /* 0x000000035f5f7220 */ /* 0x080fe20000410000 */
[-C--:B------:R-:W-:Y:S01]  /*dc90*/  FMUL.FTZ R96, R96, R164.reuse ;  /* 0x000000a460607220 */ /* 0x080fe20000410000 */
[-C--:B------:R-:W-:Y:S01]  /*dca0*/  FMUL.FTZ R97, R97, R164.reuse ;  /* 0x000000a461617220 */ /* 0x080fe20000410000 */
[----:B------:R-:W-:Y:S01]  /*dcb0*/  MUFU.EX2 R184, R184 ;  /* 0x000000b800b87308 */ /* 0x000fe20000000800 */
[C---:B------:R-:W-:Y:S01]  /*dcc0*/  HMMA.16816.F32.BF16 R64, R4.reuse, R10, R64 ;  /* 0x0000000a0440723c */ /* 0x040fe20000041840 */
[----:B------:R-:W4:Y:S01]  /*dcd0*/  LDSM.16.MT88.4 R8, [R220+0x14000] ;  /* 0x01400000dc08783b */ /* 0x000f220000004200 */
        /* <DEDUP_REMOVED lines=9> */
[-C--:B------:R-:W-:Y:S01]  /*dd70*/  FMUL.FTZ R113, R113, R164.reuse ;  /* 0x000000a471717220 */ /* 0x080fe20000410000 */
[C---:B------:R-:W-:Y:S01]  /*dd80*/  HMMA.16816.F32.BF16 R80, R4.reuse, R14, R80 ;  /* 0x0000000e0450723c */ /* 0x040fe20000041850 */
[----:B------:R-:W-:Y:S01]  /*dd90*/  LDSM.16.MT88.4 R12, [R220+0x16000] ;  /* 0x01600000dc0c783b */ /* 0x000fe20000004200 */
[-C--:B------:R-:W-:Y:S01]  /*dda0*/  FMUL.FTZ R114, R114, R3.reuse ;  /* 0x0000000372727220 */ /* 0x080fe20000410000 */
[----:B------:R-:W-:Y:S01]  /*ddb0*/  MUFU.EX2 R186, R186 ;  /* 0x000000ba00ba7308 */ /* 0x000fe20000000800 */
[-C--:B------:R-:W-:Y:S01]  /*ddc0*/  FMUL.FTZ R115, R115, R3.reuse ;  /* 0x0000000373737220 */ /* 0x080fe20000410000 */
[-C--:B------:R-:W-:Y:S01]  /*ddd0*/  FMUL.FTZ R116, R116, R164.reuse ;  /* 0x000000a474747220 */ /* 0x080fe20000410000 */
[C---:B---3--:R-:W-:Y:S01]  /*dde0*/  HMMA.16816.F32.BF16 R84, R4.reuse, R16, R84 ;  /* 0x000000100454723c */ /* 0x048fe20000041854 */
[-C--:B------:R-:W-:Y:S01]  /*ddf0*/  FMUL.FTZ R117, R117, R164.reuse ;  /* 0x000000a475757220 */ /* 0x080fe20000410000 */
[-C--:B------:R-:W-:Y:S01]  /*de00*/  FMUL.FTZ R118, R118, R3.reuse ;  /* 0x0000000376767220 */ /* 0x080fe20000410000 */
[-C--:B------:R-:W-:Y:S01]  /*de10*/  FMUL.FTZ R119, R119, R3.reuse ;  /* 0x0000000377777220 */ /* 0x080fe20000410000 */
[-C--:B------:R-:W-:Y:S01]  /*de20*/  FMUL.FTZ R120, R120, R164.reuse ;  /* 0x000000a478787220 */ /* 0x080fe20000410000 */
[----:B------:R-:W2:Y:S01]  /*de30*/  MUFU.EX2 R189, R189 ;  /* 0x000000bd00bd7308 */ /* 0x000ea20000000800 */
[C---:B------:R-:W-:Y:S01]  /*de40*/  HMMA.16816.F32.BF16 R88, R4.reuse, R18, R88 ;  /* 0x000000120458723c */ /* 0x040fe20000041858 */
[----:B------:R-:W3:Y:S01]  /*de50*/  LDSM.16.MT88.4 R16, [R221+0x16000] ;  /* 0x01600000dd10783b */ /* 0x000ee20000004200 */
        /* <DEDUP_REMOVED lines=13> */
[----:B------:R-:W2:Y:S01]  /*df30*/  MUFU.EX2 R191, R191 ;  /* 0x000000bf00bf7308 */ /* 0x000ea20000000800 */
[-C--:B------:R-:W-:Y:S01]  /*df40*/  FMUL.FTZ R130, R130, R3.reuse ;  /* 0x0000000382827220 */ /* 0x080fe20000410000 */
[-C--:B------:R-:W-:Y:S01]  /*df50*/  FMUL.FTZ R131, R131, R3.reuse ;  /* 0x0000000383837220 */ /* 0x080fe20000410000 */
[----:B----4-:R-:W-:Y:S01]  /*df60*/  HMMA.16816.F32.BF16 R92, R4, R8, R92 ;  /* 0x00000008045c723c */ /* 0x010fe2000004185c */
[----:B------:R-:W-:Y:S01]  /*df70*/  FFMA.FTZ R164, R247, R164, R170 ;  /* 0x000000a4f7a47223 */ /* 0x000fe200000100aa */
[----:B------:R-:W-:-:S03]  /*df80*/  FFMA.FTZ R3, R245, R3, R166 ;  /* 0x00000003f5037223 */ /* 0x000fc600000100a6 */
[----:B------:R-:W-:Y:S01]  /*df90*/  MUFU.EX2 R197, R197 ;  /* 0x000000c500c57308 */ /* 0x000fe20000000800 */
[C---:B------:R-:W-:Y:S01]  /*dfa0*/  HMMA.16816.F32.BF16 R96, R4.reuse, R10, R96 ;  /* 0x0000000a0460723c */ /* 0x040fe20000041860 */
[----:B------:R-:W4:Y:S01]  /*dfb0*/  LDSM.16.MT88.4 R8, [R224+0x10800] ;  /* 0x01080000e008783b */ /* 0x000f220000004200 */
[----:B------:R-:W-:Y:S01]  /*dfc0*/  FADD.FTZ R167, R167, R164 ;  /* 0x000000a4a7a77221 */ /* 0x000fe20000010000 */
[----:B------:R-:W-:Y:S01]  /*dfd0*/  FADD.FTZ R3, R2, R3 ;  /* 0x0000000302037221 */ /* 0x000fe20000010000 */
[----:B------:R-:W-:Y:S02]  /*dfe0*/  MOV R164, R171 ;  /* 0x000000ab00a47202 */ /* 0x000fe40000000f00 */
[----:B------:R-:W-:Y:S01]  /*dff0*/  HMMA.16816.F32.BF16 R108, R4, R24, R108 ;  /* 0x00000018046c723c */ /* 0x000fe2000004186c */
[----:B------:R-:W-:Y:S01]  /*e000*/  MUFU.EX2 R198, R198 ;  /* 0x000000c600c67308 */ /* 0x000fe20000000800 */
[----:B------:R-:W-:Y:S01]  /*e010*/  FADD.FTZ R168, R168, R167 ;  /* 0x000000a7a8a87221 */ /* 0x000fe20000010000 */
[----:B------:R-:W-:-:S03]  /*e020*/  FADD.FTZ R0, R0, R3 ;  /* 0x0000000300007221 */ /* 0x000fc60000010000 */
[C---:B------:R-:W-:Y:S01]  /*e030*/  HMMA.16816.F32.BF16 R112, R4.reuse, R26, R112 ;  /* 0x0000001a0470723c */ /* 0x040fe20000041870 */
[----:B------:R-:W4:Y:S01]  /*e040*/  LDSM.16.MT88.4 R24, [R221+0x10800] ;  /* 0x01080000dd18783b */ /* 0x000f220000004200 */
[----:B------:R-:W-:Y:S01]  /*e050*/  FADD.FTZ R165, R165, R168 ;  /* 0x000000a8a5a57221 */ /* 0x000fe20000010000 */
[----:B------:R-:W-:Y:S01]  /*e060*/  MUFU.EX2 R195, R195 ;  /* 0x000000c300c37308 */ /* 0x000fe20000000800 */
[----:B------:R-:W-:Y:S02]  /*e070*/  FADD.FTZ R173, R173, R0 ;  /* 0x00000000adad7221 */ /* 0x000fe40000010000 */
[C---:B---3--:R-:W-:Y:S05]  /*e080*/  HMMA.16816.F32.BF16 R116, R4.reuse, R16, R116 ;  /* 0x000000100474723c */ /* 0x048fea0000041874 */
[----:B------:R-:W-:Y:S01]  /*e090*/  MUFU.EX2 R200, R200 ;  /* 0x000000c800c87308 */ /* 0x000fe20000000800 */
[C---:B------:R-:W-:Y:S01]  /*e0a0*/  HMMA.16816.F32.BF16 R120, R4.reuse, R18, R120 ;  /* 0x000000120478723c */ /* 0x040fe20000041878 */
[----:B------:R-:W-:Y:S05]  /*e0b0*/  LDSM.16.MT88.4 R16, [R224+0x12800] ;  /* 0x01280000e010783b */ /* 0x000fea0000004200 */
[C---:B------:R-:W-:Y:S01]  /*e0c0*/  HMMA.16816.F32.BF16 R124, R4.reuse, R12, R124 ;  /* 0x0000000c047c723c */ /* 0x040fe2000004187c */
[----:B------:R-:W3:Y:S05]  /*e0d0*/  MUFU.EX2 R193, R193 ;  /* 0x000000c100c17308 */ /* 0x000eea0000000800 */
[----:B------:R-:W-:Y:S01]  /*e0e0*/  HMMA.16816.F32.BF16 R128, R4, R14, R128 ;  /* 0x0000000e0480723c */ /* 0x000fe20000041880 */
[----:B------:R-:W-:Y:S02]  /*e0f0*/  LDSM.16.MT88.4 R12, [R222+0x12800] ;  /* 0x01280000de0c783b */ /* 0x000fe40000004200 */
[----:B------:R-:W4:Y:S04]  /*e100*/  MUFU.EX2 R194, R194 ;  /* 0x000000c200c27308 */ /* 0x000f280000000800 */
[----:B-----5:R-:W-:Y:S01]  /*e110*/  F2FP.BF16.F32.PACK_AB R4, R185, R182 ;  /* 0x000000b6b904723e */ /* 0x020fe200000010ff */
[----:B------:R-:W-:Y:S01]  /*e120*/  FADD.FTZ R182, R182, R165 ;  /* 0x000000a5b6b67221 */ /* 0x000fe20000010000 */
[----:B--2---:R-:W-:Y:S01]  /*e130*/  F2FP.BF16.F32.PACK_AB R5, R189, R186 ;  /* 0x000000babd05723e */ /* 0x004fe200000010ff */
[----:B------:R-:W-:Y:S01]  /*e140*/  FADD.FTZ R186, R186, R173 ;  /* 0x000000adbaba7221 */ /* 0x000fe20000010000 */
[----:B------:R-:W-:Y:S01]  /*e150*/  F2FP.BF16.F32.PACK_AB R6, R187, R184 ;  /* 0x000000b8bb06723e */ /* 0x000fe200000010ff */
[----:B------:R-:W2:Y:S01]  /*e160*/  MUFU.EX2 R192, R192 ;  /* 0x000000c000c07308 */ /* 0x000ea20000000800 */
[----:B------:R-:W-:Y:S01]  /*e170*/  F2FP.BF16.F32.PACK_AB R7, R191, R188 ;  /* 0x000000bcbf07723e */ /* 0x000fe200000010ff */
[----:B------:R-:W-:Y:S01]  /*e180*/  FADD.FTZ R185, R185, R182 ;  /* 0x000000b6b9b97221 */ /* 0x000fe20000010000 */
[----:B------:R-:W-:-:S03]  /*e190*/  FADD.FTZ R189, R189, R186 ;  /* 0x000000babdbd7221 */ /* 0x000fc60000010000 */
[----:B------:R-:W-:Y:S01]  /*e1a0*/  FADD.FTZ R0, R184, R185 ;  /* 0x000000b9b8007221 */ /* 0x000fe20000010000 */
[----:B------:R-:W-:Y:S01]  /*e1b0*/  FADD.FTZ R2, R188, R189 ;  /* 0x000000bdbc027221 */ /* 0x000fe20000010000 */
[----:B-1----:R-:W-:Y:S01]  /*e1c0*/  HMMA.16816.F32.BF16 R136, R4, R20, R136 ;  /* 0x000000140488723c */ /* 0x002fe20000041888 */
[----:B------:R-:W1:Y:S01]  /*e1d0*/  MUFU.EX2 R199, R199 ;  /* 0x000000c700c77308 */ /* 0x000e620000000800 */
[----:B------:R-:W-:Y:S01]  /*e1e0*/  FADD.FTZ R0, R187, R0 ;  /* 0x00000000bb007221 */ /* 0x000fe20000010000 */
[----:B------:R-:W-:-:S03]  /*e1f0*/  FADD.FTZ R2, R191, R2 ;  /* 0x00000002bf027221 */ /* 0x000fc60000010000 */
[C---:B------:R-:W-:Y:S01]  /*e200*/  HMMA.16816.F32.BF16 R132, R4.reuse, R22, R132 ;  /* 0x000000160484723c */ /* 0x040fe20000041884 */
[----:B------:R-:W5:Y:S01]  /*e210*/  LDSM.16.MT88.4 R20, [R222+0x14800] ;  /* 0x01480000de14783b */ /* 0x000f620000004200 */
[----:B---3--:R-:W-:Y:S01]  /*e220*/  FADD.FTZ R3, R193, R2 ;  /* 0x00000002c1037221 */ /* 0x008fe20000010000 */
[----:B------:R-:W-:Y:S03]  /*e230*/  MUFU.EX2 R183, R183 ;  /* 0x000000b700b77308 */ /* 0x000fe60000000800 */
[----:B----4-:R-:W-:Y:S01]  /*e240*/  HMMA.16816.F32.BF16 R160, R4, R8, R160 ;  /* 0x0000000804a0723c */ /* 0x010fe200000418a0 */
[----:B------:R-:W-:-:S04]  /*e250*/  FADD.FTZ R3, R194, R3 ;  /* 0x00000003c2037221 */ /* 0x000fc80000010000 */
[----:B------:R-:W3:Y:S01]  /*e260*/  MUFU.EX2 R190, R190 ;  /* 0x000000be00be7308 */ /* 0x000ee20000000800 */
[C---:B------:R-:W-:Y:S01]  /*e270*/  HMMA.16816.F32.BF16 R156, R4.reuse, R10, R156 ;  /* 0x0000000a049c723c */ /* 0x040fe2000004189c */
[----:B------:R-:W4:Y:S05]  /*e280*/  LDSM.16.MT88.4 R8, [R221+0x12800] ;  /* 0x01280000dd08783b */ /* 0x000f2a0000004200 */
[C---:B------:R-:W-:Y:S01]  /*e290*/  HMMA.16816.F32.BF16 R152, R4.reuse, R28, R152 ;  /* 0x0000001c0498723c */ /* 0x040fe20000041898 */
[----:B------:R-:W-:Y:S05]  /*e2a0*/  MUFU.EX2 R179, R179 ;  /* 0x000000b300b37308 */ /* 0x000fea0000000800 */
[C---:B------:R-:W-:Y:S01]  /*e2b0*/  HMMA.16816.F32.BF16 R148, R4.reuse, R30, R148 ;  /* 0x0000001e0494723c */ /* 0x040fe20000041894 */
[----:B------:R-:W-:Y:S02]  /*e2c0*/  LDSM.16.MT88.4 R28, [R224+0x14800] ;  /* 0x01480000e01c783b */ /* 0x000fe40000004200 */
[----:B------:R-:W-:Y:S03]  /*e2d0*/  MUFU.EX2 R180, R180 ;  /* 0x000000b400b47308 */ /* 0x000fe60000000800 */
[C---:B------:R-:W-:Y:S05]  /*e2e0*/  HMMA.16816.F32.BF16 R144, R4.reuse, R24, R144 ;  /* 0x000000180490723c */ /* 0x040fea0000041890 */
[----:B------:R-:W-:Y:S01]  /*e2f0*/  MUFU.EX2 R177, R177 ;  /* 0x000000b100b17308 */ /* 0x000fe20000000800 */
[C---:B------:R-:W-:Y:S01]  /*e300*/  HMMA.16816.F32.BF16 R140, R4.reuse, R26, R140 ;  /* 0x0000001a048c723c */ /* 0x040fe2000004188c */
[----:B------:R-:W-:Y:S05]  /*e310*/  LDSM.16.MT88.4 R24, [R220+0x12800] ;  /* 0x01280000dc18783b */ /* 0x000fea0000004200 */
[C---:B-----5:R-:W-:Y:S01]  /*e320*/  HMMA.16816.F32.BF16 R76, R4.reuse, R20, R76 ;  /* 0x00000014044c723c */ /* 0x060fe2000004184c */
[----:B------:R-:W5:Y:S05]  /*e330*/  MUFU.EX2 R176, R176 ;  /* 0x000000b000b07308 */ /* 0x000f6a0000000800 */
[C---:B------:R-:W-:Y:S01]  /*e340*/  HMMA.16816.F32.BF16 R80, R4.reuse, R22, R80 ;  /* 0x000000160450723c */ /* 0x040fe20000041850 */
[----:B------:R-:W2:Y:S02]  /*e350*/  LDSM.16.MT88.4 R20, [R222+0x16800] ;  /* 0x01680000de14783b */ /* 0x000ea40000004200 */
[----:B------:R-:W-:Y:S03]  /*e360*/  MUFU.EX2 R174, R174 ;  /* 0x000000ae00ae7308 */ /* 0x000fe60000000800 */
[C---:B----4-:R-:W-:Y:S05]  /*e370*/  HMMA.16816.F32.BF16 R52, R4.reuse, R8, R52 ;  /* 0x000000080434723c */ /* 0x050fea0000041834 */
[----:B------:R-:W4:Y:S01]  /*e380*/  MUFU.EX2 R175, R175 ;  /* 0x000000af00af7308 */ /* 0x000f220000000800 */
[C---:B------:R-:W-:Y:S01]  /*e390*/  HMMA.16816.F32.BF16 R56, R4.reuse, R10, R56 ;  /* 0x0000000a0438723c */ /* 0x040fe20000041838 */
[----:B------:R-:W1:Y:S05]  /*e3a0*/  LDSM.16.MT88.4 R8, [R224+0x16800] ;  /* 0x01680000e008783b */ /* 0x000e6a0000004200 */
[C---:B------:R-:W-:Y:S06]  /*e3b0*/  HMMA.16816.F32.BF16 R36, R4.reuse, R16, R36 ;  /* 0x000000100424723c */ /* 0x040fec0000041824 */
        /* <DEDUP_REMOVED lines=13> */
[----:B------:R-:W-:Y:S01]  /*e490*/  F2FP.BF16.F32.PACK_AB R8, R198, R197 ;  /* 0x000000c5c608723e */ /* 0x000fe200000010ff */
[----:B------:R-:W-:Y:S01]  /*e4a0*/  FADD.FTZ R197, R197, R0 ;  /* 0x00000000c5c57221 */ /* 0x000fe20000010000 */
[----:B------:R-:W-:Y:S01]  /*e4b0*/  F2FP.BF16.F32.PACK_AB R9, R194, R193 ;  /* 0x000000c1c209723e */ /* 0x000fe200000010ff */
[----:B------:R-:W-:Y:S01]  /*e4c0*/  FADD.FTZ R0, R192, R3 ;  /* 0x00000003c0007221 */ /* 0x000fe20000010000 */
[----:B------:R-:W-:Y:S01]  /*e4d0*/  MOV R3, R169 ;  /* 0x000000a900037202 */ /* 0x000fe20000000f00 */
[----:B------:R-:W-:Y:S01]  /*e4e0*/  HMMA.16816.F32.BF16 R60, R4, R24, R60 ;  /* 0x00000018043c723c */ /* 0x000fe2000004183c */
[----:B------:R-:W-:Y:S01]  /*e4f0*/  F2FP.BF16.F32.PACK_AB R10, R200, R195 ;  /* 0x000000c3c80a723e */ /* 0x000fe200000010ff */
[----:B------:R-:W-:Y:S01]  /*e500*/  FADD.FTZ R198, R198, R197 ;  /* 0x000000c5c6c67221 */ /* 0x000fe20000010000 */
[C---:B------:R-:W-:Y:S01]  /*e510*/  F2FP.BF16.F32.PACK_AB R11, R199.reuse, R192 ;  /* 0x000000c0c70b723e */ /* 0x040fe200000010ff */
[----:B------:R-:W-:-:S02]  /*e520*/  FADD.FTZ R0, R199, R0 ;  /* 0x00000000c7007221 */ /* 0x000fc40000010000 */
[----:B------:R-:W-:Y:S01]  /*e530*/  HMMA.16816.F32.BF16 R64, R4, R26, R64 ;  /* 0x0000001a0440723c */ /* 0x000fe20000041840 */
[----:B------:R-:W1:Y:S01]  /*e540*/  LDSM.16.MT88.4 R24, [R224+0x11000] ;  /* 0x01100000e018783b */ /* 0x000e620000004200 */
[----:B------:R-:W-:-:S04]  /*e550*/  FADD.FTZ R195, R195, R198 ;  /* 0x000000c6c3c37221 */ /* 0x000fc80000010000 */
[----:B---3--:R-:W-:Y:S01]  /*e560*/  HMMA.16816.F32.BF16 R84, R4, R16, R84 ;  /* 0x000000100454723c */ /* 0x008fe20000041854 */
[----:B------:R-:W-:-:S05]  /*e570*/  FADD.FTZ R200, R200, R195 ;  /* 0x000000c3c8c87221 */ /* 0x000fca0000010000 */
[C---:B------:R-:W-:Y:S01]  /*e580*/  HMMA.16816.F32.BF16 R88, R4.reuse, R18, R88 ;  /* 0x000000120458723c */ /* 0x040fe20000041858 */
[----:B------:R-:W3:Y:S05]  /*e590*/  LDSM.16.MT88.4 R16, [R221+0x11000] ;  /* 0x01100000dd10783b */ /* 0x000eea0000004200 */
[C---:B-----5:R-:W-:Y:S06]  /*e5a0*/  HMMA.16816.F32.BF16 R92, R4.reuse, R12, R92 ;  /* 0x0000000c045c723c */ /* 0x060fec000004185c */
[----:B------:R-:W-:Y:S01]  /*e5b0*/  HMMA.16816.F32.BF16 R96, R4, R14, R96 ;  /* 0x0000000e0460723c */ /* 0x000fe20000041860 */
[----:B------:R-:W5:Y:S05]  /*e5c0*/  LDSM.16.MT88.4 R12, [R220+0x11000] ;  /* 0x01100000dc0c783b */ /* 0x000f6a0000004200 */
[C---:B--2---:R-:W-:Y:S06]  /*e5d0*/  HMMA.16816.F32.BF16 R152, R8.reuse, R20, R152 ;  /* 0x000000140898723c */ /* 0x044fec0000041898 */
[----:B------:R-:W-:Y:S01]  /*e5e0*/  HMMA.16816.F32.BF16 R148, R8, R22, R148 ;  /* 0x000000160894723c */ /* 0x000fe20000041894 */
[----:B------:R-:W2:Y:S05]  /*e5f0*/  LDSM.16.MT88.4 R20, [R220+0x13000] ;  /* 0x01300000dc14783b */ /* 0x000eaa0000004200 */
[C---:B------:R-:W-:Y:S06]  /*e600*/  HMMA.16816.F32.BF16 R116, R4.reuse, R32, R116 ;  /* 0x000000200474723c */ /* 0x040fec0000041874 */
[C---:B------:R-:W-:Y:S01]  /*e610*/  HMMA.16816.F32.BF16 R120, R4.reuse, R34, R120 ;  /* 0x000000220478723c */ /* 0x040fe20000041878 */
[----:B------:R-:W-:Y:S05]  /*e620*/  LDSM.16.MT88.4 R32, [R224+0x13000] ;  /* 0x01300000e020783b */ /* 0x000fea0000004200 */
[C---:B----4-:R-:W-:Y:S06]  /*e630*/  HMMA.16816.F32.BF16 R124, R4.reuse, R28, R124 ;  /* 0x0000001c047c723c */ /* 0x050fec000004187c */
[----:B------:R-:W-:Y:S01]  /*e640*/  HMMA.16816.F32.BF16 R128, R4, R30, R128 ;  /* 0x0000001e0480723c */ /* 0x000fe20000041880 */
[----:B------:R-:W4:Y:S04]  /*e650*/  LDSM.16.MT88.4 R4, [R222+0x15000] ;  /* 0x01500000de04783b */ /* 0x000f280000004200 */
[----:B------:R-:W-:Y:S01]  /*e660*/  LDSM.16.MT88.4 R28, [R221+0x13000] ;  /* 0x01300000dd1c783b */ /* 0x000fe20000004200 */
        /* <DEDUP_REMOVED lines=53> */
[C---:B------:R-:W-:Y:S06]  /*e9c0*/  HMMA.16816.F32.BF16 R108, R8.reuse, R24, R108 ;  /* 0x00000018086c723c */ /* 0x040fec000004186c */
[----:B------:R-:W-:Y:S01]  /*e9d0*/  HMMA.16816.F32.BF16 R112, R8, R26, R112 ;  /* 0x0000001a0870723c */ /* 0x000fe20000041870 */
[----:B------:R-:W4:Y:S04]  /*e9e0*/  LDSM.16.MT88.4 R24, [R224+0x13800] ;  /* 0x01380000e018783b */ /* 0x000f280000004200 */
[----:B------:R-:W-:Y:S01]  /*e9f0*/  LDSM.16.MT88.4 R8, [R224+0x15800] ;  /* 0x01580000e008783b */ /* 0x000fe20000004200 */
        /* <DEDUP_REMOVED lines=27> */
[C---:B------:R-:W-:Y:S06]  /*ebb0*/  HMMA.16816.F32.BF16 R144, R4.reuse, R32, R144 ;  /* 0x000000200490723c */ /* 0x040fec0000041890 */
[C---:B------:R-:W-:Y:S06]  /*ebc0*/  HMMA.16816.F32.BF16 R140, R4.reuse, R34, R140 ;  /* 0x00000022048c723c */ /* 0x040fec000004188c */
[C---:B-1----:R-:W-:Y:S06]  /*ebd0*/  HMMA.16816.F32.BF16 R76, R4.reuse, R28, R76 ;  /* 0x0000001c044c723c */ /* 0x042fec000004184c */
[C---:B------:R-:W-:Y:S06]  /*ebe0*/  HMMA.16816.F32.BF16 R80, R4.reuse, R30, R80 ;  /* 0x0000001e0450723c */ /* 0x040fec0000041850 */
        /* <DEDUP_REMOVED lines=8> */
[C---:B--2---:R-:W-:Y:S06]  /*ec70*/  HMMA.16816.F32.BF16 R124, R4.reuse, R20, R124 ;  /* 0x00000014047c723c */ /* 0x044fec000004187c */
[----:B------:R-:W-:-:S15]  /*ec80*/  HMMA.16816.F32.BF16 R128, R4, R22, R128 ;  /* 0x000000160480723c */ /* 0x000fde0000041880 */
[----:B------:R-:W-:-:S09]  /*ec90*/  NOP ;  /* 0x0000000000007918 */ /* 0x000fd20000000000 */
.L_x_7810:
        /* <DEDUP_REMOVED lines=13> */
[----:B------:R-:W-:Y:S01]  /*ed70*/  ULDC UR17, c[0x0][0x250] ;  /* 0x0000940000117ab9 */ /* 0x000fe20000000800 */
[----:B------:R-:W-:Y:S01]  /*ed80*/  ULDC.64 UR6, c[0x0][0x248] ;  /* 0x0000920000067ab9 */ /* 0x000fe20000000a00 */
[----:B------:R-:W-:-:S08]  /*ed90*/  UMOV UR10, UR9 ;  /* 0x00000009000a7c82 */ /* 0x000fd00008000000 */
.L_x_7822:
        /* <DEDUP_REMOVED lines=48> */
[----:B------:R-:W-:Y:S01]  /*f0a0*/  UISETP.GT.U32.AND UP1, UPT, UR11, UR31, UPT ;  /* 0x0000001f0b00728c */ /* 0x000fe2000bf24070 */
[----:B------:R-:W-:Y:S08]  /*f0b0*/  UMOV UR24, UR8 ;  /* 0x0000000800187c82 */ /* 0x000ff00008000000 */
        /* <DEDUP_REMOVED lines=33> */
[----:B------:R-:W-:Y:S01]  /*f2d0*/  IMAD.U32 R11, RZ, RZ, UR35 ;  /* 0x00000023ff0b7e24 */ /* 0x000fe2000f8e00ff */
[----:B------:R-:W2:Y:S02]  /*f2e0*/  LDG.E R6, desc[UR26][R12.64] ;  /* 0x0000001a0c067981 */ /* 0x000ea4000c1e1900 */
        /* <DEDUP_REMOVED lines=10> */
[----:B--2---:R-:W-:Y:S04]  /*f390*/  IADD3 R3, -R6, R3, RZ ;  /* 0x0000000306037210 */ /* 0x004fe80007ffe1ff */
[----:B------:R-:W-:Y:S01]  /*f3a0*/  SHF.R.S32.HI R7, RZ, 0x1f, R3 ;  /* 0x0000001fff077819 */ /* 0x000fe20000011403 */
[-C--:B-1----:R-:W-:Y:S04]  /*f3b0*/  IMAD.WIDE.U32 R8, R3, R4.reuse, R8 ;  /* 0x0000000403087225 */ /* 0x082fe800078e0008 */
[----:B------:R-:W-:Y:S01]  /*f3c0*/  IMAD R6, R7, R4, RZ ;  /* 0x0000000407067224 */ /* 0x000fe200078e02ff */
[----:B------:R-:W-:Y:S03]  /*f3d0*/  MOV R251, R8 ;  /* 0x0000000800fb7202 */ /* 0x000fe60000000f00 */
[----:B------:R-:W-:Y:S04]  /*f3e0*/  IMAD R6, R3, R5, R6 ;  /* 0x0000000503067224 */ /* 0x000fe800078e0206 */
[----:B------:R-:W-:Y:S07]  /*f3f0*/  IMAD.IADD R246, R9, 0x1, R6 ;  /* 0x0000000109f67824 */ /* 0x000fee00078e0206 */
.L_x_7819:
        /* <DEDUP_REMOVED lines=15> */
[-CC-:B------:R-:W-:Y:S01]  /*f4f0*/  @!P5 LEA.HI.X R23, R252, R249.reuse, R248.reuse, 0x1, P0 ;  /* 0x000000f9fc17d211 */ /* 0x180fe200000f0cf8 */
        /* <DEDUP_REMOVED lines=380> */
[----:B------:R-:W-:Y:S02]  /*10cc0*/  MOV R172, UR10 ;  /* 0x0000000a00ac7c02 */ /* 0x000fe40008000f00 */
[----:B------:R-:W-:Y:S01]  /*10cd0*/  IMAD.U32 R173, RZ, RZ, UR11 ;  /* 0x0000000bffad7e24 */ /* 0x000fe2000f8e00ff */
[----:B------:R-:W-:Y:S01]  /*10ce0*/  UMOV UR11, UR7 ;  /* 0x00000007000b7c82 */ /* 0x000fe20008000000 */
[----:B------:R-:W-:Y:S01]  /*10cf0*/  IMAD.U32 R170, RZ, RZ, UR32 ;  /* 0x00000020ffaa7e24 */ /* 0x000fe2000f8e00ff */
        /* <DEDUP_REMOVED lines=21> */
.L_x_7821:
        /* <DEDUP_REMOVED lines=117> */
.L_x_7820:
[----:B------:R-:W-:Y:S01]  /*115a0*/  MOV R164, UR13 ;  /* 0x0000000d00a47c02 */ /* 0x000fe20008000f00 */
[----:B------:R-:W-:Y:S01]  /*115b0*/  UISETP.GT.AND UP0, UPT, UR13, UR12, UPT ;  /* 0x0000000c0d00728c */ /* 0x000fe2000bf04270 */
[----:B------:R-:W-:Y:S01]  /*115c0*/  UMOV UR10, UR23 ;  /* 0x00000017000a7c82 */ /* 0x000fe20008000000 */
[----:B------:R-:W-:Y:S02]  /*115d0*/  UMOV UR8, UR24 ;  /* 0x0000001800087c82 */ /* 0x000fe40008000000 */
[----:B------:R-:W-:Y:S04]  /*115e0*/  IMAD R3, R164, 0x40, R239 ;  /* 0x00000040a4037824 */ /* 0x000fe800078e02ef */
[----:B-1----:R-:W-:Y:S01]  /*115f0*/  IMAD.IADD R171, R235, 0x1, -R3 ;  /* 0x00000001ebab7824 */ /* 0x002fe200078e0a03 */
[C---:B------:R-:W-:Y:S01]  /*11600*/  IADD3 R164, R238.reuse, -R3, RZ ;  /* 0x80000003eea47210 */ /* 0x040fe20007ffe0ff */
[C---:B------:R-:W-:Y:S01]  /*11610*/  VIADD R168, R3.reuse, 0x10 ;  /* 0x0000001003a87836 */ /* 0x040fe20000000000 */
[C---:B------:R-:W-:Y:S02]  /*11620*/  IADD3 R172, R3.reuse, 0x9, RZ ;  /* 0x0000000903ac7810 */ /* 0x040fe40007ffe0ff */
[----:B------:R-:W-:Y:S01]  /*11630*/  IABS R164, R164 ;  /* 0x000000a400a47213 */ /* 0x000fe20000000000 */
[C---:B------:R-:W-:Y:S01]  /*11640*/  IMAD.IADD R167, R238.reuse, 0x1, -R168 ;  /* 0x00000001eea77824 */ /* 0x040fe200078e0aa8 */
[C---:B------:R-:W-:Y:S02]  /*11650*/  IADD3 R166, R238.reuse, -R172, RZ ;  /* 0x800000aceea67210 */ /* 0x040fe40007ffe0ff */
[----:B------:R-:W-:Y:S02]  /*11660*/  I2FP.F32.S32 R165, R164 ;  /* 0x000000a400a57245 */ /* 0x000fe40000201400 */
[----:B------:R-:W-:Y:S02]  /*11670*/  IADD3 R164, R3, 0x1, RZ ;  /* 0x0000000103a47810 */ /* 0x000fe40007ffe0ff */
[----:B------:R-:W-:Y:S01]  /*11680*/  IABS R166, R166 ;  /* 0x000000a600a67213 */ /* 0x000fe20000000000 */
[----:B------:R-:W-:Y:S01]  /*11690*/  FFMA.FTZ R4, R165, -UR14, R4 ;  /* 0x8000000ea5047c23 */ /* 0x000fe20008010004 */
[C---:B------:R-:W-:Y:S01]  /*116a0*/  IADD3 R170, R238.reuse, -R164, RZ ;  /* 0x800000a4eeaa7210 */ /* 0x040fe20007ffe0ff */
[----:B------:R-:W-:Y:S01]  /*116b0*/  VIADD R165, R3, 0x8 ;  /* 0x0000000803a57836 */ /* 0x000fe20000000000 */
[----:B------:R-:W-:Y:S02]  /*116c0*/  I2FP.F32.S32 R166, R166 ;  /* 0x000000a600a67245 */ /* 0x000fe40000201400 */
[----:B------:R-:W-:Y:S01]  /*116d0*/  IABS R170, R170 ;  /* 0x000000aa00aa7213 */ /* 0x000fe20000000000 */
[----:B------:R-:W-:Y:S01]  /*116e0*/  IMAD.IADD R169, R238, 0x1, -R165 ;  /* 0x00000001eea97824 */ /* 0x000fe200078e0aa5 */
[----:B------:R-:W-:Y:S01]  /*116f0*/  ISETP.GE.AND P3, PT, R164, R237, PT ;  /* 0x000000eda400720c */ /* 0x000fe20003f66270 */
[----:B------:R-:W-:Y:S01]  /*11700*/  FFMA.FTZ R9, R166, -UR14, R9 ;  /* 0x8000000ea6097c23 */ /* 0x000fe20008010009 */
[----:B------:R-:W-:Y:S01]  /*11710*/  I2FP.F32.S32 R170, R170 ;  /* 0x000000aa00aa7245 */ /* 0x000fe20000201400 */
[----:B------:R-:W-:Y:S01]  /*11720*/  IMAD.IADD R166, R235, 0x1, -R164 ;  /* 0x00000001eba67824 */ /* 0x000fe200078e0aa4 */
[C---:B------:R-:W-:Y:S02]  /*11730*/  ISETP.GE.AND P6, PT, R164.reuse, R234, PT ;  /* 0x000000eaa400720c */ /* 0x040fe40003fc6270 */
[----:B------:R-:W-:Y:S01]  /*11740*/  ISETP.GE.OR P3, PT, R164, R236, !P3 ;  /* 0x000000eca400720c */ /* 0x000fe20005f66670 */
[----:B------:R-:W-:Y:S01]  /*11750*/  FFMA.FTZ R5, R170, -UR14, R5 ;  /* 0x8000000eaa057c23 */ /* 0x000fe20008010005 */
[----:B------:R-:W-:Y:S02]  /*11760*/  IADD3 R170, R3, 0x19, RZ ;  /* 0x0000001903aa7810 */ /* 0x000fe40007ffe0ff */
[----:B------:R-:W-:Y:S02]  /*11770*/  ISETP.GE.OR P6, PT, R164, R233, !P6 ;  /* 0x000000e9a400720c */ /* 0x000fe400077c6670 */
[----:B------:R-:W-:Y:S01]  /*11780*/  IABS R171, R171 ;  /* 0x000000ab00ab7213 */ /* 0x000fe20000000000 */
[----:B------:R-:W-:Y:S01]  /*11790*/  IMAD.IADD R164, R238, 0x1, -R170 ;  /* 0x00000001eea47824 */ /* 0x000fe200078e0aaa */
[C---:B------:R-:W-:Y:S02]  /*117a0*/  ISETP.GE.AND P1, PT, R165.reuse, R234, PT ;  /* 0x000000eaa500720c */ /* 0x040fe40003f26270 */
[C---:B------:R-:W-:Y:S02]  /*117b0*/  ISETP.GE.AND P5, PT, R165.reuse, R237, PT ;  /* 0x000000eda500720c */ /* 0x040fe40003fa6270 */
[----:B------:R-:W-:Y:S02]  /*117c0*/  I2FP.F32.S32 R171, R171 ;  /* 0x000000ab00ab7245 */ /* 0x000fe40000201400 */
[C---:B------:R-:W-:Y:S02]  /*117d0*/  ISETP.GE.OR P1, PT, R165.reuse, R233, !P1 ;  /* 0x000000e9a500720c */ /* 0x040fe40004f26670 */
[----:B------:R-:W-:Y:S01]  /*117e0*/  ISETP.GE.OR P5, PT, R165, R236, !P5 ;  /* 0x000000eca500720c */ /* 0x000fe20006fa6670 */
[----:B------:R-:W-:Y:S01]  /*117f0*/  IMAD.IADD R165, R235, 0x1, -R165 ;  /* 0x00000001eba57824 */ /* 0x000fe200078e0aa5 */
[----:B------:R-:W-:Y:S01]  /*11800*/  IABS R167, R167 ;  /* 0x000000a700a77213 */ /* 0x000fe20000000000 */
[----:B------:R-:W-:Y:S01]  /*11810*/  FFMA.FTZ R6, R171, -UR14, R6 ;  /* 0x8000000eab067c23 */ /* 0x000fe20008010006 */
[----:B------:R-:W-:Y:S01]  /*11820*/  IABS R164, R164 ;  /* 0x000000a400a47213 */ /* 0x000fe20000000000 */
[----:B------:R-:W-:Y:S01]  /*11830*/  VIADD R171, R3, 0x18 ;  /* 0x0000001803ab7836 */ /* 0x000fe20000000000 */
[----:B------:R-:W-:Y:S02]  /*11840*/  I2FP.F32.S32 R167, R167 ;  /* 0x000000a700a77245 */ /* 0x000fe40000201400 */
[----:B------:R-:W-:Y:S02]  /*11850*/  I2FP.F32.S32 R164, R164 ;  /* 0x000000a400a47245 */ /* 0x000fe40000201400 */
[----:B------:R-:W-:Y:S01]  /*11860*/  IABS R166, R166 ;  /* 0x000000a600a67213 */ /* 0x000fe20000000000 */
[----:B------:R-:W-:Y:S01]  /*11870*/  FFMA.FTZ R12, R167, -UR14, R12 ;  /* 0x8000000ea70c7c23 */ /* 0x000fe2000801000c */
[----:B------:R-:W-:Y:S01]  /*11880*/  IABS R165, R165 ;  /* 0x000000a500a57213 */ /* 0x000fe20000000000 */
[----:B------:R-:W-:Y:S01]  /*11890*/  FFMA.FTZ R17, R164, -UR14, R17 ;  /* 0x8000000ea4117c23 */ /* 0x000fe20008010011 */
[C---:B------:R-:W-:Y:S01]  /*118a0*/  ISETP.GE.AND P2, PT, R3.reuse, R234, PT ;  /* 0x000000ea0300720c */ /* 0x040fe20003f46270 */
[C---:B------:R-:W-:Y:S01]  /*118b0*/  VIADD R164, R3.reuse, 0x21 ;  /* 0x0000002103a47836 */ /* 0x040fe20000000000 */
[----:B------:R-:W-:Y:S02]  /*118c0*/  I2FP.F32.S32 R166, R166 ;  /* 0x000000a600a67245 */ /* 0x000fe40000201400 */
[----:B------:R-:W-:Y:S02]  /*118d0*/  IADD3 R167, R238, -R171, RZ ;  /* 0x800000abeea77210 */ /* 0x000fe40007ffe0ff */
[----:B------:R-:W-:Y:S01]  /*118e0*/  I2FP.F32.S32 R165, R165 ;  /* 0x000000a500a57245 */ /* 0x000fe20000201400 */
[----:B------:R-:W-:Y:S01]  /*118f0*/  FFMA.FTZ R7, R166, -UR14, R7 ;  /* 0x8000000ea6077c23 */ /* 0x000fe20008010007 */
[----:B------:R-:W-:Y:S02]  /*11900*/  ISETP.GE.OR P2, PT, R3, R233, !P2 ;  /* 0x000000e90300720c */ /* 0x000fe40005746670 */
[----:B------:R-:W-:Y:S01]  /*11910*/  IABS R169, R169 ;  /* 0x000000a900a97213 */ /* 0x000fe20000000000 */
[----:B------:R-:W-:Y:S01]  /*11920*/  FFMA.FTZ R10, R165, -UR14, R10 ;  /* 0x8000000ea50a7c23 */ /* 0x000fe2000801000a */
[C---:B------:R-:W-:Y:S02]  /*11930*/  IADD3 R173, R3.reuse, 0x11, RZ ;  /* 0x0000001103ad7810 */ /* 0x040fe40007ffe0ff */
[----:B------:R-:W-:Y:S02]  /*11940*/  IABS R167, R167 ;  /* 0x000000a700a77213 */ /* 0x000fe40000000000 */
[----:B------:R-:W-:Y:S02]  /*11950*/  FSEL R166, R6, -INF , !P2 ;  /* 0xff80000006a67808 */ /* 0x000fe40005000000 */
[----:B------:R-:W-:Y:S02]  /*11960*/  I2FP.F32.S32 R169, R169 ;  /* 0x000000a900a97245 */ /* 0x000fe40000201400 */
[----:B------:R-:W-:Y:S02]  /*11970*/  IADD3 R165, R3, 0x20, RZ ;  /* 0x0000002003a57810 */ /* 0x000fe40007ffe0ff */
[C---:B------:R-:W-:Y:S01]  /*11980*/  IADD3 R6, R238.reuse, -R164, RZ ;  /* 0x800000a4ee067210 */ /* 0x040fe20007ffe0ff */
[----:B------:R-:W-:Y:S01]  /*11990*/  FFMA.FTZ R8, R169, -UR14, R8 ;  /* 0x8000000ea9087c23 */ /* 0x000fe20008010008 */
[----:B------:R-:W-:Y:S02]  /*119a0*/  IADD3 R174, R238, -R173, RZ ;  /* 0x800000adeeae7210 */ /* 0x000fe40007ffe0ff */
[----:B------:R-:W-:Y:S02]  /*119b0*/  ISETP.GE.AND P2, PT, R168, R237, PT ;  /* 0x000000eda800720c */ /* 0x000fe40003f46270 */
[----:B------:R-:W-:Y:S02]  /*119c0*/  I2FP.F32.S32 R167, R167 ;  /* 0x000000a700a77245 */ /* 0x000fe40000201400 */
[----:B------:R-:W-:Y:S02]  /*119d0*/  IADD3 R175, R238, -R165, RZ ;  /* 0x800000a5eeaf7210 */ /* 0x000fe40007ffe0ff */
[----:B------:R-:W-:Y:S01]  /*119e0*/  IABS R174, R174 ;  /* 0x000000ae00ae7213 */ /* 0x000fe20000000000 */
[----:B------:R-:W-:Y:S01]  /*119f0*/  FFMA.FTZ R16, R167, -UR14, R16 ;  /* 0x8000000ea7107c23 */ /* 0x000fe20008010010 */
[----:B------:R-:W-:Y:S02]  /*11a00*/  IABS R6, R6 ;  /* 0x0000000600067213 */ /* 0x000fe40000000000 */
[-C--:B------:R-:W-:Y:S02]  /*11a10*/  ISETP.GE.AND P4, PT, R172, R237.reuse, PT ;  /* 0x000000edac00720c */ /* 0x080fe40003f86270 */
[----:B------:R-:W-:Y:S02]  /*11a20*/  ISETP.GE.OR P2, PT, R168, R236, !P2 ;  /* 0x000000eca800720c */ /* 0x000fe40005746670 */
[----:B------:R-:W-:Y:S02]  /*11a30*/  ISETP.GE.AND P0, PT, R3, R237, PT ;  /* 0x000000ed0300720c */ /* 0x000fe40003f06270 */
[----:B------:R-:W-:Y:S02]  /*11a40*/  I2FP.F32.S32 R174, R174 ;  /* 0x000000ae00ae7245 */ /* 0x000fe40000201400 */
[----:B------:R-:W-:Y:S02]  /*11a50*/  FSEL R167, R5, -INF , !P3 ;  /* 0xff80000005a77808 */ /* 0x000fe40005800000 */
[----:B------:R-:W-:Y:S01]  /*11a60*/  IABS R175, R175 ;  /* 0x000000af00af7213 */ /* 0x000fe20000000000 */
[----:B------:R-:W-:Y:S01]  /*11a70*/  FFMA.FTZ R13, R174, -UR14, R13 ;  /* 0x8000000eae0d7c23 */ /* 0x000fe2000801000d */
[----:B------:R-:W-:Y:S02]  /*11a80*/  I2FP.F32.S32 R6, R6 ;  /* 0x0000000600067245 */ /* 0x000fe40000201400 */
[-C--:B------:R-:W-:Y:S02]  /*11a90*/  ISETP.GE.OR P4, PT, R172, R236.reuse, !P4 ;  /* 0x000000ecac00720c */ /* 0x080fe40006786670 */
[----:B------:R-:W-:Y:S01]  /*11aa0*/  FSEL R203, R12, -INF , !P2 ;  /* 0xff8000000ccb7808 */ /* 0x000fe20005000000 */
[----:B------:R-:W-:Y:S01]  /*11ab0*/  FFMA.FTZ R21, R6, -UR14, R21 ;  /* 0x8000000e06157c23 */ /* 0x000fe20008010015 */
[----:B------:R-:W-:Y:S02]  /*11ac0*/  ISETP.GE.OR P0, PT, R3, R236, !P0 ;  /* 0x000000ec0300720c */ /* 0x000fe40004706670 */
[----:B------:R-:W-:Y:S02]  /*11ad0*/  FSEL R5, R8, -INF , !P5 ;  /* 0xff80000008057808 */ /* 0x000fe40006800000 */
[----:B------:R-:W-:Y:S02]  /*11ae0*/  ISETP.GE.AND P3, PT, R168, R234, PT ;  /* 0x000000eaa800720c */ /* 0x000fe40003f66270 */
[-C--:B------:R-:W-:Y:S02]  /*11af0*/  ISETP.GE.AND P2, PT, R171, R237.reuse, PT ;  /* 0x000000edab00720c */ /* 0x080fe40003f46270 */
[----:B------:R-:W-:Y:S02]  /*11b00*/  ISETP.GE.AND P5, PT, R173, R237, PT ;  /* 0x000000edad00720c */ /* 0x000fe40003fa6270 */
[----:B------:R-:W-:Y:S02]  /*11b10*/  I2FP.F32.S32 R175, R175 ;  /* 0x000000af00af7245 */ /* 0x000fe40000201400 */
[----:B------:R-:W-:Y:S01]  /*11b20*/  FSEL R169, R4, -INF , !P0 ;  /* 0xff80000004a97808 */ /* 0x000fe20004000000 */
[----:B------:R-:W-:Y:S01]  /*11b30*/  IMAD.IADD R4, R235, 0x1, -R173 ;  /* 0x00000001eb047824 */ /* 0x000fe200078e0aad */
[----:B------:R-:W-:Y:S01]  /*11b40*/  FSEL R9, R9, -INF , !P4 ;  /* 0xff80000009097808 */ /* 0x000fe20006000000 */
[----:B------:R-:W-:Y:S01]  /*11b50*/  FFMA.FTZ R20, R175, -UR14, R20 ;  /* 0x8000000eaf147c23 */ /* 0x000fe20008010014 */
[-C--:B------:R-:W-:Y:S01]  /*11b60*/  ISETP.GE.OR P3, PT, R168, R233.reuse, !P3 ;  /* 0x000000e9a800720c */ /* 0x080fe20005f66670 */
[----:B------:R-:W-:Y:S01]  /*11b70*/  IMAD.IADD R168, R235, 0x1, -R168 ;  /* 0x00000001eba87824 */ /* 0x000fe200078e0aa8 */
[----:B------:R-:W-:Y:S02]  /*11b80*/  ISETP.GE.OR P2, PT, R171, R236, !P2 ;  /* 0x000000ecab00720c */ /* 0x000fe40005746670 */
[----:B------:R-:W-:Y:S02]  /*11b90*/  IADD3 R6, R3, 0x29, RZ ;  /* 0x0000002903067810 */ /* 0x000fe40007ffe0ff */
[C---:B------:R-:W-:Y:S02]  /*11ba0*/  ISETP.GE.AND P4, PT, R173.reuse, R234, PT ;  /* 0x000000eaad00720c */ /* 0x040fe40003f86270 */
[----:B------:R-:W-:Y:S02]  /*11bb0*/  ISETP.GE.OR P5, PT, R173, R236, !P5 ;  /* 0x000000ecad00720c */ /* 0x000fe40006fa6670 */
[----:B------:R-:W-:Y:S02]  /*11bc0*/  IADD3 R8, R235, -R172, RZ ;  /* 0x800000aceb087210 */ /* 0x000fe40007ffe0ff */
[----:B------:R-:W-:Y:S01]  /*11bd0*/  FSEL R175, R16, -INF , !P2 ;  /* 0xff80000010af7808 */ /* 0x000fe20005000000 */
[C---:B------:R-:W-:Y:S01]  /*11be0*/  IMAD.IADD R16, R238.reuse, 0x1, -R6 ;  /* 0x00000001ee107824 */ /* 0x040fe200078e0a06 */
[-C--:B------:R-:W-:Y:S02]  /*11bf0*/  ISETP.GE.OR P4, PT, R173, R233.reuse, !P4 ;  /* 0x000000e9ad00720c */ /* 0x080fe40006786670 */
[----:B------:R-:W-:Y:S02]  /*11c00*/  FSEL R201, R13, -INF , !P5 ;  /* 0xff8000000dc97808 */ /* 0x000fe40006800000 */
[----:B------:R-:W-:Y:S01]  /*11c10*/  IABS R173, R168 ;  /* 0x000000a800ad7213 */ /* 0x000fe20000000000 */
[----:B------:R-:W-:Y:S01]  /*11c20*/  VIADD R168, R3, 0x28 ;  /* 0x0000002803a87836 */ /* 0x000fe20000000000 */
[C---:B------:R-:W-:Y:S02]  /*11c30*/  ISETP.GE.AND P5, PT, R171.reuse, R234, PT ;  /* 0x000000eaab00720c */ /* 0x040fe40003fa6270 */
[----:B------:R-:W-:Y:S02]  /*11c40*/  IABS R4, R4 ;  /* 0x0000000400047213 */ /* 0x000fe40000000000 */
[----:B------:R-:W-:Y:S02]  /*11c50*/  IABS R8, R8 ;  /* 0x0000000800087213 */ /* 0x000fe40000000000 */
[----:B------:R-:W-:Y:S02]  /*11c60*/  ISETP.GE.OR P5, PT, R171, R233, !P5 ;  /* 0x000000e9ab00720c */ /* 0x000fe40006fa6670 */
[----:B------:R-:W-:Y:S02]  /*11c70*/  I2FP.F32.S32 R4, R4 ;  /* 0x0000000400047245 */ /* 0x000fe40000201400 */
[----:B------:R-:W-:Y:S01]  /*11c80*/  IADD3 R13, R235, -R171, RZ ;  /* 0x800000abeb0d7210 */ /* 0x000fe20007ffe0ff */
[----:B------:R-:W-:Y:S01]  /*11c90*/  IMAD.IADD R171, R238, 0x1, -R168 ;  /* 0x00000001eeab7824 */ /* 0x000fe200078e0aa8 */
[----:B------:R-:W-:Y:S01]  /*11ca0*/  I2FP.F32.S32 R173, R173 ;  /* 0x000000ad00ad7245 */ /* 0x000fe20000201400 */
[----:B------:R-:W-:Y:S01]  /*11cb0*/  FFMA.FTZ R15, R4, -UR14, R15 ;  /* 0x8000000e040f7c23 */ /* 0x000fe2000801000f */
[----:B------:R-:W-:Y:S01]  /*11cc0*/  IABS R16, R16 ;  /* 0x0000001000107213 */ /* 0x000fe20000000000 */
[----:B------:R-:W-:Y:S01]  /*11cd0*/  VIADD R4, R3, 0x30 ;  /* 0x0000003003047836 */ /* 0x000fe20000000000 */
[----:B------:R-:W-:Y:S01]  /*11ce0*/  I2FP.F32.S32 R8, R8 ;  /* 0x0000000800087245 */ /* 0x000fe20000201400 */
[----:B------:R-:W-:Y:S01]  /*11cf0*/  FFMA.FTZ R14, R173, -UR14, R14 ;  /* 0x8000000ead0e7c23 */ /* 0x000fe2000801000e */
[----:B------:R-:W-:Y:S02]  /*11d00*/  ISETP.GE.AND P0, PT, R172, R234, PT ;  /* 0x000000eaac00720c */ /* 0x000fe40003f06270 */
[----:B------:R-:W-:Y:S01]  /*11d10*/  I2FP.F32.S32 R16, R16 ;  /* 0x0000001000107245 */ /* 0x000fe20000201400 */
[----:B------:R-:W-:Y:S01]  /*11d20*/  FFMA.FTZ R11, R8, -UR14, R11 ;  /* 0x8000000e080b7c23 */ /* 0x000fe2000801000b */
[----:B------:R-:W-:Y:S02]  /*11d30*/  IABS R171, R171 ;  /* 0x000000ab00ab7213 */ /* 0x000fe40000000000 */
[----:B------:R-:W-:Y:S01]  /*11d40*/  ISETP.GE.OR P0, PT, R172, R233, !P0 ;  /* 0x000000e9ac00720c */ /* 0x000fe20004706670 */
[----:B------:R-:W-:Y:S01]  /*11d50*/  FFMA.FTZ R25, R16, -UR14, R25 ;  /* 0x8000000e10197c23 */ /* 0x000fe20008010019 */
[----:B------:R-:W-:Y:S02]  /*11d60*/  FSEL R12, R7, -INF , !P6 ;  /* 0xff800000070c7808 */ /* 0x000fe40007000000 */
[----:B------:R-:W-:Y:S02]  /*11d70*/  I2FP.F32.S32 R171, R171 ;  /* 0x000000ab00ab7245 */ /* 0x000fe40000201400 */
[----:B------:R-:W-:Y:S02]  /*11d80*/  IABS R13, R13 ;  /* 0x0000000d000d7213 */ /* 0x000fe40000000000 */
[----:B------:R-:W-:Y:S01]  /*11d90*/  FSEL R16, R10, -INF , !P1 ;  /* 0xff8000000a107808 */ /* 0x000fe20004800000 */
[----:B------:R-:W-:Y:S01]  /*11da0*/  FFMA.FTZ R24, R171, -UR14, R24 ;  /* 0x8000000eab187c23 */ /* 0x000fe20008010018 */
[----:B------:R-:W-:Y:S02]  /*11db0*/  IADD3 R8, R235, -R170, RZ ;  /* 0x800000aaeb087210 */ /* 0x000fe40007ffe0ff */
[----:B------:R-:W-:Y:S02]  /*11dc0*/  FSEL R202, R14, -INF , !P3 ;  /* 0xff8000000eca7808 */ /* 0x000fe40005800000 */
[----:B------:R-:W-:Y:S02]  /*11dd0*/  IADD3 R7, R238, -R4, RZ ;  /* 0x80000004ee077210 */ /* 0x000fe40007ffe0ff */
[----:B------:R-:W-:Y:S02]  /*11de0*/  FSEL R10, R11, -INF , !P0 ;  /* 0xff8000000b0a7808 */ /* 0x000fe40004000000 */
[C---:B------:R-:W-:Y:S02]  /*11df0*/  ISETP.GE.AND P3, PT, R168.reuse, R237, PT ;  /* 0x000000eda800720c */ /* 0x040fe40003f66270 */
[----:B------:R-:W-:Y:S02]  /*11e00*/  IADD3 R11, R235, -R168, RZ ;  /* 0x800000a8eb0b7210 */ /* 0x000fe40007ffe0ff */
[----:B------:R-:W-:Y:S02]  /*11e10*/  I2FP.F32.S32 R13, R13 ;  /* 0x0000000d000d7245 */ /* 0x000fe40000201400 */
[----:B------:R-:W-:Y:S02]  /*11e20*/  IABS R8, R8 ;  /* 0x0000000800087213 */ /* 0x000fe40000000000 */
[----:B------:R-:W-:Y:S01]  /*11e30*/  IABS R7, R7 ;  /* 0x0000000700077213 */ /* 0x000fe20000000000 */
[----:B------:R-:W-:Y:S01]  /*11e40*/  FFMA.FTZ R18, R13, -UR14, R18 ;  /* 0x8000000e0d127c23 */ /* 0x000fe20008010012 */
[----:B------:R-:W-:Y:S02]  /*11e50*/  ISETP.GE.OR P3, PT, R168, R236, !P3 ;  /* 0x000000eca800720c */ /* 0x000fe40005f66670 */
[----:B------:R-:W-:Y:S02]  /*11e60*/  IABS R11, R11 ;  /* 0x0000000b000b7213 */ /* 0x000fe40000000000 */
[----:B------:R-:W-:Y:S02]  /*11e70*/  I2FP.F32.S32 R8, R8 ;  /* 0x0000000800087245 */ /* 0x000fe40000201400 */
[----:B------:R-:W-:Y:S02]  /*11e80*/  FSEL R200, R15, -INF , !P4 ;  /* 0xff8000000fc87808 */ /* 0x000fe40006000000 */
[----:B------:R-:W-:Y:S01]  /*11e90*/  I2FP.F32.S32 R7, R7 ;  /* 0x0000000700077245 */ /* 0x000fe20000201400 */
[----:B------:R-:W-:Y:S01]  /*11ea0*/  FFMA.FTZ R19, R8, -UR14, R19 ;  /* 0x8000000e08137c23 */ /* 0x000fe20008010013 */
[----:B------:R-:W-:Y:S01]  /*11eb0*/  FSEL R189, R24, -INF , !P3 ;  /* 0xff80000018bd7808 */ /* 0x000fe20005800000 */
[----:B------:R-:W-:Y:S01]  /*11ec0*/  VIADD R8, R3, 0x31 ;  /* 0x0000003103087836 */ /* 0x000fe20000000000 */
[----:B------:R-:W-:Y:S01]  /*11ed0*/  ISETP.GE.AND P4, PT, R6, R237, PT ;  /* 0x000000ed0600720c */ /* 0x000fe20003f86270 */
[----:B------:R-:W-:Y:S01]  /*11ee0*/  FFMA.FTZ R28, R7, -UR14, R28 ;  /* 0x8000000e071c7c23 */ /* 0x000fe2000801001c */
[----:B------:R-:W-:Y:S02]  /*11ef0*/  ISETP.GE.AND P2, PT, R170, R234, PT ;  /* 0x000000eaaa00720c */ /* 0x000fe40003f46270 */
[----:B------:R-:W-:Y:S02]  /*11f00*/  I2FP.F32.S32 R11, R11 ;  /* 0x0000000b000b7245 */ /* 0x000fe40000201400 */
[-C--:B------:R-:W-:Y:S02]  /*11f10*/  ISETP.GE.AND P3, PT, R4, R237.reuse, PT ;  /* 0x000000ed0400720c */ /* 0x080fe40003f66270 */
[-C--:B------:R-:W-:Y:S01]  /*11f20*/  ISETP.GE.AND P6, PT, R170, R237.reuse, PT ;  /* 0x000000edaa00720c */ /* 0x080fe20003fc6270 */
[----:B------:R-:W-:Y:S01]  /*11f30*/  FFMA.FTZ R26, R11, -UR14, R26 ;  /* 0x8000000e0b1a7c23 */ /* 0x000fe2000801001a */
[C---:B------:R-:W-:Y:S02]  /*11f40*/  ISETP.GE.AND P1, PT, R165.reuse, R237, PT ;  /* 0x000000eda500720c */ /* 0x040fe40003f26270 */
[----:B------:R-:W-:Y:S02]  /*11f50*/  FSEL R174, R18, -INF , !P5 ;  /* 0xff80000012ae7808 */ /* 0x000fe40006800000 */
[----:B------:R-:W-:Y:S02]  /*11f60*/  ISETP.GE.OR P4, PT, R6, R236, !P4 ;  /* 0x000000ec0600720c */ /* 0x000fe40006786670 */
[-C--:B------:R-:W-:Y:S02]  /*11f70*/  ISETP.GE.OR P2, PT, R170, R233.reuse, !P2 ;  /* 0x000000e9aa00720c */ /* 0x080fe40005746670 */
[----:B------:R-:W-:Y:S02]  /*11f80*/  ISETP.GE.AND P5, PT, R6, R234, PT ;  /* 0x000000ea0600720c */ /* 0x000fe40003fa6270 */
[-C--:B------:R-:W-:Y:S02]  /*11f90*/  ISETP.GE.OR P3, PT, R4, R236.reuse, !P3 ;  /* 0x000000ec0400720c */ /* 0x080fe40005f66670 */
[-C--:B------:R-:W-:Y:S02]  /*11fa0*/  ISETP.GE.OR P6, PT, R170, R236.reuse, !P6 ;  /* 0x000000ecaa00720c */ /* 0x080fe400077c6670 */
[----:B------:R-:W-:Y:S02]  /*11fb0*/  ISETP.GE.OR P1, PT, R165, R236, !P1 ;  /* 0x000000eca500720c */ /* 0x000fe40004f26670 */
[----:B------:R-:W-:Y:S02]  /*11fc0*/  IADD3 R11, R235, -R4, RZ ;  /* 0x80000004eb0b7210 */ /* 0x000fe40007ffe0ff */
[----:B------:R-:W-:Y:S02]  /*11fd0*/  FSEL R187, R25, -INF , !P4 ;  /* 0xff80000019bb7808 */ /* 0x000fe40006000000 */
[----:B------:R-:W-:Y:S02]  /*11fe0*/  FSEL R172, R19, -INF , !P2 ;  /* 0xff80000013ac7808 */ /* 0x000fe40005000000 */
[----:B------:R-:W-:Y:S02]  /*11ff0*/  FSEL R185, R28, -INF , !P3 ;  /* 0xff8000001cb97808 */ /* 0x000fe40005800000 */
[----:B------:R-:W-:Y:S01]  /*12000*/  ISETP.GE.OR P5, PT, R6, R233, !P5 ;  /* 0x000000e90600720c */ /* 0x000fe20006fa6670 */
[----:B------:R-:W-:Y:S01]  /*12010*/  IMAD.IADD R6, R235, 0x1, -R6 ;  /* 0x00000001eb067824 */ /* 0x000fe200078e0a06 */
[-C--:B------:R-:W-:Y:S02]  /*12020*/  ISETP.GE.AND P4, PT, R4, R234.reuse, PT ;  /* 0x000000ea0400720c */ /* 0x080fe40003f86270 */
[C---:B------:R-:W-:Y:S02]  /*12030*/  ISETP.GE.AND P2, PT, R8.reuse, R237, PT ;  /* 0x000000ed0800720c */ /* 0x040fe40003f46270 */
[----:B------:R-:W-:Y:S02]  /*12040*/  ISETP.GE.AND P3, PT, R8, R234, PT ;  /* 0x000000ea0800720c */ /* 0x000fe40003f66270 */
[----:B------:R-:W-:Y:S01]  /*12050*/  FSEL R173, R17, -INF , !P6 ;  /* 0xff80000011ad7808 */ /* 0x000fe20007000000 */
[----:B------:R-:W-:Y:S01]  /*12060*/  IMAD.IADD R17, R235, 0x1, -R165 ;  /* 0x00000001eb117824 */ /* 0x000fe200078e0aa5 */
[----:B------:R-:W-:Y:S01]  /*12070*/  FSEL R248, R20, -INF , !P1 ;  /* 0xff80000014f87808 */ /* 0x000fe20004800000 */
[----:B------:R-:W-:Y:S01]  /*12080*/  IMAD.IADD R20, R238, 0x1, -R8 ;  /* 0x00000001ee147824 */ /* 0x000fe200078e0a08 */
[----:B------:R-:W-:Y:S02]  /*12090*/  IABS R11, R11 ;  /* 0x0000000b000b7213 */ /* 0x000fe40000000000 */
[----:B------:R-:W-:Y:S02]  /*120a0*/  IADD3 R7, R3, 0x38, RZ ;  /* 0x0000003803077810 */ /* 0x000fe40007ffe0ff */
[-C--:B------:R-:W-:Y:S02]  /*120b0*/  ISETP.GE.OR P4, PT, R4, R233.reuse, !P4 ;  /* 0x000000e90400720c */ /* 0x080fe40006786670 */
[----:B------:R-:W-:Y:S01]  /*120c0*/  ISETP.GE.OR P2, PT, R8, R236, !P2 ;  /* 0x000000ec0800720c */ /* 0x000fe20005746670 */
[----:B------:R-:W-:Y:S01]  /*120d0*/  IMAD.IADD R13, R238, 0x1, -R7 ;  /* 0x00000001ee0d7824 */ /* 0x000fe200078e0a07 */
[----:B------:R-:W-:Y:S02]  /*120e0*/  ISETP.GE.OR P3, PT, R8, R233, !P3 ;  /* 0x000000e90800720c */ /* 0x000fe40005f66670 */
[----:B------:R-:W-:Y:S02]  /*120f0*/  IADD3 R4, R235, -R8, RZ ;  /* 0x80000008eb047210 */ /* 0x000fe40007ffe0ff */
[----:B------:R-:W-:Y:S02]  /*12100*/  IABS R8, R6 ;  /* 0x0000000600087213 */ /* 0x000fe40000000000 */
[----:B------:R-:W-:Y:S02]  /*12110*/  I2FP.F32.S32 R11, R11 ;  /* 0x0000000b000b7245 */ /* 0x000fe40000201400 */
[----:B------:R-:W-:Y:S02]  /*12120*/  FMNMX.FTZ R6, R169, R0, !PT ;  /* 0x00000000a9067209 */ /* 0x000fe40007810000 */
[----:B------:R-:W-:Y:S01]  /*12130*/  IABS R17, R17 ;  /* 0x0000001100117213 */ /* 0x000fe20000000000 */
[----:B------:R-:W-:Y:S01]  /*12140*/  FFMA.FTZ R30, R11, -UR14, R30 ;  /* 0x8000000e0b1e7c23 */ /* 0x000fe2000801001e */
[----:B------:R-:W-:Y:S02]  /*12150*/  IABS R20, R20 ;  /* 0x0000001400147213 */ /* 0x000fe40000000000 */
[----:B------:R-:W-:Y:S02]  /*12160*/  FMNMX.FTZ R6, R167, R6, !PT ;  /* 0x00000006a7067209 */ /* 0x000fe40007810000 */
[----:B------:R-:W-:Y:S02]  /*12170*/  I2FP.F32.S32 R17, R17 ;  /* 0x0000001100117245 */ /* 0x000fe40000201400 */
[----:B------:R-:W-:Y:S02]  /*12180*/  I2FP.F32.S32 R20, R20 ;  /* 0x0000001400147245 */ /* 0x000fe40000201400 */
[----:B------:R-:W-:Y:S01]  /*12190*/  FMNMX.FTZ R11, R166, R2, !PT ;  /* 0x00000002a60b7209 */ /* 0x000fe20007810000 */
[----:B------:R-:W-:Y:S01]  /*121a0*/  FFMA.FTZ R22, R17, -UR14, R22 ;  /* 0x8000000e11167c23 */ /* 0x000fe20008010016 */
[----:B------:R-:W-:Y:S01]  /*121b0*/  ISETP.GE.AND P0, PT, R165, R234, PT ;  /* 0x000000eaa500720c */ /* 0x000fe20003f06270 */
[----:B------:R-:W-:Y:S01]  /*121c0*/  FFMA.FTZ R29, R20, -UR14, R29 ;  /* 0x8000000e141d7c23 */ /* 0x000fe2000801001d */
[----:B------:R-:W-:Y:S02]  /*121d0*/  IABS R13, R13 ;  /* 0x0000000d000d7213 */ /* 0x000fe40000000000 */
[----:B------:R-:W-:Y:S02]  /*121e0*/  FMNMX.FTZ R6, R5, R6, !PT ;  /* 0x0000000605067209 */ /* 0x000fe40007810000 */
[----:B------:R-:W-:Y:S02]  /*121f0*/  FMNMX.FTZ R11, R12, R11, !PT ;  /* 0x0000000b0c0b7209 */ /* 0x000fe40007810000 */
[----:B------:R-:W-:Y:S02]  /*12200*/  ISETP.GE.OR P0, PT, R165, R233, !P0 ;  /* 0x000000e9a500720c */ /* 0x000fe40004706670 */
[----:B------:R-:W-:Y:S02]  /*12210*/  I2FP.F32.S32 R13, R13 ;  /* 0x0000000d000d7245 */ /* 0x000fe40000201400 */
[----:B------:R-:W-:Y:S02]  /*12220*/  FMNMX.FTZ R6, R9, R6, !PT ;  /* 0x0000000609067209 */ /* 0x000fe40007810000 */
[----:B------:R-:W-:Y:S01]  /*12230*/  FMNMX.FTZ R11, R16, R11, !PT ;  /* 0x0000000b100b7209 */ /* 0x000fe20007810000 */
[----:B------:R-:W-:Y:S01]  /*12240*/  FFMA.FTZ R32, R13, -UR14, R32 ;  /* 0x8000000e0d207c23 */ /* 0x000fe20008010020 */
[----:B------:R-:W-:Y:S02]  /*12250*/  FSEL R190, R22, -INF , !P0 ;  /* 0xff80000016be7808 */ /* 0x000fe40004000000 */
[----:B------:R-:W-:Y:S02]  /*12260*/  FSEL R183, R29, -INF , !P2 ;  /* 0xff8000001db77808 */ /* 0x000fe40005000000 */
[----:B------:R-:W-:Y:S02]  /*12270*/  FMNMX.FTZ R6, R203, R6, !PT ;  /* 0x00000006cb067209 */ /* 0x000fe40007810000 */
[C---:B------:R-:W-:Y:S02]  /*12280*/  ISETP.GE.AND P0, PT, R7.reuse, R237, PT ;  /* 0x000000ed0700720c */ /* 0x040fe40003f06270 */
[----:B------:R-:W-:Y:S02]  /*12290*/  ISETP.GE.AND P2, PT, R7, R234, PT ;  /* 0x000000ea0700720c */ /* 0x000fe40003f46270 */
[----:B------:R-:W-:Y:S01]  /*122a0*/  FMNMX.FTZ R13, R10, R11, !PT ;  /* 0x0000000b0a0d7209 */ /* 0x000fe20007810000 */
[C---:B------:R-:W-:Y:S01]  /*122b0*/  IMAD.IADD R11, R235.reuse, 0x1, -R7 ;  /* 0x00000001eb0b7824 */ /* 0x040fe200078e0a07 */
[----:B------:R-:W-:Y:S02]  /*122c0*/  IADD3 R14, R235, -R164, RZ ;  /* 0x800000a4eb0e7210 */ /* 0x000fe40007ffe0ff */
[----:B------:R-:W-:Y:S02]  /*122d0*/  FMNMX.FTZ R6, R201, R6, !PT ;  /* 0x00000006c9067209 */ /* 0x000fe40007810000 */
[C---:B------:R-:W-:Y:S02]  /*122e0*/  ISETP.GE.OR P0, PT, R7.reuse, R236, !P0 ;  /* 0x000000ec0700720c */ /* 0x040fe40004706670 */
[----:B------:R-:W-:Y:S02]  /*122f0*/  ISETP.GE.OR P2, PT, R7, R233, !P2 ;  /* 0x000000e90700720c */ /* 0x000fe40005746670 */
[----:B------:R-:W-:Y:S02]  /*12300*/  FMNMX.FTZ R7, R202, R13, !PT ;  /* 0x0000000dca077209 */ /* 0x000fe40007810000 */
[----:B------:R-:W-:Y:S02]  /*12310*/  IABS R4, R4 ;  /* 0x0000000400047213 */ /* 0x000fe40000000000 */
[----:B------:R-:W-:Y:S02]  /*12320*/  IABS R14, R14 ;  /* 0x0000000e000e7213 */ /* 0x000fe40000000000 */
[----:B------:R-:W-:Y:S02]  /*12330*/  FMNMX.FTZ R6, R175, R6, !PT ;  /* 0x00000006af067209 */ /* 0x000fe40007810000 */
[----:B------:R-:W-:Y:S02]  /*12340*/  ISETP.GE.AND P6, PT, R164, R237, PT ;  /* 0x000000eda400720c */ /* 0x000fe40003fc6270 */
[----:B------:R-:W-:Y:S02]  /*12350*/  FMNMX.FTZ R7, R200, R7, !PT ;  /* 0x00000007c8077209 */ /* 0x000fe40007810000 */
[----:B------:R-:W-:Y:S02]  /*12360*/  I2FP.F32.S32 R4, R4 ;  /* 0x0000000400047245 */ /* 0x000fe40000201400 */
[----:B------:R-:W-:Y:S02]  /*12370*/  I2FP.F32.S32 R14, R14 ;  /* 0x0000000e000e7245 */ /* 0x000fe40000201400 */
[----:B------:R-:W-:Y:S01]  /*12380*/  FMNMX.FTZ R15, R173, R6, !PT ;  /* 0x00000006ad0f7209 */ /* 0x000fe20007810000 */
[----:B------:R-:W-:Y:S01]  /*12390*/  FFMA.FTZ R31, R4, -UR14, R31 ;  /* 0x8000000e041f7c23 */ /* 0x000fe2000801001f */
[----:B------:R-:W-:Y:S01]  /*123a0*/  ISETP.GE.OR P6, PT, R164, R236, !P6 ;  /* 0x000000eca400720c */ /* 0x000fe200077c6670 */
[----:B------:R-:W-:Y:S01]  /*123b0*/  FFMA.FTZ R23, R14, -UR14, R23 ;  /* 0x8000000e0e177c23 */ /* 0x000fe20008010017 */
[----:B------:R-:W-:Y:S02]  /*123c0*/  FMNMX.FTZ R7, R174, R7, !PT ;  /* 0x00000007ae077209 */ /* 0x000fe40007810000 */
[-C--:B------:R-:W-:Y:S02]  /*123d0*/  ISETP.GE.AND P1, PT, R164, R234.reuse, PT ;  /* 0x000000eaa400720c */ /* 0x080fe40003f26270 */
[----:B------:R-:W-:Y:S02]  /*123e0*/  FSEL R191, R21, -INF , !P6 ;  /* 0xff80000015bf7808 */ /* 0x000fe40007000000 */
[----:B------:R-:W-:Y:S02]  /*123f0*/  FMNMX.FTZ R4, R248, R15, !PT ;  /* 0x0000000ff8047209 */ /* 0x000fe40007810000 */
[----:B------:R-:W-:Y:S02]  /*12400*/  IADD3 R3, R3, 0x39, RZ ;  /* 0x0000003903037810 */ /* 0x000fe40007ffe0ff */
[----:B------:R-:W-:Y:S02]  /*12410*/  FMNMX.FTZ R7, R172, R7, !PT ;  /* 0x00000007ac077209 */ /* 0x000fe40007810000 */
[----:B------:R-:W-:Y:S01]  /*12420*/  ISETP.GE.AND P6, PT, R168, R234, PT ;  /* 0x000000eaa800720c */ /* 0x000fe20003fc6270 */
[----:B------:R-:W-:Y:S01]  /*12430*/  IMAD.IADD R14, R238, 0x1, -R3 ;  /* 0x00000001ee0e7824 */ /* 0x000fe200078e0a03 */
[-C--:B------:R-:W-:Y:S02]  /*12440*/  ISETP.GE.OR P1, PT, R164, R233.reuse, !P1 ;  /* 0x000000e9a400720c */ /* 0x080fe40004f26670 */
[----:B------:R-:W-:Y:S02]  /*12450*/  I2FP.F32.S32 R8, R8 ;  /* 0x0000000800087245 */ /* 0x000fe40000201400 */
[----:B------:R-:W-:Y:S02]  /*12460*/  FMNMX.FTZ R4, R191, R4, !PT ;  /* 0x00000004bf047209 */ /* 0x000fe40007810000 */
[----:B------:R-:W-:Y:S01]  /*12470*/  ISETP.GE.OR P6, PT, R168, R233, !P6 ;  /* 0x000000e9a800720c */ /* 0x000fe200077c6670 */
[----:B------:R-:W-:Y:S01]  /*12480*/  FFMA.FTZ R27, R8, -UR14, R27 ;  /* 0x8000000e081b7c23 */ /* 0x000fe2000801001b */
[----:B------:R-:W-:Y:S02]  /*12490*/  FSEL R188, R23, -INF , !P1 ;  /* 0xff80000017bc7808 */ /* 0x000fe40004800000 */
[----:B------:R-:W-:Y:S02]  /*124a0*/  FMNMX.FTZ R7, R190, R7, !PT ;  /* 0x00000007be077209 */ /* 0x000fe40007810000 */
[----:B------:R-:W-:Y:S02]  /*124b0*/  FMNMX.FTZ R8, R189, R4, !PT ;  /* 0x00000004bd087209 */ /* 0x000fe40007810000 */
[----:B------:R-:W-:Y:S02]  /*124c0*/  FSEL R186, R26, -INF , !P6 ;  /* 0xff8000001aba7808 */ /* 0x000fe40007000000 */
[----:B------:R-:W-:Y:S02]  /*124d0*/  FMNMX.FTZ R7, R188, R7, !PT ;  /* 0x00000007bc077209 */ /* 0x000fe40007810000 */
[----:B------:R-:W-:Y:S02]  /*124e0*/  IABS R14, R14 ;  /* 0x0000000e000e7213 */ /* 0x000fe40000000000 */
[----:B------:R-:W-:Y:S02]  /*124f0*/  IABS R11, R11 ;  /* 0x0000000b000b7213 */ /* 0x000fe40000000000 */
[----:B------:R-:W-:Y:S02]  /*12500*/  IADD3 R6, R235, -R3, RZ ;  /* 0x80000003eb067210 */ /* 0x000fe40007ffe0ff */
[----:B------:R-:W-:Y:S02]  /*12510*/  FMNMX.FTZ R8, R187, R8, !PT ;  /* 0x00000008bb087209 */ /* 0x000fe40007810000 */
[----:B------:R-:W-:Y:S02]  /*12520*/  FSEL R184, R27, -INF , !P5 ;  /* 0xff8000001bb87808 */ /* 0x000fe40006800000 */
[----:B------:R-:W-:Y:S01]  /*12530*/  FMNMX.FTZ R7, R186, R7, !PT ;  /* 0x00000007ba077209 */ /* 0x000fe20007810000 */
[----:B------:R-:W-:Y:S01]  /*12540*/  LDSM.16.MT88.4 R24, [R222+0x10000] ;  /* 0x01000000de18783b */ /* 0x000fe20000004200 */
[----:B------:R-:W-:Y:S02]  /*12550*/  I2FP.F32.S32 R14, R14 ;  /* 0x0000000e000e7245 */ /* 0x000fe40000201400 */
[----:B------:R-:W-:Y:S02]  /*12560*/  I2FP.F32.S32 R11, R11 ;  /* 0x0000000b000b7245 */ /* 0x000fe40000201400 */
[----:B------:R-:W-:Y:S01]  /*12570*/  IABS R6, R6 ;  /* 0x0000000600067213 */ /* 0x000fe20000000000 */
[----:B------:R-:W-:Y:S01]  /*12580*/  FFMA.FTZ R33, R14, -UR14, R33 ;  /* 0x8000000e0e217c23 */ /* 0x000fe20008010021 */
[----:B------:R-:W-:Y:S01]  /*12590*/  FMNMX.FTZ R8, R185, R8, !PT ;  /* 0x00000008b9087209 */ /* 0x000fe20007810000 */
[----:B------:R-:W-:Y:S01]  /*125a0*/  FFMA.FTZ R34, R11, -UR14, R34 ;  /* 0x8000000e0b227c23 */ /* 0x000fe20008010022 */
[C---:B------:R-:W-:Y:S02]  /*125b0*/  ISETP.GE.AND P1, PT, R3.reuse, R237, PT ;  /* 0x000000ed0300720c */ /* 0x040fe40003f26270 */
[----:B------:R-:W-:Y:S02]  /*125c0*/  FSEL R180, R30, -INF , !P4 ;  /* 0xff8000001eb47808 */ /* 0x000fe40006000000 */
[----:B------:R-:W-:Y:S02]  /*125d0*/  FMNMX.FTZ R13, R184, R7, !PT ;  /* 0x00000007b80d7209 */ /* 0x000fe40007810000 */
[----:B------:R-:W-:Y:S02]  /*125e0*/  I2FP.F32.S32 R6, R6 ;  /* 0x0000000600067245 */ /* 0x000fe40000201400 */
[----:B------:R-:W-:Y:S02]  /*125f0*/  FSEL R181, R32, -INF , !P0 ;  /* 0xff80000020b57808 */ /* 0x000fe40004000000 */
[----:B------:R-:W-:Y:S01]  /*12600*/  ISETP.GE.OR P1, PT, R3, R236, !P1 ;  /* 0x000000ec0300720c */ /* 0x000fe20004f26670 */
[----:B------:R-:W-:Y:S01]  /*12610*/  FFMA.FTZ R35, R6, -UR14, R35 ;  /* 0x8000000e06237c23 */ /* 0x000fe20008010023 */
[----:B------:R-:W-:Y:S02]  /*12620*/  FMNMX.FTZ R8, R183, R8, !PT ;  /* 0x00000008b7087209 */ /* 0x000fe40007810000 */
[----:B------:R-:W-:Y:S02]  /*12630*/  FSEL R178, R31, -INF , !P3 ;  /* 0xff8000001fb27808 */ /* 0x000fe40005800000 */
[----:B------:R-:W-:Y:S02]  /*12640*/  FMNMX.FTZ R13, R180, R13, !PT ;  /* 0x0000000db40d7209 */ /* 0x000fe40007810000 */
[----:B------:R-:W-:Y:S02]  /*12650*/  ISETP.GE.AND P0, PT, R3, R234, PT ;  /* 0x000000ea0300720c */ /* 0x000fe40003f06270 */
[----:B------:R-:W-:Y:S02]  /*12660*/  FSEL R179, R33, -INF , !P1 ;  /* 0xff80000021b37808 */ /* 0x000fe40004800000 */
[----:B------:R-:W-:Y:S02]  /*12670*/  FMNMX.FTZ R8, R181, R8, !PT ;  /* 0x00000008b5087209 */ /* 0x000fe40007810000 */
[----:B------:R-:W-:Y:S02]  /*12680*/  FSEL R176, R34, -INF , !P2 ;  /* 0xff80000022b07808 */ /* 0x000fe40005000000 */
[----:B------:R-:W-:Y:S02]  /*12690*/  ISETP.GE.OR P0, PT, R3, R233, !P0 ;  /* 0x000000e90300720c */ /* 0x000fe40004706670 */
        /* <DEDUP_REMOVED lines=16> */
[----:B--2---:R-:W-:Y:S03]  /*127a0*/  FMNMX.FTZ R3, R4, R3, !PT ;  /* 0x0000000304037209 */ /* 0x004fe60007810000 */
[--C-:B------:R-:W-:Y:S01]  /*127b0*/  FFMA.FTZ R193, R5, UR4, -R182.reuse ;  /* 0x0000000405c17c23 */ /* 0x100fe200080108b6 */
[C---:B------:R-:W-:Y:S01]  /*127c0*/  FSETP.NEU.FTZ.AND P0, PT, R3.reuse, -INF , PT ;  /* 0xff8000000300780b */ /* 0x040fe20003f1d000 */
[----:B------:R-:W-:Y:S01]  /*127d0*/  FMUL.FTZ R177, R3, UR4 ;  /* 0x0000000403b17c20 */ /* 0x000fe20008410000 */
[----:B------:R-:W-:Y:S01]  /*127e0*/  FSEL R5, R164, RZ, P1 ;  /* 0x000000ffa4057208 */ /* 0x000fe20000800000 */
[--C-:B------:R-:W-:Y:S01]  /*127f0*/  FFMA.FTZ R194, R167, UR4, -R182.reuse ;  /* 0x00000004a7c27c23 */ /* 0x100fe200080108b6 */
[--C-:B------:R-:W-:Y:S01]  /*12800*/  FFMA.FTZ R197, R169, UR4, -R182.reuse ;  /* 0x00000004a9c57c23 */ /* 0x100fe200080108b6 */
[----:B------:R-:W-:Y:S01]  /*12810*/  FFMA.FTZ R192, R9, UR4, -R182 ;  /* 0x0000000409c07c23 */ /* 0x000fe200080108b6 */
[----:B------:R-:W-:Y:S01]  /*12820*/  FSEL R177, R177, RZ, P0 ;  /* 0x000000ffb1b17208 */ /* 0x000fe20000000000 */
[----:B------:R-:W-:Y:S01]  /*12830*/  FADD.FTZ R0, -R5, R0 ;  /* 0x0000000005007221 */ /* 0x000fe20000010100 */
[----:B------:R-:W-:Y:S01]  /*12840*/  FSEL R5, R3, RZ, P0 ;  /* 0x000000ff03057208 */ /* 0x000fe20000000000 */
[----:B------:R-:W-:Y:S01]  /*12850*/  MUFU.EX2 R194, R194 ;  /* 0x000000c200c27308 */ /* 0x000fe20000000800 */
[----:B------:R-:W-:Y:S01]  /*12860*/  FFMA.FTZ R198, R175, UR4, -R182 ;  /* 0x00000004afc67c23 */ /* 0x000fe200080108b6 */
[--C-:B------:R-:W-:Y:S01]  /*12870*/  FFMA.FTZ R199, R166, UR4, -R177.reuse ;  /* 0x00000004a6c77c23 */ /* 0x100fe200080108b1 */
[--C-:B------:R-:W-:Y:S01]  /*12880*/  FFMA.FTZ R166, R16, UR4, -R177.reuse ;  /* 0x0000000410a67c23 */ /* 0x100fe200080108b1 */
[----:B------:R-:W-:Y:S01]  /*12890*/  FMUL.FTZ R6, R0, UR4 ;  /* 0x0000000400067c20 */ /* 0x000fe20008410000 */
[----:B------:R-:W1:Y:S01]  /*128a0*/  LDSM.16.MT88.4 R16, [R224+0x10000] ;  /* 0x01000000e010783b */ /* 0x000e620000004200 */
[----:B------:R-:W-:Y:S01]  /*128b0*/  FADD.FTZ R0, -R5, R2 ;  /* 0x0000000205007221 */ /* 0x000fe20000010100 */
[--C-:B------:R-:W-:Y:S01]  /*128c0*/  FFMA.FTZ R167, R12, UR4, -R177.reuse ;  /* 0x000000040ca77c23 */ /* 0x100fe200080108b1 */
[--C-:B------:R-:W-:Y:S02]  /*128d0*/  FFMA.FTZ R195, R10, UR4, -R177.reuse ;  /* 0x000000040ac37c23 */ /* 0x100fe400080108b1 */
[----:B------:R-:W2:Y:S01]  /*128e0*/  MUFU.EX2 R197, R197 ;  /* 0x000000c500c57308 */ /* 0x000ea20000000800 */
[----:B------:R-:W-:Y:S01]  /*128f0*/  FMUL.FTZ R8, R0, UR4 ;  /* 0x0000000400087c20 */ /* 0x000fe20008410000 */
[--C-:B------:R-:W-:Y:S01]  /*12900*/  FFMA.FTZ R246, R172, UR4, -R177.reuse ;  /* 0x00000004acf67c23 */ /* 0x100fe200080108b1 */
[--C-:B------:R-:W-:Y:S01]  /*12910*/  FFMA.FTZ R185, R185, UR4, -R182.reuse ;  /* 0x00000004b9b97c23 */ /* 0x100fe200080108b6 */
[--C-:B------:R-:W-:Y:S01]  /*12920*/  FFMA.FTZ R183, R183, UR4, -R182.reuse ;  /* 0x00000004b7b77c23 */ /* 0x100fe200080108b6 */
        /* <DEDUP_REMOVED lines=9> */
[----:B------:R-:W-:Y:S01]  /*129c0*/  LDSM.16.MT88.4 R172, [R222+0x14800] ;  /* 0x01480000deac783b */ /* 0x000fe20000004200 */
[--C-:B------:R-:W-:Y:S03]  /*129d0*/  FFMA.FTZ R200, R200, UR4, -R177.reuse ;  /* 0x00000004c8c87c23 */ /* 0x100fe600080108b1 */
[----:B------:R-:W3:Y:S01]  /*129e0*/  MUFU.EX2 R192, R192 ;  /* 0x000000c000c07308 */ /* 0x000ee20000000800 */
[----:B--2---:R-:W-:Y:S01]  /*129f0*/  F2FP.BF16.F32.PACK_AB R168, R194, R197 ;  /* 0x000000c5c2a8723e */ /* 0x004fe200000010ff */
        /* <DEDUP_REMOVED lines=210> */
[C---:B-1----:R-:W-:Y:S03]  /*13720*/  HMMA.16816.F32.BF16 R124, R168.reuse, R140, R124 ;  /* 0x0000008ca87c723c */ /* 0x042fe6000004187c */
[----:B------:R-:W-:Y:S01]  /*13730*/  F2FP.BF16.F32.PACK_AB R132, R201, R196 ;  /* 0x000000c4c984723e */ /* 0x000fe200000010ff */
[----:B------:R-:W-:Y:S01]  /*13740*/  FFMA.FTZ R197, R2, R247, R197 ;  /* 0x000000f702c57223 */ /* 0x000fe200000100c5 */
[----:B------:R-:W-:Y:S01]  /*13750*/  F2FP.BF16.F32.PACK_AB R134, R203, R198 ;  /* 0x000000c6cb86723e */ /* 0x000fe200000010ff */
[----:B------:R-:W-:Y:S01]  /*13760*/  HMMA.16816.F32.BF16 R128, R168, R142, R128 ;  /* 0x0000008ea880723c */ /* 0x000fe20000041880 */
[----:B------:R-:W1:Y:S04]  /*13770*/  LDSM.16.MT88.4 R140, [R224+0x12800] ;  /* 0x01280000e08c783b */ /* 0x000e680000004200 */
[----:B------:R-:W-:Y:S01]  /*13780*/  F2FP.BF16.F32.PACK_AB R133, R200, R251 ;  /* 0x000000fbc885723e */ /* 0x000fe200000010ff */
[----:B------:R-:W-:Y:S01]  /*13790*/  FFMA.FTZ R199, R0, R245, R199 ;  /* 0x000000f500c77223 */ /* 0x000fe200000100c7 */
[----:B---3--:R-:W-:Y:S01]  /*137a0*/  F2FP.BF16.F32.PACK_AB R135, R246, R202 ;  /* 0x000000caf687723e */ /* 0x008fe200000010ff */
[----:B------:R-:W-:Y:S01]  /*137b0*/  FADD.FTZ R194, R194, R197 ;  /* 0x000000c5c2c27221 */ /* 0x000fe20000010000 */
[----:B------:R-:W-:Y:S02]  /*137c0*/  LDSM.16.MT88.4 R168, [R224+0x14800] ;  /* 0x01480000e0a8783b */ /* 0x000fe40000004200 */
[----:B------:R-:W-:Y:S03]  /*137d0*/  FADD.FTZ R199, R167, R199 ;  /* 0x000000c7a7c77221 */ /* 0x000fe60000010000 */
        /* <DEDUP_REMOVED lines=15> */
[C---:B------:R-:W-:Y:S01]  /*138d0*/  HMMA.16816.F32.BF16 R28, R132.reuse, R152, R28 ;  /* 0x00000098841c723c */ /* 0x040fe2000004181c */
[----:B------:R-:W5:Y:S05]  /*138e0*/  MUFU.EX2 R152, R190 ;  /* 0x000000be00987308 */ /* 0x000f6a0000000800 */
[C---:B------:R-:W-:Y:S05]  /*138f0*/  HMMA.16816.F32.BF16 R32, R132.reuse, R154, R32 ;  /* 0x0000009a8420723c */ /* 0x040fea0000041820 */
[----:B------:R5:W2:Y:S01]  /*13900*/  MUFU.EX2 R153, R188 ;  /* 0x000000bc00997308 */ /* 0x000aa20000000800 */
[C---:B-1----:R-:W-:Y:S09]  /*13910*/  HMMA.16816.F32.BF16 R36, R132.reuse, R140, R36 ;  /* 0x0000008c8424723c */ /* 0x042ff20000041824 */
[----:B------:R-:W-:Y:S01]  /*13920*/  MUFU.EX2 R190, R185 ;  /* 0x000000b900be7308 */ /* 0x000fe20000000800 */
[C---:B------:R-:W-:Y:S01]  /*13930*/  HMMA.16816.F32.BF16 R40, R132.reuse, R142, R40 ;  /* 0x0000008e8428723c */ /* 0x040fe20000041828 */
[----:B------:R-:W1:Y:S05]  /*13940*/  LDSM.16.MT88.4 R140, [R224+0x16800] ;  /* 0x01680000e08c783b */ /* 0x000e6a0000004200 */
[C---:B------:R-:W-:Y:S03]  /*13950*/  HMMA.16816.F32.BF16 R44, R132.reuse, R156, R44 ;  /* 0x0000009c842c723c */ /* 0x040fe6000004182c */
[----:B------:R2:W3:Y:S02]  /*13960*/  MUFU.EX2 R156, R186 ;  /* 0x000000ba009c7308 */ /* 0x0004e40000000800 */
[----:B-----5:R-:W-:Y:S01]  /*13970*/  IMAD.MOV.U32 R188, RZ, RZ, R152 ;  /* 0x000000ffffbc7224 */ /* 0x020fe200078e0098 */
[C---:B------:R-:W-:Y:S06]  /*13980*/  HMMA.16816.F32.BF16 R48, R132.reuse, R158, R48 ;  /* 0x0000009e8430723c */ /* 0x040fec0000041830 */
[C---:B------:R-:W-:Y:S06]  /*13990*/  HMMA.16816.F32.BF16 R52, R132.reuse, R160, R52 ;  /* 0x000000a08434723c */ /* 0x040fec0000041834 */
[C---:B------:R-:W-:Y:S01]  /*139a0*/  HMMA.16816.F32.BF16 R56, R132.reuse, R162, R56 ;  /* 0x000000a28438723c */ /* 0x040fe20000041838 */
[----:B------:R-:W-:Y:S04]  /*139b0*/  LDSM.16.MT88.4 R160, [R221+0x13000] ;  /* 0x01300000dda0783b */ /* 0x000fe80000004200 */
[----:B--2---:R-:W-:Y:S01]  /*139c0*/  MOV R186, R153 ;  /* 0x0000009900ba7202 */ /* 0x004fe20000000f00 */
[C---:B------:R-:W-:Y:S03]  /*139d0*/  HMMA.16816.F32.BF16 R60, R132.reuse, R136, R60 ;  /* 0x00000088843c723c */ /* 0x040fe6000004183c */
[----:B------:R-:W-:Y:S02]  /*139e0*/  LDSM.16.MT88.4 R152, [R221+0x11000] ;  /* 0x01100000dd98783b */ /* 0x000fe40000004200 */
[----:B---3--:R-:W-:Y:S01]  /*139f0*/  IMAD.MOV.U32 R184, RZ, RZ, R156 ;  /* 0x000000ffffb87224 */ /* 0x008fe200078e009c */
[C---:B------:R-:W-:Y:S05]  /*13a00*/  HMMA.16816.F32.BF16 R64, R132.reuse, R138, R64 ;  /* 0x0000008a8440723c */ /* 0x040fea0000041840 */
[----:B------:R-:W2:Y:S01]  /*13a10*/  LDSM.16.MT88.4 R136, [R222+0x16800] ;  /* 0x01680000de88783b */ /* 0x000ea20000004200 */
[C---:B------:R-:W-:Y:S06]  /*13a20*/  HMMA.16816.F32.BF16 R68, R132.reuse, R168, R68 ;  /* 0x000000a88444723c */ /* 0x040fec0000041844 */
[C---:B------:R-:W-:Y:S01]  /*13a30*/  HMMA.16816.F32.BF16 R72, R132.reuse, R170, R72 ;  /* 0x000000aa8448723c */ /* 0x040fe20000041848 */
[----:B------:R-:W-:Y:S05]  /*13a40*/  LDSM.16.MT88.4 R156, [R222+0x13000] ;  /* 0x01300000de9c783b */ /* 0x000fea0000004200 */
[C---:B------:R-:W-:Y:S03]  /*13a50*/  HMMA.16816.F32.BF16 R76, R132.reuse, R172, R76 ;  /* 0x000000ac844c723c */ /* 0x040fe6000004184c */
[----:B------:R-:W-:Y:S03]  /*13a60*/  LDSM.16.MT88.4 R168, [R224+0x15000] ;  /* 0x01500000e0a8783b */ /* 0x000fe60000004200 */
[C---:B------:R-:W-:Y:S05]  /*13a70*/  HMMA.16816.F32.BF16 R80, R132.reuse, R174, R80 ;  /* 0x000000ae8450723c */ /* 0x040fea0000041850 */
[----:B------:R-:W-:Y:S01]  /*13a80*/  LDSM.16.MT88.4 R172, [R222+0x15000] ;  /* 0x01500000deac783b */ /* 0x000fe20000004200 */
        /* <DEDUP_REMOVED lines=18> */
[----:B------:R-:W-:Y:S04]  /*13bb0*/  F2FP.BF16.F32.PACK_AB R133, R186, R188 ;  /* 0x000000bcba85723e */ /* 0x000fe800000010ff */
[----:B------:R-:W-:Y:S02]  /*13bc0*/  F2FP.BF16.F32.PACK_AB R135, R187, R184 ;  /* 0x000000b8bb87723e */ /* 0x000fe400000010ff */
[----:B------:R-:W-:Y:S02]  /*13bd0*/  F2FP.BF16.F32.PACK_AB R132, R250, R248 ;  /* 0x000000f8fa84723e */ /* 0x000fe400000010ff */
[----:B------:R-:W-:Y:S07]  /*13be0*/  F2FP.BF16.F32.PACK_AB R134, R191, R252 ;  /* 0x000000fcbf86723e */ /* 0x000fee00000010ff */
        /* <DEDUP_REMOVED lines=21> */
[----:B------:R-:W4:Y:S01]  /*13d40*/  MUFU.EX2 R162, R182 ;  /* 0x000000b600a27308 */ /* 0x000f220000000800 */
[----:B------:R-:W-:Y:S01]  /*13d50*/  MOV R161, R191 ;  /* 0x000000bf00a17202 */ /* 0x000fe20000000f00 */
[C---:B-1----:R-:W-:Y:S08]  /*13d60*/  HMMA.16816.F32.BF16 R60, R132.reuse, R140, R60 ;  /* 0x0000008c843c723c */ /* 0x042ff0000004183c */
[----:B------:R-:W-:Y:S01]  /*13d70*/  MUFU.EX2 R191, R180 ;  /* 0x000000b400bf7308 */ /* 0x000fe20000000800 */
[C---:B------:R-:W-:Y:S01]  /*13d80*/  HMMA.16816.F32.BF16 R64, R132.reuse, R142, R64 ;  /* 0x0000008e8440723c */ /* 0x040fe20000041840 */
[----:B------:R-:W1:Y:S05]  /*13d90*/  LDSM.16.MT88.4 R140, [R222+0x17000] ;  /* 0x01700000de8c783b */ /* 0x000e6a0000004200 */
[C---:B------:R-:W-:Y:S03]  /*13da0*/  HMMA.16816.F32.BF16 R68, R132.reuse, R168, R68 ;  /* 0x000000a88444723c */ /* 0x040fe60000041844 */
[----:B------:R5:W4:Y:S03]  /*13db0*/  MUFU.EX2 R163, R181 ;  /* 0x000000b500a37308 */ /* 0x000b260000000800 */
[C---:B------:R-:W-:Y:S06]  /*13dc0*/  HMMA.16816.F32.BF16 R72, R132.reuse, R170, R72 ;  /* 0x000000aa8448723c */ /* 0x040fec0000041848 */
[C---:B------:R-:W-:Y:S06]  /*13dd0*/  HMMA.16816.F32.BF16 R76, R132.reuse, R172, R76 ;  /* 0x000000ac844c723c */ /* 0x040fec000004184c */
[C---:B------:R-:W-:Y:S01]  /*13de0*/  HMMA.16816.F32.BF16 R80, R132.reuse, R174, R80 ;  /* 0x000000ae8450723c */ /* 0x040fe20000041850 */
[----:B------:R-:W-:Y:S05]  /*13df0*/  LDSM.16.MT88.4 R172, [R221+0x11800] ;  /* 0x01180000ddac783b */ /* 0x000fea0000004200 */
[C---:B--2---:R-:W-:Y:S03]  /*13e00*/  HMMA.16816.F32.BF16 R84, R132.reuse, R136, R84 ;  /* 0x000000888454723c */ /* 0x044fe60000041854 */
[----:B-----5:R-:W-:Y:S03]  /*13e10*/  LDSM.16.MT88.4 R180, [R224+0x13800] ;  /* 0x01380000e0b4783b */ /* 0x020fe60000004200 */
[C---:B------:R-:W-:Y:S05]  /*13e20*/  HMMA.16816.F32.BF16 R88, R132.reuse, R138, R88 ;  /* 0x0000008a8458723c */ /* 0x040fea0000041858 */
[----:B------:R-:W2:Y:S01]  /*13e30*/  LDSM.16.MT88.4 R136, [R221+0x17000] ;  /* 0x01700000dd88783b */ /* 0x000ea20000004200 */
[C---:B------:R-:W-:Y:S06]  /*13e40*/  HMMA.16816.F32.BF16 R92, R132.reuse, R152, R92 ;  /* 0x00000098845c723c */ /* 0x040fec000004185c */
[C---:B------:R-:W-:Y:S06]  /*13e50*/  HMMA.16816.F32.BF16 R96, R132.reuse, R154, R96 ;  /* 0x0000009a8460723c */ /* 0x040fec0000041860 */
[C---:B---3--:R-:W-:Y:S06]  /*13e60*/  HMMA.16816.F32.BF16 R100, R132.reuse, R144, R100 ;  /* 0x000000908464723c */ /* 0x048fec0000041864 */
[C---:B------:R-:W-:Y:S05]  /*13e70*/  HMMA.16816.F32.BF16 R104, R132.reuse, R146, R104 ;  /* 0x000000928468723c */ /* 0x040fea0000041868 */
[--C-:B------:R-:W-:Y:S01]  /*13e80*/  FFMA.FTZ R144, R176, UR4, -R177.reuse ;  /* 0x00000004b0907c23 */ /* 0x100fe200080108b1 */
[C---:B-1----:R-:W-:Y:S03]  /*13e90*/  HMMA.16816.F32.BF16 R108, R132.reuse, R140, R108 ;  /* 0x0000008c846c723c */ /* 0x042fe6000004186c */
[----:B------:R4:W-:Y:S02]  /*13ea0*/  MUFU.EX2 R146, R144 ;  /* 0x0000009000927308 */ /* 0x0009e40000000800 */
[----:B------:R-:W-:Y:S01]  /*13eb0*/  FFMA.FTZ R177, R165, UR4, -R177 ;  /* 0x00000004a5b17c23 */ /* 0x000fe200080108b1 */
[C---:B------:R-:W-:Y:S01]  /*13ec0*/  HMMA.16816.F32.BF16 R112, R132.reuse, R142, R112 ;  /* 0x0000008e8470723c */ /* 0x040fe20000041870 */
[----:B------:R-:W1:Y:S06]  /*13ed0*/  LDSM.16.MT88.4 R140, [R222+0x11800] ;  /* 0x01180000de8c783b */ /* 0x000e6c0000004200 */
[----:B------:R3:W5:Y:S01]  /*13ee0*/  MUFU.EX2 R165, R177 ;  /* 0x000000b100a57308 */ /* 0x0007620000000800 */
[----:B------:R-:W-:Y:S03]  /*13ef0*/  IMAD.MOV.U32 R145, RZ, RZ, R184 ;  /* 0x000000ffff917224 */ /* 0x000fe600078e00b8 */
[----:B------:R-:W-:Y:S01]  /*13f00*/  MOV R147, R161 ;  /* 0x000000a100937202 */ /* 0x000fe20000000f00 */
[C---:B--2---:R-:W-:Y:S03]  /*13f10*/  HMMA.16816.F32.BF16 R116, R132.reuse, R136, R116 ;  /* 0x000000888474723c */ /* 0x044fe60000041874 */
[----:B----4-:R-:W-:Y:S03]  /*13f20*/  IMAD.MOV.U32 R144, RZ, RZ, R162 ;  /* 0x000000ffff907224 */ /* 0x010fe600078e00a2 */
[C---:B------:R-:W-:Y:S05]  /*13f30*/  HMMA.16816.F32.BF16 R120, R132.reuse, R138, R120 ;  /* 0x0000008a8478723c */ /* 0x040fea0000041878 */
[----:B------:R-:W-:Y:S01]  /*13f40*/  IMAD.MOV.U32 R137, RZ, RZ, R160 ;  /* 0x000000ffff897224 */ /* 0x000fe200078e00a0 */
[C---:B------:R-:W-:Y:S01]  /*13f50*/  HMMA.16816.F32.BF16 R124, R132.reuse, R148, R124 ;  /* 0x00000094847c723c */ /* 0x040fe2000004187c */
[----:B---3--:R-:W2:Y:S04]  /*13f60*/  LDSM.16.MT88.4 R176, [R220+0x11800] ;  /* 0x01180000dcb0783b */ /* 0x008ea80000004200 */
[----:B------:R-:W-:Y:S01]  /*13f70*/  MOV R138, R186 ;  /* 0x000000ba008a7202 */ /* 0x000fe20000000f00 */
[----:B------:R-:W-:Y:S05]  /*13f80*/  HMMA.16816.F32.BF16 R128, R132, R150, R128 ;  /* 0x000000968480723c */ /* 0x000fea0000041880 */
[----:B------:R-:W-:Y:S02]  /*13f90*/  MOV R136, R163 ;  /* 0x000000a300887202 */ /* 0x000fe40000000f00 */
[----:B------:R-:W-:Y:S01]  /*13fa0*/  IMAD.MOV.U32 R132, RZ, RZ, R190 ;  /* 0x000000ffff847224 */ /* 0x000fe200078e00be */
[----:B------:R-:W-:Y:S03]  /*13fb0*/  MOV R134, R189 ;  /* 0x000000bd00867202 */ /* 0x000fe60000000f00 */
[----:B------:R-:W-:Y:S01]  /*13fc0*/  IMAD.MOV.U32 R135, RZ, RZ, R191 ;  /* 0x000000ffff877224 */ /* 0x000fe200078e00bf */
[----:B------:R-:W-:Y:S02]  /*13fd0*/  F2FP.BF16.F32.PACK_AB R168, R134, R132 ;  /* 0x0000008486a8723e */ /* 0x000fe400000010ff */
[----:B------:R-:W-:Y:S02]  /*13fe0*/  F2FP.BF16.F32.PACK_AB R170, R144, R136 ;  /* 0x0000008890aa723e */ /* 0x000fe400000010ff */
[----:B------:R-:W-:Y:S02]  /*13ff0*/  F2FP.BF16.F32.PACK_AB R169, R137, R135 ;  /* 0x0000008789a9723e */ /* 0x000fe400000010ff */
[----:B-----5:R-:W-:Y:S02]  /*14000*/  F2FP.BF16.F32.PACK_AB R171, R165, R146 ;  /* 0x00000092a5ab723e */ /* 0x020fe400000010ff */
[----:B------:R-:W-:Y:S02]  /*14010*/  MOV R133, R187 ;  /* 0x000000bb00857202 */ /* 0x000fe40000000f00 */
[----:B------:R-:W3:Y:S01]  /*14020*/  LDSM.16.MT88.4 R184, [R222+0x13800] ;  /* 0x01380000deb8783b */ /* 0x000ee20000004200 */
[----:B------:R-:W-:Y:S02]  /*14030*/  MOV R139, R188 ;  /* 0x000000bc008b7202 */ /* 0x000fe40000000f00 */
[C---:B------:R-:W-:Y:S05]  /*14040*/  HMMA.16816.F32.BF16 R160, R168.reuse, R156, R4 ;  /* 0x0000009ca8a0723c */ /* 0x040fea0000041804 */
[----:B------:R-:W4:Y:S01]  /*14050*/  LDSM.16.MT88.4 R188, [R221+0x13800] ;  /* 0x01380000ddbc783b */ /* 0x000f220000004200 */
[C---:B------:R-:W-:Y:S06]  /*14060*/  HMMA.16816.F32.BF16 R156, R168.reuse, R158, R8 ;  /* 0x0000009ea89c723c */ /* 0x040fec0000041808 */
[C---:B-1----:R-:W-:Y:S01]  /*14070*/  HMMA.16816.F32.BF16 R152, R168.reuse, R140, R12 ;  /* 0x0000008ca898723c */ /* 0x042fe2000004180c */
[----:B------:R-:W1:Y:S05]  /*14080*/  LDSM.16.MT88.4 R4, [R220+0x13800] ;  /* 0x01380000dc04783b */ /* 0x000e6a0000004200 */
[C---:B------:R-:W-:Y:S03]  /*14090*/  HMMA.16816.F32.BF16 R148, R168.reuse, R142, R16 ;  /* 0x0000008ea894723c */ /* 0x040fe60000041810 */
[----:B------:R-:W5:Y:S02]  /*140a0*/  LDSM.16.MT88.4 R8, [R224+0x15800] ;  /* 0x01580000e008783b */ /* 0x000f640000004200 */
[----:B------:R-:W-:Y:S02]  /*140b0*/  MOV R140, R144 ;  /* 0x00000090008c7202 */ /* 0x000fe40000000f00 */
[----:B------:R-:W-:Y:S01]  /*140c0*/  IMAD.MOV.U32 R18, RZ, RZ, R147 ;  /* 0x000000ffff127224 */ /* 0x000fe200078e0093 */
[----:B------:R-:W-:Y:S03]  /*140d0*/  MOV R19, R145 ;  /* 0x0000009100137202 */ /* 0x000fe60000000f00 */
[----:B------:R-:W-:Y:S01]  /*140e0*/  MOV R141, R146 ;  /* 0x00000092008d7202 */ /* 0x000fe20000000f00 */
[----:B------:R-:W5:Y:S01]  /*140f0*/  LDSM.16.MT88.4 R12, [R222+0x15800] ;  /* 0x01580000de0c783b */ /* 0x000f620000004200 */
[C---:B------:R-:W-:Y:S07]  /*14100*/  HMMA.16816.F32.BF16 R144, R168.reuse, R172, R20 ;  /* 0x000000aca890723c */ /* 0x040fee0000041814 */
[----:B------:R-:W-:Y:S01]  /*14110*/  MOV R173, R140 ;  /* 0x0000008c00ad7202 */ /* 0x000fe20000000f00 */
[----:B------:R-:W-:Y:S03]  /*14120*/  IMAD.MOV.U32 R23, RZ, RZ, R19 ;  /* 0x000000ffff177224 */ /* 0x000fe600078e0013 */
[----:B------:R-:W-:Y:S02]  /*14130*/  MOV R172, R141 ;  /* 0x0000008d00ac7202 */ /* 0x000fe40000000f00 */
[C---:B------:R-:W-:Y:S03]  /*14140*/  HMMA.16816.F32.BF16 R140, R168.reuse, R174, R24 ;  /* 0x000000aea88c723c */ /* 0x040fe60000041818 */
[----:B------:R-:W-:Y:S02]  /*14150*/  MOV R22, R18 ;  /* 0x0000001200167202 */ /* 0x000fe40000000f00 */
[----:B------:R-:W5:Y:S02]  /*14160*/  LDSM.16.MT88.4 R16, [R221+0x15800] ;  /* 0x01580000dd10783b */ /* 0x000f640000004200 */
[----:B------:R-:W-:Y:S01]  /*14170*/  MOV R26, R138 ;  /* 0x0000008a001a7202 */ /* 0x000fe20000000f00 */
[----:B------:R-:W-:Y:S03]  /*14180*/  IMAD.MOV.U32 R27, RZ, RZ, R139 ;  /* 0x000000ffff1b7224 */ /* 0x000fe600078e008b */
[----:B------:R-:W-:Y:S01]  /*14190*/  MOV R175, R136 ;  /* 0x0000008800af7202 */ /* 0x000fe20000000f00 */
[----:B------:R-:W-:Y:S01]  /*141a0*/  IMAD.MOV.U32 R24, RZ, RZ, R22 ;  /* 0x000000ffff187224 */ /* 0x000fe200078e0016 */
[----:B------:R-:W-:Y:S02]  /*141b0*/  MOV R174, R137 ;  /* 0x0000008900ae7202 */ /* 0x000fe40000000f00 */
[C---:B--2---:R-:W-:Y:S03]  /*141c0*/  HMMA.16816.F32.BF16 R136, R168.reuse, R176, R28 ;  /* 0x000000b0a888723c */ /* 0x044fe6000004181c */
[----:B------:R-:W-:Y:S02]  /*141d0*/  MOV R25, R23 ;  /* 0x0000001700197202 */ /* 0x000fe40000000f00 */
[----:B------:R-:W2:Y:S02]  /*141e0*/  LDSM.16.MT88.4 R20, [R220+0x15800] ;  /* 0x01580000dc14783b */ /* 0x000ea40000004200 */
[----:B------:R-:W-:Y:S01]  /*141f0*/  IMAD.MOV.U32 R30, RZ, RZ, R132 ;  /* 0x000000ffff1e7224 */ /* 0x000fe200078e0084 */
[----:B------:R-:W-:Y:S03]  /*14200*/  MOV R31, R133 ;  /* 0x00000085001f7202 */ /* 0x000fe60000000f00 */
[----:B------:R-:W-:Y:S01]  /*14210*/  MOV R177, R134 ;  /* 0x0000008600b17202 */ /* 0x000fe20000000f00 */
[----:B------:R-:W-:Y:S02]  /*14220*/  IMAD.MOV.U32 R176, RZ, RZ, R135 ;  /* 0x000000ffffb07224 */ /* 0x000fe400078e0087 */
[C---:B------:R-:W-:Y:S06]  /*14230*/  HMMA.16816.F32.BF16 R132, R168.reuse, R178, R32 ;  /* 0x000000b2a884723c */ /* 0x040fec0000041820 */
[C---:B------:R-:W-:Y:S05]  /*14240*/  HMMA.16816.F32.BF16 R36, R168.reuse, R180, R36 ;  /* 0x000000b4a824723c */ /* 0x040fea0000041824 */
[----:B------:R-:W-:Y:S01]  /*14250*/  IMAD.MOV.U32 R33, RZ, RZ, R24 ;  /* 0x000000ffff217224 */ /* 0x000fe200078e0018 */
[C---:B------:R-:W-:Y:S05]  /*14260*/  HMMA.16816.F32.BF16 R40, R168.reuse, R182, R40 ;  /* 0x000000b6a828723c */ /* 0x040fea0000041828 */
[----:B------:R-:W-:Y:S01]  /*14270*/  MOV R32, R25 ;  /* 0x0000001900207202 */ /* 0x000fe20000000f00 */
[C---:B---3--:R-:W-:Y:S05]  /*14280*/  HMMA.16816.F32.BF16 R44, R168.reuse, R184, R44 ;  /* 0x000000b8a82c723c */ /* 0x048fea000004182c */
[----:B------:R-:W-:Y:S01]  /*14290*/  MOV R179, R26 ;  /* 0x0000001a00b37202 */ /* 0x000fe20000000f00 */
[C---:B------:R-:W-:Y:S05]  /*142a0*/  HMMA.16816.F32.BF16 R48, R168.reuse, R186, R48 ;  /* 0x000000baa830723c */ /* 0x040fea0000041830 */
[----:B------:R-:W-:Y:S01]  /*142b0*/  IMAD.MOV.U32 R178, RZ, RZ, R27 ;  /* 0x000000ffffb27224 */ /* 0x000fe200078e001b */
[C---:B----4-:R-:W-:Y:S01]  /*142c0*/  HMMA.16816.F32.BF16 R52, R168.reuse, R188, R52 ;  /* 0x000000bca834723c */ /* 0x050fe20000041834 */
[----:B------:R-:W3:Y:S04]  /*142d0*/  LDSM.16.MT88.4 R24, [R224+0x17800] ;  /* 0x01780000e018783b */ /* 0x000ee80000004200 */
[----:B------:R-:W-:Y:S01]  /*142e0*/  MOV R35, R30 ;  /* 0x0000001e00237202 */ /* 0x000fe20000000f00 */
[C---:B------:R-:W-:Y:S05]  /*142f0*/  HMMA.16816.F32.BF16 R56, R168.reuse, R190, R56 ;  /* 0x000000bea838723c */ /* 0x040fea0000041838 */
[----:B------:R-:W-:Y:S01]  /*14300*/  MOV R34, R31 ;  /* 0x0000001f00227202 */ /* 0x000fe20000000f00 */
[C---:B-1----:R-:W-:Y:S01]  /*14310*/  HMMA.16816.F32.BF16 R60, R168.reuse, R4, R60 ;  /* 0x00000004a83c723c */ /* 0x042fe2000004183c */
[----:B------:R-:W1:Y:S04]  /*14320*/  LDSM.16.MT88.4 R28, [R222+0x17800] ;  /* 0x01780000de1c783b */ /* 0x000e680000004200 */
[----:B------:R-:W-:Y:S01]  /*14330*/  FADD.FTZ R246, R178, R246 ;  /* 0x000000f6b2f67221 */ /* 0x000fe20000010000 */
[C---:B------:R-:W-:Y:S03]  /*14340*/  HMMA.16816.F32.BF16 R64, R168.reuse, R6, R64 ;  /* 0x00000006a840723c */ /* 0x040fe60000041840 */
[----:B------:R-:W4:Y:S02]  /*14350*/  LDSM.16.MT88.4 R4, [R221+0x17800] ;  /* 0x01780000dd04783b */ /* 0x000f240000004200 */
        /* <DEDUP_REMOVED lines=22> */
[C---:B-1----:R-:W-:Y:S05]  /*144c0*/  HMMA.16816.F32.BF16 R108, R168.reuse, R28, R108 ;  /* 0x0000001ca86c723c */ /* 0x042fea000004186c */
[----:B------:R-:W-:Y:S01]  /*144d0*/  FADD.FTZ R0, R172, R0 ;  /* 0x00000000ac007221 */ /* 0x000fe20000010000 */
[C---:B------:R-:W-:Y:S05]  /*144e0*/  HMMA.16816.F32.BF16 R112, R168.reuse, R30, R112 ;  /* 0x0000001ea870723c */ /* 0x040fea0000041870 */
[----:B------:R-:W-:Y:S01]  /*144f0*/  FADD.FTZ R245, R165, R0 ;  /* 0x00000000a5f57221 */ /* 0x000fe20000010000 */
[C---:B----4-:R-:W-:Y:S05]  /*14500*/  HMMA.16816.F32.BF16 R116, R168.reuse, R4, R116 ;  /* 0x00000004a874723c */ /* 0x050fea0000041874 */
[----:B------:R-:W-:Y:S01]  /*14510*/  MOV R0, R164 ;  /* 0x000000a400007202 */ /* 0x000fe20000000f00 */
[C---:B------:R-:W-:Y:S05]  /*14520*/  HMMA.16816.F32.BF16 R120, R168.reuse, R6, R120 ;  /* 0x00000006a878723c */ /* 0x040fea0000041878 */
[----:B------:R-:W-:Y:S01]  /*14530*/  FADD.FTZ R5, R248, R203 ;  /* 0x000000cbf8057221 */ /* 0x000fe20000010000 */
[C---:B-----5:R-:W-:Y:S05]  /*14540*/  HMMA.16816.F32.BF16 R124, R168.reuse, R8, R124 ;  /* 0x00000008a87c723c */ /* 0x060fea000004187c */
        /* <DEDUP_REMOVED lines=8> */
[----:B------:R-:W-:Y:S01]  /*145d0*/  MOV R2, R3 ;  /* 0x0000000300027202 */ /* 0x000fe20000000f00 */
[----:B------:R-:W-:Y:S06]  /*145e0*/  @P0 BRA `(.L_x_7822) ;  /* 0xffffffa400ec0947 */ /* 0x000fec000383ffff */
.L_x_7818:
        /* <DEDUP_REMOVED lines=316> */
.L_x_7824:
[----:B------:R-:W-:Y:S05]  /*159b0*/  BSYNC B0 ;  /* 0x0000000000007941 */ /* 0x000fea0003800000 */
.L_x_7823:
        /* <DEDUP_REMOVED lines=41> */
.L_x_7826:
[----:B------:R-:W-:Y:S05]  /*15c50*/  BSYNC B0 ;  /* 0x0000000000007941 */ /* 0x000fea0003800000 */
.L_x_7825:
        /* <DEDUP_REMOVED lines=18> */
.L_x_7828:
[----:B------:R-:W-:Y:S05]  /*15d80*/  BSYNC B0 ;  /* 0x0000000000007941 */ /* 0x000fea0003800000 */
.L_x_7827:
        /* <DEDUP_REMOVED lines=17> */
.L_x_7830:
[----:B------:R-:W-:Y:S05]  /*15ea0*/  BSYNC B0 ;  /* 0x0000000000007941 */ /* 0x000fea0003800000 */
.L_x_7829:
        /* <DEDUP_REMOVED lines=17> */
.L_x_7832:
[----:B------:R-:W-:Y:S05]  /*15fc0*/  BSYNC B0 ;  /* 0x0000000000007941 */ /* 0x000fea0003800000 */
.L_x_7831:
        /* <DEDUP_REMOVED lines=17> */
.L_x_7834:
[----:B------:R-:W-:Y:S05]  /*160e0*/  BSYNC B0 ;  /* 0x0000000000007941 */ /* 0x000fea0003800000 */
.L_x_7833:
        /* <DEDUP_REMOVED lines=17> */
.L_x_7836:
[----:B------:R-:W-:Y:S05]  /*16200*/  BSYNC B0 ;  /* 0x0000000000007941 */ /* 0x000fea0003800000 */
.L_x_7835:
        /* <DEDUP_REMOVED lines=17> */
.L_x_7838:
[----:B------:R-:W-:Y:S05]  /*16320*/  BSYNC B0 ;  /* 0x0000000000007941 */ /* 0x000fea0003800000 */
.L_x_7837:
        /* <DEDUP_REMOVED lines=14> */
.L_x_7839:
        /* <DEDUP_REMOVED lines=15> */
.L_x_9080:


//--------------------- .text._ZN5flash24flash_fwd_splitkv_kernelI23Flash_fwd_kernel_traitsILi256ELi64ELi64ELi4ELb0ELb0EN7cutlass10bfloat16_tE19Flash_kernel_traitsILi256ELi64ELi64ELi4ES3_EELb0ELb1ELb1ELb0ELb0ELb1ELb1ELb0EEEvNS_16Flash_fwd_paramsE --------------------------
	.section	.text._ZN5flash24flash_fwd_splitkv_kernelI23Flash_fwd_kernel_traitsILi256ELi64ELi64ELi4ELb0ELb0EN7cutlass10bfloat16_tE19Flash_kernel_traitsILi256ELi64ELi64ELi4ES3_EELb0ELb1ELb1ELb0ELb0ELb1ELb1ELb0EEEvNS_16Flash_fwd_paramsE,"ax",@progbits
	.align	128
        .global         _ZN5flash24flash_fwd_splitkv_kernelI23Flash_fwd_kernel_traitsILi256ELi64ELi64ELi4ELb0ELb0EN7cutlass10bfloat16_tE19Flash_kernel_traitsILi256ELi64ELi64ELi4ES3_EELb0ELb1ELb1ELb0ELb0ELb1ELb1ELb0EEEvNS_16Flash_fwd_paramsE
        .type           _ZN5flash24flash_fwd_splitkv_kernelI23Flash_fwd_kernel_traitsILi256ELi64ELi64ELi4ELb0ELb0EN7cutlass10bfloat16_tE19Flash_kernel_traitsILi256ELi64ELi64ELi4ES3_EELb0ELb1ELb1ELb0ELb0ELb1ELb1ELb0EEEvNS_16Flash_fwd_paramsE,@function
        .size           _ZN5flash24flash_fwd_splitkv_kernelI23Flash_fwd_kernel_traitsILi256ELi64ELi64ELi4ELb0ELb0EN7cutlass10bfloat16_tE19Flash_kernel_traitsILi256ELi64ELi64ELi4ES3_EELb0ELb1ELb1ELb0ELb0ELb1ELb1ELb0EEEvNS_16Flash_fwd_paramsE,(.L_x_9081 - _ZN5flash24flash_fwd_splitkv_kernelI23Flash_fwd_kernel_traitsILi256ELi64ELi64ELi4ELb0ELb0EN7cutlass10bfloat16_tE19Flash_kernel_traitsILi256ELi64ELi64ELi4ES3_EELb0ELb1ELb1ELb0ELb0ELb1ELb1ELb0EEEvNS_16Flash_fwd_paramsE)
        .other          _ZN5flash24flash_fwd_splitkv_kernelI23Flash_fwd_kernel_traitsILi256ELi64ELi64ELi4ELb0ELb0EN7cutlass10bfloat16_tE19Flash_kernel_traitsILi256ELi64ELi64ELi4ES3_EELb0ELb1ELb1ELb0ELb0ELb1ELb1ELb0EEEvNS_16Flash_fwd_paramsE,@"STO_CUDA_ENTRY STV_DEFAULT"
_ZN5flash24flash_fwd_splitkv_kernelI23Flash_fwd_kernel_traitsILi256ELi64ELi64ELi4ELb0ELb0EN7cutlass10bfloat16_tE19Flash_kernel_traitsILi256ELi64ELi64ELi4ES3_EELb0ELb1ELb1ELb0ELb0ELb1ELb1ELb0EEEvNS_16Flash_fwd_paramsE:
.text._ZN5flash24flash_fwd_splitkv_kernelI23Flash_fwd_kernel_traitsILi256ELi64ELi64ELi4ELb0ELb0EN7cutlass10bfloat16_tE19Flash_kernel_traitsILi256ELi64ELi64ELi4ES3_EELb0ELb1ELb1ELb0ELb0ELb1ELb1ELb0EEEvNS_16Flash_fwd_paramsE:
        /* <DEDUP_REMOVED lines=76> */
.L_x_7840:
[----:B------:R-:W-:Y:S01]  /*04c0*/  ULDC UR10, c[0x0][0x2c8] ;  /* 0x0000b200000a7ab9 */ /* 0x000fe20000000800 */
.L_x_7841:
        /* <DEDUP_REMOVED lines=137> */
.L_x_7844:
[----:B------:R-:W-:Y:S05]  /*0d60*/  BSYNC B0 ;  /* 0x0000000000007941 */ /* 0x000fea0003800000 */
.L_x_7843:
        /* <DEDUP_REMOVED lines=13> */
.L_x_7846:
[----:B------:R-:W-:Y:S05]  /*0e40*/  BSYNC B0 ;  /* 0x0000000000007941 */ /* 0x000fea0003800000 */
.L_x_7845:
        /* <DEDUP_REMOVED lines=12> */
.L_x_7848:
[----:B------:R-:W-:Y:S05]  /*0f10*/  BSYNC B0 ;  /* 0x0000000000007941 */ /* 0x000fea0003800000 */
.L_x_7847:
        /* <DEDUP_REMOVED lines=12> */
.L_x_7850:
[----:B------:R-:W-:Y:S05]  /*0fe0*/  BSYNC B0 ;  /* 0x0000000000007941 */ /* 0x000fea0003800000 */
.L_x_7849:
        /* <DEDUP_REMOVED lines=11> */
.L_x_7852:
[----:B------:R-:W-:Y:S05]  /*10a0*/  BSYNC B0 ;  /* 0x0000000000007941 */ /* 0x000fea0003800000 */
.L_x_7851:
        /* <DEDUP_REMOVED lines=11> */
.L_x_7854:
[----:B------:R-:W-:Y:S05]  /*1160*/  BSYNC B0 ;  /* 0x0000000000007941 */ /* 0x000fea0003800000 */
.L_x_7853:
        /* <DEDUP_REMOVED lines=11> */
.L_x_7856:
[----:B------:R-:W-:Y:S05]  /*1220*/  BSYNC B0 ;  /* 0x0000000000007941 */ /* 0x000fea0003800000 */
.L_x_7855:
        /* <DEDUP_REMOVED lines=11> */
.L_x_7858:
[----:B------:R-:W-:Y:S05]  /*12e0*/  BSYNC B0 ;  /* 0x0000000000007941 */ /* 0x000fea0003800000 */
.L_x_7857:
        /* <DEDUP_REMOVED lines=31> */
.L_x_7842:
        /* <DEDUP_REMOVED lines=29> */
.L_x_7859:
        /* <DEDUP_REMOVED lines=91> */
[C---:B------:R-:W-:Y:S02]  /*1c60*/  IMAD R21, R6.reuse, UR7, R21 ;  /* 0x0000000706157c24 */ /* 0x040fe4000f8e0215 */
[----:B------:R-:W-:Y:S01]  /*1c70*/  IMAD.WIDE.U32 R2, R6, UR6, R2 ;  /* 0x0000000606027c25 */ /* 0x000fe2000f8e0002 */
[----:B------:R-:W-:-:S03]  /*1c80*/  UIADD3 UR28, UR31, UR5, URZ ;  /* 0x000000051f1c7290 */ /* 0x000fc6000fffe03f */
[----:B------:R-:W-:Y:S01]  /*1c90*/  IMAD.MOV.U32 R32, RZ, RZ, R2 ;  /* 0x000000ffff207224 */ /* 0x000fe200078e0002 */
[----:B------:R-:W-:Y:S01]  /*1ca0*/  IADD3 R21, R3, R21, RZ ;  /* 0x0000001503157210 */ /* 0x000fe20007ffe0ff */
[----:B------:R-:W-:Y:S07]  /*1cb0*/  BRA `(.L_x_7861) ;  /* 0x0000000400407947 */ /* 0x000fee0003800000 */
.L_x_7860:
        /* <DEDUP_REMOVED lines=46> */
.L_x_7862:
        /* <DEDUP_REMOVED lines=34> */
.L_x_7861:
[----:B------:R-:W-:Y:S01]  /*21c0*/  UISETP.NE.AND UP0, UPT, UR9, -0x1, UPT ;  /* 0xffffffff0900788c */ /* 0x000fe2000bf05270 */
[----:B------:R-:W-:Y:S01]  /*21d0*/  SHF.R.S32.HI R107, RZ, 0x1f, R104 ;  /* 0x0000001fff6b7819 */ /* 0x000fe20000011468 */
[----:B------:R-:W1:Y:S01]  /*21e0*/  S2R R30, SR_CTAID.X ;  /* 0x00000000001e7919 */ /* 0x000e620000002500 */
[----:B------:R-:W2:Y:S01]  /*21f0*/  S2UR UR29, SR_CgaCtaId ;  /* 0x00000000001d79c3 */ /* 0x000ea20000008800 */
[----:B------:R-:W-:Y:S01]  /*2200*/  ULDC.64 UR6, c[0x0][0x268] ;  /* 0x00009a0000067ab9 */ /* 0x000fe20000000a00 */
[-C--:B------:R-:W-:Y:S01]  /*2210*/  LEA.HI R3, R107, R104.reuse, RZ, 0x3 ;  /* 0x000000686b037211 */ /* 0x080fe200078f18ff */
[----:B------:R-:W-:Y:S01]  /*2220*/  IMAD R17, R17, UR6, RZ ;  /* 0x0000000611117c24 */ /* 0x000fe2000f8e02ff */
[----:B------:R-:W-:Y:S01]  /*2230*/  LEA.HI R16, R107, R104, RZ, 0x4 ;  /* 0x000000686b107211 */ /* 0x000fe200078f20ff */
        /* <DEDUP_REMOVED lines=39> */
[----:B------:R-:W-:Y:S01]  /*24b0*/  IMAD.WIDE.U32 R18, R18, UR6, R6 ;  /* 0x0000000612127c25 */ /* 0x000fe2000f8e0006 */
[----:B------:R-:W-:-:S02]  /*24c0*/  LOP3.LUT R2, R15, 0xfffffff8, RZ, 0xc0, !PT ;  /* 0xfffffff80f027812 */ /* 0x000fc400078ec0ff */
[----:B------:R-:W-:Y:S01]  /*24d0*/  ISETP.GE.AND P4, PT, R22, UR5, PT ;  /* 0x0000000516007c0c */ /* 0x000fe2000bf86270 */
[----:B------:R-:W-:Y:S01]  /*24e0*/  IMAD.SHL.U32 R0, R0, 0x8, RZ ;  /* 0x0000000800007824 */ /* 0x000fe200078e00ff */
[----:B------:R-:W-:Y:S01]  /*24f0*/  IADD3.X R5, R24, UR13, RZ, P0, !PT ;  /* 0x0000000d18057c10 */ /* 0x000fe200087fe4ff */
[----:B------:R-:W-:Y:S01]  /*2500*/  UIADD3 UR13, UR17, -0x1, URZ ;  /* 0xffffffff110d7890 */ /* 0x000fe2000fffe03f */
[----:B------:R-:W-:Y:S01]  /*2510*/  SHF.R.S32.HI R23, RZ, 0x1f, R22 ;  /* 0x0000001fff177819 */ /* 0x000fe20000011416 */
        /* <DEDUP_REMOVED lines=10> */
[----:B------:R-:W-:Y:S01]  /*25c0*/  UIADD3 UR14, -UR16, UR23, URZ ;  /* 0x00000017100e7290 */ /* 0x000fe2000fffe13f */
[----:B------:R-:W-:Y:S01]  /*25d0*/  R2P PR, R20, 0x6 ;  /* 0x0000000614007804 */ /* 0x000fe20000000000 */
[----:B------:R-:W-:Y:S01]  /*25e0*/  VIADD R29, R27, UR28 ;  /* 0x0000001c1b1d7c36 */ /* 0x000fe20008000000 */
[----:B------:R-:W-:Y:S01]  /*25f0*/  LEA R235, R235, UR4, 0x1 ;  /* 0x00000004ebeb7c11 */ /* 0x000fe2000f8e08ff */
[----:B-1----:R-:W-:-:S02]  /*2600*/  IMAD.WIDE R30, R30, 0x40, R22 ;  /* 0x000000401e1e7825 */ /* 0x002fc400078e0216 */
[----:B------:R-:W-:Y:S02]  /*2610*/  SEL R2, R2, 0xfffffff0, !P1 ;  /* 0xfffffff002027807 */ /* 0x000fe40004800000 */
[----:B------:R-:W-:Y:S01]  /*2620*/  VIADD R7, R236, 0x40 ;  /* 0x00000040ec077836 */ /* 0x000fe20000000000 */
        /* <DEDUP_REMOVED lines=48> */
.L_x_7864:
[----:B------:R-:W-:Y:S05]  /*2930*/  BSYNC B0 ;  /* 0x0000000000007941 */ /* 0x000fea0003800000 */
.L_x_7863:
[----:B------:R-:W-:Y:S01]  /*2940*/  IMAD.X R33, R24, 0x1, R21, P3 ;  /* 0x0000000118217824 */ /* 0x000fe200018e0615 */
[----:B------:R-:W-:Y:S01]  /*2950*/  ISETP.GE.AND P2, PT, R25, UR14, PT ;  /* 0x0000000e19007c0c */ /* 0x000fe2000bf46270 */
[----:B------:R-:W-:Y:S01]  /*2960*/  IMAD R165, R23, UR10, RZ ;  /* 0x0000000a17a57c24 */ /* 0x000fe2000f8e02ff */
[C---:B------:R-:W-:Y:S01]  /*2970*/  IADD3 R21, R22.reuse, 0x30, RZ ;  /* 0x0000003016157810 */ /* 0x040fe20007ffe0ff */
[C---:B------:R-:W-:Y:S01]  /*2980*/  VIADD R24, R22.reuse, 0x20 ;  /* 0x0000002016187836 */ /* 0x040fe20000000000 */
[----:B------:R-:W-:Y:S01]  /*2990*/  BSSY B0, `(.L_x_7865) ;  /* 0x000003a000007945 */ /* 0x000fe20003800000 */
[C---:B------:R-:W-:Y:S01]  /*29a0*/  IMAD.WIDE.U32 R32, R22.reuse, UR10, R32 ;  /* 0x0000000a16207c25 */ /* 0x040fe2000f8e0020 */
        /* <DEDUP_REMOVED lines=56> */
.L_x_7866:
[----:B------:R-:W-:Y:S05]  /*2d30*/  BSYNC B0 ;  /* 0x0000000000007941 */ /* 0x000fea0003800000 */
.L_x_7865:
        /* <DEDUP_REMOVED lines=49> */
.L_x_7868:
[----:B------:R-:W-:Y:S05]  /*3050*/  BSYNC B0 ;  /* 0x0000000000007941 */ /* 0x000fea0003800000 */
.L_x_7867:
        /* <DEDUP_REMOVED lines=48> */
.L_x_7870:
[----:B------:R-:W-:Y:S05]  /*3360*/  BSYNC B0 ;  /* 0x0000000000007941 */ /* 0x000fea0003800000 */
.L_x_7869:
        /* <DEDUP_REMOVED lines=40> */
.L_x_7872:
[----:B------:R-:W-:Y:S05]  /*35f0*/  BSYNC B0 ;  /* 0x0000000000007941 */ /* 0x000fea0003800000 */
.L_x_7871:
        /* <DEDUP_REMOVED lines=51> */
.L_x_7874:
[----:B------:R-:W-:Y:S05]  /*3930*/  BSYNC B0 ;  /* 0x0000000000007941 */ /* 0x000fea0003800000 */
.L_x_7873:
        /* <DEDUP_REMOVED lines=52> */
.L_x_7876:
[----:B------:R-:W-:Y:S05]  /*3c80*/  BSYNC B0 ;  /* 0x0000000000007941 */ /* 0x000fea0003800000 */
.L_x_7875:
        /* <DEDUP_REMOVED lines=45> */
.L_x_7878:
[----:B------:R-:W-:Y:S05]  /*3f60*/  BSYNC B0 ;  /* 0x0000000000007941 */ /* 0x000fea0003800000 */
.L_x_7877:
[----:B------:R-:W-:Y:S01]  /*3f70*/  USHF.R.S32.HI UR29, URZ, 0x1f, UR15 ;  /* 0x0000001f3f1d7899 */ /* 0x000fe2000801140f */
[----:B------:R-:W0:Y:S01]  /*3f80*/  LDGDEPBAR ;  /* 0x00000000000079af */ /* 0x000e220000000000 */
[----:B------:R-:W-:Y:S01]  /*3f90*/  ULDC.64 UR6, c[0x0][0x3d0] ;  /* 0x0000f40000067ab9 */ /* 0x000fe20000000a00 */
[----:B------:R-:W-:Y:S01]  /*3fa0*/  ISETP.NE.AND P1, PT, R16, RZ, PT ;  /* 0x000000ff1000720c */ /* 0x000fe20003f25270 */
[----:B------:R-:W-:Y:S01]  /*3fb0*/  UIMAD UR29, UR29, UR6, URZ ;  /* 0x000000061d1d72a4 */ /* 0x000fe2000f8e023f */
[----:B------:R-:W-:Y:S01]  /*3fc0*/  IMAD.SHL.U32 R20, R20, 0x40, RZ ;  /* 0x0000004014147824 */ /* 0x000fe200078e00ff */
[----:B------:R-:W-:Y:S01]  /*3fd0*/  UIMAD.WIDE.U32 UR30, UR15, UR6, UR8 ;  /* 0x000000060f1e72a5 */ /* 0x000fe2000f8e0008 */
[----:B-123--:R-:W-:Y:S01]  /*3fe0*/  IMAD.SHL.U32 R8, R233, 0x8, RZ ;  /* 0x00000008e9087824 */ /* 0x00efe200078e00ff */
[----:B------:R-:W-:Y:S01]  /*3ff0*/  UIMAD UR29, UR15, UR7, UR29 ;  /* 0x000000070f1d72a4 */ /* 0x000fe2000f8e021d */
[----:B------:R-:W-:Y:S01]  /*4000*/  SHF.R.U32.HI R13, RZ, 0x3, R13 ;  /* 0x00000003ff0d7819 */ /* 0x000fe2000001160d */
[----:B------:R-:W-:Y:S01]  /*4010*/  IMAD.IADD R19, R19, 0x1, R17 ;  /* 0x0000000113137824 */ /* 0x000fe200078e0211 */
[----:B------:R-:W-:Y:S01]  /*4020*/  ULDC.64 UR6, c[0x0][0x3c8] ;  /* 0x0000f20000067ab9 */ /* 0x000fe20000000a00 */
[----:B------:R-:W-:Y:S01]  /*4030*/  UIADD3 UR29, UR31, UR29, URZ ;  /* 0x0000001d1f1d7290 */ /* 0x000fe2000fffe03f */
[----:B------:R-:W-:Y:S01]  /*4040*/  LOP3.LUT R20, R20, 0x1c0, RZ, 0xc0, !PT ;  /* 0x000001c014147812 */ /* 0x000fe200078ec0ff */
[----:B------:R-:W-:Y:S01]  /*4050*/  ULEA UR8, UP0, UR30, UR6, 0x2 ;  /* 0x000000061e087291 */ /* 0x000fe2000f80103f */
[----:B------:R-:W-:Y:S01]  /*4060*/  LEA.HI R107, R107, R104, RZ, 0x5 ;  /* 0x000000686b6b7211 */ /* 0x000fe200078f28ff */
[----:B------:R-:W-:Y:S01]  /*4070*/  ULDC UR31, c[0x0][0x2e8] ;  /* 0x0000ba00001f7ab9 */ /* 0x000fe20000000800 */
[----:B------:R-:W-:Y:S01]  /*4080*/  LOP3.LUT R8, R20, 0x8, R8, 0xf8, !PT ;  /* 0x0000000814087812 */ /* 0x000fe200078ef808 */
[----:B------:R-:W-:Y:S01]  /*4090*/  ULEA.HI.X UR29, UR30, UR7, UR29, 0x2, UP0 ;  /* 0x000000071e1d7291 */ /* 0x000fe200080f141d */
[----:B------:R-:W-:Y:S01]  /*40a0*/  SHF.R.U32.HI R20, RZ, 0x3, R20 ;  /* 0x00000003ff147819 */ /* 0x000fe20000011614 */
        /* <DEDUP_REMOVED lines=8> */
[----:B------:R-:W-:Y:S01]  /*4130*/  IMAD.SHL.U32 R4, R15, 0x40, RZ ;  /* 0x000000400f047824 */ /* 0x000fe200078e00ff */
[----:B------:R-:W-:Y:S01]  /*4140*/  SHF.R.S32.HI R106, RZ, 0x5, R107 ;  /* 0x00000005ff6a7819 */ /* 0x000fe2000001146b */
[C---:B------:R-:W-:Y:S01]  /*4150*/  IMAD R168, R170.reuse, UR7, R168 ;  /* 0x00000007aaa87c24 */ /* 0x040fe2000f8e02a8 */
[----:B------:R-:W-:Y:S01]  /*4160*/  BAR.SYNC.DEFER_BLOCKING 0x0 ;  /* 0x0000000000007b1d */ /* 0x000fe20000010000 */
[----:B------:R-:W-:Y:S01]  /*4170*/  IMAD.WIDE.U32 R170, R170, UR6, R18 ;  /* 0x00000006aaaa7c25 */ /* 0x000fe2000f8e0012 */
[----:B------:R-:W-:Y:S01]  /*4180*/  LOP3.LUT R4, R8, 0xfffffe00, R4, 0xf8, !PT ;  /* 0xfffffe0008047812 */ /* 0x000fe200078ef804 */
[----:B------:R-:W-:Y:S02]  /*4190*/  USHF.L.U64.HI UR29, UR6, 0x4, UR7 ;  /* 0x00000004061d7899 */ /* 0x000fe40008010207 */
[----:B------:R-:W-:Y:S01]  /*41a0*/  IMAD R233, R233, 0x200, R12 ;  /* 0x00000200e9e97824 */ /* 0x000fe200078e020c */
[----:B------:R-:W-:Y:S01]  /*41b0*/  ULDC.64 UR8, c[0x0][0x220] ;  /* 0x0000880000087ab9 */ /* 0x000fe20000000a00 */
[----:B------:R-:W-:Y:S01]  /*41c0*/  IMAD.IADD R168, R171, 0x1, R168 ;  /* 0x00000001aba87824 */ /* 0x000fe200078e02a8 */
[----:B------:R-:W-:Y:S01]  /*41d0*/  LEA R166, P0, R170, UR8, 0x1 ;  /* 0x00000008aaa67c11 */ /* 0x000fe2000f8008ff */
[----:B------:R-:W-:Y:S01]  /*41e0*/  IMAD R234, R106, 0x400, R4 ;  /* 0x000004006aea7824 */ /* 0x000fe200078e0204 */
        /* <DEDUP_REMOVED lines=19> */
[----:B-1----:R-:W-:Y:S01]  /*4320*/  @!P2 MOV R11, R167 ;  /* 0x000000a7000ba202 */ /* 0x002fe20000000f00 */
        /* <DEDUP_REMOVED lines=25> */
.L_x_7880:
[----:B------:R-:W-:Y:S05]  /*44c0*/  BSYNC B0 ;  /* 0x0000000000007941 */ /* 0x000fea0003800000 */
.L_x_7879:
        /* <DEDUP_REMOVED lines=12> */
[----:B-1-3--:R-:W-:Y:S01]  /*4590*/  IMAD.U32 R11, RZ, RZ, UR30 ;  /* 0x0000001eff0b7e24 */ /* 0x00afe2000f8e00ff */
[----:B------:R-:W-:Y:S01]  /*45a0*/  ISETP.GE.AND P2, PT, R6, UR31, PT ;  /* 0x0000001f06007c0c */ /* 0x000fe2000bf46270 */
[----:B------:R-:W-:Y:S02]  /*45b0*/  IMAD.U32 R10, RZ, RZ, UR29 ;  /* 0x0000001dff0a7e24 */ /* 0x000fe4000f8e00ff */
[----:B----4-:R-:W-:Y:S02]  /*45c0*/  IMAD.U32 R9, RZ, RZ, UR30 ;  /* 0x0000001eff097e24 */ /* 0x010fe4000f8e00ff */
        /* <DEDUP_REMOVED lines=35> */
.L_x_7882:
[----:B------:R-:W-:Y:S05]  /*4800*/  BSYNC B0 ;  /* 0x0000000000007941 */ /* 0x000fea0003800000 */
.L_x_7881:
[----:B------:R1:W-:Y:S01]  /*4810*/  @P6 STS.128 [R235+0x11000], RZ ;  /* 0x011000ffeb006388 */ /* 0x0003e20000000c00 */
[----:B------:R-:W-:Y:S03]  /*4820*/  BSSY B0, `(.L_x_7883) ;  /* 0x000002c000007945 */ /* 0x000fe60003800000 */
[----:B------:R1:W-:Y:S04]  /*4830*/  @P6 STS.128 [R235+0x13000], RZ ;  /* 0x013000ffeb006388 */ /* 0x0003e80000000c00 */
[----:B------:R1:W-:Y:S04]  /*4840*/  @P6 STS.128 [R235+0x15000], RZ ;  /* 0x015000ffeb006388 */ /* 0x0003e80000000c00 */
[----:B------:R1:W-:Y:S01]  /*4850*/  @P6 STS.128 [R235+0x17000], RZ ;  /* 0x017000ffeb006388 */ /* 0x0003e20000000c00 */
[----:B------:R-:W-:Y:S05]  /*4860*/  @P6 BRA `(.L_x_7884) ;  /* 0x00000000009c6947 */ /* 0x000fea0003800000 */
[----:B------:R-:W-:Y:S01]  /*4870*/  ULDC UR31, c[0x0][0x2d0] ;  /* 0x0000b400001f7ab9 */ /* 0x000fe20000000800 */
[----:B---34-:R-:W-:Y:S01]  /*4880*/  IMAD.U32 R9, RZ, RZ, UR6 ;  /* 0x00000006ff097e24 */ /* 0x018fe2000f8e00ff */
        /* <DEDUP_REMOVED lines=37> */
.L_x_7884:
[----:B------:R-:W-:Y:S05]  /*4ae0*/  BSYNC B0 ;  /* 0x0000000000007941 */ /* 0x000fea0003800000 */
.L_x_7883:
[----:B------:R1:W-:Y:S01]  /*4af0*/  @P5 STS.128 [R235+0x11800], RZ ;  /* 0x011800ffeb005388 */ /* 0x0003e20000000c00 */
[----:B------:R-:W-:Y:S03]  /*4b00*/  BSSY B0, `(.L_x_7885) ;  /* 0x000003a000007945 */ /* 0x000fe60003800000 */
[----:B------:R1:W-:Y:S04]  /*4b10*/  @P5 STS.128 [R235+0x13800], RZ ;  /* 0x013800ffeb005388 */ /* 0x0003e80000000c00 */
[----:B------:R1:W-:Y:S04]  /*4b20*/  @P5 STS.128 [R235+0x15800], RZ ;  /* 0x015800ffeb005388 */ /* 0x0003e80000000c00 */
[----:B------:R1:W-:Y:S01]  /*4b30*/  @P5 STS.128 [R235+0x17800], RZ ;  /* 0x017800ffeb005388 */ /* 0x0003e20000000c00 */
[----:B------:R-:W-:Y:S05]  /*4b40*/  @P5 BRA `(.L_x_7886) ;  /* 0x0000000000d45947 */ /* 0x000fea0003800000 */
[----:B------:R-:W-:Y:S01]  /*4b50*/  ULDC UR32, c[0x0][0x2d0] ;  /* 0x0000b40000207ab9 */ /* 0x000fe20000000800 */
[----:B-1-3--:R-:W-:Y:S01]  /*4b60*/  IMAD.U32 R10, RZ, RZ, UR6 ;  /* 0x00000006ff0a7e24 */ /* 0x00afe2000f8e00ff */
[----:B------:R-:W-:Y:S02]  /*4b70*/  ISETP.GE.AND P3, PT, R236, UR32, PT ;  /* 0x00000020ec007c0c */ /* 0x000fe4000bf66270 */
[----:B------:R-:W-:Y:S02]  /*4b80*/  ISETP.GE.AND P2, PT, R7, UR32, PT ;  /* 0x0000002007007c0c */ /* 0x000fe4000bf46270 */
[----:B------:R-:W-:Y:S02]  /*4b90*/  ISETP.GE.AND P1, PT, R6, UR32, PT ;  /* 0x0000002006007c0c */ /* 0x000fe4000bf26270 */
[----:B------:R-:W-:-:S07]  /*4ba0*/  ISETP.GE.AND P0, PT, R5, UR32, PT ;  /* 0x0000002005007c0c */ /* 0x000fce000bf06270 */
[-C--:B----4-:R-:W-:Y:S01]  /*4bb0*/  @!P3 MOV R9, R167.reuse ;  /* 0x000000a70009b202 */ /* 0x090fe20000000f00 */
        /* <DEDUP_REMOVED lines=46> */
.L_x_7886:
[----:B------:R-:W-:Y:S05]  /*4ea0*/  BSYNC B0 ;  /* 0x0000000000007941 */ /* 0x000fea0003800000 */
.L_x_7885:
[----:B------:R-:W-:Y:S01]  /*4eb0*/  LDSM.16.M88.4 R24, [R234] ;  /* 0x00000000ea18783b */ /* 0x000fe20000000200 */
[----:B------:R-:W-:Y:S01]  /*4ec0*/  R2P PR, R3, 0x6 ;  /* 0x0000000603007804 */ /* 0x000fe20000000000 */
[----:B------:R-:W-:Y:S01]  /*4ed0*/  ULDC UR31, c[0x0][0x39c] ;  /* 0x0000e700001f7ab9 */ /* 0x000fe20000000800 */
[C---:B------:R-:W-:Y:S01]  /*4ee0*/  IADD3 R3, R233.reuse, 0x8000, RZ ;  /* 0x00008000e9037810 */ /* 0x040fe20007ffe0ff */
[----:B------:R-:W3:Y:S01]  /*4ef0*/  LDSM.16.M88.4 R28, [R233+0x8000] ;  /* 0x00800000e91c783b */ /* 0x000ee20000000200 */
[----:B------:R-:W-:Y:S01]  /*4f00*/  IADD3 R231, R233, 0x8020, RZ ;  /* 0x00008020e9e77810 */ /* 0x000fe20007ffe0ff */
[----:B------:R-:W-:Y:S01]  /*4f10*/  UISETP.GT.AND UP0, UPT, UR13, UR12, UPT ;  /* 0x0000000c0d00728c */ /* 0x000fe2000bf04270 */
[-C--:B------:R-:W-:Y:S01]  /*4f20*/  LEA R232, R2, R234.reuse, 0x1 ;  /* 0x000000ea02e87211 */ /* 0x080fe200078e08ff */
[----:B------:R-:W4:Y:S01]  /*4f30*/  LDSM.16.M88.4 R52, [R233+0x9000] ;  /* 0x00900000e934783b */ /* 0x000f220000000200 */
[C---:B------:R-:W-:Y:S01]  /*4f40*/  LEA R230, R0.reuse, R234, 0x1 ;  /* 0x000000ea00e67211 */ /* 0x040fe200078e08ff */
[----:B------:R-:W-:Y:S01]  /*4f50*/  UIADD3 UR32, UR23, 0x1, -UR24 ;  /* 0x0000000117207890 */ /* 0x000fe2000fffe818 */
[----:B------:R-:W-:Y:S01]  /*4f60*/  LOP3.LUT R107, R107, 0xffffffe0, RZ, 0xc0, !PT ;  /* 0xffffffe06b6b7812 */ /* 0x000fe200078ec0ff */
[----:B------:R-:W-:Y:S01]  /*4f70*/  LDSM.16.M88.4 R36, [R232] ;  /* 0x00000000e824783b */ /* 0x000fe20000000200 */
[----:B------:R-:W-:Y:S01]  /*4f80*/  IMAD R229, R0, 0x2, R232 ;  /* 0x0000000200e57824 */ /* 0x000fe200078e02e8 */
[----:B------:R-:W-:Y:S01]  /*4f90*/  LEA R242, R106, UR22, 0x4 ;  /* 0x000000166af27c11 */ /* 0x000fe2000f8e20ff */
[----:B------:R-:W-:Y:S01]  /*4fa0*/  @P1 VIADD R231, R3, 0xffffffe0 ;  /* 0xffffffe003e71836 */ /* 0x000fe20000000000 */
[----:B------:R-:W-:Y:S01]  /*4fb0*/  MOV R3, 0x40 ;  /* 0x0000004000037802 */ /* 0x000fe20000000f00 */
[----:B------:R-:W-:Y:S01]  /*4fc0*/  LDSM.16.M88.4 R60, [R233+0x8800] ;  /* 0x00880000e93c783b */ /* 0x000fe20000000200 */
[----:B------:R-:W-:Y:S01]  /*4fd0*/  IADD3 R107, -R107, R104, RZ ;  /* 0x000000686b6b7210 */ /* 0x000fe20007ffe1ff */
[----:B------:R-:W-:Y:S01]  /*4fe0*/  UIADD3 UR22, UR23, -UR24, URZ ;  /* 0x8000001817167290 */ /* 0x000fe2000fffe03f */
[----:B------:R-:W-:Y:S01]  /*4ff0*/  SEL R3, R3, 0xffffffc0, !P2 ;  /* 0xffffffc003037807 */ /* 0x000fe20005000000 */
[----:B------:R-:W4:Y:S01]  /*5000*/  LDSM.16.M88.4 R68, [R231] ;  /* 0x00000000e744783b */ /* 0x000f220000000200 */
[----:B------:R-:W-:Y:S01]  /*5010*/  PLOP3.LUT P6, PT, PT, PT, UP0, 0x80, 0x0 ;  /* 0x000000000000781c */ /* 0x000fe20003fcf008 */
[----:B------:R-:W-:Y:S01]  /*5020*/  UIADD3 UR24, UR32, UR18, URZ ;  /* 0x0000001220187290 */ /* 0x000fe2000fffe03f */
[----:B------:R-:W-:Y:S01]  /*5030*/  IADD3 R227, R233, R3, RZ ;  /* 0x00000003e9e37210 */ /* 0x000fe20007ffe0ff */
[----:B------:R-:W-:Y:S01]  /*5040*/  LDSM.16.M88.4 R76, [R230] ;  /* 0x00000000e64c783b */ /* 0x000fe20000000200 */
[----:B------:R-:W-:Y:S01]  /*5050*/  IADD3 R220, R3, R231, RZ ;  /* 0x000000e703dc7210 */ /* 0x000fe20007ffe0ff */
[----:B--2--5:R-:W-:Y:S01]  /*5060*/  FMUL.FTZ R105, R105, R108 ;  /* 0x0000006c69697220 */ /* 0x024fe20000410000 */
[----:B------:R-:W-:Y:S01]  /*5070*/  MOV R240, UR23 ;  /* 0x0000001700f07c02 */ /* 0x000fe20008000f00 */
[----:B------:R-:W-:Y:S01]  /*5080*/  LDSM.16.M88.4 R84, [R227+0x8000] ;  /* 0x00800000e354783b */ /* 0x000fe20000000200 */
[----:B------:R-:W-:Y:S01]  /*5090*/  MOV R237, UR32 ;  /* 0x0000002000ed7c02 */ /* 0x000fe20008000f00 */
[----:B------:R-:W-:Y:S01]  /*50a0*/  IMAD.SHL.U32 R243, R104, 0x2, RZ ;  /* 0x0000000268f37824 */ /* 0x000fe200078e00ff */
[----:B------:R-:W-:Y:S01]  /*50b0*/  R2UR UR14, R105 ;  /* 0x00000000690e72ca */ /* 0x000fe200000e0000 */
[----:B------:R-:W2:Y:S01]  /*50c0*/  LDSM.16.M88.4 R64, [R233+0x9800] ;  /* 0x00980000e940783b */ /* 0x000ea20000000200 */
[C---:B------:R-:W-:Y:S01]  /*50d0*/  IADD3 R223, R231.reuse, 0x800, RZ ;  /* 0x00000800e7df7810 */ /* 0x040fe20007ffe0ff */
[----:B------:R-:W-:Y:S01]  /*50e0*/  VIADD R221, R231, 0x1800 ;  /* 0x00001800e7dd7836 */ /* 0x000fe20000000000 */
[----:B------:R-:W-:Y:S01]  /*50f0*/  LOP3.LUT R243, R243, 0x6, RZ, 0xc0, !PT ;  /* 0x00000006f3f37812 */ /* 0x000fe200078ec0ff */
[----:B------:R-:W2:Y:S01]  /*5100*/  LDSM.16.M88.4 R44, [R231+0x1000] ;  /* 0x00100000e72c783b */ /* 0x000ea20000000200 */
[C---:B------:R-:W-:Y:S01]  /*5110*/  IADD3 R222, R231.reuse, 0x1000, RZ ;  /* 0x00001000e7de7810 */ /* 0x040fe20007ffe0ff */
[C---:B------:R-:W-:Y:S01]  /*5120*/  VIADD R216, R231.reuse, 0x3800 ;  /* 0x00003800e7d87836 */ /* 0x040fe20000000000 */
[C---:B------:R-:W-:Y:S01]  /*5130*/  IADD3 R219, R231.reuse, 0x2000, RZ ;  /* 0x00002000e7db7810 */ /* 0x040fe20007ffe0ff */
[----:B------:R-:W2:Y:S01]  /*5140*/  LDSM.16.M88.4 R32, [R231+0x800] ;  /* 0x00080000e720783b */ /* 0x000ea20000000200 */
[C---:B------:R-:W-:Y:S01]  /*5150*/  IADD3 R218, R231.reuse, 0x2800, RZ ;  /* 0x00002800e7da7810 */ /* 0x040fe20007ffe0ff */
[C---:B------:R-:W-:Y:S01]  /*5160*/  VIADD R212, R231.reuse, 0x5800 ;  /* 0x00005800e7d47836 */ /* 0x040fe20000000000 */
[----:B---3--:R-:W-:Y:S01]  /*5170*/  HMMA.16816.F32.BF16 R16, R24, R28, RZ ;  /* 0x0000001c1810723c */ /* 0x008fe200000418ff */
[----:B-1----:R-:W-:Y:S01]  /*5180*/  LDSM.16.M88.4 R12, [R229] ;  /* 0x00000000e50c783b */ /* 0x002fe20000000200 */
[----:B------:R-:W-:-:S02]  /*5190*/  IADD3 R217, R231, 0x3000, RZ ;  /* 0x00003000e7d97810 */ /* 0x000fc40007ffe0ff */
[C---:B------:R-:W-:Y:S01]  /*51a0*/  IADD3 R215, R231.reuse, 0x4000, RZ ;  /* 0x00004000e7d77810 */ /* 0x040fe20007ffe0ff */
[----:B------:R-:W1:Y:S01]  /*51b0*/  LDSM.16.M88.4 R72, [R220] ;  /* 0x00000000dc48783b */ /* 0x000e620000000200 */
[C---:B----4-:R-:W-:Y:S01]  /*51c0*/  HMMA.16816.F32.BF16 R56, R24.reuse, R52, RZ ;  /* 0x000000341838723c */ /* 0x050fe200000418ff */
[C---:B------:R-:W-:Y:S02]  /*51d0*/  IADD3 R214, R231.reuse, 0x4800, RZ ;  /* 0x00004800e7d67810 */ /* 0x040fe40007ffe0ff */
[----:B------:R-:W3:Y:S01]  /*51e0*/  LDSM.16.M88.4 R48, [R231+0x1800] ;  /* 0x00180000e730783b */ /* 0x000ee20000000200 */
[C---:B------:R-:W-:Y:S02]  /*51f0*/  IADD3 R213, R231.reuse, 0x5000, RZ ;  /* 0x00005000e7d57810 */ /* 0x040fe40007ffe0ff */
[----:B------:R-:W-:Y:S01]  /*5200*/  HMMA.16816.F32.BF16 R28, R24, R30, RZ ;  /* 0x0000001e181c723c */ /* 0x000fe200000418ff */
[----:B------:R-:W4:Y:S01]  /*5210*/  LDSM.16.M88.4 R20, [R227+0x9000] ;  /* 0x00900000e314783b */ /* 0x000f220000000200 */
[----:B------:R-:W-:-:S02]  /*5220*/  IADD3 R211, R231, 0x6000, RZ ;  /* 0x00006000e7d37810 */ /* 0x000fc40007ffe0ff */
[C---:B------:R-:W-:Y:S01]  /*5230*/  IADD3 R210, R231.reuse, 0x6800, RZ ;  /* 0x00006800e7d27810 */ /* 0x040fe20007ffe0ff */
[----:B------:R-:W4:Y:S01]  /*5240*/  LDSM.16.M88.4 R8, [R227+0x8800] ;  /* 0x00880000e308783b */ /* 0x000f220000000200 */
[----:B------:R-:W-:Y:S01]  /*5250*/  HMMA.16816.F32.BF16 R52, R24, R54, RZ ;  /* 0x000000361834723c */ /* 0x000fe200000418ff */
[C---:B------:R-:W-:Y:S02]  /*5260*/  IADD3 R209, R231.reuse, 0x7000, RZ ;  /* 0x00007000e7d17810 */ /* 0x040fe40007ffe0ff */
[----:B------:R-:W-:Y:S01]  /*5270*/  LDSM.16.M88.4 R88, [R233+0xa000] ;  /* 0x00a00000e958783b */ /* 0x000fe20000000200 */
[----:B------:R-:W-:Y:S02]  /*5280*/  IADD3 R208, R231, 0x7800, RZ ;  /* 0x00007800e7d07810 */ /* 0x000fe40007ffe0ff */
[----:B------:R-:W-:Y:S01]  /*5290*/  HMMA.16816.F32.BF16 R16, R36, R68, R16 ;  /* 0x000000442410723c */ /* 0x000fe20000041810 */
[----:B------:R-:W-:Y:S04]  /*52a0*/  LDSM.16.M88.4 R96, [R231+0x6000] ;  /* 0x00600000e760783b */ /* 0x000fe80000000200 */
[----:B------:R-:W-:Y:S01]  /*52b0*/  LDSM.16.M88.4 R92, [R227+0xd000] ;  /* 0x00d00000e35c783b */ /* 0x000fe20000000200 */
[C---:B------:R-:W-:Y:S03]  /*52c0*/  HMMA.16816.F32.BF16 R40, R24.reuse, R60, RZ ;  /* 0x0000003c1828723c */ /* 0x040fe600000418ff */
[----:B------:R-:W-:Y:S03]  /*52d0*/  LDSM.16.M88.4 R100, [R220+0x4800] ;  /* 0x00480000dc64783b */ /* 0x000fe60000000200 */
[C---:B------:R-:W-:Y:S01]  /*52e0*/  HMMA.16816.F32.BF16 R60, R24.reuse, R62, RZ ;  /* 0x0000003e183c723c */ /* 0x040fe200000418ff */
[----:B------:R-:W0:Y:S05]  /*52f0*/  LDGDEPBAR ;  /* 0x00000000000079af */ /* 0x000e2a0000000000 */
[----:B--2---:R-:W-:Y:S06]  /*5300*/  HMMA.16816.F32.BF16 R80, R24, R64, RZ ;  /* 0x000000401850723c */ /* 0x004fec00000418ff */
[----:B------:R-:W-:Y:S06]  /*5310*/  HMMA.16816.F32.BF16 R16, R76, R84, R16 ;  /* 0x000000544c10723c */ /* 0x000fec0000041810 */
[----:B------:R-:W-:Y:S01]  /*5320*/  HMMA.16816.F32.BF16 R24, R24, R66, RZ ;  /* 0x000000421818723c */ /* 0x000fe200000418ff */
[----:B------:R-:W-:Y:S05]  /*5330*/  LDSM.16.M88.4 R64, [R220+0x1000] ;  /* 0x00100000dc40783b */ /* 0x000fea0000000200 */
        /* <DEDUP_REMOVED lines=8> */
[----:B-1----:R-:W-:Y:S06]  /*53c0*/  HMMA.16816.F32.BF16 R16, R12, R72, R16 ;  /* 0x000000480c10723c */ /* 0x002fec0000041810 */
[C---:B---3--:R-:W-:Y:S06]  /*53d0*/  HMMA.16816.F32.BF16 R80, R36.reuse, R48, R80 ;  /* 0x000000302450723c */ /* 0x048fec0000041850 */
        /* <DEDUP_REMOVED lines=10> */
[----:B------:R-:W3:Y:S05]  /*5480*/  LDSM.16.M88.4 R8, [R233+0xa800] ;  /* 0x00a80000e908783b */ /* 0x000eea0000000200 */
        /* <DEDUP_REMOVED lines=72> */
[C---:B---3--:R-:W-:Y:S06]  /*5910*/  HMMA.16816.F32.BF16 R40, R32.reuse, R12, R40 ;  /* 0x0000000c2028723c */ /* 0x048fec0000041828 */
[----:B------:R-:W-:Y:S01]  /*5920*/  HMMA.16816.F32.BF16 R60, R32, R14, R60 ;  /* 0x0000000e203c723c */ /* 0x000fe2000004183c */
[----:B------:R-:W3:Y:S05]  /*5930*/  LDSM.16.M88.4 R12, [R231+0x4800] ;  /* 0x00480000e70c783b */ /* 0x000eea0000000200 */
[----:B--2---:R-:W-:Y:S06]  /*5940*/  HMMA.16816.F32.BF16 R16, R88, R36, R16 ;  /* 0x000000245810723c */ /* 0x004fec0000041810 */
[C---:B------:R-:W-:Y:S06]  /*5950*/  HMMA.16816.F32.BF16 R56, R32.reuse, R20, R56 ;  /* 0x000000142038723c */ /* 0x040fec0000041838 */
[C---:B------:R-:W-:Y:S01]  /*5960*/  HMMA.16816.F32.BF16 R52, R32.reuse, R22, R52 ;  /* 0x000000162034723c */ /* 0x040fe20000041834 */
[----:B------:R-:W2:Y:S05]  /*5970*/  LDSM.16.M88.4 R20, [R231+0x5000] ;  /* 0x00500000e714783b */ /* 0x000eaa0000000200 */
[----:B----4-:R-:W-:Y:S06]  /*5980*/  HMMA.16816.F32.BF16 R80, R32, R44, R80 ;  /* 0x0000002c2050723c */ /* 0x010fec0000041850 */
[----:B------:R-:W-:Y:S01]  /*5990*/  HMMA.16816.F32.BF16 R28, R8, R50, R28 ;  /* 0x00000032081c723c */ /* 0x000fe2000004181c */
[----:B------:R-:W-:Y:S05]  /*59a0*/  LDSM.16.M88.4 R48, [R234+0x6000] ;  /* 0x00600000ea30783b */ /* 0x000fea0000000200 */
[----:B------:R-:W-:Y:S01]  /*59b0*/  HMMA.16816.F32.BF16 R76, R32, R46, R76 ;  /* 0x0000002e204c723c */ /* 0x000fe2000004184c */
[----:B------:R-:W4:Y:S04]  /*59c0*/  LDSM.16.M88.4 R32, [R233+0xe000] ;  /* 0x00e00000e920783b */ /* 0x000f280000000200 */
[----:B------:R-:W-:Y:S01]  /*59d0*/  LDSM.16.M88.4 R44, [R233+0xe800] ;  /* 0x00e80000e92c783b */ /* 0x000fe20000000200 */
[----:B-1----:R-:W-:Y:S06]  /*59e0*/  HMMA.16816.F32.BF16 R16, R72, R24, R16 ;  /* 0x000000184810723c */ /* 0x002fec0000041810 */
[----:B---3--:R-:W-:Y:S06]  /*59f0*/  HMMA.16816.F32.BF16 R40, R8, R12, R40 ;  /* 0x0000000c0828723c */ /* 0x008fec0000041828 */
[----:B------:R-:W-:Y:S01]  /*5a00*/  HMMA.16816.F32.BF16 R28, R88, R38, R28 ;  /* 0x00000026581c723c */ /* 0x000fe2000004181c */
[----:B------:R-:W1:Y:S05]  /*5a10*/  LDSM.16.M88.4 R36, [R232+0x6000] ;  /* 0x00600000e824783b */ /* 0x000e6a0000000200 */
[C---:B------:R-:W-:Y:S01]  /*5a20*/  HMMA.16816.F32.BF16 R60, R8.reuse, R14, R60 ;  /* 0x0000000e083c723c */ /* 0x040fe2000004183c */
[----:B------:R-:W3:Y:S05]  /*5a30*/  LDSM.16.M88.4 R12, [R231+0x5800] ;  /* 0x00580000e70c783b */ /* 0x000eea0000000200 */
[C---:B--2---:R-:W-:Y:S06]  /*5a40*/  HMMA.16816.F32.BF16 R56, R8.reuse, R20, R56 ;  /* 0x000000140838723c */ /* 0x044fec0000041838 */
[----:B------:R-:W-:Y:S01]  /*5a50*/  HMMA.16816.F32.BF16 R52, R8, R22, R52 ;  /* 0x000000160834723c */ /* 0x000fe20000041834 */
[----:B------:R-:W-:Y:S05]  /*5a60*/  LDSM.16.M88.4 R20, [R227+0xe000] ;  /* 0x00e00000e314783b */ /* 0x000fea0000000200 */
[----:B----4-:R-:W-:Y:S06]  /*5a70*/  HMMA.16816.F32.BF16 R16, R48, R32, R16 ;  /* 0x000000203010723c */ /* 0x010fec0000041810 */
[----:B------:R-:W-:Y:S01]  /*5a80*/  HMMA.16816.F32.BF16 R28, R72, R26, R28 ;  /* 0x0000001a481c723c */ /* 0x000fe2000004181c */
[----:B------:R-:W2:Y:S05]  /*5a90*/  LDSM.16.M88.4 R24, [R230+0x6000] ;  /* 0x00600000e618783b */ /* 0x000eaa0000000200 */
[C---:B------:R-:W-:Y:S06]  /*5aa0*/  HMMA.16816.F32.BF16 R40, R88.reuse, R64, R40 ;  /* 0x000000405828723c */ /* 0x040fec0000041828 */
[----:B------:R-:W-:Y:S01]  /*5ab0*/  HMMA.16816.F32.BF16 R60, R88, R66, R60 ;  /* 0x00000042583c723c */ /* 0x000fe2000004183c */
[----:B------:R-:W-:Y:S05]  /*5ac0*/  LDSM.16.M88.4 R64, [R220+0x5800] ;  /* 0x00580000dc40783b */ /* 0x000fea0000000200 */
[----:B-1----:R-:W-:Y:S06]  /*5ad0*/  HMMA.16816.F32.BF16 R16, R36, R96, R16 ;  /* 0x000000602410723c */ /* 0x002fec0000041810 */
[C---:B---3--:R-:W-:Y:S06]  /*5ae0*/  HMMA.16816.F32.BF16 R80, R8.reuse, R12, R80 ;  /* 0x0000000c0850723c */ /* 0x048fec0000041850 */
[----:B------:R-:W-:Y:S01]  /*5af0*/  HMMA.16816.F32.BF16 R76, R8, R14, R76 ;  /* 0x0000000e084c723c */ /* 0x000fe2000004184c */
[----:B------:R-:W-:Y:S04]  /*5b00*/  LDSM.16.M88.4 R12, [R229+0x6000] ;  /* 0x00600000e50c783b */ /* 0x000fe80000000200 */
[----:B------:R-:W1:Y:S01]  /*5b10*/  LDSM.16.M88.4 R8, [R220+0x6000] ;  /* 0x00600000dc08783b */ /* 0x000e620000000200 */
[----:B------:R-:W-:Y:S03]  /*5b20*/  HMMA.16816.F32.BF16 R28, R48, R34, R28 ;  /* 0x00000022301c723c */ /* 0x000fe6000004181c */
[----:B------:R-:W-:Y:S03]  /*5b30*/  LDSM.16.M88.4 R32, [R231+0x6800] ;  /* 0x00680000e720783b */ /* 0x000fe60000000200 */
        /* <DEDUP_REMOVED lines=91> */
[----:B------:R-:W-:Y:S01]  /*60f0*/  FMUL.FTZ R39, R84, UR31 ;  /* 0x0000001f54277c20 */ /* 0x000fe20008410000 */
[----:B------:R-:W-:Y:S01]  /*6100*/  FMUL.FTZ R38, R85, UR31 ;  /* 0x0000001f55267c20 */ /* 0x000fe20008410000 */
[----:B------:R-:W-:Y:S01]  /*6110*/  FMUL.FTZ R26, R86, UR31 ;  /* 0x0000001f561a7c20 */ /* 0x000fe20008410000 */
[----:B------:R-:W-:Y:S01]  /*6120*/  FMUL.FTZ R14, R87, UR31 ;  /* 0x0000001f570e7c20 */ /* 0x000fe20008410000 */
[----:B------:R-:W3:Y:S01]  /*6130*/  MUFU.TANH R31, R31 ;  /* 0x0000001f001f7308 */ /* 0x000ee20000002400 */
[C---:B------:R-:W-:Y:S01]  /*6140*/  VIADDMNMX R240, R242.reuse, UR24, R240, PT ;  /* 0x00000018f2f07c46 */ /* 0x040fe2000b8001f0 */
[----:B------:R-:W-:Y:S01]  /*6150*/  VIADD R242, R242, UR22 ;  /* 0x00000016f2f27c36 */ /* 0x000fe20008000000 */
[C---:B------:R-:W-:Y:S02]  /*6160*/  IADD3 R237, R239.reuse, UR18, R237 ;  /* 0x00000012efed7c10 */ /* 0x040fe4000fffe0ed */
[----:B------:R-:W-:Y:S02]  /*6170*/  IADD3 R239, R239, UR22, RZ ;  /* 0x00000016efef7c10 */ /* 0x000fe4000fffe0ff */
[----:B------:R-:W-:Y:S01]  /*6180*/  VIADDMNMX R241, R242, -UR19, RZ, !PT ;  /* 0x80000013f2f17c46 */ /* 0x000fe2000f8001ff */
        /* <DEDUP_REMOVED lines=104> */
.L_x_7888:
[----:B------:R-:W-:-:S04]  /*6810*/  ULEA UR18, -UR10, URZ, 0x6 ;  /* 0x0000003f0a127291 */ /* 0x000fc8000f8e313f */
[----:B------:R-:W-:Y:S02]  /*6820*/  USHF.R.S32.HI UR19, URZ, 0x1f, UR18 ;  /* 0x0000001f3f137899 */ /* 0x000fe40008011412 */
[----:B------:R-:W-:-:S04]  /*6830*/  MOV R42, UR18 ;  /* 0x00000012002a7c02 */ /* 0x000fc80008000f00 */
[----:B------:R-:W-:-:S07]  /*6840*/  MOV R41, UR19 ;  /* 0x0000001300297c02 */ /* 0x000fce0008000f00 */
.L_x_7889:
        /* <DEDUP_REMOVED lines=21> */
[----:B------:R-:W-:Y:S01]  /*69a0*/  @!P3 IMAD.X R45, R41, 0x1, R165, P0 ;  /* 0x00000001292db824 */ /* 0x000fe200000e06a5 */
[C---:B------:R-:W-:Y:S01]  /*69b0*/  @!P2 IADD3 R43, P0, R42.reuse, R200, RZ ;  /* 0x000000c82a2ba210 */ /* 0x040fe20007f1e0ff */
[----:B------:R-:W4:Y:S01]  /*69c0*/  @!P4 LDC.64 R8, c[0x0][0x218] ;  /* 0x00008600ff08cb82 */ /* 0x000f220000000a00 */
[C---:B-----5:R-:W-:Y:S01]  /*69d0*/  @!P3 LEA R52, P1, R5.reuse, R12, 0x1 ;  /* 0x0000000c0534b211 */ /* 0x060fe200078208ff */
[----:B------:R-:W-:Y:S01]  /*69e0*/  @!PT LDS RZ, [RZ] ;  /* 0x00000000fffff984 */ /* 0x000fe20000000800 */
[----:B------:R-:W-:Y:S01]  /*69f0*/  @!PT LDS RZ, [RZ] ;  /* 0x00000000fffff984 */ /* 0x000fe20000000800 */
[----:B------:R-:W-:Y:S01]  /*6a00*/  @!PT LDS RZ, [RZ] ;  /* 0x00000000fffff984 */ /* 0x000fe20000000800 */
[----:B------:R5:W-:Y:S03]  /*6a10*/  @!P5 LDGSTS.E.BYPASS.LTC128B.128 [R235+0x8000], desc[UR26][R58.64] ;  /* 0x080000003aebdfae */ /* 0x000be6000b901d5a */
[----:B------:R-:W-:Y:S01]  /*6a20*/  @!P3 LEA.HI.X R53, R5, R13, R45, 0x1, P1 ;  /* 0x0000000d0535b211 */ /* 0x000fe200008f0c2d */
[----:B------:R-:W-:Y:S01]  /*6a30*/  @!P2 IMAD.X R45, R41, 0x1, R165, P0 ;  /* 0x00000001292da824 */ /* 0x000fe200000e06a5 */
        /* <DEDUP_REMOVED lines=142> */
.L_x_7891:
[----:B------:R-:W-:Y:S05]  /*7320*/  BSYNC B0 ;  /* 0x0000000000007941 */ /* 0x000fea0003800000 */
.L_x_7890:
[----:B------:R-:W0:Y:S01]  /*7330*/  LDGDEPBAR ;  /* 0x00000000000079af */ /* 0x000e220000000000 */
[----:B------:R-:W-:-:S04]  /*7340*/  IADD3 R200, P0, R42, R200, RZ ;  /* 0x000000c82ac87210 */ /* 0x000fc80007f1e0ff */
[----:B------:R-:W-:-:S09]  /*7350*/  IADD3.X R165, R41, R165, RZ, P0, !PT ;  /* 0x000000a529a57210 */ /* 0x000fd200007fe4ff */
.L_x_7887:
[----:B---3--:R-:W-:Y:S01]  /*7360*/  VIADD R48, R243, UR16 ;  /* 0x00000010f3307c36 */ /* 0x008fe20008000000 */
[----:B------:R-:W-:Y:S01]  /*7370*/  LEA R228, R4, UR4, 0x1 ;  /* 0x0000000404e47c11 */ /* 0x000fe2000f8e08ff */
[----:B------:R-:W-:Y:S01]  /*7380*/  ULDC UR22, c[0x0][0x2ec] ;  /* 0x0000bb0000167ab9 */ /* 0x000fe20000000800 */
[----:B------:R-:W-:Y:S01]  /*7390*/  ULDC.64 UR18, c[0x0][0x218] ;  /* 0x0000860000127ab9 */ /* 0x000fe20000000a00 */
[----:B------:R-:W-:Y:S01]  /*73a0*/  IMAD.IADD R5, R239, 0x1, -R48 ;  /* 0x00000001ef057824 */ /* 0x000fe200078e0a30 */
[CC--:B------:R-:W-:Y:S01]  /*73b0*/  ISETP.GE.AND P2, PT, R48.reuse, R240.reuse, PT ;  /* 0x000000f03000720c */ /* 0x0c0fe20003f46270 */
[C---:B-1----:R-:W-:Y:S01]  /*73c0*/  VIADD R7, R48.reuse, 0x9 ;  /* 0x0000000930077836 */ /* 0x042fe20000000000 */
[C---:B------:R-:W-:Y:S01]  /*73d0*/  ISETP.GE.AND P3, PT, R48.reuse, R237, PT ;  /* 0x000000ed3000720c */ /* 0x040fe20003f66270 */
[----:B------:R-:W-:Y:S01]  /*73e0*/  VIADD R42, R48, 0x20 ;  /* 0x00000020302a7836 */ /* 0x000fe20000000000 */
[----:B------:R-:W-:Y:S01]  /*73f0*/  IABS R5, R5 ;  /* 0x0000000500057213 */ /* 0x000fe20000000000 */
[----:B------:R-:W-:Y:S01]  /*7400*/  IMAD.IADD R47, R242, 0x1, -R7 ;  /* 0x00000001f22f7824 */ /* 0x000fe200078e0a07 */
[C---:B------:R-:W-:Y:S01]  /*7410*/  ISETP.LT.OR P2, PT, R48.reuse, R241, P2 ;  /* 0x000000f13000720c */ /* 0x040fe20001741670 */
[----:B------:R-:W-:Y:S01]  /*7420*/  VIADD R8, R48, 0x1 ;  /* 0x0000000130087836 */ /* 0x000fe20000000000 */
[----:B------:R-:W-:Y:S01]  /*7430*/  I2FP.F32.S32 R5, R5 ;  /* 0x0000000500057245 */ /* 0x000fe20000201400 */
[C---:B------:R-:W-:Y:S01]  /*7440*/  IMAD.IADD R185, R242.reuse, 0x1, -R42 ;  /* 0x00000001f2b97824 */ /* 0x040fe200078e0a2a */
[----:B------:R-:W-:Y:S01]  /*7450*/  IABS R47, R47 ;  /* 0x0000002f002f7213 */ /* 0x000fe20000000000 */
[----:B------:R-:W-:Y:S01]  /*7460*/  IMAD.IADD R10, R242, 0x1, -R8 ;  /* 0x00000001f20a7824 */ /* 0x000fe200078e0a08 */
[----:B------:R-:W-:Y:S01]  /*7470*/  ISETP.GE.AND P4, PT, R8, R240, PT ;  /* 0x000000f00800720c */ /* 0x000fe20003f86270 */
[----:B------:R-:W-:Y:S01]  /*7480*/  FFMA.FTZ R70, R5, -UR14, R70 ;  /* 0x8000000e05467c23 */ /* 0x000fe20008010046 */
[C---:B------:R-:W-:Y:S01]  /*7490*/  VIADD R5, R48.reuse, 0x11 ;  /* 0x0000001130057836 */ /* 0x040fe20000000000 */
[----:B------:R-:W-:Y:S01]  /*74a0*/  I2FP.F32.S32 R47, R47 ;  /* 0x0000002f002f7245 */ /* 0x000fe20000201400 */
[----:B------:R-:W-:Y:S01]  /*74b0*/  VIADD R45, R48, 0x18 ;  /* 0x00000018302d7836 */ /* 0x000fe20000000000 */
[----:B------:R-:W-:Y:S01]  /*74c0*/  IABS R185, R185 ;  /* 0x000000b900b97213 */ /* 0x000fe20000000000 */
[----:B------:R-:W-:Y:S01]  /*74d0*/  IMAD.IADD R11, R242, 0x1, -R5 ;  /* 0x00000001f20b7824 */ /* 0x000fe200078e0a05 */
[----:B------:R-:W-:Y:S01]  /*74e0*/  IABS R10, R10 ;  /* 0x0000000a000a7213 */ /* 0x000fe20000000000 */
[----:B------:R-:W-:Y:S01]  /*74f0*/  FFMA.FTZ R47, R47, -UR14, R44 ;  /* 0x8000000e2f2f7c23 */ /* 0x000fe2000801002c */
[----:B------:R-:W-:Y:S01]  /*7500*/  I2FP.F32.S32 R185, R185 ;  /* 0x000000b900b97245 */ /* 0x000fe20000201400 */
[C---:B------:R-:W-:Y:S01]  /*7510*/  VIADD R44, R48.reuse, 0x19 ;  /* 0x00000019302c7836 */ /* 0x040fe20000000000 */
[----:B------:R-:W-:Y:S01]  /*7520*/  IABS R11, R11 ;  /* 0x0000000b000b7213 */ /* 0x000fe20000000000 */
[----:B------:R-:W-:Y:S01]  /*7530*/  VIADD R6, R48, 0x10 ;  /* 0x0000001030067836 */ /* 0x000fe20000000000 */
[----:B------:R-:W-:Y:S01]  /*7540*/  I2FP.F32.S32 R10, R10 ;  /* 0x0000000a000a7245 */ /* 0x000fe20000201400 */
[----:B------:R-:W-:Y:S01]  /*7550*/  FFMA.FTZ R185, R185, -UR14, R34 ;  /* 0x8000000eb9b97c23 */ /* 0x000fe20008010022 */
[----:B------:R-:W-:Y:S01]  /*7560*/  I2FP.F32.S32 R11, R11 ;  /* 0x0000000b000b7245 */ /* 0x000fe20000201400 */
[----:B------:R-:W-:Y:S01]  /*7570*/  IMAD.IADD R9, R242, 0x1, -R48 ;  /* 0x00000001f2097824 */ /* 0x000fe200078e0a30 */
[----:B------:R-:W-:Y:S01]  /*7580*/  ISETP.GE.AND P5, PT, R6, R240, PT ;  /* 0x000000f00600720c */ /* 0x000fe20003fa6270 */
[----:B------:R-:W-:Y:S01]  /*7590*/  FFMA.FTZ R68, R10, -UR14, R68 ;  /* 0x8000000e0a447c23 */ /* 0x000fe20008010044 */
[----:B------:R-:W-:-:S02]  /*75a0*/  IMAD.IADD R46, R242, 0x1, -R44 ;  /* 0x00000001f22e7824 */ /* 0x000fc400078e0a2c */
[----:B------:R-:W-:Y:S01]  /*75b0*/  FFMA.FTZ R11, R11, -UR14, R40 ;  /* 0x8000000e0b0b7c23 */ /* 0x000fe20008010028 */
[C---:B------:R-:W-:Y:S01]  /*75c0*/  VIADD R34, R48.reuse, 0x30 ;  /* 0x0000003030227836 */ /* 0x040fe20000000000 */
[----:B------:R-:W-:Y:S01]  /*75d0*/  IABS R9, R9 ;  /* 0x0000000900097213 */ /* 0x000fe20000000000 */
[----:B------:R-:W-:Y:S01]  /*75e0*/  VIADD R40, R48, 0x28 ;  /* 0x0000002830287836 */ /* 0x000fe20000000000 */
[----:B------:R-:W-:Y:S01]  /*75f0*/  IABS R46, R46 ;  /* 0x0000002e002e7213 */ /* 0x000fe20000000000 */
[C---:B------:R-:W-:Y:S01]  /*7600*/  IMAD.IADD R10, R242.reuse, 0x1, -R45 ;  /* 0x00000001f20a7824 */ /* 0x040fe200078e0a2d */
[----:B------:R-:W-:Y:S01]  /*7610*/  I2FP.F32.S32 R9, R9 ;  /* 0x0000000900097245 */ /* 0x000fe20000201400 */
[C---:B------:R-:W-:Y:S01]  /*7620*/  IMAD.IADD R12, R242.reuse, 0x1, -R6 ;  /* 0x00000001f20c7824 */ /* 0x040fe200078e0a06 */
[----:B------:R-:W-:Y:S01]  /*7630*/  I2FP.F32.S32 R46, R46 ;  /* 0x0000002e002e7245 */ /* 0x000fe20000201400 */
[C---:B------:R-:W-:Y:S01]  /*7640*/  IMAD.IADD R198, R242.reuse, 0x1, -R34 ;  /* 0x00000001f2c67824 */ /* 0x040fe200078e0a22 */
[----:B------:R-:W-:Y:S01]  /*7650*/  IABS R10, R10 ;  /* 0x0000000a000a7213 */ /* 0x000fe20000000000 */
[----:B------:R-:W-:Y:S01]  /*7660*/  IMAD.IADD R187, R242, 0x1, -R40 ;  /* 0x00000001f2bb7824 */ /* 0x000fe200078e0a28 */
[----:B------:R-:W-:Y:S01]  /*7670*/  IABS R12, R12 ;  /* 0x0000000c000c7213 */ /* 0x000fe20000000000 */
[C---:B------:R-:W-:Y:S01]  /*7680*/  VIADD R41, R48.reuse, 0x21 ;  /* 0x0000002130297836 */ /* 0x040fe20000000000 */
[----:B------:R-:W-:Y:S01]  /*7690*/  IABS R198, R198 ;  /* 0x000000c600c67213 */ /* 0x000fe20000000000 */
[----:B------:R-:W-:Y:S01]  /*76a0*/  VIADD R13, R48, 0x8 ;  /* 0x00000008300d7836 */ /* 0x000fe20000000000 */
[----:B------:R-:W-:Y:S01]  /*76b0*/  IABS R187, R187 ;  /* 0x000000bb00bb7213 */ /* 0x000fe20000000000 */
[----:B------:R-:W-:Y:S01]  /*76c0*/  IMAD.IADD R186, R242, 0x1, -R41 ;  /* 0x00000001f2ba7824 */ /* 0x000fe200078e0a29 */
[----:B------:R-:W-:Y:S01]  /*76d0*/  I2FP.F32.S32 R10, R10 ;  /* 0x0000000a000a7245 */ /* 0x000fe20000201400 */
[----:B------:R-:W-:Y:S01]  /*76e0*/  FFMA.FTZ R9, R9, -UR14, R3 ;  /* 0x8000000e09097c23 */ /* 0x000fe20008010003 */
[----:B------:R-:W-:Y:S01]  /*76f0*/  I2FP.F32.S32 R12, R12 ;  /* 0x0000000c000c7245 */ /* 0x000fe20000201400 */
[----:B------:R-:W-:Y:S01]  /*7700*/  FFMA.FTZ R46, R46, -UR14, R33 ;  /* 0x8000000e2e2e7c23 */ /* 0x000fe20008010021 */
[----:B------:R-:W-:Y:S01]  /*7710*/  I2FP.F32.S32 R198, R198 ;  /* 0x000000c600c67245 */ /* 0x000fe20000201400 */
[----:B------:R-:W-:Y:S01]  /*7720*/  FFMA.FTZ R10, R10, -UR14, R32 ;  /* 0x8000000e0a0a7c23 */ /* 0x000fe20008010020 */
[----:B------:R-:W-:Y:S01]  /*7730*/  I2FP.F32.S32 R187, R187 ;  /* 0x000000bb00bb7245 */ /* 0x000fe20000201400 */
[----:B------:R-:W-:-:S02]  /*7740*/  VIADD R33, R48, 0x31 ;  /* 0x0000003130217836 */ /* 0x000fc40000000000 */
[----:B------:R-:W-:Y:S01]  /*7750*/  FFMA.FTZ R12, R12, -UR14, R31 ;  /* 0x8000000e0c0c7c23 */ /* 0x000fe2000801001f */
[----:B------:R-:W-:Y:S01]  /*7760*/  IABS R186, R186 ;  /* 0x000000ba00ba7213 */ /* 0x000fe20000000000 */
[----:B------:R-:W-:Y:S01]  /*7770*/  VIADD R32, R48, 0x38 ;  /* 0x0000003830207836 */ /* 0x000fe20000000000 */
[----:B------:R-:W-:Y:S01]  /*7780*/  ISETP.LT.OR P5, PT, R6, R241, P5 ;  /* 0x000000f10600720c */ /* 0x000fe20002fa1670 */
[----:B------:R-:W-:Y:S02]  /*7790*/  IMAD.IADD R3, R242, 0x1, -R13 ;  /* 0x00000001f2037824 */ /* 0x000fe400078e0a0d */
[----:B------:R-:W-:Y:S01]  /*77a0*/  FFMA.FTZ R198, R198, -UR14, R36 ;  /* 0x8000000ec6c67c23 */ /* 0x000fe20008010024 */
[----:B------:R-:W-:Y:S01]  /*77b0*/  FFMA.FTZ R187, R187, -UR14, R24 ;  /* 0x8000000ebbbb7c23 */ /* 0x000fe20008010018 */
[C---:B------:R-:W-:Y:S01]  /*77c0*/  IMAD.IADD R31, R242.reuse, 0x1, -R33 ;  /* 0x00000001f21f7824 */ /* 0x040fe200078e0a21 */
[----:B------:R-:W-:Y:S01]  /*77d0*/  FSEL R36, R9, -INF , !P2 ;  /* 0xff80000009247808 */ /* 0x000fe20005000000 */
[----:B------:R-:W-:Y:S01]  /*77e0*/  IMAD.IADD R24, R242, 0x1, -R32 ;  /* 0x00000001f2187824 */ /* 0x000fe200078e0a20 */
[----:B------:R-:W-:Y:S01]  /*77f0*/  I2FP.F32.S32 R186, R186 ;  /* 0x000000ba00ba7245 */ /* 0x000fe20000201400 */
[----:B------:R-:W-:Y:S01]  /*7800*/  VIADD R43, R48, 0x29 ;  /* 0x00000029302b7836 */ /* 0x000fe20000000000 */
[-C--:B------:R-:W-:Y:S01]  /*7810*/  ISETP.GE.AND P2, PT, R5, R240.reuse, PT ;  /* 0x000000f00500720c */ /* 0x080fe20003f46270 */
[----:B------:R-:W-:Y:S01]  /*7820*/  IMAD R226, R2, 0x2, R228 ;  /* 0x0000000202e27824 */ /* 0x000fe200078e02e4 */
[----:B------:R-:W-:Y:S01]  /*7830*/  FSEL R12, R12, -INF , !P5 ;  /* 0xff8000000c0c7808 */ /* 0x000fe20006800000 */
[----:B------:R-:W-:Y:S01]  /*7840*/  FFMA.FTZ R186, R186, -UR14, R35 ;  /* 0x8000000ebaba7c23 */ /* 0x000fe20008010023 */
[----:B------:R-:W-:Y:S01]  /*7850*/  IABS R3, R3 ;  /* 0x0000000300037213 */ /* 0x000fe20000000000 */
[C---:B------:R-:W-:Y:S01]  /*7860*/  IMAD R224, R0.reuse, 0x2, R226 ;  /* 0x0000000200e07824 */ /* 0x040fe200078e02e2 */
[----:B------:R-:W-:Y:S01]  /*7870*/  ISETP.GE.AND P5, PT, R41, R240, PT ;  /* 0x000000f02900720c */ /* 0x000fe20003fa6270 */
[----:B------:R-:W-:Y:S01]  /*7880*/  IMAD R225, R0, 0x2, R228 ;  /* 0x0000000200e17824 */ /* 0x000fe200078e02e4 */
[----:B------:R-:W-:Y:S01]  /*7890*/  IABS R31, R31 ;  /* 0x0000001f001f7213 */ /* 0x000fe20000000000 */
[----:B------:R-:W-:Y:S01]  /*78a0*/  LDSM.16.MT88.4 R148, [R226+0x10000] ;  /* 0x01000000e294783b */ /* 0x000fe20000004200 */
[----:B------:R-:W-:-:S02]  /*78b0*/  ISETP.LT.OR P2, PT, R5, R241, P2 ;  /* 0x000000f10500720c */ /* 0x000fc40001741670 */
[----:B------:R-:W-:Y:S01]  /*78c0*/  IABS R24, R24 ;  /* 0x0000001800187213 */ /* 0x000fe20000000000 */
[----:B------:R-:W-:Y:S01]  /*78d0*/  LDSM.16.MT88.4 R132, [R224+0x10000] ;  /* 0x01000000e084783b */ /* 0x000fe20000004200 */
[----:B------:R-:W-:Y:S02]  /*78e0*/  I2FP.F32.S32 R3, R3 ;  /* 0x0000000300037245 */ /* 0x000fe40000201400 */
[----:B------:R-:W-:Y:S01]  /*78f0*/  ISETP.LT.OR P5, PT, R41, R241, P5 ;  /* 0x000000f12900720c */ /* 0x000fe20002fa1670 */
[----:B------:R-:W-:Y:S01]  /*7900*/  LDSM.16.MT88.4 R140, [R225+0x10000] ;  /* 0x01000000e18c783b */ /* 0x000fe20000004200 */
[----:B------:R-:W-:Y:S01]  /*7910*/  I2FP.F32.S32 R31, R31 ;  /* 0x0000001f001f7245 */ /* 0x000fe20000201400 */
[----:B------:R-:W-:Y:S01]  /*7920*/  FFMA.FTZ R28, R3, -UR14, R28 ;  /* 0x8000000e031c7c23 */ /* 0x000fe2000801001c */
[----:B------:R-:W-:Y:S01]  /*7930*/  ISETP.GE.AND P1, PT, R13, R240, PT ;  /* 0x000000f00d00720c */ /* 0x000fe20003f26270 */
[----:B------:R-:W-:Y:S01]  /*7940*/  VIADD R3, R48, 0x39 ;  /* 0x0000003930037836 */ /* 0x000fe20000000000 */
[----:B------:R-:W-:Y:S01]  /*7950*/  FSEL R11, R11, -INF , !P2 ;  /* 0xff8000000b0b7808 */ /* 0x000fe20005000000 */
[----:B------:R-:W-:Y:S01]  /*7960*/  FFMA.FTZ R37, R31, -UR14, R37 ;  /* 0x8000000e1f257c23 */ /* 0x000fe20008010025 */
[----:B------:R-:W-:Y:S01]  /*7970*/  I2FP.F32.S32 R24, R24 ;  /* 0x0000001800187245 */ /* 0x000fe20000201400 */
[----:B------:R-:W-:Y:S01]  /*7980*/  IMAD.IADD R35, R242, 0x1, -R3 ;  /* 0x00000001f2237824 */ /* 0x000fe200078e0a03 */
[-C--:B------:R-:W-:Y:S01]  /*7990*/  ISETP.GE.AND P0, PT, R7, R240.reuse, PT ;  /* 0x000000f00700720c */ /* 0x080fe20003f06270 */
[----:B------:R-:W-:Y:S01]  /*79a0*/  LDSM.16.MT88.4 R80, [R226+0x14000] ;  /* 0x01400000e250783b */ /* 0x000fe20000004200 */
[----:B------:R-:W-:Y:S01]  /*79b0*/  ISETP.GE.AND P2, PT, R40, R240, PT ;  /* 0x000000f02800720c */ /* 0x000fe20003f46270 */
[----:B------:R-:W-:Y:S01]  /*79c0*/  FFMA.FTZ R39, R24, -UR14, R39 ;  /* 0x8000000e18277c23 */ /* 0x000fe20008010027 */
[----:B------:R-:W-:Y:S01]  /*79d0*/  ISETP.LT.OR P4, PT, R8, R241, P4 ;  /* 0x000000f10800720c */ /* 0x000fe20002781670 */
[----:B------:R-:W-:Y:S01]  /*79e0*/  LDSM.16.MT88.4 R88, [R225+0x14000] ;  /* 0x01400000e158783b */ /* 0x000fe20000004200 */
[----:B------:R-:W-:-:S02]  /*79f0*/  FSEL R186, R186, -INF , !P5 ;  /* 0xff800000baba7808 */ /* 0x000fc40006800000 */
[----:B------:R-:W-:Y:S01]  /*7a00*/  ISETP.GE.AND P5, PT, R32, R240, PT ;  /* 0x000000f02000720c */ /* 0x000fe20003fa6270 */
[----:B------:R-:W-:Y:S01]  /*7a10*/  LDSM.16.MT88.4 R156, [R228+0x10000] ;  /* 0x01000000e49c783b */ /* 0x000fe20000004200 */
[----:B------:R-:W-:Y:S01]  /*7a20*/  ISETP.LT.OR P3, PT, R48, R238, P3 ;  /* 0x000000ee3000720c */ /* 0x000fe20001f61670 */
[----:B------:R-:W-:Y:S01]  /*7a30*/  IMAD.IADD R48, R242, 0x1, -R43 ;  /* 0x00000001f2307824 */ /* 0x000fe200078e0a2b */
[-C--:B------:R-:W-:Y:S01]  /*7a40*/  ISETP.LT.OR P1, PT, R13, R241.reuse, P1 ;  /* 0x000000f10d00720c */ /* 0x080fe20000f21670 */
[----:B------:R-:W-:Y:S01]  /*7a50*/  LDSM.16.MT88.4 R56, [R225+0x12000] ;  /* 0x01200000e138783b */ /* 0x000fe20000004200 */
[-C--:B------:R-:W-:Y:S02]  /*7a60*/  ISETP.LT.OR P0, PT, R7, R241.reuse, P0 ;  /* 0x000000f10700720c */ /* 0x080fe40000701670 */
[----:B------:R-:W-:Y:S01]  /*7a70*/  ISETP.LT.OR P2, PT, R40, R241, P2 ;  /* 0x000000f12800720c */ /* 0x000fe20001741670 */
[----:B------:R-:W-:Y:S01]  /*7a80*/  LDSM.16.MT88.4 R64, [R224+0x12000] ;  /* 0x01200000e040783b */ /* 0x000fe20000004200 */
[----:B------:R-:W-:-:S02]  /*7a90*/  FSEL R31, R68, -INF , !P4 ;  /* 0xff800000441f7808 */ /* 0x000fc40006000000 */
[-C--:B------:R-:W-:Y:S01]  /*7aa0*/  ISETP.GE.AND P4, PT, R45, R240.reuse, PT ;  /* 0x000000f02d00720c */ /* 0x080fe20003f86270 */
[----:B------:R-:W-:Y:S01]  /*7ab0*/  LDSM.16.MT88.4 R72, [R228+0x14000] ;  /* 0x01400000e448783b */ /* 0x000fe20000004200 */
[----:B------:R-:W-:Y:S02]  /*7ac0*/  ISETP.LT.OR P5, PT, R32, R241, P5 ;  /* 0x000000f12000720c */ /* 0x000fe40002fa1670 */
[----:B------:R-:W-:Y:S01]  /*7ad0*/  FSEL R28, R28, -INF , !P1 ;  /* 0xff8000001c1c7808 */ /* 0x000fe20004800000 */
[----:B------:R-:W-:Y:S01]  /*7ae0*/  LDSM.16.MT88.4 R96, [R224+0x14000] ;  /* 0x01400000e060783b */ /* 0x000fe20000004200 */
[----:B------:R-:W-:Y:S02]  /*7af0*/  ISETP.GE.AND P1, PT, R44, R240, PT ;  /* 0x000000f02c00720c */ /* 0x000fe40003f26270 */
[----:B------:R-:W-:Y:S01]  /*7b00*/  FSEL R24, R47, -INF , !P0 ;  /* 0xff8000002f187808 */ /* 0x000fe20004000000 */
[----:B------:R-:W-:Y:S01]  /*7b10*/  LDSM.16.MT88.4 R104, [R228+0x16000] ;  /* 0x01600000e468783b */ /* 0x000fe20000004200 */
[----:B------:R-:W-:-:S02]  /*7b20*/  FSEL R187, R187, -INF , !P2 ;  /* 0xff800000bbbb7808 */ /* 0x000fc40005000000 */
[----:B------:R-:W-:Y:S01]  /*7b30*/  IABS R48, R48 ;  /* 0x0000003000307213 */ /* 0x000fe20000000000 */
[----:B------:R-:W-:Y:S01]  /*7b40*/  LDSM.16.MT88.4 R112, [R226+0x16000] ;  /* 0x01600000e270783b */ /* 0x000fe20000004200 */
[----:B------:R-:W-:Y:S02]  /*7b50*/  ISETP.GE.AND P0, PT, R42, R240, PT ;  /* 0x000000f02a00720c */ /* 0x000fe40003f06270 */
[----:B------:R-:W-:Y:S01]  /*7b60*/  ISETP.GE.AND P2, PT, R8, R237, PT ;  /* 0x000000ed0800720c */ /* 0x000fe20003f46270 */
[----:B------:R-:W-:Y:S01]  /*7b70*/  LDSM.16.MT88.4 R120, [R225+0x16000] ;  /* 0x01600000e178783b */ /* 0x000fe20000004200 */
[----:B------:R-:W-:Y:S02]  /*7b80*/  ISETP.LT.OR P4, PT, R45, R241, P4 ;  /* 0x000000f12d00720c */ /* 0x000fe40002781670 */
[----:B------:R-:W-:Y:S02]  /*7b90*/  FSEL R196, R39, -INF , !P5 ;  /* 0xff80000027c47808 */ /* 0x000fe40006800000 */
[----:B------:R-:W-:-:S02]  /*7ba0*/  ISETP.GE.AND P5, PT, R6, R237, PT ;  /* 0x000000ed0600720c */ /* 0x000fc40003fa6270 */
[-C--:B------:R-:W-:Y:S02]  /*7bb0*/  ISETP.LT.OR P1, PT, R44, R241.reuse, P1 ;  /* 0x000000f12c00720c */ /* 0x080fe40000f21670 */
[----:B------:R-:W-:Y:S02]  /*7bc0*/  I2FP.F32.S32 R48, R48 ;  /* 0x0000003000307245 */ /* 0x000fe40000201400 */
[----:B------:R-:W-:Y:S02]  /*7bd0*/  ISETP.LT.OR P0, PT, R42, R241, P0 ;  /* 0x000000f12a00720c */ /* 0x000fe40000701670 */
[----:B------:R-:W-:Y:S01]  /*7be0*/  ISETP.LT.OR P2, PT, R8, R238, P2 ;  /* 0x000000ee0800720c */ /* 0x000fe20001741670 */
[----:B------:R-:W-:Y:S01]  /*7bf0*/  IMAD.IADD R8, R239, 0x1, -R8 ;  /* 0x00000001ef087824 */ /* 0x000fe200078e0a08 */
[----:B------:R-:W-:Y:S01]  /*7c00*/  FSEL R10, R10, -INF , !P4 ;  /* 0xff8000000a0a7808 */ /* 0x000fe20006000000 */
[----:B------:R-:W-:Y:S01]  /*7c10*/  FFMA.FTZ R25, R48, -UR14, R25 ;  /* 0x8000000e30197c23 */ /* 0x000fe20008010019 */
[----:B------:R-:W-:Y:S01]  /*7c20*/  ISETP.GE.AND P4, PT, R43, R240, PT ;  /* 0x000000f02b00720c */ /* 0x000fe20003f86270 */
[----:B------:R-:W-:Y:S01]  /*7c30*/  LDSM.16.MT88.4 R48, [R226+0x12000] ;  /* 0x01200000e230783b */ /* 0x000fe20000004200 */
[----:B------:R-:W-:Y:S01]  /*7c40*/  ISETP.LT.OR P5, PT, R6, R238, P5 ;  /* 0x000000ee0600720c */ /* 0x000fe20002fa1670 */
[----:B------:R-:W-:Y:S01]  /*7c50*/  IMAD.IADD R6, R239, 0x1, -R6 ;  /* 0x00000001ef067824 */ /* 0x000fe200078e0a06 */
[----:B------:R-:W-:-:S02]  /*7c60*/  FSEL R9, R46, -INF , !P1 ;  /* 0xff8000002e097808 */ /* 0x000fc40004800000 */
[----:B------:R-:W-:Y:S02]  /*7c70*/  FSEL R70, R70, -INF , !P3 ;  /* 0xff80000046467808 */ /* 0x000fe40005800000 */
[-C--:B------:R-:W-:Y:S02]  /*7c80*/  ISETP.GE.AND P1, PT, R34, R240.reuse, PT ;  /* 0x000000f02200720c */ /* 0x080fe40003f26270 */
[----:B------:R-:W-:Y:S02]  /*7c90*/  FSEL R185, R185, -INF , !P0 ;  /* 0xff800000b9b97808 */ /* 0x000fe40004000000 */
[----:B------:R-:W-:Y:S02]  /*7ca0*/  ISETP.GE.AND P3, PT, R45, R237, PT ;  /* 0x000000ed2d00720c */ /* 0x000fe40003f66270 */
[----:B------:R-:W-:Y:S02]  /*7cb0*/  IABS R35, R35 ;  /* 0x0000002300237213 */ /* 0x000fe40000000000 */
[----:B------:R-:W-:-:S02]  /*7cc0*/  ISETP.GE.AND P0, PT, R33, R240, PT ;  /* 0x000000f02100720c */ /* 0x000fc40003f06270 */
[-C--:B------:R-:W-:Y:S02]  /*7cd0*/  ISETP.LT.OR P4, PT, R43, R241.reuse, P4 ;  /* 0x000000f12b00720c */ /* 0x080fe40002781670 */
[----:B------:R-:W-:Y:S02]  /*7ce0*/  IABS R8, R8 ;  /* 0x0000000800087213 */ /* 0x000fe40000000000 */
[----:B------:R-:W-:Y:S02]  /*7cf0*/  ISETP.LT.OR P1, PT, R34, R241, P1 ;  /* 0x000000f12200720c */ /* 0x000fe40000f21670 */
        /* <DEDUP_REMOVED lines=8> */
[----:B------:R-:W-:Y:S02]  /*7d80*/  ISETP.GE.AND P4, PT, R3, R240, PT ;  /* 0x000000f00300720c */ /* 0x000fe40003f86270 */
[----:B------:R-:W-:Y:S01]  /*7d90*/  FSEL R198, R198, -INF , !P1 ;  /* 0xff800000c6c67808 */ /* 0x000fe20004800000 */
[----:B------:R-:W-:Y:S01]  /*7da0*/  FFMA.FTZ R8, R8, -UR14, R69 ;  /* 0x8000000e08087c23 */ /* 0x000fe20008010045 */
[----:B------:R-:W-:-:S02]  /*7db0*/  I2FP.F32.S32 R6, R6 ;  /* 0x0000000600067245 */ /* 0x000fc40000201400 */
[-C--:B------:R-:W-:Y:S02]  /*7dc0*/  ISETP.GE.AND P1, PT, R13, R237.reuse, PT ;  /* 0x000000ed0d00720c */ /* 0x080fe40003f26270 */
[----:B------:R-:W-:Y:S01]  /*7dd0*/  FSEL R197, R37, -INF , !P0 ;  /* 0xff80000025c57808 */ /* 0x000fe20004000000 */
[----:B------:R-:W-:Y:S01]  /*7de0*/  FFMA.FTZ R6, R6, -UR14, R16 ;  /* 0x8000000e06067c23 */ /* 0x000fe20008010010 */
[----:B------:R-:W-:Y:S02]  /*7df0*/  ISETP.GE.AND P0, PT, R7, R237, PT ;  /* 0x000000ed0700720c */ /* 0x000fe40003f06270 */
[----:B------:R-:W-:Y:S02]  /*7e00*/  IABS R45, R45 ;  /* 0x0000002d002d7213 */ /* 0x000fe40000000000 */
[----:B------:R-:W-:Y:S02]  /*7e10*/  ISETP.LT.OR P4, PT, R3, R241, P4 ;  /* 0x000000f10300720c */ /* 0x000fe40002781670 */
[-C--:B------:R-:W-:Y:S01]  /*7e20*/  ISETP.LT.OR P1, PT, R13, R238.reuse, P1 ;  /* 0x000000ee0d00720c */ /* 0x080fe20000f21670 */
[----:B------:R-:W-:Y:S01]  /*7e30*/  IMAD.IADD R13, R239, 0x1, -R13 ;  /* 0x00000001ef0d7824 */ /* 0x000fe200078e0a0d */
[----:B------:R-:W-:Y:S01]  /*7e40*/  ISETP.LT.OR P0, PT, R7, R238, P0 ;  /* 0x000000ee0700720c */ /* 0x000fe20000701670 */
[----:B------:R-:W-:Y:S01]  /*7e50*/  IMAD.IADD R7, R239, 0x1, -R7 ;  /* 0x00000001ef077824 */ /* 0x000fe200078e0a07 */
[----:B------:R-:W-:-:S02]  /*7e60*/  I2FP.F32.S32 R45, R45 ;  /* 0x0000002d002d7245 */ /* 0x000fc40000201400 */
[----:B------:R-:W-:Y:S02]  /*7e70*/  FSEL R35, R35, -INF , !P4 ;  /* 0xff80000023237808 */ /* 0x000fe40006000000 */
[-C--:B------:R-:W-:Y:S02]  /*7e80*/  ISETP.GE.AND P4, PT, R5, R237.reuse, PT ;  /* 0x000000ed0500720c */ /* 0x080fe40003f86270 */
[----:B------:R-:W-:Y:S02]  /*7e90*/  FSEL R25, R8, -INF , !P2 ;  /* 0xff80000008197808 */ /* 0x000fe40005000000 */
[----:B------:R-:W-:Y:S02]  /*7ea0*/  ISETP.GE.AND P2, PT, R44, R237, PT ;  /* 0x000000ed2c00720c */ /* 0x000fe40003f46270 */
[----:B------:R-:W-:Y:S01]  /*7eb0*/  FSEL R8, R6, -INF , !P5 ;  /* 0xff80000006087808 */ /* 0x000fe20006800000 */
[----:B------:R-:W-:Y:S01]  /*7ec0*/  FFMA.FTZ R6, R45, -UR14, R20 ;  /* 0x8000000e2d067c23 */ /* 0x000fe20008010014 */
[----:B------:R-:W-:-:S02]  /*7ed0*/  IABS R13, R13 ;  /* 0x0000000d000d7213 */ /* 0x000fc40000000000 */
[-C--:B------:R-:W-:Y:S01]  /*7ee0*/  ISETP.LT.OR P4, PT, R5, R238.reuse, P4 ;  /* 0x000000ee0500720c */ /* 0x080fe20002781670 */
[C---:B------:R-:W-:Y:S01]  /*7ef0*/  IMAD.IADD R5, R239.reuse, 0x1, -R5 ;  /* 0x00000001ef057824 */ /* 0x040fe200078e0a05 */
[----:B------:R-:W-:Y:S02]  /*7f00*/  IABS R7, R7 ;  /* 0x0000000700077213 */ /* 0x000fe40000000000 */
[----:B------:R-:W-:Y:S02]  /*7f10*/  FMNMX.FTZ R20, R36, R31, !PT ;  /* 0x0000001f24147209 */ /* 0x000fe40007810000 */
[----:B------:R-:W-:Y:S01]  /*7f20*/  ISETP.LT.OR P2, PT, R44, R238, P2 ;  /* 0x000000ee2c00720c */ /* 0x000fe20001741670 */
[----:B------:R-:W-:Y:S01]  /*7f30*/  IMAD.IADD R44, R239, 0x1, -R44 ;  /* 0x00000001ef2c7824 */ /* 0x000fe200078e0a2c */
[----:B------:R-:W-:Y:S02]  /*7f40*/  I2FP.F32.S32 R13, R13 ;  /* 0x0000000d000d7245 */ /* 0x000fe40000201400 */
[----:B------:R-:W-:-:S02]  /*7f50*/  I2FP.F32.S32 R7, R7 ;  /* 0x0000000700077245 */ /* 0x000fc40000201400 */
[----:B------:R-:W-:Y:S01]  /*7f60*/  FMNMX.FTZ R20, R28, R20, !PT ;  /* 0x000000141c147209 */ /* 0x000fe20007810000 */
[----:B------:R-:W-:Y:S01]  /*7f70*/  FFMA.FTZ R13, R13, -UR14, R29 ;  /* 0x8000000e0d0d7c23 */ /* 0x000fe2000801001d */
[----:B------:R-:W-:Y:S01]  /*7f80*/  IABS R5, R5 ;  /* 0x0000000500057213 */ /* 0x000fe20000000000 */
[----:B------:R-:W-:Y:S01]  /*7f90*/  FFMA.FTZ R7, R7, -UR14, R30 ;  /* 0x8000000e07077c23 */ /* 0x000fe2000801001e */
[----:B------:R-:W-:Y:S01]  /*7fa0*/  IABS R44, R44 ;  /* 0x0000002c002c7213 */ /* 0x000fe20000000000 */
[C---:B------:R-:W-:Y:S01]  /*7fb0*/  IMAD.IADD R30, R239.reuse, 0x1, -R43 ;  /* 0x00000001ef1e7824 */ /* 0x040fe200078e0a2b */
[----:B------:R-:W-:Y:S01]  /*7fc0*/  FMNMX.FTZ R20, R24, R20, !PT ;  /* 0x0000001418147209 */ /* 0x000fe20007810000 */
[----:B------:R-:W-:Y:S01]  /*7fd0*/  IMAD.IADD R29, R239, 0x1, -R34 ;  /* 0x00000001ef1d7824 */ /* 0x000fe200078e0a22 */
[----:B------:R-:W-:Y:S02]  /*7fe0*/  I2FP.F32.S32 R5, R5 ;  /* 0x0000000500057245 */ /* 0x000fe40000201400 */
[----:B------:R-:W-:-:S02]  /*7ff0*/  I2FP.F32.S32 R44, R44 ;  /* 0x0000002c002c7245 */ /* 0x000fc40000201400 */
[----:B------:R-:W-:Y:S01]  /*8000*/  FMNMX.FTZ R20, R12, R20, !PT ;  /* 0x000000140c147209 */ /* 0x000fe20007810000 */
[----:B------:R-:W-:Y:S01]  /*8010*/  FFMA.FTZ R17, R5, -UR14, R17 ;  /* 0x8000000e05117c23 */ /* 0x000fe20008010011 */
[----:B------:R-:W-:Y:S01]  /*8020*/  FSEL R16, R13, -INF , !P1 ;  /* 0xff8000000d107808 */ /* 0x000fe20004800000 */
[----:B------:R-:W-:Y:S01]  /*8030*/  FFMA.FTZ R5, R44, -UR14, R18 ;  /* 0x8000000e2c057c23 */ /* 0x000fe20008010012 */
[----:B------:R-:W-:Y:S02]  /*8040*/  FSEL R13, R7, -INF , !P0 ;  /* 0xff800000070d7808 */ /* 0x000fe40004000000 */
[-C--:B------:R-:W-:Y:S02]  /*8050*/  ISETP.GE.AND P0, PT, R41, R237.reuse, PT ;  /* 0x000000ed2900720c */ /* 0x080fe40003f06270 */
[----:B------:R-:W-:Y:S02]  /*8060*/  FMNMX.FTZ R20, R11, R20, !PT ;  /* 0x000000140b147209 */ /* 0x000fe40007810000 */
[----:B------:R-:W-:-:S02]  /*8070*/  ISETP.GE.AND P1, PT, R42, R237, PT ;  /* 0x000000ed2a00720c */ /* 0x000fc40003f26270 */
[----:B------:R-:W-:Y:S02]  /*8080*/  FMNMX.FTZ R18, R70, R25, !PT ;  /* 0x0000001946127209 */ /* 0x000fe40007810000 */
[----:B------:R-:W-:Y:S01]  /*8090*/  ISETP.LT.OR P0, PT, R41, R238, P0 ;  /* 0x000000ee2900720c */ /* 0x000fe20000701670 */
[C---:B------:R-:W-:Y:S01]  /*80a0*/  IMAD.IADD R41, R239.reuse, 0x1, -R41 ;  /* 0x00000001ef297824 */ /* 0x040fe200078e0a29 */
[----:B------:R-:W-:Y:S02]  /*80b0*/  FMNMX.FTZ R20, R10, R20, !PT ;  /* 0x000000140a147209 */ /* 0x000fe40007810000 */
[----:B------:R-:W-:Y:S01]  /*80c0*/  ISETP.LT.OR P1, PT, R42, R238, P1 ;  /* 0x000000ee2a00720c */ /* 0x000fe20000f21670 */
[----:B------:R-:W-:Y:S01]  /*80d0*/  IMAD.IADD R42, R239, 0x1, -R42 ;  /* 0x00000001ef2a7824 */ /* 0x000fe200078e0a2a */
[----:B------:R-:W-:Y:S01]  /*80e0*/  FSEL R7, R17, -INF , !P4 ;  /* 0xff80000011077808 */ /* 0x000fe20006000000 */
[----:B------:R-:W-:Y:S01]  /*80f0*/  IMAD.IADD R17, R239, 0x1, -R33 ;  /* 0x00000001ef117824 */ /* 0x000fe200078e0a21 */
[----:B------:R-:W-:-:S02]  /*8100*/  FMNMX.FTZ R18, R16, R18, !PT ;  /* 0x0000001210127209 */ /* 0x000fc40007810000 */
[----:B------:R-:W-:Y:S02]  /*8110*/  FMNMX.FTZ R20, R9, R20, !PT ;  /* 0x0000001409147209 */ /* 0x000fe40007810000 */
[----:B------:R-:W-:Y:S02]  /*8120*/  ISETP.GE.AND P5, PT, R40, R237, PT ;  /* 0x000000ed2800720c */ /* 0x000fe40003fa6270 */
[----:B------:R-:W-:Y:S02]  /*8130*/  IABS R41, R41 ;  /* 0x0000002900297213 */ /* 0x000fe40000000000 */
[----:B------:R-:W-:Y:S02]  /*8140*/  FMNMX.FTZ R18, R13, R18, !PT ;  /* 0x000000120d127209 */ /* 0x000fe40007810000 */
[----:B------:R-:W-:Y:S02]  /*8150*/  IABS R42, R42 ;  /* 0x0000002a002a7213 */ /* 0x000fe40000000000 */
[----:B------:R-:W-:-:S02]  /*8160*/  IABS R17, R17 ;  /* 0x0000001100117213 */ /* 0x000fc40000000000 */
[----:B------:R-:W-:Y:S02]  /*8170*/  FMNMX.FTZ R20, R185, R20, !PT ;  /* 0x00000014b9147209 */ /* 0x000fe40007810000 */
[----:B------:R-:W-:Y:S01]  /*8180*/  ISETP.LT.OR P5, PT, R40, R238, P5 ;  /* 0x000000ee2800720c */ /* 0x000fe20002fa1670 */
[----:B------:R-:W-:Y:S01]  /*8190*/  IMAD.IADD R40, R239, 0x1, -R40 ;  /* 0x00000001ef287824 */ /* 0x000fe200078e0a28 */
[----:B------:R-:W-:Y:S02]  /*81a0*/  I2FP.F32.S32 R41, R41 ;  /* 0x0000002900297245 */ /* 0x000fe40000201400 */
[----:B------:R-:W-:Y:S02]  /*81b0*/  FMNMX.FTZ R18, R8, R18, !PT ;  /* 0x0000001208127209 */ /* 0x000fe40007810000 */
[----:B------:R-:W-:Y:S01]  /*81c0*/  I2FP.F32.S32 R42, R42 ;  /* 0x0000002a002a7245 */ /* 0x000fe20000201400 */
[----:B------:R-:W-:Y:S01]  /*81d0*/  FFMA.FTZ R21, R41, -UR14, R21 ;  /* 0x8000000e29157c23 */ /* 0x000fe20008010015 */
[----:B------:R-:W-:-:S02]  /*81e0*/  I2FP.F32.S32 R17, R17 ;  /* 0x0000001100117245 */ /* 0x000fc40000201400 */
[----:B------:R-:W-:Y:S01]  /*81f0*/  FMNMX.FTZ R20, R186, R20, !PT ;  /* 0x00000014ba147209 */ /* 0x000fe20007810000 */
[----:B------:R-:W-:Y:S01]  /*8200*/  FFMA.FTZ R19, R42, -UR14, R19 ;  /* 0x8000000e2a137c23 */ /* 0x000fe20008010013 */
[----:B------:R-:W-:Y:S01]  /*8210*/  FSEL R6, R6, -INF , !P3 ;  /* 0xff80000006067808 */ /* 0x000fe20005800000 */
[----:B------:R-:W-:Y:S01]  /*8220*/  FFMA.FTZ R27, R17, -UR14, R27 ;  /* 0x8000000e111b7c23 */ /* 0x000fe2000801001b */
[----:B------:R-:W-:Y:S02]  /*8230*/  FMNMX.FTZ R18, R7, R18, !PT ;  /* 0x0000001207127209 */ /* 0x000fe40007810000 */
[----:B------:R-:W-:Y:S02]  /*8240*/  IABS R40, R40 ;  /* 0x0000002800287213 */ /* 0x000fe40000000000 */
[----:B------:R-:W-:Y:S02]  /*8250*/  FMNMX.FTZ R20, R187, R20, !PT ;  /* 0x00000014bb147209 */ /* 0x000fe40007810000 */
[----:B------:R-:W-:-:S02]  /*8260*/  FSEL R5, R5, -INF , !P2 ;  /* 0xff80000005057808 */ /* 0x000fc40005000000 */
[----:B------:R-:W-:Y:S01]  /*8270*/  FMNMX.FTZ R17, R6, R18, !PT ;  /* 0x0000001206117209 */ /* 0x000fe20007810000 */
[----:B------:R-:W-:Y:S01]  /*8280*/  IMAD.IADD R18, R239, 0x1, -R3 ;  /* 0x00000001ef127824 */ /* 0x000fe200078e0a03 */
[----:B------:R-:W-:Y:S02]  /*8290*/  I2FP.F32.S32 R40, R40 ;  /* 0x0000002800287245 */ /* 0x000fe40000201400 */
[----:B------:R-:W-:Y:S02]  /*82a0*/  IABS R30, R30 ;  /* 0x0000001e001e7213 */ /* 0x000fe40000000000 */
[----:B------:R-:W-:Y:S01]  /*82b0*/  FSEL R192, R21, -INF , !P0 ;  /* 0xff80000015c07808 */ /* 0x000fe20004000000 */
[----:B------:R-:W-:Y:S01]  /*82c0*/  FFMA.FTZ R23, R40, -UR14, R23 ;  /* 0x8000000e28177c23 */ /* 0x000fe20008010017 */
[----:B------:R-:W-:Y:S02]  /*82d0*/  FMNMX.FTZ R21, R188, R20, !PT ;  /* 0x00000014bc157209 */ /* 0x000fe40007810000 */
[----:B------:R-:W-:Y:S01]  /*82e0*/  FSEL R189, R19, -INF , !P1 ;  /* 0xff80000013bd7808 */ /* 0x000fe20004800000 */
[----:B------:R-:W-:Y:S01]  /*82f0*/  IMAD.IADD R19, R239, 0x1, -R32 ;  /* 0x00000001ef137824 */ /* 0x000fe200078e0a20 */
[----:B------:R-:W-:-:S02]  /*8300*/  FMNMX.FTZ R20, R5, R17, !PT ;  /* 0x0000001105147209 */ /* 0x000fc40007810000 */
[----:B------:R-:W-:Y:S02]  /*8310*/  IABS R29, R29 ;  /* 0x0000001d001d7213 */ /* 0x000fe40000000000 */
[----:B------:R-:W-:Y:S02]  /*8320*/  I2FP.F32.S32 R30, R30 ;  /* 0x0000001e001e7245 */ /* 0x000fe40000201400 */
[----:B------:R-:W-:Y:S02]  /*8330*/  ISETP.GE.AND P4, PT, R43, R237, PT ;  /* 0x000000ed2b00720c */ /* 0x000fe40003f86270 */
[----:B------:R-:W-:Y:S01]  /*8340*/  FMNMX.FTZ R20, R189, R20, !PT ;  /* 0x00000014bd147209 */ /* 0x000fe20007810000 */
[----:B------:R-:W-:Y:S01]  /*8350*/  FFMA.FTZ R22, R30, -UR14, R22 ;  /* 0x8000000e1e167c23 */ /* 0x000fe20008010016 */
[----:B------:R-:W-:Y:S02]  /*8360*/  I2FP.F32.S32 R29, R29 ;  /* 0x0000001d001d7245 */ /* 0x000fe40000201400 */
[----:B------:R-:W-:-:S02]  /*8370*/  ISETP.GE.AND P3, PT, R34, R237, PT ;  /* 0x000000ed2200720c */ /* 0x000fc40003f66270 */
[----:B------:R-:W-:Y:S01]  /*8380*/  ISETP.LT.OR P4, PT, R43, R238, P4 ;  /* 0x000000ee2b00720c */ /* 0x000fe20002781670 */
[----:B------:R-:W-:Y:S01]  /*8390*/  FFMA.FTZ R15, R29, -UR14, R15 ;  /* 0x8000000e1d0f7c23 */ /* 0x000fe2000801000f */
[----:B------:R-:W-:Y:S01]  /*83a0*/  FSEL R193, R23, -INF , !P5 ;  /* 0xff80000017c17808 */ /* 0x000fe20006800000 */
[----:B------:R-:W-:Y:S01]  /*83b0*/  LDSM.16.MT88.4 R40, [R228+0x12000] ;  /* 0x01200000e428783b */ /* 0x000fe20000004200 */
[----:B------:R-:W-:Y:S02]  /*83c0*/  FMNMX.FTZ R20, R192, R20, !PT ;  /* 0x00000014c0147209 */ /* 0x000fe40007810000 */
[----:B------:R-:W-:Y:S02]  /*83d0*/  IABS R19, R19 ;  /* 0x0000001300137213 */ /* 0x000fe40000000000 */
[----:B------:R-:W-:Y:S02]  /*83e0*/  ISETP.GE.AND P2, PT, R33, R237, PT ;  /* 0x000000ed2100720c */ /* 0x000fe40003f46270 */
[----:B------:R-:W-:-:S02]  /*83f0*/  ISETP.LT.OR P3, PT, R34, R238, P3 ;  /* 0x000000ee2200720c */ /* 0x000fc40001f61670 */
        /* <DEDUP_REMOVED lines=9> */
[----:B------:R-:W-:Y:S02]  /*8490*/  FMNMX.FTZ R20, R195, R20, !PT ;  /* 0x00000014c3147209 */ /* 0x000fe40007810000 */
[----:B------:R-:W-:Y:S02]  /*84a0*/  I2FP.F32.S32 R18, R18 ;  /* 0x0000001200127245 */ /* 0x000fe40000201400 */
[----:B------:R-:W-:Y:S02]  /*84b0*/  ISETP.LT.OR P1, PT, R32, R238, P1 ;  /* 0x000000ee2000720c */ /* 0x000fe40000f21670 */
[----:B------:R-:W-:Y:S01]  /*84c0*/  FMNMX.FTZ R17, R197, R17, !PT ;  /* 0x00000011c5117209 */ /* 0x000fe20007810000 */
[----:B------:R-:W-:Y:S01]  /*84d0*/  FFMA.FTZ R14, R18, -UR14, R14 ;  /* 0x8000000e120e7c23 */ /* 0x000fe2000801000e */
[----:B------:R-:W-:-:S02]  /*84e0*/  ISETP.GE.AND P0, PT, R3, R237, PT ;  /* 0x000000ed0300720c */ /* 0x000fc40003f06270 */
[----:B------:R-:W-:Y:S02]  /*84f0*/  FSEL R32, R27, -INF , !P2 ;  /* 0xff8000001b207808 */ /* 0x000fe40005000000 */
[----:B------:R-:W-:Y:S02]  /*8500*/  FMNMX.FTZ R20, R33, R20, !PT ;  /* 0x0000001421147209 */ /* 0x000fe40007810000 */
[----:B------:R-:W-:Y:S02]  /*8510*/  FMNMX.FTZ R17, R196, R17, !PT ;  /* 0x00000011c4117209 */ /* 0x000fe40007810000 */
[----:B------:R-:W-:Y:S02]  /*8520*/  ISETP.LT.OR P0, PT, R3, R238, P0 ;  /* 0x000000ee0300720c */ /* 0x000fe40000701670 */
        /* <DEDUP_REMOVED lines=32> */
[--C-:B------:R-:W-:Y:S01]  /*8730*/  FFMA.FTZ R173, R10, UR22, -R34.reuse ;  /* 0x000000160aad7c23 */ /* 0x100fe20008010822 */
[----:B------:R-:W-:Y:S01]  /*8740*/  FFMA.FTZ R2, R9, UR22, -R34 ;  /* 0x0000001609027c23 */ /* 0x000fe20008010822 */
[----:B------:R-:W1:Y:S01]  /*8750*/  MUFU.EX2 R182, R182 ;  /* 0x000000b600b67308 */ /* 0x000e620000000800 */
[--C-:B------:R-:W-:Y:S01]  /*8760*/  FFMA.FTZ R174, R8, UR22, -R190.reuse ;  /* 0x0000001608ae7c23 */ /* 0x100fe200080108be */
[----:B------:R-:W2:Y:S01]  /*8770*/  LDSM.16.MT88.4 R12, [R224+0x10800] ;  /* 0x01080000e00c783b */ /* 0x000ea20000004200 */
[--C-:B------:R-:W-:Y:S01]  /*8780*/  FFMA.FTZ R172, R7, UR22, -R190.reuse ;  /* 0x0000001607ac7c23 */ /* 0x100fe200080108be */
[--C-:B------:R-:W-:Y:S01]  /*8790*/  FFMA.FTZ R169, R6, UR22, -R190.reuse ;  /* 0x0000001606a97c23 */ /* 0x100fe200080108be */
[----:B------:R-:W-:Y:S01]  /*87a0*/  FFMA.FTZ R0, R5, UR22, -R190 ;  /* 0x0000001605007c23 */ /* 0x000fe200080108be */
[----:B------:R-:W3:Y:S01]  /*87b0*/  LDSM.16.MT88.4 R8, [R228+0x12800] ;  /* 0x01280000e408783b */ /* 0x000ee20000004200 */
[--C-:B------:R-:W-:Y:S01]  /*87c0*/  FFMA.FTZ R185, R185, UR22, -R34.reuse ;  /* 0x00000016b9b97c23 */ /* 0x100fe20008010822 */
[----:B------:R-:W-:Y:S01]  /*87d0*/  MUFU.EX2 R181, R181 ;  /* 0x000000b500b57308 */ /* 0x000fe20000000800 */
[--C-:B------:R-:W-:Y:S01]  /*87e0*/  FFMA.FTZ R186, R186, UR22, -R34.reuse ;  /* 0x00000016baba7c23 */ /* 0x100fe20008010822 */
[----:B------:R-:W4:Y:S01]  /*87f0*/  LDSM.16.MT88.4 R24, [R224+0x16000] ;  /* 0x01600000e018783b */ /* 0x000f220000004200 */
[--C-:B------:R-:W-:Y:S01]  /*8800*/  FFMA.FTZ R187, R187, UR22, -R34.reuse ;  /* 0x00000016bbbb7c23 */ /* 0x100fe20008010822 */
[----:B------:R-:W-:Y:S01]  /*8810*/  FFMA.FTZ R188, R188, UR22, -R34 ;  /* 0x00000016bcbc7c23 */ /* 0x000fe20008010822 */
[--C-:B------:R-:W-:Y:S01]  /*8820*/  FFMA.FTZ R189, R189, UR22, -R190.reuse ;  /* 0x00000016bdbd7c23 */ /* 0x100fe200080108be */
[----:B------:R-:W5:Y:S01]  /*8830*/  LDSM.16.MT88.4 R16, [R225+0x10800] ;  /* 0x01080000e110783b */ /* 0x000f620000004200 */
[--C-:B------:R-:W-:Y:S01]  /*8840*/  FFMA.FTZ R192, R192, UR22, -R190.reuse ;  /* 0x00000016c0c07c23 */ /* 0x100fe200080108be */
[----:B------:R-:W2:Y:S01]  /*8850*/  MUFU.EX2 R177, R177 ;  /* 0x000000b100b17308 */ /* 0x000ea20000000800 */
[----:B-1----:R-:W-:Y:S01]  /*8860*/  F2FP.BF16.F32.PACK_AB R128, R182, R183 ;  /* 0x000000b7b680723e */ /* 0x002fe200000010ff */
[----:B------:R-:W-:Y:S01]  /*8870*/  LDSM.16.MT88.4 R28, [R228+0x10800] ;  /* 0x01080000e41c783b */ /* 0x000fe20000004200 */
[--C-:B------:R-:W-:Y:S01]  /*8880*/  FFMA.FTZ R193, R193, UR22, -R190.reuse ;  /* 0x00000016c1c17c23 */ /* 0x100fe200080108be */
[----:B------:R-:W-:Y:S01]  /*8890*/  FFMA.FTZ R195, R195, UR22, -R190 ;  /* 0x00000016c3c37c23 */ /* 0x000fe200080108be */
        /* <DEDUP_REMOVED lines=9> */
[----:B------:R-:W-:Y:S01]  /*8930*/  LDSM.16.MT88.4 R32, [R228+0x11800] ;  /* 0x01180000e420783b */ /* 0x000fe20000004200 */
[----:B------:R-:W-:Y:S01]  /*8940*/  FADD.FTZ R182, R183, R182 ;  /* 0x000000b6b7b67221 */ /* 0x000fe20000010000 */
[----:B------:R-:W1:Y:S01]  /*8950*/  MUFU.EX2 R184, R184 ;  /* 0x000000b800b87308 */ /* 0x000e620000000800 */
[----:B--2---:R-:W-:-:S02]  /*8960*/  F2FP.BF16.F32.PACK_AB R130, R177, R181 ;  /* 0x000000b5b182723e */ /* 0x004fc400000010ff */
[----:B------:R-:W-:Y:S01]  /*8970*/  FADD.FTZ R181, R181, R182 ;  /* 0x000000b6b5b57221 */ /* 0x000fe20000010000 */
[----:B------:R-:W-:-:S03]  /*8980*/  LEA R247, P0, R200, UR18, 0x1 ;  /* 0x00000012c8f77c11 */ /* 0x000fc6000f8008ff */
[----:B------:R-:W-:Y:S01]  /*8990*/  FADD.FTZ R181, R177, R181 ;  /* 0x000000b5b1b57221 */ /* 0x000fe20000010000 */
[----:B------:R-:W2:Y:S01]  /*89a0*/  MUFU.EX2 R178, R178 ;  /* 0x000000b200b27308 */ /* 0x000ea20000000800 */
[----:B------:R-:W-:-:S07]  /*89b0*/  LEA.HI.X R246, R200, UR19, R165, 0x1, P0 ;  /* 0x00000013c8f67c11 */ /* 0x000fce00080f0ca5 */
[----:B------:R-:W3:Y:S01]  /*89c0*/  MUFU.EX2 R179, R179 ;  /* 0x000000b300b37308 */ /* 0x000ee20000000800 */
[----:B-1----:R-:W-:Y:S01]  /*89d0*/  F2FP.BF16.F32.PACK_AB R129, R184, R180 ;  /* 0x000000b4b881723e */ /* 0x002fe200000010ff */
[----:B------:R-:W-:-:S06]  /*89e0*/  FADD.FTZ R180, R180, R184 ;  /* 0x000000b8b4b47221 */ /* 0x000fcc0000010000 */
[----:B------:R-:W1:Y:S01]  /*89f0*/  MUFU.EX2 R176, R176 ;  /* 0x000000b000b07308 */ /* 0x000e620000000800 */
[----:B--2---:R-:W-:-:S07]  /*8a00*/  FADD.FTZ R180, R178, R180 ;  /* 0x000000b4b2b47221 */ /* 0x004fce0000010000 */
[----:B------:R-:W2:Y:S01]  /*8a10*/  MUFU.EX2 R175, R175 ;  /* 0x000000af00af7308 */ /* 0x000ea20000000800 */
[C---:B---3--:R-:W-:Y:S01]  /*8a20*/  F2FP.BF16.F32.PACK_AB R131, R179.reuse, R178 ;  /* 0x000000b2b383723e */ /* 0x048fe200000010ff */
[----:B------:R-:W-:-:S06]  /*8a30*/  FADD.FTZ R179, R179, R180 ;  /* 0x000000b4b3b37221 */ /* 0x000fcc0000010000 */
[----:B------:R-:W-:Y:S01]  /*8a40*/  HMMA.16816.F32.BF16 R136, R128, R132, RZ ;  /* 0x000000848088723c */ /* 0x000fe200000418ff */
[----:B------:R-:W3:Y:S01]  /*8a50*/  MUFU.EX2 R173, R173 ;  /* 0x000000ad00ad7308 */ /* 0x000ee20000000800 */
[----:B-1----:R-:W-:-:S04]  /*8a60*/  FADD.FTZ R181, R176, R181 ;  /* 0x000000b5b0b57221 */ /* 0x002fc80000010000 */
[C---:B------:R-:W-:Y:S03]  /*8a70*/  HMMA.16816.F32.BF16 R36, R128.reuse, R40, RZ ;  /* 0x000000288024723c */ /* 0x040fe600000418ff */
[----:B------:R-:W1:Y:S01]  /*8a80*/  MUFU.EX2 R2, R2 ;  /* 0x0000000200027308 */ /* 0x000e620000000800 */
[C---:B--2---:R-:W-:Y:S01]  /*8a90*/  F2FP.BF16.F32.PACK_AB R4, R175.reuse, R176 ;  /* 0x000000b0af04723e */ /* 0x044fe200000010ff */
[----:B------:R-:W-:Y:S01]  /*8aa0*/  FADD.FTZ R175, R175, R181 ;  /* 0x000000b5afaf7221 */ /* 0x000fe20000010000 */
[C---:B------:R-:W-:Y:S05]  /*8ab0*/  HMMA.16816.F32.BF16 R132, R128.reuse, R134, RZ ;  /* 0x000000868084723c */ /* 0x040fea00000418ff */
[----:B------:R-:W2:Y:S01]  /*8ac0*/  MUFU.EX2 R174, R174 ;  /* 0x000000ae00ae7308 */ /* 0x000ea20000000800 */
[----:B------:R-:W-:Y:S01]  /*8ad0*/  HMMA.16816.F32.BF16 R40, R128, R42, RZ ;  /* 0x0000002a8028723c */ /* 0x000fe200000418ff */
[----:B---3--:R-:W-:-:S05]  /*8ae0*/  FADD.FTZ R175, R173, R175 ;  /* 0x000000afadaf7221 */ /* 0x008fca0000010000 */
[----:B------:R-:W-:Y:S01]  /*8af0*/  HMMA.16816.F32.BF16 R152, R128, R148, RZ ;  /* 0x000000948098723c */ /* 0x000fe200000418ff */
[----:B------:R-:W3:Y:S01]  /*8b00*/  MUFU.EX2 R172, R172 ;  /* 0x000000ac00ac7308 */ /* 0x000ee20000000800 */
[C---:B-1----:R-:W-:Y:S01]  /*8b10*/  F2FP.BF16.F32.PACK_AB R6, R2.reuse, R173 ;  /* 0x000000ad0206723e */ /* 0x042fe200000010ff */
[----:B------:R-:W-:-:S03]  /*8b20*/  FADD.FTZ R175, R2, R175 ;  /* 0x000000af02af7221 */ /* 0x000fc60000010000 */
[C---:B------:R-:W-:Y:S03]  /*8b30*/  HMMA.16816.F32.BF16 R144, R128.reuse, R140, RZ ;  /* 0x0000008c8090723c */ /* 0x040fe600000418ff */
[----:B------:R-:W-:Y:S01]  /*8b40*/  MUFU.EX2 R169, R169 ;  /* 0x000000a900a97308 */ /* 0x000fe20000000800 */
[----:B--2---:R-:W-:Y:S02]  /*8b50*/  FADD.FTZ R179, R174, R179 ;  /* 0x000000b3aeb37221 */ /* 0x004fe40000010000 */
[C---:B------:R-:W-:Y:S05]  /*8b60*/  HMMA.16816.F32.BF16 R148, R128.reuse, R150, RZ ;  /* 0x000000968094723c */ /* 0x040fea00000418ff */
[----:B------:R-:W1:Y:S01]  /*8b70*/  MUFU.EX2 R0, R0 ;  /* 0x0000000000007308 */ /* 0x000e620000000800 */
[C---:B---3--:R-:W-:Y:S01]  /*8b80*/  F2FP.BF16.F32.PACK_AB R5, R172.reuse, R174 ;  /* 0x000000aeac05723e */ /* 0x048fe200000010ff */
[----:B------:R-:W-:Y:S01]  /*8b90*/  HMMA.16816.F32.BF16 R140, R128, R142, RZ ;  /* 0x0000008e808c723c */ /* 0x000fe200000418ff */
[----:B------:R-:W-:-:S05]  /*8ba0*/  FADD.FTZ R179, R172, R179 ;  /* 0x000000b3acb37221 */ /* 0x000fca0000010000 */
[C---:B------:R-:W-:Y:S01]  /*8bb0*/  HMMA.16816.F32.BF16 R76, R128.reuse, R80, RZ ;  /* 0x00000050804c723c */ /* 0x040fe200000418ff */
[----:B------:R-:W-:Y:S05]  /*8bc0*/  MUFU.EX2 R185, R185 ;  /* 0x000000b900b97308 */ /* 0x000fea0000000800 */
[----:B------:R-:W-:Y:S01]  /*8bd0*/  HMMA.16816.F32.BF16 R84, R128, R88, RZ ;  /* 0x000000588054723c */ /* 0x000fe200000418ff */
[----:B-1----:R-:W-:Y:S02]  /*8be0*/  F2FP.BF16.F32.PACK_AB R7, R0, R169 ;  /* 0x000000a90007723e */ /* 0x002fe400000010ff */
        /* <DEDUP_REMOVED lines=9> */
[C---:B------:R-:W-:Y:S05]  /*8c80*/  HMMA.16816.F32.BF16 R36, R4.reuse, R8, R36 ;  /* 0x000000080424723c */ /* 0x040fea0000041824 */
[----:B------:R-:W2:Y:S01]  /*8c90*/  MUFU.EX2 R189, R189 ;  /* 0x000000bd00bd7308 */ /* 0x000ea20000000800 */
[----:B------:R-:W-:Y:S01]  /*8ca0*/  HMMA.16816.F32.BF16 R40, R4, R10, R40 ;  /* 0x0000000a0428723c */ /* 0x000fe20000041828 */
[----:B------:R-:W3:Y:S05]  /*8cb0*/  LDSM.16.MT88.4 R8, [R225+0x14800] ;  /* 0x01480000e108783b */ /* 0x000eea0000004200 */
[C---:B------:R-:W-:Y:S01]  /*8cc0*/  HMMA.16816.F32.BF16 R88, R128.reuse, R90, RZ ;  /* 0x0000005a8058723c */ /* 0x040fe200000418ff */
[----:B------:R-:W3:Y:S05]  /*8cd0*/  MUFU.EX2 R192, R192 ;  /* 0x000000c000c07308 */ /* 0x000eea0000000800 */
[----:B------:R-:W-:Y:S03]  /*8ce0*/  HMMA.16816.F32.BF16 R160, R128, R156, RZ ;  /* 0x0000009c80a0723c */ /* 0x000fe600000418ff */
[----:B------:R-:W-:Y:S01]  /*8cf0*/  MUFU.EX2 R193, R193 ;  /* 0x000000c100c17308 */ /* 0x000fe20000000800 */
[----:B--2---:R-:W-:-:S02]  /*8d00*/  FADD.FTZ R169, R189, R169 ;  /* 0x000000a9bda97221 */ /* 0x004fc40000010000 */
[C---:B------:R-:W-:Y:S05]  /*8d10*/  HMMA.16816.F32.BF16 R44, R128.reuse, R48, RZ ;  /* 0x00000030802c723c */ /* 0x040fea00000418ff */
[----:B------:R-:W2:Y:S01]  /*8d20*/  MUFU.EX2 R195, R195 ;  /* 0x000000c300c37308 */ /* 0x000ea20000000800 */
        /* <DEDUP_REMOVED lines=13> */
[----:B------:R-:W2:Y:S01]  /*8e00*/  MUFU.EX2 R201, R201 ;  /* 0x000000c900c97308 */ /* 0x000ea20000000800 */
[C---:B------:R-:W-:Y:S06]  /*8e10*/  HMMA.16816.F32.BF16 R48, R128.reuse, R50, RZ ;  /* 0x000000328030723c */ /* 0x040fec00000418ff */
[C---:B------:R-:W-:Y:S01]  /*8e20*/  HMMA.16816.F32.BF16 R56, R128.reuse, R58, RZ ;  /* 0x0000003a8038723c */ /* 0x040fe200000418ff */
[----:B------:R-:W2:Y:S05]  /*8e30*/  MUFU.EX2 R194, R194 ;  /* 0x000000c200c27308 */ /* 0x000eaa0000000800 */
[C---:B------:R-:W-:Y:S03]  /*8e40*/  HMMA.16816.F32.BF16 R64, R128.reuse, R66, RZ ;  /* 0x000000428040723c */ /* 0x040fe600000418ff */
[----:B------:R-:W2:Y:S03]  /*8e50*/  MUFU.EX2 R248, R248 ;  /* 0x000000f800f87308 */ /* 0x000ea60000000800 */
[C---:B------:R-:W-:Y:S06]  /*8e60*/  HMMA.16816.F32.BF16 R72, R128.reuse, R74, RZ ;  /* 0x0000004a8048723c */ /* 0x040fec00000418ff */
[C---:B------:R-:W-:Y:S06]  /*8e70*/  HMMA.16816.F32.BF16 R96, R128.reuse, R98, RZ ;  /* 0x000000628060723c */ /* 0x040fec00000418ff */
[C---:B------:R-:W-:Y:S06]  /*8e80*/  HMMA.16816.F32.BF16 R104, R128.reuse, R106, RZ ;  /* 0x0000006a8068723c */ /* 0x040fec00000418ff */
[C---:B------:R-:W-:Y:S06]  /*8e90*/  HMMA.16816.F32.BF16 R112, R128.reuse, R114, RZ ;  /* 0x000000728070723c */ /* 0x040fec00000418ff */
[C---:B------:R-:W-:Y:S06]  /*8ea0*/  HMMA.16816.F32.BF16 R120, R128.reuse, R122, RZ ;  /* 0x0000007a8078723c */ /* 0x040fec00000418ff */
[C---:B----4-:R-:W-:Y:S06]  /*8eb0*/  HMMA.16816.F32.BF16 R124, R128.reuse, R24, RZ ;  /* 0x00000018807c723c */ /* 0x050fec00000418ff */
[----:B------:R-:W-:Y:S01]  /*8ec0*/  HMMA.16816.F32.BF16 R128, R128, R26, RZ ;  /* 0x0000001a8080723c */ /* 0x000fe200000418ff */
[----:B------:R-:W4:Y:S05]  /*8ed0*/  LDSM.16.MT88.4 R24, [R226+0x12800] ;  /* 0x01280000e218783b */ /* 0x000f2a0000004200 */
        /* <DEDUP_REMOVED lines=35> */
[----:B------:R-:W-:Y:S05]  /*9110*/  LDSM.16.MT88.4 R24, [R224+0x11000] ;  /* 0x01100000e018783b */ /* 0x000fea0000004200 */
[C---:B--2---:R-:W-:Y:S06]  /*9120*/  HMMA.16816.F32.BF16 R100, R4.reuse, R20, R100 ;  /* 0x000000140464723c */ /* 0x044fec0000041864 */
[C---:B------:R-:W-:Y:S01]  /*9130*/  HMMA.16816.F32.BF16 R104, R4.reuse, R22, R104 ;  /* 0x000000160468723c */ /* 0x040fe20000041868 */
[----:B------:R-:W2:Y:S05]  /*9140*/  LDSM.16.MT88.4 R20, [R228+0x11000] ;  /* 0x01100000e414783b */ /* 0x000eaa0000004200 */
[C---:B-----5:R-:W-:Y:S06]  /*9150*/  HMMA.16816.F32.BF16 R108, R4.reuse, R16, R108 ;  /* 0x00000010046c723c */ /* 0x060fec000004186c */
[----:B------:R-:W-:Y:S01]  /*9160*/  HMMA.16816.F32.BF16 R112, R4, R18, R112 ;  /* 0x000000120470723c */ /* 0x000fe20000041870 */
[----:B------:R-:W4:Y:S06]  /*9170*/  LDSM.16.MT88.4 R16, [R225+0x11000] ;  /* 0x01100000e110783b */ /* 0x000f2c0000004200 */
        /* <DEDUP_REMOVED lines=63> */
[----:B------:R-:W-:Y:S01]  /*9570*/  HMMA.16816.F32.BF16 R112, R4, R18, R112 ;  /* 0x000000120470723c */ /* 0x000fe20000041870 */
[----:B------:R-:W4:Y:S06]  /*9580*/  LDSM.16.MT88.4 R16, [R225+0x13800] ;  /* 0x01380000e110783b */ /* 0x000f2c0000004200 */
        /* <DEDUP_REMOVED lines=128> */
.L_x_7893:
[----:B------:R-:W-:-:S04]  /*9d90*/  ULEA UR4, -UR6, URZ, 0x6 ;  /* 0x0000003f06047291 */ /* 0x000fc8000f8e313f */
[----:B------:R-:W-:Y:S02]  /*9da0*/  USHF.R.S32.HI UR7, URZ, 0x1f, UR4 ;  /* 0x0000001f3f077899 */ /* 0x000fe40008011404 */
[----:B------:R-:W-:-:S04]  /*9db0*/  MOV R4, UR4 ;  /* 0x0000000400047c02 */ /* 0x000fc80008000f00 */
[----:B------:R-:W-:-:S07]  /*9dc0*/  MOV R0, UR7 ;  /* 0x0000000700007c02 */ /* 0x000fce0008000f00 */
.L_x_7894:
        /* <DEDUP_REMOVED lines=88> */
[----:B------:R1:W-:Y:S01]  /*a350*/  @!P3 LDGSTS.E.BYPASS.LTC128B.128 [R235+0x14800], desc[UR26][R12.64+0x100] ;  /* 0x148001000cebbfae */ /* 0x0003e2000b901d5a */
        /* <DEDUP_REMOVED lines=73> */
[----:B------:R-:W2:Y:S01]  /*a7f0*/  LDSM.16.M88.4 R20, [R233+0x9800] ;  /* 0x00980000e914783b */ /* 0x000ea20000000200 */
[----:B------:R-:W-:-:S03]  /*a800*/  IMAD.MOV.U32 R167, RZ, RZ, R203 ;  /* 0x000000ffffa77224 */ /* 0x000fc600078e00cb */
[----:B------:R-:W-:Y:S04]  /*a810*/  LDSM.16.M88.4 R28, [R232] ;  /* 0x00000000e81c783b */ /* 0x000fe80000000200 */
[----:B------:R-:W2:Y:S04]  /*a820*/  LDSM.16.M88.4 R192, [R231] ;  /* 0x00000000e7c0783b */ /* 0x000ea80000000200 */
[----:B------:R-:W2:Y:S04]  /*a830*/  LDSM.16.M88.4 R188, [R223] ;  /* 0x00000000dfbc783b */ /* 0x000ea80000000200 */
[----:B------:R-:W2:Y:S04]  /*a840*/  LDSM.16.M88.4 R168, [R222] ;  /* 0x00000000dea8783b */ /* 0x000ea80000000200 */
[----:B---3--:R-:W3:Y:S04]  /*a850*/  LDSM.16.M88.4 R32, [R221] ;  /* 0x00000000dd20783b */ /* 0x008ee80000000200 */
[----:B------:R-:W-:Y:S01]  /*a860*/  LDSM.16.M88.4 R24, [R227+0x8000] ;  /* 0x00800000e318783b */ /* 0x000fe20000000200 */
[C---:B-1----:R-:W-:Y:S03]  /*a870*/  HMMA.16816.F32.BF16 R16, R172.reuse, R12, RZ ;  /* 0x0000000cac10723c */ /* 0x042fe600000418ff */
[----:B------:R-:W-:Y:S04]  /*a880*/  LDSM.16.M88.4 R196, [R233+0xa800] ;  /* 0x00a80000e9c4783b */ /* 0x000fe80000000200 */
[----:B------:R-:W0:Y:S01]  /*a890*/  LDGDEPBAR ;  /* 0x00000000000079af */ /* 0x000e220000000000 */
[C---:B----4-:R-:W-:Y:S06]  /*a8a0*/  HMMA.16816.F32.BF16 R8, R172.reuse, R4, RZ ;  /* 0x00000004ac08723c */ /* 0x050fec00000418ff */
[C---:B------:R-:W-:Y:S06]  /*a8b0*/  HMMA.16816.F32.BF16 R12, R172.reuse, R14, RZ ;  /* 0x0000000eac0c723c */ /* 0x040fec00000418ff */
[C---:B------:R-:W-:Y:S06]  /*a8c0*/  HMMA.16816.F32.BF16 R4, R172.reuse, R6, RZ ;  /* 0x00000006ac04723c */ /* 0x040fec00000418ff */
[C---:B-----5:R-:W-:Y:S06]  /*a8d0*/  HMMA.16816.F32.BF16 R184, R172.reuse, R180, RZ ;  /* 0x000000b4acb8723c */ /* 0x060fec00000418ff */
[C---:B------:R-:W-:Y:S06]  /*a8e0*/  HMMA.16816.F32.BF16 R180, R172.reuse, R182, RZ ;  /* 0x000000b6acb4723c */ /* 0x040fec00000418ff */
[C---:B--2---:R-:W-:Y:S06]  /*a8f0*/  HMMA.16816.F32.BF16 R176, R172.reuse, R20, RZ ;  /* 0x00000014acb0723c */ /* 0x044fec00000418ff */
[----:B------:R-:W-:Y:S01]  /*a900*/  HMMA.16816.F32.BF16 R172, R172, R22, RZ ;  /* 0x00000016acac723c */ /* 0x000fe200000418ff */
[----:B------:R-:W1:Y:S05]  /*a910*/  LDSM.16.M88.4 R20, [R230] ;  /* 0x00000000e614783b */ /* 0x000e6a0000000200 */
[C---:B------:R-:W-:Y:S06]  /*a920*/  HMMA.16816.F32.BF16 R16, R28.reuse, R192, R16 ;  /* 0x000000c01c10723c */ /* 0x040fec0000041810 */
[C---:B------:R-:W-:Y:S01]  /*a930*/  HMMA.16816.F32.BF16 R12, R28.reuse, R194, R12 ;  /* 0x000000c21c0c723c */ /* 0x040fe2000004180c */
[----:B------:R-:W-:Y:S05]  /*a940*/  LDSM.16.M88.4 R192, [R220] ;  /* 0x00000000dcc0783b */ /* 0x000fea0000000200 */
[C---:B------:R-:W-:Y:S06]  /*a950*/  HMMA.16816.F32.BF16 R8, R28.reuse, R188, R8 ;  /* 0x000000bc1c08723c */ /* 0x040fec0000041808 */
[C---:B------:R-:W-:Y:S01]  /*a960*/  HMMA.16816.F32.BF16 R4, R28.reuse, R190, R4 ;  /* 0x000000be1c04723c */ /* 0x040fe20000041804 */
[----:B------:R-:W2:Y:S05]  /*a970*/  LDSM.16.M88.4 R188, [R227+0x8800] ;  /* 0x00880000e3bc783b */ /* 0x000eaa0000000200 */
[C---:B------:R-:W-:Y:S06]  /*a980*/  HMMA.16816.F32.BF16 R184, R28.reuse, R168, R184 ;  /* 0x000000a81cb8723c */ /* 0x040fec00000418b8 */
[C---:B------:R-:W-:Y:S01]  /*a990*/  HMMA.16816.F32.BF16 R180, R28.reuse, R170, R180 ;  /* 0x000000aa1cb4723c */ /* 0x040fe200000418b4 */
[----:B------:R-:W4:Y:S05]  /*a9a0*/  LDSM.16.M88.4 R168, [R227+0x9000] ;  /* 0x00900000e3a8783b */ /* 0x000f2a0000000200 */
[C---:B---3--:R-:W-:Y:S06]  /*a9b0*/  HMMA.16816.F32.BF16 R176, R28.reuse, R32, R176 ;  /* 0x000000201cb0723c */ /* 0x048fec00000418b0 */
[----:B------:R-:W-:Y:S01]  /*a9c0*/  HMMA.16816.F32.BF16 R172, R28, R34, R172 ;  /* 0x000000221cac723c */ /* 0x000fe200000418ac */
[----:B------:R-:W3:Y:S04]  /*a9d0*/  LDSM.16.M88.4 R28, [R227+0x9800] ;  /* 0x00980000e31c783b */ /* 0x000ee80000000200 */
[----:B------:R-:W-:Y:S01]  /*a9e0*/  LDSM.16.M88.4 R32, [R229] ;  /* 0x00000000e520783b */ /* 0x000fe20000000200 */
        /* <DEDUP_REMOVED lines=22> */
[----:B----4-:R-:W-:Y:S06]  /*ab50*/  HMMA.16816.F32.BF16 R176, R32, R168, R176 ;  /* 0x000000a820b0723c */ /* 0x010fec00000418b0 */
[C---:B---3--:R-:W-:Y:S06]  /*ab60*/  HMMA.16816.F32.BF16 R16, R28.reuse, R20, R16 ;  /* 0x000000141c10723c */ /* 0x048fec0000041810 */
[----:B------:R-:W-:Y:S01]  /*ab70*/  HMMA.16816.F32.BF16 R12, R28, R22, R12 ;  /* 0x000000161c0c723c */ /* 0x000fe2000004180c */
[----:B------:R-:W2:Y:S05]  /*ab80*/  LDSM.16.M88.4 R20, [R232+0x2000] ;  /* 0x00200000e814783b */ /* 0x000eaa0000000200 */
[----:B------:R-:W-:Y:S01]  /*ab90*/  HMMA.16816.F32.BF16 R172, R32, R170, R172 ;  /* 0x000000aa20ac723c */ /* 0x000fe200000418ac */
[----:B------:R-:W3:Y:S04]  /*aba0*/  LDSM.16.M88.4 R168, [R218] ;  /* 0x00000000daa8783b */ /* 0x000ee80000000200 */
[----:B------:R-:W4:Y:S01]  /*abb0*/  LDSM.16.M88.4 R32, [R217] ;  /* 0x00000000d920783b */ /* 0x000f220000000200 */
        /* <DEDUP_REMOVED lines=21> */
[----:B------:R-:W1:Y:S04]  /*ad10*/  LDSM.16.M88.4 R24, [R220+0x2000] ;  /* 0x00200000dc18783b */ /* 0x000e680000000200 */
[----:B------:R-:W1:Y:S01]  /*ad20*/  LDSM.16.M88.4 R20, [R220+0x2800] ;  /* 0x00280000dc14783b */ /* 0x000e620000000200 */
[C---:B-----5:R-:W-:Y:S06]  /*ad30*/  HMMA.16816.F32.BF16 R16, R28.reuse, R192, R16 ;  /* 0x000000c01c10723c */ /* 0x060fec0000041810 */
[C---:B------:R-:W-:Y:S01]  /*ad40*/  HMMA.16816.F32.BF16 R12, R28.reuse, R194, R12 ;  /* 0x000000c21c0c723c */ /* 0x040fe2000004180c */
[----:B------:R-:W5:Y:S05]  /*ad50*/  LDSM.16.M88.4 R192, [R220+0x3000] ;  /* 0x00300000dcc0783b */ /* 0x000f6a0000000200 */
        /* <DEDUP_REMOVED lines=15> */
[----:B------:R-:W1:Y:S05]  /*ae50*/  LDSM.16.M88.4 R20, [R233+0xd800] ;  /* 0x00d80000e914783b */ /* 0x000e6a0000000200 */
[C---:B-----5:R-:W-:Y:S06]  /*ae60*/  HMMA.16816.F32.BF16 R184, R196.reuse, R192, R184 ;  /* 0x000000c0c4b8723c */ /* 0x060fec00000418b8 */
[C---:B------:R-:W-:Y:S01]  /*ae70*/  HMMA.16816.F32.BF16 R180, R196.reuse, R194, R180 ;  /* 0x000000c2c4b4723c */ /* 0x040fe200000418b4 */
[----:B------:R-:W-:Y:S05]  /*ae80*/  LDSM.16.M88.4 R192, [R232+0x4000] ;  /* 0x00400000e8c0783b */ /* 0x000fea0000000200 */
[C---:B--2---:R-:W-:Y:S06]  /*ae90*/  HMMA.16816.F32.BF16 R176, R196.reuse, R188, R176 ;  /* 0x000000bcc4b0723c */ /* 0x044fec00000418b0 */
[----:B------:R-:W-:Y:S01]  /*aea0*/  HMMA.16816.F32.BF16 R172, R196, R190, R172 ;  /* 0x000000bec4ac723c */ /* 0x000fe200000418ac */
[----:B------:R-:W2:Y:S04]  /*aeb0*/  LDSM.16.M88.4 R188, [R215] ;  /* 0x00000000d7bc783b */ /* 0x000ea80000000200 */
[----:B------:R-:W-:Y:S01]  /*aec0*/  LDSM.16.M88.4 R196, [R220+0x4800] ;  /* 0x00480000dcc4783b */ /* 0x000fe20000000200 */
        /* <DEDUP_REMOVED lines=25> */
[----:B------:R-:W1:Y:S01]  /*b060*/  LDSM.16.M88.4 R24, [R220+0x4000] ;  /* 0x00400000dc18783b */ /* 0x000e620000000200 */
[C---:B-----5:R-:W-:Y:S06]  /*b070*/  HMMA.16816.F32.BF16 R16, R168.reuse, R20, R16 ;  /* 0x00000014a810723c */ /* 0x060fec0000041810 */
[C---:B------:R-:W-:Y:S01]  /*b080*/  HMMA.16816.F32.BF16 R12, R168.reuse, R22, R12 ;  /* 0x00000016a80c723c */ /* 0x040fe2000004180c */
[----:B------:R-:W5:Y:S05]  /*b090*/  LDSM.16.M88.4 R20, [R220+0x5000] ;  /* 0x00500000dc14783b */ /* 0x000f6a0000000200 */
        /* <DEDUP_REMOVED lines=15> */
[----:B------:R-:W-:Y:S05]  /*b190*/  LDSM.16.M88.4 R196, [R227+0xf000] ;  /* 0x00f00000e3c4783b */ /* 0x000fea0000000200 */
[C---:B-----5:R-:W-:Y:S06]  /*b1a0*/  HMMA.16816.F32.BF16 R184, R172.reuse, R20, R184 ;  /* 0x00000014acb8723c */ /* 0x060fec00000418b8 */
        /* <DEDUP_REMOVED lines=15> */
[C---:B----4-:R-:W-:Y:S06]  /*b2a0*/  HMMA.16816.F32.BF16 R176, R32.reuse, R20, R176 ;  /* 0x0000001420b0723c */ /* 0x050fec00000418b0 */
[----:B------:R-:W-:Y:S01]  /*b2b0*/  HMMA.16816.F32.BF16 R192, R32, R22, R192 ;  /* 0x0000001620c0723c */ /* 0x000fe200000418c0 */
[----:B------:R-:W-:Y:S04]  /*b2c0*/  LDSM.16.M88.4 R32, [R230+0x6000] ;  /* 0x00600000e620783b */ /* 0x000fe80000000200 */
[----:B------:R-:W4:Y:S01]  /*b2d0*/  LDSM.16.M88.4 R20, [R227+0xe000] ;  /* 0x00e00000e314783b */ /* 0x000f220000000200 */
[C---:B--2---:R-:W-:Y:S06]  /*b2e0*/  HMMA.16816.F32.BF16 R16, R172.reuse, R168, R16 ;  /* 0x000000a8ac10723c */ /* 0x044fec0000041810 */
[C---:B---3--:R-:W-:Y:S06]  /*b2f0*/  HMMA.16816.F32.BF16 R184, R172.reuse, R28, R184 ;  /* 0x0000001cacb8723c */ /* 0x048fec00000418b8 */
[C---:B-1----:R-:W-:Y:S06]  /*b300*/  HMMA.16816.F32.BF16 R8, R172.reuse, R24, R8 ;  /* 0x00000018ac08723c */ /* 0x042fec0000041808 */
[C---:B------:R-:W-:Y:S01]  /*b310*/  HMMA.16816.F32.BF16 R4, R172.reuse, R26, R4 ;  /* 0x0000001aac04723c */ /* 0x040fe20000041804 */
[----:B------:R-:W-:Y:S05]  /*b320*/  LDSM.16.M88.4 R24, [R220+0x6000] ;  /* 0x00600000dc18783b */ /* 0x000fea0000000200 */
[C---:B------:R-:W-:Y:S01]  /*b330*/  HMMA.16816.F32.BF16 R180, R172.reuse, R30, R180 ;  /* 0x0000001eacb4723c */ /* 0x040fe200000418b4 */
[----:B------:R-:W1:Y:S05]  /*b340*/  LDSM.16.M88.4 R28, [R229+0x6000] ;  /* 0x00600000e51c783b */ /* 0x000e6a0000000200 */
[C---:B------:R-:W-:Y:S01]  /*b350*/  HMMA.16816.F32.BF16 R12, R172.reuse, R170, R12 ;  /* 0x000000aaac0c723c */ /* 0x040fe2000004180c */
[----:B------:R-:W2:Y:S05]  /*b360*/  LDSM.16.M88.4 R168, [R227+0xe800] ;  /* 0x00e80000e3a8783b */ /* 0x000eaa0000000200 */
[----:B-----5:R-:W-:Y:S06]  /*b370*/  HMMA.16816.F32.BF16 R176, R172, R188, R176 ;  /* 0x000000bcacb0723c */ /* 0x020fec00000418b0 */
[----:B----4-:R-:W-:Y:S06]  /*b380*/  HMMA.16816.F32.BF16 R16, R32, R20, R16 ;  /* 0x000000142010723c */ /* 0x010fec0000041810 */
[----:B------:R-:W-:Y:S01]  /*b390*/  HMMA.16816.F32.BF16 R192, R172, R190, R192 ;  /* 0x000000beacc0723c */ /* 0x000fe200000418c0 */
[----:B------:R-:W3:Y:S04]  /*b3a0*/  LDSM.16.M88.4 R172, [R227+0xf800] ;  /* 0x00f80000e3ac783b */ /* 0x000ee80000000200 */
[----:B------:R-:W-:Y:S01]  /*b3b0*/  LDSM.16.M88.4 R188, [R220+0x7800] ;  /* 0x00780000dcbc783b */ /* 0x000fe20000000200 */
[C---:B------:R-:W-:Y:S03]  /*b3c0*/  HMMA.16816.F32.BF16 R12, R32.reuse, R22, R12 ;  /* 0x00000016200c723c */ /* 0x040fe6000004180c */
[----:B------:R-:W4:Y:S03]  /*b3d0*/  LDSM.16.M88.4 R20, [R220+0x6800] ;  /* 0x00680000dc14783b */ /* 0x000f260000000200 */
[----:B------:R-:W-:Y:S06]  /*b3e0*/  HMMA.16816.F32.BF16 R184, R32, R196, R184 ;  /* 0x000000c420b8723c */ /* 0x000fec00000418b8 */
[----:B-1----:R-:W-:Y:S06]  /*b3f0*/  HMMA.16816.F32.BF16 R16, R28, R24, R16 ;  /* 0x000000181c10723c */ /* 0x002fec0000041810 */
[C---:B--2---:R-:W-:Y:S06]  /*b400*/  HMMA.16816.F32.BF16 R8, R32.reuse, R168, R8 ;  /* 0x000000a82008723c */ /* 0x044fec0000041808 */
[----:B------:R-:W-:Y:S01]  /*b410*/  HMMA.16816.F32.BF16 R4, R32, R170, R4 ;  /* 0x000000aa2004723c */ /* 0x000fe20000041804 */
[----:B------:R-:W1:Y:S01]  /*b420*/  LDSM.16.M88.4 R168, [R220+0x7000] ;  /* 0x00700000dca8783b */ /* 0x000e620000000200 */
[----:B------:R-:W-:-:S04]  /*b430*/  DEPBAR.LE SB0, 0x0 ;  /* 0x000080000000791a */ /* 0x000fc80000000000 */
[----:B------:R-:W-:Y:S06]  /*b440*/  HMMA.16816.F32.BF16 R12, R28, R26, R12 ;  /* 0x0000001a1c0c723c */ /* 0x000fec000004180c */
[----:B------:R-:W-:Y:S01]  /*b450*/  FMUL.FTZ R2, R16, UR31 ;  /* 0x0000001f10027c20 */ /* 0x000fe20008410000 */
[----:B------:R-:W-:Y:S01]  /*b460*/  FMUL.FTZ R16, R18, UR31 ;  /* 0x0000001f12107c20 */ /* 0x000fe20008410000 */
[----:B------:R-:W-:Y:S02]  /*b470*/  VIADD R18, R0, 0x1 ;  /* 0x0000000100127836 */ /* 0x000fe40000000000 */
[----:B------:R-:W-:Y:S01]  /*b480*/  FMUL.FTZ R17, R17, UR31 ;  /* 0x0000001f11117c20 */ /* 0x000fe20008410000 */
[----:B------:R-:W-:Y:S01]  /*b490*/  FMUL.FTZ R19, R19, UR31 ;  /* 0x0000001f13137c20 */ /* 0x000fe20008410000 */
[----:B---3--:R-:W-:Y:S01]  /*b4a0*/  HMMA.16816.F32.BF16 R176, R32, R172, R176 ;  /* 0x000000ac20b0723c */ /* 0x008fe200000418b0 */
[----:B------:R-:W2:Y:S01]  /*b4b0*/  MUFU.TANH R2, R2 ;  /* 0x0000000200027308 */ /* 0x000ea20000002400 */
[----:B------:R-:W-:-:S04]  /*b4c0*/  ISETP.GE.AND P6, PT, R18, R240, PT ;  /* 0x000000f01200720c */ /* 0x000fc80003fc6270 */
[C---:B----4-:R-:W-:Y:S01]  /*b4d0*/  HMMA.16816.F32.BF16 R8, R28.reuse, R20, R8 ;  /* 0x000000141c08723c */ /* 0x050fe20000041808 */
[----:B------:R-:W-:Y:S02]  /*b4e0*/  ISETP.LT.OR P6, PT, R18, R241, P6 ;  /* 0x000000f11200720c */ /* 0x000fe400037c1670 */
[----:B------:R-:W3:Y:S03]  /*b4f0*/  MUFU.TANH R16, R16 ;  /* 0x0000001000107308 */ /* 0x000ee60000002400 */
[----:B------:R-:W-:Y:S01]  /*b500*/  HMMA.16816.F32.BF16 R4, R28, R22, R4 ;  /* 0x000000161c04723c */ /* 0x000fe20000041804 */
[--C-:B------:R-:W-:Y:S02]  /*b510*/  IMAD.IADD R21, R242, 0x1, -R0.reuse ;  /* 0x00000001f2157824 */ /* 0x100fe400078e0a00 */
[----:B------:R-:W-:Y:S01]  /*b520*/  FMUL.FTZ R12, R12, UR31 ;  /* 0x0000001f0c0c7c20 */ /* 0x000fe20008410000 */
[----:B------:R-:W-:-:S02]  /*b530*/  IMAD.IADD R20, R239, 0x1, -R0 ;  /* 0x00000001ef147824 */ /* 0x000fc400078e0a00 */
[----:B------:R-:W-:Y:S01]  /*b540*/  FMUL.FTZ R13, R13, UR31 ;  /* 0x0000001f0d0d7c20 */ /* 0x000fe20008410000 */
[----:B------:R-:W4:Y:S01]  /*b550*/  MUFU.TANH R17, R17 ;  /* 0x0000001100117308 */ /* 0x000f220000002400 */
[----:B------:R-:W-:Y:S01]  /*b560*/  IABS R21, R21 ;  /* 0x0000001500157213 */ /* 0x000fe20000000000 */
[----:B------:R-:W-:Y:S01]  /*b570*/  IMAD.IADD R22, R242, 0x1, -R18 ;  /* 0x00000001f2167824 */ /* 0x000fe200078e0a12 */
[----:B------:R-:W-:Y:S01]  /*b580*/  IABS R20, R20 ;  /* 0x0000001400147213 */ /* 0x000fe20000000000 */
[----:B------:R-:W-:Y:S01]  /*b590*/  FMUL.FTZ R15, R15, UR31 ;  /* 0x0000001f0f0f7c20 */ /* 0x000fe20008410000 */
[C---:B------:R-:W-:Y:S01]  /*b5a0*/  HMMA.16816.F32.BF16 R180, R32.reuse, R198, R180 ;  /* 0x000000c620b4723c */ /* 0x040fe200000418b4 */
[----:B------:R-:W-:Y:S01]  /*b5b0*/  IMAD.MOV.U32 R23, RZ, RZ, R21 ;  /* 0x000000ffff177224 */ /* 0x000fe200078e0015 */
[----:B------:R-:W-:Y:S01]  /*b5c0*/  IABS R22, R22 ;  /* 0x0000001600167213 */ /* 0x000fe20000000000 */
[----:B------:R-:W-:Y:S01]  /*b5d0*/  IMAD.MOV.U32 R21, RZ, RZ, R20 ;  /* 0x000000ffff157224 */ /* 0x000fe200078e0014 */
[----:B------:R-:W5:Y:S02]  /*b5e0*/  MUFU.TANH R19, R19 ;  /* 0x0000001300137308 */ /* 0x000f640000002400 */
[----:B------:R-:W-:Y:S01]  /*b5f0*/  HMMA.16816.F32.BF16 R192, R32, R174, R192 ;  /* 0x000000ae20c0723c */ /* 0x000fe200000418c0 */
[----:B------:R-:W-:Y:S01]  /*b600*/  IMAD.MOV.U32 R20, RZ, RZ, R22 ;  /* 0x000000ffff147224 */ /* 0x000fe200078e0016 */
[----:B------:R-:W-:Y:S01]  /*b610*/  I2FP.F32.S32 R22, R23 ;  /* 0x0000001700167245 */ /* 0x000fe20000201400 */
[----:B------:R-:W-:Y:S01]  /*b620*/  FMUL.FTZ R23, R14, UR31 ;  /* 0x0000001f0e177c20 */ /* 0x000fe20008410000 */
[----:B------:R-:W-:Y:S01]  /*b630*/  I2FP.F32.S32 R21, R21 ;  /* 0x0000001500157245 */ /* 0x000fe20000201400 */
[----:B------:R-:W-:Y:S01]  /*b640*/  FMUL.FTZ R8, R8, UR31 ;  /* 0x0000001f08087c20 */ /* 0x000fe20008410000 */
[----:B------:R-:W-:Y:S01]  /*b650*/  I2FP.F32.S32 R20, R20 ;  /* 0x0000001400147245 */ /* 0x000fe20000201400 */
[----:B--2---:R-:W-:Y:S01]  /*b660*/  FFMA.FTZ R2, R22, -UR14, R2 ;  /* 0x8000000e16027c23 */ /* 0x004fe20008010002 */
[----:B------:R-:W2:Y:S01]  /*b670*/  MUFU.TANH R12, R12 ;  /* 0x0000000c000c7308 */ /* 0x000ea20000002400 */
[----:B---3--:R-:W-:Y:S01]  /*b680*/  FFMA.FTZ R21, R21, -UR14, R16 ;  /* 0x8000000e15157c23 */ /* 0x008fe20008010010 */
[----:B------:R-:W-:Y:S01]  /*b690*/  FMUL.FTZ R11, R11, UR31 ;  /* 0x0000001f0b0b7c20 */ /* 0x000fe20008410000 */
[----:B----4-:R-:W-:Y:S01]  /*b6a0*/  FFMA.FTZ R22, R20, -UR14, R17 ;  /* 0x8000000e14167c23 */ /* 0x010fe20008010011 */
[----:B------:R-:W-:Y:S01]  /*b6b0*/  VIADD R20, R0, 0x8 ;  /* 0x0000000800147836 */ /* 0x000fe20000000000 */
[----:B------:R-:W-:Y:S01]  /*b6c0*/  FSEL R16, R2, -INF , !P1 ;  /* 0xff80000002107808 */ /* 0x000fe20004800000 */
[----:B------:R-:W-:Y:S01]  /*b6d0*/  VIADD R17, R0, 0x9 ;  /* 0x0000000900117836 */ /* 0x000fe20000000000 */
[-C--:B------:R-:W-:Y:S01]  /*b6e0*/  ISETP.GE.AND P1, PT, R18, R237.reuse, PT ;  /* 0x000000ed1200720c */ /* 0x080fe20003f26270 */
[----:B------:R-:W-:Y:S01]  /*b6f0*/  MUFU.TANH R13, R13 ;  /* 0x0000000d000d7308 */ /* 0x000fe20000002400 */
[----:B------:R-:W-:Y:S01]  /*b700*/  FSEL R2, R21, -INF , !P0 ;  /* 0xff80000015027808 */ /* 0x000fe20004000000 */
[----:B------:R-:W-:Y:S01]  /*b710*/  IMAD.IADD R21, R242, 0x1, -R20 ;  /* 0x00000001f2157824 */ /* 0x000fe200078e0a14 */
[----:B------:R-:W-:Y:S01]  /*b720*/  FSEL R14, R22, -INF , !P6 ;  /* 0xff800000160e7808 */ /* 0x000fe20007000000 */
[C---:B------:R-:W-:Y:S01]  /*b730*/  HMMA.16816.F32.BF16 R176, R28.reuse, R188, R176 ;  /* 0x000000bc1cb0723c */ /* 0x040fe200000418b0 */
[----:B------:R-:W-:Y:S01]  /*b740*/  ISETP.LT.OR P1, PT, R18, R238, P1 ;  /* 0x000000ee1200720c */ /* 0x000fe20000f21670 */
[C---:B------:R-:W-:Y:S01]  /*b750*/  IMAD.IADD R18, R239.reuse, 0x1, -R18 ;  /* 0x00000001ef127824 */ /* 0x040fe200078e0a12 */
[C---:B------:R-:W-:Y:S01]  /*b760*/  ISETP.GE.AND P0, PT, R20.reuse, R240, PT ;  /* 0x000000f01400720c */ /* 0x040fe20003f06270 */
[----:B------:R3:W4:Y:S01]  /*b770*/  MUFU.TANH R22, R23 ;  /* 0x0000001700167308 */ /* 0x0007220000002400 */
[C---:B------:R-:W-:Y:S01]  /*b780*/  ISETP.GE.AND P6, PT, R20.reuse, R237, PT ;  /* 0x000000ed1400720c */ /* 0x040fe20003fc6270 */
[C---:B-1----:R-:W-:Y:S01]  /*b790*/  HMMA.16816.F32.BF16 R184, R28.reuse, R168, R184 ;  /* 0x000000a81cb8723c */ /* 0x042fe200000418b8 */
[----:B------:R-:W-:Y:S01]  /*b7a0*/  ISETP.LT.OR P0, PT, R20, R241, P0 ;  /* 0x000000f11400720c */ /* 0x000fe20000701670 */
[----:B------:R-:W-:Y:S01]  /*b7b0*/  FMUL.FTZ R6, R6, UR31 ;  /* 0x0000001f06067c20 */ /* 0x000fe20008410000 */
[----:B------:R-:W-:Y:S01]  /*b7c0*/  ISETP.LT.OR P6, PT, R20, R238, P6 ;  /* 0x000000ee1400720c */ /* 0x000fe200037c1670 */
[----:B------:R-:W-:Y:S01]  /*b7d0*/  IMAD.IADD R20, R239, 0x1, -R20 ;  /* 0x00000001ef147824 */ /* 0x000fe200078e0a14 */
[----:B------:R-:W-:Y:S01]  /*b7e0*/  IABS R18, R18 ;  /* 0x0000001200127213 */ /* 0x000fe20000000000 */
[----:B------:R-:W-:Y:S01]  /*b7f0*/  MUFU.TANH R8, R8 ;  /* 0x0000000800087308 */ /* 0x000fe20000002400 */
[----:B------:R-:W-:Y:S01]  /*b800*/  IABS R21, R21 ;  /* 0x0000001500157213 */ /* 0x000fe20000000000 */
[----:B------:R-:W-:Y:S01]  /*b810*/  FMUL.FTZ R5, R5, UR31 ;  /* 0x0000001f05057c20 */ /* 0x000fe20008410000 */
[----:B------:R-:W-:Y:S01]  /*b820*/  IABS R20, R20 ;  /* 0x0000001400147213 */ /* 0x000fe20000000000 */
[C---:B------:R-:W-:Y:S01]  /*b830*/  HMMA.16816.F32.BF16 R180, R28.reuse, R170, R180 ;  /* 0x000000aa1cb4723c */ /* 0x040fe200000418b4 */
[----:B------:R-:W-:Y:S01]  /*b840*/  I2FP.F32.S32 R18, R18 ;  /* 0x0000001200127245 */ /* 0x000fe20000201400 */
[----:B------:R-:W-:Y:S01]  /*b850*/  FMUL.FTZ R7, R7, UR31 ;  /* 0x0000001f07077c20 */ /* 0x000fe20008410000 */
[----:B------:R-:W-:Y:S01]  /*b860*/  I2FP.F32.S32 R21, R21 ;  /* 0x0000001500157245 */ /* 0x000fe20000201400 */
[----:B------:R-:W-:Y:S01]  /*b870*/  MUFU.TANH R11, R11 ;  /* 0x0000000b000b7308 */ /* 0x000fe20000002400 */
[----:B---3--:R-:W-:Y:S01]  /*b880*/  IMAD.IADD R23, R242, 0x1, -R17 ;  /* 0x00000001f2177824 */ /* 0x008fe200078e0a11 */
[----:B------:R-:W-:Y:S01]  /*b890*/  I2FP.F32.S32 R20, R20 ;  /* 0x0000001400147245 */ /* 0x000fe20000201400 */
[----:B-----5:R-:W-:Y:S01]  /*b8a0*/  FFMA.FTZ R18, R18, -UR14, R19 ;  /* 0x8000000e12127c23 */ /* 0x020fe20008010013 */
[----:B--2---:R-:W-:Y:S01]  /*b8b0*/  FFMA.FTZ R21, R21, -UR14, R12 ;  /* 0x8000000e15157c23 */ /* 0x004fe2000801000c */
[----:B------:R-:W-:Y:S01]  /*b8c0*/  HMMA.16816.F32.BF16 R192, R28, R190, R192 ;  /* 0x000000be1cc0723c */ /* 0x000fe200000418c0 */
[----:B------:R-:W-:Y:S01]  /*b8d0*/  IABS R23, R23 ;  /* 0x0000001700177213 */ /* 0x000fe20000000000 */
[----:B----4-:R-:W-:Y:S01]  /*b8e0*/  FFMA.FTZ R20, R20, -UR14, R22 ;  /* 0x8000000e14147c23 */ /* 0x010fe20008010016 */
[----:B------:R1:W2:Y:S01]  /*b8f0*/  MUFU.TANH R19, R15 ;  /* 0x0000000f00137308 */ /* 0x0002a20000002400 */
[----:B------:R-:W-:Y:S01]  /*b900*/  FSEL R12, R18, -INF , !P1 ;  /* 0xff800000120c7808 */ /* 0x000fe20004800000 */
[C---:B------:R-:W-:Y:S01]  /*b910*/  VIADD R22, R0.reuse, 0x10 ;  /* 0x0000001000167836 */ /* 0x040fe20000000000 */
[----:B------:R-:W-:Y:S01]  /*b920*/  I2FP.F32.S32 R23, R23 ;  /* 0x0000001700177245 */ /* 0x000fe20000201400 */
[----:B------:R-:W-:Y:S01]  /*b930*/  VIADD R18, R0, 0x11 ;  /* 0x0000001100127836 */ /* 0x000fe20000000000 */
[----:B------:R-:W-:Y:S01]  /*b940*/  ISETP.GE.AND P1, PT, R17, R240, PT ;  /* 0x000000f01100720c */ /* 0x000fe20003f26270 */
[----:B------:R-:W-:Y:S01]  /*b950*/  FMUL.FTZ R184, R184, UR31 ;  /* 0x0000001fb8b87c20 */ /* 0x000fe20008410000 */
[----:B------:R-:W-:Y:S01]  /*b960*/  FMUL.FTZ R186, R186, UR31 ;  /* 0x0000001fbaba7c20 */ /* 0x000fe20008410000 */
[----:B------:R-:W-:Y:S01]  /*b970*/  FFMA.FTZ R13, R23, -UR14, R13 ;  /* 0x8000000e170d7c23 */ /* 0x000fe2000801000d */
[----:B------:R-:W-:Y:S01]  /*b980*/  ISETP.LT.OR P1, PT, R17, R241, P1 ;  /* 0x000000f11100720c */ /* 0x000fe20000f21670 */
[----:B------:R-:W-:Y:S01]  /*b990*/  FMUL.FTZ R23, R9, UR31 ;  /* 0x0000001f09177c20 */ /* 0x000fe20008410000 */
[----:B------:R-:W-:Y:S01]  /*b9a0*/  IMAD.IADD R9, R242, 0x1, -R18 ;  /* 0x00000001f2097824 */ /* 0x000fe200078e0a12 */
[----:B------:R-:W-:Y:S01]  /*b9b0*/  MUFU.TANH R5, R5 ;  /* 0x0000000500057308 */ /* 0x000fe20000002400 */
[----:B------:R-:W-:Y:S01]  /*b9c0*/  FSEL R13, R13, -INF , !P1 ;  /* 0xff8000000d0d7808 */ /* 0x000fe20004800000 */
[----:B------:R-:W-:Y:S01]  /*b9d0*/  FMUL.FTZ R187, R187, UR31 ;  /* 0x0000001fbbbb7c20 */ /* 0x000fe20008410000 */
[-C--:B------:R-:W-:Y:S01]  /*b9e0*/  ISETP.GE.AND P1, PT, R22, R237.reuse, PT ;  /* 0x000000ed1600720c */ /* 0x080fe20003f26270 */
[----:B------:R-:W-:Y:S01]  /*b9f0*/  FMUL.FTZ R181, R181, UR31 ;  /* 0x0000001fb5b57c20 */ /* 0x000fe20008410000 */
[----:B-1----:R-:W-:Y:S01]  /*ba00*/  FSEL R15, R21, -INF , !P0 ;  /* 0xff800000150f7808 */ /* 0x002fe20004000000 */
[----:B------:R-:W-:Y:S01]  /*ba10*/  FMUL.FTZ R21, R10, UR31 ;  /* 0x0000001f0a157c20 */ /* 0x000fe20008410000 */
[----:B------:R-:W-:Y:S01]  /*ba20*/  ISETP.GE.AND P0, PT, R17, R237, PT ;  /* 0x000000ed1100720c */ /* 0x000fe20003f06270 */
[----:B------:R-:W1:Y:S01]  /*ba30*/  MUFU.TANH R23, R23 ;  /* 0x0000001700177308 */ /* 0x000e620000002400 */
[----:B------:R-:W-:Y:S01]  /*ba40*/  FSEL R10, R20, -INF , !P6 ;  /* 0xff800000140a7808 */ /* 0x000fe20007000000 */
[----:B------:R-:W-:Y:S01]  /*ba50*/  FMUL.FTZ R183, R183, UR31 ;  /* 0x0000001fb7b77c20 */ /* 0x000fe20008410000 */
[----:B------:R-:W-:Y:S01]  /*ba60*/  ISETP.LT.OR P0, PT, R17, R238, P0 ;  /* 0x000000ee1100720c */ /* 0x000fe20000701670 */
[----:B------:R-:W-:Y:S01]  /*ba70*/  IMAD.IADD R17, R239, 0x1, -R17 ;  /* 0x00000001ef117824 */ /* 0x000fe200078e0a11 */
[----:B------:R-:W-:Y:S01]  /*ba80*/  ISETP.GE.AND P6, PT, R22, R240, PT ;  /* 0x000000f01600720c */ /* 0x000fe20003fc6270 */
[----:B------:R-:W-:Y:S01]  /*ba90*/  FMUL.FTZ R176, R176, UR31 ;  /* 0x0000001fb0b07c20 */ /* 0x000fe20008410000 */
[----:B------:R-:W-:Y:S01]  /*baa0*/  ISETP.LT.OR P1, PT, R22, R238, P1 ;  /* 0x000000ee1600720c */ /* 0x000fe20000f21670 */
[----:B------:R3:W4:Y:S01]  /*bab0*/  MUFU.TANH R20, R21 ;  /* 0x0000001500147308 */ /* 0x0007220000002400 */
[----:B------:R-:W-:Y:S01]  /*bac0*/  IABS R17, R17 ;  /* 0x0000001100117213 */ /* 0x000fe20000000000 */
[----:B------:R-:W-:Y:S01]  /*bad0*/  FMUL.FTZ R178, R178, UR31 ;  /* 0x0000001fb2b27c20 */ /* 0x000fe20008410000 */
[----:B------:R-:W-:Y:S01]  /*bae0*/  ISETP.LT.OR P6, PT, R22, R241, P6 ;  /* 0x000000f11600720c */ /* 0x000fe200037c1670 */
[----:B------:R-:W-:Y:S01]  /*baf0*/  FMUL.FTZ R177, R177, UR31 ;  /* 0x0000001fb1b17c20 */ /* 0x000fe20008410000 */
[----:B------:R-:W-:Y:S01]  /*bb00*/  I2FP.F32.S32 R17, R17 ;  /* 0x0000001100117245 */ /* 0x000fe20000201400 */
[----:B------:R-:W-:Y:S01]  /*bb10*/  FMUL.FTZ R194, R194, UR31 ;  /* 0x0000001fc2c27c20 */ /* 0x000fe20008410000 */
[----:B------:R-:W-:Y:S01]  /*bb20*/  IABS R9, R9 ;  /* 0x0000000900097213 */ /* 0x000fe20000000000 */
[----:B------:R-:W-:Y:S01]  /*bb30*/  MUFU.TANH R7, R7 ;  /* 0x0000000700077308 */ /* 0x000fe20000002400 */
[----:B------:R-:W-:Y:S01]  /*bb40*/  FMUL.FTZ R179, R179, UR31 ;  /* 0x0000001fb3b37c20 */ /* 0x000fe20008410000 */
[----:B--2---:R-:W-:Y:S01]  /*bb50*/  FFMA.FTZ R17, R17, -UR14, R19 ;  /* 0x8000000e11117c23 */ /* 0x004fe20008010013 */
[----:B------:R-:W-:Y:S01]  /*bb60*/  I2FP.F32.S32 R9, R9 ;  /* 0x0000000900097245 */ /* 0x000fe20000201400 */
[----:B------:R-:W-:Y:S01]  /*bb70*/  FMUL.FTZ R192, R192, UR31 ;  /* 0x0000001fc0c07c20 */ /* 0x000fe20008410000 */
[----:B------:R-:W-:Y:S01]  /*bb80*/  FMUL.FTZ R193, R193, UR31 ;  /* 0x0000001fc1c17c20 */ /* 0x000fe20008410000 */
[----:B------:R-:W-:-:S02]  /*bb90*/  FMUL.FTZ R195, R195, UR31 ;  /* 0x0000001fc3c37c20 */ /* 0x000fc40008410000 */
[----:B-1----:R-:W-:Y:S01]  /*bba0*/  FFMA.FTZ R23, R9, -UR14, R23 ;  /* 0x8000000e09177c23 */ /* 0x002fe20008010017 */
[--C-:B---3--:R-:W-:Y:S01]  /*bbb0*/  IMAD.IADD R21, R242, 0x1, -R22.reuse ;  /* 0x00000001f2157824 */ /* 0x108fe200078e0a16 */
[----:B------:R1:W-:Y:S01]  /*bbc0*/  MUFU.TANH R19, R6 ;  /* 0x0000000600137308 */ /* 0x0003e20000002400 */
[----:B------:R-:W-:Y:S02]  /*bbd0*/  IMAD.IADD R22, R239, 0x1, -R22 ;  /* 0x00000001ef167824 */ /* 0x000fe400078e0a16 */
[----:B------:R-:W-:Y:S01]  /*bbe0*/  VIADD R9, R0, 0x18 ;  /* 0x0000001800097836 */ /* 0x000fe20000000000 */
[----:B------:R-:W-:Y:S02]  /*bbf0*/  IABS R21, R21 ;  /* 0x0000001500157213 */ /* 0x000fe40000000000 */
[----:B------:R-:W-:Y:S02]  /*bc00*/  IABS R22, R22 ;  /* 0x0000001600167213 */ /* 0x000fe40000000000 */
[----:B------:R-:W-:Y:S01]  /*bc10*/  I2FP.F32.S32 R21, R21 ;  /* 0x0000001500157245 */ /* 0x000fe20000201400 */
[----:B------:R-:W-:Y:S01]  /*bc20*/  MUFU.TANH R187, R187 ;  /* 0x000000bb00bb7308 */ /* 0x000fe20000002400 */
[----:B------:R-:W-:-:S03]  /*bc30*/  I2FP.F32.S32 R22, R22 ;  /* 0x0000001600167245 */ /* 0x000fc60000201400 */
[----:B------:R-:W-:Y:S01]  /*bc40*/  FFMA.FTZ R21, R21, -UR14, R8 ;  /* 0x8000000e15157c23 */ /* 0x000fe20008010008 */
[----:B------:R-:W-:Y:S01]  /*bc50*/  FSEL R8, R17, -INF , !P0 ;  /* 0xff80000011087808 */ /* 0x000fe20004000000 */
[----:B------:R-:W-:Y:S01]  /*bc60*/  FMUL.FTZ R17, R4, UR31 ;  /* 0x0000001f04117c20 */ /* 0x000fe20008410000 */
[----:B------:R-:W-:Y:S01]  /*bc70*/  ISETP.GE.AND P0, PT, R18, R240, PT ;  /* 0x000000f01200720c */ /* 0x000fe20003f06270 */
[----:B----4-:R-:W-:Y:S01]  /*bc80*/  FFMA.FTZ R20, R22, -UR14, R20 ;  /* 0x8000000e16147c23 */ /* 0x010fe20008010014 */
[----:B------:R-:W-:Y:S01]  /*bc90*/  FSEL R189, R21, -INF , !P6 ;  /* 0xff80000015bd7808 */ /* 0x000fe20007000000 */
[----:B-1----:R-:W-:Y:S01]  /*bca0*/  IMAD.IADD R6, R242, 0x1, -R9 ;  /* 0x00000001f2067824 */ /* 0x002fe200078e0a09 */
[C---:B------:R-:W-:Y:S01]  /*bcb0*/  ISETP.GE.AND P6, PT, R18.reuse, R237, PT ;  /* 0x000000ed1200720c */ /* 0x040fe20003fc6270 */
[----:B------:R-:W1:Y:S01]  /*bcc0*/  MUFU.TANH R17, R17 ;  /* 0x0000001100117308 */ /* 0x000e620000002400 */
[----:B------:R-:W-:Y:S01]  /*bcd0*/  ISETP.LT.OR P0, PT, R18, R241, P0 ;  /* 0x000000f11200720c */ /* 0x000fe20000701670 */
[----:B------:R-:W-:Y:S01]  /*bce0*/  VIADD R4, R0, 0x19 ;  /* 0x0000001900047836 */ /* 0x000fe20000000000 */
[----:B------:R-:W-:Y:S01]  /*bcf0*/  ISETP.LT.OR P6, PT, R18, R238, P6 ;  /* 0x000000ee1200720c */ /* 0x000fe200037c1670 */
[----:B------:R-:W-:Y:S01]  /*bd00*/  IMAD.IADD R18, R239, 0x1, -R18 ;  /* 0x00000001ef127824 */ /* 0x000fe200078e0a12 */
[----:B------:R-:W-:Y:S01]  /*bd10*/  FSEL R30, R20, -INF , !P1 ;  /* 0xff800000141e7808 */ /* 0x000fe20004800000 */
[----:B------:R-:W-:Y:S01]  /*bd20*/  IMAD.IADD R20, R242, 0x1, -R4 ;  /* 0x00000001f2147824 */ /* 0x000fe200078e0a04 */
[----:B------:R-:W-:Y:S01]  /*bd30*/  FSEL R188, R23, -INF , !P0 ;  /* 0xff80000017bc7808 */ /* 0x000fe20004000000 */
[----:B------:R-:W-:Y:S01]  /*bd40*/  MUFU.TANH R181, R181 ;  /* 0x000000b500b57308 */ /* 0x000fe20000002400 */
[----:B------:R-:W-:-:S02]  /*bd50*/  ISETP.GE.AND P1, PT, R9, R240, PT ;  /* 0x000000f00900720c */ /* 0x000fc40003f26270 */
[C---:B------:R-:W-:Y:S02]  /*bd60*/  ISETP.GE.AND P0, PT, R9.reuse, R237, PT ;  /* 0x000000ed0900720c */ /* 0x040fe40003f06270 */
[----:B------:R-:W-:Y:S02]  /*bd70*/  IABS R18, R18 ;  /* 0x0000001200127213 */ /* 0x000fe40000000000 */
[C---:B------:R-:W-:Y:S01]  /*bd80*/  ISETP.LT.OR P1, PT, R9.reuse, R241, P1 ;  /* 0x000000f10900720c */ /* 0x040fe20000f21670 */
[----:B------:R-:W-:Y:S01]  /*bd90*/  MUFU.TANH R183, R183 ;  /* 0x000000b700b77308 */ /* 0x000fe20000002400 */
[----:B------:R-:W-:Y:S01]  /*bda0*/  ISETP.LT.OR P0, PT, R9, R238, P0 ;  /* 0x000000ee0900720c */ /* 0x000fe20000701670 */
[----:B------:R-:W-:Y:S01]  /*bdb0*/  IMAD.IADD R9, R239, 0x1, -R9 ;  /* 0x00000001ef097824 */ /* 0x000fe200078e0a09 */
[----:B------:R-:W-:Y:S02]  /*bdc0*/  IABS R6, R6 ;  /* 0x0000000600067213 */ /* 0x000fe40000000000 */
[----:B------:R-:W-:-:S02]  /*bdd0*/  I2FP.F32.S32 R18, R18 ;  /* 0x0000001200127245 */ /* 0x000fc40000201400 */
[----:B------:R-:W-:Y:S01]  /*bde0*/  I2FP.F32.S32 R6, R6 ;  /* 0x0000000600067245 */ /* 0x000fe20000201400 */
[----:B------:R-:W-:Y:S01]  /*bdf0*/  MUFU.TANH R177, R177 ;  /* 0x000000b100b17308 */ /* 0x000fe20000002400 */
[----:B------:R-:W-:Y:S01]  /*be00*/  IABS R9, R9 ;  /* 0x0000000900097213 */ /* 0x000fe20000000000 */
[----:B------:R-:W-:Y:S01]  /*be10*/  FFMA.FTZ R11, R18, -UR14, R11 ;  /* 0x8000000e120b7c23 */ /* 0x000fe2000801000b */
[----:B------:R-:W-:Y:S01]  /*be20*/  IABS R20, R20 ;  /* 0x0000001400147213 */ /* 0x000fe20000000000 */
[----:B-1----:R-:W-:Y:S01]  /*be30*/  FFMA.FTZ R6, R6, -UR14, R17 ;  /* 0x8000000e06067c23 */ /* 0x002fe20008010011 */
[----:B------:R-:W-:Y:S02]  /*be40*/  I2FP.F32.S32 R9, R9 ;  /* 0x0000000900097245 */ /* 0x000fe40000201400 */
[----:B------:R-:W-:Y:S01]  /*be50*/  I2FP.F32.S32 R20, R20 ;  /* 0x0000001400147245 */ /* 0x000fe20000201400 */
[----:B------:R-:W-:Y:S01]  /*be60*/  MUFU.TANH R194, R194 ;  /* 0x000000c200c27308 */ /* 0x000fe20000002400 */
[----:B------:R-:W-:Y:S01]  /*be70*/  FSEL R29, R11, -INF , !P6 ;  /* 0xff8000000b1d7808 */ /* 0x000fe20007000000 */
[----:B------:R-:W-:Y:S01]  /*be80*/  FFMA.FTZ R9, R9, -UR14, R19 ;  /* 0x8000000e09097c23 */ /* 0x000fe20008010013 */
[----:B------:R-:W-:Y:S01]  /*be90*/  ISETP.GE.AND P6, PT, R4, R240, PT ;  /* 0x000000f00400720c */ /* 0x000fe20003fc6270 */
[----:B------:R-:W-:Y:S01]  /*bea0*/  FFMA.FTZ R20, R20, -UR14, R5 ;  /* 0x8000000e14147c23 */ /* 0x000fe20008010005 */
[----:B------:R-:W-:Y:S01]  /*beb0*/  FSEL R35, R6, -INF , !P1 ;  /* 0xff80000006237808 */ /* 0x000fe20004800000 */
[----:B------:R-:W-:Y:S01]  /*bec0*/  VIADD R5, R0, 0x20 ;  /* 0x0000002000057836 */ /* 0x000fe20000000000 */
[C---:B------:R-:W-:Y:S01]  /*bed0*/  ISETP.GE.AND P1, PT, R4.reuse, R237, PT ;  /* 0x000000ed0400720c */ /* 0x040fe20003f26270 */
[----:B------:R-:W1:Y:S01]  /*bee0*/  MUFU.TANH R11, R184 ;  /* 0x000000b8000b7308 */ /* 0x000e620000002400 */
[----:B------:R-:W-:Y:S01]  /*bef0*/  ISETP.LT.OR P6, PT, R4, R241, P6 ;  /* 0x000000f10400720c */ /* 0x000fe200037c1670 */
[----:B------:R-:W-:Y:S01]  /*bf00*/  IMAD.IADD R17, R242, 0x1, -R5 ;  /* 0x00000001f2117824 */ /* 0x000fe200078e0a05 */
[----:B------:R-:W-:Y:S01]  /*bf10*/  ISETP.LT.OR P1, PT, R4, R238, P1 ;  /* 0x000000ee0400720c */ /* 0x000fe20000f21670 */
[----:B------:R-:W-:Y:S01]  /*bf20*/  IMAD.IADD R4, R239, 0x1, -R4 ;  /* 0x00000001ef047824 */ /* 0x000fe200078e0a04 */
[----:B------:R-:W-:Y:S01]  /*bf30*/  FSEL R28, R9, -INF , !P0 ;  /* 0xff800000091c7808 */ /* 0x000fe20004000000 */
[----:B------:R-:W-:Y:S01]  /*bf40*/  FMUL.FTZ R19, R185, UR31 ;  /* 0x0000001fb9137c20 */ /* 0x000fe20008410000 */
[----:B------:R-:W-:Y:S01]  /*bf50*/  FSEL R31, R20, -INF , !P6 ;  /* 0xff800000141f7808 */ /* 0x000fe20007000000 */
[----:B------:R-:W2:Y:S01]  /*bf60*/  MUFU.TANH R9, R186 ;  /* 0x000000ba00097308 */ /* 0x000ea20000002400 */
[C---:B------:R-:W-:Y:S01]  /*bf70*/  ISETP.GE.AND P0, PT, R5.reuse, R240, PT ;  /* 0x000000f00500720c */ /* 0x040fe20003f06270 */
[----:B------:R-:W-:Y:S01]  /*bf80*/  VIADD R6, R0, 0x21 ;  /* 0x0000002100067836 */ /* 0x000fe20000000000 */
[----:B------:R-:W-:-:S02]  /*bf90*/  ISETP.GE.AND P6, PT, R5, R237, PT ;  /* 0x000000ed0500720c */ /* 0x000fc40003fc6270 */
[C---:B------:R-:W-:Y:S01]  /*bfa0*/  ISETP.LT.OR P0, PT, R5.reuse, R241, P0 ;  /* 0x000000f10500720c */ /* 0x040fe20000701670 */
[----:B------:R-:W-:Y:S01]  /*bfb0*/  IMAD.IADD R18, R242, 0x1, -R6 ;  /* 0x00000001f2127824 */ /* 0x000fe200078e0a06 */
[----:B------:R-:W-:Y:S01]  /*bfc0*/  BAR.SYNC.DEFER_BLOCKING 0x0 ;  /* 0x0000000000007b1d */ /* 0x000fe20000010000 */
[----:B------:R-:W-:Y:S01]  /*bfd0*/  ISETP.LT.OR P6, PT, R5, R238, P6 ;  /* 0x000000ee0500720c */ /* 0x000fe200037c1670 */
[----:B------:R-:W-:Y:S01]  /*bfe0*/  IMAD.IADD R5, R239, 0x1, -R5 ;  /* 0x00000001ef057824 */ /* 0x000fe200078e0a05 */
[----:B------:R-:W-:Y:S02]  /*bff0*/  IABS R4, R4 ;  /* 0x0000000400047213 */ /* 0x000fe40000000000 */
[----:B------:R-:W-:Y:S01]  /*c000*/  IABS R17, R17 ;  /* 0x0000001100117213 */ /* 0x000fe20000000000 */
[----:B------:R-:W3:Y:S01]  /*c010*/  MUFU.TANH R19, R19 ;  /* 0x0000001300137308 */ /* 0x000ee20000002400 */
[----:B------:R-:W-:Y:S02]  /*c020*/  I2FP.F32.S32 R4, R4 ;  /* 0x0000000400047245 */ /* 0x000fe40000201400 */
[----:B------:R-:W-:-:S02]  /*c030*/  I2FP.F32.S32 R17, R17 ;  /* 0x0000001100117245 */ /* 0x000fc40000201400 */
[----:B------:R-:W-:Y:S01]  /*c040*/  IABS R5, R5 ;  /* 0x0000000500057213 */ /* 0x000fe20000000000 */
[----:B------:R-:W-:Y:S01]  /*c050*/  FFMA.FTZ R4, R4, -UR14, R7 ;  /* 0x8000000e04047c23 */ /* 0x000fe20008010007 */
[----:B------:R-:W-:Y:S01]  /*c060*/  IABS R18, R18 ;  /* 0x0000001200127213 */ /* 0x000fe20000000000 */
[----:B-1----:R-:W-:Y:S01]  /*c070*/  FFMA.FTZ R11, R17, -UR14, R11 ;  /* 0x8000000e110b7c23 */ /* 0x002fe2000801000b */
[----:B------:R-:W-:Y:S01]  /*c080*/  I2FP.F32.S32 R5, R5 ;  /* 0x0000000500057245 */ /* 0x000fe20000201400 */
[----:B------:R-:W-:Y:S01]  /*c090*/  VIADD R7, R0, 0x28 ;  /* 0x0000002800077836 */ /* 0x000fe20000000000 */
[----:B------:R-:W-:Y:S01]  /*c0a0*/  FSEL R34, R4, -INF , !P1 ;  /* 0xff80000004227808 */ /* 0x000fe20004800000 */
[----:B------:R-:W-:Y:S01]  /*c0b0*/  VIADD R4, R0, 0x29 ;  /* 0x0000002900047836 */ /* 0x000fe20000000000 */
[----:B------:R-:W-:Y:S01]  /*c0c0*/  FSEL R33, R11, -INF , !P0 ;  /* 0xff8000000b217808 */ /* 0x000fe20004000000 */
[----:B--2---:R-:W-:Y:S01]  /*c0d0*/  FFMA.FTZ R5, R5, -UR14, R9 ;  /* 0x8000000e05057c23 */ /* 0x004fe20008010009 */
[----:B------:R-:W-:Y:S01]  /*c0e0*/  ISETP.GE.AND P1, PT, R6, R240, PT ;  /* 0x000000f00600720c */ /* 0x000fe20003f26270 */
[----:B------:R-:W-:Y:S01]  /*c0f0*/  FMUL.FTZ R9, R180, UR31 ;  /* 0x0000001fb4097c20 */ /* 0x000fe20008410000 */
[----:B------:R-:W-:Y:S01]  /*c100*/  ISETP.GE.AND P0, PT, R6, R237, PT ;  /* 0x000000ed0600720c */ /* 0x000fe20003f06270 */
[----:B------:R-:W-:Y:S01]  /*c110*/  FMUL.FTZ R11, R182, UR31 ;  /* 0x0000001fb60b7c20 */ /* 0x000fe20008410000 */
[----:B------:R-:W-:Y:S01]  /*c120*/  I2FP.F32.S32 R18, R18 ;  /* 0x0000001200127245 */ /* 0x000fe20000201400 */
[----:B------:R-:W-:Y:S01]  /*c130*/  IMAD.IADD R17, R242, 0x1, -R4 ;  /* 0x00000001f2117824 */ /* 0x000fe200078e0a04 */
[C---:B------:R-:W-:Y:S01]  /*c140*/  ISETP.LT.OR P1, PT, R6.reuse, R241, P1 ;  /* 0x000000f10600720c */ /* 0x040fe20000f21670 */
[----:B------:R-:W1:Y:S01]  /*c150*/  MUFU.TANH R9, R9 ;  /* 0x0000000900097308 */ /* 0x000e620000002400 */
[----:B------:R-:W-:Y:S01]  /*c160*/  ISETP.LT.OR P0, PT, R6, R238, P0 ;  /* 0x000000ee0600720c */ /* 0x000fe20000701670 */
[----:B------:R-:W-:-:S02]  /*c170*/  IMAD.IADD R6, R239, 0x1, -R6 ;  /* 0x00000001ef067824 */ /* 0x000fc400078e0a06 */
[----:B---3--:R-:W-:Y:S01]  /*c180*/  FFMA.FTZ R18, R18, -UR14, R19 ;  /* 0x8000000e12127c23 */ /* 0x008fe20008010013 */
[----:B------:R-:W-:Y:S01]  /*c190*/  FSEL R199, R5, -INF , !P6 ;  /* 0xff80000005c77808 */ /* 0x000fe20007000000 */
[----:B------:R-:W-:Y:S01]  /*c1a0*/  IMAD.IADD R5, R242, 0x1, -R7 ;  /* 0x00000001f2057824 */ /* 0x000fe200078e0a07 */
[C---:B------:R-:W-:Y:S02]  /*c1b0*/  ISETP.GE.AND P6, PT, R7.reuse, R240, PT ;  /* 0x000000f00700720c */ /* 0x040fe40003fc6270 */
[----:B------:R-:W-:Y:S01]  /*c1c0*/  IABS R6, R6 ;  /* 0x0000000600067213 */ /* 0x000fe20000000000 */
[----:B------:R-:W2:Y:S01]  /*c1d0*/  MUFU.TANH R11, R11 ;  /* 0x0000000b000b7308 */ /* 0x000ea20000002400 */
[----:B------:R-:W-:Y:S02]  /*c1e0*/  FSEL R32, R18, -INF , !P1 ;  /* 0xff80000012207808 */ /* 0x000fe40004800000 */
[----:B------:R-:W-:Y:S02]  /*c1f0*/  ISETP.GE.AND P1, PT, R7, R237, PT ;  /* 0x000000ed0700720c */ /* 0x000fe40003f26270 */
[----:B------:R-:W-:-:S02]  /*c200*/  IABS R5, R5 ;  /* 0x0000000500057213 */ /* 0x000fc40000000000 */
[----:B------:R-:W-:Y:S01]  /*c210*/  I2FP.F32.S32 R6, R6 ;  /* 0x0000000600067245 */ /* 0x000fe20000201400 */
[----:B------:R-:W-:Y:S01]  /*c220*/  MUFU.TANH R193, R193 ;  /* 0x000000c100c17308 */ /* 0x000fe20000002400 */
[C---:B------:R-:W-:Y:S02]  /*c230*/  ISETP.LT.OR P6, PT, R7.reuse, R241, P6 ;  /* 0x000000f10700720c */ /* 0x040fe400037c1670 */
[----:B------:R-:W-:Y:S01]  /*c240*/  ISETP.LT.OR P1, PT, R7, R238, P1 ;  /* 0x000000ee0700720c */ /* 0x000fe20000f21670 */
[----:B------:R-:W-:Y:S01]  /*c250*/  IMAD.IADD R7, R239, 0x1, -R7 ;  /* 0x00000001ef077824 */ /* 0x000fe200078e0a07 */
[----:B------:R-:W-:Y:S01]  /*c260*/  I2FP.F32.S32 R5, R5 ;  /* 0x0000000500057245 */ /* 0x000fe20000201400 */
[----:B------:R-:W-:Y:S01]  /*c270*/  FFMA.FTZ R6, R6, -UR14, R187 ;  /* 0x8000000e06067c23 */ /* 0x000fe200080100bb */
[----:B------:R-:W-:Y:S01]  /*c280*/  IABS R17, R17 ;  /* 0x0000001100117213 */ /* 0x000fe20000000000 */
[----:B------:R-:W-:Y:S01]  /*c290*/  MUFU.TANH R195, R195 ;  /* 0x000000c300c37308 */ /* 0x000fe20000002400 */
[----:B------:R-:W-:Y:S01]  /*c2a0*/  IABS R7, R7 ;  /* 0x0000000700077213 */ /* 0x000fe20000000000 */
[----:B-1----:R-:W-:Y:S01]  /*c2b0*/  FFMA.FTZ R5, R5, -UR14, R9 ;  /* 0x8000000e05057c23 */ /* 0x002fe20008010009 */
[----:B------:R-:W-:Y:S01]  /*c2c0*/  I2FP.F32.S32 R17, R17 ;  /* 0x0000001100117245 */ /* 0x000fe20000201400 */
[----:B------:R-:W-:Y:S01]  /*c2d0*/  VIADD R9, R0, 0x30 ;  /* 0x0000003000097836 */ /* 0x000fe20000000000 */
[----:B------:R-:W-:-:S02]  /*c2e0*/  FSEL R198, R6, -INF , !P0 ;  /* 0xff80000006c67808 */ /* 0x000fc40004000000 */
[----:B------:R-:W-:Y:S01]  /*c2f0*/  ISETP.GE.AND P0, PT, R4, R240, PT ;  /* 0x000000f00400720c */ /* 0x000fe20003f06270 */
[----:B------:R-:W-:Y:S01]  /*c300*/  FFMA.FTZ R17, R17, -UR14, R181 ;  /* 0x8000000e11117c23 */ /* 0x000fe200080100b5 */
[----:B------:R-:W-:Y:S01]  /*c310*/  I2FP.F32.S32 R7, R7 ;  /* 0x0000000700077245 */ /* 0x000fe20000201400 */
[----:B------:R-:W1:Y:S01]  /*c320*/  MUFU.TANH R6, R176 ;  /* 0x000000b000067308 */ /* 0x000e620000002400 */
[----:B------:R-:W-:Y:S01]  /*c330*/  FSEL R204, R5, -INF , !P6 ;  /* 0xff80000005cc7808 */ /* 0x000fe20007000000 */
[----:B------:R-:W-:Y:S01]  /*c340*/  VIADD R5, R0, 0x31 ;  /* 0x0000003100057836 */ /* 0x000fe20000000000 */
[C---:B------:R-:W-:Y:S01]  /*c350*/  ISETP.GE.AND P6, PT, R4.reuse, R237, PT ;  /* 0x000000ed0400720c */ /* 0x040fe20003fc6270 */
[----:B--2---:R-:W-:Y:S01]  /*c360*/  FFMA.FTZ R7, R7, -UR14, R11 ;  /* 0x8000000e07077c23 */ /* 0x004fe2000801000b */
[C---:B------:R-:W-:Y:S01]  /*c370*/  ISETP.LT.OR P0, PT, R4.reuse, R241, P0 ;  /* 0x000000f10400720c */ /* 0x040fe20000701670 */
[C-C-:B------:R-:W-:Y:S01]  /*c380*/  IMAD.IADD R11, R239.reuse, 0x1, -R9.reuse ;  /* 0x00000001ef0b7824 */ /* 0x140fe200078e0a09 */
[----:B------:R-:W-:Y:S01]  /*c390*/  ISETP.LT.OR P6, PT, R4, R238, P6 ;  /* 0x000000ee0400720c */ /* 0x000fe200037c1670 */
[----:B------:R-:W-:Y:S01]  /*c3a0*/  IMAD.IADD R4, R239, 0x1, -R4 ;  /* 0x00000001ef047824 */ /* 0x000fe200078e0a04 */
[----:B------:R-:W-:Y:S01]  /*c3b0*/  FSEL R201, R17, -INF , !P0 ;  /* 0xff80000011c97808 */ /* 0x000fe20004000000 */
[C---:B------:R-:W-:Y:S01]  /*c3c0*/  IMAD.IADD R17, R242.reuse, 0x1, -R9 ;  /* 0x00000001f2117824 */ /* 0x040fe200078e0a09 */
[----:B------:R-:W-:Y:S01]  /*c3d0*/  FSEL R197, R7, -INF , !P1 ;  /* 0xff80000007c57808 */ /* 0x000fe20004800000 */
[----:B------:R-:W-:Y:S01]  /*c3e0*/  IMAD.IADD R18, R242, 0x1, -R5 ;  /* 0x00000001f2127824 */ /* 0x000fe200078e0a05 */
[----:B------:R-:W2:Y:S01]  /*c3f0*/  MUFU.TANH R7, R178 ;  /* 0x000000b200077308 */ /* 0x000ea20000002400 */
[----:B------:R-:W-:-:S02]  /*c400*/  IABS R4, R4 ;  /* 0x0000000400047213 */ /* 0x000fc40000000000 */
[----:B------:R-:W-:Y:S02]  /*c410*/  IABS R17, R17 ;  /* 0x0000001100117213 */ /* 0x000fe40000000000 */
[----:B------:R-:W-:Y:S02]  /*c420*/  I2FP.F32.S32 R4, R4 ;  /* 0x0000000400047245 */ /* 0x000fe40000201400 */
[----:B------:R-:W-:Y:S02]  /*c430*/  I2FP.F32.S32 R17, R17 ;  /* 0x0000001100117245 */ /* 0x000fe40000201400 */
[----:B------:R-:W-:Y:S01]  /*c440*/  ISETP.GE.AND P1, PT, R9, R240, PT ;  /* 0x000000f00900720c */ /* 0x000fe20003f26270 */
[----:B------:R-:W-:Y:S01]  /*c450*/  FFMA.FTZ R4, R4, -UR14, R183 ;  /* 0x8000000e04047c23 */ /* 0x000fe200080100b7 */
[----:B------:R-:W-:Y:S01]  /*c460*/  IABS R11, R11 ;  /* 0x0000000b000b7213 */ /* 0x000fe20000000000 */
[----:B-1----:R-:W-:Y:S01]  /*c470*/  FFMA.FTZ R6, R17, -UR14, R6 ;  /* 0x8000000e11067c23 */ /* 0x002fe20008010006 */
[----:B------:R-:W-:-:S02]  /*c480*/  ISETP.LT.OR P1, PT, R9, R241, P1 ;  /* 0x000000f10900720c */ /* 0x000fc40000f21670 */
[----:B------:R-:W-:Y:S02]  /*c490*/  I2FP.F32.S32 R11, R11 ;  /* 0x0000000b000b7245 */ /* 0x000fe40000201400 */
[-C--:B------:R-:W-:Y:S02]  /*c4a0*/  ISETP.GE.AND P0, PT, R9, R237.reuse, PT ;  /* 0x000000ed0900720c */ /* 0x080fe40003f06270 */
[----:B------:R-:W-:Y:S01]  /*c4b0*/  IABS R18, R18 ;  /* 0x0000001200127213 */ /* 0x000fe20000000000 */
[----:B--2---:R-:W-:Y:S01]  /*c4c0*/  FFMA.FTZ R7, R11, -UR14, R7 ;  /* 0x8000000e0b077c23 */ /* 0x004fe20008010007 */
[----:B------:R-:W-:Y:S01]  /*c4d0*/  FSEL R196, R4, -INF , !P6 ;  /* 0xff80000004c47808 */ /* 0x000fe20007000000 */
[----:B------:R-:W-:Y:S01]  /*c4e0*/  VIADD R4, R0, 0x38 ;  /* 0x0000003800047836 */ /* 0x000fe20000000000 */
[----:B------:R-:W-:Y:S01]  /*c4f0*/  FSEL R184, R6, -INF , !P1 ;  /* 0xff80000006b87808 */ /* 0x000fe20004800000 */
[----:B------:R-:W-:Y:S01]  /*c500*/  VIADD R0, R0, 0x39 ;  /* 0x0000003900007836 */ /* 0x000fe20000000000 */
[C---:B------:R-:W-:Y:S01]  /*c510*/  ISETP.GE.AND P6, PT, R5.reuse, R240, PT ;  /* 0x000000f00500720c */ /* 0x040fe20003fc6270 */
[----:B------:R1:W2:Y:S01]  /*c520*/  MUFU.TANH R6, R179 ;  /* 0x000000b300067308 */ /* 0x0002a20000002400 */
[----:B------:R-:W-:Y:S01]  /*c530*/  ISETP.GE.AND P1, PT, R5, R237, PT ;  /* 0x000000ed0500720c */ /* 0x000fe20003f26270 */
[--C-:B------:R-:W-:Y:S01]  /*c540*/  IMAD.IADD R11, R242, 0x1, -R4.reuse ;  /* 0x00000001f20b7824 */ /* 0x100fe200078e0a04 */
[----:B------:R-:W-:Y:S01]  /*c550*/  ISETP.LT.OR P0, PT, R9, R238, P0 ;  /* 0x000000ee0900720c */ /* 0x000fe20000701670 */
[----:B------:R-:W-:Y:S01]  /*c560*/  IMAD.IADD R9, R239, 0x1, -R4 ;  /* 0x00000001ef097824 */ /* 0x000fe200078e0a04 */
[----:B------:R-:W-:-:S02]  /*c570*/  I2FP.F32.S32 R18, R18 ;  /* 0x0000001200127245 */ /* 0x000fc40000201400 */
[C---:B------:R-:W-:Y:S02]  /*c580*/  ISETP.LT.OR P6, PT, R5.reuse, R241, P6 ;  /* 0x000000f10500720c */ /* 0x040fe400037c1670 */
[----:B------:R-:W-:Y:S01]  /*c590*/  ISETP.LT.OR P1, PT, R5, R238, P1 ;  /* 0x000000ee0500720c */ /* 0x000fe20000f21670 */
[----:B------:R-:W-:Y:S02]  /*c5a0*/  IMAD.IADD R5, R239, 0x1, -R5 ;  /* 0x00000001ef057824 */ /* 0x000fe400078e0a05 */
[----:B------:R-:W-:Y:S01]  /*c5b0*/  FFMA.FTZ R18, R18, -UR14, R177 ;  /* 0x8000000e12127c23 */ /* 0x000fe200080100b1 */
[----:B------:R-:W-:Y:S02]  /*c5c0*/  IABS R9, R9 ;  /* 0x0000000900097213 */ /* 0x000fe40000000000 */
[----:B------:R-:W-:Y:S02]  /*c5d0*/  IABS R11, R11 ;  /* 0x0000000b000b7213 */ /* 0x000fe40000000000 */
[----:B------:R-:W-:-:S02]  /*c5e0*/  IABS R5, R5 ;  /* 0x0000000500057213 */ /* 0x000fc40000000000 */
[----:B-1----:R-:W-:Y:S02]  /*c5f0*/  FSEL R179, R7, -INF , !P0 ;  /* 0xff80000007b37808 */ /* 0x002fe40004000000 */
[----:B------:R-:W1:Y:S01]  /*c600*/  MUFU.TANH R7, R192 ;  /* 0x000000c000077308 */ /* 0x000e620000002400 */
[----:B------:R-:W-:Y:S02]  /*c610*/  FSEL R183, R18, -INF , !P6 ;  /* 0xff80000012b77808 */ /* 0x000fe40007000000 */
[----:B------:R-:W-:Y:S02]  /*c620*/  I2FP.F32.S32 R9, R9 ;  /* 0x0000000900097245 */ /* 0x000fe40000201400 */
[C---:B------:R-:W-:Y:S02]  /*c630*/  ISETP.GE.AND P0, PT, R4.reuse, R240, PT ;  /* 0x000000f00400720c */ /* 0x040fe40003f06270 */
[----:B------:R-:W-:Y:S01]  /*c640*/  ISETP.GE.AND P6, PT, R4, R237, PT ;  /* 0x000000ed0400720c */ /* 0x000fe20003fc6270 */
[----:B------:R-:W-:Y:S01]  /*c650*/  FFMA.FTZ R9, R9, -UR14, R194 ;  /* 0x8000000e09097c23 */ /* 0x000fe200080100c2 */
[----:B------:R-:W-:-:S02]  /*c660*/  I2FP.F32.S32 R5, R5 ;  /* 0x0000000500057245 */ /* 0x000fc40000201400 */
[C---:B------:R-:W-:Y:S02]  /*c670*/  ISETP.LT.OR P0, PT, R4.reuse, R241, P0 ;  /* 0x000000f10400720c */ /* 0x040fe40000701670 */
[----:B------:R-:W-:Y:S01]  /*c680*/  ISETP.LT.OR P6, PT, R4, R238, P6 ;  /* 0x000000ee0400720c */ /* 0x000fe200037c1670 */
[----:B--2---:R-:W-:Y:S01]  /*c690*/  FFMA.FTZ R5, R5, -UR14, R6 ;  /* 0x8000000e05057c23 */ /* 0x004fe20008010006 */
[--C-:B------:R-:W-:Y:S01]  /*c6a0*/  IMAD.IADD R4, R242, 0x1, -R0.reuse ;  /* 0x00000001f2047824 */ /* 0x100fe200078e0a00 */
[----:B------:R-:W-:Y:S01]  /*c6b0*/  I2FP.F32.S32 R11, R11 ;  /* 0x0000000b000b7245 */ /* 0x000fe20000201400 */
[----:B------:R-:W-:Y:S01]  /*c6c0*/  IMAD.IADD R6, R239, 0x1, -R0 ;  /* 0x00000001ef067824 */ /* 0x000fe200078e0a00 */
[----:B------:R-:W-:Y:S02]  /*c6d0*/  FSEL R176, R9, -INF , !P6 ;  /* 0xff80000009b07808 */ /* 0x000fe40007000000 */
[----:B------:R-:W-:Y:S01]  /*c6e0*/  IABS R4, R4 ;  /* 0x0000000400047213 */ /* 0x000fe20000000000 */
[----:B-1----:R-:W-:Y:S01]  /*c6f0*/  FFMA.FTZ R7, R11, -UR14, R7 ;  /* 0x8000000e0b077c23 */ /* 0x002fe20008010007 */
[----:B------:R-:W-:-:S02]  /*c700*/  PLOP3.LUT P6, PT, PT, PT, UP0, 0x80, 0x0 ;  /* 0x000000000000781c */ /* 0x000fc40003fcf008 */
[----:B------:R-:W-:Y:S02]  /*c710*/  IABS R6, R6 ;  /* 0x0000000600067213 */ /* 0x000fe40000000000 */
[----:B------:R-:W-:Y:S02]  /*c720*/  I2FP.F32.S32 R180, R4 ;  /* 0x0000000400b47245 */ /* 0x000fe40000201400 */
[----:B------:R-:W-:Y:S02]  /*c730*/  I2FP.F32.S32 R4, R6 ;  /* 0x0000000600047245 */ /* 0x000fe40000201400 */
[----:B------:R-:W-:Y:S01]  /*c740*/  FSEL R178, R5, -INF , !P1 ;  /* 0xff80000005b27808 */ /* 0x000fe20004800000 */
[----:B------:R-:W-:Y:S01]  /*c750*/  FFMA.FTZ R180, R180, -UR14, R193 ;  /* 0x8000000eb4b47c23 */ /* 0x000fe200080100c1 */
[----:B------:R-:W-:Y:S01]  /*c760*/  FSEL R182, R7, -INF , !P0 ;  /* 0xff80000007b67808 */ /* 0x000fe20004000000 */
[----:B------:R-:W-:Y:S01]  /*c770*/  FFMA.FTZ R4, R4, -UR14, R195 ;  /* 0x8000000e04047c23 */ /* 0x000fe200080100c3 */
[----:B------:R-:W-:-:S02]  /*c780*/  ISETP.GE.AND P1, PT, R0, R240, PT ;  /* 0x000000f00000720c */ /* 0x000fc40003f26270 */
        /* <DEDUP_REMOVED lines=81> */
.L_x_7896:
[----:B------:R-:W-:-:S04]  /*cca0*/  ULEA UR16, -UR10, URZ, 0x6 ;  /* 0x0000003f0a107291 */ /* 0x000fc8000f8e313f */
[----:B------:R-:W-:-:S12]  /*ccb0*/  USHF.R.S32.HI UR9, URZ, 0x1f, UR16 ;  /* 0x0000001f3f097899 */ /* 0x000fd80008011410 */
.L_x_7897:
[C---:B------:R-:W-:Y:S01]  /*ccc0*/  @!P4 IADD3 R4, P0, R200.reuse, UR16, RZ ;  /* 0x00000010c804cc10 */ /* 0x040fe2000ff1e0ff */
[----:B------:R-:W-:Y:S01]  /*ccd0*/  UIADD3 UR4, UP1, UP0, UR28, UR16, UR28 ;  /* 0x000000101c047290 */ /* 0x000fe2000f83e01c */
[----:B------:R-:W-:Y:S01]  /*cce0*/  @!P3 IADD3 R6, P1, R200, UR16, RZ ;  /* 0x00000010c806bc10 */ /* 0x000fe2000ff3e0ff */
[----:B------:R1:W-:Y:S01]  /*ccf0*/  @P5 STS.128 [R235+0x8000], RZ ;  /* 0x008000ffeb005388 */ /* 0x0003e20000000c00 */
[----:B------:R-:W-:Y:S01]  /*cd00*/  @!P4 IADD3.X R0, R165, UR9, RZ, P0, !PT ;  /* 0x00000009a500cc10 */ /* 0x000fe200087fe4ff */
[----:B------:R-:W-:Y:S01]  /*cd10*/  UIADD3.X UR8, UR25, UR9, UR25, UP1, UP0 ;  /* 0x0000000919087290 */ /* 0x000fe20008fe0419 */
[C---:B------:R-:W-:Y:S01]  /*cd20*/  @!P4 LEA R186, P0, R4.reuse, UR18, 0x1 ;  /* 0x0000001204bacc11 */ /* 0x040fe2000f8008ff */
[----:B------:R-:W-:Y:S01]  /*cd30*/  UIADD3 UR7, UP1, UR28, UR4, URZ ;  /* 0x000000041c077290 */ /* 0x000fe2000ff3e03f */
[----:B------:R-:W-:Y:S01]  /*cd40*/  BSSY B0, `(.L_x_7898) ;  /* 0x0000092000007945 */ /* 0x000fe20003800000 */
[----:B------:R-:W-:Y:S01]  /*cd50*/  VOTEU.ALL UP0, P5 ;  /* 0x00000000003f7886 */ /* 0x000fe20002800000 */
[----:B------:R-:W-:-:S02]  /*cd60*/  @!P4 LEA.HI.X R187, R4, UR19, R0, 0x1, P0 ;  /* 0x0000001304bbcc11 */ /* 0x000fc400080f0c00 */
[----:B------:R-:W-:Y:S02]  /*cd70*/  @!P2 IADD3 R5, P0, R200, UR16, RZ ;  /* 0x00000010c805ac10 */ /* 0x000fe4000ff1e0ff */
[C---:B------:R-:W-:Y:S01]  /*cd80*/  @!P3 IADD3.X R4, R165.reuse, UR9, RZ, P1, !PT ;  /* 0x00000009a504bc10 */ /* 0x040fe20008ffe4ff */
[----:B------:R-:W-:Y:S01]  /*cd90*/  @!UP0 UIADD3 UR17, UP2, UR28, UR16, URZ ;  /* 0x000000101c118290 */ /* 0x000fe2000ff5e03f */
[C---:B------:R-:W-:Y:S02]  /*cda0*/  @!P3 LEA R26, P1, R6.reuse, UR18, 0x1 ;  /* 0x00000012061abc11 */ /* 0x040fe4000f8208ff */
[----:B------:R-:W-:Y:S01]  /*cdb0*/  @!P2 IADD3.X R0, R165, UR9, RZ, P0, !PT ;  /* 0x00000009a500ac10 */ /* 0x000fe200087fe4ff */
[----:B------:R-:W-:Y:S01]  /*cdc0*/  @!UP0 UIADD3.X UR11, UR25, UR9, URZ, UP2, !UPT ;  /* 0x00000009190b8290 */ /* 0x000fe200097fe43f */
[----:B------:R-:W-:Y:S01]  /*cdd0*/  @!P3 LEA.HI.X R27, R6, UR19, R4, 0x1, P1 ;  /* 0x00000013061bbc11 */ /* 0x000fe200088f0c04 */
[----:B------:R-:W-:Y:S01]  /*cde0*/  IMAD.U32 R4, RZ, RZ, UR16 ;  /* 0x00000010ff047e24 */ /* 0x000fe2000f8e00ff */
[----:B------:R-:W-:-:S04]  /*cdf0*/  @!P2 LEA R24, P0, R5, UR18, 0x1 ;  /* 0x000000120518ac11 */ /* 0x000fc8000f8008ff */
[----:B------:R-:W-:Y:S01]  /*ce00*/  @!P2 LEA.HI.X R25, R5, UR19, R0, 0x1, P0 ;  /* 0x000000130519ac11 */ /* 0x000fe200080f0c00 */
[----:B------:R-:W-:Y:S01]  /*ce10*/  IMAD.U32 R0, RZ, RZ, UR9 ;  /* 0x00000009ff007e24 */ /* 0x000fe2000f8e00ff */
[----:B------:R-:W-:Y:S01]  /*ce20*/  @!P4 IADD3 R7, P1, P0, R200, UR28, R4 ;  /* 0x0000001cc807cc10 */ /* 0x000fe2000f83e004 */
[----:B------:R-:W-:-:S03]  /*ce30*/  IMAD.U32 R5, RZ, RZ, UR9 ;  /* 0x00000009ff057e24 */ /* 0x000fc6000f8e00ff */
[----:B------:R-:W-:Y:S02]  /*ce40*/  @!P4 IADD3.X R6, R165, UR25, R0, P1, P0 ;  /* 0x00000019a506cc10 */ /* 0x000fe40008fe0400 */
[C---:B------:R-:W-:Y:S02]  /*ce50*/  @!P4 LEA R172, P0, R7.reuse, UR18, 0x1 ;  /* 0x0000001207accc11 */ /* 0x040fe4000f8008ff */
[C---:B------:R-:W-:Y:S02]  /*ce60*/  @!P5 LEA R194, P1, R4.reuse, R247, 0x1 ;  /* 0x000000f704c2d211 */ /* 0x040fe400078208ff */
[----:B------:R-:W-:Y:S01]  /*ce70*/  @!P4 LEA.HI.X R173, R7, UR19, R6, 0x1, P0 ;  /* 0x0000001307adcc11 */ /* 0x000fe200080f0c06 */
[----:B------:R-:W-:Y:S01]  /*ce80*/  IMAD.U32 R6, RZ, RZ, UR4 ;  /* 0x00000004ff067e24 */ /* 0x000fe2000f8e00ff */
[----:B------:R-:W-:Y:S01]  /*ce90*/  @!P5 LEA.HI.X R195, R4, R246, R5, 0x1, P1 ;  /* 0x000000f604c3d211 */ /* 0x000fe200008f0c05 */
[----:B------:R-:W-:Y:S01]  /*cea0*/  IMAD.U32 R5, RZ, RZ, UR8 ;  /* 0x00000008ff057e24 */ /* 0x000fe2000f8e00ff */
[----:B------:R-:W-:-:S03]  /*ceb0*/  @!P3 IADD3 R9, P1, P0, R200, UR28, R4 ;  /* 0x0000001cc809bc10 */ /* 0x000fc6000f83e004 */
[----:B------:R-:W-:Y:S01]  /*cec0*/  @!PT LDS RZ, [RZ] ;  /* 0x00000000fffff984 */ /* 0x000fe20000000800 */
[----:B------:R-:W-:Y:S01]  /*ced0*/  @!PT LDS RZ, [RZ] ;  /* 0x00000000fffff984 */ /* 0x000fe20000000800 */
[----:B------:R-:W-:Y:S01]  /*cee0*/  @!PT LDS RZ, [RZ] ;  /* 0x00000000fffff984 */ /* 0x000fe20000000800 */
[----:B------:R2:W-:Y:S01]  /*cef0*/  @!P5 LDGSTS.E.BYPASS.LTC128B.128 [R235+0x8000], desc[UR26][R194.64] ;  /* 0x08000000c2ebdfae */ /* 0x0005e2000b901d5a */
[C---:B------:R-:W-:Y:S02]  /*cf00*/  @!P3 IADD3.X R7, R165.reuse, UR25, R0, P1, P0 ;  /* 0x00000019a507bc10 */ /* 0x040fe40008fe0400 */
[----:B------:R-:W-:Y:S01]  /*cf10*/  @!P2 IADD3 R4, P1, P0, R200, UR28, R4 ;  /* 0x0000001cc804ac10 */ /* 0x000fe2000f83e004 */
[----:B------:R1:W-:Y:S03]  /*cf20*/  @P4 STS.128 [R235+0xa000], RZ ;  /* 0x00a000ffeb004388 */ /* 0x0003e60000000c00 */
[----:B------:R-:W-:Y:S01]  /*cf30*/  @!P2 IADD3.X R0, R165, UR25, R0, P1, P0 ;  /* 0x00000019a500ac10 */ /* 0x000fe20008fe0400 */
[----:B------:R-:W-:Y:S01]  /*cf40*/  @!PT LDS RZ, [RZ] ;  /* 0x00000000fffff984 */ /* 0x000fe20000000800 */
[----:B------:R-:W-:Y:S01]  /*cf50*/  @!PT LDS RZ, [RZ] ;  /* 0x00000000fffff984 */ /* 0x000fe20000000800 */
[----:B------:R-:W-:Y:S01]  /*cf60*/  @!PT LDS RZ, [RZ] ;  /* 0x00000000fffff984 */ /* 0x000fe20000000800 */
[----:B------:R3:W-:Y:S01]  /*cf70*/  @!P4 LDGSTS.E.BYPASS.LTC128B.128 [R235+0xa000], desc[UR26][R186.64+0x80] ;  /* 0x0a000080baebcfae */ /* 0x0007e2000b901d5a */
[C---:B------:R-:W-:Y:S02]  /*cf80*/  @!P3 LEA R22, P0, R9.reuse, UR18, 0x1 ;  /* 0x000000120916bc11 */ /* 0x040fe4000f8008ff */
        /* <DEDUP_REMOVED lines=44> */
[C---:B--2---:R-:W-:Y:S01]  /*d250*/  @!P4 LEA R194, P0, R4.reuse, UR18, 0x1 ;  /* 0x0000001204c2cc11 */ /* 0x044fe2000f8008ff */
        /* <DEDUP_REMOVED lines=64> */
.L_x_7899:
[----:B------:R-:W-:Y:S05]  /*d660*/  BSYNC B0 ;  /* 0x0000000000007941 */ /* 0x000fea0003800000 */
.L_x_7898:
[----:B------:R-:W0:Y:S01]  /*d670*/  LDGDEPBAR ;  /* 0x00000000000079af */ /* 0x000e220000000000 */
[----:B--2---:R-:W-:Y:S02]  /*d680*/  IMAD.U32 R4, RZ, RZ, UR16 ;  /* 0x00000010ff047e24 */ /* 0x004fe4000f8e00ff */
[----:B------:R-:W-:-:S03]  /*d690*/  IMAD.U32 R0, RZ, RZ, UR9 ;  /* 0x00000009ff007e24 */ /* 0x000fc6000f8e00ff */
[----:B------:R-:W-:-:S04]  /*d6a0*/  LEA R247, P0, R4, R247, 0x1 ;  /* 0x000000f704f77211 */ /* 0x000fc800078008ff */
[----:B------:R-:W-:-:S09]  /*d6b0*/  LEA.HI.X R246, R4, R246, R0, 0x1, P0 ;  /* 0x000000f604f67211 */ /* 0x000fd200000f0c00 */
.L_x_7895:
        /* <DEDUP_REMOVED lines=53> */
[----:B------:R-:W-:Y:S01]  /*da10*/  FFMA.FTZ R2, R12, UR22, -R177 ;  /* 0x000000160c027c23 */ /* 0x000fe200080108b1 */
[--C-:B------:R-:W-:Y:S01]  /*da20*/  FFMA.FTZ R171, R16, UR22, -R181.reuse ;  /* 0x0000001610ab7c23 */ /* 0x100fe200080108b5 */
[--C-:B------:R-:W-:Y:S01]  /*da30*/  FFMA.FTZ R170, R14, UR22, -R181.reuse ;  /* 0x000000160eaa7c23 */ /* 0x100fe200080108b5 */
[--C-:B------:R-:W-:Y:S01]  /*da40*/  FFMA.FTZ R169, R15, UR22, -R181.reuse ;  /* 0x000000160fa97c23 */ /* 0x100fe200080108b5 */
[----:B------:R-:W-:Y:S01]  /*da50*/  FFMA.FTZ R168, R13, UR22, -R181 ;  /* 0x000000160da87c23 */ /* 0x000fe200080108b5 */
[--C-:B------:R-:W-:Y:S01]  /*da60*/  FFMA.FTZ R0, R10, UR22, -R177.reuse ;  /* 0x000000160a007c23 */ /* 0x100fe200080108b1 */
[----:B------:R-:W-:Y:S01]  /*da70*/  FFMA.FTZ R164, R8, UR22, -R177 ;  /* 0x0000001608a47c23 */ /* 0x000fe200080108b1 */
[----:B------:R-:W-:Y:S01]  /*da80*/  FMUL.FTZ R3, R5, UR22 ;  /* 0x0000001605037c20 */ /* 0x000fe20008410000 */
[----:B------:R-:W-:Y:S01]  /*da90*/  FMUL.FTZ R4, R4, UR22 ;  /* 0x0000001604047c20 */ /* 0x000fe20008410000 */
[----:B------:R-:W-:Y:S01]  /*daa0*/  MUFU.EX2 R171, R171 ;  /* 0x000000ab00ab7308 */ /* 0x000fe20000000800 */
[----:B------:R-:W1:Y:S01]  /*dab0*/  LDSM.16.MT88.4 R12, [R226+0x10000] ;  /* 0x01000000e20c783b */ /* 0x000e620000004200 */
[--C-:B------:R-:W-:Y:S01]  /*dac0*/  FFMA.FTZ R185, R189, UR22, -R181.reuse ;  /* 0x00000016bdb97c23 */ /* 0x100fe200080108b5 */
[--C-:B------:R-:W-:Y:S01]  /*dad0*/  FFMA.FTZ R186, R188, UR22, -R181.reuse ;  /* 0x00000016bcba7c23 */ /* 0x100fe200080108b5 */
[--C-:B------:R-:W-:Y:S01]  /*dae0*/  FFMA.FTZ R187, R35, UR22, -R181.reuse ;  /* 0x0000001623bb7c23 */ /* 0x100fe200080108b5 */
[----:B------:R-:W2:Y:S01]  /*daf0*/  LDSM.16.MT88.4 R16, [R225+0x10000] ;  /* 0x01000000e110783b */ /* 0x000ea20000004200 */
[----:B------:R-:W-:Y:S01]  /*db00*/  FFMA.FTZ R188, R31, UR22, -R181 ;  /* 0x000000161fbc7c23 */ /* 0x000fe200080108b5 */
[--C-:B------:R-:W-:Y:S01]  /*db10*/  FFMA.FTZ R189, R30, UR22, -R177.reuse ;  /* 0x000000161ebd7c23 */ /* 0x100fe200080108b1 */
[----:B------:R-:W-:Y:S01]  /*db20*/  MUFU.EX2 R170, R170 ;  /* 0x000000aa00aa7308 */ /* 0x000fe20000000800 */
[----:B------:R-:W-:Y:S01]  /*db30*/  LDSM.16.MT88.4 R8, [R224+0x10000] ;  /* 0x01000000e008783b */ /* 0x000fe20000004200 */
        /* <DEDUP_REMOVED lines=8> */
[----:B------:R-:W-:Y:S01]  /*dbc0*/  FFMA.FTZ R200, R201, UR22, -R181 ;  /* 0x00000016c9c87c23 */ /* 0x000fe200080108b5 */
[--C-:B------:R-:W-:Y:S01]  /*dbd0*/  FFMA.FTZ R199, R199, UR22, -R177.reuse ;  /* 0x00000016c7c77c23 */ /* 0x100fe200080108b1 */
[--C-:B------:R-:W-:Y:S01]  /*dbe0*/  FFMA.FTZ R198, R198, UR22, -R177.reuse ;  /* 0x00000016c6c67c23 */ /* 0x100fe200080108b1 */
[--C-:B------:R-:W-:Y:S01]  /*dbf0*/  FFMA.FTZ R197, R197, UR22, -R177.reuse ;  /* 0x00000016c5c57c23 */ /* 0x100fe200080108b1 */
[----:B------:R-:W-:Y:S01]  /*dc00*/  FFMA.FTZ R196, R196, UR22, -R177 ;  /* 0x00000016c4c47c23 */ /* 0x000fe200080108b1 */
[----:B------:R-:W-:Y:S01]  /*dc10*/  LDSM.16.MT88.4 R32, [R225+0x16800] ;  /* 0x01680000e120783b */ /* 0x000fe20000004200 */
[----:B------:R-:W3:Y:S01]  /*dc20*/  MUFU.EX2 R168, R168 ;  /* 0x000000a800a87308 */ /* 0x000ee20000000800 */
        /* <DEDUP_REMOVED lines=139> */
[----:B------:R-:W-:Y:S01]  /*e4e0*/  MUFU.EX2 R186, R186 ;  /* 0x000000ba00ba7308 */ /* 0x000fe20000000800 */
[-C--:B------:R-:W-:Y:S01]  /*e4f0*/  FMUL.FTZ R92, R92, R174.reuse ;  /* 0x000000ae5c5c7220 */ /* 0x080fe20000410000 */
[C---:B-----5:R-:W-:Y:S01]  /*e500*/  HMMA.16816.F32.BF16 R60, R4.reuse, R8, R60 ;  /* 0x00000008043c723c */ /* 0x060fe2000004183c */
[-C--:B------:R-:W-:Y:S01]  /*e510*/  FMUL.FTZ R93, R93, R174.reuse ;  /* 0x000000ae5d5d7220 */ /* 0x080fe20000410000 */
[-C--:B------:R-:W-:Y:S01]  /*e520*/  FMUL.FTZ R94, R94, R3.reuse ;  /* 0x000000035e5e7220 */ /* 0x080fe20000410000 */
[-C--:B------:R-:W-:Y:S01]  /*e530*/  FMUL.FTZ R95, R95, R3.reuse ;  /* 0x000000035f5f7220 */ /* 0x080fe20000410000 */
[-C--:B------:R-:W-:Y:S01]  /*e540*/  FMUL.FTZ R96, R96, R174.reuse ;  /* 0x000000ae60607220 */ /* 0x080fe20000410000 */
[-C--:B------:R-:W-:Y:S01]  /*e550*/  FMUL.FTZ R97, R97, R174.reuse ;  /* 0x000000ae61617220 */ /* 0x080fe20000410000 */
[C---:B------:R-:W-:Y:S01]  /*e560*/  HMMA.16816.F32.BF16 R64, R4.reuse, R10, R64 ;  /* 0x0000000a0440723c */ /* 0x040fe20000041840 */
[----:B------:R-:W5:Y:S01]  /*e570*/  LDSM.16.MT88.4 R8, [R224+0x14000] ;  /* 0x01400000e008783b */ /* 0x000f620000004200 */
[----:B------:R-:W-:Y:S01]  /*e580*/  MUFU.EX2 R187, R187 ;  /* 0x000000bb00bb7308 */ /* 0x000fe20000000800 */
        /* <DEDUP_REMOVED lines=10> */
[----:B------:R-:W-:Y:S01]  /*e630*/  LDSM.16.MT88.4 R12, [R224+0x16000] ;  /* 0x01600000e00c783b */ /* 0x000fe20000004200 */
[-C--:B------:R-:W-:Y:S01]  /*e640*/  FMUL.FTZ R113, R113, R174.reuse ;  /* 0x000000ae71717220 */ /* 0x080fe20000410000 */
[-C--:B------:R-:W-:Y:S01]  /*e650*/  FMUL.FTZ R114, R114, R3.reuse ;  /* 0x0000000372727220 */ /* 0x080fe20000410000 */
[-C--:B------:R-:W-:Y:S01]  /*e660*/  FMUL.FTZ R115, R115, R3.reuse ;  /* 0x0000000373737220 */ /* 0x080fe20000410000 */
[-C--:B------:R-:W-:Y:S01]  /*e670*/  FMUL.FTZ R116, R116, R174.reuse ;  /* 0x000000ae74747220 */ /* 0x080fe20000410000 */
[C---:B--2---:R-:W-:Y:S01]  /*e680*/  HMMA.16816.F32.BF16 R84, R4.reuse, R16, R84 ;  /* 0x000000100454723c */ /* 0x044fe20000041854 */
[----:B------:R-:W2:Y:S01]  /*e690*/  MUFU.EX2 R189, R189 ;  /* 0x000000bd00bd7308 */ /* 0x000ea20000000800 */
[-C--:B------:R-:W-:Y:S01]  /*e6a0*/  FMUL.FTZ R117, R117, R174.reuse ;  /* 0x000000ae75757220 */ /* 0x080fe20000410000 */
[-C--:B------:R-:W-:Y:S01]  /*e6b0*/  FMUL.FTZ R118, R118, R3.reuse ;  /* 0x0000000376767220 */ /* 0x080fe20000410000 */
[-C--:B------:R-:W-:Y:S01]  /*e6c0*/  FMUL.FTZ R119, R119, R3.reuse ;  /* 0x0000000377777220 */ /* 0x080fe20000410000 */
[-C--:B------:R-:W-:Y:S01]  /*e6d0*/  FMUL.FTZ R120, R120, R174.reuse ;  /* 0x000000ae78787220 */ /* 0x080fe20000410000 */
[C---:B------:R-:W-:Y:S01]  /*e6e0*/  HMMA.16816.F32.BF16 R88, R4.reuse, R18, R88 ;  /* 0x000000120458723c */ /* 0x040fe20000041858 */
[----:B------:R-:W4:Y:S01]  /*e6f0*/  LDSM.16.MT88.4 R16, [R225+0x16000] ;  /* 0x01600000e110783b */ /* 0x000f220000004200 */
[-C--:B------:R-:W-:Y:S01]  /*e700*/  FMUL.FTZ R121, R121, R174.reuse ;  /* 0x000000ae79797220 */ /* 0x080fe20000410000 */
[----:B------:R-:W2:Y:S01]  /*e710*/  MUFU.EX2 R190, R190 ;  /* 0x000000be00be7308 */ /* 0x000ea20000000800 */
[-C--:B------:R-:W-:Y:S01]  /*e720*/  FMUL.FTZ R122, R122, R3.reuse ;  /* 0x000000037a7a7220 */ /* 0x080fe20000410000 */
[-C--:B------:R-:W-:Y:S01]  /*e730*/  FMUL.FTZ R123, R123, R3.reuse ;  /* 0x000000037b7b7220 */ /* 0x080fe20000410000 */
[C---:B-1----:R-:W-:Y:S01]  /*e740*/  HMMA.16816.F32.BF16 R100, R4.reuse, R20, R100 ;  /* 0x000000140464723c */ /* 0x042fe20000041864 */
[-C--:B------:R-:W-:Y:S01]  /*e750*/  FMUL.FTZ R124, R124, R174.reuse ;  /* 0x000000ae7c7c7220 */ /* 0x080fe20000410000 */
[-C--:B------:R-:W-:Y:S01]  /*e760*/  FMUL.FTZ R125, R125, R174.reuse ;  /* 0x000000ae7d7d7220 */ /* 0x080fe20000410000 */
[-C--:B------:R-:W-:Y:S01]  /*e770*/  FMUL.FTZ R126, R126, R3.reuse ;  /* 0x000000037e7e7220 */ /* 0x080fe20000410000 */
[-C--:B------:R-:W-:Y:S01]  /*e780*/  FMUL.FTZ R127, R127, R3.reuse ;  /* 0x000000037f7f7220 */ /* 0x080fe20000410000 */
[----:B------:R-:W-:Y:S01]  /*e790*/  MUFU.EX2 R191, R191 ;  /* 0x000000bf00bf7308 */ /* 0x000fe20000000800 */
[C---:B------:R-:W-:Y:S01]  /*e7a0*/  HMMA.16816.F32.BF16 R104, R4.reuse, R22, R104 ;  /* 0x000000160468723c */ /* 0x040fe20000041868 */
[----:B------:R-:W1:Y:S01]  /*e7b0*/  LDSM.16.MT88.4 R20, [R224+0x10800] ;  /* 0x01080000e014783b */ /* 0x000e620000004200 */
[-C--:B------:R-:W-:Y:S01]  /*e7c0*/  FMUL.FTZ R128, R128, R174.reuse ;  /* 0x000000ae80807220 */ /* 0x080fe20000410000 */
[-C--:B------:R-:W-:Y:S01]  /*e7d0*/  FMUL.FTZ R129, R129, R174.reuse ;  /* 0x000000ae81817220 */ /* 0x080fe20000410000 */
[-C--:B------:R-:W-:Y:S01]  /*e7e0*/  FMUL.FTZ R130, R130, R3.reuse ;  /* 0x0000000382827220 */ /* 0x080fe20000410000 */
[-C--:B------:R-:W-:Y:S01]  /*e7f0*/  FMUL.FTZ R131, R131, R3.reuse ;  /* 0x0000000383837220 */ /* 0x080fe20000410000 */
[----:B-----5:R-:W-:Y:S01]  /*e800*/  HMMA.16816.F32.BF16 R92, R4, R8, R92 ;  /* 0x00000008045c723c */ /* 0x020fe2000004185c */
[----:B------:R-:W5:Y:S01]  /*e810*/  MUFU.EX2 R192, R192 ;  /* 0x000000c000c07308 */ /* 0x000f620000000800 */
[----:B------:R-:W-:Y:S01]  /*e820*/  FFMA.FTZ R171, R249, R174, R171 ;  /* 0x000000aef9ab7223 */ /* 0x000fe200000100ab */
[----:B------:R-:W-:-:S03]  /*e830*/  FFMA.FTZ R3, R248, R3, R165 ;  /* 0x00000003f8037223 */ /* 0x000fc600000100a5 */
[C---:B------:R-:W-:Y:S01]  /*e840*/  HMMA.16816.F32.BF16 R96, R4.reuse, R10, R96 ;  /* 0x0000000a0460723c */ /* 0x040fe20000041860 */
[----:B------:R-:W1:Y:S01]  /*e850*/  LDSM.16.MT88.4 R8, [R228+0x10800] ;  /* 0x01080000e408783b */ /* 0x000e620000004200 */
[----:B------:R-:W-:Y:S01]  /*e860*/  FADD.FTZ R171, R170, R171 ;  /* 0x000000abaaab7221 */ /* 0x000fe20000010000 */
[----:B------:R-:W1:Y:S01]  /*e870*/  MUFU.EX2 R193, R193 ;  /* 0x000000c100c17308 */ /* 0x000e620000000800 */
[----:B------:R-:W-:Y:S02]  /*e880*/  FADD.FTZ R3, R2, R3 ;  /* 0x0000000302037221 */ /* 0x000fe40000010000 */
[----:B------:R-:W-:Y:S01]  /*e890*/  HMMA.16816.F32.BF16 R108, R4, R24, R108 ;  /* 0x00000018046c723c */ /* 0x000fe2000004186c */
[----:B------:R-:W-:Y:S01]  /*e8a0*/  FADD.FTZ R171, R169, R171 ;  /* 0x000000aba9ab7221 */ /* 0x000fe20000010000 */
[----:B------:R-:W-:-:S03]  /*e8b0*/  FADD.FTZ R3, R0, R3 ;  /* 0x0000000300037221 */ /* 0x000fc60000010000 */
[----:B------:R-:W-:Y:S01]  /*e8c0*/  MUFU.EX2 R194, R194 ;  /* 0x000000c200c27308 */ /* 0x000fe20000000800 */
[C---:B------:R-:W-:Y:S01]  /*e8d0*/  HMMA.16816.F32.BF16 R112, R4.reuse, R26, R112 ;  /* 0x0000001a0470723c */ /* 0x040fe20000041870 */
[----:B------:R-:W1:Y:S01]  /*e8e0*/  LDSM.16.MT88.4 R24, [R225+0x10800] ;  /* 0x01080000e118783b */ /* 0x000e620000004200 */
[----:B------:R-:W-:Y:S01]  /*e8f0*/  FADD.FTZ R171, R168, R171 ;  /* 0x000000aba8ab7221 */ /* 0x000fe20000010000 */
[----:B------:R-:W-:Y:S01]  /*e900*/  FADD.FTZ R3, R164, R3 ;  /* 0x00000003a4037221 */ /* 0x000fe20000010000 */
[----:B------:R-:W-:Y:S02]  /*e910*/  MOV R164, R173 ;  /* 0x000000ad00a47202 */ /* 0x000fe40000000f00 */
[----:B----4-:R-:W-:Y:S01]  /*e920*/  HMMA.16816.F32.BF16 R116, R4, R16, R116 ;  /* 0x000000100474723c */ /* 0x010fe20000041874 */
[----:B------:R-:W-:Y:S01]  /*e930*/  MUFU.EX2 R195, R195 ;  /* 0x000000c300c37308 */ /* 0x000fe20000000800 */
[----:B---3--:R-:W-:Y:S01]  /*e940*/  FADD.FTZ R171, R185, R171 ;  /* 0x000000abb9ab7221 */ /* 0x008fe20000010000 */
[----:B--2---:R-:W-:-:S03]  /*e950*/  FADD.FTZ R3, R189, R3 ;  /* 0x00000003bd037221 */ /* 0x004fc60000010000 */
[C---:B------:R-:W-:Y:S01]  /*e960*/  HMMA.16816.F32.BF16 R120, R4.reuse, R18, R120 ;  /* 0x000000120478723c */ /* 0x040fe20000041878 */
[----:B------:R-:W-:Y:S02]  /*e970*/  LDSM.16.MT88.4 R16, [R228+0x12800] ;  /* 0x01280000e410783b */ /* 0x000fe40000004200 */
[----:B------:R-:W-:Y:S03]  /*e980*/  MUFU.EX2 R200, R200 ;  /* 0x000000c800c87308 */ /* 0x000fe60000000800 */
[C---:B------:R-:W-:Y:S05]  /*e990*/  HMMA.16816.F32.BF16 R124, R4.reuse, R12, R124 ;  /* 0x0000000c047c723c */ /* 0x040fea000004187c */
[----:B------:R-:W2:Y:S01]  /*e9a0*/  MUFU.EX2 R199, R199 ;  /* 0x000000c700c77308 */ /* 0x000ea20000000800 */
[----:B------:R-:W-:Y:S01]  /*e9b0*/  HMMA.16816.F32.BF16 R128, R4, R14, R128 ;  /* 0x0000000e0480723c */ /* 0x000fe20000041880 */
[----:B------:R-:W-:Y:S06]  /*e9c0*/  LDSM.16.MT88.4 R12, [R226+0x12800] ;  /* 0x01280000e20c783b */ /* 0x000fec0000004200 */
[----:B------:R-:W-:Y:S01]  /*e9d0*/  F2FP.BF16.F32.PACK_AB R4, R186, R185 ;  /* 0x000000b9ba04723e */ /* 0x000fe200000010ff */
[----:B------:R-:W3:Y:S01]  /*e9e0*/  MUFU.EX2 R198, R198 ;  /* 0x000000c600c67308 */ /* 0x000ee20000000800 */
[----:B------:R-:W-:Y:S01]  /*e9f0*/  F2FP.BF16.F32.PACK_AB R5, R190, R189 ;  /* 0x000000bdbe05723e */ /* 0x000fe200000010ff */
[----:B------:R-:W-:Y:S01]  /*ea00*/  FADD.FTZ R186, R186, R171 ;  /* 0x000000abbaba7221 */ /* 0x000fe20000010000 */
[----:B------:R-:W-:Y:S01]  /*ea10*/  F2FP.BF16.F32.PACK_AB R6, R188, R187 ;  /* 0x000000bbbc06723e */ /* 0x000fe200000010ff */
[----:B------:R-:W-:Y:S01]  /*ea20*/  FADD.FTZ R190, R190, R3 ;  /* 0x00000003bebe7221 */ /* 0x000fe20000010000 */
[----:B-----5:R-:W-:Y:S01]  /*ea30*/  F2FP.BF16.F32.PACK_AB R7, R192, R191 ;  /* 0x000000bfc007723e */ /* 0x020fe200000010ff */
[----:B------:R-:W-:Y:S01]  /*ea40*/  FADD.FTZ R186, R187, R186 ;  /* 0x000000babbba7221 */ /* 0x000fe20000010000 */
[----:B------:R-:W-:Y:S01]  /*ea50*/  MOV R3, R172 ;  /* 0x000000ac00037202 */ /* 0x000fe20000000f00 */
[----:B------:R-:W-:Y:S01]  /*ea60*/  MUFU.EX2 R197, R197 ;  /* 0x000000c500c57308 */ /* 0x000fe20000000800 */
[----:B------:R-:W-:Y:S01]  /*ea70*/  FADD.FTZ R190, R191, R190 ;  /* 0x000000bebfbe7221 */ /* 0x000fe20000010000 */
[----:B------:R-:W-:-:S02]  /*ea80*/  FADD.FTZ R188, R188, R186 ;  /* 0x000000babcbc7221 */ /* 0x000fc40000010000 */
[C---:B-1----:R-:W-:Y:S01]  /*ea90*/  HMMA.16816.F32.BF16 R136, R4.reuse, R20, R136 ;  /* 0x000000140488723c */ /* 0x042fe20000041888 */
[----:B------:R-:W-:Y:S01]  /*eaa0*/  FADD.FTZ R192, R192, R190 ;  /* 0x000000bec0c07221 */ /* 0x000fe20000010000 */
[----:B------:R-:W-:Y:S02]  /*eab0*/  FADD.FTZ R188, R193, R188 ;  /* 0x000000bcc1bc7221 */ /* 0x000fe40000010000 */
[----:B------:R-:W1:Y:S01]  /*eac0*/  MUFU.EX2 R196, R196 ;  /* 0x000000c400c47308 */ /* 0x000e620000000800 */
[----:B--2---:R-:W-:Y:S01]  /*ead0*/  FADD.FTZ R192, R199, R192 ;  /* 0x000000c0c7c07221 */ /* 0x004fe20000010000 */
[C---:B------:R-:W-:Y:S01]  /*eae0*/  HMMA.16816.F32.BF16 R132, R4.reuse, R22, R132 ;  /* 0x000000160484723c */ /* 0x040fe20000041884 */
[----:B------:R-:W2:Y:S05]  /*eaf0*/  LDSM.16.MT88.4 R20, [R226+0x14800] ;  /* 0x01480000e214783b */ /* 0x000eaa0000004200 */
[C---:B------:R-:W-:Y:S01]  /*eb00*/  HMMA.16816.F32.BF16 R160, R4.reuse, R8, R160 ;  /* 0x0000000804a0723c */ /* 0x040fe200000418a0 */
[----:B------:R-:W4:Y:S05]  /*eb10*/  MUFU.EX2 R184, R184 ;  /* 0x000000b800b87308 */ /* 0x000f2a0000000800 */
[C---:B------:R-:W-:Y:S01]  /*eb20*/  HMMA.16816.F32.BF16 R156, R4.reuse, R10, R156 ;  /* 0x0000000a049c723c */ /* 0x040fe2000004189c */
[----:B------:R-:W5:Y:S02]  /*eb30*/  LDSM.16.MT88.4 R8, [R225+0x12800] ;  /* 0x01280000e108783b */ /* 0x000f640000004200 */
[----:B------:R-:W-:Y:S03]  /*eb40*/  MUFU.EX2 R183, R183 ;  /* 0x000000b700b77308 */ /* 0x000fe60000000800 */
[C---:B------:R-:W-:Y:S05]  /*eb50*/  HMMA.16816.F32.BF16 R152, R4.reuse, R28, R152 ;  /* 0x0000001c0498723c */ /* 0x040fea0000041898 */
[----:B------:R-:W-:Y:S01]  /*eb60*/  MUFU.EX2 R182, R182 ;  /* 0x000000b600b67308 */ /* 0x000fe20000000800 */
[C---:B------:R-:W-:Y:S01]  /*eb70*/  HMMA.16816.F32.BF16 R148, R4.reuse, R30, R148 ;  /* 0x0000001e0494723c */ /* 0x040fe20000041894 */
[----:B------:R-:W-:Y:S05]  /*eb80*/  LDSM.16.MT88.4 R28, [R228+0x14800] ;  /* 0x01480000e41c783b */ /* 0x000fea0000004200 */
[C---:B------:R-:W-:Y:S01]  /*eb90*/  HMMA.16816.F32.BF16 R144, R4.reuse, R24, R144 ;  /* 0x000000180490723c */ /* 0x040fe20000041890 */
[----:B------:R-:W-:Y:S05]  /*eba0*/  MUFU.EX2 R180, R180 ;  /* 0x000000b400b47308 */ /* 0x000fea0000000800 */
[C---:B------:R-:W-:Y:S01]  /*ebb0*/  HMMA.16816.F32.BF16 R140, R4.reuse, R26, R140 ;  /* 0x0000001a048c723c */ /* 0x040fe2000004188c */
[----:B------:R-:W-:Y:S02]  /*ebc0*/  LDSM.16.MT88.4 R24, [R224+0x12800] ;  /* 0x01280000e018783b */ /* 0x000fe40000004200 */
[----:B------:R-:W4:Y:S03]  /*ebd0*/  MUFU.EX2 R179, R179 ;  /* 0x000000b300b37308 */ /* 0x000f260000000800 */
[C---:B--2---:R-:W-:Y:S05]  /*ebe0*/  HMMA.16816.F32.BF16 R76, R4.reuse, R20, R76 ;  /* 0x00000014044c723c */ /* 0x044fea000004184c */
[----:B------:R-:W2:Y:S01]  /*ebf0*/  MUFU.EX2 R178, R178 ;  /* 0x000000b200b27308 */ /* 0x000ea20000000800 */
[C---:B------:R-:W-:Y:S01]  /*ec00*/  HMMA.16816.F32.BF16 R80, R4.reuse, R22, R80 ;  /* 0x000000160450723c */ /* 0x040fe20000041850 */
[----:B------:R-:W3:Y:S05]  /*ec10*/  LDSM.16.MT88.4 R20, [R226+0x16800] ;  /* 0x01680000e214783b */ /* 0x000eea0000004200 */
[C---:B-----5:R-:W-:Y:S01]  /*ec20*/  HMMA.16816.F32.BF16 R52, R4.reuse, R8, R52 ;  /* 0x000000080434723c */ /* 0x060fe20000041834 */
[----:B------:R-:W5:Y:S05]  /*ec30*/  MUFU.EX2 R176, R176 ;  /* 0x000000b000b07308 */ /* 0x000f6a0000000800 */
[C---:B------:R-:W-:Y:S01]  /*ec40*/  HMMA.16816.F32.BF16 R56, R4.reuse, R10, R56 ;  /* 0x0000000a0438723c */ /* 0x040fe20000041838 */
[----:B------:R-:W1:Y:S02]  /*ec50*/  LDSM.16.MT88.4 R8, [R228+0x16800] ;  /* 0x01680000e408783b */ /* 0x000e640000004200 */
[----:B------:R-:W5:Y:S03]  /*ec60*/  MUFU.EX2 R175, R175 ;  /* 0x000000af00af7308 */ /* 0x000f660000000800 */
        /* <DEDUP_REMOVED lines=12> */
[C---:B-1----:R-:W-:Y:S06]  /*ed30*/  HMMA.16816.F32.BF16 R100, R4.reuse, R8, R100 ;  /* 0x000000080464723c */ /* 0x042fec0000041864 */
        /* <DEDUP_REMOVED lines=13> */
[----:B------:R-:W-:-:S03]  /*ee10*/  FADD.FTZ R196, R196, R198 ;  /* 0x000000c6c4c47221 */ /* 0x000fc60000010000 */
[----:B----4-:R-:W-:Y:S01]  /*ee20*/  HMMA.16816.F32.BF16 R84, R4, R16, R84 ;  /* 0x000000100454723c */ /* 0x010fe20000041854 */
[----:B------:R-:W-:Y:S01]  /*ee30*/  FADD.FTZ R200, R184, R200 ;  /* 0x000000c8b8c87221 */ /* 0x000fe20000010000 */
[----:B------:R-:W-:-:S03]  /*ee40*/  FADD.FTZ R196, R179, R196 ;  /* 0x000000c4b3c47221 */ /* 0x000fc60000010000 */
[----:B------:R-:W-:Y:S01]  /*ee50*/  FADD.FTZ R200, R183, R200 ;  /* 0x000000c8b7c87221 */ /* 0x000fe20000010000 */
[----:B------:R-:W-:Y:S01]  /*ee60*/  HMMA.16816.F32.BF16 R88, R4, R18, R88 ;  /* 0x000000120458723c */ /* 0x000fe20000041858 */
[----:B------:R-:W4:Y:S01]  /*ee70*/  LDSM.16.MT88.4 R16, [R225+0x11000] ;  /* 0x01100000e110783b */ /* 0x000f220000004200 */
[----:B--2---:R-:W-:Y:S01]  /*ee80*/  FADD.FTZ R196, R178, R196 ;  /* 0x000000c4b2c47221 */ /* 0x004fe20000010000 */
[----:B------:R-:W-:-:S03]  /*ee90*/  FADD.FTZ R200, R182, R200 ;  /* 0x000000c8b6c87221 */ /* 0x000fc60000010000 */
[----:B-----5:R-:W-:Y:S01]  /*eea0*/  HMMA.16816.F32.BF16 R92, R4, R12, R92 ;  /* 0x0000000c045c723c */ /* 0x020fe2000004185c */
[----:B------:R-:W-:Y:S01]  /*eeb0*/  FADD.FTZ R196, R176, R196 ;  /* 0x000000c4b0c47221 */ /* 0x000fe20000010000 */
[----:B------:R-:W-:-:S03]  /*eec0*/  FADD.FTZ R249, R180, R200 ;  /* 0x000000c8b4f97221 */ /* 0x000fc60000010000 */
[----:B------:R-:W-:Y:S01]  /*eed0*/  FADD.FTZ R248, R175, R196 ;  /* 0x000000c4aff87221 */ /* 0x000fe20000010000 */
[----:B------:R-:W-:Y:S01]  /*eee0*/  HMMA.16816.F32.BF16 R96, R4, R14, R96 ;  /* 0x0000000e0460723c */ /* 0x000fe20000041860 */
[----:B------:R-:W2:Y:S05]  /*eef0*/  LDSM.16.MT88.4 R12, [R224+0x11000] ;  /* 0x01100000e00c783b */ /* 0x000eaa0000004200 */
[C---:B---3--:R-:W-:Y:S06]  /*ef00*/  HMMA.16816.F32.BF16 R152, R8.reuse, R20, R152 ;  /* 0x000000140898723c */ /* 0x048fec0000041898 */
[----:B------:R-:W-:Y:S01]  /*ef10*/  HMMA.16816.F32.BF16 R148, R8, R22, R148 ;  /* 0x000000160894723c */ /* 0x000fe20000041894 */
[----:B------:R-:W3:Y:S05]  /*ef20*/  LDSM.16.MT88.4 R20, [R224+0x13000] ;  /* 0x01300000e014783b */ /* 0x000eea0000004200 */
[C---:B------:R-:W-:Y:S06]  /*ef30*/  HMMA.16816.F32.BF16 R116, R4.reuse, R32, R116 ;  /* 0x000000200474723c */ /* 0x040fec0000041874 */
[C---:B------:R-:W-:Y:S01]  /*ef40*/  HMMA.16816.F32.BF16 R120, R4.reuse, R34, R120 ;  /* 0x000000220478723c */ /* 0x040fe20000041878 */
[----:B------:R-:W-:Y:S05]  /*ef50*/  LDSM.16.MT88.4 R32, [R228+0x13000] ;  /* 0x01300000e420783b */ /* 0x000fea0000004200 */
[C---:B------:R-:W-:Y:S06]  /*ef60*/  HMMA.16816.F32.BF16 R124, R4.reuse, R28, R124 ;  /* 0x0000001c047c723c */ /* 0x040fec000004187c */
[----:B------:R-:W-:Y:S01]  /*ef70*/  HMMA.16816.F32.BF16 R128, R4, R30, R128 ;  /* 0x0000001e0480723c */ /* 0x000fe20000041880 */
[----:B------:R-:W5:Y:S04]  /*ef80*/  LDSM.16.MT88.4 R4, [R226+0x15000] ;  /* 0x01500000e204783b */ /* 0x000f680000004200 */
[----:B------:R-:W-:Y:S01]  /*ef90*/  LDSM.16.MT88.4 R28, [R225+0x13000] ;  /* 0x01300000e11c783b */ /* 0x000fe20000004200 */
        /* <DEDUP_REMOVED lines=18> */
[C---:B-1----:R-:W-:Y:S06]  /*f0c0*/  HMMA.16816.F32.BF16 R44, R8.reuse, R24, R44 ;  /* 0x00000018082c723c */ /* 0x042fec000004182c */
        /* <DEDUP_REMOVED lines=15> */
[----:B------:R-:W-:Y:S01]  /*f1c0*/  HMMA.16816.F32.BF16 R120, R8, R6, R120 ;  /* 0x000000060878723c */ /* 0x000fe20000041878 */
[----:B------:R-:W-:-:S02]  /*f1d0*/  F2FP.BF16.F32.PACK_AB R4, R183, R184 ;  /* 0x000000b8b704723e */ /* 0x000fc400000010ff */
[----:B------:R-:W-:-:S03]  /*f1e0*/  F2FP.BF16.F32.PACK_AB R5, R178, R179 ;  /* 0x000000b3b205723e */ /* 0x000fc600000010ff */
[----:B------:R-:W-:Y:S01]  /*f1f0*/  HMMA.16816.F32.BF16 R92, R8, R32, R92 ;  /* 0x00000020085c723c */ /* 0x000fe2000004185c */
[----:B------:R-:W-:Y:S02]  /*f200*/  F2FP.BF16.F32.PACK_AB R6, R180, R182 ;  /* 0x000000b6b406723e */ /* 0x000fe400000010ff */
[----:B------:R-:W-:-:S03]  /*f210*/  F2FP.BF16.F32.PACK_AB R7, R175, R176 ;  /* 0x000000b0af07723e */ /* 0x000fc600000010ff */
[C---:B------:R-:W-:Y:S01]  /*f220*/  HMMA.16816.F32.BF16 R96, R8.reuse, R34, R96 ;  /* 0x000000220860723c */ /* 0x040fe20000041860 */
[----:B------:R-:W-:Y:S05]  /*f230*/  LDSM.16.MT88.4 R32, [R225+0x11800] ;  /* 0x01180000e120783b */ /* 0x000fea0000004200 */
[C---:B-1----:R-:W-:Y:S06]  /*f240*/  HMMA.16816.F32.BF16 R100, R8.reuse, R28, R100 ;  /* 0x0000001c0864723c */ /* 0x042fec0000041864 */
[C---:B------:R-:W-:Y:S01]  /*f250*/  HMMA.16816.F32.BF16 R104, R8.reuse, R30, R104 ;  /* 0x0000001e0868723c */ /* 0x040fe20000041868 */
[----:B------:R-:W1:Y:S05]  /*f260*/  LDSM.16.MT88.4 R28, [R224+0x11800] ;  /* 0x01180000e01c783b */ /* 0x000e6a0000004200 */
[C---:B------:R-:W-:Y:S06]  /*f270*/  HMMA.16816.F32.BF16 R108, R8.reuse, R24, R108 ;  /* 0x00000018086c723c */ /* 0x040fec000004186c */
[----:B------:R-:W-:Y:S01]  /*f280*/  HMMA.16816.F32.BF16 R112, R8, R26, R112 ;  /* 0x0000001a0870723c */ /* 0x000fe20000041870 */
[----:B------:R-:W5:Y:S04]  /*f290*/  LDSM.16.MT88.4 R24, [R228+0x13800] ;  /* 0x01380000e418783b */ /* 0x000f680000004200 */
[----:B------:R-:W-:Y:S01]  /*f2a0*/  LDSM.16.MT88.4 R8, [R228+0x15800] ;  /* 0x01580000e408783b */ /* 0x000fe20000004200 */
        /* <DEDUP_REMOVED lines=27> */
[C---:B------:R-:W-:Y:S06]  /*f460*/  HMMA.16816.F32.BF16 R144, R4.reuse, R32, R144 ;  /* 0x000000200490723c */ /* 0x040fec0000041890 */
[C---:B------:R-:W-:Y:S06]  /*f470*/  HMMA.16816.F32.BF16 R140, R4.reuse, R34, R140 ;  /* 0x00000022048c723c */ /* 0x040fec000004188c */
[C---:B-1----:R-:W-:Y:S06]  /*f480*/  HMMA.16816.F32.BF16 R76, R4.reuse, R28, R76 ;  /* 0x0000001c044c723c */ /* 0x042fec000004184c */
[C---:B------:R-:W-:Y:S06]  /*f490*/  HMMA.16816.F32.BF16 R80, R4.reuse, R30, R80 ;  /* 0x0000001e0450723c */ /* 0x040fec0000041850 */
[C---:B-----5:R-:W-:Y:S06]  /*f4a0*/  HMMA.16816.F32.BF16 R84, R4.reuse, R24, R84 ;  /* 0x000000180454723c */ /* 0x060fec0000041854 */
[C---:B------:R-:W-:Y:S06]  /*f4b0*/  HMMA.16816.F32.BF16 R88, R4.reuse, R26, R88 ;  /* 0x0000001a0458723c */ /* 0x040fec0000041858 */
[C---:B----4-:R-:W-:Y:S06]  /*f4c0*/  HMMA.16816.F32.BF16 R100, R4.reuse, R16, R100 ;  /* 0x000000100464723c */ /* 0x050fec0000041864 */
[C---:B------:R-:W-:Y:S06]  /*f4d0*/  HMMA.16816.F32.BF16 R104, R4.reuse, R18, R104 ;  /* 0x000000120468723c */ /* 0x040fec0000041868 */
[C---:B--2---:R-:W-:Y:S06]  /*f4e0*/  HMMA.16816.F32.BF16 R108, R4.reuse, R12, R108 ;  /* 0x0000000c046c723c */ /* 0x044fec000004186c */
[C---:B------:R-:W-:Y:S06]  /*f4f0*/  HMMA.16816.F32.BF16 R112, R4.reuse, R14, R112 ;  /* 0x0000000e0470723c */ /* 0x040fec0000041870 */
[C---:B------:R-:W-:Y:S06]  /*f500*/  HMMA.16816.F32.BF16 R116, R4.reuse, R8, R116 ;  /* 0x000000080474723c */ /* 0x040fec0000041874 */
[C---:B------:R-:W-:Y:S06]  /*f510*/  HMMA.16816.F32.BF16 R120, R4.reuse, R10, R120 ;  /* 0x0000000a0478723c */ /* 0x040fec0000041878 */
[C---:B---3--:R-:W-:Y:S06]  /*f520*/  HMMA.16816.F32.BF16 R124, R4.reuse, R20, R124 ;  /* 0x00000014047c723c */ /* 0x048fec000004187c */
[----:B------:R-:W-:-:S15]  /*f530*/  HMMA.16816.F32.BF16 R128, R4, R22, R128 ;  /* 0x000000160480723c */ /* 0x000fde0000041880 */
[----:B------:R-:W-:-:S09]  /*f540*/  NOP ;  /* 0x0000000000007918 */ /* 0x000fd20000000000 */
.L_x_7892:
        /* <DEDUP_REMOVED lines=17> */
.L_x_7904:
        /* <DEDUP_REMOVED lines=102> */
.L_x_7901:
        /* <DEDUP_REMOVED lines=126> */
[----:B------:R-:W-:Y:S04]  /*104a0*/  LDSM.16.M88.4 R188, [R227+0x8000] ;  /* 0x00800000e3bc783b */ /* 0x000fe80000000200 */
[----:B------:R-:W-:Y:S01]  /*104b0*/  LDSM.16.M88.4 R192, [R227+0x8800] ;  /* 0x00880000e3c0783b */ /* 0x000fe20000000200 */
[C---:B------:R-:W-:Y:S03]  /*104c0*/  HMMA.16816.F32.BF16 R8, R32.reuse, R10, RZ ;  /* 0x0000000a2008723c */ /* 0x040fe600000418ff */
[----:B------:R-:W-:Y:S03]  /*104d0*/  LDSM.16.M88.4 R196, [R229] ;  /* 0x00000000e5c4783b */ /* 0x000fe60000000200 */
[C---:B-1----:R-:W-:Y:S01]  /*104e0*/  HMMA.16816.F32.BF16 R12, R32.reuse, R16, RZ ;  /* 0x00000010200c723c */ /* 0x042fe200000418ff */
[----:B------:R-:W-:Y:S04]  /*104f0*/  LDSM.16.M88.4 R200, [R220] ;  /* 0x00000000dcc8783b */ /* 0x000fe80000000200 */
[----:B------:R-:W-:Y:S01]  /*10500*/  LDSM.16.M88.4 R204, [R227+0xc800] ;  /* 0x00c80000e3cc783b */ /* 0x000fe20000000200 */
[C---:B------:R-:W-:Y:S06]  /*10510*/  HMMA.16816.F32.BF16 R16, R32.reuse, R18, RZ ;  /* 0x000000122010723c */ /* 0x040fec00000418ff */
[C---:B--2---:R-:W-:Y:S06]  /*10520*/  HMMA.16816.F32.BF16 R20, R32.reuse, R24, RZ ;  /* 0x000000182014723c */ /* 0x044fec00000418ff */
[C---:B------:R-:W-:Y:S06]  /*10530*/  HMMA.16816.F32.BF16 R24, R32.reuse, R26, RZ ;  /* 0x0000001a2018723c */ /* 0x040fec00000418ff */
[C---:B---3--:R-:W-:Y:S06]  /*10540*/  HMMA.16816.F32.BF16 R28, R32.reuse, R164, RZ ;  /* 0x000000a4201c723c */ /* 0x048fec00000418ff */
[----:B------:R-:W-:Y:S01]  /*10550*/  HMMA.16816.F32.BF16 R32, R32, R166, RZ ;  /* 0x000000a62020723c */ /* 0x000fe200000418ff */
[----:B------:R-:W1:Y:S05]  /*10560*/  LDSM.16.M88.4 R164, [R230] ;  /* 0x00000000e6a4783b */ /* 0x000e6a0000000200 */
[C---:B-----5:R-:W-:Y:S06]  /*10570*/  HMMA.16816.F32.BF16 R4, R168.reuse, R172, R4 ;  /* 0x000000aca804723c */ /* 0x060fec0000041804 */
[C---:B------:R-:W-:Y:S01]  /*10580*/  HMMA.16816.F32.BF16 R8, R168.reuse, R174, R8 ;  /* 0x000000aea808723c */ /* 0x040fe20000041808 */
[----:B------:R-:W2:Y:S05]  /*10590*/  LDSM.16.M88.4 R172, [R227+0x9000] ;  /* 0x00900000e3ac783b */ /* 0x000eaa0000000200 */
        /* <DEDUP_REMOVED lines=8> */
[----:B------:R-:W5:Y:S04]  /*10620*/  LDSM.16.M88.4 R168, [R220+0x1000] ;  /* 0x00100000dca8783b */ /* 0x000f680000000200 */
[----:B------:R-:W-:Y:S01]  /*10630*/  LDSM.16.M88.4 R184, [R233+0xa800] ;  /* 0x00a80000e9b8783b */ /* 0x000fe20000000200 */
        /* <DEDUP_REMOVED lines=19> */
[C---:B-----5:R-:W-:Y:S06]  /*10770*/  HMMA.16816.F32.BF16 R20, R196.reuse, R168, R20 ;  /* 0x000000a8c414723c */ /* 0x060fec0000041814 */
        /* <DEDUP_REMOVED lines=54> */
[C---:B-----5:R-:W-:Y:S06]  /*10ae0*/  HMMA.16816.F32.BF16 R28, R172.reuse, R188, R28 ;  /* 0x000000bcac1c723c */ /* 0x060fec000004181c */
[----:B------:R-:W-:Y:S01]  /*10af0*/  HMMA.16816.F32.BF16 R32, R172, R190, R32 ;  /* 0x000000beac20723c */ /* 0x000fe20000041820 */
[----:B------:R-:W2:Y:S04]  /*10b00*/  LDSM.16.M88.4 R172, [R233+0xd800] ;  /* 0x00d80000e9ac783b */ /* 0x000ea80000000200 */
        /* <DEDUP_REMOVED lines=14> */
[C---:B-----5:R-:W-:Y:S06]  /*10bf0*/  HMMA.16816.F32.BF16 R4, R176.reuse, R188, R4 ;  /* 0x000000bcb004723c */ /* 0x060fec0000041804 */
        /* <DEDUP_REMOVED lines=28> */
[C---:B-----5:R-:W-:Y:S06]  /*10dc0*/  HMMA.16816.F32.BF16 R12, R172.reuse, R192, R12 ;  /* 0x000000c0ac0c723c */ /* 0x060fec000004180c */
        /* <DEDUP_REMOVED lines=62> */
[----:B------:R3:W4:Y:S10]  /*111b0*/  MUFU.TANH R164, R7 ;  /* 0x0000000700a47308 */ /* 0x0007340000002400 */
[----:B------:R-:W1:Y:S10]  /*111c0*/  MUFU.TANH R165, R8 ;  /* 0x0000000800a57308 */ /* 0x000e740000002400 */
[----:B------:R-:W1:Y:S01]  /*111d0*/  MUFU.TANH R170, R9 ;  /* 0x0000000900aa7308 */ /* 0x000e620000002400 */
[----:B---3--:R-:W3:Y:S09]  /*111e0*/  LDSM.16.M88.4 R4, [R220+0x7000] ;  /* 0x00700000dc04783b */ /* 0x008ef20000000200 */
        /* <DEDUP_REMOVED lines=124> */
[----:B------:R2:W3:Y:S02]  /*119b0*/  LDG.E R22, desc[UR26][R30.64] ;  /* 0x0000001a1e167981 */ /* 0x0004e4000c1e1900 */
[----:B------:R-:W-:Y:S02]  /*119c0*/  USHF.R.S32.HI UR11, URZ, 0x1f, UR32 ;  /* 0x0000001f3f0b7899 */ /* 0x000fe40008011420 */
[----:B------:R4:W3:Y:S01]  /*119d0*/  LDG.E R25, desc[UR26][R4.64] ;  /* 0x0000001a04197981 */ /* 0x0008e2000c1e1900 */
[----:B------:R-:W-:Y:S02]  /*119e0*/  UIMAD UR10, UR9, UR32, URZ ;  /* 0x00000020090a72a4 */ /* 0x000fe4000f8e023f */
[----:B------:R-:W-:Y:S02]  /*119f0*/  UIMAD.WIDE.U32 UR32, UR8, UR32, URZ ;  /* 0x00000020082072a5 */ /* 0x000fe4000f8e003f */
[----:B------:R-:W-:Y:S03]  /*11a00*/  UIMAD UR10, UR11, UR8, UR10 ;  /* 0x000000080b0a72a4 */ /* 0x000fe6000f8e020a */
[----:B------:R-:W-:Y:S01]  /*11a10*/  UMOV UR11, UR9 ;  /* 0x00000009000b7c82 */ /* 0x000fe20008000000 */
[----:B------:R-:W-:Y:S01]  /*11a20*/  UIADD3 UR10, UR33, UR10, URZ ;  /* 0x0000000a210a7290 */ /* 0x000fe2000fffe03f */
[----:B--2---:R-:W-:Y:S02]  /*11a30*/  IMAD.U32 R31, RZ, RZ, UR33 ;  /* 0x00000021ff1f7e24 */ /* 0x004fe4000f8e00ff */
[----:B------:R-:W-:Y:S03]  /*11a40*/  IMAD.U32 R30, RZ, RZ, UR32 ;  /* 0x00000020ff1e7e24 */ /* 0x000fe6000f8e00ff */
[----:B------:R-:W-:Y:S01]  /*11a50*/  IMAD.U32 R31, RZ, RZ, UR10 ;  /* 0x0000000aff1f7e24 */ /* 0x000fe2000f8e00ff */
[----:B----4-:R-:W2:Y:S01]  /*11a60*/  LDC.64 R4, c[0x0][0x230] ;  /* 0x00008c00ff047b82 */ /* 0x010ea20000000a00 */
[----:B------:R-:W-:Y:S01]  /*11a70*/  UMOV UR10, UR8 ;  /* 0x00000008000a7c82 */ /* 0x000fe20008000000 */
[----:B---3--:R-:W-:Y:S04]  /*11a80*/  IADD3 R25, -R22, R25, RZ ;  /* 0x0000001916197210 */ /* 0x008fe80007ffe1ff */
[----:B------:R-:W-:Y:S01]  /*11a90*/  SHF.R.S32.HI R22, RZ, 0x1f, R25 ;  /* 0x0000001fff167819 */ /* 0x000fe20000011419 */
[CC--:B--2---:R-:W-:Y:S04]  /*11aa0*/  IMAD.WIDE.U32 R30, R25.reuse, R4.reuse, R30 ;  /* 0x00000004191e7225 */ /* 0x0c4fe800078e001e */
[----:B------:R-:W-:Y:S01]  /*11ab0*/  IMAD R22, R22, R4, RZ ;  /* 0x0000000416167224 */ /* 0x000fe200078e02ff */
[----:B------:R-:W-:Y:S03]  /*11ac0*/  MOV R29, R30 ;  /* 0x0000001e001d7202 */ /* 0x000fe60000000f00 */
[----:B------:R-:W-:Y:S04]  /*11ad0*/  IMAD R22, R25, R5, R22 ;  /* 0x0000000519167224 */ /* 0x000fe800078e0216 */
[----:B------:R-:W-:Y:S07]  /*11ae0*/  IMAD.IADD R4, R31, 0x1, R22 ;  /* 0x000000011f047824 */ /* 0x000fee00078e0216 */
.L_x_7903:
        /* <DEDUP_REMOVED lines=117> */
.L_x_7902:
[----:B------:R-:W-:Y:S01]  /*12240*/  MOV R4, UR13 ;  /* 0x0000000d00047c02 */ /* 0x000fe20008000f00 */
[----:B------:R-:W-:Y:S01]  /*12250*/  UISETP.GT.AND UP0, UPT, UR13, UR12, UPT ;  /* 0x0000000c0d00728c */ /* 0x000fe2000bf04270 */
[----:B------:R-:W-:Y:S01]  /*12260*/  UMOV UR11, UR24 ;  /* 0x00000018000b7c82 */ /* 0x000fe20008000000 */
[----:B------:R-:W-:Y:S02]  /*12270*/  UMOV UR10, UR23 ;  /* 0x00000017000a7c82 */ /* 0x000fe40008000000 */
[----:B------:R-:W-:Y:S04]  /*12280*/  IMAD R4, R4, 0x40, R243 ;  /* 0x0000004004047824 */ /* 0x000fe800078e02f3 */
[----:B------:R-:W-:Y:S01]  /*12290*/  VIADD R29, R4, 0x10 ;  /* 0x00000010041d7836 */ /* 0x000fe20000000000 */
[----:B------:R-:W-:Y:S01]  /*122a0*/  IADD3 R5, R242, -R4, RZ ;  /* 0x80000004f2057210 */ /* 0x000fe20007ffe0ff */
[C---:B------:R-:W-:Y:S01]  /*122b0*/  VIADD R25, R4.reuse, 0x8 ;  /* 0x0000000804197836 */ /* 0x040fe20000000000 */
[----:B------:R-:W-:Y:S01]  /*122c0*/  IADD3 R22, R4, 0x1, RZ ;  /* 0x0000000104167810 */ /* 0x000fe20007ffe0ff */
[----:B--2---:R-:W-:Y:S01]  /*122d0*/  IMAD.IADD R34, R239, 0x1, -R4 ;  /* 0x00000001ef227824 */ /* 0x004fe200078e0a04 */
[----:B------:R-:W-:Y:S01]  /*122e0*/  IABS R5, R5 ;  /* 0x0000000500057213 */ /* 0x000fe20000000000 */
[C---:B------:R-:W-:Y:S01]  /*122f0*/  IMAD.IADD R31, R242.reuse, 0x1, -R25 ;  /* 0x00000001f21f7824 */ /* 0x040fe200078e0a19 */
[----:B------:R-:W-:Y:S02]  /*12300*/  IADD3 R32, R242, -R22, RZ ;  /* 0x80000016f2207210 */ /* 0x000fe40007ffe0ff */
[----:B------:R-:W-:Y:S02]  /*12310*/  I2FP.F32.S32 R5, R5 ;  /* 0x0000000500057245 */ /* 0x000fe40000201400 */
[----:B------:R-:W-:Y:S02]  /*12320*/  IADD3 R33, R4, 0x9, RZ ;  /* 0x0000000904217810 */ /* 0x000fe40007ffe0ff */
[----:B------:R-:W-:Y:S01]  /*12330*/  IABS R32, R32 ;  /* 0x0000002000207213 */ /* 0x000fe20000000000 */
[----:B-1----:R-:W-:Y:S01]  /*12340*/  FFMA.FTZ R3, R5, -UR14, R3 ;  /* 0x8000000e05037c23 */ /* 0x002fe20008010003 */
[C---:B------:R-:W-:Y:S01]  /*12350*/  IMAD.IADD R5, R242.reuse, 0x1, -R29 ;  /* 0x00000001f2057824 */ /* 0x040fe200078e0a1d */
[----:B------:R-:W-:Y:S02]  /*12360*/  IABS R31, R31 ;  /* 0x0000001f001f7213 */ /* 0x000fe40000000000 */
[----:B------:R-:W-:Y:S02]  /*12370*/  IADD3 R30, R242, -R33, RZ ;  /* 0x80000021f21e7210 */ /* 0x000fe40007ffe0ff */
[----:B------:R-:W-:Y:S02]  /*12380*/  IABS R5, R5 ;  /* 0x0000000500057213 */ /* 0x000fe40000000000 */
[----:B------:R-:W-:Y:S02]  /*12390*/  I2FP.F32.S32 R32, R32 ;  /* 0x0000002000207245 */ /* 0x000fe40000201400 */
[----:B------:R-:W-:Y:S02]  /*123a0*/  I2FP.F32.S32 R5, R5 ;  /* 0x0000000500057245 */ /* 0x000fe40000201400 */
[----:B------:R-:W-:Y:S01]  /*123b0*/  I2FP.F32.S32 R31, R31 ;  /* 0x0000001f001f7245 */ /* 0x000fe20000201400 */
[----:B------:R-:W-:Y:S01]  /*123c0*/  FFMA.FTZ R168, R32, -UR14, R168 ;  /* 0x8000000e20a87c23 */ /* 0x000fe200080100a8 */
[----:B------:R-:W-:Y:S01]  /*123d0*/  IABS R34, R34 ;  /* 0x0000002200227213 */ /* 0x000fe20000000000 */
[----:B------:R-:W-:Y:S01]  /*123e0*/  FFMA.FTZ R12, R5, -UR14, R12 ;  /* 0x8000000e050c7c23 */ /* 0x000fe2000801000c */
[----:B------:R-:W-:Y:S01]  /*123f0*/  IABS R30, R30 ;  /* 0x0000001e001e7213 */ /* 0x000fe20000000000 */
[----:B------:R-:W-:Y:S01]  /*12400*/  FFMA.FTZ R165, R31, -UR14, R165 ;  /* 0x8000000e1fa57c23 */ /* 0x000fe200080100a5 */
[-C--:B------:R-:W-:Y:S01]  /*12410*/  ISETP.GE.AND P3, PT, R22, R241.reuse, PT ;  /* 0x000000f11600720c */ /* 0x080fe20003f66270 */
[----:B------:R-:W-:Y:S01]  /*12420*/  VIADD R32, R4, 0x18 ;  /* 0x0000001804207836 */ /* 0x000fe20000000000 */
[-C--:B------:R-:W-:Y:S01]  /*12430*/  ISETP.GE.AND P6, PT, R22, R238.reuse, PT ;  /* 0x000000ee1600720c */ /* 0x080fe20003fc6270 */
[----:B------:R-:W-:Y:S01]  /*12440*/  IMAD.IADD R31, R239, 0x1, -R22 ;  /* 0x00000001ef1f7824 */ /* 0x000fe200078e0a16 */
[----:B------:R-:W-:Y:S02]  /*12450*/  IADD3 R5, R4, 0x19, RZ ;  /* 0x0000001904057810 */ /* 0x000fe40007ffe0ff */
[C---:B------:R-:W-:Y:S02]  /*12460*/  ISETP.GE.AND P5, PT, R25.reuse, R241, PT ;  /* 0x000000f11900720c */ /* 0x040fe40003fa6270 */
[----:B------:R-:W-:Y:S02]  /*12470*/  ISETP.GE.AND P1, PT, R25, R238, PT ;  /* 0x000000ee1900720c */ /* 0x000fe40003f26270 */
[----:B------:R-:W-:Y:S02]  /*12480*/  I2FP.F32.S32 R34, R34 ;  /* 0x0000002200227245 */ /* 0x000fe40000201400 */
[----:B------:R-:W-:Y:S02]  /*12490*/  I2FP.F32.S32 R30, R30 ;  /* 0x0000001e001e7245 */ /* 0x000fe40000201400 */
[-C--:B------:R-:W-:Y:S01]  /*124a0*/  ISETP.GE.OR P3, PT, R22, R240.reuse, !P3 ;  /* 0x000000f01600720c */ /* 0x080fe20005f66670 */
[----:B------:R-:W-:Y:S01]  /*124b0*/  FFMA.FTZ R169, R34, -UR14, R169 ;  /* 0x8000000e22a97c23 */ /* 0x000fe200080100a9 */
[-C--:B------:R-:W-:Y:S01]  /*124c0*/  ISETP.GE.OR P6, PT, R22, R237.reuse, !P6 ;  /* 0x000000ed1600720c */ /* 0x080fe200077c6670 */
[----:B------:R-:W-:Y:S01]  /*124d0*/  IMAD.IADD R22, R239, 0x1, -R25 ;  /* 0x00000001ef167824 */ /* 0x000fe200078e0a19 */
[C---:B------:R-:W-:Y:S01]  /*124e0*/  ISETP.GE.OR P5, PT, R25.reuse, R240, !P5 ;  /* 0x000000f01900720c */ /* 0x040fe20006fa6670 */
[----:B------:R-:W-:Y:S01]  /*124f0*/  FFMA.FTZ R170, R30, -UR14, R170 ;  /* 0x8000000e1eaa7c23 */ /* 0x000fe200080100aa */
[----:B------:R-:W-:Y:S01]  /*12500*/  ISETP.GE.OR P1, PT, R25, R237, !P1 ;  /* 0x000000ed1900720c */ /* 0x000fe20004f26670 */
[----:B------:R-:W-:Y:S01]  /*12510*/  IMAD.IADD R25, R242, 0x1, -R5 ;  /* 0x00000001f2197824 */ /* 0x000fe200078e0a05 */
[----:B------:R-:W-:Y:S02]  /*12520*/  IADD3 R34, R4, 0x11, RZ ;  /* 0x0000001104227810 */ /* 0x000fe40007ffe0ff */
[C---:B------:R-:W-:Y:S02]  /*12530*/  IADD3 R30, R242.reuse, -R32, RZ ;  /* 0x80000020f21e7210 */ /* 0x040fe40007ffe0ff */
[----:B------:R-:W-:Y:S02]  /*12540*/  IABS R25, R25 ;  /* 0x0000001900197213 */ /* 0x000fe40000000000 */
[----:B------:R-:W-:Y:S02]  /*12550*/  IADD3 R35, R242, -R34, RZ ;  /* 0x80000022f2237210 */ /* 0x000fe40007ffe0ff */
[C---:B------:R-:W-:Y:S02]  /*12560*/  ISETP.GE.AND P0, PT, R4.reuse, R241, PT ;  /* 0x000000f10400720c */ /* 0x040fe40003f06270 */
[----:B------:R-:W-:Y:S02]  /*12570*/  IABS R30, R30 ;  /* 0x0000001e001e7213 */ /* 0x000fe40000000000 */
[C---:B------:R-:W-:Y:S02]  /*12580*/  ISETP.GE.AND P2, PT, R4.reuse, R238, PT ;  /* 0x000000ee0400720c */ /* 0x040fe40003f46270 */
[----:B------:R-:W-:Y:S02]  /*12590*/  I2FP.F32.S32 R25, R25 ;  /* 0x0000001900197245 */ /* 0x000fe40000201400 */
[----:B------:R-:W-:Y:S02]  /*125a0*/  IABS R35, R35 ;  /* 0x0000002300237213 */ /* 0x000fe40000000000 */
[C---:B------:R-:W-:Y:S01]  /*125b0*/  ISETP.GE.OR P0, PT, R4.reuse, R240, !P0 ;  /* 0x000000f00400720c */ /* 0x040fe20004706670 */
[----:B------:R-:W-:Y:S01]  /*125c0*/  FFMA.FTZ R174, R25, -UR14, R174 ;  /* 0x8000000e19ae7c23 */ /* 0x000fe200080100ae */
[----:B------:R-:W-:Y:S02]  /*125d0*/  I2FP.F32.S32 R30, R30 ;  /* 0x0000001e001e7245 */ /* 0x000fe40000201400 */
[----:B------:R-:W-:Y:S02]  /*125e0*/  ISETP.GE.OR P2, PT, R4, R237, !P2 ;  /* 0x000000ed0400720c */ /* 0x000fe40005746670 */
[----:B------:R-:W-:Y:S01]  /*125f0*/  IABS R31, R31 ;  /* 0x0000001f001f7213 */ /* 0x000fe20000000000 */
[----:B------:R-:W-:Y:S01]  /*12600*/  FFMA.FTZ R173, R30, -UR14, R173 ;  /* 0x8000000e1ead7c23 */ /* 0x000fe200080100ad */
[----:B------:R-:W-:Y:S01]  /*12610*/  I2FP.F32.S32 R35, R35 ;  /* 0x0000002300237245 */ /* 0x000fe20000201400 */
[----:B------:R-:W-:Y:S01]  /*12620*/  VIADD R30, R4, 0x21 ;  /* 0x00000021041e7836 */ /* 0x000fe20000000000 */
[----:B------:R-:W-:Y:S01]  /*12630*/  FSEL R25, R3, -INF , !P0 ;  /* 0xff80000003197808 */ /* 0x000fe20004000000 */
[----:B------:R-:W-:Y:S01]  /*12640*/  IMAD.IADD R3, R239, 0x1, -R34 ;  /* 0x00000001ef037824 */ /* 0x000fe200078e0a22 */
[----:B------:R-:W-:Y:S01]  /*12650*/  IABS R22, R22 ;  /* 0x0000001600167213 */ /* 0x000fe20000000000 */
[----:B------:R-:W-:Y:S01]  /*12660*/  FFMA.FTZ R13, R35, -UR14, R13 ;  /* 0x8000000e230d7c23 */ /* 0x000fe2000801000d */
[----:B------:R-:W-:Y:S02]  /*12670*/  FSEL R169, R169, -INF , !P2 ;  /* 0xff800000a9a97808 */ /* 0x000fe40005000000 */
[----:B------:R-:W-:Y:S02]  /*12680*/  FSEL R168, R168, -INF , !P3 ;  /* 0xff800000a8a87808 */ /* 0x000fe40005800000 */
[CC--:B------:R-:W-:Y:S02]  /*12690*/  ISETP.GE.AND P4, PT, R33.reuse, R241.reuse, PT ;  /* 0x000000f12100720c */ /* 0x0c0fe40003f86270 */
[-C--:B------:R-:W-:Y:S02]  /*126a0*/  ISETP.GE.AND P0, PT, R33, R238.reuse, PT ;  /* 0x000000ee2100720c */ /* 0x080fe40003f06270 */
[C---:B------:R-:W-:Y:S02]  /*126b0*/  ISETP.GE.AND P2, PT, R29.reuse, R241, PT ;  /* 0x000000f11d00720c */ /* 0x040fe40003f46270 */
[----:B------:R-:W-:Y:S02]  /*126c0*/  ISETP.GE.AND P3, PT, R29, R238, PT ;  /* 0x000000ee1d00720c */ /* 0x000fe40003f66270 */
[----:B------:R-:W-:Y:S02]  /*126d0*/  I2FP.F32.S32 R31, R31 ;  /* 0x0000001f001f7245 */ /* 0x000fe40000201400 */
[----:B------:R-:W-:Y:S02]  /*126e0*/  I2FP.F32.S32 R22, R22 ;  /* 0x0000001600167245 */ /* 0x000fe40000201400 */
[-C--:B------:R-:W-:Y:S01]  /*126f0*/  ISETP.GE.OR P4, PT, R33, R240.reuse, !P4 ;  /* 0x000000f02100720c */ /* 0x080fe20006786670 */
[----:B------:R-:W-:Y:S01]  /*12700*/  FFMA.FTZ R164, R31, -UR14, R164 ;  /* 0x8000000e1fa47c23 */ /* 0x000fe200080100a4 */
[----:B------:R-:W-:Y:S01]  /*12710*/  ISETP.GE.OR P0, PT, R33, R237, !P0 ;  /* 0x000000ed2100720c */ /* 0x000fe20004706670 */
[----:B------:R-:W-:Y:S01]  /*12720*/  FFMA.FTZ R171, R22, -UR14, R171 ;  /* 0x8000000e16ab7c23 */ /* 0x000fe200080100ab */
[C---:B------:R-:W-:Y:S01]  /*12730*/  IADD3 R35, R239.reuse, -R33, RZ ;  /* 0x80000021ef237210 */ /* 0x040fe20007ffe0ff */
[----:B------:R-:W-:Y:S01]  /*12740*/  IMAD.IADD R33, R239, 0x1, -R29 ;  /* 0x00000001ef217824 */ /* 0x000fe200078e0a1d */
[C---:B------:R-:W-:Y:S02]  /*12750*/  ISETP.GE.OR P3, PT, R29.reuse, R237, !P3 ;  /* 0x000000ed1d00720c */ /* 0x040fe40005f66670 */
[----:B------:R-:W-:Y:S02]  /*12760*/  ISETP.GE.OR P2, PT, R29, R240, !P2 ;  /* 0x000000f01d00720c */ /* 0x000fe40005746670 */
[----:B------:R-:W-:Y:S02]  /*12770*/  IABS R3, R3 ;  /* 0x0000000300037213 */ /* 0x000fe40000000000 */
[----:B------:R-:W-:Y:S02]  /*12780*/  IADD3 R29, R242, -R30, RZ ;  /* 0x8000001ef21d7210 */ /* 0x000fe40007ffe0ff */
[----:B------:R-:W-:Y:S02]  /*12790*/  IADD3 R31, R4, 0x20, RZ ;  /* 0x00000020041f7810 */ /* 0x000fe40007ffe0ff */
[----:B------:R-:W-:Y:S02]  /*127a0*/  FSEL R22, R165, -INF , !P5 ;  /* 0xff800000a5167808 */ /* 0x000fe40006800000 */
[----:B------:R-:W-:Y:S02]  /*127b0*/  FSEL R170, R170, -INF , !P4 ;  /* 0xff800000aaaa7808 */ /* 0x000fe40006000000 */
[----:B------:R-:W-:Y:S02]  /*127c0*/  I2FP.F32.S32 R3, R3 ;  /* 0x0000000300037245 */ /* 0x000fe40000201400 */
[C---:B------:R-:W-:Y:S02]  /*127d0*/  ISETP.GE.AND P4, PT, R34.reuse, R238, PT ;  /* 0x000000ee2200720c */ /* 0x040fe40003f86270 */
[----:B------:R-:W-:Y:S01]  /*127e0*/  ISETP.GE.AND P5, PT, R34, R241, PT ;  /* 0x000000f12200720c */ /* 0x000fe20003fa6270 */
[----:B------:R-:W-:Y:S01]  /*127f0*/  FFMA.FTZ R15, R3, -UR14, R15 ;  /* 0x8000000e030f7c23 */ /* 0x000fe2000801000f */
[----:B------:R-:W-:Y:S01]  /*12800*/  IABS R29, R29 ;  /* 0x0000001d001d7213 */ /* 0x000fe20000000000 */
[----:B------:R-:W-:Y:S01]  /*12810*/  VIADD R3, R4, 0x30 ;  /* 0x0000003004037836 */ /* 0x000fe20000000000 */
[----:B------:R-:W-:Y:S02]  /*12820*/  IADD3 R165, R242, -R31, RZ ;  /* 0x8000001ff2a57210 */ /* 0x000fe40007ffe0ff */
[----:B------:R-:W-:Y:S02]  /*12830*/  IABS R33, R33 ;  /* 0x0000002100217213 */ /* 0x000fe40000000000 */
[C---:B------:R-:W-:Y:S02]  /*12840*/  ISETP.GE.OR P4, PT, R34.reuse, R237, !P4 ;  /* 0x000000ed2200720c */ /* 0x040fe40006786670 */
[----:B------:R-:W-:Y:S02]  /*12850*/  ISETP.GE.OR P5, PT, R34, R240, !P5 ;  /* 0x000000f02200720c */ /* 0x000fe40006fa6670 */
[----:B------:R-:W-:Y:S02]  /*12860*/  I2FP.F32.S32 R29, R29 ;  /* 0x0000001d001d7245 */ /* 0x000fe40000201400 */
[----:B------:R-:W-:Y:S02]  /*12870*/  I2FP.F32.S32 R33, R33 ;  /* 0x0000002100217245 */ /* 0x000fe40000201400 */
[----:B------:R-:W-:Y:S01]  /*12880*/  IABS R34, R165 ;  /* 0x000000a500227213 */ /* 0x000fe20000000000 */
[----:B------:R-:W-:Y:S01]  /*12890*/  FFMA.FTZ R19, R29, -UR14, R19 ;  /* 0x8000000e1d137c23 */ /* 0x000fe20008010013 */
[C---:B------:R-:W-:Y:S01]  /*128a0*/  IADD3 R29, R4.reuse, 0x29, RZ ;  /* 0x00000029041d7810 */ /* 0x040fe20007ffe0ff */
[----:B------:R-:W-:Y:S01]  /*128b0*/  FFMA.FTZ R14, R33, -UR14, R14 ;  /* 0x8000000e210e7c23 */ /* 0x000fe2000801000e */
[----:B------:R-:W-:Y:S01]  /*128c0*/  I2FP.F32.S32 R34, R34 ;  /* 0x0000002200227245 */ /* 0x000fe20000201400 */
[----:B------:R-:W-:Y:S01]  /*128d0*/  VIADD R33, R4, 0x28 ;  /* 0x0000002804217836 */ /* 0x000fe20000000000 */
[----:B------:R-:W-:Y:S02]  /*128e0*/  IADD3 R184, R242, -R3, RZ ;  /* 0x80000003f2b87210 */ /* 0x000fe40007ffe0ff */
[----:B------:R-:W-:Y:S01]  /*128f0*/  FSEL R200, R12, -INF , !P2 ;  /* 0xff8000000cc87808 */ /* 0x000fe20005000000 */
[----:B------:R-:W-:Y:S01]  /*12900*/  FFMA.FTZ R18, R34, -UR14, R18 ;  /* 0x8000000e22127c23 */ /* 0x000fe20008010012 */
[-C--:B------:R-:W-:Y:S01]  /*12910*/  ISETP.GE.AND P2, PT, R32, R241.reuse, PT ;  /* 0x000000f12000720c */ /* 0x080fe20003f46270 */
[C---:B------:R-:W-:Y:S01]  /*12920*/  IMAD.IADD R34, R242.reuse, 0x1, -R33 ;  /* 0x00000001f2227824 */ /* 0x040fe200078e0a21 */
[----:B------:R-:W-:Y:S01]  /*12930*/  FSEL R202, R13, -INF , !P5 ;  /* 0xff8000000dca7808 */ /* 0x000fe20006800000 */
[----:B------:R-:W-:Y:S01]  /*12940*/  IMAD.IADD R13, R242, 0x1, -R29 ;  /* 0x00000001f20d7824 */ /* 0x000fe200078e0a1d */
[----:B------:R-:W-:Y:S02]  /*12950*/  IABS R184, R184 ;  /* 0x000000b800b87213 */ /* 0x000fe40000000000 */
[----:B------:R-:W-:Y:S02]  /*12960*/  FSEL R12, R164, -INF , !P6 ;  /* 0xff800000a40c7808 */ /* 0x000fe40007000000 */
[C---:B------:R-:W-:Y:S02]  /*12970*/  ISETP.GE.OR P2, PT, R32.reuse, R240, !P2 ;  /* 0x000000f02000720c */ /* 0x040fe40005746670 */
[C---:B------:R-:W-:Y:S02]  /*12980*/  ISETP.GE.AND P5, PT, R32.reuse, R238, PT ;  /* 0x000000ee2000720c */ /* 0x040fe40003fa6270 */
[----:B------:R-:W-:Y:S02]  /*12990*/  ISETP.GE.AND P6, PT, R5, R241, PT ;  /* 0x000000f10500720c */ /* 0x000fe40003fc6270 */
[----:B------:R-:W-:Y:S02]  /*129a0*/  I2FP.F32.S32 R184, R184 ;  /* 0x000000b800b87245 */ /* 0x000fe40000201400 */
[----:B------:R-:W-:Y:S02]  /*129b0*/  FSEL R201, R173, -INF , !P2 ;  /* 0xff800000adc97808 */ /* 0x000fe40005000000 */
[----:B------:R-:W-:Y:S01]  /*129c0*/  ISETP.GE.OR P5, PT, R32, R237, !P5 ;  /* 0x000000ed2000720c */ /* 0x000fe20006fa6670 */
[----:B------:R-:W-:Y:S01]  /*129d0*/  FFMA.FTZ R184, R184, -UR14, R175 ;  /* 0x8000000eb8b87c23 */ /* 0x000fe200080100af */
[----:B------:R-:W-:Y:S02]  /*129e0*/  IABS R34, R34 ;  /* 0x0000002200227213 */ /* 0x000fe40000000000 */
[C---:B------:R-:W-:Y:S02]  /*129f0*/  ISETP.GE.OR P6, PT, R5.reuse, R240, !P6 ;  /* 0x000000f00500720c */ /* 0x040fe400077c6670 */
[----:B------:R-:W-:Y:S02]  /*12a00*/  IABS R13, R13 ;  /* 0x0000000d000d7213 */ /* 0x000fe40000000000 */
[----:B------:R-:W-:Y:S02]  /*12a10*/  ISETP.GE.AND P2, PT, R5, R238, PT ;  /* 0x000000ee0500720c */ /* 0x000fe40003f46270 */
[C---:B------:R-:W-:Y:S02]  /*12a20*/  IADD3 R32, R239.reuse, -R32, RZ ;  /* 0x80000020ef207210 */ /* 0x040fe40007ffe0ff */
[----:B------:R-:W-:Y:S02]  /*12a30*/  I2FP.F32.S32 R34, R34 ;  /* 0x0000002200227245 */ /* 0x000fe40000201400 */
[----:B------:R-:W-:Y:S02]  /*12a40*/  FSEL R175, R14, -INF , !P3 ;  /* 0xff8000000eaf7808 */ /* 0x000fe40005800000 */
[----:B------:R-:W-:Y:S01]  /*12a50*/  FSEL R203, R174, -INF , !P6 ;  /* 0xff800000aecb7808 */ /* 0x000fe20007000000 */
[----:B------:R-:W-:Y:S01]  /*12a60*/  FFMA.FTZ R20, R34, -UR14, R20 ;  /* 0x8000000e22147c23 */ /* 0x000fe20008010014 */
[----:B------:R-:W-:Y:S02]  /*12a70*/  I2FP.F32.S32 R13, R13 ;  /* 0x0000000d000d7245 */ /* 0x000fe40000201400 */
[----:B------:R-:W-:Y:S02]  /*12a80*/  IADD3 R14, R239, -R33, RZ ;  /* 0x80000021ef0e7210 */ /* 0x000fe40007ffe0ff */
[----:B------:R-:W-:Y:S01]  /*12a90*/  FSEL R174, R15, -INF , !P4 ;  /* 0xff8000000fae7808 */ /* 0x000fe20006000000 */
[----:B------:R-:W-:Y:S01]  /*12aa0*/  FFMA.FTZ R21, R13, -UR14, R21 ;  /* 0x8000000e0d157c23 */ /* 0x000fe20008010015 */
[----:B------:R-:W-:Y:S02]  /*12ab0*/  ISETP.GE.OR P2, PT, R5, R237, !P2 ;  /* 0x000000ed0500720c */ /* 0x000fe40005746670 */
[----:B------:R-:W-:Y:S02]  /*12ac0*/  IABS R32, R32 ;  /* 0x0000002000207213 */ /* 0x000fe40000000000 */
[----:B------:R-:W-:Y:S02]  /*12ad0*/  ISETP.GE.AND P3, PT, R33, R241, PT ;  /* 0x000000f12100720c */ /* 0x000fe40003f66270 */
[----:B------:R-:W-:Y:S02]  /*12ae0*/  IABS R35, R35 ;  /* 0x0000002300237213 */ /* 0x000fe40000000000 */
[----:B------:R-:W-:Y:S02]  /*12af0*/  ISETP.GE.AND P4, PT, R29, R241, PT ;  /* 0x000000f11d00720c */ /* 0x000fe40003f86270 */
[----:B------:R-:W-:Y:S02]  /*12b00*/  IADD3 R5, R239, -R5, RZ ;  /* 0x80000005ef057210 */ /* 0x000fe40007ffe0ff */
        /* <DEDUP_REMOVED lines=9> */
[----:B------:R-:W-:Y:S02]  /*12ba0*/  I2FP.F32.S32 R14, R14 ;  /* 0x0000000e000e7245 */ /* 0x000fe40000201400 */
[----:B------:R-:W-:Y:S02]  /*12bb0*/  FSEL R171, R171, -INF , !P1 ;  /* 0xff800000abab7808 */ /* 0x000fe40004800000 */
[----:B------:R-:W-:Y:S01]  /*12bc0*/  FSEL R190, R20, -INF , !P3 ;  /* 0xff80000014be7808 */ /* 0x000fe20005800000 */
[----:B------:R-:W-:Y:S01]  /*12bd0*/  FFMA.FTZ R9, R14, -UR14, R9 ;  /* 0x8000000e0e097c23 */ /* 0x000fe20008010009 */
[----:B------:R-:W-:Y:S02]  /*12be0*/  FSEL R189, R21, -INF , !P4 ;  /* 0xff80000015bd7808 */ /* 0x000fe40006000000 */
[----:B------:R-:W-:Y:S02]  /*12bf0*/  I2FP.F32.S32 R5, R5 ;  /* 0x0000000500057245 */ /* 0x000fe40000201400 */
[CC--:B------:R-:W-:Y:S02]  /*12c00*/  ISETP.GE.AND P3, PT, R3.reuse, R241.reuse, PT ;  /* 0x000000f10300720c */ /* 0x0c0fe40003f66270 */
[----:B------:R-:W-:Y:S01]  /*12c10*/  ISETP.GE.AND P4, PT, R3, R238, PT ;  /* 0x000000ee0300720c */ /* 0x000fe20003f86270 */
[----:B------:R-:W-:Y:S01]  /*12c20*/  FFMA.FTZ R17, R5, -UR14, R17 ;  /* 0x8000000e05117c23 */ /* 0x000fe20008010011 */
[-C--:B------:R-:W-:Y:S02]  /*12c30*/  ISETP.GE.AND P1, PT, R31, R241.reuse, PT ;  /* 0x000000f11f00720c */ /* 0x080fe40003f26270 */
[----:B------:R-:W-:Y:S02]  /*12c40*/  ISETP.GE.AND P6, PT, R30, R241, PT ;  /* 0x000000f11e00720c */ /* 0x000fe40003fc6270 */
[CC--:B------:R-:W-:Y:S02]  /*12c50*/  ISETP.GE.OR P3, PT, R3.reuse, R240.reuse, !P3 ;  /* 0x000000f00300720c */ /* 0x0c0fe40005f66670 */
[----:B------:R-:W-:Y:S02]  /*12c60*/  ISETP.GE.OR P4, PT, R3, R237, !P4 ;  /* 0x000000ed0300720c */ /* 0x000fe40006786670 */
[----:B------:R-:W-:Y:S02]  /*12c70*/  IADD3 R14, R239, -R3, RZ ;  /* 0x80000003ef0e7210 */ /* 0x000fe40007ffe0ff */
[----:B------:R-:W-:Y:S02]  /*12c80*/  ISETP.GE.OR P1, PT, R31, R240, !P1 ;  /* 0x000000f01f00720c */ /* 0x000fe40004f26670 */
[----:B------:R-:W-:Y:S02]  /*12c90*/  IADD3 R3, R239, -R32, RZ ;  /* 0x80000020ef037210 */ /* 0x000fe40007ffe0ff */
[----:B------:R-:W-:Y:S02]  /*12ca0*/  FSEL R5, R172, -INF , !P0 ;  /* 0xff800000ac057808 */ /* 0x000fe40004000000 */
[C---:B------:R-:W-:Y:S02]  /*12cb0*/  ISETP.GE.AND P0, PT, R31.reuse, R238, PT ;  /* 0x000000ee1f00720c */ /* 0x040fe40003f06270 */
[----:B------:R-:W-:Y:S02]  /*12cc0*/  ISETP.GE.OR P6, PT, R30, R240, !P6 ;  /* 0x000000f01e00720c */ /* 0x000fe400077c6670 */
[----:B------:R-:W-:Y:S02]  /*12cd0*/  FSEL R250, R18, -INF , !P1 ;  /* 0xff80000012fa7808 */ /* 0x000fe40004800000 */
[C---:B------:R-:W-:Y:S02]  /*12ce0*/  ISETP.GE.AND P1, PT, R30.reuse, R238, PT ;  /* 0x000000ee1e00720c */ /* 0x040fe40003f26270 */
[----:B------:R-:W-:Y:S02]  /*12cf0*/  IABS R3, R3 ;  /* 0x0000000300037213 */ /* 0x000fe40000000000 */
[-C--:B------:R-:W-:Y:S01]  /*12d00*/  ISETP.GE.OR P0, PT, R31, R237.reuse, !P0 ;  /* 0x000000ed1f00720c */ /* 0x080fe20004706670 */
[----:B------:R-:W-:Y:S01]  /*12d10*/  IMAD.IADD R31, R239, 0x1, -R31 ;  /* 0x00000001ef1f7824 */ /* 0x000fe200078e0a1f */
[----:B------:R-:W-:Y:S02]  /*12d20*/  FSEL R191, R19, -INF , !P6 ;  /* 0xff80000013bf7808 */ /* 0x000fe40007000000 */
[----:B------:R-:W-:Y:S02]  /*12d30*/  FMNMX.FTZ R15, R25, R0, !PT ;  /* 0x00000000190f7209 */ /* 0x000fe40007810000 */
[----:B------:R-:W-:Y:S02]  /*12d40*/  ISETP.GE.OR P1, PT, R30, R237, !P1 ;  /* 0x000000ed1e00720c */ /* 0x000fe40004f26670 */
[----:B------:R-:W-:Y:S01]  /*12d50*/  IADD3 R19, R239, -R30, RZ ;  /* 0x8000001eef137210 */ /* 0x000fe20007ffe0ff */
[----:B------:R-:W-:Y:S01]  /*12d60*/  IMAD.IADD R30, R242, 0x1, -R32 ;  /* 0x00000001f21e7824 */ /* 0x000fe200078e0a20 */
[----:B------:R-:W-:Y:S02]  /*12d70*/  I2FP.F32.S32 R3, R3 ;  /* 0x0000000300037245 */ /* 0x000fe40000201400 */
[----:B------:R-:W-:Y:S02]  /*12d80*/  IABS R31, R31 ;  /* 0x0000001f001f7213 */ /* 0x000fe40000000000 */
[----:B------:R-:W-:Y:S01]  /*12d90*/  FMNMX.FTZ R15, R168, R15, !PT ;  /* 0x0000000fa80f7209 */ /* 0x000fe20007810000 */
[----:B------:R-:W-:Y:S01]  /*12da0*/  FFMA.FTZ R24, R3, -UR14, R24 ;  /* 0x8000000e03187c23 */ /* 0x000fe20008010018 */
[----:B------:R-:W-:Y:S02]  /*12db0*/  FMNMX.FTZ R3, R169, R2, !PT ;  /* 0x00000002a9037209 */ /* 0x000fe40007810000 */
[----:B------:R-:W-:Y:S02]  /*12dc0*/  IABS R30, R30 ;  /* 0x0000001e001e7213 */ /* 0x000fe40000000000 */
        /* <DEDUP_REMOVED lines=8> */
[----:B------:R-:W-:Y:S02]  /*12e50*/  FMNMX.FTZ R15, R170, R15, !PT ;  /* 0x0000000faa0f7209 */ /* 0x000fe40007810000 */
[----:B------:R-:W-:Y:S02]  /*12e60*/  FMNMX.FTZ R3, R171, R3, !PT ;  /* 0x00000003ab037209 */ /* 0x000fe40007810000 */
[----:B------:R-:W-:Y:S02]  /*12e70*/  ISETP.GE.OR P2, PT, R32, R240, !P2 ;  /* 0x000000f02000720c */ /* 0x000fe40005746670 */
[----:B------:R-:W-:Y:S02]  /*12e80*/  FMNMX.FTZ R15, R200, R15, !PT ;  /* 0x0000000fc80f7209 */ /* 0x000fe40007810000 */
[----:B------:R-:W-:Y:S02]  /*12e90*/  IADD3 R13, R4, 0x38, RZ ;  /* 0x00000038040d7810 */ /* 0x000fe40007ffe0ff */
[----:B------:R-:W-:Y:S02]  /*12ea0*/  FSEL R188, R6, -INF , !P0 ;  /* 0xff80000006bc7808 */ /* 0x000fe40004000000 */
[----:B------:R-:W-:Y:S01]  /*12eb0*/  FMNMX.FTZ R6, R5, R3, !PT ;  /* 0x0000000305067209 */ /* 0x000fe20007810000 */
[--C-:B------:R-:W-:Y:S01]  /*12ec0*/  IMAD.IADD R18, R242, 0x1, -R13.reuse ;  /* 0x00000001f2127824 */ /* 0x100fe200078e0a0d */
[----:B------:R-:W-:Y:S01]  /*12ed0*/  IABS R14, R14 ;  /* 0x0000000e000e7213 */ /* 0x000fe20000000000 */
[----:B------:R-:W-:Y:S01]  /*12ee0*/  IMAD.IADD R3, R239, 0x1, -R13 ;  /* 0x00000001ef037824 */ /* 0x000fe200078e0a0d */
[----:B------:R-:W-:Y:S02]  /*12ef0*/  FSEL R183, R27, -INF , !P2 ;  /* 0xff8000001bb77808 */ /* 0x000fe40005000000 */
[----:B------:R-:W-:Y:S02]  /*12f00*/  IABS R19, R19 ;  /* 0x0000001300137213 */ /* 0x000fe40000000000 */
[----:B------:R-:W-:Y:S02]  /*12f10*/  FMNMX.FTZ R15, R202, R15, !PT ;  /* 0x0000000fca0f7209 */ /* 0x000fe40007810000 */
[C---:B------:R-:W-:Y:S02]  /*12f20*/  ISETP.GE.AND P0, PT, R13.reuse, R241, PT ;  /* 0x000000f10d00720c */ /* 0x040fe40003f06270 */
        /* <DEDUP_REMOVED lines=8> */
[----:B------:R-:W-:Y:S02]  /*12fb0*/  ISETP.GE.OR P2, PT, R13, R237, !P2 ;  /* 0x000000ed0d00720c */ /* 0x000fe40005746670 */
[----:B------:R-:W-:Y:S01]  /*12fc0*/  FSEL R173, R16, -INF , !P5 ;  /* 0xff80000010ad7808 */ /* 0x000fe20006800000 */
[----:B------:R-:W-:Y:S01]  /*12fd0*/  IMAD.IADD R16, R239, 0x1, -R29 ;  /* 0x00000001ef107824 */ /* 0x000fe200078e0a1d */
[----:B------:R-:W-:Y:S02]  /*12fe0*/  FMNMX.FTZ R13, R174, R6, !PT ;  /* 0x00000006ae0d7209 */ /* 0x000fe40007810000 */
[----:B------:R-:W-:Y:S02]  /*12ff0*/  FMNMX.FTZ R14, R203, R15, !PT ;  /* 0x0000000fcb0e7209 */ /* 0x000fe40007810000 */
[----:B------:R-:W-:Y:S02]  /*13000*/  FMNMX.FTZ R13, R173, R13, !PT ;  /* 0x0000000dad0d7209 */ /* 0x000fe40007810000 */
[----:B------:R-:W-:Y:S02]  /*13010*/  IADD3 R4, R4, 0x39, RZ ;  /* 0x0000003904047810 */ /* 0x000fe40007ffe0ff */
[----:B------:R-:W-:Y:S02]  /*13020*/  IABS R16, R16 ;  /* 0x0000001000107213 */ /* 0x000fe40000000000 */
[----:B------:R-:W-:Y:S01]  /*13030*/  FMNMX.FTZ R14, R250, R14, !PT ;  /* 0x0000000efa0e7209 */ /* 0x000fe20007810000 */
[----:B------:R-:W-:Y:S01]  /*13040*/  IMAD.IADD R17, R242, 0x1, -R4 ;  /* 0x00000001f2117824 */ /* 0x000fe200078e0a04 */
[----:B------:R-:W-:Y:S02]  /*13050*/  ISETP.GE.AND P6, PT, R33, R238, PT ;  /* 0x000000ee2100720c */ /* 0x000fe40003fc6270 */
[----:B------:R-:W-:Y:S02]  /*13060*/  FMNMX.FTZ R13, R172, R13, !PT ;  /* 0x0000000dac0d7209 */ /* 0x000fe40007810000 */
[----:B------:R-:W-:Y:S02]  /*13070*/  FSEL R187, R7, -INF , !P1 ;  /* 0xff80000007bb7808 */ /* 0x000fe40004800000 */
[----:B------:R-:W-:Y:S02]  /*13080*/  IADD3 R7, R239, -R4, RZ ;  /* 0x80000004ef077210 */ /* 0x000fe40007ffe0ff */
[----:B------:R-:W-:Y:S02]  /*13090*/  I2FP.F32.S32 R16, R16 ;  /* 0x0000001000107245 */ /* 0x000fe40000201400 */
[----:B------:R-:W-:Y:S02]  /*130a0*/  FMNMX.FTZ R14, R191, R14, !PT ;  /* 0x0000000ebf0e7209 */ /* 0x000fe40007810000 */
[----:B------:R-:W-:Y:S01]  /*130b0*/  ISETP.GE.OR P6, PT, R33, R237, !P6 ;  /* 0x000000ed2100720c */ /* 0x000fe200077c6670 */
[----:B------:R-:W-:Y:S01]  /*130c0*/  FFMA.FTZ R8, R16, -UR14, R8 ;  /* 0x8000000e10087c23 */ /* 0x000fe20008010008 */
[----:B------:R-:W-:Y:S02]  /*130d0*/  IABS R18, R18 ;  /* 0x0000001200127213 */ /* 0x000fe40000000000 */
[C---:B------:R-:W-:Y:S02]  /*130e0*/  ISETP.GE.AND P5, PT, R29.reuse, R238, PT ;  /* 0x000000ee1d00720c */ /* 0x040fe40003fa6270 */
[----:B------:R-:W-:Y:S02]  /*130f0*/  FMNMX.FTZ R13, R188, R13, !PT ;  /* 0x0000000dbc0d7209 */ /* 0x000fe40007810000 */
[----:B------:R-:W-:Y:S02]  /*13100*/  IABS R7, R7 ;  /* 0x0000000700077213 */ /* 0x000fe40000000000 */
[----:B------:R-:W-:Y:S02]  /*13110*/  FMNMX.FTZ R6, R190, R14, !PT ;  /* 0x0000000ebe067209 */ /* 0x000fe40007810000 */
[----:B------:R-:W-:Y:S02]  /*13120*/  I2FP.F32.S32 R18, R18 ;  /* 0x0000001200127245 */ /* 0x000fe40000201400 */
[----:B------:R-:W-:Y:S02]  /*13130*/  ISETP.GE.OR P5, PT, R29, R237, !P5 ;  /* 0x000000ed1d00720c */ /* 0x000fe40006fa6670 */
[----:B------:R-:W-:Y:S01]  /*13140*/  IABS R17, R17 ;  /* 0x0000001100117213 */ /* 0x000fe20000000000 */
[----:B------:R-:W-:Y:S01]  /*13150*/  FFMA.FTZ R28, R18, -UR14, R28 ;  /* 0x8000000e121c7c23 */ /* 0x000fe2000801001c */
[----:B------:R-:W-:Y:S02]  /*13160*/  FMNMX.FTZ R13, R187, R13, !PT ;  /* 0x0000000dbb0d7209 */ /* 0x000fe40007810000 */
[----:B------:R-:W-:Y:S01]  /*13170*/  FSEL R186, R9, -INF , !P6 ;  /* 0xff80000009ba7808 */ /* 0x000fe20007000000 */
[----:B------:R-:W-:Y:S01]  /*13180*/  IMAD.MOV.U32 R9, RZ, RZ, R7 ;  /* 0x000000ffff097224 */ /* 0x000fe200078e0007 */
[----:B------:R-:W-:Y:S02]  /*13190*/  FSEL R184, R184, -INF , !P3 ;  /* 0xff800000b8b87808 */ /* 0x000fe40005800000 */
[----:B------:R-:W-:Y:S02]  /*131a0*/  FMNMX.FTZ R6, R189, R6, !PT ;  /* 0x00000006bd067209 */ /* 0x000fe40007810000 */
[----:B------:R-:W-:Y:S02]  /*131b0*/  IABS R3, R3 ;  /* 0x0000000300037213 */ /* 0x000fe40000000000 */
[----:B------:R-:W-:Y:S02]  /*131c0*/  ISETP.GE.AND P3, PT, R32, R238, PT ;  /* 0x000000ee2000720c */ /* 0x000fe40003f66270 */
[----:B------:R-:W-:Y:S02]  /*131d0*/  I2FP.F32.S32 R17, R17 ;  /* 0x0000001100117245 */ /* 0x000fe40000201400 */
[----:B------:R-:W-:Y:S02]  /*131e0*/  FMNMX.FTZ R7, R186, R13, !PT ;  /* 0x0000000dba077209 */ /* 0x000fe40007810000 */
[----:B------:R-:W-:Y:S01]  /*131f0*/  FSEL R185, R8, -INF , !P5 ;  /* 0xff80000008b97808 */ /* 0x000fe20006800000 */
[----:B------:R-:W-:Y:S01]  /*13200*/  FFMA.FTZ R26, R17, -UR14, R26 ;  /* 0x8000000e111a7c23 */ /* 0x000fe2000801001a */
[----:B------:R-:W-:Y:S01]  /*13210*/  FMNMX.FTZ R6, R184, R6, !PT ;  /* 0x00000006b8067209 */ /* 0x000fe20007810000 */
[----:B------:R-:W-:Y:S01]  /*13220*/  LDSM.16.MT88.4 R16, [R228+0x10000] ;  /* 0x01000000e410783b */ /* 0x000fe20000004200 */
[----:B------:R-:W-:Y:S02]  /*13230*/  I2FP.F32.S32 R8, R3 ;  /* 0x0000000300087245 */ /* 0x000fe40000201400 */
[----:B------:R-:W-:Y:S02]  /*13240*/  ISETP.GE.AND P1, PT, R4, R241, PT ;  /* 0x000000f10400720c */ /* 0x000fe40003f26270 */
[----:B------:R-:W-:Y:S01]  /*13250*/  I2FP.F32.S32 R3, R9 ;  /* 0x0000000900037245 */ /* 0x000fe20000201400 */
[----:B------:R-:W-:Y:S01]  /*13260*/  FFMA.FTZ R11, R8, -UR14, R11 ;  /* 0x8000000e080b7c23 */ /* 0x000fe2000801000b */
[----:B------:R-:W-:Y:S02]  /*13270*/  ISETP.GE.OR P3, PT, R32, R237, !P3 ;  /* 0x000000ed2000720c */ /* 0x000fe40005f66670 */
[----:B------:R-:W-:Y:S01]  /*13280*/  FSEL R179, R23, -INF , !P4 ;  /* 0xff80000017b37808 */ /* 0x000fe20006000000 */
[----:B------:R-:W-:Y:S01]  /*13290*/  FFMA.FTZ R10, R3, -UR14, R10 ;  /* 0x8000000e030a7c23 */ /* 0x000fe2000801000a */
[----:B------:R-:W-:Y:S01]  /*132a0*/  FMNMX.FTZ R9, R185, R7, !PT ;  /* 0x00000007b9097209 */ /* 0x000fe20007810000 */
[----:B------:R-:W-:Y:S01]  /*132b0*/  LDSM.16.MT88.4 R32, [R225+0x10000] ;  /* 0x01000000e120783b */ /* 0x000fe20000004200 */
[----:B------:R-:W-:Y:S02]  /*132c0*/  FSEL R182, R28, -INF , !P0 ;  /* 0xff8000001cb67808 */ /* 0x000fe40004000000 */
[----:B------:R-:W-:Y:S02]  /*132d0*/  ISETP.GE.OR P1, PT, R4, R240, !P1 ;  /* 0x000000f00400720c */ /* 0x000fe40004f26670 */
[----:B------:R-:W-:Y:S02]  /*132e0*/  FMNMX.FTZ R6, R183, R6, !PT ;  /* 0x00000006b7067209 */ /* 0x000fe40007810000 */
[----:B------:R-:W-:Y:S02]  /*132f0*/  FSEL R178, R24, -INF , !P3 ;  /* 0xff80000018b27808 */ /* 0x000fe40005800000 */
        /* <DEDUP_REMOVED lines=44> */
[----:B------:R-:W-:Y:S01]  /*135c0*/  FFMA.FTZ R207, R172, UR4, -R177 ;  /* 0x00000004accf7c23 */ /* 0x000fe200080108b1 */
[--C-:B------:R-:W-:Y:S01]  /*135d0*/  FFMA.FTZ R184, R184, UR4, -R181.reuse ;  /* 0x00000004b8b87c23 */ /* 0x100fe200080108b5 */
[--C-:B------:R-:W-:Y:S01]  /*135e0*/  FFMA.FTZ R183, R183, UR4, -R181.reuse ;  /* 0x00000004b7b77c23 */ /* 0x100fe200080108b5 */
[----:B------:R-:W-:Y:S03]  /*135f0*/  LDSM.16.MT88.4 R172, [R226+0x14800] ;  /* 0x01480000e2ac783b */ /* 0x000fe60000004200 */
[----:B------:R-:W2:Y:S01]  /*13600*/  MUFU.EX2 R196, R196 ;  /* 0x000000c400c47308 */ /* 0x000ea20000000800 */
[----:B------:R-:W-:Y:S01]  /*13610*/  FFMA.FTZ R182, R182, UR4, -R181 ;  /* 0x00000004b6b67c23 */ /* 0x000fe200080108b5 */
[--C-:B------:R-:W-:Y:S01]  /*13620*/  FFMA.FTZ R179, R179, UR4, -R177.reuse ;  /* 0x00000004b3b37c23 */ /* 0x100fe200080108b1 */
[--C-:B------:R-:W-:Y:S01]  /*13630*/  FFMA.FTZ R178, R178, UR4, -R177.reuse ;  /* 0x00000004b2b27c23 */ /* 0x100fe200080108b1 */
[----:B------:R-:W-:Y:S01]  /*13640*/  FFMA.FTZ R176, R176, UR4, -R177 ;  /* 0x00000004b0b07c23 */ /* 0x000fe200080108b1 */
[--C-:B------:R-:W-:Y:S01]  /*13650*/  FFMA.FTZ R200, R200, UR4, -R181.reuse ;  /* 0x00000004c8c87c23 */ /* 0x100fe200080108b5 */
[--C-:B------:R-:W-:Y:S01]  /*13660*/  FFMA.FTZ R203, R203, UR4, -R181.reuse ;  /* 0x00000004cbcb7c23 */ /* 0x100fe200080108b5 */
[----:B------:R-:W-:Y:S03]  /*13670*/  FFMA.FTZ R189, R189, UR4, -R181 ;  /* 0x00000004bdbd7c23 */ /* 0x000fe600080108b5 */
[----:B------:R-:W-:Y:S01]  /*13680*/  MUFU.EX2 R195, R195 ;  /* 0x000000c300c37308 */ /* 0x000fe20000000800 */
[----:B------:R-:W-:Y:S01]  /*13690*/  FFMA.FTZ R185, R185, UR4, -R177 ;  /* 0x00000004b9b97c23 */ /* 0x000fe200080108b1 */
[--C-:B------:R-:W-:Y:S01]  /*136a0*/  FFMA.FTZ R250, R250, UR4, -R181.reuse ;  /* 0x00000004fafa7c23 */ /* 0x100fe200080108b5 */
[--C-:B------:R-:W-:Y:S01]  /*136b0*/  FFMA.FTZ R251, R191, UR4, -R181.reuse ;  /* 0x00000004bffb7c23 */ /* 0x100fe200080108b5 */
[----:B------:R-:W-:Y:S01]  /*136c0*/  FFMA.FTZ R252, R190, UR4, -R181 ;  /* 0x00000004befc7c23 */ /* 0x000fe200080108b5 */
[--C-:B------:R-:W-:Y:S01]  /*136d0*/  FFMA.FTZ R188, R188, UR4, -R177.reuse ;  /* 0x00000004bcbc7c23 */ /* 0x100fe200080108b1 */
[--C-:B------:R-:W-:Y:S01]  /*136e0*/  FFMA.FTZ R187, R187, UR4, -R177.reuse ;  /* 0x00000004bbbb7c23 */ /* 0x100fe200080108b1 */
[--C-:B------:R-:W-:Y:S03]  /*136f0*/  FFMA.FTZ R186, R186, UR4, -R177.reuse ;  /* 0x00000004baba7c23 */ /* 0x100fe600080108b1 */
[----:B------:R-:W3:Y:S01]  /*13700*/  MUFU.EX2 R194, R194 ;  /* 0x000000c200c27308 */ /* 0x000ee20000000800 */
[----:B--2---:R-:W-:Y:S01]  /*13710*/  F2FP.BF16.F32.PACK_AB R168, R196, R198 ;  /* 0x000000c6c4a8723e */ /* 0x004fe200000010ff */
[----:B------:R-:W-:Y:S01]  /*13720*/  FFMA.FTZ R177, R165, UR4, -R177 ;  /* 0x00000004a5b17c23 */ /* 0x000fe200080108b1 */
[----:B------:R-:W-:Y:S07]  /*13730*/  PLOP3.LUT P0, PT, PT, PT, UP0, 0x80, 0x0 ;  /* 0x000000000000781c */ /* 0x000fee0003f0f008 */
        /* <DEDUP_REMOVED lines=32> */
[C---:B------:R-:W-:Y:S01]  /*13940*/  FMUL.FTZ R16, R2.reuse, R148 ;  /* 0x0000009402107220 */ /* 0x040fe20000410000 */
[C---:B-1----:R-:W-:Y:S01]  /*13950*/  HMMA.16816.F32.BF16 R12, R168.reuse, R24, R12 ;  /* 0x00000018a80c723c */ /* 0x042fe2000004180c */
[----:B------:R-:W1:Y:S03]  /*13960*/  LDSM.16.MT88.4 R144, [R226+0x12000] ;  /* 0x01200000e290783b */ /* 0x000e660000004200 */
        /* <DEDUP_REMOVED lines=24> */
[----:B------:R-:W-:Y:S01]  /*13af0*/  FMUL.FTZ R37, R2, R37 ;  /* 0x0000002502257220 */ /* 0x000fe20000410000 */
[C---:B------:R-:W-:Y:S01]  /*13b00*/  FMUL.FTZ R38, R0.reuse, R38 ;  /* 0x0000002600267220 */ /* 0x040fe20000410000 */
[C---:B------:R-:W-:Y:S01]  /*13b10*/  FMUL.FTZ R39, R0.reuse, R39 ;  /* 0x0000002700277220 */ /* 0x040fe20000410000 */
[C---:B--2---:R-:W-:Y:S01]  /*13b20*/  HMMA.16816.F32.BF16 R28, R168.reuse, R160, R28 ;  /* 0x000000a0a81c723c */ /* 0x044fe2000004181c */
[----:B------:R-:W-:Y:S04]  /*13b30*/  MUFU.EX2 R252, R252 ;  /* 0x000000fc00fc7308 */ /* 0x000fe80000000800 */
[C---:B------:R-:W-:Y:S01]  /*13b40*/  FMUL.FTZ R34, R0.reuse, R134 ;  /* 0x0000008600227220 */ /* 0x040fe20000410000 */
[----:B------:R-:W-:Y:S01]  /*13b50*/  FMUL.FTZ R35, R0, R135 ;  /* 0x0000008700237220 */ /* 0x000fe20000410000 */
[C---:B------:R-:W-:Y:S01]  /*13b60*/  FMUL.FTZ R40, R2.reuse, R40 ;  /* 0x0000002802287220 */ /* 0x040fe20000410000 */
[----:B------:R-:W2:Y:S03]  /*13b70*/  LDSM.16.MT88.4 R132, [R224+0x12000] ;  /* 0x01200000e084783b */ /* 0x000ea60000004200 */
[----:B------:R-:W-:Y:S01]  /*13b80*/  MUFU.EX2 R200, R200 ;  /* 0x000000c800c87308 */ /* 0x000fe20000000800 */
[----:B------:R-:W-:Y:S01]  /*13b90*/  FMUL.FTZ R41, R2, R41 ;  /* 0x0000002902297220 */ /* 0x000fe20000410000 */
[C---:B------:R-:W-:Y:S01]  /*13ba0*/  FMUL.FTZ R42, R0.reuse, R42 ;  /* 0x0000002a002a7220 */ /* 0x040fe20000410000 */
[C---:B------:R-:W-:Y:S03]  /*13bb0*/  HMMA.16816.F32.BF16 R32, R168.reuse, R162, R32 ;  /* 0x000000a2a820723c */ /* 0x040fe60000041820 */
[----:B------:R-:W-:Y:S01]  /*13bc0*/  FMUL.FTZ R43, R0, R43 ;  /* 0x0000002b002b7220 */ /* 0x000fe20000410000 */
[----:B------:R-:W-:Y:S01]  /*13bd0*/  LDSM.16.MT88.4 R160, [R225+0x12800] ;  /* 0x01280000e1a0783b */ /* 0x000fe20000004200 */
[C---:B------:R-:W-:Y:S01]  /*13be0*/  FMUL.FTZ R44, R2.reuse, R44 ;  /* 0x0000002c022c7220 */ /* 0x040fe20000410000 */
[C---:B---3--:R-:W-:Y:S01]  /*13bf0*/  HMMA.16816.F32.BF16 R36, R168.reuse, R152, R36 ;  /* 0x00000098a824723c */ /* 0x048fe20000041824 */
[----:B------:R-:W-:Y:S04]  /*13c00*/  MUFU.EX2 R203, R203 ;  /* 0x000000cb00cb7308 */ /* 0x000fe80000000800 */
[----:B------:R-:W-:Y:S01]  /*13c10*/  FMUL.FTZ R45, R2, R45 ;  /* 0x0000002d022d7220 */ /* 0x000fe20000410000 */
[C---:B------:R-:W-:Y:S01]  /*13c20*/  HMMA.16816.F32.BF16 R40, R168.reuse, R154, R40 ;  /* 0x0000009aa828723c */ /* 0x040fe20000041828 */
[----:B------:R-:W-:Y:S04]  /*13c30*/  LDSM.16.MT88.4 R152, [R224+0x10800] ;  /* 0x01080000e098783b */ /* 0x000fe80000004200 */
[----:B------:R-:W-:Y:S01]  /*13c40*/  MUFU.EX2 R205, R205 ;  /* 0x000000cd00cd7308 */ /* 0x000fe20000000800 */
[C---:B------:R-:W-:Y:S01]  /*13c50*/  FMUL.FTZ R46, R0.reuse, R46 ;  /* 0x0000002e002e7220 */ /* 0x040fe20000410000 */
[----:B------:R-:W-:Y:S01]  /*13c60*/  FMUL.FTZ R47, R0, R47 ;  /* 0x0000002f002f7220 */ /* 0x000fe20000410000 */
[C---:B------:R-:W-:Y:S03]  /*13c70*/  FMUL.FTZ R48, R2.reuse, R48 ;  /* 0x0000003002307220 */ /* 0x040fe60000410000 */
[----:B------:R-:W-:Y:S01]  /*13c80*/  FMUL.FTZ R49, R2, R49 ;  /* 0x0000003102317220 */ /* 0x000fe20000410000 */
        /* <DEDUP_REMOVED lines=28> */
[C---:B--2---:R-:W-:Y:S02]  /*13e50*/  HMMA.16816.F32.BF16 R60, R168.reuse, R132, R60 ;  /* 0x00000084a83c723c */ /* 0x044fe4000004183c */
[----:B------:R-:W-:Y:S01]  /*13e60*/  MUFU.EX2 R251, R251 ;  /* 0x000000fb00fb7308 */ /* 0x000fe20000000800 */
        /* <DEDUP_REMOVED lines=33> */
[C---:B------:R-:W-:Y:S01]  /*14080*/  FMUL.FTZ R92, R2.reuse, R92 ;  /* 0x0000005c025c7220 */ /* 0x040fe20000410000 */
        /* <DEDUP_REMOVED lines=32> */
[--C-:B------:R-:W-:Y:S01]  /*14290*/  FFMA.FTZ R202, R201, UR4, -R181.reuse ;  /* 0x00000004c9ca7c23 */ /* 0x100fe200080108b5 */
[----:B------:R-:W-:Y:S01]  /*142a0*/  FFMA.FTZ R181, R180, UR4, -R181 ;  /* 0x00000004b4b57c23 */ /* 0x000fe200080108b5 */
[----:B------:R1:W4:Y:S01]  /*142b0*/  MUFU.EX2 R201, R144 ;  /* 0x0000009000c97308 */ /* 0x0003220000000800 */
[C---:B------:R-:W-:Y:S01]  /*142c0*/  HMMA.16816.F32.BF16 R112, R168.reuse, R138, R112 ;  /* 0x0000008aa870723c */ /* 0x040fe20000041870 */
[----:B------:R-:W5:Y:S04]  /*142d0*/  LDSM.16.MT88.4 R136, [R228+0x10800] ;  /* 0x01080000e488783b */ /* 0x000f680000004200 */
[C---:B------:R-:W-:Y:S01]  /*142e0*/  FMUL.FTZ R116, R2.reuse, R116 ;  /* 0x0000007402747220 */ /* 0x040fe20000410000 */
[----:B------:R-:W-:Y:S01]  /*142f0*/  FMUL.FTZ R117, R2, R117 ;  /* 0x0000007502757220 */ /* 0x000fe20000410000 */
[C---:B------:R-:W-:Y:S01]  /*14300*/  FMUL.FTZ R118, R0.reuse, R118 ;  /* 0x0000007600767220 */ /* 0x040fe20000410000 */
[----:B------:R-:W-:Y:S01]  /*14310*/  FMUL.FTZ R119, R0, R119 ;  /* 0x0000007700777220 */ /* 0x000fe20000410000 */
[----:B------:R-:W4:Y:S02]  /*14320*/  MUFU.EX2 R202, R202 ;  /* 0x000000ca00ca7308 */ /* 0x000f240000000800 */
[C---:B------:R-:W-:Y:S01]  /*14330*/  FMUL.FTZ R120, R2.reuse, R120 ;  /* 0x0000007802787220 */ /* 0x040fe20000410000 */
[----:B------:R-:W-:Y:S01]  /*14340*/  FMUL.FTZ R121, R2, R121 ;  /* 0x0000007902797220 */ /* 0x000fe20000410000 */
[C---:B------:R-:W-:Y:S01]  /*14350*/  FMUL.FTZ R122, R0.reuse, R122 ;  /* 0x0000007a007a7220 */ /* 0x040fe20000410000 */
[----:B------:R-:W-:Y:S01]  /*14360*/  FMUL.FTZ R123, R0, R123 ;  /* 0x0000007b007b7220 */ /* 0x000fe20000410000 */
[C---:B--2---:R-:W-:Y:S01]  /*14370*/  HMMA.16816.F32.BF16 R116, R168.reuse, R132, R116 ;  /* 0x00000084a874723c */ /* 0x044fe20000041874 */
[----:B-1----:R-:W1:Y:S02]  /*14380*/  LDSM.16.MT88.4 R144, [R226+0x10800] ;  /* 0x01080000e290783b */ /* 0x002e640000004200 */
        /* <DEDUP_REMOVED lines=10> */
[----:B----4-:R-:W-:Y:S01]  /*14430*/  F2FP.BF16.F32.PACK_AB R132, R201, R200 ;  /* 0x000000c8c984723e */ /* 0x010fe200000010ff */
[----:B------:R-:W-:Y:S01]  /*14440*/  FFMA.FTZ R198, R2, R249, R198 ;  /* 0x000000f902c67223 */ /* 0x000fe200000100c6 */
[----:B------:R-:W-:Y:S01]  /*14450*/  F2FP.BF16.F32.PACK_AB R134, R203, R202 ;  /* 0x000000cacb86723e */ /* 0x000fe200000010ff */
[----:B------:R-:W-:Y:S01]  /*14460*/  HMMA.16816.F32.BF16 R128, R168, R142, R128 ;  /* 0x0000008ea880723c */ /* 0x000fe20000041880 */
[----:B------:R-:W2:Y:S04]  /*14470*/  LDSM.16.MT88.4 R140, [R228+0x12800] ;  /* 0x01280000e48c783b */ /* 0x000ea80000004200 */
[----:B------:R-:W-:Y:S01]  /*14480*/  F2FP.BF16.F32.PACK_AB R133, R204, R205 ;  /* 0x000000cdcc85723e */ /* 0x000fe200000010ff */
[----:B------:R-:W-:Y:S01]  /*14490*/  FFMA.FTZ R199, R0, R248, R199 ;  /* 0x000000f800c77223 */ /* 0x000fe200000100c7 */
[----:B------:R-:W-:Y:S01]  /*144a0*/  F2FP.BF16.F32.PACK_AB R135, R207, R206 ;  /* 0x000000cecf87723e */ /* 0x000fe200000010ff */
[----:B------:R-:W-:Y:S01]  /*144b0*/  FADD.FTZ R198, R196, R198 ;  /* 0x000000c6c4c67221 */ /* 0x000fe20000010000 */
[----:B------:R-:W-:Y:S02]  /*144c0*/  LDSM.16.MT88.4 R168, [R228+0x14800] ;  /* 0x01480000e4a8783b */ /* 0x000fe40000004200 */
[----:B------:R-:W-:Y:S01]  /*144d0*/  FADD.FTZ R199, R193, R199 ;  /* 0x000000c7c1c77221 */ /* 0x000fe20000010000 */
[----:B------:R-:W-:Y:S02]  /*144e0*/  FADD.FTZ R198, R195, R198 ;  /* 0x000000c6c3c67221 */ /* 0x000fe40000010000 */
[C---:B-----5:R-:W-:Y:S05]  /*144f0*/  HMMA.16816.F32.BF16 R4, R132.reuse, R136, R4 ;  /* 0x000000888404723c */ /* 0x060fea0000041804 */
        /* <DEDUP_REMOVED lines=25> */
[----:B------:R-:W5:Y:S04]  /*14690*/  MUFU.EX2 R157, R189 ;  /* 0x000000bd009d7308 */ /* 0x000f680000000800 */
[----:B------:R-:W-:Y:S01]  /*146a0*/  FADD.FTZ R207, R207, R205 ;  /* 0x000000cdcfcf7221 */ /* 0x000fe20000010000 */
[C---:B------:R-:W-:Y:S05]  /*146b0*/  HMMA.16816.F32.BF16 R48, R132.reuse, R158, R48 ;  /* 0x0000009e8430723c */ /* 0x040fea0000041830 */
[----:B------:R-:W-:Y:S01]  /*146c0*/  MUFU.EX2 R189, R184 ;  /* 0x000000b800bd7308 */ /* 0x000fe20000000800 */
[----:B------:R-:W-:Y:S01]  /*146d0*/  FADD.FTZ R202, R250, R202 ;  /* 0x000000cafaca7221 */ /* 0x000fe20000010000 */
[C---:B------:R-:W-:Y:S06]  /*146e0*/  HMMA.16816.F32.BF16 R52, R132.reuse, R160, R52 ;  /* 0x000000a08434723c */ /* 0x040fec0000041834 */
[C---:B------:R-:W-:Y:S01]  /*146f0*/  HMMA.16816.F32.BF16 R56, R132.reuse, R162, R56 ;  /* 0x000000a28438723c */ /* 0x040fe20000041838 */
[----:B------:R-:W-:Y:S04]  /*14700*/  LDSM.16.MT88.4 R160, [R225+0x13000] ;  /* 0x01300000e1a0783b */ /* 0x000fe80000004200 */
[----:B-----5:R-:W-:Y:S01]  /*14710*/  MOV R185, R157 ;  /* 0x0000009d00b97202 */ /* 0x020fe20000000f00 */
[C---:B---3--:R-:W-:Y:S03]  /*14720*/  HMMA.16816.F32.BF16 R60, R132.reuse, R136, R60 ;  /* 0x00000088843c723c */ /* 0x048fe6000004183c */
        /* <DEDUP_REMOVED lines=30> */
[C---:B------:R-:W-:Y:S01]  /*14910*/  F2FP.BF16.F32.PACK_AB R132, R251.reuse, R250 ;  /* 0x000000fafb84723e */ /* 0x040fe200000010ff */
[----:B------:R-:W-:Y:S04]  /*14920*/  FADD.FTZ R251, R251, R202 ;  /* 0x000000cafbfb7221 */ /* 0x000fe80000010000 */
[----:B------:R-:W-:Y:S02]  /*14930*/  FADD.FTZ R251, R252, R251 ;  /* 0x000000fbfcfb7221 */ /* 0x000fe40000010000 */
        /* <DEDUP_REMOVED lines=33> */
[C---:B-----5:R-:W-:Y:S01]  /*14b50*/  HMMA.16816.F32.BF16 R92, R132.reuse, R152, R92 ;  /* 0x00000098845c723c */ /* 0x060fe2000004185c */
[----:B------:R-:W-:Y:S05]  /*14b60*/  MUFU.EX2 R152, R179 ;  /* 0x000000b300987308 */ /* 0x000fea0000000800 */
[C---:B------:R-:W-:Y:S06]  /*14b70*/  HMMA.16816.F32.BF16 R96, R132.reuse, R154, R96 ;  /* 0x0000009a8460723c */ /* 0x040fec0000041860 */
[C---:B-1----:R-:W-:Y:S01]  /*14b80*/  HMMA.16816.F32.BF16 R100, R132.reuse, R144, R100 ;  /* 0x000000908464723c */ /* 0x042fe20000041864 */
[----:B------:R-:W-:Y:S05]  /*14b90*/  MUFU.EX2 R144, R178 ;  /* 0x000000b200907308 */ /* 0x000fea0000000800 */
[C---:B------:R-:W-:Y:S05]  /*14ba0*/  HMMA.16816.F32.BF16 R104, R132.reuse, R146, R104 ;  /* 0x000000928468723c */ /* 0x040fea0000041868 */
[----:B------:R-:W1:Y:S01]  /*14bb0*/  MUFU.EX2 R147, R176 ;  /* 0x000000b000937308 */ /* 0x000e620000000800 */
[----:B------:R-:W-:Y:S01]  /*14bc0*/  IMAD.MOV.U32 R145, RZ, RZ, R186 ;  /* 0x000000ffff917224 */ /* 0x000fe200078e00ba */
        /* <DEDUP_REMOVED lines=10> */
[----:B------:R-:W-:Y:S01]  /*14c70*/  MOV R138, R187 ;  /* 0x000000bb008a7202 */ /* 0x000fe20000000f00 */
[----:B------:R-:W-:Y:S05]  /*14c80*/  HMMA.16816.F32.BF16 R128, R132, R150, R128 ;  /* 0x000000968480723c */ /* 0x000fea0000041880 */
[----:B------:R-:W-:Y:S01]  /*14c90*/  IMAD.MOV.U32 R137, RZ, RZ, R144 ;  /* 0x000000ffff897224 */ /* 0x000fe200078e0090 */
[----:B------:R-:W-:Y:S01]  /*14ca0*/  MOV R136, R161 ;  /* 0x000000a100887202 */ /* 0x000fe20000000f00 */
[----:B------:R-:W-:Y:S01]  /*14cb0*/  IMAD.MOV.U32 R132, RZ, RZ, R189 ;  /* 0x000000ffff847224 */ /* 0x000fe200078e00bd */
[----:B------:R-:W-:Y:S03]  /*14cc0*/  MOV R134, R191 ;  /* 0x000000bf00867202 */ /* 0x000fe60000000f00 */
[----:B------:R-:W-:Y:S01]  /*14cd0*/  IMAD.MOV.U32 R135, RZ, RZ, R152 ;  /* 0x000000ffff877224 */ /* 0x000fe200078e0098 */
[----:B------:R-:W-:Y:S02]  /*14ce0*/  F2FP.BF16.F32.PACK_AB R168, R134, R132 ;  /* 0x0000008486a8723e */ /* 0x000fe400000010ff */
[----:B------:R-:W-:Y:S02]  /*14cf0*/  F2FP.BF16.F32.PACK_AB R170, R146, R136 ;  /* 0x0000008892aa723e */ /* 0x000fe400000010ff */
[----:B------:R-:W-:Y:S02]  /*14d00*/  F2FP.BF16.F32.PACK_AB R169, R137, R135 ;  /* 0x0000008789a9723e */ /* 0x000fe400000010ff */
[----:B------:R-:W-:Y:S02]  /*14d10*/  MOV R144, R185 ;  /* 0x000000b900907202 */ /* 0x000fe40000000f00 */
[----:B------:R-:W4:Y:S01]  /*14d20*/  LDSM.16.MT88.4 R184, [R226+0x13800] ;  /* 0x01380000e2b8783b */ /* 0x000f220000004200 */
[----:B------:R-:W-:Y:S02]  /*14d30*/  MOV R139, R188 ;  /* 0x000000bc008b7202 */ /* 0x000fe40000000f00 */
[C---:B--2---:R-:W-:Y:S05]  /*14d40*/  HMMA.16816.F32.BF16 R160, R168.reuse, R156, R4 ;  /* 0x0000009ca8a0723c */ /* 0x044fea0000041804 */
[----:B------:R-:W-:Y:S01]  /*14d50*/  LDSM.16.MT88.4 R4, [R224+0x13800] ;  /* 0x01380000e004783b */ /* 0x000fe20000004200 */
[C---:B------:R-:W-:Y:S05]  /*14d60*/  HMMA.16816.F32.BF16 R156, R168.reuse, R158, R8 ;  /* 0x0000009ea89c723c */ /* 0x040fea0000041808 */
[----:B------:R-:W-:Y:S01]  /*14d70*/  MOV R133, R190 ;  /* 0x000000be00857202 */ /* 0x000fe20000000f00 */
[C---:B---3--:R-:W-:Y:S01]  /*14d80*/  HMMA.16816.F32.BF16 R152, R168.reuse, R140, R12 ;  /* 0x0000008ca898723c */ /* 0x048fe2000004180c */
[----:B------:R-:W2:Y:S05]  /*14d90*/  LDSM.16.MT88.4 R188, [R225+0x13800] ;  /* 0x01380000e1bc783b */ /* 0x000eaa0000004200 */
[C---:B------:R-:W-:Y:S03]  /*14da0*/  HMMA.16816.F32.BF16 R148, R168.reuse, R142, R16 ;  /* 0x0000008ea894723c */ /* 0x040fe60000041810 */
[----:B------:R-:W3:Y:S02]  /*14db0*/  LDSM.16.MT88.4 R8, [R228+0x15800] ;  /* 0x01580000e408783b */ /* 0x000ee40000004200 */
        /* <DEDUP_REMOVED lines=17> */
[C---:B-1----:R-:W-:Y:S03]  /*14ed0*/  HMMA.16816.F32.BF16 R136, R168.reuse, R176, R28 ;  /* 0x000000b0a888723c */ /* 0x042fe6000004181c */
[----:B------:R-:W-:Y:S02]  /*14ee0*/  MOV R25, R23 ;  /* 0x0000001700197202 */ /* 0x000fe40000000f00 */
[----:B------:R-:W1:Y:S02]  /*14ef0*/  LDSM.16.MT88.4 R20, [R224+0x15800] ;  /* 0x01580000e014783b */ /* 0x000e640000004200 */
        /* <DEDUP_REMOVED lines=9> */
[C---:B----4-:R-:W-:Y:S05]  /*14f90*/  HMMA.16816.F32.BF16 R44, R168.reuse, R184, R44 ;  /* 0x000000b8a82c723c */ /* 0x050fea000004182c */
[----:B------:R-:W-:Y:S01]  /*14fa0*/  MOV R179, R26 ;  /* 0x0000001a00b37202 */ /* 0x000fe20000000f00 */
[C---:B------:R-:W-:Y:S05]  /*14fb0*/  HMMA.16816.F32.BF16 R48, R168.reuse, R186, R48 ;  /* 0x000000baa830723c */ /* 0x040fea0000041830 */
[----:B------:R-:W-:Y:S01]  /*14fc0*/  IMAD.MOV.U32 R178, RZ, RZ, R27 ;  /* 0x000000ffffb27224 */ /* 0x000fe200078e001b */
[C---:B--2---:R-:W-:Y:S01]  /*14fd0*/  HMMA.16816.F32.BF16 R52, R168.reuse, R188, R52 ;  /* 0x000000bca834723c */ /* 0x044fe20000041834 */
[----:B------:R-:W2:Y:S04]  /*14fe0*/  LDSM.16.MT88.4 R24, [R228+0x17800] ;  /* 0x01780000e418783b */ /* 0x000ea80000004200 */
[----:B------:R-:W-:Y:S01]  /*14ff0*/  MOV R35, R30 ;  /* 0x0000001e00237202 */ /* 0x000fe20000000f00 */
[C---:B------:R-:W-:Y:S05]  /*15000*/  HMMA.16816.F32.BF16 R56, R168.reuse, R190, R56 ;  /* 0x000000bea838723c */ /* 0x040fea0000041838 */
[----:B------:R-:W-:Y:S01]  /*15010*/  MOV R34, R31 ;  /* 0x0000001f00227202 */ /* 0x000fe20000000f00 */
[C---:B------:R-:W-:Y:S01]  /*15020*/  HMMA.16816.F32.BF16 R60, R168.reuse, R4, R60 ;  /* 0x00000004a83c723c */ /* 0x040fe2000004183c */
[----:B------:R-:W4:Y:S04]  /*15030*/  LDSM.16.MT88.4 R28, [R226+0x17800] ;  /* 0x01780000e21c783b */ /* 0x000f280000004200 */
[----:B------:R-:W-:Y:S01]  /*15040*/  FADD.FTZ R207, R178, R207 ;  /* 0x000000cfb2cf7221 */ /* 0x000fe20000010000 */
[C---:B------:R-:W-:Y:S03]  /*15050*/  HMMA.16816.F32.BF16 R64, R168.reuse, R6, R64 ;  /* 0x00000006a840723c */ /* 0x040fe60000041840 */
[----:B------:R-:W4:Y:S02]  /*15060*/  LDSM.16.MT88.4 R4, [R225+0x17800] ;  /* 0x01780000e104783b */ /* 0x000f240000004200 */
        /* <DEDUP_REMOVED lines=20> */
[C---:B------:R-:W-:Y:S05]  /*151b0*/  HMMA.16816.F32.BF16 R104, R168.reuse, R26, R104 ;  /* 0x0000001aa868723c */ /* 0x040fea0000041868 */
[----:B------:R-:W-:Y:S01]  /*151c0*/  FADD.FTZ R249, R173, R2 ;  /* 0x00000002adf97221 */ /* 0x000fe20000010000 */
[C---:B----4-:R-:W-:Y:S05]  /*151d0*/  HMMA.16816.F32.BF16 R108, R168.reuse, R28, R108 ;  /* 0x0000001ca86c723c */ /* 0x050fea000004186c */
[----:B------:R-:W-:Y:S01]  /*151e0*/  MOV R2, R3 ;  /* 0x0000000300027202 */ /* 0x000fe20000000f00 */
[C---:B------:R-:W-:Y:S05]  /*151f0*/  HMMA.16816.F32.BF16 R112, R168.reuse, R30, R112 ;  /* 0x0000001ea870723c */ /* 0x040fea0000041870 */
[----:B------:R-:W-:Y:S01]  /*15200*/  FADD.FTZ R248, R165, R0 ;  /* 0x00000000a5f87221 */ /* 0x000fe20000010000 */
[C---:B------:R-:W-:Y:S05]  /*15210*/  HMMA.16816.F32.BF16 R116, R168.reuse, R4, R116 ;  /* 0x00000004a874723c */ /* 0x040fea0000041874 */
[----:B------:R-:W-:Y:S01]  /*15220*/  MOV R0, R164 ;  /* 0x000000a400007202 */ /* 0x000fe20000000f00 */
[C---:B------:R-:W-:Y:S06]  /*15230*/  HMMA.16816.F32.BF16 R120, R168.reuse, R6, R120 ;  /* 0x00000006a878723c */ /* 0x040fec0000041878 */
[C---:B---3--:R-:W-:Y:S06]  /*15240*/  HMMA.16816.F32.BF16 R124, R168.reuse, R8, R124 ;  /* 0x00000008a87c723c */ /* 0x048fec000004187c */
[----:B------:R-:W-:Y:S01]  /*15250*/  HMMA.16816.F32.BF16 R128, R168, R10, R128 ;  /* 0x0000000aa880723c */ /* 0x000fe20000041880 */
[----:B------:R-:W-:Y:S11]  /*15260*/  @!UPT UIADD3 URZ, URZ, URZ, URZ ;  /* 0x0000003f3f3ff290 */ /* 0x000ff6000fffe03f */
[----:B------:R-:W-:Y:S01]  /*15270*/  @!UPT UIADD3 URZ, URZ, URZ, URZ ;  /* 0x0000003f3f3ff290 */ /* 0x000fe2000fffe03f */
[----:B------:R-:W-:Y:S11]  /*15280*/  @P0 BRA `(.L_x_7904) ;  /* 0xffffffa000f40947 */ /* 0x000ff6000383ffff */
.L_x_7900:
        /* <DEDUP_REMOVED lines=316> */
.L_x_7906:
[----:B------:R-:W-:Y:S05]  /*16650*/  BSYNC B0 ;  /* 0x0000000000007941 */ /* 0x000fea0003800000 */
.L_x_7905:
        /* <DEDUP_REMOVED lines=41> */
.L_x_7908:
[----:B------:R-:W-:Y:S05]  /*168f0*/  BSYNC B0 ;  /* 0x0000000000007941 */ /* 0x000fea0003800000 */
.L_x_7907:
        /* <DEDUP_REMOVED lines=18> */
.L_x_7910:
[----:B------:R-:W-:Y:S05]  /*16a20*/  BSYNC B0 ;  /* 0x0000000000007941 */ /* 0x000fea0003800000 */
.L_x_7909:
        /* <DEDUP_REMOVED lines=17> */
.L_x_7912:
[----:B------:R-:W-:Y:S05]  /*16b40*/  BSYNC B0 ;  /* 0x0000000000007941 */ /* 0x000fea0003800000 */
.L_x_7911:
        /* <DEDUP_REMOVED lines=17> */
.L_x_7914:
[----:B------:R-:W-:Y:S05]  /*16c60*/  BSYNC B0 ;  /* 0x0000000000007941 */ /* 0x000fea0003800000 */
.L_x_7913:
        /* <DEDUP_REMOVED lines=17> */
.L_x_7916:
[----:B------:R-:W-:Y:S05]  /*16d80*/  BSYNC B0 ;  /* 0x0000000000007941 */ /* 0x000fea0003800000 */
.L_x_7915:
        /* <DEDUP_REMOVED lines=17> */
.L_x_7918:
[----:B------:R-:W-:Y:S05]  /*16ea0*/  BSYNC B0 ;  /* 0x0000000000007941 */ /* 0x000fea0003800000 */
.L_x_7917:
        /* <DEDUP_REMOVED lines=17> */
.L_x_7920:
[----:B------:R-:W-:Y:S05]  /*16fc0*/  BSYNC B0 ;  /* 0x0000000000007941 */ /* 0x000fea0003800000 */
.L_x_7919:
        /* <DEDUP_REMOVED lines=14> */
.L_x_7921:
        /* <DEDUP_REMOVED lines=13> */
.L_x_9081:


//--------------------- .text._ZN5flash24flash_fwd_splitkv_kernelI23Flash_fwd_kernel_traitsILi256ELi64ELi64ELi4ELb0ELb0EN7cutlass10bfloat16_tE19Flash_kernel_traitsILi256ELi64ELi64ELi4ES3_EELb0ELb1ELb0ELb0ELb1ELb0ELb1ELb1EEEvNS_16Flash_fwd_paramsE --------------------------
	.section	.text._ZN5flash24flash_fwd_splitkv_kernelI23Flash_fwd_kernel_traitsILi256ELi64ELi64ELi4ELb0ELb0EN7cutlass10bfloat16_tE19Flash_kernel_traitsILi256ELi64ELi64ELi4ES3_EELb0ELb1ELb0ELb0ELb1ELb0ELb1ELb1EEEvNS_16Flash_fwd_paramsE,"ax",@progbits
	.align	128
        .global         _ZN5flash24flash_fwd_splitkv_kernelI23Flash_fwd_kernel_traitsILi256ELi64ELi64ELi4ELb0ELb0EN7cutlass10bfloat16_tE19Flash_kernel_traitsILi256ELi64ELi64ELi4ES3_EELb0ELb1ELb0ELb0ELb1ELb0ELb1ELb1EEEvNS_16Flash_fwd_paramsE
        .type           _ZN5flash24flash_fwd_splitkv_kernelI23Flash_fwd_kernel_traitsILi256ELi64ELi64ELi4ELb0ELb0EN7cutlass10bfloat16_tE19Flash_kernel_traitsILi256ELi64ELi64ELi4ES3_EELb0ELb1ELb0ELb0ELb1ELb0ELb1ELb1EEEvNS_16Flash_fwd_paramsE,@function
        .size           _ZN5flash24flash_fwd_splitkv_kernelI23Flash_fwd_kernel_traitsILi256ELi64ELi64ELi4ELb0ELb0EN7cutlass10bfloat16_tE19Flash_kernel_traitsILi256ELi64ELi64ELi4ES3_EELb0ELb1ELb0ELb0ELb1ELb0ELb1ELb1EEEvNS_16Flash_fwd_paramsE,(.L_x_9020 - _ZN5flash24flash_fwd_splitkv_kernelI23Flash_fwd_kernel_traitsILi256ELi64ELi64ELi4ELb0ELb0EN7cutlass10bfloat16_tE19Flash_kernel_traitsILi256ELi64ELi64ELi4ES3_EELb0ELb1ELb0ELb0ELb1ELb0ELb1ELb1EEEvNS_16Flash_fwd_paramsE)
        .other          _ZN5flash24flash_fwd_splitkv_kernelI23Flash_fwd_kernel_traitsILi256ELi64ELi64ELi4ELb0ELb0EN7cutlass10bfloat16_tE19Flash_kernel_traitsILi256ELi64ELi64ELi4ES3_EELb0ELb1ELb0ELb0ELb1ELb0ELb1ELb1EEEvNS_16Flash_fwd_paramsE,@"STO_CUDA_ENTRY STV_DEFAULT"
_ZN5flash24flash_fwd_splitkv_kernelI23Flash_fwd_kernel_traitsILi256ELi64ELi64ELi4ELb0ELb0EN7cutlass10bfloat16_tE19Flash_kernel_traitsILi256ELi64ELi64ELi4ES3_EELb0ELb1ELb0ELb0ELb1ELb0ELb1ELb1EEEvNS_16Flash_fwd_paramsE:
.text._ZN5flash24flash_fwd_splitkv_kernelI23Flash_fwd_kernel_traitsILi256ELi64ELi64ELi4ELb0ELb0EN7cutlass10bfloat16_tE19Flash_kernel_traitsILi256ELi64ELi64ELi4ES3_EELb0ELb1ELb0ELb0ELb1ELb0ELb1ELb1EEEvNS_16Flash_fwd_paramsE:
        /* <DEDUP_REMOVED lines=14> */
[----:B--2---:R-:W-:Y:S01]  /*00e0*/  IMAD.MOV R2, RZ, RZ, -R3 ;  /* 0x000000ffff027224 */ /* 0x004fe200078e0a03 */
[----:B------:R-:W2:Y:S03]  /*00f0*/  LDC R4, c[0x0][0x10] ;  /* 0x00000400ff047b82 */ /* 0x000ea60000000800 */
        /* <DEDUP_REMOVED lines=14> */
[----:B------:R-:W-:Y:S05]  /*01e0*/  CALL.REL.NOINC `($_ZN5flash24flash_fwd_splitkv_kernelI23Flash_fwd_kernel_traitsILi256ELi64ELi64ELi4ELb0ELb0EN7cutlass10bfloat16_tE19Flash_kernel_traitsILi256ELi64ELi64ELi4ES3_EELb0ELb1ELb0ELb0ELb1ELb0ELb1ELb1EEEvNS_16Flash_fwd_paramsE$_ZN5flash30compute_attn_1rowblock_splitkvI23Flash_fwd_kernel_traitsILi256ELi64ELi64ELi4ELb0ELb0EN7cutlass10bfloat16_tE19Flash_kernel_traitsILi256ELi64ELi64ELi4ES3_EELb0ELb1ELb0ELb0ELb1ELb0ELb1ELb1ENS_16Flash_fwd_paramsEEEvRKT8_iiiii) ;  /* 0x0000000000087944 */ /* 0x000fea0003c00000 */
[----:B------:R-:W-:Y:S05]  /*01f0*/  BSYNC B3 ;  /* 0x0000000000037941 */ /* 0x000fea0003800000 */
.L_x_7922:
[----:B------:R-:W-:Y:S05]  /*0200*/  EXIT ;  /* 0x000000000000794d */ /* 0x000fea0003800000 */
        .type           $_ZN5flash24flash_fwd_splitkv_kernelI23Flash_fwd_kernel_traitsILi256ELi64ELi64ELi4ELb0ELb0EN7cutlass10bfloat16_tE19Flash_kernel_traitsILi256ELi64ELi64ELi4ES3_EELb0ELb1ELb0ELb0ELb1ELb0ELb1ELb1EEEvNS_16Flash_fwd_paramsE$_ZN5flash30compute_attn_1rowblock_splitkvI23Flash_fwd_kernel_traitsILi256ELi64ELi64ELi4ELb0ELb0EN7cutlass10bfloat16_tE19Flash_kernel_traitsILi256ELi64ELi64ELi4ES3_EELb0ELb1ELb0ELb0ELb1ELb0ELb1ELb1ENS_16Flash_fwd_paramsEEEvRKT8_iiiii,@function
        .size           $_ZN5flash24flash_fwd_splitkv_kernelI23Flash_fwd_kernel_traitsILi256ELi64ELi64ELi4ELb0ELb0EN7cutlass10bfloat16_tE19Flash_kernel_traitsILi256ELi64ELi64ELi4ES3_EELb0ELb1ELb0ELb0ELb1ELb0ELb1ELb1EEEvNS_16Flash_fwd_paramsE$_ZN5flash30compute_attn_1rowblock_splitkvI23Flash_fwd_kernel_traitsILi256ELi64ELi64ELi4ELb0ELb0EN7cutlass10bfloat16_tE19Flash_kernel_traitsILi256ELi64ELi64ELi4ES3_EELb0ELb1ELb0ELb0ELb1ELb0ELb1ELb1ENS_16Flash_fwd_paramsEEEvRKT8_iiiii,(.L_x_9020 - $_ZN5flash24flash_fwd_splitkv_kernelI23Flash_fwd_kernel_traitsILi256ELi64ELi64ELi4ELb0ELb0EN7cutlass10bfloat16_tE19Flash_kernel_traitsILi256ELi64ELi64ELi4ES3_EELb0ELb1ELb0ELb0ELb1ELb0ELb1ELb1EEEvNS_16Flash_fwd_paramsE$_ZN5flash30compute_attn_1rowblock_splitkvI23Flash_fwd_kernel_traitsILi256ELi64ELi64ELi4ELb0ELb0EN7cutlass10bfloat16_tE19Flash_kernel_traitsILi256ELi64ELi64ELi4ES3_EELb0ELb1ELb0ELb0ELb1ELb0ELb1ELb1ENS_16Flash_fwd_paramsEEEvRKT8_iiiii)
$_ZN5flash24flash_fwd_splitkv_kernelI23Flash_fwd_kernel_traitsILi256ELi64ELi64ELi4ELb0ELb0EN7cutlass10bfloat16_tE19Flash_kernel_traitsILi256ELi64ELi64ELi4ES3_EELb0ELb1ELb0ELb0ELb1ELb0ELb1ELb1EEEvNS_16Flash_fwd_paramsE$_ZN5flash30compute_attn_1rowblock_splitkvI23Flash_fwd_kernel_traitsILi256ELi64ELi64ELi4ELb0ELb0EN7cutlass10bfloat16_tE19Flash_kernel_traitsILi256ELi64ELi64ELi4ES3_EELb0ELb1ELb0ELb0ELb1ELb0ELb1ELb1ENS_16Flash_fwd_paramsEEEvRKT8_iiiii:
        /* <DEDUP_REMOVED lines=28> */
.L_x_7924:
[----:B------:R-:W-:Y:S05]  /*03d0*/  BSYNC B0 ;  /* 0x0000000000007941 */ /* 0x000fea0003800000 */
.L_x_7923:
        /* <DEDUP_REMOVED lines=8> */
.L_x_7926:
[----:B------:R3:W5:Y:S02]  /*0460*/  LD.E R3, desc[UR6][R18.64+0xb8] ;  /* 0x0000b80612037980 */ /* 0x000764000c101900 */
.L_x_7927:
[----:B------:R-:W-:Y:S05]  /*0470*/  BSYNC B0 ;  /* 0x0000000000007941 */ /* 0x000fea0003800000 */
.L_x_7925:
        /* <DEDUP_REMOVED lines=10> */
.L_x_7929:
[----:B------:R-:W2:Y:S01]  /*0520*/  LD.E.64 R2, desc[UR6][R18.64+0x108] ;  /* 0x0001080612027980 */ /* 0x000ea2000c101b00 */
[----:B------:R-:W-:Y:S01]  /*0530*/  BSSY B0, `(.L_x_7931) ;  /* 0x0000006000007945 */ /* 0x000fe20003800000 */
[----:B------:R-:W-:Y:S01]  /*0540*/  IMAD.MOV.U32 R57, RZ, RZ, RZ ;  /* 0x000000ffff397224 */ /* 0x000fe200078e00ff */
[----:B--2---:R-:W-:-:S04]  /*0550*/  ISETP.NE.U32.AND P0, PT, R2, RZ, PT ;  /* 0x000000ff0200720c */ /* 0x004fc80003f05070 */
[----:B------:R-:W-:-:S13]  /*0560*/  ISETP.NE.AND.EX P0, PT, R3, RZ, PT, P0 ;  /* 0x000000ff0300720c */ /* 0x000fda0003f05300 */
[----:B------:R-:W-:Y:S05]  /*0570*/  @!P0 BRA `(.L_x_7932) ;  /* 0x0000000000048947 */ /* 0x000fea0003800000 */
[----:B------:R2:W5:Y:S02]  /*0580*/  LD.E R57, desc[UR6][R18.64+0xbc] ;  /* 0x0000bc0612397980 */ /* 0x000564000c101900 */
.L_x_7932:
[----:B------:R-:W-:Y:S05]  /*0590*/  BSYNC B0 ;  /* 0x0000000000007941 */ /* 0x000fea0003800000 */
.L_x_7931:
[----:B-----5:R-:W-:Y:S02]  /*05a0*/  IADD3 R57, R70, R57, RZ ;  /* 0x0000003946397210 */ /* 0x020fe40007ffe0ff */
.L_x_7930:
[----:B------:R-:W-:Y:S05]  /*05b0*/  BSYNC B1 ;  /* 0x0000000000017941 */ /* 0x000fea0003800000 */
.L_x_7928:
[----:B------:R-:W-:Y:S01]  /*05c0*/  IMAD.SHL.U32 R59, R231, 0x40, RZ ;  /* 0x00000040e73b7824 */ /* 0x000fe200078e00ff */
[----:B------:R-:W-:Y:S01]  /*05d0*/  MOV R2, R230 ;  /* 0x000000e600027202 */ /* 0x000fe20000000f00 */
[----:B------:R-:W-:-:S03]  /*05e0*/  IMAD.MOV.U32 R3, RZ, RZ, 0x0 ;  /* 0x00000000ff037424 */ /* 0x000fc600078e00ff */
[----:B------:R-:W-:-:S13]  /*05f0*/  ISETP.GT.AND P0, PT, R232, R59, PT ;  /* 0x0000003be800720c */ /* 0x000fda0003f04270 */
[----:B-123--:R-:W-:Y:S05]  /*0600*/  @!P0 RET.REL.NODEC R2 `(_ZN5flash24flash_fwd_splitkv_kernelI23Flash_fwd_kernel_traitsILi256ELi64ELi64ELi4ELb0ELb0EN7cutlass10bfloat16_tE19Flash_kernel_traitsILi256ELi64ELi64ELi4ES3_EELb0ELb1ELb0ELb0ELb1ELb0ELb1ELb1EEEvNS_16Flash_fwd_paramsE) ;  /* 0xfffffff8027c8950 */ /* 0x00efea0003c3ffff */
[----:B------:R-:W2:Y:S04]  /*0610*/  LD.E R0, desc[UR6][R18.64+0xb8] ;  /* 0x0000b80612007980 */ /* 0x000ea8000c101900 */
[----:B------:R-:W3:Y:S04]  /*0620*/  LD.E R6, desc[UR6][R18.64+0x188] ;  /* 0x0001880612067980 */ /* 0x000ee8000c101900 */
[----:B------:R-:W4:Y:S01]  /*0630*/  LD.E R5, desc[UR6][R18.64+0x184] ;  /* 0x0001840612057980 */ /* 0x000f22000c101900 */
[----:B------:R-:W-:-:S04]  /*0640*/  IABS R3, R4 ;  /* 0x0000000400037213 */ /* 0x000fc80000000000 */
[----:B------:R-:W1:Y:S08]  /*0650*/  I2F.RP R2, R3 ;  /* 0x0000000300027306 */ /* 0x000e700000209400 */
[----:B-1----:R-:W1:Y:S02]  /*0660*/  MUFU.RCP R16, R2 ;  /* 0x0000000200107308 */ /* 0x002e640000001000 */
[----:B-1----:R-:W-:-:S06]  /*0670*/  VIADD R16, R16, 0xffffffe ;  /* 0x0ffffffe10107836 */ /* 0x002fcc0000000000 */
[----:B------:R1:W5:Y:S02]  /*0680*/  F2I.FTZ.U32.TRUNC.NTZ R17, R16 ;  /* 0x0000001000117305 */ /* 0x000364000021f000 */
[----:B-1----:R-:W-:Y:S01]  /*0690*/  IMAD.MOV.U32 R16, RZ, RZ, RZ ;  /* 0x000000ffff107224 */ /* 0x002fe200078e00ff */
[----:B------:R-:W-:Y:S01]  /*06a0*/  IADD3 R8, R57, R59, -R232 ;  /* 0x0000003b39087210 */ /* 0x000fe20007ffe8e8 */
[----:B--2---:R-:W-:-:S05]  /*06b0*/  VIADD R0, R0, 0x3f ;  /* 0x0000003f00007836 */ /* 0x004fca0000000000 */
[----:B------:R-:W-:-:S04]  /*06c0*/  SHF.R.S32.HI R11, RZ, 0x1f, R0 ;  /* 0x0000001fff0b7819 */ /* 0x000fc80000011400 */
[----:B------:R-:W-:Y:S01]  /*06d0*/  LEA.HI R11, R11, R0, RZ, 0x6 ;  /* 0x000000000b0b7211 */ /* 0x000fe200078f30ff */
[----:B-----5:R-:W-:-:S03]  /*06e0*/  IMAD.MOV R0, RZ, RZ, -R17 ;  /* 0x000000ffff007224 */ /* 0x020fc600078e0a11 */
[----:B------:R-:W-:Y:S01]  /*06f0*/  LEA.HI.SX32 R11, R11, R4, 0x1a ;  /* 0x000000040b0b7211 */ /* 0x000fe200078fd2ff */
[----:B------:R-:W-:-:S04]  /*0700*/  IMAD R7, R0, R3, RZ ;  /* 0x0000000300077224 */ /* 0x000fc800078e02ff */
[----:B------:R-:W-:Y:S01]  /*0710*/  VIADD R11, R11, 0xffffffff ;  /* 0xffffffff0b0b7836 */ /* 0x000fe20000000000 */
[----:B------:R-:W-:Y:S01]  /*0720*/  IABS R0, R4 ;  /* 0x0000000400007213 */ /* 0x000fe20000000000 */
[----:B------:R-:W-:-:S03]  /*0730*/  IMAD.HI.U32 R7, R17, R7, R16 ;  /* 0x0000000711077227 */ /* 0x000fc600078e0010 */
[----:B------:R-:W-:Y:S01]  /*0740*/  IABS R2, R11 ;  /* 0x0000000b00027213 */ /* 0x000fe20000000000 */
[----:B------:R-:W-:-:S04]  /*0750*/  IMAD.MOV R0, RZ, RZ, -R0 ;  /* 0x000000ffff007224 */ /* 0x000fc800078e0a00 */
[----:B------:R-:W-:-:S04]  /*0760*/  IMAD.HI.U32 R7, R7, R2, RZ ;  /* 0x0000000207077227 */ /* 0x000fc800078e00ff */
[----:B------:R-:W-:-:S05]  /*0770*/  IMAD R0, R7, R0, R2 ;  /* 0x0000000007007224 */ /* 0x000fca00078e0202 */
[----:B------:R-:W-:Y:S02]  /*0780*/  ISETP.GT.U32.AND P1, PT, R3, R0, PT ;  /* 0x000000000300720c */ /* 0x000fe40003f24070 */
[----:B------:R-:W-:-:S11]  /*0790*/  LOP3.LUT R11, R11, R4, RZ, 0x3c, !PT ;  /* 0x000000040b0b7212 */ /* 0x000fd600078e3cff */
[----:B------:R-:W-:Y:S01]  /*07a0*/  @!P1 IMAD.IADD R0, R0, 0x1, -R3 ;  /* 0x0000000100009824 */ /* 0x000fe200078e0a03 */
[----:B------:R-:W-:-:S04]  /*07b0*/  ISETP.GE.AND P0, PT, R11, RZ, PT ;  /* 0x000000ff0b00720c */ /* 0x000fc80003f06270 */
[----:B------:R-:W-:Y:S01]  /*07c0*/  ISETP.GE.U32.AND P2, PT, R0, R3, PT ;  /* 0x000000030000720c */ /* 0x000fe20003f46070 */
[----:B------:R-:W-:Y:S01]  /*07d0*/  @!P1 VIADD R7, R7, 0x1 ;  /* 0x0000000107079836 */ /* 0x000fe20000000000 */
[----:B------:R-:W-:Y:S01]  /*07e0*/  ISETP.NE.AND P1, PT, R4, RZ, PT ;  /* 0x000000ff0400720c */ /* 0x000fe20003f25270 */
[----:B------:R-:W-:Y:S01]  /*07f0*/  VIADD R2, R57, 0x3f ;  /* 0x0000003f39027836 */ /* 0x000fe20000000000 */
[----:B------:R-:W-:Y:S01]  /*0800*/  IADD3 R0, -R232, 0x7f, R59 ;  /* 0x0000007fe8007810 */ /* 0x000fe20007ffe13b */
[----:B----4-:R-:W-:-:S03]  /*0810*/  IMAD.IADD R5, R8, 0x1, -R5 ;  /* 0x0000000108057824 */ /* 0x010fc600078e0a05 */
[----:B---3--:R-:W-:Y:S02]  /*0820*/  IADD3 R0, R6, R0, R57 ;  /* 0x0000000006007210 */ /* 0x008fe40007ffe039 */
[----:B------:R-:W-:-:S03]  /*0830*/  SHF.R.S32.HI R11, RZ, 0x1f, R2 ;  /* 0x0000001fff0b7819 */ /* 0x000fc60000011402 */
[----:B------:R-:W-:Y:S01]  /*0840*/  @P2 VIADD R7, R7, 0x1 ;  /* 0x0000000107072836 */ /* 0x000fe20000000000 */
[----:B------:R-:W-:-:S03]  /*0850*/  SHF.R.S32.HI R3, RZ, 0x1f, R0 ;  /* 0x0000001fff037819 */ /* 0x000fc60000011400 */
[----:B------:R-:W-:Y:S01]  /*0860*/  @!P0 IMAD.MOV R7, RZ, RZ, -R7 ;  /* 0x000000ffff078224 */ /* 0x000fe200078e0a07 */
[----:B------:R-:W-:Y:S02]  /*0870*/  @!P1 LOP3.LUT R7, RZ, R4, RZ, 0x33, !PT ;  /* 0x00000004ff079212 */ /* 0x000fe400078e33ff */
[----:B------:R-:W-:Y:S02]  /*0880*/  SHF.R.S32.HI R4, RZ, 0x1f, R5 ;  /* 0x0000001fff047819 */ /* 0x000fe40000011405 */
[----:B------:R-:W-:Y:S02]  /*0890*/  LEA.HI R11, R11, R2, RZ, 0x6 ;  /* 0x000000020b0b7211 */ /* 0x000fe400078f30ff */
[----:B------:R-:W-:Y:S01]  /*08a0*/  LEA.HI R3, R3, R0, RZ, 0x6 ;  /* 0x0000000003037211 */ /* 0x000fe200078f30ff */
[----:B------:R-:W-:Y:S01]  /*08b0*/  IMAD R0, R7, UR8, RZ ;  /* 0x0000000807007c24 */ /* 0x000fe2000f8e02ff */
[----:B------:R-:W-:Y:S02]  /*08c0*/  LEA.HI R4, R4, R5, RZ, 0x6 ;  /* 0x0000000504047211 */ /* 0x000fe400078f30ff */
[----:B------:R-:W-:-:S02]  /*08d0*/  SHF.R.S32.HI R11, RZ, 0x6, R11 ;  /* 0x00000006ff0b7819 */ /* 0x000fc4000001140b */
[----:B------:R-:W-:Y:S02]  /*08e0*/  SHF.R.S32.HI R227, RZ, 0x6, R4 ;  /* 0x00000006ffe37819 */ /* 0x000fe40000011404 */
[----:B------:R-:W-:Y:S02]  /*08f0*/  SHF.R.S32.HI R3, RZ, 0x6, R3 ;  /* 0x00000006ff037819 */ /* 0x000fe40000011403 */
[C---:B------:R-:W-:Y:S02]  /*0900*/  VIADDMNMX R170, R0.reuse, R7, R11, PT ;  /* 0x0000000700aa7246 */ /* 0x040fe4000380010b */
[----:B------:R-:W-:Y:S02]  /*0910*/  VIMNMX R227, R0, R227, !PT ;  /* 0x000000e300e37248 */ /* 0x000fe40007fe0100 */
[----:B------:R-:W-:-:S04]  /*0920*/  VIMNMX R170, R170, R3, PT ;  /* 0x00000003aaaa7248 */ /* 0x000fc80003fe0100 */
        /* <DEDUP_REMOVED lines=100> */
[----:B-1----:R-:W-:Y:S05]  /*0f70*/  @P6 RET.REL.NODEC R230 `(_ZN5flash24flash_fwd_splitkv_kernelI23Flash_fwd_kernel_traitsILi256ELi64ELi64ELi4ELb0ELb0EN7cutlass10bfloat16_tE19Flash_kernel_traitsILi256ELi64ELi64ELi4ES3_EELb0ELb1ELb0ELb0ELb1ELb0ELb1ELb1EEEvNS_16Flash_fwd_paramsE) ;  /* 0xfffffff0e6206950 */ /* 0x002fea0003c3ffff */
[----:B------:R-:W-:Y:S02]  /*0f80*/  MOV R3, 0xff800000 ;  /* 0xff80000000037802 */ /* 0x000fe40000000f00 */
[----:B------:R-:W-:-:S03]  /*0f90*/  MOV R231, 0x0 ;  /* 0x0000000000e77802 */ /* 0x000fc60000000f00 */
[----:B------:R1:W-:Y:S02]  /*0fa0*/  ST.E desc[UR6][R6.64+0xe0], R3 ;  /* 0x0000e00306007985 */ /* 0x0003e4000c101906 */
[----:B-1----:R-:W-:Y:S05]  /*0fb0*/  RET.REL.NODEC R230 `(_ZN5flash24flash_fwd_splitkv_kernelI23Flash_fwd_kernel_traitsILi256ELi64ELi64ELi4ELb0ELb0EN7cutlass10bfloat16_tE19Flash_kernel_traitsILi256ELi64ELi64ELi4ES3_EELb0ELb1ELb0ELb0ELb1ELb0ELb1ELb1EEEvNS_16Flash_fwd_paramsE) ;  /* 0xfffffff0e6107950 */ /* 0x002fea0003c3ffff */
.L_x_7933:
        /* <DEDUP_REMOVED lines=79> */
[----:B------:R-:W-:-:S06]  /*14b0*/  IMAD R2, R2, R13, R5 ;  /* 0x0000000d02027224 */ /* 0x000fcc00078e0205 */
[----:B------:R-:W-:Y:S01]  /*14c0*/  @P2 IADD3 R4, R4, 0x1, RZ ;  /* 0x0000000104042810 */ /* 0x000fe20007ffe0ff */
[----:B----4-:R-:W-:Y:S01]  /*14d0*/  IMAD R8, R167, R2, RZ ;  /* 0x00000002a7087224 */ /* 0x010fe200078e02ff */
[----:B------:R-:W-:-:S04]  /*14e0*/  SHF.R.S32.HI R13, RZ, 0x1f, R2 ;  /* 0x0000001fff0d7819 */ /* 0x000fc80000011402 */
[----:B------:R-:W-:Y:S02]  /*14f0*/  @!P0 IADD3 R4, -R4, RZ, RZ ;  /* 0x000000ff04048210 */ /* 0x000fe40007ffe1ff */
[----:B------:R-:W-:Y:S01]  /*1500*/  @!P1 LOP3.LUT R4, RZ, R6, RZ, 0x33, !PT ;  /* 0x00000006ff049212 */ /* 0x000fe200078e33ff */
[----:B------:R-:W-:-:S04]  /*1510*/  IMAD R8, R166, R13, R8 ;  /* 0x0000000da6087224 */ /* 0x000fc800078e0208 */
        /* <DEDUP_REMOVED lines=10> */
[----:B------:R-:W-:Y:S02]  /*15c0*/  IMAD R7, R10, R0, R7 ;  /* 0x000000000a077224 */ /* 0x000fe400078e0207 */
[----:B------:R-:W-:Y:S02]  /*15d0*/  IMAD R0, R14, R11, R6 ;  /* 0x0000000b0e007224 */ /* 0x000fe400078e0206 */
[----:B------:R-:W-:-:S04]  /*15e0*/  IMAD.WIDE.U32 R20, R10, R3, RZ ;  /* 0x000000030a147225 */ /* 0x000fc800078e00ff */
[----:B------:R-:W-:Y:S01]  /*15f0*/  IMAD.WIDE.U32 R14, R4, R14, R16 ;  /* 0x0000000e040e7225 */ /* 0x000fe200078e0010 */
[----:B------:R-:W-:-:S03]  /*1600*/  MOV R6, R20 ;  /* 0x0000001400067202 */ /* 0x000fc60000000f00 */
[----:B------:R-:W-:Y:S01]  /*1610*/  IMAD.IADD R23, R21, 0x1, R7 ;  /* 0x0000000115177824 */ /* 0x000fe200078e0207 */
[----:B------:R-:W-:Y:S01]  /*1620*/  IADD3 R7, R15, R0, RZ ;  /* 0x000000000f077210 */ /* 0x000fe20007ffe0ff */
[----:B------:R-:W-:Y:S01]  /*1630*/  IMAD.MOV.U32 R0, RZ, RZ, R14 ;  /* 0x000000ffff007224 */ /* 0x000fe200078e000e */
[----:B------:R-:W-:Y:S05]  /*1640*/  BRA `(.L_x_7936) ;  /* 0x00000004003c7947 */ /* 0x000fea0003800000 */
.L_x_7935:
        /* <DEDUP_REMOVED lines=79> */
.L_x_7936:
[----:B------:R-:W-:Y:S05]  /*1b40*/  BSYNC B0 ;  /* 0x0000000000007941 */ /* 0x000fea0003800000 */
.L_x_7934:
        /* <DEDUP_REMOVED lines=13> */
[----:B------:R-:W-:-:S05]  /*1c20*/  IMAD.SHL.U32 R26, R60, 0x8, RZ ;  /* 0x000000083c1a7824 */ /* 0x000fca00078e00ff */
[----:B------:R-:W-:Y:S01]  /*1c30*/  IADD3 R30, P0, R26, R6, RZ ;  /* 0x000000061a1e7210 */ /* 0x000fe20007f1e0ff */
[----:B------:R-:W-:Y:S01]  /*1c40*/  IMAD.SHL.U32 R6, R142, 0x40, RZ ;  /* 0x000000408e067824 */ /* 0x000fe200078e00ff */
[----:B------:R-:W-:-:S04]  /*1c50*/  SHF.R.S32.HI R27, RZ, 0x1f, R26 ;  /* 0x0000001fff1b7819 */ /* 0x000fc8000001141a */
[----:B------:R-:W-:Y:S02]  /*1c60*/  IADD3.X R31, R27, R23, RZ, P0, !PT ;  /* 0x000000171b1f7210 */ /* 0x000fe400007fe4ff */
[----:B------:R-:W-:Y:S01]  /*1c70*/  LOP3.LUT R23, R6, 0x1c0, RZ, 0xc0, !PT ;  /* 0x000001c006177812 */ /* 0x000fe200078ec0ff */
[----:B------:R-:W-:-:S03]  /*1c80*/  IMAD R13, R13, R168, RZ ;  /* 0x000000a80d0d7224 */ /* 0x000fc600078e02ff */
[----:B------:R-:W-:Y:S02]  /*1c90*/  LOP3.LUT R140, R23, 0x38, R26, 0xf8, !PT ;  /* 0x00000038178c7812 */ /* 0x000fe400078ef81a */
[----:B------:R-:W-:Y:S01]  /*1ca0*/  SHF.R.U32.HI R23, RZ, 0x3, R23 ;  /* 0x00000003ff177819 */ /* 0x000fe20000011617 */
[C---:B------:R-:W-:Y:S02]  /*1cb0*/  IMAD R13, R2.reuse, R169, R13 ;  /* 0x000000a9020d7224 */ /* 0x040fe400078e020d */
[----:B------:R-:W-:Y:S01]  /*1cc0*/  IMAD.WIDE.U32 R30, R2, R168, R30 ;  /* 0x000000a8021e7225 */ /* 0x000fe200078e001e */
[----:B------:R-:W-:Y:S02]  /*1cd0*/  LOP3.LUT R140, R140, R23, RZ, 0x3c, !PT ;  /* 0x000000178c8c7212 */ /* 0x000fe400078e3cff */
[----:B------:R-:W-:Y:S01]  /*1ce0*/  SHF.R.S32.HI R68, RZ, 0x1f, R235 ;  /* 0x0000001fff447819 */ /* 0x000fe200000114eb */
[----:B------:R-:W-:Y:S01]  /*1cf0*/  IMAD.IADD R31, R31, 0x1, R13 ;  /* 0x000000011f1f7824 */ /* 0x000fe200078e020d */
[----:B------:R-:W-:Y:S01]  /*1d00*/  SHF.R.S32.HI R143, RZ, 0x1f, R142 ;  /* 0x0000001fff8f7819 */ /* 0x000fe2000001148e */
[----:B------:R-:W-:Y:S01]  /*1d10*/  IMAD R2, R25, R4, RZ ;  /* 0x0000000419027224 */ /* 0x000fe200078e02ff */
[----:B------:R-:W-:-:S03]  /*1d20*/  LEA.HI R10, R3, R56, RZ, 0x6 ;  /* 0x00000038030a7211 */ /* 0x000fc600078f30ff */
[-C--:B------:R-:W-:Y:S02]  /*1d30*/  IMAD R2, R11, R24.reuse, R2 ;  /* 0x000000180b027224 */ /* 0x080fe400078e0202 */
[----:B------:R-:W-:-:S04]  /*1d40*/  IMAD.WIDE.U32 R24, R4, R24, R30 ;  /* 0x0000001804187225 */ /* 0x000fc800078e001e */
[----:B------:R-:W-:Y:S02]  /*1d50*/  IMAD.IADD R25, R25, 0x1, R2 ;  /* 0x0000000119197824 */ /* 0x000fe400078e0202 */
[----:B------:R-:W-:Y:S01]  /*1d60*/  IMAD R229, R167, R142, RZ ;  /* 0x0000008ea7e57224 */ /* 0x000fe200078e02ff */
[----:B------:R-:W-:-:S03]  /*1d70*/  LEA.HI R63, R3, R56, RZ, 0x4 ;  /* 0x00000038033f7211 */ /* 0x000fc600078f20ff */
[----:B------:R-:W-:Y:S01]  /*1d80*/  IMAD R229, R143, R166, R229 ;  /* 0x000000a68fe57224 */ /* 0x000fe200078e02e5 */
[----:B------:R-:W-:Y:S02]  /*1d90*/  LEA.HI R58, R3, R56, RZ, 0x5 ;  /* 0x00000038033a7211 */ /* 0x000fe400078f28ff */
[----:B------:R-:W-:Y:S01]  /*1da0*/  LOP3.LUT R3, R63, 0xfffffff0, RZ, 0xc0, !PT ;  /* 0xfffffff03f037812 */ /* 0x000fe200078ec0ff */
[C---:B------:R-:W-:Y:S01]  /*1db0*/  IMAD.SHL.U32 R64, R166.reuse, 0x10, RZ ;  /* 0x00000010a6407824 */ /* 0x040fe200078e00ff */
[----:B------:R-:W-:Y:S01]  /*1dc0*/  SHF.L.U64.HI R65, R166, 0x4, R167 ;  /* 0x00000004a6417819 */ /* 0x000fe200000102a7 */
[C---:B------:R-:W-:Y:S01]  /*1dd0*/  IMAD.SHL.U32 R61, R168.reuse, 0x10, RZ ;  /* 0x00000010a83d7824 */ /* 0x040fe200078e00ff */
[----:B------:R-:W-:Y:S01]  /*1de0*/  SHF.L.U64.HI R62, R168, 0x4, R169 ;  /* 0x00000004a83e7819 */ /* 0x000fe200000102a9 */
[----:B------:R-:W-:Y:S01]  /*1df0*/  IMAD.IADD R66, R56, 0x1, -R3 ;  /* 0x0000000138427824 */ /* 0x000fe200078e0a03 */
[----:B------:R-:W-:Y:S01]  /*1e00*/  SHF.R.S32.HI R58, RZ, 0x5, R58 ;  /* 0x00000005ff3a7819 */ /* 0x000fe2000001143a */
[----:B------:R-:W-:Y:S01]  /*1e10*/  IMAD.SHL.U32 R67, R60, 0x4, RZ ;  /* 0x000000043c437824 */ /* 0x000fe200078e00ff */
[----:B------:R-:W-:Y:S01]  /*1e20*/  SHF.R.S32.HI R63, RZ, 0x4, R63 ;  /* 0x00000004ff3f7819 */ /* 0x000fe2000001143f */
[----:B--2---:R-:W-:-:S04]  /*1e30*/  @P1 IMAD.WIDE.U32 R32, R148, R9, RZ ;  /* 0x0000000994201225 */ /* 0x004fc800078e00ff */
[----:B------:R-:W-:Y:S02]  /*1e40*/  @P1 IMAD.MOV.U32 R8, RZ, RZ, R32 ;  /* 0x000000ffff081224 */ /* 0x000fe400078e0020 */
[----:B------:R-:W-:Y:S02]  /*1e50*/  @P1 IMAD R9, R149, R9, RZ ;  /* 0x0000000995091224 */ /* 0x000fe400078e02ff */
[----:B---3--:R-:W-:-:S04]  /*1e60*/  @!P1 IMAD.WIDE.U32 R22, R28, R235, RZ ;  /* 0x000000eb1c169225 */ /* 0x008fc800078e00ff */
[----:B------:R-:W-:Y:S02]  /*1e70*/  @!P1 IMAD R13, R29, R235, RZ ;  /* 0x000000eb1d0d9224 */ /* 0x000fe400078e02ff */
[----:B------:R-:W-:Y:S02]  /*1e80*/  @!P1 IMAD.MOV.U32 R8, RZ, RZ, R22 ;  /* 0x000000ffff089224 */ /* 0x000fe400078e0016 */
[----:B------:R-:W-:Y:S01]  /*1e90*/  @!P1 IMAD R6, R28, R68, R13 ;  /* 0x000000441c069224 */ /* 0x000fe200078e020d */
[----:B------:R-:W-:Y:S02]  /*1ea0*/  @P1 IADD3 R9, R33, R9, RZ ;  /* 0x0000000921091210 */ /* 0x000fe40007ffe0ff */
[----:B------:R-:W-:Y:S01]  /*1eb0*/  IADD3 R8, P0, R26, R8, RZ ;  /* 0x000000081a087210 */ /* 0x000fe20007f1e0ff */
[----:B------:R-:W-:-:S04]  /*1ec0*/  @!P1 IMAD.IADD R9, R23, 0x1, R6 ;  /* 0x0000000117099824 */ /* 0x000fc800078e0206 */
[----:B------:R-:W-:Y:S01]  /*1ed0*/  IMAD.X R9, R27, 0x1, R9, P0 ;  /* 0x000000011b097824 */ /* 0x000fe200000e0609 */
[----:B------:R-:W-:Y:S01]  /*1ee0*/  SHF.L.U32 R23, R10, 0x3, RZ ;  /* 0x000000030a177819 */ /* 0x000fe200000006ff */
[----:B------:R-:W-:Y:S01]  /*1ef0*/  IMAD.WIDE.U32 R144, R233, R20, R8 ;  /* 0x00000014e9907225 */ /* 0x000fe200078e0008 */
[----:B------:R-:W-:-:S03]  /*1f00*/  IADD3 R22, P0, R26, R0, RZ ;  /* 0x000000001a167210 */ /* 0x000fc60007f1e0ff */
[----:B------:R-:W-:Y:S01]  /*1f10*/  IMAD.WIDE R8, R231, 0x40, R142 ;  /* 0x00000040e7087825 */ /* 0x000fe200078e028e */
[----:B------:R-:W-:Y:S02]  /*1f20*/  SHF.R.S32.HI R6, RZ, 0x1f, R233 ;  /* 0x0000001fff067819 */ /* 0x000fe400000114e9 */
[----:B------:R-:W-:Y:S01]  /*1f30*/  LOP3.LUT R140, R140, 0xfffffe00, R23, 0xf8, !PT ;  /* 0xfffffe008c8c7812 */ /* 0x000fe200078ef817 */
[----:B------:R-:W-:Y:S01]  /*1f40*/  IMAD R147, R9, R148, RZ ;  /* 0x0000009409937224 */ /* 0x000fe200078e02ff */
[----:B------:R-:W-:Y:S01]  /*1f50*/  SHF.R.S32.HI R9, RZ, 0x1f, R70 ;  /* 0x0000001fff097819 */ /* 0x000fe20000011446 */
[----:B------:R-:W-:Y:S02]  /*1f60*/  IMAD R13, R21, R233, RZ ;  /* 0x000000e9150d7224 */ /* 0x000fe400078e02ff */
[----:B------:R-:W-:Y:S02]  /*1f70*/  IMAD.X R23, R27, 0x1, R7, P0 ;  /* 0x000000011b177824 */ /* 0x000fe400000e0607 */
[----:B------:R-:W-:Y:S01]  /*1f80*/  IMAD R7, R169, R142, RZ ;  /* 0x0000008ea9077224 */ /* 0x000fe200078e02ff */
[----:B------:R-:W-:Y:S01]  /*1f90*/  LEA.HI R0, R9, R70, RZ, 0x6 ;  /* 0x0000004609007211 */ /* 0x000fe200078f30ff */
[----:B------:R-:W-:-:S02]  /*1fa0*/  IMAD R6, R20, R6, R13 ;  /* 0x0000000614067224 */ /* 0x000fc400078e020d */
[-C--:B------:R-:W-:Y:S02]  /*1fb0*/  IMAD R7, R143, R168.reuse, R7 ;  /* 0x000000a88f077224 */ /* 0x080fe400078e0207 */
[----:B------:R-:W-:Y:S01]  /*1fc0*/  IMAD.WIDE.U32 R20, R142, R168, R24 ;  /* 0x000000a88e147225 */ /* 0x000fe200078e0018 */
[----:B------:R-:W-:-:S04]  /*1fd0*/  SHF.R.S32.HI R0, RZ, 0x6, R0 ;  /* 0x00000006ff007819 */ /* 0x000fc80000011400 */
[----:B------:R-:W-:Y:S02]  /*1fe0*/  IADD3 R7, R21, R7, RZ ;  /* 0x0000000715077210 */ /* 0x000fe40007ffe0ff */
[C---:B----4-:R-:W-:Y:S02]  /*1ff0*/  LEA R238, P0, R20.reuse, R14, 0x1 ;  /* 0x0000000e14ee7211 */ /* 0x050fe400078008ff */
[----:B------:R-:W-:Y:S02]  /*2000*/  VIMNMX R75, R227, R0, !PT ;  /* 0x00000000e34b7248 */ /* 0x000fe40007fe0100 */
[----:B------:R-:W-:Y:S02]  /*2010*/  LEA.HI.X R239, R20, R15, R7, 0x1, P0 ;  /* 0x0000000f14ef7211 */ /* 0x000fe400000f0c07 */
[----:B------:R-:W-:Y:S01]  /*2020*/  ISETP.GT.AND P0, PT, R170, R75, PT ;  /* 0x0000004baa00720c */ /* 0x000fe20003f04270 */
[----:B------:R-:W-:Y:S01]  /*2030*/  IMAD.WIDE.U32 R22, R142, R166, R22 ;  /* 0x000000a68e167225 */ /* 0x000fe200078e0016 */
[----:B------:R-:W-:-:S03]  /*2040*/  IADD3 R145, R145, R6, RZ ;  /* 0x0000000691917210 */ /* 0x000fc60007ffe0ff */
[----:B------:R-:W-:Y:S01]  /*2050*/  IMAD R147, R8, R149, R147 ;  /* 0x0000009508937224 */ /* 0x000fe200078e0293 */
[----:B------:R-:W-:Y:S01]  /*2060*/  LEA R228, P1, R22, R16, 0x1 ;  /* 0x0000001016e47211 */ /* 0x000fe200078208ff */
[----:B------:R-:W-:Y:S02]  /*2070*/  IMAD.IADD R229, R23, 0x1, R229 ;  /* 0x0000000117e57824 */ /* 0x000fe400078e02e5 */
[----:B------:R-:W-:Y:S01]  /*2080*/  IMAD.WIDE.U32 R144, R8, R148, R144 ;  /* 0x0000009408907225 */ /* 0x000fe200078e0090 */
[----:B------:R-:W-:Y:S02]  /*2090*/  @!P4 MOV R12, RZ ;  /* 0x000000ff000cc202 */ /* 0x000fe40000000f00 */
[----:B------:R-:W-:Y:S02]  /*20a0*/  LEA.HI.X R229, R22, R17, R229, 0x1, P1 ;  /* 0x0000001116e57211 */ /* 0x000fe400008f0ce5 */
[----:B------:R-:W-:Y:S01]  /*20b0*/  IADD3 R147, R145, R147, RZ ;  /* 0x0000009391937210 */ /* 0x000fe20007ffe0ff */
        /* <DEDUP_REMOVED lines=13> */
[----:B-----5:R-:W-:Y:S01]  /*2190*/  IADD3 R12, R12, R5, RZ ;  /* 0x000000050c0c7210 */ /* 0x020fe20007ffe0ff */
        /* <DEDUP_REMOVED lines=24> */
[-C--:B----4-:R-:W-:Y:S02]  /*2320*/  IMAD R2, R155, R5.reuse, RZ ;  /* 0x000000059b027224 */ /* 0x090fe400078e02ff */
[----:B------:R-:W-:Y:S02]  /*2330*/  IMAD.IADD R25, R25, 0x1, R0 ;  /* 0x0000000119197824 */ /* 0x000fe400078e0200 */
[-C--:B------:R-:W-:Y:S02]  /*2340*/  IMAD R0, R159, R5.reuse, RZ ;  /* 0x000000059f007224 */ /* 0x080fe400078e02ff */
        /* <DEDUP_REMOVED lines=119> */
.L_x_7993:
[----:B------:R-:W-:Y:S01]  /*2ac0*/  IMAD.SHL.U32 R24, R17, 0x40, RZ ;  /* 0x0000004011187824 */ /* 0x000fe200078e00ff */
[----:B------:R-:W-:Y:S01]  /*2ad0*/  BSSY B2, `(.L_x_7938) ;  /* 0x0000931000027945 */ /* 0x000fe20003800000 */
[----:B------:R-:W-:Y:S02]  /*2ae0*/  IMAD.MOV.U32 R105, RZ, RZ, R103 ;  /* 0x000000ffff697224 */ /* 0x000fe400078e0067 */
        /* <DEDUP_REMOVED lines=253> */
.L_x_7942:
[----:B------:R-:W-:Y:S05]  /*3ac0*/  BSYNC B0 ;  /* 0x0000000000007941 */ /* 0x000fea0003800000 */
.L_x_7941:
        /* <DEDUP_REMOVED lines=192> */
.L_x_7944:
[----:B------:R-:W-:Y:S05]  /*46d0*/  BSYNC B0 ;  /* 0x0000000000007941 */ /* 0x000fea0003800000 */
.L_x_7943:
        /* <DEDUP_REMOVED lines=192> */
.L_x_7946:
[----:B------:R-:W-:Y:S05]  /*52e0*/  BSYNC B0 ;  /* 0x0000000000007941 */ /* 0x000fea0003800000 */
.L_x_7945:
        /* <DEDUP_REMOVED lines=194> */
.L_x_7948:
[----:B------:R-:W-:Y:S05]  /*5f10*/  BSYNC B0 ;  /* 0x0000000000007941 */ /* 0x000fea0003800000 */
.L_x_7947:
[----:B------:R-:W5:Y:S02]  /*5f20*/  LD.E R3, desc[UR6][R18.64+0xd0] ;  /* 0x0000d00612037980 */ /* 0x000f64000c101900 */
[----:B-----5:R-:W-:Y:S05]  /*5f30*/  IMAD.U32 R3, R3, -0x20, RZ ;  /* 0xffffffe003037824 */ /* 0x020fea00078e00ff */
[C---:B------:R-:W-:Y:S02]  /*5f40*/  LEA R28, P1, R3.reuse, R28, 0x1 ;  /* 0x0000001c031c7211 */ /* 0x040fe400078208ff */
[C---:B------:R-:W-:Y:S02]  /*5f50*/  LEA R52, P0, R3.reuse, R52, 0x1 ;  /* 0x0000003403347211 */ /* 0x040fe400078008ff */
[C---:B------:R-:W-:Y:S02]  /*5f60*/  LEA.HI.X.SX32 R29, R3.reuse, R29, 0x1, P1 ;  /* 0x0000001d031d7211 */ /* 0x040fe400008f0eff */
[----:B------:R-:W-:Y:S01]  /*5f70*/  LEA.HI.X.SX32 R53, R3, R53, 0x1, P0 ;  /* 0x0000003503357211 */ /* 0x000fe200000f0eff */
[----:B------:R-:W-:Y:S05]  /*5f80*/  BRA `(.L_x_7949) ;  /* 0x0000005c00947947 */ /* 0x000fea0003800000 */
.L_x_7940:
        /* <DEDUP_REMOVED lines=86> */
.L_x_7953:
[----:B------:R-:W-:Y:S05]  /*64f0*/  BSYNC B0 ;  /* 0x0000000000007941 */ /* 0x000fea0003800000 */
.L_x_7952:
        /* <DEDUP_REMOVED lines=83> */
.L_x_7955:
[----:B------:R-:W-:Y:S05]  /*6a30*/  BSYNC B0 ;  /* 0x0000000000007941 */ /* 0x000fea0003800000 */
.L_x_7954:
        /* <DEDUP_REMOVED lines=82> */
.L_x_7957:
[----:B------:R-:W-:Y:S05]  /*6f60*/  BSYNC B0 ;  /* 0x0000000000007941 */ /* 0x000fea0003800000 */
.L_x_7956:
        /* <DEDUP_REMOVED lines=84> */
.L_x_7959:
[----:B------:R-:W-:Y:S05]  /*74b0*/  BSYNC B0 ;  /* 0x0000000000007941 */ /* 0x000fea0003800000 */
.L_x_7958:
[----:B-----5:R3:W-:Y:S02]  /*74c0*/  ST.E.128 desc[UR6][R156.64+0x180], R8 ;  /* 0x000180089c007985 */ /* 0x0207e4000c101d06 */
.L_x_7951:
[----:B------:R-:W-:Y:S05]  /*74d0*/  BSYNC B1 ;  /* 0x0000000000017941 */ /* 0x000fea0003800000 */
.L_x_7950:
        /* <DEDUP_REMOVED lines=94> */
.L_x_7963:
[----:B------:R-:W-:Y:S05]  /*7ac0*/  BSYNC B0 ;  /* 0x0000000000007941 */ /* 0x000fea0003800000 */
.L_x_7962:
        /* <DEDUP_REMOVED lines=89> */
.L_x_7965:
[----:B------:R-:W-:Y:S05]  /*8060*/  BSYNC B0 ;  /* 0x0000000000007941 */ /* 0x000fea0003800000 */
.L_x_7964:
        /* <DEDUP_REMOVED lines=88> */
.L_x_7967:
[----:B------:R-:W-:Y:S05]  /*85f0*/  BSYNC B0 ;  /* 0x0000000000007941 */ /* 0x000fea0003800000 */
.L_x_7966:
        /* <DEDUP_REMOVED lines=90> */
.L_x_7969:
[----:B------:R-:W-:Y:S05]  /*8ba0*/  BSYNC B0 ;  /* 0x0000000000007941 */ /* 0x000fea0003800000 */
.L_x_7968:
[----:B-----5:R3:W-:Y:S02]  /*8bb0*/  ST.E.128 desc[UR6][R42.64+0x180], R8 ;  /* 0x000180082a007985 */ /* 0x0207e4000c101d06 */
.L_x_7961:
[----:B------:R-:W-:Y:S05]  /*8bc0*/  BSYNC B1 ;  /* 0x0000000000017941 */ /* 0x000fea0003800000 */
.L_x_7960:
        /* <DEDUP_REMOVED lines=97> */
.L_x_7973:
[----:B------:R-:W-:Y:S05]  /*91e0*/  BSYNC B0 ;  /* 0x0000000000007941 */ /* 0x000fea0003800000 */
.L_x_7972:
        /* <DEDUP_REMOVED lines=89> */
.L_x_7975:
[----:B------:R-:W-:Y:S05]  /*9780*/  BSYNC B0 ;  /* 0x0000000000007941 */ /* 0x000fea0003800000 */
.L_x_7974:
        /* <DEDUP_REMOVED lines=88> */
.L_x_7977:
[----:B------:R-:W-:Y:S05]  /*9d10*/  BSYNC B0 ;  /* 0x0000000000007941 */ /* 0x000fea0003800000 */
.L_x_7976:
        /* <DEDUP_REMOVED lines=90> */
.L_x_7979:
[----:B------:R-:W-:Y:S05]  /*a2c0*/  BSYNC B0 ;  /* 0x0000000000007941 */ /* 0x000fea0003800000 */
.L_x_7978:
[----:B-----5:R4:W-:Y:S02]  /*a2d0*/  ST.E.128 desc[UR6][R42.64+0x180], R8 ;  /* 0x000180082a007985 */ /* 0x0209e4000c101d06 */
.L_x_7971:
[----:B------:R-:W-:Y:S05]  /*a2e0*/  BSYNC B1 ;  /* 0x0000000000017941 */ /* 0x000fea0003800000 */
.L_x_7970:
        /* <DEDUP_REMOVED lines=99> */
.L_x_7983:
[----:B------:R-:W-:Y:S05]  /*a920*/  BSYNC B0 ;  /* 0x0000000000007941 */ /* 0x000fea0003800000 */
.L_x_7982:
        /* <DEDUP_REMOVED lines=89> */
.L_x_7985:
[----:B------:R-:W-:Y:S05]  /*aec0*/  BSYNC B0 ;  /* 0x0000000000007941 */ /* 0x000fea0003800000 */
.L_x_7984:
        /* <DEDUP_REMOVED lines=88> */
.L_x_7987:
[----:B------:R-:W-:Y:S05]  /*b450*/  BSYNC B0 ;  /* 0x0000000000007941 */ /* 0x000fea0003800000 */
.L_x_7986:
        /* <DEDUP_REMOVED lines=90> */
.L_x_7989:
[----:B------:R-:W-:Y:S05]  /*ba00*/  BSYNC B0 ;  /* 0x0000000000007941 */ /* 0x000fea0003800000 */
.L_x_7988:
[----:B-----5:R4:W-:Y:S02]  /*ba10*/  ST.E.128 desc[UR6][R48.64+0x180], R8 ;  /* 0x0001800830007985 */ /* 0x0209e4000c101d06 */
.L_x_7981:
[----:B------:R-:W-:Y:S05]  /*ba20*/  BSYNC B1 ;  /* 0x0000000000017941 */ /* 0x000fea0003800000 */
.L_x_7980:
[----:B------:R-:W5:Y:S02]  /*ba30*/  LD.E R3, desc[UR6][R18.64+0xd0] ;  /* 0x0000d00612037980 */ /* 0x000f64000c101900 */
[----:B-----5:R-:W-:Y:S05]  /*ba40*/  IMAD.U32 R3, R3, -0x20, RZ ;  /* 0xffffffe003037824 */ /* 0x020fea00078e00ff */
[C---:B------:R-:W-:Y:S02]  /*ba50*/  LEA R110, P1, R3.reuse, R110, 0x1 ;  /* 0x0000006e036e7211 */ /* 0x040fe400078208ff */
[C---:B------:R-:W-:Y:S02]  /*ba60*/  LEA R108, P0, R3.reuse, R108, 0x1 ;  /* 0x0000006c036c7211 */ /* 0x040fe400078008ff */
[C---:B------:R-:W-:Y:S02]  /*ba70*/  LEA.HI.X.SX32 R111, R3.reuse, R111, 0x1, P1 ;  /* 0x0000006f036f7211 */ /* 0x040fe400008f0eff */
[----:B------:R-:W-:Y:S01]  /*ba80*/  LEA.HI.X.SX32 R109, R3, R109, 0x1, P0 ;  /* 0x0000006d036d7211 */ /* 0x000fe200000f0eff */
[----:B------:R-:W-:Y:S05]  /*ba90*/  BRA `(.L_x_7949) ;  /* 0x0000000000d07947 */ /* 0x000fea0003800000 */
.L_x_7939:
        /* <DEDUP_REMOVED lines=52> */
.L_x_7949:
[----:B------:R-:W-:Y:S05]  /*bde0*/  BSYNC B2 ;  /* 0x0000000000027941 */ /* 0x000fea0003800000 */
.L_x_7938:
        /* <DEDUP_REMOVED lines=88> */
.L_x_7991:
        /* <DEDUP_REMOVED lines=8> */
.L_x_7992:
[----:B------:R-:W-:Y:S05]  /*c3f0*/  BSYNC B0 ;  /* 0x0000000000007941 */ /* 0x000fea0003800000 */
.L_x_7990:
[----:B------:R-:W-:Y:S04]  /*c400*/  IADD3 R17, R17, -0x1, RZ ;  /* 0xffffffff11117810 */ /* 0x000fe80007ffe0ff */
[----:B------:R-:W-:Y:S11]  /*c410*/  ISETP.GT.AND P0, PT, R17, R75, PT ;  /* 0x0000004b1100720c */ /* 0x000ff60003f04270 */
[----:B------:R-:W-:Y:S02]  /*c420*/  @!UPT UIADD3 URZ, URZ, URZ, URZ ;  /* 0x0000003f3f3ff290 */ /* 0x000fe4000fffe03f */
[----:B------:R-:W-:Y:S05]  /*c430*/  @P0 BRA `(.L_x_7993) ;  /* 0xffffff6400a00947 */ /* 0x000fea000383ffff */
.L_x_7937:
        /* <DEDUP_REMOVED lines=15> */
[----:B------:R1:W5:Y:S04]  /*c530*/  LD.E.64 R16, desc[UR6][R18.64+0x148] ;  /* 0x0001480612107980 */ /* 0x000368000c101b00 */
[----:B------:R1:W5:Y:S01]  /*c540*/  LD.E.64 R14, desc[UR6][R18.64+0x150] ;  /* 0x00015006120e7980 */ /* 0x000362000c101b00 */
[----:B--2---:R-:W-:-:S04]  /*c550*/  ISETP.NE.U32.AND P1, PT, R8, RZ, PT ;  /* 0x000000ff0800720c */ /* 0x004fc80003f25070 */
[----:B------:R-:W-:-:S13]  /*c560*/  ISETP.NE.AND.EX P1, PT, R9, RZ, PT, P1 ;  /* 0x000000ff0900720c */ /* 0x000fda0003f25310 */
[----:B-----5:R-:W-:-:S04]  /*c570*/  @P1 LEA R12, P0, R235, R8, 0x2 ;  /* 0x00000008eb0c1211 */ /* 0x020fc800078010ff */
[----:B------:R-:W-:-:S05]  /*c580*/  @P1 LEA.HI.X R13, R235, R9, R68, 0x2, P0 ;  /* 0x00000009eb0d1211 */ /* 0x000fca00000f1444 */
[----:B------:R-:W2:Y:S01]  /*c590*/  @P1 LD.E R2, desc[UR6][R12.64] ;  /* 0x000000060c021980 */ /* 0x000ea2000c101900 */
[----:B------:R-:W-:Y:S02]  /*c5a0*/  LEA.HI R9, R7, R7, RZ, 0x1 ;  /* 0x0000000707097211 */ /* 0x000fe400078f08ff */
[----:B------:R-:W-:Y:S01]  /*c5b0*/  IADD3 R5, P1, R5, R144, RZ ;  /* 0x0000009005057210 */ /* 0x000fe20007f3e0ff */
[----:B------:R-:W-:Y:S01]  /*c5c0*/  IMAD.MOV.U32 R146, RZ, RZ, R144 ;  /* 0x000000ffff927224 */ /* 0x000fe200078e0090 */
[----:B------:R-:W-:Y:S02]  /*c5d0*/  LEA R48, P2, R144, R150, 0x1 ;  /* 0x0000009690307211 */ /* 0x000fe400078408ff */
[----:B------:R-:W-:Y:S02]  /*c5e0*/  LEA R11, P0, R148, R144, 0x5 ;  /* 0x00000090940b7211 */ /* 0x000fe400078028ff */
[----:B------:R-:W-:Y:S01]  /*c5f0*/  SHF.R.S32.HI R9, RZ, 0x1, R9 ;  /* 0x00000001ff097819 */ /* 0x000fe20000011409 */
[--C-:B------:R-:W-:Y:S01]  /*c600*/  IMAD.X R3, R3, 0x1, R147.reuse, P1 ;  /* 0x0000000103037824 */ /* 0x100fe200008e0693 */
[----:B------:R-:W-:Y:S01]  /*c610*/  LEA.HI.X R49, R144, R151, R147, 0x1, P2 ;  /* 0x0000009790317211 */ /* 0x000fe200010f0c93 */
[----:B------:R-:W-:Y:S01]  /*c620*/  IMAD R4, R149, 0x30, RZ ;  /* 0x0000003095047824 */ /* 0x000fe200078e02ff */
[C---:B------:R-:W-:Y:S01]  /*c630*/  LEA.HI.X R6, R148.reuse, R147, R149, 0x5, P0 ;  /* 0x0000009394067211 */ /* 0x040fe200000f2c95 */
[----:B------:R-:W-:Y:S01]  /*c640*/  IMAD.WIDE.U32 R146, R148, 0x30, R146 ;  /* 0x0000003094927825 */ /* 0x000fe200078e0092 */
[----:B------:R-:W-:-:S02]  /*c650*/  LEA R24, P1, R5, R150, 0x1 ;  /* 0x0000009605187211 */ /* 0x000fc400078208ff */
[----:B---3--:R-:W-:Y:S02]  /*c660*/  ISETP.NE.AND P4, PT, R0, RZ, PT ;  /* 0x000000ff0000720c */ /* 0x008fe40003f85270 */
[-C--:B------:R-:W-:Y:S02]  /*c670*/  LEA R22, P0, R11, R150.reuse, 0x1 ;  /* 0x000000960b167211 */ /* 0x080fe400078008ff */
[-C--:B------:R-:W-:Y:S01]  /*c680*/  LEA.HI.X R25, R5, R151.reuse, R3, 0x1, P1 ;  /* 0x0000009705197211 */ /* 0x080fe200008f0c03 */
[----:B------:R-:W-:Y:S01]  /*c690*/  IMAD.IADD R5, R147, 0x1, R4 ;  /* 0x0000000193057824 */ /* 0x000fe200078e0204 */
[----:B------:R-:W-:Y:S01]  /*c6a0*/  LEA.HI.X R23, R11, R151, R6, 0x1, P0 ;  /* 0x000000970b177211 */ /* 0x000fe200000f0c06 */
[----:B------:R-:W-:Y:S01]  /*c6b0*/  IMAD.IADD R11, R232, 0x1, -R59 ;  /* 0x00000001e80b7824 */ /* 0x000fe200078e0a3b */
[----:B------:R-:W-:-:S04]  /*c6c0*/  LEA R20, P1, R146, R150, 0x1 ;  /* 0x0000009692147211 */ /* 0x000fc800078208ff */
[----:B------:R-:W-:Y:S01]  /*c6d0*/  ISETP.GE.AND P0, PT, R142, R11, PT ;  /* 0x0000000b8e00720c */ /* 0x000fe20003f06270 */
[----:B------:R-:W-:Y:S01]  /*c6e0*/  IMAD.SHL.U32 R8, R9, 0x10, RZ ;  /* 0x0000001009087824 */ /* 0x000fe200078e00ff */
[----:B------:R-:W-:Y:S02]  /*c6f0*/  LEA.HI.X R21, R146, R151, R5, 0x1, P1 ;  /* 0x0000009792157211 */ /* 0x000fe400008f0c05 */
[----:B------:R-:W-:Y:S02]  /*c700*/  ISETP.GT.AND P0, PT, R56, -0x8, !P0 ;  /* 0xfffffff83800780c */ /* 0x000fe40004704270 */
[----:B--2---:R-:W-:Y:S01]  /*c710*/  IADD3 R70, R2, R70, R59 ;  /* 0x0000004602467210 */ /* 0x004fe20007ffe03b */
[----:B------:R-:W-:-:S04]  /*c720*/  IMAD R2, R142, R9, R67 ;  /* 0x000000098e027224 */ /* 0x000fc800078e0243 */
[----:B------:R-:W-:Y:S02]  /*c730*/  IMAD R3, R70, R9, RZ ;  /* 0x0000000946037224 */ /* 0x000fe400078e02ff */
[----:B------:R-:W-:-:S03]  /*c740*/  IMAD.IADD R4, R67, 0x1, R2 ;  /* 0x0000000143047824 */ /* 0x000fc600078e0202 */
[----:B------:R-:W-:Y:S02]  /*c750*/  SHF.R.S32.HI R29, RZ, 0x1f, R3 ;  /* 0x0000001fff1d7819 */ /* 0x000fe40000011403 */
[C---:B------:R-:W-:Y:S02]  /*c760*/  IADD3 R0, P3, R3.reuse, R2, RZ ;  /* 0x0000000203007210 */ /* 0x040fe40007f7e0ff */
[----:B------:R-:W-:Y:S02]  /*c770*/  IADD3 R3, P2, R3, R4, RZ ;  /* 0x0000000403037210 */ /* 0x000fe40007f5e0ff */
[-C--:B------:R-:W-:Y:S02]  /*c780*/  LEA.HI.X.SX32 R13, R2, R29.reuse, 0x1, P3 ;  /* 0x0000001d020d7211 */ /* 0x080fe400018f0eff */
[----:B------:R-:W-:Y:S01]  /*c790*/  LEA.HI.X.SX32 R5, R4, R29, 0x1, P2 ;  /* 0x0000001d04057211 */ /* 0x000fe200010f0eff */
[----:B-1----:R-:W-:Y:S08]  /*c7a0*/  @!P4 BRA `(.L_x_7996) ;  /* 0x000000300024c947 */ /* 0x002ff00003800000 */
        /* <DEDUP_REMOVED lines=10> */
[----:B------:R-:W-:Y:S01]  /*c850*/  IADD3 R38, P0, R14, R39, RZ ;  /* 0x000000270e267210 */ /* 0x000fe20007f1e0ff */
[----:B------:R-:W-:Y:S01]  /*c860*/  BSSY B0, `(.L_x_7999) ;  /* 0x000002b000007945 */ /* 0x000fe20003800000 */
[----:B------:R-:W-:Y:S01]  /*c870*/  ISETP.GE.AND P2, PT, R2, R7, PT ;  /* 0x000000070200720c */ /* 0x000fe20003f46270 */
[--C-:B------:R-:W-:Y:S02]  /*c880*/  IMAD.X R37, R17, 0x1, R3.reuse, P1 ;  /* 0x0000000111257824 */ /* 0x100fe400008e0603 */
[----:B------:R-:W-:Y:S01]  /*c890*/  IMAD.X R39, R15, 0x1, R3, P0 ;  /* 0x000000010f277824 */ /* 0x000fe200000e0603 */
[----:B------:R-:W-:Y:S09]  /*c8a0*/  @P4 BRA `(.L_x_8000) ;  /* 0x0000000000984947 */ /* 0x000ff20003800000 */
[----:B------:R-:W2:Y:S04]  /*c8b0*/  LD.E.64 R2, desc[UR6][R38.64] ;  /* 0x0000000626027980 */ /* 0x000ea8000c101b00 */
[----:B------:R-:W3:Y:S01]  /*c8c0*/  LD.E.64 R4, desc[UR6][R36.64] ;  /* 0x0000000624047980 */ /* 0x000ee2000c101b00 */
        /* <DEDUP_REMOVED lines=36> */
.L_x_8000:
[----:B------:R-:W-:Y:S05]  /*cb10*/  BSYNC B0 ;  /* 0x0000000000007941 */ /* 0x000fea0003800000 */
.L_x_7999:
[----:B-----5:R2:W-:Y:S04]  /*cb20*/  STS.128 [R241], R28 ;  /* 0x0000001cf1007388 */ /* 0x0205e80000000c00 */
[----:B------:R2:W5:Y:S01]  /*cb30*/  LD.E.128 R32, desc[UR6][R48.64+0x80] ;  /* 0x0000800630207980 */ /* 0x000562000c101d00 */
[----:B------:R-:W-:Y:S04]  /*cb40*/  BSSY B0, `(.L_x_8001) ;  /* 0x0000029000007945 */ /* 0x000fe80003800000 */
[----:B------:R-:W-:Y:S05]  /*cb50*/  @P3 BRA `(.L_x_8002) ;  /* 0x00000000009c3947 */ /* 0x000fea0003800000 */
[----:B------:R-:W2:Y:S04]  /*cb60*/  LD.E.64 R2, desc[UR6][R38.64+0x40] ;  /* 0x0000400626027980 */ /* 0x000ea8000c101b00 */
        /* <DEDUP_REMOVED lines=38> */
.L_x_8002:
[----:B------:R-:W-:Y:S05]  /*cdd0*/  BSYNC B0 ;  /* 0x0000000000007941 */ /* 0x000fea0003800000 */
.L_x_8001:
[----:B-----5:R3:W-:Y:S04]  /*cde0*/  STS.128 [R241+0x2000], R32 ;  /* 0x00200020f1007388 */ /* 0x0207e80000000c00 */
[----:B--2---:R3:W5:Y:S01]  /*cdf0*/  LD.E.128 R28, desc[UR6][R48.64+0x100] ;  /* 0x00010006301c7980 */ /* 0x004762000c101d00 */
[----:B------:R-:W-:Y:S04]  /*ce00*/  BSSY B0, `(.L_x_8003) ;  /* 0x0000028000007945 */ /* 0x000fe80003800000 */
[----:B------:R-:W-:Y:S05]  /*ce10*/  @P2 BRA `(.L_x_8004) ;  /* 0x0000000000982947 */ /* 0x000fea0003800000 */
[----:B------:R-:W2:Y:S04]  /*ce20*/  LD.E.64 R2, desc[UR6][R38.64+0x80] ;  /* 0x0000800626027980 */ /* 0x000ea8000c101b00 */
[----:B------:R-:W4:Y:S01]  /*ce30*/  LD.E.64 R4, desc[UR6][R36.64+0x80] ;  /* 0x0000800624047980 */ /* 0x000f22000c101b00 */
[C---:B-----5:R-:W-:Y:S01]  /*ce40*/  SHF.L.U32 R41, R31.reuse, 0x10, RZ ;  /* 0x000000101f297819 */ /* 0x060fe200000006ff */
[----:B---3--:R-:W-:Y:S01]  /*ce50*/  IMAD.U32 R34, R30, 0x10000, RZ ;  /* 0x000100001e227824 */ /* 0x008fe200078e00ff */
        /* <DEDUP_REMOVED lines=34> */
.L_x_8004:
[----:B------:R-:W-:Y:S05]  /*d080*/  BSYNC B0 ;  /* 0x0000000000007941 */ /* 0x000fea0003800000 */
.L_x_8003:
[----:B-----5:R2:W-:Y:S04]  /*d090*/  STS.128 [R241+0x4000], R28 ;  /* 0x0040001cf1007388 */ /* 0x0205e80000000c00 */
[----:B-1-3--:R-:W5:Y:S01]  /*d0a0*/  LD.E.128 R48, desc[UR6][R48.64+0x180] ;  /* 0x0001800630307980 */ /* 0x00af62000c101d00 */
        /* <DEDUP_REMOVED lines=9> */
[----:B------:R-:W-:Y:S02]  /*d140*/  SHF.L.U32 R12, R48, 0x10, RZ ;  /* 0x00000010300c7819 */ /* 0x000fe400000006ff */
        /* <DEDUP_REMOVED lines=32> */
.L_x_8006:
[----:B------:R-:W-:Y:S05]  /*d350*/  BSYNC B0 ;  /* 0x0000000000007941 */ /* 0x000fea0003800000 */
.L_x_8005:
[----:B-----5:R1:W-:Y:S02]  /*d360*/  STS.128 [R241+0x6000], R48 ;  /* 0x00600030f1007388 */ /* 0x0203e40000000c00 */
.L_x_7998:
[----:B------:R-:W-:Y:S05]  /*d370*/  BSYNC B1 ;  /* 0x0000000000017941 */ /* 0x000fea0003800000 */
.L_x_7997:
[----:B------:R-:W-:Y:S01]  /*d380*/  VIADD R6, R142, 0x10 ;  /* 0x000000108e067836 */ /* 0x000fe20000000000 */
[----:B------:R-:W-:Y:S04]  /*d390*/  BSSY B1, `(.L_x_8007) ;  /* 0x00000c1000017945 */ /* 0x000fe80003800000 */
[----:B------:R-:W-:-:S04]  /*d3a0*/  ISETP.GE.AND P0, PT, R6, R11, PT ;  /* 0x0000000b0600720c */ /* 0x000fc80003f06270 */
[----:B------:R-:W-:-:S13]  /*d3b0*/  ISETP.LT.OR P0, PT, R56, -0x87, P0 ;  /* 0xffffff793800780c */ /* 0x000fda0000701670 */
[----:B------:R-:W-:Y:S05]  /*d3c0*/  @P0 BRA `(.L_x_8008) ;  /* 0x0000000800f40947 */ /* 0x000fea0003800000 */
[----:B--2---:R2:W5:Y:S01]  /*d3d0*/  LD.E.128 R28, desc[UR6][R24.64] ;  /* 0x00000006181c7980 */ /* 0x004562000c101d00 */
[----:B------:R-:W-:Y:S01]  /*d3e0*/  IADD3 R3, P0, R8, R0, RZ ;  /* 0x0000000008037210 */ /* 0x000fe20007f1e0ff */
[C---:B------:R-:W-:Y:S01]  /*d3f0*/  VIADD R2, R26.reuse, 0x40 ;  /* 0x000000401a027836 */ /* 0x040fe20000000000 */
[----:B------:R-:W-:Y:S02]  /*d400*/  ISETP.GE.AND P2, PT, R26, R7, PT ;  /* 0x000000071a00720c */ /* 0x000fe40003f46270 */
[----:B------:R-:W-:Y:S01]  /*d410*/  LEA.HI.X.SX32 R8, R8, R13, 0x1, P0 ;  /* 0x0000000d08087211 */ /* 0x000fe200000f0eff */
[C---:B------:R-:W-:Y:S01]  /*d420*/  IMAD.SHL.U32 R39, R3.reuse, 0x2, RZ ;  /* 0x0000000203277824 */ /* 0x040fe200078e00ff */
[----:B------:R-:W-:Y:S01]  /*d430*/  ISETP.GE.AND P1, PT, R2, R7, PT ;  /* 0x000000070200720c */ /* 0x000fe20003f26270 */
[----:B------:R-:W-:Y:S01]  /*d440*/  VIADD R2, R26, 0x80 ;  /* 0x000000801a027836 */ /* 0x000fe20000000000 */
[----:B------:R-:W-:Y:S02]  /*d450*/  SHF.L.U64.HI R3, R3, 0x1, R8 ;  /* 0x0000000103037819 */ /* 0x000fe40000010208 */
[----:B------:R-:W-:-:S02]  /*d460*/  IADD3 R36, P4, R16, R39, RZ ;  /* 0x0000002710247210 */ /* 0x000fc40007f9e0ff */
[----:B------:R-:W-:Y:S01]  /*d470*/  IADD3 R38, P3, R14, R39, RZ ;  /* 0x000000270e267210 */ /* 0x000fe20007f7e0ff */
[----:B------:R-:W-:Y:S01]  /*d480*/  BSSY B0, `(.L_x_8009) ;  /* 0x000002b000007945 */ /* 0x000fe20003800000 */
[----:B------:R-:W-:Y:S01]  /*d490*/  ISETP.GE.AND P0, PT, R2, R7, PT ;  /* 0x000000070200720c */ /* 0x000fe20003f06270 */
[--C-:B------:R-:W-:Y:S02]  /*d4a0*/  IMAD.X R37, R17, 0x1, R3.reuse, P4 ;  /* 0x0000000111257824 */ /* 0x100fe400020e0603 */
[----:B------:R-:W-:Y:S01]  /*d4b0*/  IMAD.X R39, R15, 0x1, R3, P3 ;  /* 0x000000010f277824 */ /* 0x000fe200018e0603 */
[----:B------:R-:W-:Y:S09]  /*d4c0*/  @P2 BRA `(.L_x_8010) ;  /* 0x0000000000982947 */ /* 0x000ff20003800000 */
        /* <DEDUP_REMOVED lines=38> */
.L_x_8010:
[----:B------:R-:W-:Y:S05]  /*d730*/  BSYNC B0 ;  /* 0x0000000000007941 */ /* 0x000fea0003800000 */
.L_x_8009:
[----:B-----5:R3:W-:Y:S04]  /*d740*/  STS.128 [R241+0x800], R28 ;  /* 0x0008001cf1007388 */ /* 0x0207e80000000c00 */
[----:B------:R3:W5:Y:S01]  /*d750*/  LD.E.128 R32, desc[UR6][R24.64+0x80] ;  /* 0x0000800618207980 */ /* 0x000762000c101d00 */
[----:B------:R-:W-:Y:S04]  /*d760*/  BSSY B0, `(.L_x_8011) ;  /* 0x0000029000007945 */ /* 0x000fe80003800000 */
[----:B------:R-:W-:Y:S05]  /*d770*/  @P1 BRA `(.L_x_8012) ;  /* 0x00000000009c1947 */ /* 0x000fea0003800000 */
[----:B------:R-:W3:Y:S04]  /*d780*/  LD.E.64 R2, desc[UR6][R38.64+0x40] ;  /* 0x0000400626027980 */ /* 0x000ee8000c101b00 */
[----:B------:R-:W4:Y:S01]  /*d790*/  LD.E.64 R4, desc[UR6][R36.64+0x40] ;  /* 0x0000400624047980 */ /* 0x000f22000c101b00 */
        /* <DEDUP_REMOVED lines=37> */
.L_x_8012:
[----:B------:R-:W-:Y:S05]  /*d9f0*/  BSYNC B0 ;  /* 0x0000000000007941 */ /* 0x000fea0003800000 */
.L_x_8011:
[----:B-----5:R4:W-:Y:S04]  /*da00*/  STS.128 [R241+0x2800], R32 ;  /* 0x00280020f1007388 */ /* 0x0209e80000000c00 */
[----:B---3--:R4:W5:Y:S01]  /*da10*/  LD.E.128 R28, desc[UR6][R24.64+0x100] ;  /* 0x00010006181c7980 */ /* 0x008962000c101d00 */
[----:B------:R-:W-:Y:S04]  /*da20*/  BSSY B0, `(.L_x_8013) ;  /* 0x0000028000007945 */ /* 0x000fe80003800000 */
[----:B------:R-:W-:Y:S05]  /*da30*/  @P0 BRA `(.L_x_8014) ;  /* 0x0000000000980947 */ /* 0x000fea0003800000 */
[----:B------:R-:W3:Y:S04]  /*da40*/  LD.E.64 R2, desc[UR6][R38.64+0x80] ;  /* 0x0000800626027980 */ /* 0x000ee8000c101b00 */
[----:B------:R-:W2:Y:S01]  /*da50*/  LD.E.64 R4, desc[UR6][R36.64+0x80] ;  /* 0x0000800624047980 */ /* 0x000ea2000c101b00 */
[C---:B-----5:R-:W-:Y:S01]  /*da60*/  SHF.L.U32 R41, R31.reuse, 0x10, RZ ;  /* 0x000000101f297819 */ /* 0x060fe200000006ff */
[----:B----4-:R-:W-:Y:S01]  /*da70*/  IMAD.U32 R34, R30, 0x10000, RZ ;  /* 0x000100001e227824 */ /* 0x010fe200078e00ff */
        /* <DEDUP_REMOVED lines=34> */
.L_x_8014:
[----:B------:R-:W-:Y:S05]  /*dca0*/  BSYNC B0 ;  /* 0x0000000000007941 */ /* 0x000fea0003800000 */
.L_x_8013:
[----:B-----5:R3:W-:Y:S04]  /*dcb0*/  STS.128 [R241+0x4800], R28 ;  /* 0x0048001cf1007388 */ /* 0x0207e80000000c00 */
[----:B----4-:R3:W5:Y:S01]  /*dcc0*/  LD.E.128 R32, desc[UR6][R24.64+0x180] ;  /* 0x0001800618207980 */ /* 0x010762000c101d00 */
[----:B------:R-:W-:Y:S01]  /*dcd0*/  IADD3 R2, R26, 0xc0, RZ ;  /* 0x000000c01a027810 */ /* 0x000fe20007ffe0ff */
[----:B------:R-:W-:Y:S03]  /*dce0*/  BSSY B0, `(.L_x_8015) ;  /* 0x000002a000007945 */ /* 0x000fe60003800000 */
[----:B------:R-:W-:-:S13]  /*dcf0*/  ISETP.GE.AND P0, PT, R2, R7, PT ;  /* 0x000000070200720c */ /* 0x000fda0003f06270 */
[----:B------:R-:W-:Y:S05]  /*dd00*/  @P0 BRA `(.L_x_8016) ;  /* 0x00000000009c0947 */ /* 0x000fea0003800000 */
[----:B------:R-:W4:Y:S04]  /*dd10*/  LD.E.64 R2, desc[UR6][R38.64+0xc0] ;  /* 0x0000c00626027980 */ /* 0x000f28000c101b00 */
[----:B------:R-:W2:Y:S01]  /*dd20*/  LD.E.64 R4, desc[UR6][R36.64+0xc0] ;  /* 0x0000c00624047980 */ /* 0x000ea2000c101b00 */
[C---:B-----5:R-:W-:Y:S01]  /*dd30*/  LOP3.LUT R8, R33.reuse, 0xffff0000, RZ, 0xc0, !PT ;  /* 0xffff000021087812 */ /* 0x060fe200078ec0ff */
[----:B---3--:R-:W-:Y:S01]  /*dd40*/  IMAD.U32 R30, R34, 0x10000, RZ ;  /* 0x00010000221e7824 */ /* 0x008fe200078e00ff */
[----:B------:R-:W-:Y:S02]  /*dd50*/  SHF.L.U32 R10, R33, 0x10, RZ ;  /* 0x00000010210a7819 */ /* 0x000fe400000006ff */
[----:B------:R-:W-:Y:S02]  /*dd60*/  SHF.L.U32 R12, R32, 0x10, RZ ;  /* 0x00000010200c7819 */ /* 0x000fe400000006ff */
[----:B------:R-:W-:-:S02]  /*dd70*/  LOP3.LUT R33, R35, 0xffff0000, RZ, 0xc0, !PT ;  /* 0xffff000023217812 */ /* 0x000fc400078ec0ff */
[----:B------:R-:W-:Y:S02]  /*dd80*/  LOP3.LUT R32, R32, 0xffff0000, RZ, 0xc0, !PT ;  /* 0xffff000020207812 */ /* 0x000fe400078ec0ff */
[----:B------:R-:W-:Y:S02]  /*dd90*/  SHF.L.U32 R41, R35, 0x10, RZ ;  /* 0x0000001023297819 */ /* 0x000fe400000006ff */
[----:B------:R-:W-:Y:S02]  /*dda0*/  LOP3.LUT R35, R34, 0xffff0000, RZ, 0xc0, !PT ;  /* 0xffff000022237812 */ /* 0x000fe400078ec0ff */
[----:B----4-:R-:W-:Y:S02]  /*ddb0*/  LOP3.LUT R29, R2, 0xffff0000, RZ, 0xc0, !PT ;  /* 0xffff0000021d7812 */ /* 0x010fe400078ec0ff */
[C---:B--2---:R-:W-:Y:S01]  /*ddc0*/  LOP3.LUT R24, R3.reuse, 0xffff0000, RZ, 0xc0, !PT ;  /* 0xffff000003187812 */ /* 0x044fe200078ec0ff */
[----:B------:R-:W-:Y:S01]  /*ddd0*/  IMAD.U32 R3, R3, 0x10000, RZ ;  /* 0x0001000003037824 */ /* 0x000fe200078e00ff */
        /* <DEDUP_REMOVED lines=8> */
[----:B------:R-:W-:Y:S01]  /*de60*/  FMUL.FTZ R37, R35, R3 ;  /* 0x0000000323257220 */ /* 0x000fe20000410000 */
[----:B------:R-:W-:Y:S01]  /*de70*/  FFMA.FTZ R8, R10, R29, R8 ;  /* 0x0000001d0a087223 */ /* 0x000fe20000010008 */
[----:B------:R-:W-:Y:S01]  /*de80*/  SHF.L.U32 R29, R2, 0x10, RZ ;  /* 0x00000010021d7819 */ /* 0x000fe200000006ff */
[-C--:B------:R-:W-:Y:S01]  /*de90*/  FMUL.FTZ R10, R33, R28.reuse ;  /* 0x0000001c210a7220 */ /* 0x080fe20000410000 */
[-C--:B------:R-:W-:Y:S01]  /*dea0*/  FMUL.FTZ R2, R35, R5.reuse ;  /* 0x0000000523027220 */ /* 0x080fe20000410000 */
[C---:B------:R-:W-:Y:S01]  /*deb0*/  FFMA.FTZ R34, R41.reuse, R28, -R34 ;  /* 0x0000001c29227223 */ /* 0x040fe20000010822 */
[----:B------:R-:W-:Y:S01]  /*dec0*/  FFMA.FTZ R37, R30, R5, -R37 ;  /* 0x000000051e257223 */ /* 0x000fe20000010825 */
[C---:B------:R-:W-:Y:S01]  /*ded0*/  FMUL.FTZ R33, R32.reuse, R29 ;  /* 0x0000001d20217220 */ /* 0x040fe20000410000 */
[----:B------:R-:W-:Y:S01]  /*dee0*/  FMUL.FTZ R32, R32, R31 ;  /* 0x0000001f20207220 */ /* 0x000fe20000410000 */
[----:B------:R-:W-:Y:S01]  /*def0*/  FFMA.FTZ R41, R41, R24, R10 ;  /* 0x0000001829297223 */ /* 0x000fe2000001000a */
        /* <DEDUP_REMOVED lines=8> */
.L_x_8016:
[----:B------:R-:W-:Y:S05]  /*df80*/  BSYNC B0 ;  /* 0x0000000000007941 */ /* 0x000fea0003800000 */
.L_x_8015:
[----:B-----5:R4:W-:Y:S02]  /*df90*/  STS.128 [R241+0x6800], R32 ;  /* 0x00680020f1007388 */ /* 0x0209e40000000c00 */
.L_x_8008:
[----:B------:R-:W-:Y:S05]  /*dfa0*/  BSYNC B1 ;  /* 0x0000000000017941 */ /* 0x000fea0003800000 */
.L_x_8007:
[----:B------:R-:W-:Y:S01]  /*dfb0*/  VIADD R8, R142, 0x20 ;  /* 0x000000208e087836 */ /* 0x000fe20000000000 */
[----:B------:R-:W-:Y:S04]  /*dfc0*/  BSSY B1, `(.L_x_8017) ;  /* 0x00000c2000017945 */ /* 0x000fe80003800000 */
[----:B------:R-:W-:-:S04]  /*dfd0*/  ISETP.GE.AND P0, PT, R8, R11, PT ;  /* 0x0000000b0800720c */ /* 0x000fc80003f06270 */
[----:B------:R-:W-:-:S13]  /*dfe0*/  ISETP.LT.OR P0, PT, R56, -0x107, P0 ;  /* 0xfffffef93800780c */ /* 0x000fda0000701670 */
[----:B------:R-:W-:Y:S05]  /*dff0*/  @P0 BRA `(.L_x_8018) ;  /* 0x0000000800f80947 */ /* 0x000fea0003800000 */
[----:B--23--:R2:W5:Y:S01]  /*e000*/  LD.E.128 R28, desc[UR6][R22.64] ;  /* 0x00000006161c7980 */ /* 0x00c562000c101d00 */
        /* <DEDUP_REMOVED lines=11> */
[----:B------:R-:W-:Y:S02]  /*e0c0*/  IADD3 R36, P3, R14, R37, RZ ;  /* 0x000000250e247210 */ /* 0x000fe40007f7e0ff */
[----:B------:R-:W-:Y:S01]  /*e0d0*/  ISETP.GE.AND P0, PT, R2, R7, PT ;  /* 0x000000070200720c */ /* 0x000fe20003f06270 */
[--C-:B------:R-:W-:Y:S02]  /*e0e0*/  IMAD.X R25, R17, 0x1, R3.reuse, P4 ;  /* 0x0000000111197824 */ /* 0x100fe400020e0603 */
[----:B------:R-:W-:Y:S01]  /*e0f0*/  IMAD.X R37, R15, 0x1, R3, P3 ;  /* 0x000000010f257824 */ /* 0x000fe200018e0603 */
[----:B------:R-:W-:Y:S09]  /*e100*/  @P2 BRA `(.L_x_8020) ;  /* 0x0000000000982947 */ /* 0x000ff20003800000 */
[----:B------:R-:W3:Y:S04]  /*e110*/  LD.E.64 R2, desc[UR6][R36.64] ;  /* 0x0000000624027980 */ /* 0x000ee8000c101b00 */
[----:B------:R-:W2:Y:S01]  /*e120*/  LD.E.64 R4, desc[UR6][R24.64] ;  /* 0x0000000618047980 */ /* 0x000ea2000c101b00 */
[C---:B-----5:R-:W-:Y:S01]  /*e130*/  LOP3.LUT R10, R29.reuse, 0xffff0000, RZ, 0xc0, !PT ;  /* 0xffff00001d0a7812 */ /* 0x060fe200078ec0ff */
[----:B----4-:R-:W-:Y:S01]  /*e140*/  IMAD.U32 R34, R30, 0x10000, RZ ;  /* 0x000100001e227824 */ /* 0x010fe200078e00ff */
        /* <DEDUP_REMOVED lines=34> */
.L_x_8020:
[----:B------:R-:W-:Y:S05]  /*e370*/  BSYNC B0 ;  /* 0x0000000000007941 */ /* 0x000fea0003800000 */
.L_x_8019:
[----:B-----5:R3:W-:Y:S04]  /*e380*/  STS.128 [R241+0x1000], R28 ;  /* 0x0010001cf1007388 */ /* 0x0207e80000000c00 */
[----:B----4-:R3:W5:Y:S01]  /*e390*/  LD.E.128 R32, desc[UR6][R22.64+0x80] ;  /* 0x0000800616207980 */ /* 0x010762000c101d00 */
[----:B------:R-:W-:Y:S04]  /*e3a0*/  BSSY B0, `(.L_x_8021) ;  /* 0x0000029000007945 */ /* 0x000fe80003800000 */
[----:B------:R-:W-:Y:S05]  /*e3b0*/  @P1 BRA `(.L_x_8022) ;  /* 0x00000000009c1947 */ /* 0x000fea0003800000 */
[----:B------:R-:W4:Y:S04]  /*e3c0*/  LD.E.64 R2, desc[UR6][R36.64+0x40] ;  /* 0x0000400624027980 */ /* 0x000f28000c101b00 */
[----:B------:R-:W2:Y:S01]  /*e3d0*/  LD.E.64 R4, desc[UR6][R24.64+0x40] ;  /* 0x0000400618047980 */ /* 0x000ea2000c101b00 */
        /* <DEDUP_REMOVED lines=8> */
[----:B----4-:R-:W-:Y:S02]  /*e460*/  LOP3.LUT R31, R2, 0xffff0000, RZ, 0xc0, !PT ;  /* 0xffff0000021f7812 */ /* 0x010fe400078ec0ff */
        /* <DEDUP_REMOVED lines=28> */
.L_x_8022:
[----:B------:R-:W-:Y:S05]  /*e630*/  BSYNC B0 ;  /* 0x0000000000007941 */ /* 0x000fea0003800000 */
.L_x_8021:
[----:B-----5:R4:W-:Y:S04]  /*e640*/  STS.128 [R241+0x3000], R32 ;  /* 0x00300020f1007388 */ /* 0x0209e80000000c00 */
[----:B---3--:R4:W5:Y:S01]  /*e650*/  LD.E.128 R28, desc[UR6][R22.64+0x100] ;  /* 0x00010006161c7980 */ /* 0x008962000c101d00 */
[----:B------:R-:W-:Y:S04]  /*e660*/  BSSY B0, `(.L_x_8023) ;  /* 0x0000028000007945 */ /* 0x000fe80003800000 */
[----:B------:R-:W-:Y:S05]  /*e670*/  @P0 BRA `(.L_x_8024) ;  /* 0x0000000000980947 */ /* 0x000fea0003800000 */
        /* <DEDUP_REMOVED lines=38> */
.L_x_8024:
[----:B------:R-:W-:Y:S05]  /*e8e0*/  BSYNC B0 ;  /* 0x0000000000007941 */ /* 0x000fea0003800000 */
.L_x_8023:
        /* <DEDUP_REMOVED lines=8> */
[C---:B-----5:R-:W-:Y:S01]  /*e970*/  LOP3.LUT R10, R33.reuse, 0xffff0000, RZ, 0xc0, !PT ;  /* 0xffff0000210a7812 */ /* 0x060fe200078ec0ff */
[----:B---3--:R-:W-:Y:S01]  /*e980*/  IMAD.U32 R30, R34, 0x10000, RZ ;  /* 0x00010000221e7824 */ /* 0x008fe200078e00ff */
[----:B------:R-:W-:Y:S02]  /*e990*/  SHF.L.U32 R12, R33, 0x10, RZ ;  /* 0x00000010210c7819 */ /* 0x000fe400000006ff */
[----:B------:R-:W-:Y:S02]  /*e9a0*/  LOP3.LUT R33, R35, 0xffff0000, RZ, 0xc0, !PT ;  /* 0xffff000023217812 */ /* 0x000fe400078ec0ff */
[----:B--2---:R-:W-:-:S02]  /*e9b0*/  SHF.L.U32 R22, R32, 0x10, RZ ;  /* 0x0000001020167819 */ /* 0x004fc400000006ff */
[----:B------:R-:W-:Y:S02]  /*e9c0*/  SHF.L.U32 R39, R35, 0x10, RZ ;  /* 0x0000001023277819 */ /* 0x000fe400000006ff */
[----:B------:R-:W-:Y:S02]  /*e9d0*/  LOP3.LUT R32, R32, 0xffff0000, RZ, 0xc0, !PT ;  /* 0xffff000020207812 */ /* 0x000fe400078ec0ff */
[----:B------:R-:W-:Y:S02]  /*e9e0*/  LOP3.LUT R35, R34, 0xffff0000, RZ, 0xc0, !PT ;  /* 0xffff000022237812 */ /* 0x000fe400078ec0ff */
[----:B----4-:R-:W-:Y:S02]  /*e9f0*/  LOP3.LUT R29, R2, 0xffff0000, RZ, 0xc0, !PT ;  /* 0xffff0000021d7812 */ /* 0x010fe400078ec0ff */
        /* <DEDUP_REMOVED lines=9> */
[C---:B------:R-:W-:Y:S01]  /*ea90*/  FFMA.FTZ R23, R12.reuse, R31, -R23 ;  /* 0x0000001f0c177223 */ /* 0x040fe20000010817 */
[-C--:B------:R-:W-:Y:S01]  /*eaa0*/  FFMA.FTZ R34, R39, R24.reuse, -R34 ;  /* 0x0000001827227223 */ /* 0x080fe20000010822 */
[----:B------:R-:W-:Y:S01]  /*eab0*/  FFMA.FTZ R10, R12, R29, R10 ;  /* 0x0000001d0c0a7223 */ /* 0x000fe2000001000a */
[----:B------:R-:W-:Y:S01]  /*eac0*/  SHF.L.U32 R29, R4, 0x10, RZ ;  /* 0x00000010041d7819 */ /* 0x000fe200000006ff */
[----:B------:R-:W-:Y:S01]  /*ead0*/  FMUL.FTZ R12, R33, R24 ;  /* 0x00000018210c7220 */ /* 0x000fe20000410000 */
[C---:B------:R-:W-:Y:S01]  /*eae0*/  FMUL.FTZ R31, R32.reuse, R25 ;  /* 0x00000019201f7220 */ /* 0x040fe20000410000 */
[C---:B------:R-:W-:Y:S01]  /*eaf0*/  FMUL.FTZ R33, R35.reuse, R3 ;  /* 0x0000000323217220 */ /* 0x040fe20000410000 */
[----:B------:R-:W-:Y:S01]  /*eb00*/  FMUL.FTZ R2, R35, R5 ;  /* 0x0000000523027220 */ /* 0x000fe20000410000 */
        /* <DEDUP_REMOVED lines=11> */
.L_x_8026:
[----:B------:R-:W-:Y:S05]  /*ebc0*/  BSYNC B0 ;  /* 0x0000000000007941 */ /* 0x000fea0003800000 */
.L_x_8025:
[----:B-----5:R4:W-:Y:S02]  /*ebd0*/  STS.128 [R241+0x7000], R32 ;  /* 0x00700020f1007388 */ /* 0x0209e40000000c00 */
.L_x_8018:
[----:B------:R-:W-:Y:S05]  /*ebe0*/  BSYNC B1 ;  /* 0x0000000000017941 */ /* 0x000fea0003800000 */
.L_x_8017:
        /* <DEDUP_REMOVED lines=9> */
[C---:B--23--:R-:W-:Y:S01]  /*ec80*/  IMAD.SHL.U32 R25, R3.reuse, 0x2, RZ ;  /* 0x0000000203197824 */ /* 0x04cfe200078e00ff */
[----:B------:R-:W-:Y:S01]  /*ec90*/  ISETP.GE.AND P1, PT, R0, R7, PT ;  /* 0x000000070000720c */ /* 0x000fe20003f26270 */
[----:B------:R-:W-:Y:S01]  /*eca0*/  VIADD R0, R26, 0x80 ;  /* 0x000000801a007836 */ /* 0x000fe20000000000 */
[----:B------:R-:W-:Y:S02]  /*ecb0*/  SHF.L.U64.HI R3, R3, 0x1, R2 ;  /* 0x0000000103037819 */ /* 0x000fe40000010202 */
[-C--:B------:R-:W-:Y:S02]  /*ecc0*/  IADD3 R24, P3, R14, R25.reuse, RZ ;  /* 0x000000190e187210 */ /* 0x080fe40007f7e0ff */
[----:B------:R-:W-:Y:S01]  /*ecd0*/  IADD3 R16, P4, R16, R25, RZ ;  /* 0x0000001910107210 */ /* 0x000fe20007f9e0ff */
[----:B------:R-:W-:Y:S01]  /*ece0*/  BSSY B0, `(.L_x_8028) ;  /* 0x000002e000007945 */ /* 0x000fe20003800000 */
[----:B------:R-:W-:Y:S01]  /*ecf0*/  ISETP.GE.AND P0, PT, R0, R7, PT ;  /* 0x000000070000720c */ /* 0x000fe20003f06270 */
[----:B------:R-:W-:-:S02]  /*ed00*/  IMAD.X R25, R15, 0x1, R3, P3 ;  /* 0x000000010f197824 */ /* 0x000fc400018e0603 */
[----:B------:R2:W5:Y:S01]  /*ed10*/  LD.E.128 R12, desc[UR6][R20.64] ;  /* 0x00000006140c7980 */ /* 0x000562000c101d00 */
[----:B------:R-:W-:Y:S01]  /*ed20*/  IMAD.X R17, R17, 0x1, R3, P4 ;  /* 0x0000000111117824 */ /* 0x000fe200020e0603 */
[----:B------:R-:W-:Y:S08]  /*ed30*/  @P2 BRA `(.L_x_8029) ;  /* 0x0000000000a02947 */ /* 0x000ff00003800000 */
[----:B------:R-:W3:Y:S04]  /*ed40*/  LD.E.64 R2, desc[UR6][R24.64] ;  /* 0x0000000618027980 */ /* 0x000ee8000c101b00 */
[----:B------:R-:W2:Y:S01]  /*ed50*/  LD.E.64 R10, desc[UR6][R16.64] ;  /* 0x00000006100a7980 */ /* 0x000ea2000c101b00 */
[C---:B-----5:R-:W-:Y:S01]  /*ed60*/  IMAD.U32 R29, R15.reuse, 0x10000, RZ ;  /* 0x000100000f1d7824 */ /* 0x060fe200078e00ff */
[----:B------:R-:W-:Y:S02]  /*ed70*/  LOP3.LUT R28, R15, 0xffff0000, RZ, 0xc0, !PT ;  /* 0xffff00000f1c7812 */ /* 0x000fe400078ec0ff */
[C---:B------:R-:W-:Y:S02]  /*ed80*/  LOP3.LUT R0, R13.reuse, 0xffff0000, RZ, 0xc0, !PT ;  /* 0xffff00000d007812 */ /* 0x040fe400078ec0ff */
[----:B------:R-:W-:-:S02]  /*ed90*/  SHF.L.U32 R5, R13, 0x10, RZ ;  /* 0x000000100d057819 */ /* 0x000fc400000006ff */
[C---:B------:R-:W-:Y:S02]  /*eda0*/  SHF.L.U32 R9, R12.reuse, 0x10, RZ ;  /* 0x000000100c097819 */ /* 0x040fe400000006ff */
[----:B------:R-:W-:Y:S02]  /*edb0*/  LOP3.LUT R31, R12, 0xffff0000, RZ, 0xc0, !PT ;  /* 0xffff00000c1f7812 */ /* 0x000fe400078ec0ff */
[C---:B----4-:R-:W-:Y:S02]  /*edc0*/  LOP3.LUT R32, R14.reuse, 0xffff0000, RZ, 0xc0, !PT ;  /* 0xffff00000e207812 */ /* 0x050fe400078ec0ff */
        /* <DEDUP_REMOVED lines=31> */
.L_x_8029:
[----:B------:R-:W-:Y:S05]  /*efc0*/  BSYNC B0 ;  /* 0x0000000000007941 */ /* 0x000fea0003800000 */
.L_x_8028:
[----:B-----5:R3:W-:Y:S04]  /*efd0*/  STS.128 [R241+0x1800], R12 ;  /* 0x0018000cf1007388 */ /* 0x0207e80000000c00 */
[----:B------:R3:W5:Y:S01]  /*efe0*/  LD.E.128 R28, desc[UR6][R20.64+0x80] ;  /* 0x00008006141c7980 */ /* 0x000762000c101d00 */
[----:B------:R-:W-:Y:S04]  /*eff0*/  BSSY B0, `(.L_x_8030) ;  /* 0x0000028000007945 */ /* 0x000fe80003800000 */
[----:B------:R-:W-:Y:S05]  /*f000*/  @P1 BRA `(.L_x_8031) ;  /* 0x0000000000981947 */ /* 0x000fea0003800000 */
[----:B------:R-:W3:Y:S04]  /*f010*/  LD.E.64 R2, desc[UR6][R24.64+0x40] ;  /* 0x0000400618027980 */ /* 0x000ee8000c101b00 */
[----:B------:R-:W2:Y:S01]  /*f020*/  LD.E.64 R10, desc[UR6][R16.64+0x40] ;  /* 0x00004006100a7980 */ /* 0x000ea2000c101b00 */
[C---:B-----5:R-:W-:Y:S02]  /*f030*/  LOP3.LUT R0, R29.reuse, 0xffff0000, RZ, 0xc0, !PT ;  /* 0xffff00001d007812 */ /* 0x060fe400078ec0ff */
[C---:B------:R-:W-:Y:S02]  /*f040*/  SHF.L.U32 R9, R28.reuse, 0x10, RZ ;  /* 0x000000101c097819 */ /* 0x040fe400000006ff */
[----:B----4-:R-:W-:Y:S02]  /*f050*/  LOP3.LUT R32, R28, 0xffff0000, RZ, 0xc0, !PT ;  /* 0xffff00001c207812 */ /* 0x010fe400078ec0ff */
[----:B------:R-:W-:Y:S01]  /*f060*/  SHF.L.U32 R5, R29, 0x10, RZ ;  /* 0x000000101d057819 */ /* 0x000fe200000006ff */
[----:B------:R-:W-:Y:S01]  /*f070*/  IMAD.U32 R29, R30, 0x10000, RZ ;  /* 0x000100001e1d7824 */ /* 0x000fe200078e00ff */
[----:B------:R-:W-:-:S02]  /*f080*/  SHF.L.U32 R28, R31, 0x10, RZ ;  /* 0x000000101f1c7819 */ /* 0x000fc400000006ff */
        /* <DEDUP_REMOVED lines=30> */
.L_x_8031:
[----:B------:R-:W-:Y:S05]  /*f270*/  BSYNC B0 ;  /* 0x0000000000007941 */ /* 0x000fea0003800000 */
.L_x_8030:
[----:B-----5:R1:W-:Y:S04]  /*f280*/  STS.128 [R241+0x3800], R28 ;  /* 0x0038001cf1007388 */ /* 0x0203e80000000c00 */
[----:B---3--:R1:W5:Y:S01]  /*f290*/  LD.E.128 R12, desc[UR6][R20.64+0x100] ;  /* 0x00010006140c7980 */ /* 0x008362000c101d00 */
[----:B------:R-:W-:Y:S04]  /*f2a0*/  BSSY B0, `(.L_x_8032) ;  /* 0x000002a000007945 */ /* 0x000fe80003800000 */
[----:B------:R-:W-:Y:S05]  /*f2b0*/  @P0 BRA `(.L_x_8033) ;  /* 0x0000000000a00947 */ /* 0x000fea0003800000 */
[----:B------:R-:W3:Y:S04]  /*f2c0*/  LD.E.64 R2, desc[UR6][R24.64+0x80] ;  /* 0x0000800618027980 */ /* 0x000ee8000c101b00 */
[----:B------:R-:W2:Y:S01]  /*f2d0*/  LD.E.64 R10, desc[UR6][R16.64+0x80] ;  /* 0x00008006100a7980 */ /* 0x000ea2000c101b00 */
[C---:B-1---5:R-:W-:Y:S01]  /*f2e0*/  IMAD.U32 R29, R15.reuse, 0x10000, RZ ;  /* 0x000100000f1d7824 */ /* 0x062fe200078e00ff */
        /* <DEDUP_REMOVED lines=37> */
.L_x_8033:
[----:B------:R-:W-:Y:S05]  /*f540*/  BSYNC B0 ;  /* 0x0000000000007941 */ /* 0x000fea0003800000 */
.L_x_8032:
[----:B-----5:R3:W-:Y:S04]  /*f550*/  STS.128 [R241+0x5800], R12 ;  /* 0x0058000cf1007388 */ /* 0x0207e80000000c00 */
[----:B-12---:R-:W5:Y:S01]  /*f560*/  LD.E.128 R20, desc[UR6][R20.64+0x180] ;  /* 0x0001800614147980 */ /* 0x006f62000c101d00 */
[----:B------:R-:W-:Y:S01]  /*f570*/  IADD3 R26, R26, 0xc0, RZ ;  /* 0x000000c01a1a7810 */ /* 0x000fe20007ffe0ff */
[----:B------:R-:W-:Y:S03]  /*f580*/  BSSY B0, `(.L_x_8034) ;  /* 0x0000029000007945 */ /* 0x000fe60003800000 */
[----:B------:R-:W-:-:S13]  /*f590*/  ISETP.GE.AND P0, PT, R26, R7, PT ;  /* 0x000000071a00720c */ /* 0x000fda0003f06270 */
[----:B------:R-:W-:Y:S05]  /*f5a0*/  @P0 BRA `(.L_x_8035) ;  /* 0x0000000000980947 */ /* 0x000fea0003800000 */
[----:B------:R-:W3:Y:S04]  /*f5b0*/  LD.E.64 R2, desc[UR6][R24.64+0xc0] ;  /* 0x0000c00618027980 */ /* 0x000ee8000c101b00 */
[----:B------:R-:W2:Y:S01]  /*f5c0*/  LD.E.64 R10, desc[UR6][R16.64+0xc0] ;  /* 0x0000c006100a7980 */ /* 0x000ea2000c101b00 */
[C---:B-----5:R-:W-:Y:S02]  /*f5d0*/  SHF.L.U32 R7, R20.reuse, 0x10, RZ ;  /* 0x0000001014077819 */ /* 0x060fe400000006ff */
[----:B------:R-:W-:Y:S02]  /*f5e0*/  LOP3.LUT R26, R20, 0xffff0000, RZ, 0xc0, !PT ;  /* 0xffff0000141a7812 */ /* 0x000fe400078ec0ff */
[----:B------:R-:W-:Y:S02]  /*f5f0*/  LOP3.LUT R0, R21, 0xffff0000, RZ, 0xc0, !PT ;  /* 0xffff000015007812 */ /* 0x000fe400078ec0ff */
[----:B------:R-:W-:-:S02]  /*f600*/  LOP3.LUT R20, R23, 0xffff0000, RZ, 0xc0, !PT ;  /* 0xffff000017147812 */ /* 0x000fc400078ec0ff */
[----:B------:R-:W-:Y:S02]  /*f610*/  SHF.L.U32 R5, R21, 0x10, RZ ;  /* 0x0000001015057819 */ /* 0x000fe400000006ff */
[----:B------:R-:W-:Y:S01]  /*f620*/  SHF.L.U32 R21, R23, 0x10, RZ ;  /* 0x0000001017157819 */ /* 0x000fe200000006ff */
[C---:B------:R-:W-:Y:S01]  /*f630*/  IMAD.U32 R23, R22.reuse, 0x10000, RZ ;  /* 0x0001000016177824 */ /* 0x040fe200078e00ff */
        /* <DEDUP_REMOVED lines=12> */
[----:B------:R-:W-:Y:S01]  /*f700*/  FFMA.FTZ R12, R5, R15, -R12 ;  /* 0x0000000f050c7223 */ /* 0x000fe2000001080c */
[-C--:B------:R-:W-:Y:S01]  /*f710*/  FMUL.FTZ R20, R20, R14.reuse ;  /* 0x0000000e14147220 */ /* 0x080fe20000410000 */
[----:B------:R-:W-:Y:S01]  /*f720*/  FFMA.FTZ R16, R21, R14, -R16 ;  /* 0x0000000e15107223 */ /* 0x000fe20000010810 */
[----:B------:R-:W-:Y:S01]  /*f730*/  FFMA.FTZ R5, R5, R13, R0 ;  /* 0x0000000d05057223 */ /* 0x000fe20000010000 */
[----:B------:R-:W-:Y:S01]  /*f740*/  FMUL.FTZ R14, R22, R3 ;  /* 0x00000003160e7220 */ /* 0x000fe20000410000 */
[C---:B------:R-:W-:Y:S01]  /*f750*/  FMUL.FTZ R0, R26.reuse, R2 ;  /* 0x000000021a007220 */ /* 0x040fe20000410000 */
[-C--:B------:R-:W-:Y:S01]  /*f760*/  FMUL.FTZ R13, R26, R10.reuse ;  /* 0x0000000a1a0d7220 */ /* 0x080fe20000410000 */
        /* <DEDUP_REMOVED lines=10> */
.L_x_8035:
[----:B------:R-:W-:Y:S05]  /*f810*/  BSYNC B0 ;  /* 0x0000000000007941 */ /* 0x000fea0003800000 */
.L_x_8034:
[----:B-----5:R1:W-:Y:S01]  /*f820*/  STS.128 [R241+0x7800], R20 ;  /* 0x00780014f1007388 */ /* 0x0203e20000000c00 */
[----:B------:R-:W-:Y:S05]  /*f830*/  BRA `(.L_x_8027) ;  /* 0x0000005c00107947 */ /* 0x000fea0003800000 */
.L_x_7996:
        /* <DEDUP_REMOVED lines=89> */
.L_x_8039:
[----:B------:R-:W-:Y:S05]  /*fdd0*/  BSYNC B0 ;  /* 0x0000000000007941 */ /* 0x000fea0003800000 */
.L_x_8038:
        /* <DEDUP_REMOVED lines=83> */
.L_x_8041:
[----:B------:R-:W-:Y:S05]  /*10310*/  BSYNC B0 ;  /* 0x0000000000007941 */ /* 0x000fea0003800000 */
.L_x_8040:
        /* <DEDUP_REMOVED lines=32> */
[----:B---3--:R-:W-:Y:S01]  /*10520*/  IMAD.U32 R41, R30, 0x10000, RZ ;  /* 0x000100001e297824 */ /* 0x008fe200078e00ff */
[----:B------:R-:W-:Y:S01]  /*10530*/  LOP3.LUT R42, R29, 0xffff0000, RZ, 0xc0, !PT ;  /* 0xffff00001d2a7812 */ /* 0x000fe200078ec0ff */
[----:B------:R-:W-:Y:S01]  /*10540*/  IMAD.U32 R40, R28, 0x10000, RZ ;  /* 0x000100001c287824 */ /* 0x000fe200078e00ff */
[C---:B------:R-:W-:Y:S02]  /*10550*/  SHF.L.U32 R29, R31.reuse, 0x10, RZ ;  /* 0x000000101f1d7819 */ /* 0x040fe400000006ff */
[----:B------:R-:W-:Y:S01]  /*10560*/  LOP3.LUT R45, R31, 0xffff0000, RZ, 0xc0, !PT ;  /* 0xffff00001f2d7812 */ /* 0x000fe200078ec0ff */
[C---:B----4-:R-:W-:Y:S01]  /*10570*/  IMAD.U32 R43, R32.reuse, 0x10000, RZ ;  /* 0x00010000202b7824 */ /* 0x050fe200078e00ff */
        /* <DEDUP_REMOVED lines=45> */
.L_x_8043:
[----:B------:R-:W-:Y:S05]  /*10850*/  BSYNC B0 ;  /* 0x0000000000007941 */ /* 0x000fea0003800000 */
.L_x_8042:
        /* <DEDUP_REMOVED lines=32> */
[----:B------:R-:W-:Y:S02]  /*10a60*/  SHF.L.U32 R40, R41, 0x10, RZ ;  /* 0x0000001029287819 */ /* 0x000fe400000006ff */
[C---:B---3--:R-:W-:Y:S01]  /*10a70*/  SHF.L.U32 R13, R29.reuse, 0x10, RZ ;  /* 0x000000101d0d7819 */ /* 0x048fe200000006ff */
[----:B------:R-:W-:Y:S01]  /*10a80*/  IMAD.U32 R43, R30, 0x10000, RZ ;  /* 0x000100001e2b7824 */ /* 0x000fe200078e00ff */
[----:B--2---:R-:W-:Y:S01]  /*10a90*/  LOP3.LUT R44, R29, 0xffff0000, RZ, 0xc0, !PT ;  /* 0xffff00001d2c7812 */ /* 0x004fe200078ec0ff */
[----:B------:R-:W-:Y:S01]  /*10aa0*/  IMAD.U32 R41, R28, 0x10000, RZ ;  /* 0x000100001c297824 */ /* 0x000fe200078e00ff */
[C---:B------:R-:W-:Y:S02]  /*10ab0*/  SHF.L.U32 R29, R31.reuse, 0x10, RZ ;  /* 0x000000101f1d7819 */ /* 0x040fe400000006ff */
[----:B------:R-:W-:Y:S02]  /*10ac0*/  LOP3.LUT R45, R31, 0xffff0000, RZ, 0xc0, !PT ;  /* 0xffff00001f2d7812 */ /* 0x000fe400078ec0ff */
[----:B------:R-:W-:Y:S01]  /*10ad0*/  LOP3.LUT R30, R30, 0xffff0000, RZ, 0xc0, !PT ;  /* 0xffff00001e1e7812 */ /* 0x000fe200078ec0ff */
[C---:B----4-:R-:W-:Y:S01]  /*10ae0*/  IMAD.U32 R46, R32.reuse, 0x10000, RZ ;  /* 0x00010000202e7824 */ /* 0x050fe200078e00ff */
[----:B------:R-:W-:Y:S01]  /*10af0*/  LOP3.LUT R31, R32, 0xffff0000, RZ, 0xc0, !PT ;  /* 0xffff0000201f7812 */ /* 0x000fe200078ec0ff */
[----:B-1----:R-:W-:Y:S01]  /*10b00*/  IMAD.U32 R48, R34, 0x10000, RZ ;  /* 0x0001000022307824 */ /* 0x002fe200078e00ff */
        /* <DEDUP_REMOVED lines=42> */
.L_x_8045:
[----:B------:R-:W-:Y:S05]  /*10db0*/  BSYNC B0 ;  /* 0x0000000000007941 */ /* 0x000fea0003800000 */
.L_x_8044:
[----:B-----5:R3:W-:Y:S02]  /*10dc0*/  STS.128 [R241+0x6000], R40 ;  /* 0x00600028f1007388 */ /* 0x0207e40000000c00 */
.L_x_8037:
[----:B------:R-:W-:Y:S05]  /*10dd0*/  BSYNC B1 ;  /* 0x0000000000017941 */ /* 0x000fea0003800000 */
.L_x_8036:
        /* <DEDUP_REMOVED lines=14> */
[----:B------:R-:W-:Y:S01]  /*10ec0*/  IMAD.MOV.U32 R29, RZ, RZ, RZ ;  /* 0x000000ffff1d7224 */ /* 0x000fe200078e00ff */
[C---:B------:R-:W-:Y:S02]  /*10ed0*/  IADD3 R10, P3, R8.reuse, R3, RZ ;  /* 0x00000003080a7210 */ /* 0x040fe40007f7e0ff */
[----:B------:R-:W-:Y:S02]  /*10ee0*/  MOV R13, R9 ;  /* 0x00000009000d7202 */ /* 0x000fe40000000f00 */
[----:B------:R-:W-:-:S07]  /*10ef0*/  LEA.HI.X.SX32 R4, R8, R5, 0x1, P3 ;  /* 0x0000000508047211 */ /* 0x000fce00018f0eff */
        /* <DEDUP_REMOVED lines=11> */
[----:B------:R-:W1:Y:S03]  /*10fb0*/  LD.E.128 R28, desc[UR6][R28.64] ;  /* 0x000000061c1c7980 */ /* 0x000e66000c101d00 */
        /* <DEDUP_REMOVED lines=64> */
.L_x_8049:
[----:B------:R-:W-:Y:S05]  /*113c0*/  BSYNC B0 ;  /* 0x0000000000007941 */ /* 0x000fea0003800000 */
.L_x_8048:
        /* <DEDUP_REMOVED lines=40> */
[----:B-1----:R-:W-:Y:S01]  /*11650*/  IMAD.U32 R48, R30, 0x10000, RZ ;  /* 0x000100001e307824 */ /* 0x002fe200078e00ff */
        /* <DEDUP_REMOVED lines=45> */
.L_x_8051:
[----:B------:R-:W-:Y:S05]  /*11930*/  BSYNC B0 ;  /* 0x0000000000007941 */ /* 0x000fea0003800000 */
.L_x_8050:
        /* <DEDUP_REMOVED lines=38> */
[----:B------:R-:W-:Y:S01]  /*11ba0*/  @!P0 FADD.FTZ R42, -R42, -RZ ;  /* 0x800000ff2a2a8221 */ /* 0x000fe20000010100 */
[----:B------:R-:W-:Y:S01]  /*11bb0*/  LOP3.LUT R45, R33, 0xffff0000, RZ, 0xc0, !PT ;  /* 0xffff0000212d7812 */ /* 0x000fe200078ec0ff */
[----:B-1----:R-:W-:Y:S01]  /*11bc0*/  IMAD.U32 R49, R28, 0x10000, RZ ;  /* 0x000100001c317824 */ /* 0x002fe200078e00ff */
[----:B------:R-:W-:Y:S01]  /*11bd0*/  LOP3.LUT R34, R34, 0xffff0000, RZ, 0xc0, !PT ;  /* 0xffff000022227812 */ /* 0x000fe200078ec0ff */
[----:B------:R-:W-:Y:S01]  /*11be0*/  IMAD.U32 R51, R30, 0x10000, RZ ;  /* 0x000100001e337824 */ /* 0x000fe200078e00ff */
        /* <DEDUP_REMOVED lines=11> */
[----:B------:R-:W-:Y:S01]  /*11ca0*/  FMUL.FTZ R47, R47, R32 ;  /* 0x000000202f2f7220 */ /* 0x000fe20000410000 */
[C---:B------:R-:W-:Y:S01]  /*11cb0*/  SHF.L.U32 R30, R31.reuse, 0x10, RZ ;  /* 0x000000101f1e7819 */ /* 0x040fe200000006ff */
[----:B------:R-:W-:Y:S01]  /*11cc0*/  @!P0 FADD.FTZ R44, -R44, -RZ ;  /* 0x800000ff2c2c8221 */ /* 0x000fe20000010100 */
[----:B------:R-:W-:Y:S01]  /*11cd0*/  LOP3.LUT R48, R31, 0xffff0000, RZ, 0xc0, !PT ;  /* 0xffff00001f307812 */ /* 0x000fe200078ec0ff */
[----:B------:R-:W-:Y:S01]  /*11ce0*/  @!P0 FADD.FTZ R35, -R35, -RZ ;  /* 0x800000ff23238221 */ /* 0x000fe20000010100 */
        /* <DEDUP_REMOVED lines=27> */
.L_x_8053:
[----:B------:R-:W-:Y:S05]  /*11ea0*/  BSYNC B0 ;  /* 0x0000000000007941 */ /* 0x000fea0003800000 */
.L_x_8052:
        /* <DEDUP_REMOVED lines=23> */
[----:B--234-:R-:W-:-:S04]  /*12020*/  IADD3 R25, P1, R13, R2, RZ ;  /* 0x000000020d197210 */ /* 0x01cfc80007f3e0ff */
        /* <DEDUP_REMOVED lines=12> */
[C---:B------:R-:W-:Y:S01]  /*120f0*/  IMAD.U32 R25, R32.reuse, 0x10000, RZ ;  /* 0x0001000020197824 */ /* 0x040fe200078e00ff */
[----:B------:R-:W-:Y:S01]  /*12100*/  LOP3.LUT R24, R32, 0xffff0000, RZ, 0xc0, !PT ;  /* 0xffff000020187812 */ /* 0x000fe200078ec0ff */
[C---:B------:R-:W-:Y:S01]  /*12110*/  IMAD.U32 R32, R34.reuse, 0x10000, RZ ;  /* 0x0001000022207824 */ /* 0x040fe200078e00ff */
[----:B------:R-:W-:Y:S02]  /*12120*/  LOP3.LUT R31, R34, 0xffff0000, RZ, 0xc0, !PT ;  /* 0xffff0000221f7812 */ /* 0x000fe400078ec0ff */
[C---:B------:R-:W-:Y:S02]  /*12130*/  SHF.L.U32 R29, R35.reuse, 0x10, RZ ;  /* 0x00000010231d7819 */ /* 0x040fe400000006ff */
[----:B------:R-:W-:Y:S02]  /*12140*/  LOP3.LUT R45, R35, 0xffff0000, RZ, 0xc0, !PT ;  /* 0xffff0000232d7812 */ /* 0x000fe400078ec0ff */
[C---:B------:R-:W-:Y:S01]  /*12150*/  SHF.L.U32 R34, R37.reuse, 0x10, RZ ;  /* 0x0000001025227819 */ /* 0x040fe200000006ff */
[----:B------:R-:W-:Y:S01]  /*12160*/  IMAD.U32 R44, R36, 0x10000, RZ ;  /* 0x00010000242c7824 */ /* 0x000fe200078e00ff */
[----:B------:R-:W-:Y:S01]  /*12170*/  LOP3.LUT R46, R37, 0xffff0000, RZ, 0xc0, !PT ;  /* 0xffff0000252e7812 */ /* 0x000fe200078ec0ff */
[----:B------:R-:W-:Y:S01]  /*12180*/  IMAD.U32 R37, R38, 0x10000, RZ ;  /* 0x0001000026257824 */ /* 0x000fe200078e00ff */
        /* <DEDUP_REMOVED lines=8> */
[----:B-1----:R-:W-:Y:S01]  /*12210*/  LOP3.LUT R48, R39, 0xffff0000, RZ, 0xc0, !PT ;  /* 0xffff000027307812 */ /* 0x002fe200078ec0ff */
        /* <DEDUP_REMOVED lines=35> */
.L_x_8055:
[----:B------:R-:W-:Y:S05]  /*12450*/  BSYNC B0 ;  /* 0x0000000000007941 */ /* 0x000fea0003800000 */
.L_x_8054:
[----:B-----5:R1:W-:Y:S02]  /*12460*/  STS.128 [R241+0x6800], R28 ;  /* 0x0068001cf1007388 */ /* 0x0203e40000000c00 */
.L_x_8047:
[----:B------:R-:W-:Y:S05]  /*12470*/  BSYNC B1 ;  /* 0x0000000000017941 */ /* 0x000fea0003800000 */
.L_x_8046:
        /* <DEDUP_REMOVED lines=15> */
[----:B--2---:R-:W-:Y:S02]  /*12570*/  IMAD.MOV.U32 R25, RZ, RZ, RZ ;  /* 0x000000ffff197224 */ /* 0x004fe400078e00ff */
[----:B------:R-:W-:Y:S01]  /*12580*/  IMAD.MOV.U32 R13, RZ, RZ, R9 ;  /* 0x000000ffff0d7224 */ /* 0x000fe200078e0009 */
[----:B------:R-:W-:-:S04]  /*12590*/  IADD3 R10, P3, R4, R3, RZ ;  /* 0x00000003040a7210 */ /* 0x000fc80007f7e0ff */
[----:B------:R-:W-:-:S03]  /*125a0*/  LEA.HI.X.SX32 R4, R4, R5, 0x1, P3 ;  /* 0x0000000504047211 */ /* 0x000fc600018f0eff */
[----:B------:R-:W-:Y:S01]  /*125b0*/  @P2 IADD3 R25, -R9, RZ, RZ ;  /* 0x000000ff09192210 */ /* 0x000fe20007ffe1ff */
[----:B------:R-:W-:-:S03]  /*125c0*/  @P2 IMAD.MOV R13, RZ, RZ, -R9 ;  /* 0x000000ffff0d2224 */ /* 0x000fc600078e0a09 */
[----:B-1----:R-:W-:-:S04]  /*125d0*/  IADD3 R29, P3, R25, R10, RZ ;  /* 0x0000000a191d7210 */ /* 0x002fc80007f7e0ff */
        /* <DEDUP_REMOVED lines=46> */
[----:B------:R-:W-:Y:S01]  /*128c0*/  FMUL.FTZ R29, R29, R34 ;  /* 0x000000221d1d7220 */ /* 0x000fe20000410000 */
[----:B------:R-:W-:Y:S01]  /*128d0*/  FMUL.FTZ R48, R48, R35 ;  /* 0x0000002330307220 */ /* 0x000fe20000410000 */
[----:B------:R-:W-:Y:S01]  /*128e0*/  FMUL.FTZ R41, R28, R41 ;  /* 0x000000291c297220 */ /* 0x000fe20000410000 */
[----:B------:R-:W-:Y:S01]  /*128f0*/  FMUL.FTZ R30, R30, R33 ;  /* 0x000000211e1e7220 */ /* 0x000fe20000410000 */
[C---:B---3--:R-:W-:Y:S01]  /*12900*/  IMAD.U32 R32, R36.reuse, 0x10000, RZ ;  /* 0x0001000024207824 */ /* 0x048fe200078e00ff */
        /* <DEDUP_REMOVED lines=22> */
.L_x_8059:
[----:B------:R-:W-:Y:S05]  /*12a70*/  BSYNC B0 ;  /* 0x0000000000007941 */ /* 0x000fea0003800000 */
.L_x_8058:
[----:B-----5:R4:W-:Y:S04]  /*12a80*/  STS.128 [R241+0x1000], R40 ;  /* 0x00100028f1007388 */ /* 0x0209e80000000c00 */
[----:B--2---:R4:W5:Y:S01]  /*12a90*/  LD.E.128 R44, desc[UR6][R22.64+0x80] ;  /* 0x00008006162c7980 */ /* 0x004962000c101d00 */
[----:B------:R-:W-:Y:S04]  /*12aa0*/  BSSY B0, `(.L_x_8060) ;  /* 0x0000054000007945 */ /* 0x000fe80003800000 */
        /* <DEDUP_REMOVED lines=8> */
[----:B------:R-:W-:-:S03]  /*12b30*/  @P1 IMAD.MOV R13, RZ, RZ, -R9 ;  /* 0x000000ffff0d1224 */ /* 0x000fc600078e0a09 */
[----:B-1----:R-:W-:-:S04]  /*12b40*/  IADD3 R29, P2, R25, R4, RZ ;  /* 0x00000004191d7210 */ /* 0x002fc80007f5e0ff */
        /* <DEDUP_REMOVED lines=18> */
[----:B------:R-:W-:Y:S01]  /*12c70*/  LOP3.LUT R13, R46, 0xffff0000, RZ, 0xc0, !PT ;  /* 0xffff00002e0d7812 */ /* 0x000fe200078ec0ff */
[C---:B------:R-:W-:Y:S01]  /*12c80*/  IMAD.U32 R46, R47.reuse, 0x10000, RZ ;  /* 0x000100002f2e7824 */ /* 0x040fe200078e00ff */
[----:B------:R-:W-:-:S02]  /*12c90*/  LOP3.LUT R12, R47, 0xffff0000, RZ, 0xc0, !PT ;  /* 0xffff00002f0c7812 */ /* 0x000fc400078ec0ff */
[C---:B--2---:R-:W-:Y:S01]  /*12ca0*/  SHF.L.U32 R25, R33.reuse, 0x10, RZ ;  /* 0x0000001021197819 */ /* 0x044fe200000006ff */
[----:B----4-:R-:W-:Y:S01]  /*12cb0*/  IMAD.U32 R41, R34, 0x10000, RZ ;  /* 0x0001000022297824 */ /* 0x010fe200078e00ff */
[----:B------:R-:W-:Y:S01]  /*12cc0*/  LOP3.LUT R42, R33, 0xffff0000, RZ, 0xc0, !PT ;  /* 0xffff0000212a7812 */ /* 0x000fe200078ec0ff */
[----:B------:R-:W-:Y:S01]  /*12cd0*/  IMAD.U32 R40, R32, 0x10000, RZ ;  /* 0x0001000020287824 */ /* 0x000fe200078e00ff */
[----:B------:R-:W-:Y:S01]  /*12ce0*/  LOP3.LUT R34, R34, 0xffff0000, RZ, 0xc0, !PT ;  /* 0xffff000022227812 */ /* 0x000fe200078ec0ff */
[----:B---3--:R-:W-:Y:S01]  /*12cf0*/  IMAD.U32 R45, R28, 0x10000, RZ ;  /* 0x000100001c2d7824 */ /* 0x008fe200078e00ff */
[----:B------:R-:W-:Y:S01]  /*12d00*/  SHF.L.U32 R33, R35, 0x10, RZ ;  /* 0x0000001023217819 */ /* 0x000fe200000006ff */
        /* <DEDUP_REMOVED lines=45> */
.L_x_8061:
[----:B------:R-:W-:Y:S05]  /*12fe0*/  BSYNC B0 ;  /* 0x0000000000007941 */ /* 0x000fea0003800000 */
.L_x_8060:
[----:B-----5:R2:W-:Y:S04]  /*12ff0*/  STS.128 [R241+0x3000], R44 ;  /* 0x0030002cf1007388 */ /* 0x0205e80000000c00 */
[----:B----4-:R2:W5:Y:S01]  /*13000*/  LD.E.128 R40, desc[UR6][R22.64+0x100] ;  /* 0x0001000616287980 */ /* 0x010562000c101d00 */
        /* <DEDUP_REMOVED lines=24> */
[----:B-----5:R-:W-:Y:S01]  /*13190*/  SHF.L.U32 R13, R42, 0x10, RZ ;  /* 0x000000102a0d7819 */ /* 0x020fe200000006ff */
[----:B------:R-:W-:Y:S01]  /*131a0*/  IMAD.U32 R4, R40, 0x10000, RZ ;  /* 0x0001000028047824 */ /* 0x000fe200078e00ff */
[----:B------:R-:W-:Y:S01]  /*131b0*/  LOP3.LUT R12, R42, 0xffff0000, RZ, 0xc0, !PT ;  /* 0xffff00002a0c7812 */ /* 0x000fe200078ec0ff */
[----:B------:R-:W-:Y:S01]  /*131c0*/  IMAD.U32 R42, R43, 0x10000, RZ ;  /* 0x000100002b2a7824 */ /* 0x000fe200078e00ff */
[----:B------:R-:W-:Y:S01]  /*131d0*/  LOP3.LUT R2, R40, 0xffff0000, RZ, 0xc0, !PT ;  /* 0xffff000028027812 */ /* 0x000fe200078ec0ff */
[----:B------:R-:W-:Y:S01]  /*131e0*/  IMAD.U32 R40, R41, 0x10000, RZ ;  /* 0x0001000029287824 */ /* 0x000fe200078e00ff */
[----:B------:R-:W-:Y:S02]  /*131f0*/  LOP3.LUT R10, R43, 0xffff0000, RZ, 0xc0, !PT ;  /* 0xffff00002b0a7812 */ /* 0x000fe400078ec0ff */
[----:B------:R-:W-:Y:S02]  /*13200*/  LOP3.LUT R0, R41, 0xffff0000, RZ, 0xc0, !PT ;  /* 0xffff000029007812 */ /* 0x000fe400078ec0ff */
[C---:B----4-:R-:W-:Y:S01]  /*13210*/  SHF.L.U32 R24, R33.reuse, 0x10, RZ ;  /* 0x0000001021187819 */ /* 0x050fe200000006ff */
[----:B------:R-:W-:Y:S01]  /*13220*/  IMAD.U32 R43, R34, 0x10000, RZ ;  /* 0x00010000222b7824 */ /* 0x000fe200078e00ff */
[----:B--2---:R-:W-:Y:S01]  /*13230*/  LOP3.LUT R44, R33, 0xffff0000, RZ, 0xc0, !PT ;  /* 0xffff0000212c7812 */ /* 0x004fe200078ec0ff */
[C---:B------:R-:W-:Y:S01]  /*13240*/  IMAD.U32 R41, R32.reuse, 0x10000, RZ ;  /* 0x0001000020297824 */ /* 0x040fe200078e00ff */
        /* <DEDUP_REMOVED lines=48> */
.L_x_8063:
[----:B------:R-:W-:Y:S05]  /*13550*/  BSYNC B0 ;  /* 0x0000000000007941 */ /* 0x000fea0003800000 */
.L_x_8062:
[----:B-----5:R4:W-:Y:S04]  /*13560*/  STS.128 [R241+0x5000], R40 ;  /* 0x00500028f1007388 */ /* 0x0209e80000000c00 */
[----:B------:R4:W5:Y:S01]  /*13570*/  LD.E.128 R32, desc[UR6][R22.64+0x180] ;  /* 0x0001800616207980 */ /* 0x000962000c101d00 */
[----:B------:R-:W-:Y:S01]  /*13580*/  IADD3 R0, R26, 0xc0, RZ ;  /* 0x000000c01a007810 */ /* 0x000fe20007ffe0ff */
[----:B------:R-:W-:Y:S03]  /*13590*/  BSSY B0, `(.L_x_8064) ;  /* 0x0000055000007945 */ /* 0x000fe60003800000 */
[----:B------:R-:W-:-:S13]  /*135a0*/  ISETP.GE.AND P0, PT, R0, R7, PT ;  /* 0x000000070000720c */ /* 0x000fda0003f06270 */
        /* <DEDUP_REMOVED lines=9> */
[----:B-1----:R-:W-:Y:S01]  /*13640*/  IADD3 R29, P1, R25, R2, RZ ;  /* 0x00000002191d7210 */ /* 0x002fe20007f3e0ff */
        /* <DEDUP_REMOVED lines=21> */
[----:B------:R-:W-:Y:S01]  /*137a0*/  LOP3.LUT R46, R37, 0xffff0000, RZ, 0xc0, !PT ;  /* 0xffff0000252e7812 */ /* 0x000fe200078ec0ff */
[----:B------:R-:W-:Y:S02]  /*137b0*/  IMAD.U32 R44, R38, 0x10000, RZ ;  /* 0x00010000262c7824 */ /* 0x000fe400078e00ff */
[C---:B--2---:R-:W-:Y:S01]  /*137c0*/  IMAD.U32 R24, R28.reuse, 0x10000, RZ ;  /* 0x000100001c187824 */ /* 0x044fe200078e00ff */
[----:B------:R-:W-:Y:S02]  /*137d0*/  LOP3.LUT R23, R28, 0xffff0000, RZ, 0xc0, !PT ;  /* 0xffff00001c177812 */ /* 0x000fe400078ec0ff */
[C---:B------:R-:W-:Y:S02]  /*137e0*/  SHF.L.U32 R22, R29.reuse, 0x10, RZ ;  /* 0x000000101d167819 */ /* 0x040fe400000006ff */
[----:B------:R-:W-:Y:S01]  /*137f0*/  LOP3.LUT R33, R29, 0xffff0000, RZ, 0xc0, !PT ;  /* 0xffff00001d217812 */ /* 0x000fe200078ec0ff */
[C---:B------:R-:W-:Y:S01]  /*13800*/  IMAD.U32 R29, R30.reuse, 0x10000, RZ ;  /* 0x000100001e1d7824 */ /* 0x040fe200078e00ff */
[----:B------:R-:W-:-:S02]  /*13810*/  LOP3.LUT R28, R30, 0xffff0000, RZ, 0xc0, !PT ;  /* 0xffff00001e1c7812 */ /* 0x000fc400078ec0ff */
[C---:B------:R-:W-:Y:S02]  /*13820*/  SHF.L.U32 R25, R31.reuse, 0x10, RZ ;  /* 0x000000101f197819 */ /* 0x040fe400000006ff */
[----:B------:R-:W-:Y:S02]  /*13830*/  LOP3.LUT R30, R31, 0xffff0000, RZ, 0xc0, !PT ;  /* 0xffff00001f1e7812 */ /* 0x000fe400078ec0ff */
[----:B------:R-:W-:Y:S01]  /*13840*/  SHF.L.U32 R31, R37, 0x10, RZ ;  /* 0x00000010251f7819 */ /* 0x000fe200000006ff */
[----:B------:R-:W-:Y:S01]  /*13850*/  IMAD.U32 R35, R36, 0x10000, RZ ;  /* 0x0001000024237824 */ /* 0x000fe200078e00ff */
[----:B------:R-:W-:Y:S02]  /*13860*/  LOP3.LUT R37, R38, 0xffff0000, RZ, 0xc0, !PT ;  /* 0xffff000026257812 */ /* 0x000fe400078ec0ff */
        /* <DEDUP_REMOVED lines=24> */
[----:B------:R-:W-:-:S02]  /*139f0*/  LOP3.LUT R40, R41, 0xffff0000, RZ, 0xc0, !PT ;  /* 0xffff000029287812 */ /* 0x000fc400078ec0ff */
[C---:B------:R-:W-:Y:S02]  /*13a00*/  SHF.L.U32 R29, R43.reuse, 0x10, RZ ;  /* 0x000000102b1d7819 */ /* 0x040fe400000006ff */
        /* <DEDUP_REMOVED lines=13> */
.L_x_8065:
[----:B------:R-:W-:Y:S05]  /*13ae0*/  BSYNC B0 ;  /* 0x0000000000007941 */ /* 0x000fea0003800000 */
.L_x_8064:
[----:B-----5:R1:W-:Y:S02]  /*13af0*/  STS.128 [R241+0x7000], R32 ;  /* 0x00700020f1007388 */ /* 0x0203e40000000c00 */
.L_x_8057:
[----:B------:R-:W-:Y:S05]  /*13b00*/  BSYNC B1 ;  /* 0x0000000000017941 */ /* 0x000fea0003800000 */
.L_x_8056:
        /* <DEDUP_REMOVED lines=14> */
[----:B------:R-:W-:Y:S01]  /*13bf0*/  MOV R13, R9 ;  /* 0x00000009000d7202 */ /* 0x000fe20000000f00 */
[----:B--2---:R-:W-:-:S03]  /*13c00*/  IMAD.MOV.U32 R23, RZ, RZ, RZ ;  /* 0x000000ffff177224 */ /* 0x004fc600078e00ff */
[----:B------:R-:W-:-:S04]  /*13c10*/  IADD3 R11, P3, R10, R3, RZ ;  /* 0x000000030a0b7210 */ /* 0x000fc80007f7e0ff */
[----:B------:R-:W-:-:S03]  /*13c20*/  LEA.HI.X.SX32 R10, R10, R5, 0x1, P3 ;  /* 0x000000050a0a7211 */ /* 0x000fc600018f0eff */
[--C-:B------:R-:W-:Y:S02]  /*13c30*/  @P2 IMAD.MOV R23, RZ, RZ, -R9.reuse ;  /* 0x000000ffff172224 */ /* 0x100fe400078e0a09 */
[----:B------:R-:W-:Y:S02]  /*13c40*/  IMAD.MOV.U32 R12, RZ, RZ, RZ ;  /* 0x000000ffff0c7224 */ /* 0x000fe400078e00ff */
[----:B------:R-:W-:Y:S01]  /*13c50*/  @P2 IMAD.MOV R13, RZ, RZ, -R9 ;  /* 0x000000ffff0d2224 */ /* 0x000fe200078e0a09 */
[----:B------:R-:W-:-:S04]  /*13c60*/  IADD3 R25, P3, R23, R11, RZ ;  /* 0x0000000b17197210 */ /* 0x000fc80007f7e0ff */
[----:B------:R-:W-:Y:S02]  /*13c70*/  LEA.HI.X.SX32 R23, R23, R10, 0x1, P3 ;  /* 0x0000000a17177211 */ /* 0x000fe400018f0eff */
[----:B-1----:R-:W-:Y:S02]  /*13c80*/  LEA R32, P3, R25, R14, 0x1 ;  /* 0x0000000e19207211 */ /* 0x002fe400078608ff */
        /* <DEDUP_REMOVED lines=70> */
.L_x_8067:
[----:B------:R-:W-:Y:S05]  /*140f0*/  BSYNC B0 ;  /* 0x0000000000007941 */ /* 0x000fea0003800000 */
.L_x_8066:
[----:B-----5:R4:W-:Y:S04]  /*14100*/  STS.128 [R241+0x1800], R40 ;  /* 0x00180028f1007388 */ /* 0x0209e80000000c00 */
[----:B--2---:R4:W5:Y:S01]  /*14110*/  LD.E.128 R44, desc[UR6][R20.64+0x80] ;  /* 0x00008006142c7980 */ /* 0x004962000c101d00 */
[----:B------:R-:W-:Y:S04]  /*14120*/  BSSY B0, `(.L_x_8068) ;  /* 0x0000055000007945 */ /* 0x000fe80003800000 */
        /* <DEDUP_REMOVED lines=11> */
[----:B-1----:R-:W-:Y:S01]  /*141e0*/  IMAD.WIDE R28, R11, 0x2, R20 ;  /* 0x000000020b1c7825 */ /* 0x002fe200078e0214 */
[----:B------:R-:W-:Y:S02]  /*141f0*/  MOV R11, RZ ;  /* 0x000000ff000b7202 */ /* 0x000fe40000000f00 */
[----:B------:R-:W-:Y:S02]  /*14200*/  LEA.HI.X.SX32 R13, R13, R2, 0x1, P2 ;  /* 0x000000020d0d7211 */ /* 0x000fe400010f0eff */
[C---:B------:R-:W-:Y:S01]  /*14210*/  LEA R32, P2, R23.reuse, R14, 0x1 ;  /* 0x0000000e17207211 */ /* 0x040fe200078408ff */
[----:B------:R-:W-:Y:S01]  /*14220*/  @P1 IMAD.MOV R11, RZ, RZ, -R9 ;  /* 0x000000ffff0b1224 */ /* 0x000fe200078e0a09 */
[----:B------:R-:W4:Y:S02]  /*14230*/  LD.E.128 R28, desc[UR6][R28.64+0x80] ;  /* 0x000080061c1c7980 */ /* 0x000f24000c101d00 */
[----:B------:R-:W-:-:S02]  /*14240*/  LEA.HI.X R33, R23, R15, R13, 0x1, P2 ;  /* 0x0000000f17217211 */ /* 0x000fc400010f0c0d */
        /* <DEDUP_REMOVED lines=14> */
[----:B----4-:R-:W-:Y:S01]  /*14330*/  IMAD.U32 R42, R28, 0x10000, RZ ;  /* 0x000100001c2a7824 */ /* 0x010fe200078e00ff */
[----:B------:R-:W-:Y:S01]  /*14340*/  LOP3.LUT R48, R29, 0xffff0000, RZ, 0xc0, !PT ;  /* 0xffff00001d307812 */ /* 0x000fe200078ec0ff */
[----:B------:R-:W-:Y:S01]  /*14350*/  IMAD.U32 R43, R30, 0x10000, RZ ;  /* 0x000100001e2b7824 */ /* 0x000fe200078e00ff */
[C---:B--2---:R-:W-:Y:S01]  /*14360*/  SHF.L.U32 R23, R33.reuse, 0x10, RZ ;  /* 0x0000001021177819 */ /* 0x044fe200000006ff */
[----:B------:R-:W-:Y:S01]  /*14370*/  IMAD.U32 R25, R32, 0x10000, RZ ;  /* 0x0001000020197824 */ /* 0x000fe200078e00ff */
[----:B------:R-:W-:Y:S01]  /*14380*/  LOP3.LUT R41, R33, 0xffff0000, RZ, 0xc0, !PT ;  /* 0xffff000021297812 */ /* 0x000fe200078ec0ff */
[----:B------:R-:W-:Y:S01]  /*14390*/  IMAD.U32 R40, R34, 0x10000, RZ ;  /* 0x0001000022287824 */ /* 0x000fe200078e00ff */
[----:B------:R-:W-:Y:S02]  /*143a0*/  LOP3.LUT R24, R32, 0xffff0000, RZ, 0xc0, !PT ;  /* 0xffff000020187812 */ /* 0x000fe400078ec0ff */
[----:B------:R-:W-:-:S02]  /*143b0*/  LOP3.LUT R33, R34, 0xffff0000, RZ, 0xc0, !PT ;  /* 0xffff000022217812 */ /* 0x000fc400078ec0ff */
[C---:B------:R-:W-:Y:S02]  /*143c0*/  SHF.L.U32 R32, R35.reuse, 0x10, RZ ;  /* 0x0000001023207819 */ /* 0x040fe400000006ff */
[----:B------:R-:W-:Y:S02]  /*143d0*/  LOP3.LUT R34, R35, 0xffff0000, RZ, 0xc0, !PT ;  /* 0xffff000023227812 */ /* 0x000fe400078ec0ff */
[----:B------:R-:W-:Y:S02]  /*143e0*/  LOP3.LUT R35, R28, 0xffff0000, RZ, 0xc0, !PT ;  /* 0xffff00001c237812 */ /* 0x000fe400078ec0ff */
[----:B------:R-:W-:Y:S02]  /*143f0*/  SHF.L.U32 R28, R29, 0x10, RZ ;  /* 0x000000101d1c7819 */ /* 0x000fe400000006ff */
        /* <DEDUP_REMOVED lines=22> */
[----:B------:R-:W-:Y:S01]  /*14560*/  SHF.L.U32 R24, R37, 0x10, RZ ;  /* 0x0000001025187819 */ /* 0x000fe200000006ff */
        /* <DEDUP_REMOVED lines=16> */
.L_x_8069:
[----:B------:R-:W-:Y:S05]  /*14670*/  BSYNC B0 ;  /* 0x0000000000007941 */ /* 0x000fea0003800000 */
.L_x_8068:
[----:B-----5:R2:W-:Y:S04]  /*14680*/  STS.128 [R241+0x3800], R44 ;  /* 0x0038002cf1007388 */ /* 0x0205e80000000c00 */
[----:B----4-:R2:W5:Y:S01]  /*14690*/  LD.E.128 R40, desc[UR6][R20.64+0x100] ;  /* 0x0001000614287980 */ /* 0x010562000c101d00 */
        /* <DEDUP_REMOVED lines=17> */
[----:B------:R-:W2:Y:S02]  /*147b0*/  LD.E.128 R28, desc[UR6][R28.64+0x100] ;  /* 0x000100061c1c7980 */ /* 0x000ea4000c101d00 */
[----:B------:R-:W-:-:S02]  /*147c0*/  LEA.HI.X R33, R23, R15, R13, 0x1, P1 ;  /* 0x0000000f17217211 */ /* 0x000fc400008f0c0d */
[----:B------:R-:W-:-:S04]  /*147d0*/  IADD3 R13, P1, R11, R2, RZ ;  /* 0x000000020b0d7210 */ /* 0x000fc80007f3e0ff */
[----:B------:R-:W4:Y:S01]  /*147e0*/  LD.E.128 R32, desc[UR6][R32.64] ;  /* 0x0000000620207980 */ /* 0x000f22000c101d00 */
        /* <DEDUP_REMOVED lines=11> */
[----:B------:R-:W-:Y:S02]  /*148a0*/  SHF.L.U32 R42, R43, 0x10, RZ ;  /* 0x000000102b2a7819 */ /* 0x000fe400000006ff */
[----:B--2---:R-:W-:Y:S01]  /*148b0*/  LOP3.LUT R46, R29, 0xffff0000, RZ, 0xc0, !PT ;  /* 0xffff00001d2e7812 */ /* 0x004fe200078ec0ff */
[----:B------:R-:W-:Y:S02]  /*148c0*/  IMAD.U32 R44, R30, 0x10000, RZ ;  /* 0x000100001e2c7824 */ /* 0x000fe400078e00ff */
[----:B------:R-:W-:Y:S02]  /*148d0*/  IMAD.U32 R43, R28, 0x10000, RZ ;  /* 0x000100001c2b7824 */ /* 0x000fe400078e00ff */
[C---:B----4-:R-:W-:Y:S01]  /*148e0*/  IMAD.U32 R24, R32.reuse, 0x10000, RZ ;  /* 0x0001000020187824 */ /* 0x050fe200078e00ff */
[----:B------:R-:W-:Y:S02]  /*148f0*/  LOP3.LUT R23, R32, 0xffff0000, RZ, 0xc0, !PT ;  /* 0xffff000020177812 */ /* 0x000fe400078ec0ff */
[----:B------:R-:W-:-:S02]  /*14900*/  SHF.L.U32 R22, R33, 0x10, RZ ;  /* 0x0000001021167819 */ /* 0x000fc400000006ff */
[----:B------:R-:W-:Y:S01]  /*14910*/  LOP3.LUT R41, R33, 0xffff0000, RZ, 0xc0, !PT ;  /* 0xffff000021297812 */ /* 0x000fe200078ec0ff */
[C---:B------:R-:W-:Y:S01]  /*14920*/  IMAD.U32 R33, R34.reuse, 0x10000, RZ ;  /* 0x0001000022217824 */ /* 0x040fe200078e00ff */
[----:B------:R-:W-:Y:S02]  /*14930*/  LOP3.LUT R32, R34, 0xffff0000, RZ, 0xc0, !PT ;  /* 0xffff000022207812 */ /* 0x000fe400078ec0ff */
[C---:B------:R-:W-:Y:S02]  /*14940*/  SHF.L.U32 R25, R35.reuse, 0x10, RZ ;  /* 0x0000001023197819 */ /* 0x040fe400000006ff */
[----:B------:R-:W-:Y:S02]  /*14950*/  LOP3.LUT R34, R35, 0xffff0000, RZ, 0xc0, !PT ;  /* 0xffff000023227812 */ /* 0x000fe400078ec0ff */
[----:B------:R-:W-:Y:S02]  /*14960*/  SHF.L.U32 R35, R29, 0x10, RZ ;  /* 0x000000101d237819 */ /* 0x000fe400000006ff */
[----:B------:R-:W-:-:S02]  /*14970*/  LOP3.LUT R29, R30, 0xffff0000, RZ, 0xc0, !PT ;  /* 0xffff00001e1d7812 */ /* 0x000fc400078ec0ff */
        /* <DEDUP_REMOVED lines=39> */
.L_x_8071:
[----:B------:R-:W-:Y:S05]  /*14bf0*/  BSYNC B0 ;  /* 0x0000000000007941 */ /* 0x000fea0003800000 */
.L_x_8070:
        /* <DEDUP_REMOVED lines=16> */
[----:B--234-:R-:W-:-:S03]  /*14d00*/  IMAD.WIDE R20, R11, 0x2, R20 ;  /* 0x000000020b147825 */ /* 0x01cfc600078e0214 */
        /* <DEDUP_REMOVED lines=21> */
[----:B------:R-:W-:Y:S02]  /*14e60*/  LOP3.LUT R11, R20, 0xffff0000, RZ, 0xc0, !PT ;  /* 0xffff0000140b7812 */ /* 0x000fe400078ec0ff */
[C---:B------:R-:W-:Y:S02]  /*14e70*/  SHF.L.U32 R10, R21.reuse, 0x10, RZ ;  /* 0x00000010150a7819 */ /* 0x040fe400000006ff */
[----:B------:R-:W-:Y:S01]  /*14e80*/  LOP3.LUT R29, R21, 0xffff0000, RZ, 0xc0, !PT ;  /* 0xffff0000151d7812 */ /* 0x000fe200078ec0ff */
[C---:B------:R-:W-:Y:S01]  /*14e90*/  IMAD.U32 R21, R22.reuse, 0x10000, RZ ;  /* 0x0001000016157824 */ /* 0x040fe200078e00ff */
        /* <DEDUP_REMOVED lines=47> */
.L_x_8073:
[----:B------:R-:W-:Y:S05]  /*15190*/  BSYNC B0 ;  /* 0x0000000000007941 */ /* 0x000fea0003800000 */
.L_x_8072:
[----:B-----5:R1:W-:Y:S01]  /*151a0*/  STS.128 [R241+0x7800], R28 ;  /* 0x0078001cf1007388 */ /* 0x0203e20000000c00 */
[----:B------:R-:W-:Y:S05]  /*151b0*/  BRA `(.L_x_8027) ;  /* 0x0000000000b07947 */ /* 0x000fea0003800000 */
.L_x_7995:
        /* <DEDUP_REMOVED lines=44> */
.L_x_8027:
[----:B------:R-:W-:Y:S05]  /*15480*/  BSYNC B2 ;  /* 0x0000000000027941 */ /* 0x000fea0003800000 */
.L_x_7994:
[----:B------:R-:W-:Y:S01]  /*15490*/  VIADD R234, R170, 0xffffffff ;  /* 0xffffffffaaea7836 */ /* 0x000fe20000000000 */
[----:B------:R-:W-:Y:S01]  /*154a0*/  LEA.HI R0, R63, R63, RZ, 0x1 ;  /* 0x0000003f3f007211 */ /* 0x000fe200078f08ff */
[----:B------:R-:W-:Y:S01]  /*154b0*/  IMAD.SHL.U32 R5, R142, 0x8, RZ ;  /* 0x000000088e057824 */ /* 0x000fe200078e00ff */
[----:B------:R-:W-:Y:S01]  /*154c0*/  SHF.R.S32.HI R7, RZ, 0x1f, R66 ;  /* 0x0000001fff077819 */ /* 0x000fe20000011442 */
[----:B-1----:R-:W-:Y:S01]  /*154d0*/  IMAD.SHL.U32 R2, R234, 0x40, RZ ;  /* 0x00000040ea027824 */ /* 0x002fe200078e00ff */
[----:B------:R-:W-:-:S03]  /*154e0*/  LOP3.LUT R0, R0, 0xfffffffe, RZ, 0xc0, !PT ;  /* 0xfffffffe00007812 */ /* 0x000fc600078ec0ff */
[----:B------:R-:W-:Y:S02]  /*154f0*/  IMAD.IADD R3, R57, 0x1, -R2 ;  /* 0x0000000139037824 */ /* 0x000fe400078e0a02 */
[----:B------:R-:W-:Y:S01]  /*15500*/  IMAD.IADD R63, R63, 0x1, -R0 ;  /* 0x000000013f3f7824 */ /* 0x000fe200078e0a00 */
[----:B------:R-:W-:Y:S02]  /*15510*/  LEA.HI R0, R7, R66, RZ, 0x3 ;  /* 0x0000004207007211 */ /* 0x000fe400078f18ff */
[-C--:B------:R-:W-:Y:S02]  /*15520*/  ISETP.GE.AND P4, PT, R6, R3.reuse, PT ;  /* 0x000000030600720c */ /* 0x080fe40003f86270 */
[-C--:B------:R-:W-:Y:S02]  /*15530*/  ISETP.GE.AND P5, PT, R142, R3.reuse, PT ;  /* 0x000000038e00720c */ /* 0x080fe40003fa6270 */
[CC--:B------:R-:W-:Y:S02]  /*15540*/  ISETP.GE.AND P3, PT, R8.reuse, R3.reuse, PT ;  /* 0x000000030800720c */ /* 0x0c0fe40003f66270 */
[----:B------:R-:W-:-:S02]  /*15550*/  ISETP.GE.AND P1, PT, R8, R3, PT ;  /* 0x000000030800720c */ /* 0x000fc40003f26270 */
[----:B------:R-:W-:Y:S01]  /*15560*/  ISETP.GE.AND P2, PT, R6, R3, PT ;  /* 0x000000030600720c */ /* 0x000fe20003f46270 */
[----:B------:R-:W-:Y:S01]  /*15570*/  IMAD.SHL.U32 R6, R60, 0x40, RZ ;  /* 0x000000403c067824 */ /* 0x000fe200078e00ff */
[C---:B------:R-:W-:Y:S01]  /*15580*/  LOP3.LUT R7, R0.reuse, 0xfffffff8, RZ, 0xc0, !PT ;  /* 0xfffffff800077812 */ /* 0x040fe200078ec0ff */
[----:B------:R-:W-:Y:S02]  /*15590*/  IMAD.SHL.U32 R0, R0, 0x40, RZ ;  /* 0x0000004000007824 */ /* 0x000fe400078e00ff */
[----:B---3--:R-:W-:Y:S02]  /*155a0*/  @!P4 LEA R12, P0, R64, R228, 0x1 ;  /* 0x000000e4400cc211 */ /* 0x008fe400078008ff */
[----:B------:R-:W-:Y:S01]  /*155b0*/  @!PT LDS RZ, [RZ] ;  /* 0x00000000fffff984 */ /* 0x000fe20000000800 */
[----:B------:R-:W-:Y:S01]  /*155c0*/  @!PT LDS RZ, [RZ] ;  /* 0x00000000fffff984 */ /* 0x000fe20000000800 */
[----:B------:R-:W-:Y:S01]  /*155d0*/  @!PT LDS RZ, [RZ] ;  /* 0x00000000fffff984 */ /* 0x000fe20000000800 */
[----:B------:R-:W-:Y:S01]  /*155e0*/  @!P5 LDGSTS.E.BYPASS.LTC128B.128 [R241+0x8000], desc[UR6][R228.64] ;  /* 0x08000000e4f1dfae */ /* 0x000fe2000b901d46 */
[----:B------:R-:W-:Y:S01]  /*155f0*/  LOP3.LUT R6, R6, 0x1c0, RZ, 0xc0, !PT ;  /* 0x000001c006067812 */ /* 0x000fe200078ec0ff */
[----:B------:R-:W-:Y:S01]  /*15600*/  IMAD.IADD R66, R66, 0x1, -R7 ;  /* 0x0000000142427824 */ /* 0x000fe200078e0a07 */
[----:B------:R-:W-:Y:S01]  /*15610*/  @!P4 LEA.HI.X R13, R64, R229, R65, 0x1, P0 ;  /* 0x000000e5400dc211 */ /* 0x000fe200000f0c41 */
[----:B------:R-:W-:Y:S01]  /*15620*/  @!P5 LDGSTS.E.BYPASS.LTC128B.128 [R241+0xa000], desc[UR6][R228.64+0x80] ;  /* 0x0a000080e4f1dfae */ /* 0x000fe2000b901d46 */
[----:B------:R-:W-:-:S02]  /*15630*/  ISETP.GE.AND P0, PT, R4, R3, PT ;  /* 0x000000030400720c */ /* 0x000fc40003f06270 */
[----:B------:R-:W-:Y:S01]  /*15640*/  LOP3.LUT R5, R6, 0x8, R5, 0xf8, !PT ;  /* 0x0000000806057812 */ /* 0x000fe200078ef805 */
[----:B------:R-:W-:Y:S01]  /*15650*/  @!P5 LDGSTS.E.BYPASS.LTC128B.128 [R241+0xc000], desc[UR6][R228.64+0x100] ;  /* 0x0c000100e4f1dfae */ /* 0x000fe2000b901d46 */
[----:B------:R-:W-:-:S03]  /*15660*/  SHF.R.U32.HI R6, RZ, 0x3, R6 ;  /* 0x00000003ff067819 */ /* 0x000fc60000011606 */
[----:B------:R-:W-:Y:S01]  /*15670*/  @!P5 LDGSTS.E.BYPASS.LTC128B.128 [R241+0xe000], desc[UR6][R228.64+0x180] ;  /* 0x0e000180e4f1dfae */ /* 0x000fe2000b901d46 */
[----:B------:R-:W-:Y:S02]  /*15680*/  LOP3.LUT R6, R5, R6, RZ, 0x3c, !PT ;  /* 0x0000000605067212 */ /* 0x000fe400078e3cff */
[----:B------:R-:W-:Y:S01]  /*15690*/  ISETP.GE.AND P5, PT, R142, R3, PT ;  /* 0x000000038e00720c */ /* 0x000fe20003fa6270 */
[----:B------:R-:W-:Y:S02]  /*156a0*/  @!P4 LDGSTS.E.BYPASS.LTC128B.128 [R241+0x8800], desc[UR6][R12.64] ;  /* 0x088000000cf1cfae */ /* 0x000fe4000b901d46 */
[----:B------:R-:W-:Y:S02]  /*156b0*/  @!P0 IMAD R8, R167, 0x60, RZ ;  /* 0x00000060a7088824 */ /* 0x000fe400078e02ff */
[----:B------:R-:W-:Y:S01]  /*156c0*/  @!P4 LDGSTS.E.BYPASS.LTC128B.128 [R241+0xa800], desc[UR6][R12.64+0x80] ;  /* 0x0a8000800cf1cfae */ /* 0x000fe2000b901d46 */
[----:B------:R-:W-:-:S03]  /*156d0*/  @!P0 IMAD.WIDE.U32 R10, R166, 0x60, R228 ;  /* 0x00000060a60a8825 */ /* 0x000fc600078e00e4 */
[----:B------:R-:W-:Y:S01]  /*156e0*/  @!P4 LDGSTS.E.BYPASS.LTC128B.128 [R241+0xc800], desc[UR6][R12.64+0x100] ;  /* 0x0c8001000cf1cfae */ /* 0x000fe2000b901d46 */
[----:B------:R-:W-:Y:S02]  /*156f0*/  @!P0 IMAD.IADD R11, R8, 0x1, R11 ;  /* 0x00000001080b8824 */ /* 0x000fe400078e020b */
[C---:B------:R-:W-:Y:S01]  /*15700*/  IMAD R225, R63.reuse, 0x200, R6 ;  /* 0x000002003fe17824 */ /* 0x040fe200078e0206 */
[----:B------:R1:W-:Y:S01]  /*15710*/  @!P4 LDGSTS.E.BYPASS.LTC128B.128 [R241+0xe800], desc[UR6][R12.64+0x180] ;  /* 0x0e8001800cf1cfae */ /* 0x0003e2000b901d46 */
[----:B------:R-:W-:Y:S01]  /*15720*/  IMAD.SHL.U32 R63, R63, 0x8, RZ ;  /* 0x000000083f3f7824 */ /* 0x000fe200078e00ff */
[----:B-1----:R-:W-:-:S04]  /*15730*/  @!P3 LEA R12, P4, R166, R228, 0x6 ;  /* 0x000000e4a60cb211 */ /* 0x002fc800078830ff */
[----:B------:R-:W-:Y:S02]  /*15740*/  @!P3 LEA.HI.X R13, R166, R229, R167, 0x6, P4 ;  /* 0x000000e5a60db211 */ /* 0x000fe400020f34a7 */
[----:B------:R-:W-:Y:S01]  /*15750*/  ISETP.GE.AND P4, PT, R4, R3, PT ;  /* 0x000000030400720c */ /* 0x000fe20003f86270 */
[----:B------:R-:W-:Y:S02]  /*15760*/  IMAD.SHL.U32 R4, R66, 0x40, RZ ;  /* 0x0000004042047824 */ /* 0x000fe400078e00ff */
[----:B------:R-:W-:Y:S03]  /*15770*/  @!P3 LDGSTS.E.BYPASS.LTC128B.128 [R241+0x9000], desc[UR6][R12.64] ;  /* 0x090000000cf1bfae */ /* 0x000fe6000b901d46 */
[----:B------:R-:W-:Y:S01]  /*15780*/  LOP3.LUT R4, R4, 0x1c0, RZ, 0xc0, !PT ;  /* 0x000001c004047812 */ /* 0x000fe200078ec0ff */
[----:B------:R-:W-:Y:S04]  /*15790*/  @!P3 LDGSTS.E.BYPASS.LTC128B.128 [R241+0xb000], desc[UR6][R12.64+0x80] ;  /* 0x0b0000800cf1bfae */ /* 0x000fe8000b901d46 */
[----:B------:R-:W-:Y:S02]  /*157a0*/  @!P3 LDGSTS.E.BYPASS.LTC128B.128 [R241+0xd000], desc[UR6][R12.64+0x100] ;  /* 0x0d0001000cf1bfae */ /* 0x000fe4000b901d46 */
[----:B------:R-:W-:-:S02]  /*157b0*/  @!P4 IMAD.WIDE.U32 R6, R168, 0x60, R238 ;  /* 0x00000060a806c825 */ /* 0x000fc400078e00ee */
[----:B------:R1:W-:Y:S02]  /*157c0*/  @!P3 LDGSTS.E.BYPASS.LTC128B.128 [R241+0xf000], desc[UR6][R12.64+0x180] ;  /* 0x0f0001800cf1bfae */ /* 0x0003e4000b901d46 */
[----:B------:R-:W-:Y:S02]  /*157d0*/  @!P4 IMAD R3, R169, 0x60, RZ ;  /* 0x00000060a903c824 */ /* 0x000fe400078e02ff */
[----:B------:R-:W-:Y:S04]  /*157e0*/  @!P0 LDGSTS.E.BYPASS.LTC128B.128 [R241+0x9800], desc[UR6][R10.64] ;  /* 0x098000000af18fae */ /* 0x000fe8000b901d46 */
[----:B------:R-:W-:Y:S04]  /*157f0*/  @!P0 LDGSTS.E.BYPASS.LTC128B.128 [R241+0xb800], desc[UR6][R10.64+0x80] ;  /* 0x0b8000800af18fae */ /* 0x000fe8000b901d46 */
[----:B------:R-:W-:Y:S04]  /*15800*/  @!P0 LDGSTS.E.BYPASS.LTC128B.128 [R241+0xd800], desc[UR6][R10.64+0x100] ;  /* 0x0d8001000af18fae */ /* 0x000fe8000b901d46 */
[----:B------:R3:W-:Y:S01]  /*15810*/  @!P0 LDGSTS.E.BYPASS.LTC128B.128 [R241+0xf800], desc[UR6][R10.64+0x180] ;  /* 0x0f8001800af18fae */ /* 0x0007e2000b901d46 */
[----:B------:R-:W-:-:S03]  /*15820*/  @!P2 LEA R8, P0, R61, R238, 0x1 ;  /* 0x000000ee3d08a211 */ /* 0x000fc600078008ff */
[----:B------:R-:W0:Y:S01]  /*15830*/  LDGDEPBAR ;  /* 0x00000000000079af */ /* 0x000e220000000000 */
[-C--:B------:R-:W-:Y:S02]  /*15840*/  @!P2 LEA.HI.X R9, R61, R239.reuse, R62, 0x1, P0 ;  /* 0x000000ef3d09a211 */ /* 0x080fe400000f0c3e */
[C---:B------:R-:W-:Y:S01]  /*15850*/  @!P1 LEA R14, P0, R168.reuse, R238, 0x6 ;  /* 0x000000eea80e9211 */ /* 0x040fe200078030ff */
[----:B------:R-:W5:Y:S01]  /*15860*/  LD.E R16, desc[UR6][R18.64+0x184] ;  /* 0x0001840612107980 */ /* 0x000f62000c101900 */
[----:B-1----:R-:W-:Y:S02]  /*15870*/  SHF.R.U32.HI R12, RZ, 0x3, R4 ;  /* 0x00000003ff0c7819 */ /* 0x002fe40000011604 */
[----:B------:R-:W-:Y:S01]  /*15880*/  @!P1 LEA.HI.X R15, R168, R239, R169, 0x6, P0 ;  /* 0x000000efa80f9211 */ /* 0x000fe200000f34a9 */
[----:B---3--:R-:W-:Y:S02]  /*15890*/  @!P4 IMAD.MOV.U32 R10, RZ, RZ, R6 ;  /* 0x000000ffff0ac224 */ /* 0x008fe400078e0006 */
[----:B------:R-:W3:Y:S01]  /*158a0*/  LD.E R6, desc[UR6][R18.64+0x188] ;  /* 0x0001880612067980 */ /* 0x000ee2000c101900 */
[----:B------:R-:W-:-:S04]  /*158b0*/  DEPBAR.LE SB0, 0x0 ;  /* 0x000080000000791a */ /* 0x000fc80000000000 */
[----:B------:R-:W-:Y:S01]  /*158c0*/  BAR.SYNC.DEFER_BLOCKING 0x0 ;  /* 0x0000000000007b1d */ /* 0x000fe20000010000 */
[----:B------:R-:W-:Y:S01]  /*158d0*/  @!P4 IMAD.IADD R11, R3, 0x1, R7 ;  /* 0x00000001030bc824 */ /* 0x000fe200078e0207 */
[----:B------:R-:W-:Y:S02]  /*158e0*/  LOP3.LUT R3, R4, 0x8, R63, 0xf8, !PT ;  /* 0x0000000804037812 */ /* 0x000fe400078ef83f */
[----:B------:R-:W-:Y:S02]  /*158f0*/  LOP3.LUT R4, R0, 0xfffffe00, RZ, 0xc0, !PT ;  /* 0xfffffe0000047812 */ /* 0x000fe400078ec0ff */
[----:B------:R-:W-:-:S03]  /*15900*/  LOP3.LUT R3, R3, R12, RZ, 0x3c, !PT ;  /* 0x0000000c03037212 */ /* 0x000fc600078e3cff */
[----:B------:R-:W-:-:S04]  /*15910*/  IMAD R226, R58, 0x400, R4 ;  /* 0x000004003ae27824 */ /* 0x000fc800078e0204 */
[----:B------:R-:W-:Y:S01]  /*15920*/  IMAD.IADD R226, R3, 0x1, R226 ;  /* 0x0000000103e27824 */ /* 0x000fe200078e02e2 */
        /* <DEDUP_REMOVED lines=29> */
[----:B------:R-:W-:Y:S01]  /*15b00*/  @!P1 LDGSTS.E.BYPASS.LTC128B.128 [R241+0x11000], desc[UR6][R14.64] ;  /* 0x110000000ef19fae */ /* 0x000fe2000b901d46 */
[----:B------:R-:W-:-:S03]  /*15b10*/  LEA R225, R225, UR4, 0x1 ;  /* 0x00000004e1e17c11 */ /* 0x000fc6000f8e08ff */
[----:B------:R-:W-:Y:S01]  /*15b20*/  @!P1 LDGSTS.E.BYPASS.LTC128B.128 [R241+0x13000], desc[UR6][R14.64+0x80] ;  /* 0x130000800ef19fae */ /* 0x000fe2000b901d46 */
[----:B------:R-:W-:-:S03]  /*15b30*/  LEA R226, R226, UR4, 0x1 ;  /* 0x00000004e2e27c11 */ /* 0x000fc6000f8e08ff */
        /* <DEDUP_REMOVED lines=11> */
[----:B------:R-:W-:-:S03]  /*15bf0*/  R2P PR, R66, 0x6 ;  /* 0x0000000642007804 */ /* 0x000fc60000000000 */
[----:B------:R-:W-:Y:S01]  /*15c00*/  @!P4 LDGSTS.E.BYPASS.LTC128B.128 [R241+0x15800], desc[UR6][R10.64+0x100] ;  /* 0x158001000af1cfae */ /* 0x000fe2000b901d46 */
[----:B------:R-:W-:-:S03]  /*15c10*/  IMAD.MOV.U32 R7, RZ, RZ, 0x10 ;  /* 0x00000010ff077424 */ /* 0x000fc600078e00ff */
[----:B------:R1:W-:Y:S01]  /*15c20*/  @!P4 LDGSTS.E.BYPASS.LTC128B.128 [R241+0x17800], desc[UR6][R10.64+0x180] ;  /* 0x178001800af1cfae */ /* 0x0003e2000b901d46 */
[----:B------:R-:W-:-:S03]  /*15c30*/  IMAD.MOV.U32 R5, RZ, RZ, 0x20 ;  /* 0x00000020ff057424 */ /* 0x000fc600078e00ff */
[----:B------:R-:W-:Y:S04]  /*15c40*/  LDSM.16.M88.4 R72, [R226] ;  /* 0x00000000e248783b */ /* 0x000fe80000000200 */
[----:B--2---:R-:W2:Y:S01]  /*15c50*/  LDSM.16.M88.4 R48, [R225+0x8000] ;  /* 0x00800000e130783b */ /* 0x004ea20000000200 */
[----:B------:R-:W-:Y:S02]  /*15c60*/  SEL R7, R7, 0xfffffff0, !P1 ;  /* 0xfffffff007077807 */ /* 0x000fe40004800000 */
[----:B------:R-:W-:Y:S01]  /*15c70*/  SEL R5, R5, 0xffffffe0, !P2 ;  /* 0xffffffe005057807 */ /* 0x000fe20005000000 */
[----:B----4-:R-:W4:Y:S01]  /*15c80*/  LDSM.16.M88.4 R40, [R225+0x8800] ;  /* 0x00880000e128783b */ /* 0x010f220000000200 */
[----:B------:R-:W-:-:S03]  /*15c90*/  R2P PR, R60, 0x6 ;  /* 0x000000063c007804 */ /* 0x000fc60000000000 */
[----:B------:R-:W4:Y:S01]  /*15ca0*/  LDSM.16.M88.4 R32, [R225+0x9000] ;  /* 0x00900000e120783b */ /* 0x000f220000000200 */
[C---:B------:R-:W-:Y:S02]  /*15cb0*/  VIADD R0, R225.reuse, 0x8000 ;  /* 0x00008000e1007836 */ /* 0x040fe40000000000 */
[----:B------:R-:W-:Y:S01]  /*15cc0*/  VIADD R223, R225, 0x8020 ;  /* 0x00008020e1df7836 */ /* 0x000fe20000000000 */
[----:B------:R-:W-:Y:S01]  /*15cd0*/  SHF.R.S32.HI R17, RZ, 0x1f, R56 ;  /* 0x0000001fff117819 */ /* 0x000fe20000011438 */
[----:B------:R-:W-:Y:S01]  /*15ce0*/  IMAD R224, R7, 0x2, R226 ;  /* 0x0000000207e07824 */ /* 0x000fe200078e02e2 */
[----:B------:R-:W-:Y:S01]  /*15cf0*/  IADD3 R243, R57, 0x1, -R232 ;  /* 0x0000000139f37810 */ /* 0x000fe20007ffe8e8 */
[----:B------:R-:W0:Y:S04]  /*15d00*/  LDGDEPBAR ;  /* 0x00000000000079af */ /* 0x000e280000000000 */
[----:B-1----:R-:W1:Y:S01]  /*15d10*/  LDSM.16.M88.4 R8, [R225+0x9800] ;  /* 0x00980000e108783b */ /* 0x002e620000000200 */
[----:B------:R-:W-:-:S03]  /*15d20*/  @P1 VIADD R223, R0, 0xffffffe0 ;  /* 0xffffffe000df1836 */ /* 0x000fc60000000000 */
[----:B------:R-:W-:Y:S04]  /*15d30*/  LDSM.16.M88.4 R68, [R224] ;  /* 0x00000000e044783b */ /* 0x000fe80000000200 */
[----:B------:R-:W1:Y:S01]  /*15d40*/  LDSM.16.M88.4 R64, [R223] ;  /* 0x00000000df40783b */ /* 0x000e620000000200 */
[----:B------:R-:W-:-:S03]  /*15d50*/  IMAD.MOV.U32 R0, RZ, RZ, 0x40 ;  /* 0x00000040ff007424 */ /* 0x000fc600078e00ff */
[----:B------:R-:W1:Y:S04]  /*15d60*/  LDSM.16.M88.4 R12, [R223+0x800] ;  /* 0x00080000df0c783b */ /* 0x000e680000000200 */
[----:B------:R-:W1:Y:S01]  /*15d70*/  LDSM.16.M88.4 R60, [R223+0x1000] ;  /* 0x00100000df3c783b */ /* 0x000e620000000200 */
[----:B------:R-:W-:Y:S01]  /*15d80*/  SEL R0, R0, 0xffffffc0, !P2 ;  /* 0xffffffc000007807 */ /* 0x000fe20005000000 */
[----:B--2---:R-:W-:Y:S01]  /*15d90*/  HMMA.16816.F32.BF16 R52, R72, R48, RZ ;  /* 0x000000304834723c */ /* 0x004fe200000418ff */
[----:B------:R-:W-:Y:S01]  /*15da0*/  IMAD R222, R5, 0x2, R226 ;  /* 0x0000000205de7824 */ /* 0x000fe200078e02e2 */
[----:B------:R-:W2:Y:S02]  /*15db0*/  LDSM.16.M88.4 R76, [R223+0x1800] ;  /* 0x00180000df4c783b */ /* 0x000ea40000000200 */
[----:B------:R-:W-:-:S02]  /*15dc0*/  IMAD.IADD R219, R225, 0x1, R0 ;  /* 0x00000001e1db7824 */ /* 0x000fc400078e0200 */
[C---:B------:R-:W-:Y:S01]  /*15dd0*/  HMMA.16816.F32.BF16 R48, R72.reuse, R50, RZ ;  /* 0x000000324830723c */ /* 0x040fe200000418ff */
[----:B------:R-:W-:Y:S04]  /*15de0*/  LDSM.16.M88.4 R80, [R222] ;  /* 0x00000000de50783b */ /* 0x000fe80000000200 */
[----:B------:R-:W2:Y:S01]  /*15df0*/  LDSM.16.M88.4 R24, [R219+0x8000] ;  /* 0x00800000db18783b */ /* 0x000ea20000000200 */
[C---:B----4-:R-:W-:Y:S03]  /*15e00*/  HMMA.16816.F32.BF16 R44, R72.reuse, R40, RZ ;  /* 0x00000028482c723c */ /* 0x050fe600000418ff */
[----:B------:R-:W-:Y:S03]  /*15e10*/  LDSM.16.M88.4 R20, [R219+0x8800] ;  /* 0x00880000db14783b */ /* 0x000fe60000000200 */
        /* <DEDUP_REMOVED lines=17> */
[C---:B------:R-:W-:Y:S01]  /*15f30*/  HMMA.16816.F32.BF16 R32, R68.reuse, R62, R32 ;  /* 0x0000003e4420723c */ /* 0x040fe20000041820 */
[----:B------:R-:W5:Y:S05]  /*15f40*/  LDSM.16.M88.4 R60, [R212+0x800] ;  /* 0x00080000d43c783b */ /* 0x000f6a0000000200 */
[C---:B--2---:R-:W-:Y:S06]  /*15f50*/  HMMA.16816.F32.BF16 R28, R68.reuse, R76, R28 ;  /* 0x0000004c441c723c */ /* 0x044fec000004181c */
        /* <DEDUP_REMOVED lines=16> */
[C---:B----4-:R-:W-:Y:S06]  /*16060*/  HMMA.16816.F32.BF16 R52, R64.reuse, R12, R52 ;  /* 0x0000000c4034723c */ /* 0x050fec0000041834 */
[C---:B------:R-:W-:Y:S01]  /*16070*/  HMMA.16816.F32.BF16 R48, R64.reuse, R14, R48 ;  /* 0x0000000e4030723c */ /* 0x040fe20000041830 */
[----:B------:R-:W4:Y:S05]  /*16080*/  LDSM.16.M88.4 R12, [R225+0xb000] ;  /* 0x00b00000e10c783b */ /* 0x000f2a0000000200 */
[C---:B-----5:R-:W-:Y:S06]  /*16090*/  HMMA.16816.F32.BF16 R44, R64.reuse, R60, R44 ;  /* 0x0000003c402c723c */ /* 0x060fec000004182c */
        /* <DEDUP_REMOVED lines=22> */
[C---:B-----5:R-:W-:Y:S06]  /*16200*/  HMMA.16816.F32.BF16 R52, R60.reuse, R72, R52 ;  /* 0x000000483c34723c */ /* 0x060fec0000041834 */
[C---:B------:R-:W-:Y:S01]  /*16210*/  HMMA.16816.F32.BF16 R48, R60.reuse, R74, R48 ;  /* 0x0000004a3c30723c */ /* 0x040fe20000041830 */
[----:B------:R-:W-:Y:S05]  /*16220*/  LDSM.16.M88.4 R72, [R212+0x2000] ;  /* 0x00200000d448783b */ /* 0x000fea0000000200 */
        /* <DEDUP_REMOVED lines=55> */
[----:B------:R-:W2:Y:S04]  /*165a0*/  LDSM.16.M88.4 R64, [R212+0x4000] ;  /* 0x00400000d440783b */ /* 0x000ea80000000200 */
[----:B------:R-:W2:Y:S01]  /*165b0*/  LDSM.16.M88.4 R32, [R212+0x4800] ;  /* 0x00480000d420783b */ /* 0x000ea20000000200 */
[C---:B-----5:R-:W-:Y:S06]  /*165c0*/  HMMA.16816.F32.BF16 R28, R76.reuse, R60, R28 ;  /* 0x0000003c4c1c723c */ /* 0x060fec000004181c */
[----:B------:R-:W-:Y:S01]  /*165d0*/  HMMA.16816.F32.BF16 R80, R76, R62, R80 ;  /* 0x0000003e4c50723c */ /* 0x000fe20000041850 */
[----:B------:R-:W-:Y:S05]  /*165e0*/  LDSM.16.M88.4 R60, [R226+0x6000] ;  /* 0x00600000e23c783b */ /* 0x000fea0000000200 */
        /* <DEDUP_REMOVED lines=12> */
[----:B------:R-:W5:Y:S05]  /*166b0*/  LDSM.16.M88.4 R24, [R225+0xf000] ;  /* 0x00f00000e118783b */ /* 0x000f6a0000000200 */
        /* <DEDUP_REMOVED lines=23> */
[C---:B--2---:R-:W-:Y:S06]  /*16830*/  HMMA.16816.F32.BF16 R76, R60.reuse, R64, R76 ;  /* 0x000000403c4c723c */ /* 0x044fec000004184c */
[----:B------:R-:W-:Y:S06]  /*16840*/  HMMA.16816.F32.BF16 R80, R60, R66, R80 ;  /* 0x000000423c50723c */ /* 0x000fec0000041850 */
[C---:B------:R-:W-:Y:S06]  /*16850*/  HMMA.16816.F32.BF16 R52, R40.reuse, R32, R52 ;  /* 0x000000202834723c */ /* 0x040fec0000041834 */
[C---:B------:R-:W-:Y:S01]  /*16860*/  HMMA.16816.F32.BF16 R48, R40.reuse, R34, R48 ;  /* 0x000000222830723c */ /* 0x040fe20000041830 */
[----:B------:R-:W-:Y:S01]  /*16870*/  LEA.HI R17, R17, R56, RZ, 0x5 ;  /* 0x0000003811117211 */ /* 0x000fe200078f28ff */
[----:B------:R-:W-:Y:S04]  /*16880*/  LDSM.16.M88.4 R32, [R219+0xf000] ;  /* 0x00f00000db20783b */ /* 0x000fe80000000200 */
[C---:B---3--:R-:W-:Y:S06]  /*16890*/  HMMA.16816.F32.BF16 R44, R40.reuse, R12, R44 ;  /* 0x0000000c282c723c */ /* 0x048fec000004182c */
[----:B------:R-:W-:Y:S01]  /*168a0*/  HMMA.16816.F32.BF16 R68, R40, R14, R68 ;  /* 0x0000000e2844723c */ /* 0x000fe20000041844 */
[----:B------:R-:W2:Y:S01]  /*168b0*/  LDSM.16.M88.4 R12, [R219+0xf800] ;  /* 0x00f80000db0c783b */ /* 0x000ea20000000200 */
[----:B------:R-:W-:-:S04]  /*168c0*/  LOP3.LUT R17, R17, 0xffffffe0, RZ, 0xc0, !PT ;  /* 0xffffffe011117812 */ /* 0x000fc800078ec0ff */
[C---:B----4-:R-:W-:Y:S06]  /*168d0*/  HMMA.16816.F32.BF16 R36, R40.reuse, R8, R36 ;  /* 0x000000082824723c */ /* 0x050fec0000041824 */
[C---:B------:R-:W-:Y:S01]  /*168e0*/  HMMA.16816.F32.BF16 R84, R40.reuse, R10, R84 ;  /* 0x0000000a2854723c */ /* 0x040fe20000041854 */
[----:B------:R-:W-:Y:S05]  /*168f0*/  LDSM.16.M88.4 R8, [R221+0x6000] ;  /* 0x00600000dd08783b */ /* 0x000fea0000000200 */
[C---:B------:R-:W-:Y:S06]  /*16900*/  HMMA.16816.F32.BF16 R76, R40.reuse, R72, R76 ;  /* 0x00000048284c723c */ /* 0x040fec000004184c */
[----:B------:R-:W-:Y:S01]  /*16910*/  HMMA.16816.F32.BF16 R80, R40, R74, R80 ;  /* 0x0000004a2850723c */ /* 0x000fe20000041850 */
[----:B------:R-:W3:Y:S01]  /*16920*/  LDSM.16.M88.4 R40, [R212+0x6000] ;  /* 0x00600000d428783b */ /* 0x000ee20000000200 */
[----:B------:R-:W-:-:S04]  /*16930*/  IMAD.IADD R0, R56, 0x1, -R17 ;  /* 0x0000000138007824 */ /* 0x000fc800078e0a11 */
[----:B-1----:R-:W-:Y:S01]  /*16940*/  HMMA.16816.F32.BF16 R52, R28, R20, R52 ;  /* 0x000000141c34723c */ /* 0x002fe20000041834 */
[----:B------:R-:W-:-:S05]  /*16950*/  SHF.R.S32.HI R17, RZ, 0x1f, R0 ;  /* 0x0000001fff117819 */ /* 0x000fca0000011400 */
[----:B------:R-:W-:Y:S01]  /*16960*/  HMMA.16816.F32.BF16 R48, R28, R22, R48 ;  /* 0x000000161c30723c */ /* 0x000fe20000041830 */
[----:B------:R-:W1:Y:S01]  /*16970*/  LDSM.16.M88.4 R20, [R212+0x6800] ;  /* 0x00680000d414783b */ /* 0x000e620000000200 */
[----:B------:R-:W-:-:S04]  /*16980*/  LEA.HI R17, R17, R0, RZ, 0x2 ;  /* 0x0000000011117211 */ /* 0x000fc800078f10ff */
[----:B------:R-:W-:Y:S01]  /*16990*/  SHF.R.S32.HI R17, RZ, 0x2, R17 ;  /* 0x00000002ff117819 */ /* 0x000fe20000011411 */
[----:B-----5:R-:W-:Y:S04]  /*169a0*/  HMMA.16816.F32.BF16 R44, R28, R24, R44 ;  /* 0x000000181c2c723c */ /* 0x020fe8000004182c */
[----:B------:R-:W-:-:S04]  /*169b0*/  IMAD R0, R58, 0x10, R17 ;  /* 0x000000103a007824 */ /* 0x000fc800078e0211 */
[----:B------:R-:W-:Y:S01]  /*169c0*/  IMAD.IADD R0, R59, 0x1, R0 ;  /* 0x000000013b007824 */ /* 0x000fe200078e0200 */
[----:B--2---:R-:W-:Y:S03]  /*169d0*/  HMMA.16816.F32.BF16 R76, R28, R12, R76 ;  /* 0x0000000c1c4c723c */ /* 0x004fe6000004184c */
[----:B------:R-:W-:-:S04]  /*169e0*/  VIADD R242, R0, 0x8 ;  /* 0x0000000800f27836 */ /* 0x000fc80000000000 */
[----:B------:R-:W-:Y:S01]  /*169f0*/  IADD3 R13, -R16, R57, -R232 ;  /* 0x00000039100d7210 */ /* 0x000fe20007ffe9e8 */
[C---:B------:R-:W-:Y:S01]  /*16a00*/  HMMA.16816.F32.BF16 R68, R28.reuse, R26, R68 ;  /* 0x0000001a1c44723c */ /* 0x040fe20000041844 */
[----:B------:R-:W-:Y:S02]  /*16a10*/  IMAD.SHL.U32 R56, R56, 0x2, RZ ;  /* 0x0000000238387824 */ /* 0x000fe400078e00ff */
[C---:B------:R-:W-:Y:S02]  /*16a20*/  VIADDMNMX R242, R13.reuse, R242, RZ, !PT ;  /* 0x000000f20df27246 */ /* 0x040fe400078001ff */
[----:B------:R-:W-:Y:S01]  /*16a30*/  VIADDMNMX R244, R13, R0, RZ, !PT ;  /* 0x000000000df47246 */ /* 0x000fe200078001ff */
[----:B------:R-:W-:Y:S01]  /*16a40*/  HMMA.16816.F32.BF16 R80, R28, R14, R80 ;  /* 0x0000000e1c50723c */ /* 0x000fe20000041850 */
[----:B------:R-:W2:Y:S01]  /*16a50*/  LDSM.16.M88.4 R12, [R212+0x7000] ;  /* 0x00700000d40c783b */ /* 0x000ea20000000200 */
[----:B------:R-:W-:-:S04]  /*16a60*/  LOP3.LUT R17, R56, 0x6, RZ, 0xc0, !PT ;  /* 0x0000000638117812 */ /* 0x000fc800078ec0ff */
[----:B---3--:R-:W-:Y:S01]  /*16a70*/  HMMA.16816.F32.BF16 R52, R8, R40, R52 ;  /* 0x000000280834723c */ /* 0x008fe20000041834 */
[----:B------:R-:W-:Y:S02]  /*16a80*/  IMAD.IADD R243, R6, 0x1, R243 ;  /* 0x0000000106f37824 */ /* 0x000fe400078e02f3 */
[----:B------:R-:W-:-:S03]  /*16a90*/  IMAD.IADD R17, R2, 0x1, R17 ;  /* 0x0000000102117824 */ /* 0x000fc600078e0211 */
[----:B-1----:R-:W-:Y:S01]  /*16aa0*/  HMMA.16816.F32.BF16 R44, R8, R20, R44 ;  /* 0x00000014082c723c */ /* 0x002fe2000004182c */
[C---:B------:R-:W-:Y:S02]  /*16ab0*/  IADD3 R240, R243.reuse, 0x8, R0 ;  /* 0x00000008f3f07810 */ /* 0x040fe40007ffe000 */
[----:B------:R-:W-:-:S04]  /*16ac0*/  VIADDMNMX R243, R243, R0, R57, PT ;  /* 0x00000000f3f37246 */ /* 0x000fc80003800139 */
[C---:B------:R-:W-:Y:S01]  /*16ad0*/  VIADD R21, R17.reuse, 0x8 ;  /* 0x0000000811157836 */ /* 0x040fe20000000000 */
[----:B------:R-:W-:Y:S01]  /*16ae0*/  HMMA.16816.F32.BF16 R36, R28, R32, R36 ;  /* 0x000000201c24723c */ /* 0x000fe20000041824 */
[-C--:B------:R-:W-:Y:S02]  /*16af0*/  ISETP.GE.AND P0, PT, R17, R244.reuse, PT ;  /* 0x000000f41100720c */ /* 0x080fe40003f06270 */
[----:B------:R-:W-:Y:S02]  /*16b00*/  VIMNMX R240, R240, R57, PT ;  /* 0x00000039f0f07248 */ /* 0x000fe40003fe0100 */
[C---:B------:R-:W-:Y:S02]  /*16b10*/  ISETP.GE.AND P1, PT, R21.reuse, R244, PT ;  /* 0x000000f41500720c */ /* 0x040fe40003f26270 */
[----:B------:R-:W-:Y:S01]  /*16b20*/  ISETP.GE.AND P3, PT, R21, R242, PT ;  /* 0x000000f21500720c */ /* 0x000fe20003f66270 */
[C---:B------:R-:W-:Y:S01]  /*16b30*/  HMMA.16816.F32.BF16 R48, R8.reuse, R42, R48 ;  /* 0x0000002a0830723c */ /* 0x040fe20000041830 */
[----:B------:R-:W-:Y:S01]  /*16b40*/  LOP3.LUT R0, R3, R4, RZ, 0xfc, !PT ;  /* 0x0000000403007212 */ /* 0x000fe200078efcff */
[C---:B------:R-:W-:Y:S01]  /*16b50*/  VIADD R3, R17.reuse, 0x9 ;  /* 0x0000000911037836 */ /* 0x040fe20000000000 */
[CC--:B------:R-:W-:Y:S01]  /*16b60*/  ISETP.GE.OR P0, PT, R17.reuse, R243.reuse, !P0 ;  /* 0x000000f31100720c */ /* 0x0c0fe20004706670 */
[----:B------:R-:W-:Y:S01]  /*16b70*/  VIADD R25, R17, 0x1 ;  /* 0x0000000111197836 */ /* 0x000fe20000000000 */
[C---:B------:R-:W-:Y:S01]  /*16b80*/  ISETP.GE.OR P1, PT, R21.reuse, R243, !P1 ;  /* 0x000000f31500720c */ /* 0x040fe20004f26670 */
[----:B------:R-:W-:Y:S01]  /*16b90*/  HMMA.16816.F32.BF16 R68, R8, R22, R68 ;  /* 0x000000160844723c */ /* 0x000fe20000041844 */
[----:B------:R-:W-:-:S02]  /*16ba0*/  ISETP.GE.OR P3, PT, R21, R240, !P3 ;  /* 0x000000f01500720c */ /* 0x000fc40005f66670 */
[----:B------:R-:W1:Y:S01]  /*16bb0*/  LDSM.16.M88.4 R20, [R212+0x7800] ;  /* 0x00780000d414783b */ /* 0x000e620000000200 */
[----:B------:R-:W-:Y:S01]  /*16bc0*/  FSEL R52, R52, -INF , !P0 ;  /* 0xff80000034347808 */ /* 0x000fe20004000000 */
[----:B------:R-:W-:-:S04]  /*16bd0*/  DEPBAR.LE SB0, 0x0 ;  /* 0x000080000000791a */ /* 0x000fc80000000000 */
[C---:B------:R-:W-:Y:S01]  /*16be0*/  ISETP.GE.AND P4, PT, R3.reuse, R244, PT ;  /* 0x000000f40300720c */ /* 0x040fe20003f86270 */
[----:B------:R-:W-:Y:S01]  /*16bf0*/  HMMA.16816.F32.BF16 R84, R28, R34, R84 ;  /* 0x000000221c54723c */ /* 0x000fe20000041854 */
[-C--:B------:R-:W-:Y:S02]  /*16c00*/  ISETP.GE.AND P0, PT, R3, R242.reuse, PT ;  /* 0x000000f20300720c */ /* 0x080fe40003f06270 */
[-C--:B------:R-:W-:Y:S02]  /*16c10*/  ISETP.GE.AND P2, PT, R25, R242.reuse, PT ;  /* 0x000000f21900720c */ /* 0x080fe40003f46270 */
[----:B------:R-:W-:Y:S02]  /*16c20*/  ISETP.GE.AND P5, PT, R17, R242, PT ;  /* 0x000000f21100720c */ /* 0x000fe40003fa6270 */
[C---:B------:R-:W-:Y:S02]  /*16c30*/  ISETP.GE.OR P4, PT, R3.reuse, R243, !P4 ;  /* 0x000000f30300720c */ /* 0x040fe40006786670 */
[-C--:B------:R-:W-:Y:S01]  /*16c40*/  ISETP.GE.OR P0, PT, R3, R240.reuse, !P0 ;  /* 0x000000f00300720c */ /* 0x080fe20004706670 */
[----:B------:R-:W-:Y:S01]  /*16c50*/  VIADD R3, R17, 0x10 ;  /* 0x0000001011037836 */ /* 0x000fe20000000000 */
[----:B------:R-:W-:-:S02]  /*16c60*/  ISETP.GE.OR P2, PT, R25, R240, !P2 ;  /* 0x000000f01900720c */ /* 0x000fc40005746670 */
[----:B------:R-:W-:Y:S02]  /*16c70*/  ISETP.GE.OR P5, PT, R17, R240, !P5 ;  /* 0x000000f01100720c */ /* 0x000fe40006fa6670 */
[----:B------:R-:W-:Y:S02]  /*16c80*/  FSEL R40, R55, -INF , !P2 ;  /* 0xff80000037287808 */ /* 0x000fe40005000000 */
[----:B------:R-:W-:Y:S02]  /*16c90*/  FSEL R54, R54, -INF , !P5 ;  /* 0xff80000036367808 */ /* 0x000fe40006800000 */
[C---:B------:R-:W-:Y:S02]  /*16ca0*/  ISETP.GE.AND P2, PT, R3.reuse, R244, PT ;  /* 0x000000f40300720c */ /* 0x040fe40003f46270 */
[----:B------:R-:W-:Y:S02]  /*16cb0*/  ISETP.GE.AND P5, PT, R3, R242, PT ;  /* 0x000000f20300720c */ /* 0x000fe40003fa6270 */
[----:B------:R-:W-:Y:S01]  /*16cc0*/  ISETP.GE.AND P6, PT, R25, R244, PT ;  /* 0x000000f41900720c */ /* 0x000fe20003fc6270 */
[----:B--2---:R-:W-:Y:S01]  /*16cd0*/  HMMA.16816.F32.BF16 R36, R8, R12, R36 ;  /* 0x0000000c0824723c */ /* 0x004fe20000041824 */
[----:B------:R-:W-:-:S02]  /*16ce0*/  ISETP.GE.OR P2, PT, R3, R243, !P2 ;  /* 0x000000f30300720c */ /* 0x000fc40005746670 */
[----:B------:R-:W-:Y:S01]  /*16cf0*/  ISETP.GE.OR P5, PT, R3, R240, !P5 ;  /* 0x000000f00300720c */ /* 0x000fe20006fa6670 */
[----:B------:R-:W-:Y:S01]  /*16d00*/  VIADD R3, R17, 0x19 ;  /* 0x0000001911037836 */ /* 0x000fe20000000000 */
[----:B------:R-:W-:Y:S01]  /*16d10*/  ISETP.GE.OR P6, PT, R25, R243, !P6 ;  /* 0x000000f31900720c */ /* 0x000fe200077c6670 */
[C---:B------:R-:W-:Y:S02]  /*16d20*/  VIADD R25, R17.reuse, 0x11 ;  /* 0x0000001111197836 */ /* 0x040fe40000000000 */
[----:B------:R-:W-:Y:S01]  /*16d30*/  VIADD R13, R17, 0x18 ;  /* 0x00000018110d7836 */ /* 0x000fe20000000000 */
[----:B------:R-:W-:Y:S02]  /*16d40*/  FSEL R42, R49, -INF , !P4 ;  /* 0xff800000312a7808 */ /* 0x000fe40006000000 */
[----:B------:R-:W-:Y:S02]  /*16d50*/  FSEL R6, R44, -INF , !P2 ;  /* 0xff8000002c067808 */ /* 0x000fe40005000000 */
[----:B------:R-:W-:-:S02]  /*16d60*/  FSEL R34, R53, -INF , !P6 ;  /* 0xff80000035227808 */ /* 0x000fc40007000000 */
[----:B------:R-:W-:Y:S02]  /*16d70*/  FSEL R50, R50, -INF , !P3 ;  /* 0xff80000032327808 */ /* 0x000fe40005800000 */
[----:B------:R-:W-:Y:S02]  /*16d80*/  FSEL R32, R51, -INF , !P0 ;  /* 0xff80000033207808 */ /* 0x000fe40004000000 */
[C---:B------:R-:W-:Y:S02]  /*16d90*/  ISETP.GE.AND P4, PT, R3.reuse, R244, PT ;  /* 0x000000f40300720c */ /* 0x040fe40003f86270 */
[----:B------:R-:W-:Y:S02]  /*16da0*/  ISETP.GE.AND P2, PT, R3, R242, PT ;  /* 0x000000f20300720c */ /* 0x000fe40003f46270 */
[----:B------:R-:W-:Y:S02]  /*16db0*/  ISETP.GE.AND P6, PT, R25, R244, PT ;  /* 0x000000f41900720c */ /* 0x000fe40003fc6270 */
[----:B------:R-:W-:-:S02]  /*16dc0*/  FSEL R48, R48, -INF , !P1 ;  /* 0xff80000030307808 */ /* 0x000fc40004800000 */
[C---:B------:R-:W-:Y:S02]  /*16dd0*/  ISETP.GE.AND P0, PT, R13.reuse, R244, PT ;  /* 0x000000f40d00720c */ /* 0x040fe40003f06270 */
[-C--:B------:R-:W-:Y:S02]  /*16de0*/  ISETP.GE.AND P3, PT, R13, R242.reuse, PT ;  /* 0x000000f20d00720c */ /* 0x080fe40003f66270 */
[----:B------:R-:W-:Y:S01]  /*16df0*/  ISETP.GE.AND P1, PT, R25, R242, PT ;  /* 0x000000f21900720c */ /* 0x000fe20003f26270 */
[----:B------:R-:W-:Y:S01]  /*16e00*/  HMMA.16816.F32.BF16 R84, R8, R14, R84 ;  /* 0x0000000e0854723c */ /* 0x000fe20000041854 */
[CC--:B------:R-:W-:Y:S02]  /*16e10*/  ISETP.GE.OR P4, PT, R3.reuse, R243.reuse, !P4 ;  /* 0x000000f30300720c */ /* 0x0c0fe40006786670 */
[----:B------:R-:W-:Y:S01]  /*16e20*/  ISETP.GE.OR P2, PT, R3, R240, !P2 ;  /* 0x000000f00300720c */ /* 0x000fe20005746670 */
[----:B------:R-:W-:Y:S01]  /*16e30*/  VIADD R3, R17, 0x21 ;  /* 0x0000002111037836 */ /* 0x000fe20000000000 */
[----:B------:R-:W-:-:S02]  /*16e40*/  ISETP.GE.OR P6, PT, R25, R243, !P6 ;  /* 0x000000f31900720c */ /* 0x000fc400077c6670 */
[C---:B------:R-:W-:Y:S02]  /*16e50*/  ISETP.GE.OR P0, PT, R13.reuse, R243, !P0 ;  /* 0x000000f30d00720c */ /* 0x040fe40004706670 */
[-C--:B------:R-:W-:Y:S01]  /*16e60*/  ISETP.GE.OR P3, PT, R13, R240.reuse, !P3 ;  /* 0x000000f00d00720c */ /* 0x080fe20005f66670 */
[----:B------:R-:W-:Y:S01]  /*16e70*/  VIADD R13, R17, 0x20 ;  /* 0x00000020110d7836 */ /* 0x000fe20000000000 */
[----:B------:R-:W-:Y:S02]  /*16e80*/  ISETP.GE.OR P1, PT, R25, R240, !P1 ;  /* 0x000000f01900720c */ /* 0x000fe40004f26670 */
[----:B------:R-:W-:Y:S02]  /*16e90*/  FSEL R26, R45, -INF , !P6 ;  /* 0xff8000002d1a7808 */ /* 0x000fe40007000000 */
[----:B------:R-:W-:Y:S02]  /*16ea0*/  FSEL R4, R68, -INF , !P0 ;  /* 0xff80000044047808 */ /* 0x000fe40004000000 */
[----:B------:R-:W-:-:S02]  /*16eb0*/  FSEL R14, R46, -INF , !P5 ;  /* 0xff8000002e0e7808 */ /* 0x000fc40006800000 */
[----:B------:R-:W-:Y:S02]  /*16ec0*/  FSEL R12, R47, -INF , !P1 ;  /* 0xff8000002f0c7808 */ /* 0x000fe40004800000 */
[C---:B------:R-:W-:Y:S02]  /*16ed0*/  ISETP.GE.AND P6, PT, R3.reuse, R244, PT ;  /* 0x000000f40300720c */ /* 0x040fe40003fc6270 */
[----:B------:R-:W-:Y:S02]  /*16ee0*/  ISETP.GE.AND P0, PT, R3, R242, PT ;  /* 0x000000f20300720c */ /* 0x000fe40003f06270 */
[C---:B------:R-:W-:Y:S02]  /*16ef0*/  ISETP.GE.AND P1, PT, R13.reuse, R244, PT ;  /* 0x000000f40d00720c */ /* 0x040fe40003f26270 */
[----:B------:R-:W-:Y:S02]  /*16f00*/  ISETP.GE.AND P5, PT, R13, R242, PT ;  /* 0x000000f20d00720c */ /* 0x000fe40003fa6270 */
[----:B------:R-:W-:-:S02]  /*16f10*/  ISETP.GE.OR P6, PT, R3, R243, !P6 ;  /* 0x000000f30300720c */ /* 0x000fc400077c6670 */
[-C--:B------:R-:W-:Y:S01]  /*16f20*/  ISETP.GE.OR P0, PT, R3, R240.reuse, !P0 ;  /* 0x000000f00300720c */ /* 0x080fe20004706670 */
[----:B------:R-:W-:Y:S01]  /*16f30*/  VIADD R3, R17, 0x29 ;  /* 0x0000002911037836 */ /* 0x000fe20000000000 */
[C---:B------:R-:W-:Y:S02]  /*16f40*/  ISETP.GE.OR P1, PT, R13.reuse, R243, !P1 ;  /* 0x000000f30d00720c */ /* 0x040fe40004f26670 */
[----:B------:R-:W-:Y:S01]  /*16f50*/  ISETP.GE.OR P5, PT, R13, R240, !P5 ;  /* 0x000000f00d00720c */ /* 0x000fe20006fa6670 */
[----:B------:R-:W-:Y:S01]  /*16f60*/  VIADD R13, R17, 0x28 ;  /* 0x00000028110d7836 */ /* 0x000fe20000000000 */
[----:B-1----:R-:W-:Y:S01]  /*16f70*/  HMMA.16816.F32.BF16 R76, R8, R20, R76 ;  /* 0x00000014084c723c */ /* 0x002fe2000004184c */
[----:B------:R-:W-:Y:S02]  /*16f80*/  FSEL R250, R36, -INF , !P1 ;  /* 0xff80000024fa7808 */ /* 0x000fe40004800000 */
[----:B------:R-:W-:Y:S02]  /*16f90*/  FSEL R16, R69, -INF , !P4 ;  /* 0xff80000045107808 */ /* 0x000fe40006000000 */
[----:B------:R-:W-:-:S02]  /*16fa0*/  ISETP.GE.AND P1, PT, R3, R242, PT ;  /* 0x000000f20300720c */ /* 0x000fc40003f26270 */
[----:B------:R-:W-:Y:S02]  /*16fb0*/  FSEL R20, R70, -INF , !P3 ;  /* 0xff80000046147808 */ /* 0x000fe40005800000 */
[-C--:B------:R-:W-:Y:S02]  /*16fc0*/  ISETP.GE.AND P3, PT, R3, R244.reuse, PT ;  /* 0x000000f40300720c */ /* 0x080fe40003f66270 */
[----:B------:R-:W-:Y:S01]  /*16fd0*/  ISETP.GE.AND P4, PT, R13, R244, PT ;  /* 0x000000f40d00720c */ /* 0x000fe20003f86270 */
[----:B------:R-:W-:Y:S01]  /*16fe0*/  HMMA.16816.F32.BF16 R80, R8, R22, R80 ;  /* 0x000000160850723c */ /* 0x000fe20000041850 */
[CC--:B------:R-:W-:Y:S02]  /*16ff0*/  ISETP.GE.OR P3, PT, R3.reuse, R243.reuse, !P3 ;  /* 0x000000f30300720c */ /* 0x0c0fe40005f66670 */
        /* <DEDUP_REMOVED lines=8> */
[----:B------:R-:W-:Y:S01]  /*17080*/  ISETP.GE.OR P4, PT, R3, R240, !P4 ;  /* 0x000000f00300720c */ /* 0x000fe20006786670 */
[----:B------:R-:W-:-:S02]  /*17090*/  VIADD R3, R17, 0x38 ;  /* 0x0000003811037836 */ /* 0x000fc40000000000 */
[----:B------:R-:W-:Y:S01]  /*170a0*/  VIADD R9, R17, 0x30 ;  /* 0x0000003011097836 */ /* 0x000fe20000000000 */
[----:B------:R-:W-:Y:S02]  /*170b0*/  FSEL R192, R87, -INF , !P1 ;  /* 0xff80000057c07808 */ /* 0x000fe40004800000 */
[----:B------:R-:W-:Y:S02]  /*170c0*/  ISETP.GE.AND P1, PT, R3, R242, PT ;  /* 0x000000f20300720c */ /* 0x000fe40003f26270 */
[----:B------:R-:W-:Y:S02]  /*170d0*/  FSEL R188, R39, -INF , !P0 ;  /* 0xff80000027bc7808 */ /* 0x000fe40004000000 */
[----:B------:R-:W-:Y:S02]  /*170e0*/  ISETP.GE.AND P0, PT, R9, R244, PT ;  /* 0x000000f40900720c */ /* 0x000fe40003f06270 */
[----:B------:R-:W-:Y:S01]  /*170f0*/  ISETP.GE.OR P1, PT, R3, R240, !P1 ;  /* 0x000000f00300720c */ /* 0x000fe20004f26670 */
[----:B------:R-:W-:Y:S01]  /*17100*/  VIADD R17, R17, 0x39 ;  /* 0x0000003911117836 */ /* 0x000fe20000000000 */
[----:B------:R-:W-:-:S02]  /*17110*/  FSEL R24, R71, -INF , !P2 ;  /* 0xff80000047187808 */ /* 0x000fc40005000000 */
[----:B------:R-:W-:Y:S02]  /*17120*/  ISETP.GE.OR P0, PT, R9, R243, !P0 ;  /* 0x000000f30900720c */ /* 0x000fe40004706670 */
[C---:B------:R-:W-:Y:S02]  /*17130*/  ISETP.GE.AND P2, PT, R13.reuse, R242, PT ;  /* 0x000000f20d00720c */ /* 0x040fe40003f46270 */
[----:B------:R-:W-:Y:S02]  /*17140*/  FSEL R184, R82, -INF , !P1 ;  /* 0xff80000052b87808 */ /* 0x000fe40004800000 */
[----:B------:R-:W-:Y:S02]  /*17150*/  ISETP.GT.AND P1, PT, R234, R227, PT ;  /* 0x000000e3ea00720c */ /* 0x000fe40003f24270 */
[----:B------:R-:W-:Y:S02]  /*17160*/  FSEL R196, R76, -INF , !P0 ;  /* 0xff8000004cc47808 */ /* 0x000fe40004000000 */
[----:B------:R-:W-:-:S02]  /*17170*/  ISETP.GE.OR P2, PT, R13, R240, !P2 ;  /* 0x000000f00d00720c */ /* 0x000fc40005746670 */
[----:B------:R-:W-:Y:S02]  /*17180*/  ISETP.GE.AND P0, PT, R17, R242, PT ;  /* 0x000000f21100720c */ /* 0x000fe40003f06270 */
[----:B------:R-:W-:Y:S02]  /*17190*/  FSEL R246, R38, -INF , !P5 ;  /* 0xff80000026f67808 */ /* 0x000fe40006800000 */
[----:B------:R-:W-:Y:S02]  /*171a0*/  FSEL R198, R86, -INF , !P2 ;  /* 0xff80000056c67808 */ /* 0x000fe40005000000 */
[----:B------:R-:W-:Y:S02]  /*171b0*/  FSEL R186, R85, -INF , !P3 ;  /* 0xff80000055ba7808 */ /* 0x000fe40005800000 */
[----:B------:R-:W-:Y:S02]  /*171c0*/  ISETP.GE.OR P0, PT, R17, R240, !P0 ;  /* 0x000000f01100720c */ /* 0x000fe40004706670 */
[----:B------:R-:W-:-:S02]  /*171d0*/  ISETP.GE.AND P5, PT, R9, R242, PT ;  /* 0x000000f20900720c */ /* 0x000fc40003fa6270 */
[-C--:B------:R-:W-:Y:S02]  /*171e0*/  ISETP.GE.AND P3, PT, R3, R244.reuse, PT ;  /* 0x000000f40300720c */ /* 0x080fe40003f66270 */
[----:B------:R-:W-:Y:S02]  /*171f0*/  ISETP.GE.AND P2, PT, R17, R244, PT ;  /* 0x000000f41100720c */ /* 0x000fe40003f46270 */
[----:B------:R-:W-:Y:S01]  /*17200*/  FSEL R178, R83, -INF , !P0 ;  /* 0xff80000053b27808 */ /* 0x000fe20004000000 */
[----:B------:R-:W-:Y:S01]  /*17210*/  BSSY B1, `(.L_x_8074) ;  /* 0x000007c000017945 */ /* 0x000fe20003800000 */
[----:B------:R-:W-:Y:S02]  /*17220*/  ISETP.GE.OR P5, PT, R9, R240, !P5 ;  /* 0x000000f00900720c */ /* 0x000fe40006fa6670 */
[-C--:B------:R-:W-:Y:S02]  /*17230*/  ISETP.GE.OR P3, PT, R3, R243.reuse, !P3 ;  /* 0x000000f30300720c */ /* 0x080fe40005f66670 */
[----:B------:R-:W-:-:S02]  /*17240*/  ISETP.GE.OR P2, PT, R17, R243, !P2 ;  /* 0x000000f31100720c */ /* 0x000fc40005746670 */
        /* <DEDUP_REMOVED lines=43> */
[----:B------:R-:W-:-:S06]  /*17500*/  IMAD.HI.U32 R22, R37, R22, R36 ;  /* 0x0000001625167227 */ /* 0x000fcc00078e0024 */
        /* <DEDUP_REMOVED lines=36> */
[----:B--2---:R-:W-:-:S04]  /*17750*/  IMAD R9, R23, R3, RZ ;  /* 0x0000000317097224 */ /* 0x004fc800078e02ff */
[----:B------:R-:W-:Y:S02]  /*17760*/  IMAD R2, R22, R2, R9 ;  /* 0x0000000216027224 */ /* 0x000fe400078e0209 */
[----:B------:R-:W-:-:S04]  /*17770*/  IMAD.WIDE.U32 R22, R3, R22, R36 ;  /* 0x0000001603167225 */ /* 0x000fc800078e0024 */
[----:B------:R-:W-:Y:S01]  /*17780*/  IMAD.MOV.U32 R9, RZ, RZ, R22 ;  /* 0x000000ffff097224 */ /* 0x000fe200078e0016 */
[----:B------:R-:W-:Y:S01]  /*17790*/  IADD3 R8, R23, R2, RZ ;  /* 0x0000000217087210 */ /* 0x000fe20007ffe0ff */
[----:B------:R-:W-:Y:S05]  /*177a0*/  BRA `(.L_x_8078) ;  /* 0x00000000000c7947 */ /* 0x000fea0003800000 */
.L_x_8077:
[----:B------:R-:W2:Y:S02]  /*177b0*/  LD.E R9, desc[UR6][R18.64+0x38] ;  /* 0x0000380612097980 */ /* 0x000ea4000c101900 */
[----:B--2---:R-:W-:-:S04]  /*177c0*/  LEA R9, -R9, RZ, 0x6 ;  /* 0x000000ff09097211 */ /* 0x004fc800078e31ff */
[----:B------:R-:W-:Y:S02]  /*177d0*/  SHF.R.S32.HI R8, RZ, 0x1f, R9 ;  /* 0x0000001fff087819 */ /* 0x000fe40000011409 */
.L_x_8078:
[----:B------:R-:W-:Y:S05]  /*177e0*/  BSYNC B0 ;  /* 0x0000000000007941 */ /* 0x000fea0003800000 */
.L_x_8076:
        /* <DEDUP_REMOVED lines=30> */
.L_x_8075:
[----:B------:R-:W-:Y:S05]  /*179d0*/  BSYNC B1 ;  /* 0x0000000000017941 */ /* 0x000fea0003800000 */
.L_x_8074:
[----:B------:R-:W2:Y:S01]  /*179e0*/  LD.E R180, desc[UR6][R18.64+0xdc] ;  /* 0x0000dc0612b47980 */ /* 0x000ea2000c101900 */
[----:B------:R-:W-:Y:S02]  /*179f0*/  FMNMX.FTZ R3, R52, R34, !PT ;  /* 0x0000002234037209 */ /* 0x000fe40007810000 */
        /* <DEDUP_REMOVED lines=105> */
[----:B------:R-:W-:Y:S01]  /*18090*/  LDSM.16.MT88.4 R28, [R220+0x11800] ;  /* 0x01180000dc1c783b */ /* 0x000fe20000004200 */
[----:B------:R-:W-:-:S06]  /*180a0*/  FADD.FTZ R174, R175, R174 ;  /* 0x000000aeafae7221 */ /* 0x000fcc0000010000 */
        /* <DEDUP_REMOVED lines=25> */
[----:B------:R-:W5:Y:S01]  /*18240*/  MUFU.EX2 R0, R0 ;  /* 0x0000000000007308 */ /* 0x000f620000000800 */
[C---:B--2---:R-:W-:Y:S06]  /*18250*/  HMMA.16816.F32.BF16 R44, R128.reuse, R48, RZ ;  /* 0x00000030802c723c */ /* 0x044fec00000418ff */
        /* <DEDUP_REMOVED lines=38> */
[C---:B---3--:R-:W-:Y:S06]  /*184c0*/  HMMA.16816.F32.BF16 R124, R128.reuse, R4, RZ ;  /* 0x00000004807c723c */ /* 0x048fec00000418ff */
[----:B------:R-:W-:Y:S01]  /*184d0*/  HMMA.16816.F32.BF16 R128, R128, R6, RZ ;  /* 0x000000068080723c */ /* 0x000fe200000418ff */
[----:B----4-:R-:W-:Y:S01]  /*184e0*/  F2FP.BF16.F32.PACK_AB R4, R32, R165 ;  /* 0x000000a52004723e */ /* 0x010fe200000010ff */
[----:B------:R-:W-:Y:S01]  /*184f0*/  FADD.FTZ R165, R165, R34 ;  /* 0x00000022a5a57221 */ /* 0x000fe20000010000 */
[----:B-1----:R-:W-:Y:S01]  /*18500*/  F2FP.BF16.F32.PACK_AB R5, R16, R35 ;  /* 0x000000231005723e */ /* 0x002fe200000010ff */
[----:B------:R-:W-:-:S02]  /*18510*/  FADD.FTZ R35, R35, R172 ;  /* 0x000000ac23237221 */ /* 0x000fc40000010000 */
[----:B------:R-:W-:Y:S01]  /*18520*/  FADD.FTZ R32, R32, R165 ;  /* 0x000000a520207221 */ /* 0x000fe20000010000 */
[----:B------:R-:W-:Y:S01]  /*18530*/  F2FP.BF16.F32.PACK_AB R6, R2, R33 ;  /* 0x000000210206723e */ /* 0x000fe200000010ff */
[----:B------:R-:W-:Y:S01]  /*18540*/  FADD.FTZ R16, R16, R35 ;  /* 0x0000002310107221 */ /* 0x000fe20000010000 */
[----:B-----5:R-:W-:Y:S01]  /*18550*/  F2FP.BF16.F32.PACK_AB R7, R0, R17 ;  /* 0x000000110007723e */ /* 0x020fe200000010ff */
        /* <DEDUP_REMOVED lines=49> */
[C---:B-1----:R-:W-:Y:S06]  /*18870*/  HMMA.16816.F32.BF16 R124, R4.reuse, R12, R124 ;  /* 0x0000000c047c723c */ /* 0x042fec000004187c */
[----:B------:R-:W-:Y:S01]  /*18880*/  HMMA.16816.F32.BF16 R128, R4, R14, R128 ;  /* 0x0000000e0480723c */ /* 0x000fe20000041880 */
[----:B------:R-:W1:Y:S06]  /*18890*/  LDSM.16.MT88.4 R12, [R216+0x11000] ;  /* 0x01100000d80c783b */ /* 0x000e6c0000004200 */
[----:B--2---:R-:W-:Y:S01]  /*188a0*/  F2FP.BF16.F32.PACK_AB R4, R182, R181 ;  /* 0x000000b5b604723e */ /* 0x004fe200000010ff */
        /* <DEDUP_REMOVED lines=192> */
.L_x_8081:
[----:B-1----:R-:W-:Y:S02]  /*194b0*/  R2UR UR4, R16 ;  /* 0x00000000100472ca */ /* 0x002fe400000e0000 */
[----:B------:R-:W-:-:S13]  /*194c0*/  R2UR UR5, R17 ;  /* 0x00000000110572ca */ /* 0x000fda00000e0000 */
[----:B------:R-:W2:Y:S02]  /*194d0*/  LD.E R0, desc[UR4][R18.64+0x40] ;  /* 0x0000400412007980 */ /* 0x000ea4000c101900 */
[----:B--2---:R-:W-:-:S05]  /*194e0*/  IMAD.U32 R0, R0, -0x40, RZ ;  /* 0xffffffc000007824 */ /* 0x004fca00078e00ff */
[----:B------:R-:W-:Y:S02]  /*194f0*/  SHF.R.S32.HI R5, RZ, 0x1f, R0 ;  /* 0x0000001fff057819 */ /* 0x000fe40000011400 */
.L_x_8082:
[----:B------:R-:W-:Y:S05]  /*19500*/  BSYNC B0 ;  /* 0x0000000000007941 */ /* 0x000fea0003800000 */
.L_x_8080:
        /* <DEDUP_REMOVED lines=72> */
[----:B------:R-:W-:Y:S04]  /*19990*/  LDSM.16.M88.4 R196, [R222] ;  /* 0x00000000dec4783b */ /* 0x000fe80000000200 */
[----:B------:R-:W-:Y:S01]  /*199a0*/  LDSM.16.M88.4 R192, [R213] ;  /* 0x00000000d5c0783b */ /* 0x000fe20000000200 */
[C---:B--2---:R-:W-:Y:S03]  /*199b0*/  HMMA.16816.F32.BF16 R8, R176.reuse, R4, RZ ;  /* 0x00000004b008723c */ /* 0x044fe600000418ff */
[----:B------:R-:W0:Y:S03]  /*199c0*/  LDGDEPBAR ;  /* 0x00000000000079af */ /* 0x000e260000000000 */
[C---:B------:R-:W-:Y:S06]  /*199d0*/  HMMA.16816.F32.BF16 R4, R176.reuse, R6, RZ ;  /* 0x00000006b004723c */ /* 0x040fec00000418ff */
[C---:B-1----:R-:W-:Y:S06]  /*199e0*/  HMMA.16816.F32.BF16 R20, R176.reuse, R12, RZ ;  /* 0x0000000cb014723c */ /* 0x042fec00000418ff */
        /* <DEDUP_REMOVED lines=13> */
[----:B------:R-:W-:Y:S01]  /*19ac0*/  HMMA.16816.F32.BF16 R184, R172, R38, R184 ;  /* 0x00000026acb8723c */ /* 0x000fe200000418b8 */
[----:B------:R-:W4:Y:S05]  /*19ad0*/  LDSM.16.M88.4 R36, [R219+0x9800] ;  /* 0x00980000db24783b */ /* 0x000f2a0000000200 */
[C---:B-1----:R-:W-:Y:S06]  /*19ae0*/  HMMA.16816.F32.BF16 R20, R196.reuse, R32, R20 ;  /* 0x00000020c414723c */ /* 0x042fec0000041814 */
[C---:B------:R-:W-:Y:S01]  /*19af0*/  HMMA.16816.F32.BF16 R12, R196.reuse, R34, R12 ;  /* 0x00000022c40c723c */ /* 0x040fe2000004180c */
[----:B------:R-:W-:Y:S05]  /*19b00*/  LDSM.16.M88.4 R32, [R212+0x1000] ;  /* 0x00100000d420783b */ /* 0x000fea0000000200 */
[C---:B--2---:R-:W-:Y:S06]  /*19b10*/  HMMA.16816.F32.BF16 R188, R196.reuse, R24, R188 ;  /* 0x00000018c4bc723c */ /* 0x044fec00000418bc */
[----:B------:R-:W-:Y:S01]  /*19b20*/  HMMA.16816.F32.BF16 R184, R196, R26, R184 ;  /* 0x0000001ac4b8723c */ /* 0x000fe200000418b8 */
[----:B------:R-:W1:Y:S05]  /*19b30*/  LDSM.16.M88.4 R24, [R221] ;  /* 0x00000000dd18783b */ /* 0x000e6a0000000200 */
[C---:B------:R-:W-:Y:S06]  /*19b40*/  HMMA.16816.F32.BF16 R180, R172.reuse, R192, R180 ;  /* 0x000000c0acb4723c */ /* 0x040fec00000418b4 */
[----:B------:R-:W-:Y:S01]  /*19b50*/  HMMA.16816.F32.BF16 R176, R172, R194, R176 ;  /* 0x000000c2acb0723c */ /* 0x000fe200000418b0 */
[----:B------:R-:W2:Y:S04]  /*19b60*/  LDSM.16.M88.4 R192, [R212] ;  /* 0x00000000d4c0783b */ /* 0x000ea80000000200 */
[----:B------:R-:W2:Y:S01]  /*19b70*/  LDSM.16.M88.4 R172, [R212+0x800] ;  /* 0x00080000d4ac783b */ /* 0x000ea20000000200 */
[C---:B---3--:R-:W-:Y:S06]  /*19b80*/  HMMA.16816.F32.BF16 R8, R196.reuse, R28, R8 ;  /* 0x0000001cc408723c */ /* 0x048fec0000041808 */
[C---:B------:R-:W-:Y:S01]  /*19b90*/  HMMA.16816.F32.BF16 R4, R196.reuse, R30, R4 ;  /* 0x0000001ec404723c */ /* 0x040fe20000041804 */
[----:B------:R-:W3:Y:S05]  /*19ba0*/  LDSM.16.M88.4 R28, [R212+0x1800] ;  /* 0x00180000d41c783b */ /* 0x000eea0000000200 */
        /* <DEDUP_REMOVED lines=19> */
[----:B------:R-:W-:Y:S05]  /*19ce0*/  LDSM.16.M88.4 R36, [R219+0xa800] ;  /* 0x00a80000db24783b */ /* 0x000fea0000000200 */
[C---:B------:R-:W-:Y:S06]  /*19cf0*/  HMMA.16816.F32.BF16 R8, R32.reuse, R196, R8 ;  /* 0x000000c42008723c */ /* 0x040fec0000041808 */
        /* <DEDUP_REMOVED lines=43> */
[----:B------:R-:W-:Y:S05]  /*19fb0*/  LDSM.16.M88.4 R196, [R224+0x4000] ;  /* 0x00400000e0c4783b */ /* 0x000fea0000000200 */
[C---:B--2---:R-:W-:Y:S06]  /*19fc0*/  HMMA.16816.F32.BF16 R180, R32.reuse, R192, R180 ;  /* 0x000000c020b4723c */ /* 0x044fec00000418b4 */
[----:B------:R-:W-:Y:S01]  /*19fd0*/  HMMA.16816.F32.BF16 R176, R32, R194, R176 ;  /* 0x000000c220b0723c */ /* 0x000fe200000418b0 */
[----:B------:R-:W1:Y:S04]  /*19fe0*/  LDSM.16.M88.4 R192, [R225+0xd800] ;  /* 0x00d80000e1c0783b */ /* 0x000e680000000200 */
[----:B------:R-:W-:Y:S01]  /*19ff0*/  LDSM.16.M88.4 R32, [R207] ;  /* 0x00000000cf20783b */ /* 0x000fe20000000200 */
[C---:B----4-:R-:W-:Y:S06]  /*1a000*/  HMMA.16816.F32.BF16 R20, R172.reuse, R28, R20 ;  /* 0x0000001cac14723c */ /* 0x050fec0000041814 */
[C---:B------:R-:W-:Y:S01]  /*1a010*/  HMMA.16816.F32.BF16 R12, R172.reuse, R30, R12 ;  /* 0x0000001eac0c723c */ /* 0x040fe2000004180c */
[----:B------:R-:W2:Y:S05]  /*1a020*/  LDSM.16.M88.4 R28, [R206] ;  /* 0x00000000ce1c783b */ /* 0x000eaa0000000200 */
[C---:B---3--:R-:W-:Y:S06]  /*1a030*/  HMMA.16816.F32.BF16 R8, R172.reuse, R24, R8 ;  /* 0x00000018ac08723c */ /* 0x048fec0000041808 */
[C---:B------:R-:W-:Y:S01]  /*1a040*/  HMMA.16816.F32.BF16 R4, R172.reuse, R26, R4 ;  /* 0x0000001aac04723c */ /* 0x040fe20000041804 */
[----:B------:R-:W3:Y:S05]  /*1a050*/  LDSM.16.M88.4 R24, [R205] ;  /* 0x00000000cd18783b */ /* 0x000eea0000000200 */
[C---:B------:R-:W-:Y:S06]  /*1a060*/  HMMA.16816.F32.BF16 R188, R172.reuse, R36, R188 ;  /* 0x00000024acbc723c */ /* 0x040fec00000418bc */
[C---:B------:R-:W-:Y:S01]  /*1a070*/  HMMA.16816.F32.BF16 R184, R172.reuse, R38, R184 ;  /* 0x00000026acb8723c */ /* 0x040fe200000418b8 */
[----:B------:R-:W4:Y:S05]  /*1a080*/  LDSM.16.M88.4 R36, [R204] ;  /* 0x00000000cc24783b */ /* 0x000f2a0000000200 */
[C---:B-1----:R-:W-:Y:S06]  /*1a090*/  HMMA.16816.F32.BF16 R180, R172.reuse, R192, R180 ;  /* 0x000000c0acb4723c */ /* 0x042fec00000418b4 */
[----:B------:R-:W-:Y:S01]  /*1a0a0*/  HMMA.16816.F32.BF16 R176, R172, R194, R176 ;  /* 0x000000c2acb0723c */ /* 0x000fe200000418b0 */
[----:B------:R-:W-:Y:S04]  /*1a0b0*/  LDSM.16.M88.4 R192, [R219+0xc000] ;  /* 0x00c00000dbc0783b */ /* 0x000fe80000000200 */
[----:B------:R-:W-:Y:S01]  /*1a0c0*/  LDSM.16.M88.4 R172, [R219+0xc800] ;  /* 0x00c80000dbac783b */ /* 0x000fe20000000200 */
[C---:B--2---:R-:W-:Y:S06]  /*1a0d0*/  HMMA.16816.F32.BF16 R8, R196.reuse, R28, R8 ;  /* 0x0000001cc408723c */ /* 0x044fec0000041808 */
[C---:B------:R-:W-:Y:S01]  /*1a0e0*/  HMMA.16816.F32.BF16 R4, R196.reuse, R30, R4 ;  /* 0x0000001ec404723c */ /* 0x040fe20000041804 */
[----:B------:R-:W-:Y:S05]  /*1a0f0*/  LDSM.16.M88.4 R28, [R219+0xd000] ;  /* 0x00d00000db1c783b */ /* 0x000fea0000000200 */
[C---:B---3--:R-:W-:Y:S06]  /*1a100*/  HMMA.16816.F32.BF16 R188, R196.reuse, R24, R188 ;  /* 0x00000018c4bc723c */ /* 0x048fec00000418bc */
[C---:B------:R-:W-:Y:S01]  /*1a110*/  HMMA.16816.F32.BF16 R184, R196.reuse, R26, R184 ;  /* 0x0000001ac4b8723c */ /* 0x040fe200000418b8 */
[----:B------:R-:W1:Y:S05]  /*1a120*/  LDSM.16.M88.4 R24, [R222+0x4000] ;  /* 0x00400000de18783b */ /* 0x000e6a0000000200 */
[C---:B------:R-:W-:Y:S06]  /*1a130*/  HMMA.16816.F32.BF16 R20, R196.reuse, R32, R20 ;  /* 0x00000020c414723c */ /* 0x040fec0000041814 */
[C---:B------:R-:W-:Y:S01]  /*1a140*/  HMMA.16816.F32.BF16 R12, R196.reuse, R34, R12 ;  /* 0x00000022c40c723c */ /* 0x040fe2000004180c */
[----:B------:R-:W2:Y:S05]  /*1a150*/  LDSM.16.M88.4 R32, [R219+0xd800] ;  /* 0x00d80000db20783b */ /* 0x000eaa0000000200 */
[C---:B----4-:R-:W-:Y:S06]  /*1a160*/  HMMA.16816.F32.BF16 R180, R196.reuse, R36, R180 ;  /* 0x00000024c4b4723c */ /* 0x050fec00000418b4 */
        /* <DEDUP_REMOVED lines=18> */
[----:B------:R-:W-:Y:S05]  /*1a290*/  LDSM.16.M88.4 R196, [R225+0xe800] ;  /* 0x00e80000e1c4783b */ /* 0x000fea0000000200 */
        /* <DEDUP_REMOVED lines=8> */
[----:B------:R-:W4:Y:S04]  /*1a320*/  LDSM.16.M88.4 R28, [R203] ;  /* 0x00000000cb1c783b */ /* 0x000f280000000200 */
[----:B------:R-:W-:Y:S01]  /*1a330*/  LDSM.16.M88.4 R172, [R225+0xf800] ;  /* 0x00f80000e1ac783b */ /* 0x000fe20000000200 */
[C---:B--2---:R-:W-:Y:S06]  /*1a340*/  HMMA.16816.F32.BF16 R20, R32.reuse, R24, R20 ;  /* 0x000000182014723c */ /* 0x044fec0000041814 */
[----:B------:R-:W-:Y:S01]  /*1a350*/  HMMA.16816.F32.BF16 R12, R32, R26, R12 ;  /* 0x0000001a200c723c */ /* 0x000fe2000004180c */
[----:B------:R-:W2:Y:S01]  /*1a360*/  LDSM.16.M88.4 R24, [R202] ;  /* 0x00000000ca18783b */ /* 0x000ea20000000200 */
[----:B-1----:R-:W-:-:S04]  /*1a370*/  IMAD.MOV.U32 R2, RZ, RZ, R38 ;  /* 0x000000ffff027224 */ /* 0x002fc800078e0026 */
[C---:B------:R-:W-:Y:S01]  /*1a380*/  HMMA.16816.F32.BF16 R8, R32.reuse, R196, R8 ;  /* 0x000000c42008723c */ /* 0x040fe20000041808 */
[----:B------:R-:W-:Y:S02]  /*1a390*/  IMAD.MOV.U32 R0, RZ, RZ, R39 ;  /* 0x000000ffff007224 */ /* 0x000fe400078e0027 */
[----:B------:R-:W-:Y:S02]  /*1a3a0*/  IMAD.MOV.U32 R170, RZ, RZ, R36 ;  /* 0x000000ffffaa7224 */ /* 0x000fe400078e0024 */
[----:B------:R-:W-:Y:S01]  /*1a3b0*/  IMAD.MOV.U32 R165, RZ, RZ, R37 ;  /* 0x000000ffffa57224 */ /* 0x000fe200078e0025 */
[C---:B------:R-:W-:Y:S01]  /*1a3c0*/  HMMA.16816.F32.BF16 R4, R32.reuse, R198, R4 ;  /* 0x000000c62004723c */ /* 0x040fe20000041804 */
[----:B------:R-:W1:Y:S05]  /*1a3d0*/  LDSM.16.M88.4 R196, [R201] ;  /* 0x00000000c9c4783b */ /* 0x000e6a0000000200 */
[C---:B---3--:R-:W-:Y:S06]  /*1a3e0*/  HMMA.16816.F32.BF16 R188, R32.reuse, R192, R188 ;  /* 0x000000c020bc723c */ /* 0x048fec00000418bc */
[----:B------:R-:W-:Y:S01]  /*1a3f0*/  HMMA.16816.F32.BF16 R184, R32, R194, R184 ;  /* 0x000000c220b8723c */ /* 0x000fe200000418b8 */
[----:B------:R-:W3:Y:S05]  /*1a400*/  LDSM.16.M88.4 R192, [R200] ;  /* 0x00000000c8c0783b */ /* 0x000eea0000000200 */
[C---:B----4-:R-:W-:Y:S06]  /*1a410*/  HMMA.16816.F32.BF16 R20, R36.reuse, R28, R20 ;  /* 0x0000001c2414723c */ /* 0x050fec0000041814 */
[C---:B------:R-:W-:Y:S01]  /*1a420*/  HMMA.16816.F32.BF16 R12, R36.reuse, R30, R12 ;  /* 0x0000001e240c723c */ /* 0x040fe2000004180c */
[----:B------:R-:W-:Y:S05]  /*1a430*/  LDSM.16.M88.4 R28, [R219+0xe800] ;  /* 0x00e80000db1c783b */ /* 0x000fea0000000200 */
[C---:B--2---:R-:W-:Y:S06]  /*1a440*/  HMMA.16816.F32.BF16 R8, R36.reuse, R24, R8 ;  /* 0x000000182408723c */ /* 0x044fec0000041808 */
[C---:B------:R-:W-:Y:S01]  /*1a450*/  HMMA.16816.F32.BF16 R4, R36.reuse, R26, R4 ;  /* 0x0000001a2404723c */ /* 0x040fe20000041804 */
[----:B------:R-:W-:Y:S05]  /*1a460*/  LDSM.16.M88.4 R24, [R219+0xf000] ;  /* 0x00f00000db18783b */ /* 0x000fea0000000200 */
[C---:B-1----:R-:W-:Y:S06]  /*1a470*/  HMMA.16816.F32.BF16 R188, R36.reuse, R196, R188 ;  /* 0x000000c424bc723c */ /* 0x042fec00000418bc */
[----:B------:R-:W-:Y:S01]  /*1a480*/  HMMA.16816.F32.BF16 R184, R36, R198, R184 ;  /* 0x000000c624b8723c */ /* 0x000fe200000418b8 */
[----:B------:R1:W5:Y:S04]  /*1a490*/  LDL.LU.64 R38, [R1+0x8] ;  /* 0x0000080001267983 */ /* 0x0003680000300a00 */
[----:B------:R1:W5:Y:S01]  /*1a4a0*/  LDL.LU.64 R36, [R1] ;  /* 0x0000000001247983 */ /* 0x0003620000300a00 */
[C---:B------:R-:W-:Y:S06]  /*1a4b0*/  HMMA.16816.F32.BF16 R180, R32.reuse, R172, R180 ;  /* 0x000000ac20b4723c */ /* 0x040fec00000418b4 */
[----:B------:R-:W-:Y:S01]  /*1a4c0*/  HMMA.16816.F32.BF16 R176, R32, R174, R176 ;  /* 0x000000ae20b0723c */ /* 0x000fe200000418b0 */
[----:B------:R-:W-:Y:S04]  /*1a4d0*/  LDSM.16.M88.4 R172, [R222+0x6000] ;  /* 0x00600000deac783b */ /* 0x000fe80000000200 */
[----:B------:R-:W2:Y:S01]  /*1a4e0*/  LDSM.16.M88.4 R32, [R219+0xe000] ;  /* 0x00e00000db20783b */ /* 0x000ea20000000200 */
[----:B------:R-:W-:-:S02]  /*1a4f0*/  IMAD.MOV.U32 R196, RZ, RZ, R170 ;  /* 0x000000ffffc47224 */ /* 0x000fc400078e00aa */
[----:B------:R-:W-:Y:S02]  /*1a500*/  IMAD.MOV.U32 R197, RZ, RZ, R165 ;  /* 0x000000ffffc57224 */ /* 0x000fe400078e00a5 */
[----:B------:R-:W-:Y:S02]  /*1a510*/  IMAD.MOV.U32 R198, RZ, RZ, R2 ;  /* 0x000000ffffc67224 */ /* 0x000fe400078e0002 */
[----:B------:R-:W-:Y:S02]  /*1a520*/  IMAD.MOV.U32 R199, RZ, RZ, R0 ;  /* 0x000000ffffc77224 */ /* 0x000fe400078e0000 */
[----:B------:R-:W4:Y:S05]  /*1a530*/  S2R R0, SR_TID.X ;  /* 0x0000000000007919 */ /* 0x000f2a0000002100 */
[C---:B---3--:R-:W-:Y:S06]  /*1a540*/  HMMA.16816.F32.BF16 R180, R196.reuse, R192, R180 ;  /* 0x000000c0c4b4723c */ /* 0x048fec00000418b4 */
[----:B------:R-:W-:Y:S01]  /*1a550*/  HMMA.16816.F32.BF16 R176, R196, R194, R176 ;  /* 0x000000c2c4b0723c */ /* 0x000fe200000418b0 */
[----:B------:R-:W-:Y:S05]  /*1a560*/  LDSM.16.M88.4 R192, [R221+0x6000] ;  /* 0x00600000ddc0783b */ /* 0x000fea0000000200 */
[C---:B--2---:R-:W-:Y:S06]  /*1a570*/  HMMA.16816.F32.BF16 R20, R172.reuse, R32, R20 ;  /* 0x00000020ac14723c */ /* 0x044fec0000041814 */
[C---:B------:R-:W-:Y:S01]  /*1a580*/  HMMA.16816.F32.BF16 R12, R172.reuse, R34, R12 ;  /* 0x00000022ac0c723c */ /* 0x040fe2000004180c */
[----:B------:R-:W2:Y:S05]  /*1a590*/  LDSM.16.M88.4 R32, [R212+0x6000] ;  /* 0x00600000d420783b */ /* 0x000eaa0000000200 */
[C---:B------:R-:W-:Y:S06]  /*1a5a0*/  HMMA.16816.F32.BF16 R8, R172.reuse, R28, R8 ;  /* 0x0000001cac08723c */ /* 0x040fec0000041808 */
[C---:B------:R-:W-:Y:S01]  /*1a5b0*/  HMMA.16816.F32.BF16 R4, R172.reuse, R30, R4 ;  /* 0x0000001eac04723c */ /* 0x040fe20000041804 */
[----:B------:R-:W3:Y:S05]  /*1a5c0*/  LDSM.16.M88.4 R28, [R219+0xf800] ;  /* 0x00f80000db1c783b */ /* 0x000eea0000000200 */
[C---:B------:R-:W-:Y:S06]  /*1a5d0*/  HMMA.16816.F32.BF16 R188, R172.reuse, R24, R188 ;  /* 0x00000018acbc723c */ /* 0x040fec00000418bc */
[----:B------:R-:W-:Y:S01]  /*1a5e0*/  HMMA.16816.F32.BF16 R184, R172, R26, R184 ;  /* 0x0000001aacb8723c */ /* 0x000fe200000418b8 */
[----:B------:R-:W1:Y:S01]  /*1a5f0*/  LDSM.16.M88.4 R24, [R212+0x6800] ;  /* 0x00680000d418783b */ /* 0x000e620000000200 */
[----:B----4-:R-:W-:-:S05]  /*1a600*/  IMAD.SHL.U32 R0, R0, 0x2, RZ ;  /* 0x0000000200007824 */ /* 0x010fca00078e00ff */
[----:B------:R-:W-:Y:S01]  /*1a610*/  LOP3.LUT R165, R0, 0x6, RZ, 0xc0, !PT ;  /* 0x0000000600a57812 */ /* 0x000fe200078ec0ff */
[C---:B--2---:R-:W-:Y:S04]  /*1a620*/  HMMA.16816.F32.BF16 R20, R192.reuse, R32, R20 ;  /* 0x00000020c014723c */ /* 0x044fe80000041814 */
[----:B------:R-:W-:Y:S02]  /*1a630*/  IMAD R165, R234, 0x40, R165 ;  /* 0x00000040eaa57824 */ /* 0x000fe400078e02a5 */
[----:B------:R-:W-:Y:S02]  /*1a640*/  HMMA.16816.F32.BF16 R12, R192, R34, R12 ;  /* 0x00000022c00c723c */ /* 0x000fe4000004180c */
[----:B------:R-:W-:-:S04]  /*1a650*/  VIADD R33, R165, 0x1 ;  /* 0x00000001a5217836 */ /* 0x000fc80000000000 */
[----:B---3--:R-:W-:Y:S01]  /*1a660*/  HMMA.16816.F32.BF16 R180, R172, R28, R180 ;  /* 0x0000001cacb4723c */ /* 0x008fe200000418b4 */
[----:B------:R-:W-:-:S06]  /*1a670*/  ISETP.GE.AND P4, PT, R33, R244, PT ;  /* 0x000000f42100720c */ /* 0x000fcc0003f86270 */
[----:B------:R-:W-:Y:S01]  /*1a680*/  VIADD R29, R165, 0x8 ;  /* 0x00000008a51d7836 */ /* 0x000fe20000000000 */
[----:B------:R-:W-:Y:S02]  /*1a690*/  ISETP.GE.AND P1, PT, R33, R242, PT ;  /* 0x000000f22100720c */ /* 0x000fe40003f26270 */
[-C--:B------:R-:W-:Y:S02]  /*1a6a0*/  ISETP.GE.AND P5, PT, R165, R244.reuse, PT ;  /* 0x000000f4a500720c */ /* 0x080fe40003fa6270 */
[C---:B------:R-:W-:Y:S02]  /*1a6b0*/  ISETP.GE.AND P6, PT, R29.reuse, R244, PT ;  /* 0x000000f41d00720c */ /* 0x040fe40003fc6270 */
[-C--:B------:R-:W-:Y:S02]  /*1a6c0*/  ISETP.GE.AND P3, PT, R29, R242.reuse, PT ;  /* 0x000000f21d00720c */ /* 0x080fe40003f66270 */
[----:B------:R-:W-:Y:S02]  /*1a6d0*/  ISETP.GE.AND P2, PT, R165, R242, PT ;  /* 0x000000f2a500720c */ /* 0x000fe40003f46270 */
[----:B------:R-:W-:-:S02]  /*1a6e0*/  ISETP.GE.OR P4, PT, R33, R243, !P4 ;  /* 0x000000f32100720c */ /* 0x000fc40006786670 */
[-C--:B------:R-:W-:Y:S02]  /*1a6f0*/  ISETP.GE.OR P1, PT, R33, R240.reuse, !P1 ;  /* 0x000000f02100720c */ /* 0x080fe40004f26670 */
[CC--:B------:R-:W-:Y:S01]  /*1a700*/  ISETP.GE.OR P6, PT, R29.reuse, R243.reuse, !P6 ;  /* 0x000000f31d00720c */ /* 0x0c0fe200077c6670 */
[----:B------:R-:W2:Y:S01]  /*1a710*/  LDSM.16.M88.4 R32, [R212+0x7000] ;  /* 0x00700000d420783b */ /* 0x000ea20000000200 */
[-C--:B------:R-:W-:Y:S01]  /*1a720*/  ISETP.GE.OR P3, PT, R29, R240.reuse, !P3 ;  /* 0x000000f01d00720c */ /* 0x080fe20005f66670 */
[C---:B------:R-:W-:Y:S01]  /*1a730*/  VIADD R29, R165.reuse, 0x9 ;  /* 0x00000009a51d7836 */ /* 0x040fe20000000000 */
[C---:B------:R-:W-:Y:S02]  /*1a740*/  ISETP.GE.OR P5, PT, R165.reuse, R243, !P5 ;  /* 0x000000f3a500720c */ /* 0x040fe40006fa6670 */
[----:B------:R-:W-:Y:S01]  /*1a750*/  ISETP.GE.OR P2, PT, R165, R240, !P2 ;  /* 0x000000f0a500720c */ /* 0x000fe20005746670 */
[----:B-1----:R-:W-:Y:S01]  /*1a760*/  HMMA.16816.F32.BF16 R8, R192, R24, R8 ;  /* 0x00000018c008723c */ /* 0x002fe20000041808 */
[----:B------:R-:W-:-:S02]  /*1a770*/  FSEL R171, R20, -INF , !P5 ;  /* 0xff80000014ab7808 */ /* 0x000fc40006800000 */
[----:B------:R-:W-:-:S04]  /*1a780*/  ISETP.GE.AND P5, PT, R29, R244, PT ;  /* 0x000000f41d00720c */ /* 0x000fc80003fa6270 */
[----:B------:R-:W-:Y:S02]  /*1a790*/  FSEL R25, R22, -INF , !P2 ;  /* 0xff80000016197808 */ /* 0x000fe40005000000 */
[C---:B------:R-:W-:Y:S02]  /*1a7a0*/  ISETP.GE.AND P2, PT, R29.reuse, R242, PT ;  /* 0x000000f21d00720c */ /* 0x040fe40003f46270 */
[C---:B------:R-:W-:Y:S02]  /*1a7b0*/  ISETP.GE.OR P5, PT, R29.reuse, R243, !P5 ;  /* 0x000000f31d00720c */ /* 0x040fe40006fa6670 */
[----:B------:R-:W-:Y:S01]  /*1a7c0*/  ISETP.GE.OR P2, PT, R29, R240, !P2 ;  /* 0x000000f01d00720c */ /* 0x000fe20005746670 */
[----:B------:R-:W-:Y:S01]  /*1a7d0*/  HMMA.16816.F32.BF16 R4, R192, R26, R4 ;  /* 0x0000001ac004723c */ /* 0x000fe20000041804 */
[----:B------:R-:W-:Y:S02]  /*1a7e0*/  FSEL R29, R21, -INF , !P4 ;  /* 0xff800000151d7808 */ /* 0x000fe40006000000 */
[----:B------:R-:W-:-:S02]  /*1a7f0*/  FSEL R2, R12, -INF , !P6 ;  /* 0xff8000000c027808 */ /* 0x000fc40007000000 */
[----:B------:R-:W-:Y:S02]  /*1a800*/  FSEL R0, R13, -INF , !P5 ;  /* 0xff8000000d007808 */ /* 0x000fe40006800000 */
[----:B------:R-:W-:Y:S02]  /*1a810*/  FSEL R27, R14, -INF , !P3 ;  /* 0xff8000000e1b7808 */ /* 0x000fe40005800000 */
[----:B------:R-:W-:Y:S02]  /*1a820*/  FSEL R21, R15, -INF , !P2 ;  /* 0xff8000000f157808 */ /* 0x000fe40005000000 */
[----:B------:R-:W1:Y:S01]  /*1a830*/  LDSM.16.M88.4 R12, [R212+0x7800] ;  /* 0x00780000d40c783b */ /* 0x000e620000000200 */
[----:B------:R-:W-:Y:S01]  /*1a840*/  VIADD R197, R165, 0x10 ;  /* 0x00000010a5c57836 */ /* 0x000fe20000000000 */
[----:B------:R-:W-:Y:S01]  /*1a850*/  FSEL R23, R23, -INF , !P1 ;  /* 0xff80000017177808 */ /* 0x000fe20004800000 */
[----:B------:R-:W-:Y:S01]  /*1a860*/  VIADD R199, R165, 0x11 ;  /* 0x00000011a5c77836 */ /* 0x000fe20000000000 */
[----:B------:R-:W-:Y:S01]  /*1a870*/  HMMA.16816.F32.BF16 R176, R172, R30, R176 ;  /* 0x0000001eacb0723c */ /* 0x000fe200000418b0 */
[----:B------:R-:W-:-:S04]  /*1a880*/  DEPBAR.LE SB0, 0x0 ;  /* 0x000080000000791a */ /* 0x000fc80000000000 */
[C---:B------:R-:W-:Y:S02]  /*1a890*/  ISETP.GE.AND P4, PT, R197.reuse, R244, PT ;  /* 0x000000f4c500720c */ /* 0x040fe40003f86270 */
[C---:B------:R-:W-:Y:S02]  /*1a8a0*/  ISETP.GE.AND P1, PT, R197.reuse, R242, PT ;  /* 0x000000f2c500720c */ /* 0x040fe40003f26270 */
[C---:B------:R-:W-:Y:S02]  /*1a8b0*/  ISETP.GE.OR P4, PT, R197.reuse, R243, !P4 ;  /* 0x000000f3c500720c */ /* 0x040fe40006786670 */
[----:B------:R-:W-:Y:S01]  /*1a8c0*/  ISETP.GE.OR P1, PT, R197, R240, !P1 ;  /* 0x000000f0c500720c */ /* 0x000fe20004f26670 */
[----:B------:R-:W-:Y:S01]  /*1a8d0*/  VIADD R197, R165, 0x18 ;  /* 0x00000018a5c57836 */ /* 0x000fe20000000000 */
[C---:B------:R-:W-:Y:S01]  /*1a8e0*/  ISETP.GE.AND P6, PT, R199.reuse, R244, PT ;  /* 0x000000f4c700720c */ /* 0x040fe20003fc6270 */
[----:B--2---:R-:W-:Y:S01]  /*1a8f0*/  HMMA.16816.F32.BF16 R188, R192, R32, R188 ;  /* 0x00000020c0bc723c */ /* 0x004fe200000418bc */
[----:B------:R-:W-:-:S02]  /*1a900*/  ISETP.GE.AND P3, PT, R199, R242, PT ;  /* 0x000000f2c700720c */ /* 0x000fc40003f66270 */
[----:B------:R-:W-:Y:S02]  /*1a910*/  ISETP.GE.OR P6, PT, R199, R243, !P6 ;  /* 0x000000f3c700720c */ /* 0x000fe400077c6670 */
[----:B------:R-:W-:Y:S02]  /*1a920*/  ISETP.GE.AND P5, PT, R197, R244, PT ;  /* 0x000000f4c500720c */ /* 0x000fe40003fa6270 */
[----:B------:R-:W-:Y:S01]  /*1a930*/  VIADD R33, R165, 0x19 ;  /* 0x00000019a5217836 */ /* 0x000fe20000000000 */
[----:B------:R-:W-:Y:S01]  /*1a940*/  ISETP.GE.AND P2, PT, R197, R242, PT ;  /* 0x000000f2c500720c */ /* 0x000fe20003f46270 */
[----:B------:R-:W-:Y:S01]  /*1a950*/  HMMA.16816.F32.BF16 R184, R192, R34, R184 ;  /* 0x00000022c0b8723c */ /* 0x000fe200000418b8 */
[----:B------:R-:W-:Y:S02]  /*1a960*/  ISETP.GE.OR P3, PT, R199, R240, !P3 ;  /* 0x000000f0c700720c */ /* 0x000fe40005f66670 */
[----:B------:R-:W-:Y:S02]  /*1a970*/  FSEL R248, R8, -INF , !P4 ;  /* 0xff80000008f87808 */ /* 0x000fe40006000000 */
[----:B------:R-:W-:-:S02]  /*1a980*/  FSEL R252, R10, -INF , !P1 ;  /* 0xff8000000afc7808 */ /* 0x000fc40004800000 */
[----:B------:R-:W-:Y:S01]  /*1a990*/  FSEL R199, R9, -INF , !P6 ;  /* 0xff80000009c77808 */ /* 0x000fe20007000000 */
[----:B------:R-:W-:Y:S01]  /*1a9a0*/  VIADD R9, R165, 0x21 ;  /* 0x00000021a5097836 */ /* 0x000fe20000000000 */
[CC--:B------:R-:W-:Y:S02]  /*1a9b0*/  ISETP.GE.OR P5, PT, R197.reuse, R243.reuse, !P5 ;  /* 0x000000f3c500720c */ /* 0x0c0fe40006fa6670 */
[----:B------:R-:W-:Y:S02]  /*1a9c0*/  ISETP.GE.OR P2, PT, R197, R240, !P2 ;  /* 0x000000f0c500720c */ /* 0x000fe40005746670 */
[C---:B------:R-:W-:Y:S02]  /*1a9d0*/  ISETP.GE.AND P4, PT, R33.reuse, R244, PT ;  /* 0x000000f42100720c */ /* 0x040fe40003f86270 */
[C---:B------:R-:W-:Y:S02]  /*1a9e0*/  ISETP.GE.AND P1, PT, R33.reuse, R242, PT ;  /* 0x000000f22100720c */ /* 0x040fe40003f26270 */
[----:B------:R-:W-:-:S02]  /*1a9f0*/  ISETP.GE.OR P4, PT, R33, R243, !P4 ;  /* 0x000000f32100720c */ /* 0x000fc40006786670 */
[----:B------:R-:W-:Y:S01]  /*1aa00*/  ISETP.GE.OR P1, PT, R33, R240, !P1 ;  /* 0x000000f02100720c */ /* 0x000fe20004f26670 */
[----:B------:R-:W-:Y:S01]  /*1aa10*/  VIADD R33, R165, 0x20 ;  /* 0x00000020a5217836 */ /* 0x000fe20000000000 */
[----:B------:R-:W-:Y:S02]  /*1aa20*/  FSEL R250, R4, -INF , !P5 ;  /* 0xff80000004fa7808 */ /* 0x000fe40006800000 */
[----:B------:R-:W-:Y:S02]  /*1aa30*/  FSEL R22, R6, -INF , !P2 ;  /* 0xff80000006167808 */ /* 0x000fe40005000000 */
[C---:B------:R-:W-:Y:S02]  /*1aa40*/  ISETP.GE.AND P5, PT, R9.reuse, R244, PT ;  /* 0x000000f40900720c */ /* 0x040fe40003fa6270 */
[----:B------:R-:W-:Y:S01]  /*1aa50*/  ISETP.GE.AND P2, PT, R9, R242, PT ;  /* 0x000000f20900720c */ /* 0x000fe20003f46270 */
[----:B-1----:R-:W-:Y:S01]  /*1aa60*/  HMMA.16816.F32.BF16 R180, R192, R12, R180 ;  /* 0x0000000cc0b4723c */ /* 0x002fe200000418b4 */
[----:B------:R-:W-:-:S02]  /*1aa70*/  FSEL R251, R11, -INF , !P3 ;  /* 0xff8000000bfb7808 */ /* 0x000fc40005800000 */
[CC--:B------:R-:W-:Y:S02]  /*1aa80*/  ISETP.GE.OR P5, PT, R9.reuse, R243.reuse, !P5 ;  /* 0x000000f30900720c */ /* 0x0c0fe40006fa6670 */
[----:B------:R-:W-:Y:S01]  /*1aa90*/  ISETP.GE.OR P2, PT, R9, R240, !P2 ;  /* 0x000000f00900720c */ /* 0x000fe20005746670 */
[----:B------:R-:W-:Y:S01]  /*1aaa0*/  VIADD R9, R165, 0x28 ;  /* 0x00000028a5097836 */ /* 0x000fe20000000000 */
[C---:B------:R-:W-:Y:S02]  /*1aab0*/  ISETP.GE.AND P6, PT, R33.reuse, R244, PT ;  /* 0x000000f42100720c */ /* 0x040fe40003fc6270 */
[----:B------:R-:W-:Y:S02]  /*1aac0*/  ISETP.GE.AND P3, PT, R33, R242, PT ;  /* 0x000000f22100720c */ /* 0x000fe40003f66270 */
[----:B------:R-:W-:Y:S01]  /*1aad0*/  FSEL R245, R5, -INF , !P4 ;  /* 0xff80000005f57808 */ /* 0x000fe20006000000 */
[----:B------:R-:W-:Y:S01]  /*1aae0*/  VIADD R5, R165, 0x29 ;  /* 0x00000029a5057836 */ /* 0x000fe20000000000 */
[----:B------:R-:W-:-:S02]  /*1aaf0*/  ISETP.GE.OR P6, PT, R33, R243, !P6 ;  /* 0x000000f32100720c */ /* 0x000fc400077c6670 */
[----:B------:R-:W-:Y:S02]  /*1ab00*/  ISETP.GE.OR P3, PT, R33, R240, !P3 ;  /* 0x000000f02100720c */ /* 0x000fe40005f66670 */
[----:B------:R-:W-:Y:S02]  /*1ab10*/  FSEL R20, R7, -INF , !P1 ;  /* 0xff80000007147808 */ /* 0x000fe40004800000 */
[-C--:B------:R-:W-:Y:S01]  /*1ab20*/  ISETP.GE.AND P1, PT, R9, R244.reuse, PT ;  /* 0x000000f40900720c */ /* 0x080fe20003f26270 */
[----:B------:R-:W-:Y:S01]  /*1ab30*/  VIADD R7, R165, 0x31 ;  /* 0x00000031a5077836 */ /* 0x000fe20000000000 */
[----:B------:R-:W-:Y:S02]  /*1ab40*/  FSEL R24, R188, -INF , !P6 ;  /* 0xff800000bc187808 */ /* 0x000fe40007000000 */
[----:B------:R-:W-:Y:S02]  /*1ab50*/  FSEL R173, R190, -INF , !P3 ;  /* 0xff800000bead7808 */ /* 0x000fe40005800000 */
[----:B------:R-:W-:-:S02]  /*1ab60*/  ISETP.GE.AND P6, PT, R5, R244, PT ;  /* 0x000000f40500720c */ /* 0x000fc40003fc6270 */
[----:B------:R-:W-:Y:S02]  /*1ab70*/  ISETP.GE.AND P3, PT, R5, R242, PT ;  /* 0x000000f20500720c */ /* 0x000fe40003f66270 */
[-C--:B------:R-:W-:Y:S01]  /*1ab80*/  ISETP.GE.OR P1, PT, R9, R243.reuse, !P1 ;  /* 0x000000f30900720c */ /* 0x080fe20004f26670 */
[----:B------:R-:W-:Y:S01]  /*1ab90*/  HMMA.16816.F32.BF16 R176, R192, R14, R176 ;  /* 0x0000000ec0b0723c */ /* 0x000fe200000418b0 */
[----:B------:R-:W-:Y:S01]  /*1aba0*/  BAR.SYNC.DEFER_BLOCKING 0x0 ;  /* 0x0000000000007b1d */ /* 0x000fe20000010000 */
[C---:B------:R-:W-:Y:S02]  /*1abb0*/  ISETP.GE.OR P6, PT, R5.reuse, R243, !P6 ;  /* 0x000000f30500720c */ /* 0x040fe400077c6670 */
[----:B------:R-:W-:Y:S01]  /*1abc0*/  ISETP.GE.OR P3, PT, R5, R240, !P3 ;  /* 0x000000f00500720c */ /* 0x000fe20005f66670 */
[----:B------:R-:W-:Y:S01]  /*1abd0*/  VIADD R5, R165, 0x30 ;  /* 0x00000030a5057836 */ /* 0x000fe20000000000 */
[----:B------:R-:W-:Y:S02]  /*1abe0*/  FSEL R246, R184, -INF , !P1 ;  /* 0xff800000b8f67808 */ /* 0x000fe40004800000 */
[----:B------:R-:W-:-:S02]  /*1abf0*/  ISETP.GE.AND P1, PT, R7, R244, PT ;  /* 0x000000f40700720c */ /* 0x000fc40003f26270 */
[----:B------:R-:W-:Y:S02]  /*1ac00*/  FSEL R28, R189, -INF , !P5 ;  /* 0xff800000bd1c7808 */ /* 0x000fe40006800000 */
[----:B------:R-:W-:Y:S02]  /*1ac10*/  FSEL R172, R191, -INF , !P2 ;  /* 0xff800000bfac7808 */ /* 0x000fe40005000000 */
[----:B------:R-:W-:Y:S02]  /*1ac20*/  ISETP.GE.OR P1, PT, R7, R243, !P1 ;  /* 0x000000f30700720c */ /* 0x000fe40004f26670 */
[C---:B------:R-:W-:Y:S02]  /*1ac30*/  ISETP.GE.AND P5, PT, R5.reuse, R244, PT ;  /* 0x000000f40500720c */ /* 0x040fe40003fa6270 */
[-C--:B------:R-:W-:Y:S02]  /*1ac40*/  ISETP.GE.AND P2, PT, R5, R242.reuse, PT ;  /* 0x000000f20500720c */ /* 0x080fe40003f46270 */
[----:B------:R-:W-:-:S02]  /*1ac50*/  ISETP.GE.AND P4, PT, R9, R242, PT ;  /* 0x000000f20900720c */ /* 0x000fc40003f86270 */
[----:B------:R-:W-:Y:S02]  /*1ac60*/  FSEL R198, R181, -INF , !P1 ;  /* 0xff800000b5c67808 */ /* 0x000fe40004800000 */
[C---:B------:R-:W-:Y:S02]  /*1ac70*/  ISETP.GE.OR P5, PT, R5.reuse, R243, !P5 ;  /* 0x000000f30500720c */ /* 0x040fe40006fa6670 */
[-C--:B------:R-:W-:Y:S01]  /*1ac80*/  ISETP.GE.OR P2, PT, R5, R240.reuse, !P2 ;  /* 0x000000f00500720c */ /* 0x080fe20005746670 */
[C---:B------:R-:W-:Y:S01]  /*1ac90*/  VIADD R5, R165.reuse, 0x38 ;  /* 0x00000038a5057836 */ /* 0x040fe20000000000 */
[----:B------:R-:W-:Y:S01]  /*1aca0*/  ISETP.GT.AND P1, PT, R234, R227, PT ;  /* 0x000000e3ea00720c */ /* 0x000fe20003f24270 */
[----:B------:R-:W-:Y:S01]  /*1acb0*/  VIADD R165, R165, 0x39 ;  /* 0x00000039a5a57836 */ /* 0x000fe20000000000 */
[----:B------:R-:W-:Y:S02]  /*1acc0*/  ISETP.GE.OR P4, PT, R9, R240, !P4 ;  /* 0x000000f00900720c */ /* 0x000fe40006786670 */
[----:B------:R-:W-:-:S02]  /*1acd0*/  FSEL R170, R185, -INF , !P6 ;  /* 0xff800000b9aa7808 */ /* 0x000fc40007000000 */
[----:B------:R-:W-:Y:S02]  /*1ace0*/  FSEL R175, R186, -INF , !P4 ;  /* 0xff800000baaf7808 */ /* 0x000fe40006000000 */
[----:B------:R-:W-:Y:S02]  /*1acf0*/  FSEL R174, R187, -INF , !P3 ;  /* 0xff800000bbae7808 */ /* 0x000fe40005800000 */
[----:B------:R-:W-:Y:S02]  /*1ad00*/  FSEL R197, R180, -INF , !P5 ;  /* 0xff800000b4c57808 */ /* 0x000fe40006800000 */
[----:B------:R-:W-:Y:S02]  /*1ad10*/  FSEL R195, R182, -INF , !P2 ;  /* 0xff800000b6c37808 */ /* 0x000fe40005000000 */
        /* <DEDUP_REMOVED lines=11> */
[----:B------:R-:W-:Y:S02]  /*1add0*/  FSEL R191, R183, -INF , !P4 ;  /* 0xff800000b7bf7808 */ /* 0x000fe40006000000 */
[----:B------:R-:W-:Y:S02]  /*1ade0*/  FSEL R196, R176, -INF , !P6 ;  /* 0xff800000b0c47808 */ /* 0x000fe40007000000 */
        /* <DEDUP_REMOVED lines=47> */
[----:B------:R-:W-:-:S11]  /*1b0e0*/  ISETP.GE.U32.AND P5, PT, R5, R8, PT ;  /* 0x000000080500720c */ /* 0x000fd60003fa6070 */
[----:B------:R-:W-:Y:S02]  /*1b0f0*/  @P6 VIADD R11, R11, 0x1 ;  /* 0x000000010b0b6836 */ /* 0x000fe40000000000 */
[----:B------:R-:W-:Y:S02]  /*1b100*/  @P5 IADD3 R9, R9, 0x1, RZ ;  /* 0x0000000109095810 */ /* 0x000fe40007ffe0ff */
[----:B------:R-:W-:-:S03]  /*1b110*/  @!P3 IMAD.MOV R11, RZ, RZ, -R11 ;  /* 0x000000ffff0bb224 */ /* 0x000fc600078e0a0b */
[----:B------:R-:W-:Y:S02]  /*1b120*/  @!P0 IMAD.MOV R9, RZ, RZ, -R9 ;  /* 0x000000ffff098224 */ /* 0x000fe400078e0a09 */
[C---:B------:R-:W-:Y:S02]  /*1b130*/  SEL R7, R6.reuse, R11, !P2 ;  /* 0x0000000b06077207 */ /* 0x040fe40005000000 */
[----:B------:R-:W2:Y:S01]  /*1b140*/  LD.E.64 R10, desc[UR10][R18.64+0x20] ;  /* 0x0000200a120a7980 */ /* 0x000ea2000c101b00 */
[----:B------:R-:W-:Y:S02]  /*1b150*/  SEL R6, R6, R9, !P2 ;  /* 0x0000000906067207 */ /* 0x000fe40005000000 */
[C-C-:B------:R-:W-:Y:S01]  /*1b160*/  IMAD.WIDE R30, R7.reuse, 0x4, R236.reuse ;  /* 0x00000004071e7825 */ /* 0x140fe200078e02ec */
[----:B------:R-:W3:Y:S03]  /*1b170*/  LD.E.64 R8, desc[UR4][R18.64+0x38] ;  /* 0x0000380412087980 */ /* 0x000ee6000c101b00 */
        /* <DEDUP_REMOVED lines=8> */
[----:B----4-:R-:W-:Y:S02]  /*1b200*/  IMAD.IADD R5, R4, 0x1, -R5 ;  /* 0x0000000104057824 */ /* 0x010fe400078e0a05 */
[----:B------:R-:W-:Y:S02]  /*1b210*/  IMAD R6, R8, R7, R6 ;  /* 0x0000000708067224 */ /* 0x000fe400078e0206 */
[----:B--2---:R-:W-:Y:S01]  /*1b220*/  IMAD R7, R11, R5, RZ ;  /* 0x000000050b077224 */ /* 0x004fe200078e02ff */
[----:B------:R-:W-:Y:S01]  /*1b230*/  SHF.R.S32.HI R4, RZ, 0x1f, R5 ;  /* 0x0000001fff047819 */ /* 0x000fe20000011405 */
[----:B------:R-:W-:-:S04]  /*1b240*/  IMAD.IADD R13, R13, 0x1, R6 ;  /* 0x000000010d0d7824 */ /* 0x000fc800078e0206 */
[----:B------:R-:W-:Y:S02]  /*1b250*/  IMAD R4, R10, R4, R7 ;  /* 0x000000040a047224 */ /* 0x000fe400078e0207 */
[----:B------:R-:W-:-:S04]  /*1b260*/  IMAD.WIDE.U32 R10, R5, R10, R12 ;  /* 0x0000000a050a7225 */ /* 0x000fc800078e000c */
[----:B------:R-:W-:Y:S01]  /*1b270*/  IMAD.MOV.U32 R5, RZ, RZ, R10 ;  /* 0x000000ffff057224 */ /* 0x000fe200078e000a */
[----:B------:R-:W-:Y:S01]  /*1b280*/  IADD3 R4, R11, R4, RZ ;  /* 0x000000040b047210 */ /* 0x000fe20007ffe0ff */
[----:B------:R-:W-:Y:S05]  /*1b290*/  BRA `(.L_x_8087) ;  /* 0x0000000000147947 */ /* 0x000fea0003800000 */
.L_x_8086:
[----:B------:R-:W-:Y:S02]  /*1b2a0*/  R2UR UR4, R16 ;  /* 0x00000000100472ca */ /* 0x000fe400000e0000 */
[----:B------:R-:W-:-:S13]  /*1b2b0*/  R2UR UR5, R17 ;  /* 0x00000000110572ca */ /* 0x000fda00000e0000 */
[----:B------:R-:W2:Y:S02]  /*1b2c0*/  LD.E R5, desc[UR4][R18.64+0x38] ;  /* 0x0000380412057980 */ /* 0x000ea4000c101900 */
[----:B--2---:R-:W-:-:S05]  /*1b2d0*/  IMAD.U32 R5, R5, -0x40, RZ ;  /* 0xffffffc005057824 */ /* 0x004fca00078e00ff */
[----:B------:R-:W-:Y:S02]  /*1b2e0*/  SHF.R.S32.HI R4, RZ, 0x1f, R5 ;  /* 0x0000001fff047819 */ /* 0x000fe40000011405 */
.L_x_8087:
[----:B------:R-:W-:Y:S05]  /*1b2f0*/  BSYNC B0 ;  /* 0x0000000000007941 */ /* 0x000fea0003800000 */
.L_x_8085:
        /* <DEDUP_REMOVED lines=54> */
.L_x_8084:
[----:B------:R-:W-:Y:S05]  /*1b660*/  BSYNC B1 ;  /* 0x0000000000017941 */ /* 0x000fea0003800000 */
.L_x_8083:
[----:B------:R-:W-:Y:S01]  /*1b670*/  R2UR UR4, R16 ;  /* 0x00000000100472ca */ /* 0x000fe200000e0000 */
[----:B------:R-:W-:Y:S01]  /*1b680*/  LDSM.16.MT88.4 R32, [R216+0x10000] ;  /* 0x01000000d820783b */ /* 0x000fe20000004200 */
[----:B------:R-:W-:Y:S02]  /*1b690*/  R2UR UR5, R17 ;  /* 0x00000000110572ca */ /* 0x000fe400000e0000 */
[----:B------:R-:W-:Y:S01]  /*1b6a0*/  FMNMX.FTZ R4, R164, R171, !PT ;  /* 0x000000aba4047209 */ /* 0x000fe20007810000 */
[----:B-1----:R-:W-:Y:S01]  /*1b6b0*/  LDSM.16.MT88.4 R8, [R220+0x10000] ;  /* 0x01000000dc08783b */ /* 0x002fe20000004200 */
[----:B------:R-:W-:Y:S02]  /*1b6c0*/  MOV R179, R24 ;  /* 0x0000001800b37202 */ /* 0x000fe40000000f00 */
[----:B------:R-:W-:Y:S02]  /*1b6d0*/  MOV R180, R22 ;  /* 0x0000001600b47202 */ /* 0x000fe40000000f00 */
[----:B------:R-:W-:-:S02]  /*1b6e0*/  MOV R178, R28 ;  /* 0x0000001c00b27202 */ /* 0x000fc40000000f00 */
[----:B------:R-:W-:Y:S02]  /*1b6f0*/  MOV R181, R20 ;  /* 0x0000001400b57202 */ /* 0x000fe40000000f00 */
[----:B------:R-:W-:Y:S01]  /*1b700*/  MOV R177, R246 ;  /* 0x000000f600b17202 */ /* 0x000fe20000000f00 */
[----:B------:R1:W2:Y:S01]  /*1b710*/  LD.E R193, desc[UR4][R18.64+0xdc] ;  /* 0x0000dc0412c17980 */ /* 0x0002a2000c101900 */
        /* <DEDUP_REMOVED lines=8> */
[----:B------:R-:W-:-:S04]  /*1b7a0*/  FMNMX.FTZ R5, R199, R6, !PT ;  /* 0x00000006c7057209 */ /* 0x000fc80007810000 */
[----:B------:R-:W-:Y:S02]  /*1b7b0*/  FMNMX.FTZ R6, R250, R5, !PT ;  /* 0x00000005fa067209 */ /* 0x000fe40007810000 */
[----:B------:R-:W-:Y:S01]  /*1b7c0*/  FMNMX.FTZ R5, R21, R4, !PT ;  /* 0x0000000415057209 */ /* 0x000fe20007810000 */
[----:B-1----:R-:W-:Y:S03]  /*1b7d0*/  LDSM.16.MT88.4 R16, [R218+0x10000] ;  /* 0x01000000da10783b */ /* 0x002fe60000004200 */
        /* <DEDUP_REMOVED lines=18> */
[----:B------:R-:W-:-:S04]  /*1b900*/  FMNMX.FTZ R7, R191, R4, !PT ;  /* 0x00000004bf077209 */ /* 0x000fc80007810000 */
[----:B------:R-:W-:-:S04]  /*1b910*/  FMNMX.FTZ R4, R190, R7, !PT ;  /* 0x00000007be047209 */ /* 0x000fc80007810000 */
[----:B------:R-:W-:Y:S01]  /*1b920*/  FMNMX.FTZ R7, R189, R4, !PT ;  /* 0x00000004bd077209 */ /* 0x000fe20007810000 */
        /* <DEDUP_REMOVED lines=10> */
[----:B------:R-:W-:Y:S02]  /*1b9d0*/  FSEL R5, R186, RZ, P2 ;  /* 0x000000ffba057208 */ /* 0x000fe40001000000 */
[----:B------:R-:W-:-:S03]  /*1b9e0*/  FSEL R6, R185, RZ, P0 ;  /* 0x000000ffb9067208 */ /* 0x000fc60000000000 */
[----:B------:R-:W-:Y:S02]  /*1b9f0*/  FADD.FTZ R4, R164, -R5 ;  /* 0x80000005a4047221 */ /* 0x000fe40000010000 */
[----:B------:R-:W-:Y:S01]  /*1ba00*/  FADD.FTZ R6, R3, -R6 ;  /* 0x8000000603067221 */ /* 0x000fe20000010000 */
[C---:B--2---:R-:W-:Y:S01]  /*1ba10*/  FMUL.FTZ R246, R193.reuse, R186 ;  /* 0x000000bac1f67220 */ /* 0x044fe20000410000 */
[----:B------:R-:W-:-:S04]  /*1ba20*/  FMUL.FTZ R192, R193, R185 ;  /* 0x000000b9c1c07220 */ /* 0x000fc80000410000 */
[----:B------:R-:W-:Y:S02]  /*1ba30*/  FSEL R246, R246, RZ, P2 ;  /* 0x000000fff6f67208 */ /* 0x000fe40001000000 */
[----:B------:R-:W-:Y:S01]  /*1ba40*/  FSEL R192, R192, RZ, P0 ;  /* 0x000000ffc0c07208 */ /* 0x000fe20000000000 */
[C---:B------:R-:W-:Y:S01]  /*1ba50*/  FMUL.FTZ R164, R193.reuse, R4 ;  /* 0x00000004c1a47220 */ /* 0x040fe20000410000 */
[----:B------:R-:W-:Y:S01]  /*1ba60*/  FMUL.FTZ R3, R193, R6 ;  /* 0x00000006c1037220 */ /* 0x000fe20000410000 */
        /* <DEDUP_REMOVED lines=8> */
[----:B------:R-:W1:Y:S01]  /*1baf0*/  LDSM.16.MT88.4 R24, [R217+0x10000] ;  /* 0x01000000d918783b */ /* 0x000e620000004200 */
[----:B------:R-:W2:Y:S08]  /*1bb00*/  MUFU.EX2 R164, R164 ;  /* 0x000000a400a47308 */ /* 0x000eb00000000800 */
[----:B------:R-:W3:Y:S08]  /*1bb10*/  MUFU.EX2 R3, R3 ;  /* 0x0000000300037308 */ /* 0x000ef00000000800 */
[----:B------:R-:W-:Y:S08]  /*1bb20*/  MUFU.EX2 R188, R188 ;  /* 0x000000bc00bc7308 */ /* 0x000ff00000000800 */
[----:B------:R-:W4:Y:S08]  /*1bb30*/  MUFU.EX2 R171, R171 ;  /* 0x000000ab00ab7308 */ /* 0x000f300000000800 */
[----:B------:R-:W-:Y:S08]  /*1bb40*/  MUFU.EX2 R184, R184 ;  /* 0x000000b800b87308 */ /* 0x000ff00000000800 */
[----:B------:R-:W-:Y:S08]  /*1bb50*/  MUFU.EX2 R165, R165 ;  /* 0x000000a500a57308 */ /* 0x000ff00000000800 */
[----:B------:R-:W-:Y:S08]  /*1bb60*/  MUFU.EX2 R170, R170 ;  /* 0x000000aa00aa7308 */ /* 0x000ff00000000800 */
[----:B------:R-:W1:Y:S08]  /*1bb70*/  MUFU.EX2 R2, R2 ;  /* 0x0000000200027308 */ /* 0x000e700000000800 */
[----:B------:R-:W-:Y:S08]  /*1bb80*/  MUFU.EX2 R0, R0 ;  /* 0x0000000000007308 */ /* 0x000ff00000000800 */
[----:B------:R-:W1:Y:S01]  /*1bb90*/  MUFU.EX2 R187, R187 ;  /* 0x000000bb00bb7308 */ /* 0x000e620000000800 */
[-C--:B--2---:R-:W-:Y:S01]  /*1bba0*/  FMUL.FTZ R20, R152, R164.reuse ;  /* 0x000000a498147220 */ /* 0x084fe20000410000 */
[----:B------:R-:W-:Y:S01]  /*1bbb0*/  FMUL.FTZ R21, R153, R164 ;  /* 0x000000a499157220 */ /* 0x000fe20000410000 */
[-C--:B---3--:R-:W-:Y:S01]  /*1bbc0*/  FMUL.FTZ R22, R154, R3.reuse ;  /* 0x000000039a167220 */ /* 0x088fe20000410000 */
[-C--:B------:R-:W-:Y:S01]  /*1bbd0*/  FMUL.FTZ R23, R155, R3.reuse ;  /* 0x000000039b177220 */ /* 0x080fe20000410000 */
[----:B----4-:R-:W-:Y:S01]  /*1bbe0*/  F2FP.BF16.F32.PACK_AB R4, R171, R188 ;  /* 0x000000bcab04723e */ /* 0x010fe200000010ff */
[----:B------:R-:W2:Y:S01]  /*1bbf0*/  LDSM.16.MT88.4 R152, [R220+0x12000] ;  /* 0x01200000dc98783b */ /* 0x000ea20000004200 */
[----:B-1----:R-:W-:Y:S01]  /*1bc00*/  F2FP.BF16.F32.PACK_AB R5, R2, R170 ;  /* 0x000000aa0205723e */ /* 0x002fe200000010ff */
[----:B------:R-:W-:Y:S01]  /*1bc10*/  FMUL.FTZ R148, R148, R164 ;  /* 0x000000a494947220 */ /* 0x000fe20000410000 */
[----:B------:R-:W-:Y:S01]  /*1bc20*/  F2FP.BF16.F32.PACK_AB R6, R165, R184 ;  /* 0x000000b8a506723e */ /* 0x000fe200000010ff */
[----:B------:R-:W-:Y:S01]  /*1bc30*/  FMUL.FTZ R149, R149, R164 ;  /* 0x000000a495957220 */ /* 0x000fe20000410000 */
[-C--:B------:R-:W-:Y:S01]  /*1bc40*/  FMUL.FTZ R150, R150, R3.reuse ;  /* 0x0000000396967220 */ /* 0x080fe20000410000 */
[----:B------:R-:W-:Y:S01]  /*1bc50*/  FMUL.FTZ R151, R151, R3 ;  /* 0x0000000397977220 */ /* 0x000fe20000410000 */
[----:B------:R-:W-:-:S07]  /*1bc60*/  F2FP.BF16.F32.PACK_AB R7, R187, R0 ;  /* 0x00000000bb07723e */ /* 0x000fce00000010ff */
[C---:B------:R-:W-:Y:S06]  /*1bc70*/  HMMA.16816.F32.BF16 R20, R4.reuse, R16, R20 ;  /* 0x000000100414723c */ /* 0x040fec0000041814 */
        /* <DEDUP_REMOVED lines=10> */
[----:B------:R-:W3:Y:S02]  /*1bd20*/  LDSM.16.MT88.4 R144, [R217+0x12000] ;  /* 0x01200000d990783b */ /* 0x000ee40000004200 */
[C---:B------:R-:W-:Y:S06]  /*1bd30*/  HMMA.16816.F32.BF16 R28, R4.reuse, R24, R28 ;  /* 0x00000018041c723c */ /* 0x040fec000004181c */
[----:B------:R-:W-:Y:S07]  /*1bd40*/  HMMA.16816.F32.BF16 R24, R4, R26, R140 ;  /* 0x0000001a0418723c */ /* 0x000fee000004188c */
[-C--:B------:R-:W-:Y:S01]  /*1bd50*/  FMUL.FTZ R140, R136, R164.reuse ;  /* 0x000000a4888c7220 */ /* 0x080fe20000410000 */
[-C--:B------:R-:W-:Y:S01]  /*1bd60*/  FMUL.FTZ R141, R137, R164.reuse ;  /* 0x000000a4898d7220 */ /* 0x080fe20000410000 */
[-C--:B------:R-:W-:Y:S01]  /*1bd70*/  FMUL.FTZ R142, R138, R3.reuse ;  /* 0x000000038a8e7220 */ /* 0x080fe20000410000 */
[-C--:B------:R-:W-:Y:S01]  /*1bd80*/  FMUL.FTZ R143, R139, R3.reuse ;  /* 0x000000038b8f7220 */ /* 0x080fe20000410000 */
[-C--:B------:R-:W-:Y:S01]  /*1bd90*/  FMUL.FTZ R136, R132, R164.reuse ;  /* 0x000000a484887220 */ /* 0x080fe20000410000 */
[----:B------:R-:W-:Y:S01]  /*1bda0*/  FMUL.FTZ R137, R133, R164 ;  /* 0x000000a485897220 */ /* 0x000fe20000410000 */
[-C--:B------:R-:W-:Y:S01]  /*1bdb0*/  FMUL.FTZ R138, R134, R3.reuse ;  /* 0x00000003868a7220 */ /* 0x080fe20000410000 */
[----:B------:R-:W-:-:S03]  /*1bdc0*/  FMUL.FTZ R139, R135, R3 ;  /* 0x00000003878b7220 */ /* 0x000fc60000410000 */
[C---:B------:R-:W-:Y:S01]  /*1bdd0*/  HMMA.16816.F32.BF16 R132, R4.reuse, R32, R140 ;  /* 0x000000200484723c */ /* 0x040fe2000004188c */
[----:B------:R-:W4:Y:S05]  /*1bde0*/  LDSM.16.MT88.4 R140, [R216+0x12000] ;  /* 0x01200000d88c783b */ /* 0x000f2a0000004200 */
[----:B------:R-:W-:Y:S07]  /*1bdf0*/  HMMA.16816.F32.BF16 R32, R4, R34, R136 ;  /* 0x000000220420723c */ /* 0x000fee0000041888 */
[-C--:B-----5:R-:W-:Y:S01]  /*1be00*/  FMUL.FTZ R136, R36, R164.reuse ;  /* 0x000000a424887220 */ /* 0x0a0fe20000410000 */
[-C--:B------:R-:W-:Y:S01]  /*1be10*/  FMUL.FTZ R137, R37, R164.reuse ;  /* 0x000000a425897220 */ /* 0x080fe20000410000 */
[-C--:B------:R-:W-:Y:S01]  /*1be20*/  FMUL.FTZ R138, R38, R3.reuse ;  /* 0x00000003268a7220 */ /* 0x080fe20000410000 */
[-C--:B------:R-:W-:Y:S01]  /*1be30*/  FMUL.FTZ R139, R39, R3.reuse ;  /* 0x00000003278b7220 */ /* 0x080fe20000410000 */
[-C--:B------:R-:W-:Y:S01]  /*1be40*/  FMUL.FTZ R36, R40, R164.reuse ;  /* 0x000000a428247220 */ /* 0x080fe20000410000 */
[----:B------:R-:W-:Y:S01]  /*1be50*/  FMUL.FTZ R37, R41, R164 ;  /* 0x000000a429257220 */ /* 0x000fe20000410000 */
[-C--:B------:R-:W-:Y:S01]  /*1be60*/  FMUL.FTZ R38, R42, R3.reuse ;  /* 0x000000032a267220 */ /* 0x080fe20000410000 */
[----:B------:R-:W-:-:S03]  /*1be70*/  FMUL.FTZ R39, R43, R3 ;  /* 0x000000032b277220 */ /* 0x000fc60000410000 */
[----:B--2---:R-:W-:Y:S07]  /*1be80*/  HMMA.16816.F32.BF16 R40, R4, R152, R136 ;  /* 0x000000980428723c */ /* 0x004fee0000041888 */
        /* <DEDUP_REMOVED lines=8> */
[C---:B-1----:R-:W-:Y:S01]  /*1bf10*/  HMMA.16816.F32.BF16 R48, R4.reuse, R148, R136 ;  /* 0x000000940430723c */ /* 0x042fe20000041888 */
[----:B------:R-:W1:Y:S05]  /*1bf20*/  LDSM.16.MT88.4 R136, [R220+0x14000] ;  /* 0x01400000dc88783b */ /* 0x000e6a0000004200 */
[----:B------:R-:W-:Y:S01]  /*1bf30*/  HMMA.16816.F32.BF16 R44, R4, R150, R44 ;  /* 0x00000096042c723c */ /* 0x000fe2000004182c */
[-C--:B------:R-:W-:Y:S01]  /*1bf40*/  FMUL.FTZ R148, R52, R164.reuse ;  /* 0x000000a434947220 */ /* 0x080fe20000410000 */
[-C--:B------:R-:W-:Y:S01]  /*1bf50*/  FMUL.FTZ R149, R53, R164.reuse ;  /* 0x000000a435957220 */ /* 0x080fe20000410000 */
[-C--:B------:R-:W-:Y:S01]  /*1bf60*/  FMUL.FTZ R52, R56, R164.reuse ;  /* 0x000000a438347220 */ /* 0x080fe20000410000 */
[----:B------:R-:W-:-:S03]  /*1bf70*/  FMUL.FTZ R53, R57, R164 ;  /* 0x000000a439357220 */ /* 0x000fc60000410000 */
[-C--:B------:R-:W-:Y:S01]  /*1bf80*/  FMUL.FTZ R150, R54, R3.reuse ;  /* 0x0000000336967220 */ /* 0x080fe20000410000 */
[-C--:B------:R-:W-:Y:S01]  /*1bf90*/  FMUL.FTZ R151, R55, R3.reuse ;  /* 0x0000000337977220 */ /* 0x080fe20000410000 */
[-C--:B------:R-:W-:Y:S01]  /*1bfa0*/  FMUL.FTZ R54, R58, R3.reuse ;  /* 0x000000033a367220 */ /* 0x080fe20000410000 */
[----:B------:R-:W-:-:S05]  /*1bfb0*/  FMUL.FTZ R55, R59, R3 ;  /* 0x000000033b377220 */ /* 0x000fca0000410000 */
[C---:B---3--:R-:W-:Y:S06]  /*1bfc0*/  HMMA.16816.F32.BF16 R56, R4.reuse, R144, R148 ;  /* 0x000000900438723c */ /* 0x048fec0000041894 */
[----:B------:R-:W-:Y:S01]  /*1bfd0*/  HMMA.16816.F32.BF16 R52, R4, R146, R52 ;  /* 0x000000920434723c */ /* 0x000fe20000041834 */
[----:B------:R-:W2:Y:S01]  /*1bfe0*/  LDSM.16.MT88.4 R144, [R218+0x14000] ;  /* 0x01400000da90783b */ /* 0x000ea20000004200 */
        /* <DEDUP_REMOVED lines=8> */
[C---:B----4-:R-:W-:Y:S06]  /*1c070*/  HMMA.16816.F32.BF16 R64, R4.reuse, R140, R148 ;  /* 0x0000008c0440723c */ /* 0x050fec0000041894 */
[----:B------:R-:W-:Y:S01]  /*1c080*/  HMMA.16816.F32.BF16 R60, R4, R142, R60 ;  /* 0x0000008e043c723c */ /* 0x000fe2000004183c */
[----:B------:R-:W3:Y:S01]  /*1c090*/  LDSM.16.MT88.4 R140, [R217+0x14000] ;  /* 0x01400000d98c783b */ /* 0x000ee20000004200 */
        /* <DEDUP_REMOVED lines=8> */
[C---:B-1----:R-:W-:Y:S07]  /*1c120*/  HMMA.16816.F32.BF16 R72, R4.reuse, R136, R148 ;  /* 0x000000880448723c */ /* 0x042fee0000041894 */
        /* <DEDUP_REMOVED lines=9> */
[----:B------:R-:W1:Y:S05]  /*1c1c0*/  LDSM.16.MT88.4 R136, [R216+0x14000] ;  /* 0x01400000d888783b */ /* 0x000e6a0000004200 */
[C---:B--2---:R-:W-:Y:S06]  /*1c1d0*/  HMMA.16816.F32.BF16 R80, R4.reuse, R144, R148 ;  /* 0x000000900450723c */ /* 0x044fec0000041894 */
        /* <DEDUP_REMOVED lines=14> */
[C---:B---3--:R-:W-:Y:S06]  /*1c2c0*/  HMMA.16816.F32.BF16 R84, R4.reuse, R140, R84 ;  /* 0x0000008c0454723c */ /* 0x048fec0000041854 */
[----:B------:R-:W-:Y:S01]  /*1c2d0*/  HMMA.16816.F32.BF16 R92, R4, R142, R148 ;  /* 0x0000008e045c723c */ /* 0x000fe20000041894 */
[----:B------:R-:W3:Y:S01]  /*1c2e0*/  LDSM.16.MT88.4 R140, [R218+0x16000] ;  /* 0x01600000da8c783b */ /* 0x000ee20000004200 */
[-C--:B------:R-:W-:Y:S01]  /*1c2f0*/  FMUL.FTZ R104, R104, R164.reuse ;  /* 0x000000a468687220 */ /* 0x080fe20000410000 */
[----:B------:R-:W-:Y:S01]  /*1c300*/  FMUL.FTZ R105, R105, R164 ;  /* 0x000000a469697220 */ /* 0x000fe20000410000 */
[-C--:B------:R-:W-:Y:S01]  /*1c310*/  FMUL.FTZ R106, R106, R3.reuse ;  /* 0x000000036a6a7220 */ /* 0x080fe20000410000 */
[----:B------:R-:W-:-:S02]  /*1c320*/  FMUL.FTZ R107, R107, R3 ;  /* 0x000000036b6b7220 */ /* 0x000fc40000410000 */
        /* <DEDUP_REMOVED lines=8> */
[C---:B-1----:R-:W-:Y:S06]  /*1c3b0*/  HMMA.16816.F32.BF16 R88, R4.reuse, R136, R88 ;  /* 0x000000880458723c */ /* 0x042fec0000041858 */
[C---:B------:R-:W-:Y:S01]  /*1c3c0*/  HMMA.16816.F32.BF16 R100, R4.reuse, R138, R148 ;  /* 0x0000008a0464723c */ /* 0x040fe20000041894 */
[----:B------:R-:W1:Y:S05]  /*1c3d0*/  LDSM.16.MT88.4 R136, [R217+0x16000] ;  /* 0x01600000d988783b */ /* 0x000e6a0000004200 */
[----:B--2---:R-:W-:Y:S01]  /*1c3e0*/  HMMA.16816.F32.BF16 R96, R4, R144, R96 ;  /* 0x000000900460723c */ /* 0x004fe20000041860 */
[----:B------:R-:W-:-:S05]  /*1c3f0*/  FMUL.FTZ R148, R108, R164 ;  /* 0x000000a46c947220 */ /* 0x000fca0000410000 */
[----:B------:R-:W-:Y:S01]  /*1c400*/  HMMA.16816.F32.BF16 R104, R4, R146, R104 ;  /* 0x000000920468723c */ /* 0x000fe20000041868 */
[----:B------:R-:W2:Y:S01]  /*1c410*/  LDSM.16.MT88.4 R144, [R216+0x16000] ;  /* 0x01600000d890783b */ /* 0x000ea20000004200 */
[-C--:B------:R-:W-:Y:S01]  /*1c420*/  FMUL.FTZ R149, R109, R164.reuse ;  /* 0x000000a46d957220 */ /* 0x080fe20000410000 */
[-C--:B------:R-:W-:Y:S01]  /*1c430*/  FMUL.FTZ R150, R110, R3.reuse ;  /* 0x000000036e967220 */ /* 0x080fe20000410000 */
[-C--:B------:R-:W-:Y:S01]  /*1c440*/  FMUL.FTZ R151, R111, R3.reuse ;  /* 0x000000036f977220 */ /* 0x080fe20000410000 */
[-C--:B------:R-:W-:Y:S01]  /*1c450*/  FMUL.FTZ R108, R112, R164.reuse ;  /* 0x000000a4706c7220 */ /* 0x080fe20000410000 */
[----:B------:R-:W-:Y:S01]  /*1c460*/  FMUL.FTZ R109, R113, R164 ;  /* 0x000000a4716d7220 */ /* 0x000fe20000410000 */
[-C--:B------:R-:W-:Y:S01]  /*1c470*/  FMUL.FTZ R110, R114, R3.reuse ;  /* 0x00000003726e7220 */ /* 0x080fe20000410000 */
[----:B------:R-:W-:-:S03]  /*1c480*/  FMUL.FTZ R111, R115, R3 ;  /* 0x00000003736f7220 */ /* 0x000fc60000410000 */
[----:B---3--:R-:W-:Y:S01]  /*1c490*/  HMMA.16816.F32.BF16 R112, R4, R140, R148 ;  /* 0x0000008c0470723c */ /* 0x008fe20000041894 */
[----:B------:R-:W-:-:S05]  /*1c4a0*/  FFMA.FTZ R152, R248, R193, -R246 ;  /* 0x000000c1f8987223 */ /* 0x000fca00000108f6 */
[C---:B------:R-:W-:Y:S01]  /*1c4b0*/  HMMA.16816.F32.BF16 R108, R4.reuse, R142, R108 ;  /* 0x0000008e046c723c */ /* 0x040fe2000004186c */
[----:B------:R-:W3:Y:S01]  /*1c4c0*/  LDSM.16.MT88.4 R140, [R220+0x10800] ;  /* 0x01080000dc8c783b */ /* 0x000ee20000004200 */
[--C-:B------:R-:W-:Y:S02]  /*1c4d0*/  FFMA.FTZ R248, R199, R193, -R246.reuse ;  /* 0x000000c1c7f87223 */ /* 0x100fe400000108f6 */
        /* <DEDUP_REMOVED lines=9> */
[-CC-:B------:R-:W-:Y:S01]  /*1c570*/  FFMA.FTZ R250, R250, R193.reuse, -R246.reuse ;  /* 0x000000c1fafa7223 */ /* 0x180fe200000108f6 */
[-C--:B------:R-:W-:Y:S01]  /*1c580*/  FFMA.FTZ R245, R245, R193.reuse, -R246 ;  /* 0x000000c1f5f57223 */ /* 0x080fe200000108f6 */
[-CC-:B------:R-:W-:Y:S01]  /*1c590*/  FFMA.FTZ R150, R180, R193.reuse, -R192.reuse ;  /* 0x000000c1b4967223 */ /* 0x180fe200000108c0 */
[-CC-:B----4-:R-:W-:Y:S01]  /*1c5a0*/  FFMA.FTZ R152, R252, R193.reuse, -R192.reuse ;  /* 0x000000c1fc987223 */ /* 0x190fe200000108c0 */
[--C-:B------:R-:W-:Y:S01]  /*1c5b0*/  FFMA.FTZ R252, R251, R193, -R192.reuse ;  /* 0x000000c1fbfc7223 */ /* 0x100fe200000108c0 */
[----:B------:R-:W4:Y:S01]  /*1c5c0*/  MUFU.EX2 R248, R248 ;  /* 0x000000f800f87308 */ /* 0x000f220000000800 */
[C---:B------:R-:W-:Y:S01]  /*1c5d0*/  HMMA.16816.F32.BF16 R12, R4.reuse, R8, R12 ;  /* 0x00000008040c723c */ /* 0x040fe2000004180c */
[-C--:B------:R-:W-:Y:S01]  /*1c5e0*/  FMUL.FTZ R148, R120, R164.reuse ;  /* 0x000000a478947220 */ /* 0x080fe20000410000 */
[-C--:B------:R-:W-:Y:S01]  /*1c5f0*/  FMUL.FTZ R149, R121, R164.reuse ;  /* 0x000000a479957220 */ /* 0x080fe20000410000 */
[-C--:B------:R-:W-:Y:S01]  /*1c600*/  FMUL.FTZ R151, R123, R3.reuse ;  /* 0x000000037b977220 */ /* 0x080fe20000410000 */
[-C--:B------:R-:W-:Y:S01]  /*1c610*/  FMUL.FTZ R116, R116, R164.reuse ;  /* 0x000000a474747220 */ /* 0x080fe20000410000 */
[-C--:B------:R-:W-:Y:S01]  /*1c620*/  FMUL.FTZ R117, R117, R164.reuse ;  /* 0x000000a475757220 */ /* 0x080fe20000410000 */
[-C--:B------:R-:W-:Y:S01]  /*1c630*/  FMUL.FTZ R118, R118, R3.reuse ;  /* 0x0000000376767220 */ /* 0x080fe20000410000 */
[----:B------:R1:W-:Y:S01]  /*1c640*/  MUFU.EX2 R251, R152 ;  /* 0x0000009800fb7308 */ /* 0x0003e20000000800 */
[C---:B------:R-:W-:Y:S01]  /*1c650*/  HMMA.16816.F32.BF16 R8, R4.reuse, R10, R156 ;  /* 0x0000000a0408723c */ /* 0x040fe2000004189c */
[-C--:B------:R-:W-:Y:S01]  /*1c660*/  FMUL.FTZ R119, R119, R3.reuse ;  /* 0x0000000377777220 */ /* 0x080fe20000410000 */
[-C--:B------:R-:W-:Y:S01]  /*1c670*/  FMUL.FTZ R120, R124, R164.reuse ;  /* 0x000000a47c787220 */ /* 0x080fe20000410000 */
[-C--:B------:R-:W-:Y:S01]  /*1c680*/  FMUL.FTZ R121, R125, R164.reuse ;  /* 0x000000a47d797220 */ /* 0x080fe20000410000 */
[-C--:B------:R-:W-:Y:S01]  /*1c690*/  FMUL.FTZ R128, R128, R164.reuse ;  /* 0x000000a480807220 */ /* 0x080fe20000410000 */
[----:B------:R-:W-:Y:S01]  /*1c6a0*/  FMUL.FTZ R129, R129, R164 ;  /* 0x000000a481817220 */ /* 0x000fe20000410000 */
[-C--:B------:R-:W-:Y:S01]  /*1c6b0*/  FMUL.FTZ R130, R130, R3.reuse ;  /* 0x0000000382827220 */ /* 0x080fe20000410000 */
[----:B------:R-:W-:Y:S01]  /*1c6c0*/  MUFU.EX2 R250, R250 ;  /* 0x000000fa00fa7308 */ /* 0x000fe20000000800 */
[-C--:B------:R-:W-:Y:S01]  /*1c6d0*/  FMUL.FTZ R123, R127, R3.reuse ;  /* 0x000000037f7b7220 */ /* 0x080fe20000410000 */
[----:B------:R-:W-:Y:S01]  /*1c6e0*/  FMUL.FTZ R131, R131, R3 ;  /* 0x0000000383837220 */ /* 0x000fe20000410000 */
[C---:B------:R-:W-:Y:S01]  /*1c6f0*/  HMMA.16816.F32.BF16 R36, R4.reuse, R154, R36 ;  /* 0x0000009a0424723c */ /* 0x040fe20000041824 */
[----:B------:R-:W-:Y:S04]  /*1c700*/  LDSM.16.MT88.4 R156, [R217+0x10800] ;  /* 0x01080000d99c783b */ /* 0x000fe80000004200 */
[----:B------:R-:W-:Y:S01]  /*1c710*/  LDSM.16.MT88.4 R160, [R218+0x10800] ;  /* 0x01080000daa0783b */ /* 0x000fe20000004200 */
[----:B-1----:R-:W-:Y:S01]  /*1c720*/  FFMA.FTZ R152, R181, R193, -R192 ;  /* 0x000000c1b5987223 */ /* 0x002fe200000108c0 */
[----:B------:R-:W-:Y:S08]  /*1c730*/  MUFU.EX2 R245, R245 ;  /* 0x000000f500f57308 */ /* 0x000ff00000000800 */
[----:B------:R-:W1:Y:S08]  /*1c740*/  MUFU.EX2 R252, R252 ;  /* 0x000000fc00fc7308 */ /* 0x000e700000000800 */
[----:B------:R2:W-:Y:S08]  /*1c750*/  MUFU.EX2 R180, R150 ;  /* 0x0000009600b47308 */ /* 0x0005f00000000800 */
[----:B------:R3:W1:Y:S01]  /*1c760*/  MUFU.EX2 R181, R152 ;  /* 0x0000009800b57308 */ /* 0x0006620000000800 */
[----:B------:R-:W-:Y:S01]  /*1c770*/  HMMA.16816.F32.BF16 R116, R4, R136, R116 ;  /* 0x000000880474723c */ /* 0x000fe20000041874 */
[-C--:B--2---:R-:W-:Y:S01]  /*1c780*/  FMUL.FTZ R150, R122, R3.reuse ;  /* 0x000000037a967220 */ /* 0x084fe20000410000 */
[----:B------:R-:W-:-:S06]  /*1c790*/  FMUL.FTZ R122, R126, R3 ;  /* 0x000000037e7a7220 */ /* 0x000fcc0000410000 */
[C---:B------:R-:W-:Y:S01]  /*1c7a0*/  HMMA.16816.F32.BF16 R124, R4.reuse, R138, R148 ;  /* 0x0000008a047c723c */ /* 0x040fe20000041894 */
[----:B----4-:R-:W-:Y:S01]  /*1c7b0*/  F2FP.BF16.F32.PACK_AB R136, R248, R199 ;  /* 0x000000c7f888723e */ /* 0x010fe200000010ff */
[----:B---3--:R-:W2:Y:S04]  /*1c7c0*/  LDSM.16.MT88.4 R152, [R216+0x10800] ;  /* 0x01080000d898783b */ /* 0x008ea80000004200 */
[C---:B------:R-:W-:Y:S01]  /*1c7d0*/  HMMA.16816.F32.BF16 R120, R4.reuse, R144, R120 ;  /* 0x000000900478723c */ /* 0x040fe20000041878 */
[----:B-1----:R-:W-:Y:S01]  /*1c7e0*/  F2FP.BF16.F32.PACK_AB R137, R252, R251 ;  /* 0x000000fbfc89723e */ /* 0x002fe200000010ff */
[----:B------:R-:W-:Y:S04]  /*1c7f0*/  LDSM.16.MT88.4 R148, [R220+0x12800] ;  /* 0x01280000dc94783b */ /* 0x000fe80000004200 */
[----:B------:R-:W-:Y:S01]  /*1c800*/  HMMA.16816.F32.BF16 R4, R4, R146, R128 ;  /* 0x000000920404723c */ /* 0x000fe20000041880 */
[----:B------:R-:W1:Y:S01]  /*1c810*/  LDSM.16.MT88.4 R144, [R218+0x12800] ;  /* 0x01280000da90783b */ /* 0x000e620000004200 */
[----:B------:R-:W-:-:S02]  /*1c820*/  F2FP.BF16.F32.PACK_AB R138, R245, R250 ;  /* 0x000000faf58a723e */ /* 0x000fc400000010ff */
[----:B------:R-:W-:Y:S01]  /*1c830*/  F2FP.BF16.F32.PACK_AB R139, R181, R180 ;  /* 0x000000b4b58b723e */ /* 0x000fe200000010ff */
[----:B------:R-:W-:Y:S06]  /*1c840*/  LDSM.16.MT88.4 R128, [R216+0x12800] ;  /* 0x01280000d880783b */ /* 0x000fec0000004200 */
        /* <DEDUP_REMOVED lines=18> */
[C---:B-1----:R-:W-:Y:S07]  /*1c970*/  HMMA.16816.F32.BF16 R84, R136.reuse, R144, R84 ;  /* 0x000000908854723c */ /* 0x042fee0000041854 */
[-C--:B------:R-:W-:Y:S01]  /*1c980*/  FFMA.FTZ R144, R179, R193.reuse, -R246 ;  /* 0x000000c1b3907223 */ /* 0x080fe200000108f6 */
[C---:B------:R-:W-:Y:S03]  /*1c990*/  HMMA.16816.F32.BF16 R68, R136.reuse, R154, R68 ;  /* 0x0000009a8844723c */ /* 0x040fe60000041844 */
[----:B------:R1:W-:Y:S03]  /*1c9a0*/  MUFU.EX2 R154, R144 ;  /* 0x00000090009a7308 */ /* 0x0003e60000000800 */
[C---:B------:R-:W-:Y:S06]  /*1c9b0*/  HMMA.16816.F32.BF16 R92, R136.reuse, R146, R92 ;  /* 0x00000092885c723c */ /* 0x040fec000004185c */
[C---:B--2---:R-:W-:Y:S01]  /*1c9c0*/  HMMA.16816.F32.BF16 R80, R136.reuse, R148, R80 ;  /* 0x000000948850723c */ /* 0x044fe20000041850 */
[----:B-1----:R-:W1:Y:S05]  /*1c9d0*/  LDSM.16.MT88.4 R144, [R217+0x16800] ;  /* 0x01680000d990783b */ /* 0x002e6a0000004200 */
[C---:B------:R-:W-:Y:S01]  /*1c9e0*/  HMMA.16816.F32.BF16 R76, R136.reuse, R150, R76 ;  /* 0x00000096884c723c */ /* 0x040fe2000004184c */
[----:B------:R-:W2:Y:S05]  /*1c9f0*/  LDSM.16.MT88.4 R148, [R218+0x16800] ;  /* 0x01680000da94783b */ /* 0x000eaa0000004200 */
[C---:B---3--:R-:W-:Y:S06]  /*1ca00*/  HMMA.16816.F32.BF16 R88, R136.reuse, R140, R88 ;  /* 0x0000008c8858723c */ /* 0x048fec0000041858 */
[C---:B------:R-:W-:Y:S01]  /*1ca10*/  HMMA.16816.F32.BF16 R100, R136.reuse, R142, R100 ;  /* 0x0000008e8864723c */ /* 0x040fe20000041864 */
[----:B------:R-:W3:Y:S05]  /*1ca20*/  LDSM.16.MT88.4 R140, [R216+0x16800] ;  /* 0x01680000d88c783b */ /* 0x000eea0000004200 */
[C---:B------:R-:W-:Y:S06]  /*1ca30*/  HMMA.16816.F32.BF16 R28, R136.reuse, R156, R28 ;  /* 0x0000009c881c723c */ /* 0x040fec000004181c */
[----:B------:R-:W-:Y:S01]  /*1ca40*/  HMMA.16816.F32.BF16 R24, R136, R158, R24 ;  /* 0x0000009e8818723c */ /* 0x000fe20000041818 */
[----:B------:R-:W3:Y:S01]  /*1ca50*/  LDSM.16.MT88.4 R156, [R220+0x11000] ;  /* 0x01100000dc9c783b */ /* 0x000ee20000004200 */
[-CC-:B------:R-:W-:Y:S01]  /*1ca60*/  FFMA.FTZ R175, R175, R193.reuse, -R192.reuse ;  /* 0x000000c1afaf7223 */ /* 0x180fe200000108c0 */
[----:B------:R-:W-:-:S03]  /*1ca70*/  FFMA.FTZ R174, R174, R193, -R192 ;  /* 0x000000c1aeae7223 */ /* 0x000fc600000108c0 */
[----:B------:R-:W-:Y:S01]  /*1ca80*/  HMMA.16816.F32.BF16 R72, R136, R152, R72 ;  /* 0x000000988848723c */ /* 0x000fe20000041848 */
[----:B------:R-:W-:-:S05]  /*1ca90*/  FFMA.FTZ R173, R173, R193, -R192 ;  /* 0x000000c1adad7223 */ /* 0x000fca00000108c0 */
[----:B----4-:R-:W-:Y:S01]  /*1caa0*/  HMMA.16816.F32.BF16 R96, R136, R128, R96 ;  /* 0x000000808860723c */ /* 0x010fe20000041860 */
[-CC-:B------:R-:W-:Y:S01]  /*1cab0*/  FFMA.FTZ R153, R177, R193.reuse, -R246.reuse ;  /* 0x000000c1b1997223 */ /* 0x180fe200000108f6 */
[-C--:B------:R-:W-:Y:S01]  /*1cac0*/  FFMA.FTZ R152, R178, R193.reuse, -R246 ;  /* 0x000000c1b2987223 */ /* 0x080fe200000108f6 */
[----:B------:R-:W-:-:S04]  /*1cad0*/  FFMA.FTZ R172, R172, R193, -R192 ;  /* 0x000000c1acac7223 */ /* 0x000fc800000108c0 */
[----:B------:R-:W-:Y:S01]  /*1cae0*/  FFMA.FTZ R128, R176, R193, -R246 ;  /* 0x000000c1b0807223 */ /* 0x000fe200000108f6 */
[C---:B------:R-:W-:Y:S01]  /*1caf0*/  HMMA.16816.F32.BF16 R20, R136.reuse, R160, R20 ;  /* 0x000000a08814723c */ /* 0x040fe20000041814 */
[----:B------:R-:W-:Y:S01]  /*1cb00*/  MUFU.EX2 R155, R153 ;  /* 0x00000099009b7308 */ /* 0x000fe20000000800 */
[----:B------:R-:W-:Y:S07]  /*1cb10*/  LDSM.16.MT88.4 R176, [R216+0x11000] ;  /* 0x01100000d8b0783b */ /* 0x000fee0000004200 */
[----:B------:R-:W-:Y:S08]  /*1cb20*/  MUFU.EX2 R160, R128 ;  /* 0x0000008000a07308 */ /* 0x000ff00000000800 */
[----:B------:R-:W-:Y:S08]  /*1cb30*/  MUFU.EX2 R153, R175 ;  /* 0x000000af00997308 */ /* 0x000ff00000000800 */
[----:B------:R-:W-:Y:S08]  /*1cb40*/  MUFU.EX2 R129, R174 ;  /* 0x000000ae00817308 */ /* 0x000ff00000000800 */
[----:B------:R-:W4:Y:S08]  /*1cb50*/  MUFU.EX2 R182, R152 ;  /* 0x0000009800b67308 */ /* 0x000f300000000800 */
[----:B------:R-:W-:Y:S08]  /*1cb60*/  MUFU.EX2 R183, R173 ;  /* 0x000000ad00b77308 */ /* 0x000ff00000000800 */
[----:B------:R-:W2:Y:S01]  /*1cb70*/  MUFU.EX2 R152, R172 ;  /* 0x000000ac00987308 */ /* 0x000ea20000000800 */
[----:B-1----:R-:W-:Y:S01]  /*1cb80*/  HMMA.16816.F32.BF16 R116, R136, R144, R116 ;  /* 0x000000908874723c */ /* 0x002fe20000041874 */
[----:B----4-:R-:W-:-:S05]  /*1cb90*/  F2FP.BF16.F32.PACK_AB R128, R182, R154 ;  /* 0x0000009ab680723e */ /* 0x010fca00000010ff */
[----:B------:R-:W-:Y:S01]  /*1cba0*/  HMMA.16816.F32.BF16 R124, R136, R146, R124 ;  /* 0x00000092887c723c */ /* 0x000fe2000004187c */
[----:B------:R-:W-:Y:S02]  /*1cbb0*/  MOV R144, R160 ;  /* 0x000000a000907202 */ /* 0x000fe40000000f00 */
[----:B------:R-:W-:-:S04]  /*1cbc0*/  MOV R145, R153 ;  /* 0x0000009900917202 */ /* 0x000fc80000000f00 */
[----:B------:R-:W-:Y:S02]  /*1cbd0*/  MOV R146, R155 ;  /* 0x0000009b00927202 */ /* 0x000fe40000000f00 */
[----:B------:R-:W-:Y:S01]  /*1cbe0*/  MOV R147, R129 ;  /* 0x0000008100937202 */ /* 0x000fe20000000f00 */
[C---:B------:R-:W-:Y:S01]  /*1cbf0*/  HMMA.16816.F32.BF16 R104, R136.reuse, R130, R104 ;  /* 0x000000828868723c */ /* 0x040fe20000041868 */
[----:B--2---:R-:W-:Y:S01]  /*1cc00*/  F2FP.BF16.F32.PACK_AB R129, R152, R183 ;  /* 0x000000b79881723e */ /* 0x004fe200000010ff */
[----:B------:R-:W-:Y:S04]  /*1cc10*/  LDSM.16.MT88.4 R172, [R220+0x13000] ;  /* 0x01300000dcac783b */ /* 0x000fe80000004200 */
[----:B------:R-:W-:Y:S01]  /*1cc20*/  HMMA.16816.F32.BF16 R112, R136, R148, R112 ;  /* 0x000000948870723c */ /* 0x000fe20000041870 */
[----:B------:R-:W-:-:S02]  /*1cc30*/  F2FP.BF16.F32.PACK_AB R130, R144, R146 ;  /* 0x000000929082723e */ /* 0x000fc400000010ff */
[----:B------:R-:W-:-:S03]  /*1cc40*/  F2FP.BF16.F32.PACK_AB R131, R147, R145 ;  /* 0x000000919383723e */ /* 0x000fc600000010ff */
[C---:B------:R-:W-:Y:S01]  /*1cc50*/  HMMA.16816.F32.BF16 R108, R136.reuse, R150, R108 ;  /* 0x00000096886c723c */ /* 0x040fe2000004186c */
[----:B------:R-:W1:Y:S05]  /*1cc60*/  LDSM.16.MT88.4 R148, [R218+0x11000] ;  /* 0x01100000da94783b */ /* 0x000e6a0000004200 */
[C---:B---3--:R-:W-:Y:S06]  /*1cc70*/  HMMA.16816.F32.BF16 R120, R136.reuse, R140, R120 ;  /* 0x0000008c8878723c */ /* 0x048fec0000041878 */
[C---:B------:R-:W-:Y:S01]  /*1cc80*/  HMMA.16816.F32.BF16 R4, R136.reuse, R142, R4 ;  /* 0x0000008e8804723c */ /* 0x040fe20000041804 */
[----:B------:R-:W2:Y:S05]  /*1cc90*/  LDSM.16.MT88.4 R140, [R217+0x11000] ;  /* 0x01100000d98c783b */ /* 0x000eaa0000004200 */
[----:B------:R-:W-:Y:S06]  /*1cca0*/  HMMA.16816.F32.BF16 R16, R136, R162, R16 ;  /* 0x000000a28810723c */ /* 0x000fec0000041810 */
[----:B------:R-:W-:Y:S01]  /*1ccb0*/  HMMA.16816.F32.BF16 R160, R128, R156, R12 ;  /* 0x0000009c80a0723c */ /* 0x000fe2000004180c */
[----:B------:R-:W3:Y:S01]  /*1ccc0*/  LDSM.16.MT88.4 R12, [R218+0x13000] ;  /* 0x01300000da0c783b */ /* 0x000ee20000004200 */
[----:B------:R-:W-:-:S02]  /*1ccd0*/  MOV R138, R152 ;  /* 0x00000098008a7202 */ /* 0x000fc40000000f00 */
[----:B------:R-:W-:Y:S02]  /*1cce0*/  MOV R139, R154 ;  /* 0x0000009a008b7202 */ /* 0x000fe40000000f00 */
[C---:B------:R-:W-:Y:S01]  /*1ccf0*/  HMMA.16816.F32.BF16 R156, R128.reuse, R158, R8 ;  /* 0x0000009e809c723c */ /* 0x040fe20000041808 */
[----:B------:R-:W-:Y:S05]  /*1cd00*/  LDSM.16.MT88.4 R8, [R217+0x13000] ;  /* 0x01300000d908783b */ /* 0x000fea0000004200 */
[----:B-1----:R-:W-:Y:S07]  /*1cd10*/  HMMA.16816.F32.BF16 R152, R128, R148, R20 ;  /* 0x000000948098723c */ /* 0x002fee0000041814 */
[----:B------:R-:W-:-:S02]  /*1cd20*/  MOV R20, R146 ;  /* 0x0000009200147202 */ /* 0x000fc40000000f00 */
[----:B------:R-:W-:Y:S02]  /*1cd30*/  MOV R21, R147 ;  /* 0x0000009300157202 */ /* 0x000fe40000000f00 */
[----:B------:R-:W-:Y:S02]  /*1cd40*/  MOV R22, R144 ;  /* 0x0000009000167202 */ /* 0x000fe40000000f00 */
[----:B------:R-:W-:Y:S02]  /*1cd50*/  MOV R23, R145 ;  /* 0x0000009100177202 */ /* 0x000fe40000000f00 */
[C---:B--2---:R-:W-:Y:S06]  /*1cd60*/  HMMA.16816.F32.BF16 R144, R128.reuse, R140, R28 ;  /* 0x0000008c8090723c */ /* 0x044fec000004181c */
[----:B------:R-:W-:Y:S01]  /*1cd70*/  HMMA.16816.F32.BF16 R140, R128, R142, R24 ;  /* 0x0000008e808c723c */ /* 0x000fe20000041818 */
[----:B------:R-:W-:-:S02]  /*1cd80*/  MOV R28, R138 ;  /* 0x0000008a001c7202 */ /* 0x000fc40000000f00 */
[----:B------:R-:W-:-:S04]  /*1cd90*/  MOV R29, R139 ;  /* 0x0000008b001d7202 */ /* 0x000fc80000000f00 */
[----:B------:R-:W-:Y:S02]  /*1cda0*/  MOV R26, R181 ;  /* 0x000000b5001a7202 */ /* 0x000fe40000000f00 */
[----:B------:R-:W-:Y:S01]  /*1cdb0*/  MOV R27, R180 ;  /* 0x000000b4001b7202 */ /* 0x000fe20000000f00 */
[----:B------:R-:W-:Y:S01]  /*1cdc0*/  HMMA.16816.F32.BF16 R148, R128, R150, R16 ;  /* 0x000000968094723c */ /* 0x000fe20000041810 */
[----:B------:R-:W1:Y:S01]  /*1cdd0*/  LDSM.16.MT88.4 R16, [R216+0x13000] ;  /* 0x01300000d810783b */ /* 0x000e620000004200 */
[----:B------:R-:W-:-:S04]  /*1cde0*/  MOV R30, R183 ;  /* 0x000000b7001e7202 */ /* 0x000fc80000000f00 */
[----:B------:R-:W-:Y:S01]  /*1cdf0*/  HMMA.16816.F32.BF16 R136, R128, R176, R132 ;  /* 0x000000b08088723c */ /* 0x000fe20000041884 */
[----:B------:R-:W-:-:S05]  /*1ce00*/  MOV R31, R182 ;  /* 0x000000b6001f7202 */ /* 0x000fca0000000f00 */
[C---:B------:R-:W-:Y:S06]  /*1ce10*/  HMMA.16816.F32.BF16 R132, R128.reuse, R178, R32 ;  /* 0x000000b28084723c */ /* 0x040fec0000041820 */
[----:B---3--:R-:W-:Y:S07]  /*1ce20*/  HMMA.16816.F32.BF16 R176, R128, R12, R48 ;  /* 0x0000000c80b0723c */ /* 0x008fee0000041830 */
[----:B------:R-:W-:-:S02]  /*1ce30*/  MOV R12, R26 ;  /* 0x0000001a000c7202 */ /* 0x000fc40000000f00 */
[----:B------:R-:W-:Y:S01]  /*1ce40*/  MOV R13, R27 ;  /* 0x0000001b000d7202 */ /* 0x000fe20000000f00 */
[C---:B------:R-:W-:Y:S01]  /*1ce50*/  HMMA.16816.F32.BF16 R180, R128.reuse, R172, R40 ;  /* 0x000000ac80b4723c */ /* 0x040fe20000041828 */
[----:B------:R-:W2:Y:S05]  /*1ce60*/  LDSM.16.MT88.4 R24, [R220+0x15000] ;  /* 0x01500000dc18783b */ /* 0x000eaa0000004200 */
[C---:B------:R-:W-:Y:S01]  /*1ce70*/  HMMA.16816.F32.BF16 R40, R128.reuse, R174, R36 ;  /* 0x000000ae8028723c */ /* 0x040fe20000041824 */
[----:B------:R-:W3:Y:S05]  /*1ce80*/  LDSM.16.MT88.4 R36, [R218+0x15000] ;  /* 0x01500000da24783b */ /* 0x000eea0000004200 */
[C---:B------:R-:W-:Y:S06]  /*1ce90*/  HMMA.16816.F32.BF16 R48, R128.reuse, R14, R44 ;  /* 0x0000000e8030723c */ /* 0x040fec000004182c */
[----:B-1----:R-:W-:Y:S01]  /*1cea0*/  HMMA.16816.F32.BF16 R32, R128, R16, R64 ;  /* 0x000000108020723c */ /* 0x002fe20000041840 */
[----:B------:R-:W-:-:S02]  /*1ceb0*/  MOV R15, R28 ;  /* 0x0000001c000f7202 */ /* 0x000fc40000000f00 */
[----:B------:R-:W-:Y:S02]  /*1cec0*/  MOV R44, R20 ;  /* 0x00000014002c7202 */ /* 0x000fe40000000f00 */
[----:B------:R-:W-:Y:S01]  /*1ced0*/  MOV R45, R21 ;  /* 0x00000015002d7202 */ /* 0x000fe20000000f00 */
[----:B------:R-:W-:Y:S01]  /*1cee0*/  HMMA.16816.F32.BF16 R64, R128, R18, R60 ;  /* 0x000000128040723c */ /* 0x000fe2000004183c */
[----:B------:R-:W-:Y:S01]  /*1cef0*/  MOV R46, R22 ;  /* 0x00000016002e7202 */ /* 0x000fe20000000f00 */
[----:B------:R-:W-:Y:S01]  /*1cf00*/  LDSM.16.MT88.4 R16, [R216+0x15000] ;  /* 0x01500000d810783b */ /* 0x000fe20000004200 */
[----:B------:R-:W-:-:S03]  /*1cf10*/  MOV R47, R23 ;  /* 0x00000017002f7202 */ /* 0x000fc60000000f00 */
[----:B------:R-:W1:Y:S01]  /*1cf20*/  LDSM.16.MT88.4 R20, [R217+0x15000] ;  /* 0x01500000d914783b */ /* 0x000e620000004200 */
[----:B------:R-:W-:Y:S02]  /*1cf30*/  MOV R63, R29 ;  /* 0x0000001d003f7202 */ /* 0x000fe40000000f00 */
[----:B------:R-:W-:Y:S02]  /*1cf40*/  MOV R62, R30 ;  /* 0x0000001e003e7202 */ /* 0x000fe40000000f00 */
[----:B------:R-:W-:Y:S01]  /*1cf50*/  MOV R61, R31 ;  /* 0x0000001f003d7202 */ /* 0x000fe20000000f00 */
[C---:B------:R-:W-:Y:S06]  /*1cf60*/  HMMA.16816.F32.BF16 R172, R128.reuse, R8, R56 ;  /* 0x0000000880ac723c */ /* 0x040fec0000041838 */
[C---:B--2---:R-:W-:Y:S06]  /*1cf70*/  HMMA.16816.F32.BF16 R28, R128.reuse, R24, R72 ;  /* 0x00000018801c723c */ /* 0x044fec0000041848 */
[C---:B------:R-:W-:Y:S06]  /*1cf80*/  HMMA.16816.F32.BF16 R72, R128.reuse, R26, R68 ;  /* 0x0000001a8048723c */ /* 0x040fec0000041844 */
[----:B------:R-:W-:Y:S01]  /*1cf90*/  HMMA.16816.F32.BF16 R56, R128, R10, R52 ;  /* 0x0000000a8038723c */ /* 0x000fe20000041834 */
[----:B------:R-:W-:Y:S01]  /*1cfa0*/  MOV R71, R15 ;  /* 0x0000000f00477202 */ /* 0x000fe20000000f00 */
[----:B------:R-:W-:Y:S01]  /*1cfb0*/  LDSM.16.MT88.4 R8, [R217+0x17000] ;  /* 0x01700000d908783b */ /* 0x000fe20000004200 */
[----:B------:R-:W-:-:S02]  /*1cfc0*/  MOV R69, R12 ;  /* 0x0000000c00457202 */ /* 0x000fc40000000f00 */
[----:B------:R-:W-:Y:S01]  /*1cfd0*/  MOV R68, R13 ;  /* 0x0000000d00447202 */ /* 0x000fe20000000f00 */
[C---:B---3--:R-:W-:Y:S01]  /*1cfe0*/  HMMA.16816.F32.BF16 R24, R128.reuse, R36, R80 ;  /* 0x000000248018723c */ /* 0x048fe20000041850 */
[----:B------:R-:W2:Y:S04]  /*1cff0*/  LDSM.16.MT88.4 R12, [R220+0x17000] ;  /* 0x01700000dc0c783b */ /* 0x000ea80000004200 */
[----:B------:R-:W-:Y:S01]  /*1d000*/  LDSM.16.MT88.4 R52, [R218+0x17000] ;  /* 0x01700000da34783b */ /* 0x000fe20000004200 */
[----:B------:R-:W-:Y:S03]  /*1d010*/  HMMA.16816.F32.BF16 R80, R128, R38, R76 ;  /* 0x000000268050723c */ /* 0x000fe6000004184c */
[----:B------:R-:W3:Y:S01]  /*1d020*/  LDSM.16.MT88.4 R36, [R216+0x17000] ;  /* 0x01700000d824783b */ /* 0x000ee20000004200 */
[----:B------:R-:W-:-:S03]  /*1d030*/  MOV R70, R44 ;  /* 0x0000002c00467202 */ /* 0x000fc60000000f00 */
[----:B------:R-:W-:Y:S02]  /*1d040*/  MOV R77, R45 ;  /* 0x0000002d004d7202 */ /* 0x000fe40000000f00 */
[----:B------:R-:W-:Y:S02]  /*1d050*/  MOV R78, R46 ;  /* 0x0000002e004e7202 */ /* 0x000fe40000000f00 */
[----:B------:R-:W-:Y:S02]  /*1d060*/  MOV R79, R47 ;  /* 0x0000002f004f7202 */ /* 0x000fe40000000f00 */
[----:B------:R-:W4:Y:S01]  /*1d070*/  LDSM.16.MT88.4 R44, [R220+0x11800] ;  /* 0x01180000dc2c783b */ /* 0x000f220000004200 */
        /* <DEDUP_REMOVED lines=8> */
[----:B------:R-:W-:Y:S08]  /*1d100*/  MUFU.EX2 R197, R197 ;  /* 0x000000c500c57308 */ /* 0x000ff00000000800 */
[----:B------:R-:W4:Y:S08]  /*1d110*/  MUFU.EX2 R198, R198 ;  /* 0x000000c600c67308 */ /* 0x000f300000000800 */
[----:B------:R-:W-:Y:S08]  /*1d120*/  MUFU.EX2 R194, R60 ;  /* 0x0000003c00c27308 */ /* 0x000ff00000000800 */
[----:B------:R-:W-:Y:S08]  /*1d130*/  MUFU.EX2 R196, R196 ;  /* 0x000000c400c47308 */ /* 0x000ff00000000800 */
[----:B------:R-:W-:Y:S08]  /*1d140*/  MUFU.EX2 R195, R195 ;  /* 0x000000c300c37308 */ /* 0x000ff00000000800 */
[----:B------:R-:W4:Y:S08]  /*1d150*/  MUFU.EX2 R246, R246 ;  /* 0x000000f600f67308 */ /* 0x000f300000000800 */
[----:B------:R-:W-:Y:S08]  /*1d160*/  MUFU.EX2 R190, R190 ;  /* 0x000000be00be7308 */ /* 0x000ff00000000800 */
[----:B------:R-:W4:Y:S01]  /*1d170*/  MUFU.EX2 R189, R189 ;  /* 0x000000bd00bd7308 */ /* 0x000f220000000800 */
[C---:B-1----:R-:W-:Y:S06]  /*1d180*/  HMMA.16816.F32.BF16 R84, R128.reuse, R20, R84 ;  /* 0x000000148054723c */ /* 0x042fec0000041854 */
[C---:B------:R-:W-:Y:S06]  /*1d190*/  HMMA.16816.F32.BF16 R20, R128.reuse, R22, R92 ;  /* 0x000000168014723c */ /* 0x040fec000004185c */
[C---:B------:R-:W-:Y:S06]  /*1d1a0*/  HMMA.16816.F32.BF16 R92, R128.reuse, R16, R88 ;  /* 0x00000010805c723c */ /* 0x040fec0000041858 */
[C---:B------:R-:W-:Y:S06]  /*1d1b0*/  HMMA.16816.F32.BF16 R16, R128.reuse, R18, R100 ;  /* 0x000000128010723c */ /* 0x040fec0000041864 */
[C---:B--2---:R-:W-:Y:S06]  /*1d1c0*/  HMMA.16816.F32.BF16 R100, R128.reuse, R12, R96 ;  /* 0x0000000c8064723c */ /* 0x044fec0000041860 */
[C---:B------:R-:W-:Y:S06]  /*1d1d0*/  HMMA.16816.F32.BF16 R104, R128.reuse, R14, R104 ;  /* 0x0000000e8068723c */ /* 0x040fec0000041868 */
[C---:B------:R-:W-:Y:S06]  /*1d1e0*/  HMMA.16816.F32.BF16 R116, R128.reuse, R8, R116 ;  /* 0x000000088074723c */ /* 0x040fec0000041874 */
[C---:B---3--:R-:W-:Y:S01]  /*1d1f0*/  HMMA.16816.F32.BF16 R4, R128.reuse, R38, R4 ;  /* 0x000000268004723c */ /* 0x048fe20000041804 */
[----:B------:R-:W-:Y:S01]  /*1d200*/  MOV R192, R78 ;  /* 0x0000004e00c07202 */ /* 0x000fe20000000f00 */
[----:B------:R-:W-:Y:S04]  /*1d210*/  LDSM.16.MT88.4 R96, [R216+0x15800] ;  /* 0x01580000d860783b */ /* 0x000fe80000004200 */
[C---:B------:R-:W-:Y:S06]  /*1d220*/  HMMA.16816.F32.BF16 R12, R128.reuse, R52, R112 ;  /* 0x00000034800c723c */ /* 0x040fec0000041870 */
[C---:B------:R-:W-:Y:S06]  /*1d230*/  HMMA.16816.F32.BF16 R8, R128.reuse, R10, R124 ;  /* 0x0000000a8008723c */ /* 0x040fec000004187c */
[C---:B------:R-:W-:Y:S01]  /*1d240*/  HMMA.16816.F32.BF16 R112, R128.reuse, R54, R108 ;  /* 0x000000368070723c */ /* 0x040fe2000004186c */
[----:B------:R-:W-:Y:S01]  /*1d250*/  MOV R193, R79 ;  /* 0x0000004f00c17202 */ /* 0x000fe20000000f00 */
[----:B------:R-:W1:Y:S04]  /*1d260*/  LDSM.16.MT88.4 R52, [R218+0x11800] ;  /* 0x01180000da34783b */ /* 0x000e680000004200 */
[----:B------:R-:W-:Y:S01]  /*1d270*/  HMMA.16816.F32.BF16 R124, R128, R36, R120 ;  /* 0x00000024807c723c */ /* 0x000fe20000041878 */
[----:B------:R-:W-:Y:S01]  /*1d280*/  MOV R78, R61 ;  /* 0x0000003d004e7202 */ /* 0x000fe20000000f00 */
[----:B------:R-:W2:Y:S01]  /*1d290*/  LDSM.16.MT88.4 R36, [R216+0x11800] ;  /* 0x01180000d824783b */ /* 0x000ea20000004200 */
[----:B------:R-:W-:-:S02]  /*1d2a0*/  MOV R79, R62 ;  /* 0x0000003e004f7202 */ /* 0x000fc40000000f00 */
[----:B------:R-:W-:Y:S01]  /*1d2b0*/  MOV R89, R63 ;  /* 0x0000003f00597202 */ /* 0x000fe20000000f00 */
[----:B------:R-:W-:Y:S01]  /*1d2c0*/  LDSM.16.MT88.4 R108, [R218+0x15800] ;  /* 0x01580000da6c783b */ /* 0x000fe20000004200 */
[----:B----4-:R-:W-:Y:S02]  /*1d2d0*/  F2FP.BF16.F32.PACK_AB R128, R198, R197 ;  /* 0x000000c5c680723e */ /* 0x010fe400000010ff */
[----:B------:R-:W-:Y:S01]  /*1d2e0*/  F2FP.BF16.F32.PACK_AB R129, R246, R195 ;  /* 0x000000c3f681723e */ /* 0x000fe200000010ff */
[----:B------:R-:W3:Y:S01]  /*1d2f0*/  LDSM.16.MT88.4 R60, [R217+0x11800] ;  /* 0x01180000d93c783b */ /* 0x000ee20000004200 */
[----:B------:R-:W-:Y:S02]  /*1d300*/  F2FP.BF16.F32.PACK_AB R130, R196, R194 ;  /* 0x000000c2c482723e */ /* 0x000fe400000010ff */
[----:B------:R-:W-:Y:S01]  /*1d310*/  F2FP.BF16.F32.PACK_AB R131, R189, R190 ;  /* 0x000000bebd83723e */ /* 0x000fe200000010ff */
[----:B------:R-:W-:Y:S06]  /*1d320*/  LDSM.16.MT88.4 R120, [R217+0x17800] ;  /* 0x01780000d978783b */ /* 0x000fec0000004200 */
[C---:B------:R-:W-:Y:S06]  /*1d330*/  HMMA.16816.F32.BF16 R160, R128.reuse, R44, R160 ;  /* 0x0000002c80a0723c */ /* 0x040fec00000418a0 */
[----:B------:R-:W-:Y:S01]  /*1d340*/  HMMA.16816.F32.BF16 R156, R128, R46, R156 ;  /* 0x0000002e809c723c */ /* 0x000fe2000004189c */
[----:B------:R-:W4:Y:S01]  /*1d350*/  LDSM.16.MT88.4 R44, [R220+0x13800] ;  /* 0x01380000dc2c783b */ /* 0x000f220000004200 */
[----:B------:R-:W-:-:S02]  /*1d360*/  MOV R191, R77 ;  /* 0x0000004d00bf7202 */ /* 0x000fc40000000f00 */
[----:B------:R-:W-:Y:S02]  /*1d370*/  MOV R76, R70 ;  /* 0x00000046004c7202 */ /* 0x000fe40000000f00 */
[----:B------:R-:W-:Y:S02]  /*1d380*/  MOV R77, R71 ;  /* 0x00000047004d7202 */ /* 0x000fe40000000f00 */
[----:B------:R-:W-:Y:S01]  /*1d390*/  MOV R91, R68 ;  /* 0x00000044005b7202 */ /* 0x000fe20000000f00 */
[C---:B-1----:R-:W-:Y:S01]  /*1d3a0*/  HMMA.16816.F32.BF16 R152, R128.reuse, R52, R152 ;  /* 0x000000348098723c */ /* 0x042fe20000041898 */
[----:B------:R-:W-:Y:S02]  /*1d3b0*/  MOV R90, R69 ;  /* 0x00000045005a7202 */ /* 0x000fe40000000f00 */
[----:B------:R-:W-:Y:S03]  /*1d3c0*/  LDSM.16.MT88.4 R68, [R216+0x13800] ;  /* 0x01380000d844783b */ /* 0x000fe60000004200 */
[C---:B------:R-:W-:Y:S01]  /*1d3d0*/  HMMA.16816.F32.BF16 R148, R128.reuse, R54, R148 ;  /* 0x000000368094723c */ /* 0x040fe20000041894 */
[----:B------:R-:W1:Y:S05]  /*1d3e0*/  LDSM.16.MT88.4 R52, [R218+0x13800] ;  /* 0x01380000da34783b */ /* 0x000e6a0000004200 */
[C---:B--2---:R-:W-:Y:S06]  /*1d3f0*/  HMMA.16816.F32.BF16 R136, R128.reuse, R36, R136 ;  /* 0x000000248088723c */ /* 0x044fec0000041888 */
[C---:B---3--:R-:W-:Y:S06]  /*1d400*/  HMMA.16816.F32.BF16 R144, R128.reuse, R60, R144 ;  /* 0x0000003c8090723c */ /* 0x048fec0000041890 */
[C---:B------:R-:W-:Y:S01]  /*1d410*/  HMMA.16816.F32.BF16 R140, R128.reuse, R62, R140 ;  /* 0x0000003e808c723c */ /* 0x040fe2000004188c */
[----:B------:R-:W2:Y:S05]  /*1d420*/  LDSM.16.MT88.4 R60, [R217+0x13800] ;  /* 0x01380000d93c783b */ /* 0x000eaa0000004200 */
[C---:B------:R-:W-:Y:S06]  /*1d430*/  HMMA.16816.F32.BF16 R132, R128.reuse, R38, R132 ;  /* 0x000000268084723c */ /* 0x040fec0000041884 */
[----:B----4-:R-:W-:Y:S07]  /*1d440*/  HMMA.16816.F32.BF16 R36, R128, R44, R180 ;  /* 0x0000002c8024723c */ /* 0x010fee00000418b4 */
[----:B------:R-:W-:-:S02]  /*1d450*/  MOV R183, R76 ;  /* 0x0000004c00b77202 */ /* 0x000fc40000000f00 */
[----:B------:R-:W-:Y:S02]  /*1d460*/  MOV R182, R77 ;  /* 0x0000004d00b67202 */ /* 0x000fe40000000f00 */
[----:B------:R-:W-:Y:S02]  /*1d470*/  MOV R181, R78 ;  /* 0x0000004e00b57202 */ /* 0x000fe40000000f00 */
[----:B------:R-:W-:Y:S02]  /*1d480*/  MOV R180, R79 ;  /* 0x0000004f00b47202 */ /* 0x000fe40000000f00 */
[----:B------:R-:W3:Y:S01]  /*1d490*/  LDSM.16.MT88.4 R76, [R220+0x15800] ;  /* 0x01580000dc4c783b */ /* 0x000ee20000004200 */
[----:B------:R-:W-:Y:S01]  /*1d4a0*/  HMMA.16816.F32.BF16 R40, R128, R46, R40 ;  /* 0x0000002e8028723c */ /* 0x000fe20000041828 */
[----:B------:R-:W-:Y:S01]  /*1d4b0*/  FFMA.FTZ R164, R249, R164, R188 ;  /* 0x000000a4f9a47223 */ /* 0x000fe200000100bc */
[----:B------:R-:W-:-:S04]  /*1d4c0*/  FFMA.FTZ R3, R247, R3, R170 ;  /* 0x00000003f7037223 */ /* 0x000fc800000100aa */
[C---:B-1----:R-:W-:Y:S06]  /*1d4d0*/  HMMA.16816.F32.BF16 R44, R128.reuse, R52, R176 ;  /* 0x00000034802c723c */ /* 0x042fec00000418b0 */
[----:B------:R-:W-:Y:S01]  /*1d4e0*/  HMMA.16816.F32.BF16 R48, R128, R54, R48 ;  /* 0x000000368030723c */ /* 0x000fe20000041830 */
[----:B------:R-:W-:Y:S02]  /*1d4f0*/  MOV R179, R89 ;  /* 0x0000005900b37202 */ /* 0x000fe40000000f00 */
[----:B------:R-:W-:-:S03]  /*1d500*/  MOV R178, R90 ;  /* 0x0000005a00b27202 */ /* 0x000fc60000000f00 */
[C---:B--2---:R-:W-:Y:S01]  /*1d510*/  HMMA.16816.F32.BF16 R52, R128.reuse, R60, R172 ;  /* 0x0000003c8034723c */ /* 0x044fe200000418ac */
[----:B------:R-:W-:Y:S02]  /*1d520*/  MOV R177, R91 ;  /* 0x0000005b00b17202 */ /* 0x000fe40000000f00 */
[----:B------:R-:W1:Y:S03]  /*1d530*/  LDSM.16.MT88.4 R88, [R217+0x15800] ;  /* 0x01580000d958783b */ /* 0x000e660000004200 */
[C---:B------:R-:W-:Y:S06]  /*1d540*/  HMMA.16816.F32.BF16 R56, R128.reuse, R62, R56 ;  /* 0x0000003e8038723c */ /* 0x040fec0000041838 */
[C---:B------:R-:W-:Y:S06]  /*1d550*/  HMMA.16816.F32.BF16 R60, R128.reuse, R68, R32 ;  /* 0x00000044803c723c */ /* 0x040fec0000041820 */
[----:B------:R-:W-:Y:S01]  /*1d560*/  HMMA.16816.F32.BF16 R64, R128, R70, R64 ;  /* 0x000000468040723c */ /* 0x000fe20000041840 */
[----:B------:R-:W-:-:S05]  /*1d570*/  FADD.FTZ R171, R171, R164 ;  /* 0x000000a4abab7221 */ /* 0x000fca0000010000 */
[C---:B---3--:R-:W-:Y:S01]  /*1d580*/  HMMA.16816.F32.BF16 R68, R128.reuse, R76, R28 ;  /* 0x0000004c8044723c */ /* 0x048fe2000004181c */
[----:B------:R-:W2:Y:S05]  /*1d590*/  LDSM.16.MT88.4 R28, [R220+0x17800] ;  /* 0x01780000dc1c783b */ /* 0x000eaa0000004200 */
[----:B------:R-:W-:Y:S01]  /*1d5a0*/  HMMA.16816.F32.BF16 R72, R128, R78, R72 ;  /* 0x0000004e8048723c */ /* 0x000fe20000041848 */
[----:B------:R-:W-:-:S05]  /*1d5b0*/  FADD.FTZ R3, R2, R3 ;  /* 0x0000000302037221 */ /* 0x000fca0000010000 */
[C---:B------:R-:W-:Y:S06]  /*1d5c0*/  HMMA.16816.F32.BF16 R92, R128.reuse, R96, R92 ;  /* 0x00000060805c723c */ /* 0x040fec000004185c */
[C---:B------:R-:W-:Y:S01]  /*1d5d0*/  HMMA.16816.F32.BF16 R76, R128.reuse, R108, R24 ;  /* 0x0000006c804c723c */ /* 0x040fe20000041818 */
[----:B------:R-:W3:Y:S05]  /*1d5e0*/  LDSM.16.MT88.4 R24, [R218+0x17800] ;  /* 0x01780000da18783b */ /* 0x000eea0000004200 */
        /* <DEDUP_REMOVED lines=21> */
[----:B-1----:R-:W-:Y:S01]  /*1d740*/  HMMA.16816.F32.BF16 R84, R128, R88, R84 ;  /* 0x000000588054723c */ /* 0x002fe20000041854 */
[----:B------:R-:W-:Y:S01]  /*1d750*/  FADD.FTZ R0, R192, R0 ;  /* 0x00000000c0007221 */ /* 0x000fe20000010000 */
[----:B------:R-:W-:-:S04]  /*1d760*/  FADD.FTZ R2, R191, R2 ;  /* 0x00000002bf027221 */ /* 0x000fc80000010000 */
[C---:B------:R-:W-:Y:S06]  /*1d770*/  HMMA.16816.F32.BF16 R116, R128.reuse, R120, R116 ;  /* 0x000000788074723c */ /* 0x040fec0000041874 */
[C---:B------:R-:W-:Y:S06]  /*1d780*/  HMMA.16816.F32.BF16 R88, R128.reuse, R90, R20 ;  /* 0x0000005a8058723c */ /* 0x040fec0000041814 */
[C---:B--2---:R-:W-:Y:S06]  /*1d790*/  HMMA.16816.F32.BF16 R100, R128.reuse, R28, R100 ;  /* 0x0000001c8064723c */ /* 0x044fec0000041864 */
[C---:B------:R-:W-:Y:S06]  /*1d7a0*/  HMMA.16816.F32.BF16 R104, R128.reuse, R30, R104 ;  /* 0x0000001e8068723c */ /* 0x040fec0000041868 */
[C---:B---3--:R-:W-:Y:S06]  /*1d7b0*/  HMMA.16816.F32.BF16 R108, R128.reuse, R24, R12 ;  /* 0x00000018806c723c */ /* 0x048fec000004180c */
[C---:B------:R-:W-:Y:S06]  /*1d7c0*/  HMMA.16816.F32.BF16 R112, R128.reuse, R26, R112 ;  /* 0x0000001a8070723c */ /* 0x040fec0000041870 */
[C---:B------:R-:W-:Y:S06]  /*1d7d0*/  HMMA.16816.F32.BF16 R120, R128.reuse, R122, R8 ;  /* 0x0000007a8078723c */ /* 0x040fec0000041808 */
[C---:B----4-:R-:W-:Y:S06]  /*1d7e0*/  HMMA.16816.F32.BF16 R124, R128.reuse, R16, R124 ;  /* 0x00000010807c723c */ /* 0x050fec000004187c */
[----:B------:R-:W-:Y:S01]  /*1d7f0*/  HMMA.16816.F32.BF16 R128, R128, R18, R4 ;  /* 0x000000128080723c */ /* 0x000fe20000041804 */
[----:B------:R-:W-:Y:S01]  /*1d800*/  FADD.FTZ R197, R197, R0 ;  /* 0x00000000c5c57221 */ /* 0x000fe20000010000 */
[----:B------:R-:W-:-:S03]  /*1d810*/  FADD.FTZ R195, R195, R2 ;  /* 0x00000002c3c37221 */ /* 0x000fc60000010000 */
[----:B------:R-:W-:Y:S01]  /*1d820*/  FADD.FTZ R197, R198, R197 ;  /* 0x000000c5c6c57221 */ /* 0x000fe20000010000 */
[----:B------:R-:W-:-:S03]  /*1d830*/  FADD.FTZ R195, R246, R195 ;  /* 0x000000c3f6c37221 */ /* 0x000fc60000010000 */
[----:B------:R-:W-:Y:S01]  /*1d840*/  FADD.FTZ R197, R194, R197 ;  /* 0x000000c5c2c57221 */ /* 0x000fe20000010000 */
[----:B------:R-:W-:Y:S01]  /*1d850*/  FADD.FTZ R190, R190, R195 ;  /* 0x000000c3bebe7221 */ /* 0x000fe20000010000 */
[----:B------:R-:W-:Y:S02]  /*1d860*/  MOV R3, R185 ;  /* 0x000000b900037202 */ /* 0x000fe40000000f00 */
[----:B------:R-:W-:Y:S01]  /*1d870*/  FADD.FTZ R249, R196, R197 ;  /* 0x000000c5c4f97221 */ /* 0x000fe20000010000 */
[----:B------:R-:W-:Y:S01]  /*1d880*/  FADD.FTZ R247, R189, R190 ;  /* 0x000000bebdf77221 */ /* 0x000fe20000010000 */
[----:B------:R-:W-:-:S09]  /*1d890*/  MOV R164, R186 ;  /* 0x000000ba00a47202 */ /* 0x000fd20000000f00 */
.L_x_8079:
[----:B------:R-:W-:Y:S05]  /*1d8a0*/  @!P1 BRA `(.L_x_8088) ;  /* 0x0000004400d49947 */ /* 0x000fea0003800000 */
[C---:B------:R-:W-:Y:S01]  /*1d8b0*/  SHF.L.U64.HI R246, R168.reuse, 0x5, R169 ;  /* 0x00000005a8f67819 */ /* 0x040fe200000102a9 */
[----:B------:R-:W-:Y:S01]  /*1d8c0*/  IMAD.SHL.U32 R245, R168, 0x20, RZ ;  /* 0x00000020a8f57824 */ /* 0x000fe200078e00ff */
[C---:B------:R-:W-:Y:S01]  /*1d8d0*/  SHF.L.U64.HI R248, R166.reuse, 0x5, R167 ;  /* 0x00000005a6f87819 */ /* 0x040fe200000102a7 */
[----:B------:R-:W-:Y:S01]  /*1d8e0*/  IMAD.SHL.U32 R251, R166, 0x20, RZ ;  /* 0x00000020a6fb7824 */ /* 0x000fe200078e00ff */
[----:B------:R-:W-:Y:S01]  /*1d8f0*/  MOV R2, R3 ;  /* 0x0000000300027202 */ /* 0x000fe20000000f00 */
[----:B------:R-:W-:-:S07]  /*1d900*/  IMAD.MOV.U32 R0, RZ, RZ, R164 ;  /* 0x000000ffff007224 */ /* 0x000fce00078e00a4 */
.L_x_8097:
        /* <DEDUP_REMOVED lines=82> */
.L_x_8090:
[----:B-1----:R-:W-:Y:S02]  /*1de30*/  R2UR UR4, R166 ;  /* 0x00000000a60472ca */ /* 0x002fe400000e0000 */
[----:B------:R-:W-:Y:S11]  /*1de40*/  R2UR UR5, R167 ;  /* 0x00000000a70572ca */ /* 0x000ff600000e0000 */
[----:B------:R-:W-:Y:S02]  /*1de50*/  @!UPT UIADD3 URZ, URZ, URZ, URZ ;  /* 0x0000003f3f3ff290 */ /* 0x000fe4000fffe03f */
[----:B--2---:R-:W2:Y:S02]  /*1de60*/  LD.E R10, desc[UR4][R164.64+0x40] ;  /* 0x00004004a40a7980 */ /* 0x004ea4000c101900 */
[----:B--2---:R-:W-:Y:S05]  /*1de70*/  IMAD.U32 R10, R10, -0x40, RZ ;  /* 0xffffffc00a0a7824 */ /* 0x004fea00078e00ff */
[----:B------:R-:W-:Y:S02]  /*1de80*/  SHF.R.S32.HI R5, RZ, 0x1f, R10 ;  /* 0x0000001fff057819 */ /* 0x000fe4000001140a */
.L_x_8091:
[----:B------:R-:W-:Y:S05]  /*1de90*/  BSYNC B0 ;  /* 0x0000000000007941 */ /* 0x000fea0003800000 */
.L_x_8089:
        /* <DEDUP_REMOVED lines=350> */
.L_x_8095:
[----:B------:R-:W-:Y:S02]  /*1f480*/  R2UR UR4, R166 ;  /* 0x00000000a60472ca */ /* 0x000fe400000e0000 */
[----:B------:R-:W-:Y:S11]  /*1f490*/  R2UR UR5, R167 ;  /* 0x00000000a70572ca */ /* 0x000ff600000e0000 */
[----:B------:R-:W-:Y:S02]  /*1f4a0*/  @!UPT UIADD3 URZ, URZ, URZ, URZ ;  /* 0x0000003f3f3ff290 */ /* 0x000fe4000fffe03f */
[----:B------:R-:W2:Y:S02]  /*1f4b0*/  LD.E R176, desc[UR4][R164.64+0x38] ;  /* 0x00003804a4b07980 */ /* 0x000ea4000c101900 */
[----:B--2---:R-:W-:Y:S05]  /*1f4c0*/  IMAD.U32 R176, R176, -0x40, RZ ;  /* 0xffffffc0b0b07824 */ /* 0x004fea00078e00ff */
[----:B------:R-:W-:Y:S02]  /*1f4d0*/  SHF.R.S32.HI R169, RZ, 0x1f, R176 ;  /* 0x0000001fffa97819 */ /* 0x000fe400000114b0 */
.L_x_8096:
[----:B------:R-:W-:Y:S05]  /*1f4e0*/  BSYNC B0 ;  /* 0x0000000000007941 */ /* 0x000fea0003800000 */
.L_x_8094:
        /* <DEDUP_REMOVED lines=52> */
.L_x_8093:
[----:B------:R-:W-:Y:S05]  /*1f830*/  BSYNC B1 ;  /* 0x0000000000017941 */ /* 0x000fea0003800000 */
.L_x_8092:
        /* <DEDUP_REMOVED lines=8> */
[C---:B------:R-:W-:Y:S02]  /*1f8c0*/  ISETP.GE.AND P6, PT, R3.reuse, R244, PT ;  /* 0x000000f40300720c */ /* 0x040fe40003fc6270 */
[C---:B-1----:R-:W-:Y:S02]  /*1f8d0*/  IADD3 R171, R3.reuse, 0x1, RZ ;  /* 0x0000000103ab7810 */ /* 0x042fe40007ffe0ff */
[CC--:B------:R-:W-:Y:S02]  /*1f8e0*/  ISETP.GE.OR P6, PT, R3.reuse, R243.reuse, !P6 ;  /* 0x000000f30300720c */ /* 0x0c0fe400077c6670 */
[C---:B------:R-:W-:Y:S02]  /*1f8f0*/  IADD3 R169, R3.reuse, 0x8, RZ ;  /* 0x0000000803a97810 */ /* 0x040fe40007ffe0ff */
[----:B------:R-:W-:Y:S02]  /*1f900*/  IADD3 R175, R3, 0x9, RZ ;  /* 0x0000000903af7810 */ /* 0x000fe40007ffe0ff */
[----:B------:R-:W-:Y:S02]  /*1f910*/  FSEL R181, R4, -INF , !P6 ;  /* 0xff80000004b57808 */ /* 0x000fe40007000000 */
[----:B------:R-:W-:Y:S02]  /*1f920*/  ISETP.GE.AND P1, PT, R171, R242, PT ;  /* 0x000000f2ab00720c */ /* 0x000fe40003f26270 */
[-C--:B------:R-:W-:Y:S02]  /*1f930*/  ISETP.GE.AND P4, PT, R169, R244.reuse, PT ;  /* 0x000000f4a900720c */ /* 0x080fe40003f86270 */
[C---:B------:R-:W-:Y:S02]  /*1f940*/  ISETP.GE.AND P3, PT, R175.reuse, R244, PT ;  /* 0x000000f4af00720c */ /* 0x040fe40003f66270 */
[----:B------:R-:W-:Y:S02]  /*1f950*/  ISETP.GE.AND P6, PT, R175, R242, PT ;  /* 0x000000f2af00720c */ /* 0x000fe40003fc6270 */
[-C--:B------:R-:W-:Y:S02]  /*1f960*/  ISETP.GE.OR P1, PT, R171, R240.reuse, !P1 ;  /* 0x000000f0ab00720c */ /* 0x080fe40004f26670 */
[-C--:B------:R-:W-:Y:S02]  /*1f970*/  ISETP.GE.OR P4, PT, R169, R243.reuse, !P4 ;  /* 0x000000f3a900720c */ /* 0x080fe40006786670 */
[C---:B------:R-:W-:Y:S02]  /*1f980*/  ISETP.GE.OR P6, PT, R175.reuse, R240, !P6 ;  /* 0x000000f0af00720c */ /* 0x040fe400077c6670 */
[-C--:B------:R-:W-:Y:S02]  /*1f990*/  ISETP.GE.OR P3, PT, R175, R243.reuse, !P3 ;  /* 0x000000f3af00720c */ /* 0x080fe40005f66670 */
[----:B------:R-:W-:Y:S02]  /*1f9a0*/  IADD3 R175, R3, 0x11, RZ ;  /* 0x0000001103af7810 */ /* 0x000fe40007ffe0ff */
[----:B------:R-:W-:Y:S02]  /*1f9b0*/  ISETP.GE.AND P0, PT, R171, R244, PT ;  /* 0x000000f4ab00720c */ /* 0x000fe40003f06270 */
[----:B------:R-:W-:Y:S02]  /*1f9c0*/  FSEL R7, R7, -INF , !P1 ;  /* 0xff80000007077808 */ /* 0x000fe40004800000 */
[----:B------:R-:W-:Y:S02]  /*1f9d0*/  FSEL R183, R8, -INF , !P4 ;  /* 0xff80000008b77808 */ /* 0x000fe40006000000 */
[----:B------:R-:W-:Y:S02]  /*1f9e0*/  ISETP.GE.AND P5, PT, R3, R242, PT ;  /* 0x000000f20300720c */ /* 0x000fe40003fa6270 */
[C---:B------:R-:W-:Y:S02]  /*1f9f0*/  ISETP.GE.AND P1, PT, R175.reuse, R244, PT ;  /* 0x000000f4af00720c */ /* 0x040fe40003f26270 */
[-C--:B------:R-:W-:Y:S02]  /*1fa00*/  ISETP.GE.AND P4, PT, R175, R242.reuse, PT ;  /* 0x000000f2af00720c */ /* 0x080fe40003f86270 */
[----:B------:R-:W-:Y:S02]  /*1fa10*/  ISETP.GE.AND P2, PT, R169, R242, PT ;  /* 0x000000f2a900720c */ /* 0x000fe40003f46270 */
[-C--:B------:R-:W-:Y:S02]  /*1fa20*/  ISETP.GE.OR P0, PT, R171, R243.reuse, !P0 ;  /* 0x000000f3ab00720c */ /* 0x080fe40004706670 */
[CC--:B------:R-:W-:Y:S02]  /*1fa30*/  ISETP.GE.OR P5, PT, R3.reuse, R240.reuse, !P5 ;  /* 0x000000f00300720c */ /* 0x0c0fe40006fa6670 */
[----:B------:R-:W-:Y:S02]  /*1fa40*/  IADD3 R173, R3, 0x10, RZ ;  /* 0x0000001003ad7810 */ /* 0x000fe40007ffe0ff */
[CC--:B------:R-:W-:Y:S02]  /*1fa50*/  ISETP.GE.OR P1, PT, R175.reuse, R243.reuse, !P1 ;  /* 0x000000f3af00720c */ /* 0x0c0fe40004f26670 */
[-C--:B------:R-:W-:Y:S02]  /*1fa60*/  ISETP.GE.OR P4, PT, R175, R240.reuse, !P4 ;  /* 0x000000f0af00720c */ /* 0x080fe40006786670 */
[----:B------:R-:W-:Y:S02]  /*1fa70*/  IADD3 R175, R3, 0x19, RZ ;  /* 0x0000001903af7810 */ /* 0x000fe40007ffe0ff */
[----:B------:R-:W-:Y:S02]  /*1fa80*/  ISETP.GE.OR P2, PT, R169, R240, !P2 ;  /* 0x000000f0a900720c */ /* 0x000fe40005746670 */
[----:B------:R-:W-:Y:S02]  /*1fa90*/  FSEL R171, R5, -INF , !P0 ;  /* 0xff80000005ab7808 */ /* 0x000fe40004000000 */
[----:B------:R-:W-:Y:S02]  /*1faa0*/  FMNMX.FTZ R4, R181, R0, !PT ;  /* 0x00000000b5047209 */ /* 0x000fe40007810000 */
[----:B------:R-:W-:Y:S02]  /*1fab0*/  FSEL R169, R6, -INF , !P5 ;  /* 0xff80000006a97808 */ /* 0x000fe40006800000 */
[----:B------:R-:W-:Y:S02]  /*1fac0*/  FSEL R11, R11, -INF , !P6 ;  /* 0xff8000000b0b7808 */ /* 0x000fe40007000000 */
[C---:B------:R-:W-:Y:S02]  /*1fad0*/  ISETP.GE.AND P5, PT, R173.reuse, R244, PT ;  /* 0x000000f4ad00720c */ /* 0x040fe40003fa6270 */
[----:B------:R-:W-:Y:S02]  /*1fae0*/  ISETP.GE.AND P0, PT, R173, R242, PT ;  /* 0x000000f2ad00720c */ /* 0x000fe40003f06270 */
[----:B------:R-:W-:Y:S02]  /*1faf0*/  ISETP.GE.AND P6, PT, R175, R244, PT ;  /* 0x000000f4af00720c */ /* 0x000fe40003fc6270 */
[----:B------:R-:W-:Y:S02]  /*1fb00*/  FMNMX.FTZ R4, R171, R4, !PT ;  /* 0x00000004ab047209 */ /* 0x000fe40007810000 */
[CC--:B------:R-:W-:Y:S02]  /*1fb10*/  ISETP.GE.OR P5, PT, R173.reuse, R243.reuse, !P5 ;  /* 0x000000f3ad00720c */ /* 0x0c0fe40006fa6670 */
[----:B------:R-:W-:Y:S02]  /*1fb20*/  ISETP.GE.OR P0, PT, R173, R240, !P0 ;  /* 0x000000f0ad00720c */ /* 0x000fe40004706670 */
[----:B------:R-:W-:Y:S02]  /*1fb30*/  IADD3 R173, R3, 0x18, RZ ;  /* 0x0000001803ad7810 */ /* 0x000fe40007ffe0ff */
[-C--:B------:R-:W-:Y:S02]  /*1fb40*/  ISETP.GE.OR P6, PT, R175, R243.reuse, !P6 ;  /* 0x000000f3af00720c */ /* 0x080fe400077c6670 */
[----:B------:R-:W-:Y:S02]  /*1fb50*/  FSEL R5, R9, -INF , !P3 ;  /* 0xff80000009057808 */ /* 0x000fe40005800000 */
[----:B------:R-:W-:Y:S02]  /*1fb60*/  FMNMX.FTZ R4, R183, R4, !PT ;  /* 0x00000004b7047209 */ /* 0x000fe40007810000 */
[----:B------:R-:W-:Y:S02]  /*1fb70*/  FSEL R9, R10, -INF , !P2 ;  /* 0xff8000000a097808 */ /* 0x000fe40005000000 */
[----:B------:R-:W-:Y:S02]  /*1fb80*/  FSEL R190, R17, -INF , !P6 ;  /* 0xff80000011be7808 */ /* 0x000fe40007000000 */
[C---:B------:R-:W-:Y:S02]  /*1fb90*/  ISETP.GE.AND P3, PT, R173.reuse, R244, PT ;  /* 0x000000f4ad00720c */ /* 0x040fe40003f66270 */
[----:B------:R-:W-:Y:S02]  /*1fba0*/  ISETP.GE.AND P2, PT, R173, R242, PT ;  /* 0x000000f2ad00720c */ /* 0x000fe40003f46270 */
[----:B------:R-:W-:Y:S02]  /*1fbb0*/  FSEL R186, R12, -INF , !P5 ;  /* 0xff8000000cba7808 */ /* 0x000fe40006800000 */
[----:B------:R-:W-:Y:S02]  /*1fbc0*/  FMNMX.FTZ R17, R5, R4, !PT ;  /* 0x0000000405117209 */ /* 0x000fe40007810000 */
[----:B------:R-:W-:Y:S02]  /*1fbd0*/  FMNMX.FTZ R4, R169, R2, !PT ;  /* 0x00000002a9047209 */ /* 0x000fe40007810000 */
[C---:B------:R-:W-:Y:S02]  /*1fbe0*/  ISETP.GE.OR P3, PT, R173.reuse, R243, !P3 ;  /* 0x000000f3ad00720c */ /* 0x040fe40005f66670 */
[----:B------:R-:W-:Y:S02]  /*1fbf0*/  ISETP.GE.OR P2, PT, R173, R240, !P2 ;  /* 0x000000f0ad00720c */ /* 0x000fe40005746670 */
[----:B------:R-:W-:Y:S02]  /*1fc00*/  IADD3 R173, R3, 0x20, RZ ;  /* 0x0000002003ad7810 */ /* 0x000fe40007ffe0ff */
[----:B------:R-:W-:Y:S02]  /*1fc10*/  FSEL R195, R13, -INF , !P1 ;  /* 0xff8000000dc37808 */ /* 0x000fe40004800000 */
[----:B------:R-:W-:Y:S02]  /*1fc20*/  FMNMX.FTZ R6, R186, R17, !PT ;  /* 0x00000011ba067209 */ /* 0x000fe40007810000 */
[----:B------:R-:W-:Y:S02]  /*1fc30*/  FSEL R199, R15, -INF , !P4 ;  /* 0xff8000000fc77808 */ /* 0x000fe40006000000 */
[----:B------:R-:W-:Y:S02]  /*1fc40*/  FMNMX.FTZ R4, R7, R4, !PT ;  /* 0x0000000407047209 */ /* 0x000fe40007810000 */
[C---:B------:R-:W-:Y:S02]  /*1fc50*/  IADD3 R13, R3.reuse, 0x21, RZ ;  /* 0x00000021030d7810 */ /* 0x040fe40007ffe0ff */
[----:B------:R-:W-:Y:S02]  /*1fc60*/  IADD3 R15, R3, 0x28, RZ ;  /* 0x00000028030f7810 */ /* 0x000fe40007ffe0ff */
[----:B------:R-:W-:Y:S02]  /*1fc70*/  FSEL R188, R16, -INF , !P3 ;  /* 0xff80000010bc7808 */ /* 0x000fe40005800000 */
[----:B------:R-:W-:Y:S02]  /*1fc80*/  ISETP.GE.AND P1, PT, R173, R244, PT ;  /* 0x000000f4ad00720c */ /* 0x000fe40003f26270 */
[----:B------:R-:W-:Y:S02]  /*1fc90*/  FMNMX.FTZ R17, R195, R6, !PT ;  /* 0x00000006c3117209 */ /* 0x000fe40007810000 */
[----:B------:R-:W-:Y:S02]  /*1fca0*/  FSEL R192, R18, -INF , !P2 ;  /* 0xff80000012c07808 */ /* 0x000fe40005000000 */
[----:B------:R-:W-:Y:S02]  /*1fcb0*/  FSEL R197, R14, -INF , !P0 ;  /* 0xff8000000ec57808 */ /* 0x000fe40004000000 */
[----:B------:R-:W-:Y:S02]  /*1fcc0*/  ISETP.GE.AND P0, PT, R173, R242, PT ;  /* 0x000000f2ad00720c */ /* 0x000fe40003f06270 */
[C---:B------:R-:W-:Y:S02]  /*1fcd0*/  ISETP.GE.AND P6, PT, R15.reuse, R244, PT ;  /* 0x000000f40f00720c */ /* 0x040fe40003fc6270 */
[----:B------:R-:W-:Y:S02]  /*1fce0*/  ISETP.GE.AND P2, PT, R15, R242, PT ;  /* 0x000000f20f00720c */ /* 0x000fe40003f46270 */
[----:B------:R-:W-:Y:S02]  /*1fcf0*/  FMNMX.FTZ R4, R9, R4, !PT ;  /* 0x0000000409047209 */ /* 0x000fe40007810000 */
[----:B------:R-:W-:Y:S02]  /*1fd00*/  ISETP.GE.AND P4, PT, R13, R244, PT ;  /* 0x000000f40d00720c */ /* 0x000fe40003f86270 */
[-C--:B------:R-:W-:Y:S02]  /*1fd10*/  ISETP.GE.AND P5, PT, R175, R242.reuse, PT ;  /* 0x000000f2af00720c */ /* 0x080fe40003fa6270 */
[----:B------:R-:W-:Y:S02]  /*1fd20*/  ISETP.GE.AND P3, PT, R13, R242, PT ;  /* 0x000000f20d00720c */ /* 0x000fe40003f66270 */
[C---:B------:R-:W-:Y:S02]  /*1fd30*/  ISETP.GE.OR P1, PT, R173.reuse, R243, !P1 ;  /* 0x000000f3ad00720c */ /* 0x040fe40004f26670 */
[----:B------:R-:W-:Y:S02]  /*1fd40*/  FMNMX.FTZ R17, R188, R17, !PT ;  /* 0x00000011bc117209 */ /* 0x000fe40007810000 */
[-C--:B------:R-:W-:Y:S02]  /*1fd50*/  ISETP.GE.OR P0, PT, R173, R240.reuse, !P0 ;  /* 0x000000f0ad00720c */ /* 0x080fe40004706670 */
[CC--:B------:R-:W-:Y:S02]  /*1fd60*/  ISETP.GE.OR P6, PT, R15.reuse, R243.reuse, !P6 ;  /* 0x000000f30f00720c */ /* 0x0c0fe400077c6670 */
[----:B------:R-:W-:Y:S02]  /*1fd70*/  ISETP.GE.OR P2, PT, R15, R240, !P2 ;  /* 0x000000f00f00720c */ /* 0x000fe40005746670 */
[----:B------:R-:W-:Y:S02]  /*1fd80*/  FMNMX.FTZ R4, R11, R4, !PT ;  /* 0x000000040b047209 */ /* 0x000fe40007810000 */
[----:B------:R-:W-:Y:S02]  /*1fd90*/  ISETP.GE.OR P4, PT, R13, R243, !P4 ;  /* 0x000000f30d00720c */ /* 0x000fe40006786670 */
[-C--:B------:R-:W-:Y:S02]  /*1fda0*/  ISETP.GE.OR P5, PT, R175, R240.reuse, !P5 ;  /* 0x000000f0af00720c */ /* 0x080fe40006fa6670 */
[----:B------:R-:W-:Y:S02]  /*1fdb0*/  ISETP.GE.OR P3, PT, R13, R240, !P3 ;  /* 0x000000f00d00720c */ /* 0x000fe40005f66670 */
[C---:B------:R-:W-:Y:S02]  /*1fdc0*/  IADD3 R15, R3.reuse, 0x30, RZ ;  /* 0x00000030030f7810 */ /* 0x040fe40007ffe0ff */
[----:B------:R-:W-:Y:S02]  /*1fdd0*/  FSEL R20, R20, -INF , !P1 ;  /* 0xff80000014147808 */ /* 0x000fe40004800000 */
[----:B------:R-:W-:Y:S02]  /*1fde0*/  IADD3 R13, R3, 0x29, RZ ;  /* 0x00000029030d7810 */ /* 0x000fe40007ffe0ff */
[----:B------:R-:W-:Y:S02]  /*1fdf0*/  FMNMX.FTZ R6, R190, R17, !PT ;  /* 0x00000011be067209 */ /* 0x000fe40007810000 */
[----:B------:R-:W-:Y:S02]  /*1fe00*/  FSEL R21, R21, -INF , !P4 ;  /* 0xff80000015157808 */ /* 0x000fe40006000000 */
[----:B------:R-:W-:Y:S02]  /*1fe10*/  FSEL R250, R22, -INF , !P0 ;  /* 0xff80000016fa7808 */ /* 0x000fe40004000000 */
[----:B------:R-:W-:Y:S02]  /*1fe20*/  FMNMX.FTZ R4, R197, R4, !PT ;  /* 0x00000004c5047209 */ /* 0x000fe40007810000 */
[----:B------:R-:W-:Y:S02]  /*1fe30*/  FSEL R194, R19, -INF , !P5 ;  /* 0xff80000013c27808 */ /* 0x000fe40006800000 */
[C---:B------:R-:W-:Y:S02]  /*1fe40*/  ISETP.GE.AND P4, PT, R15.reuse, R244, PT ;  /* 0x000000f40f00720c */ /* 0x040fe40003f86270 */
[----:B------:R-:W-:Y:S02]  /*1fe50*/  ISETP.GE.AND P0, PT, R15, R242, PT ;  /* 0x000000f20f00720c */ /* 0x000fe40003f06270 */
[----:B------:R-:W-:Y:S02]  /*1fe60*/  FMNMX.FTZ R6, R20, R6, !PT ;  /* 0x0000000614067209 */ /* 0x000fe40007810000 */
[----:B------:R-:W-:Y:S02]  /*1fe70*/  ISETP.GE.AND P5, PT, R13, R244, PT ;  /* 0x000000f40d00720c */ /* 0x000fe40003fa6270 */
[----:B------:R-:W-:Y:S02]  /*1fe80*/  FMNMX.FTZ R17, R199, R4, !PT ;  /* 0x00000004c7117209 */ /* 0x000fe40007810000 */
[----:B------:R-:W-:Y:S02]  /*1fe90*/  ISETP.GE.AND P1, PT, R13, R242, PT ;  /* 0x000000f20d00720c */ /* 0x000fe40003f26270 */
[CC--:B------:R-:W-:Y:S02]  /*1fea0*/  ISETP.GE.OR P4, PT, R15.reuse, R243.reuse, !P4 ;  /* 0x000000f30f00720c */ /* 0x0c0fe40006786670 */
        /* <DEDUP_REMOVED lines=9> */
[----:B------:R-:W-:Y:S02]  /*1ff40*/  ISETP.GE.AND P3, PT, R15, R244, PT ;  /* 0x000000f40f00720c */ /* 0x000fe40003f66270 */
[----:B------:R-:W-:Y:S02]  /*1ff50*/  FMNMX.FTZ R19, R167, R6, !PT ;  /* 0x00000006a7137209 */ /* 0x000fe40007810000 */
[C---:B------:R-:W-:Y:S02]  /*1ff60*/  IADD3 R13, R3.reuse, 0x38, RZ ;  /* 0x00000038030d7810 */ /* 0x040fe40007ffe0ff */
[----:B------:R-:W-:Y:S02]  /*1ff70*/  FMNMX.FTZ R17, R194, R17, !PT ;  /* 0x00000011c2117209 */ /* 0x000fe40007810000 */
[----:B------:R-:W-:Y:S02]  /*1ff80*/  IADD3 R3, R3, 0x39, RZ ;  /* 0x0000003903037810 */ /* 0x000fe40007ffe0ff */
[----:B------:R-:W-:Y:S02]  /*1ff90*/  ISETP.GE.OR P3, PT, R15, R243, !P3 ;  /* 0x000000f30f00720c */ /* 0x000fe40005f66670 */
[----:B------:R-:W-:Y:S02]  /*1ffa0*/  FSEL R193, R28, -INF , !P4 ;  /* 0xff8000001cc17808 */ /* 0x000fe40006000000 */
[----:B------:R-:W-:Y:S02]  /*1ffb0*/  FMNMX.FTZ R4, R252, R19, !PT ;  /* 0x00000013fc047209 */ /* 0x000fe40007810000 */
[-C--:B------:R-:W-:Y:S02]  /*1ffc0*/  ISETP.GE.AND P6, PT, R13, R244.reuse, PT ;  /* 0x000000f40d00720c */ /* 0x080fe40003fc6270 */
[----:B------:R-:W-:Y:S02]  /*1ffd0*/  FMNMX.FTZ R17, R250, R17, !PT ;  /* 0x00000011fa117209 */ /* 0x000fe40007810000 */
[----:B------:R-:W-:Y:S02]  /*1ffe0*/  ISETP.GE.AND P5, PT, R3, R244, PT ;  /* 0x000000f40300720c */ /* 0x000fe40003fa6270 */
[----:B------:R-:W-:Y:S02]  /*1fff0*/  ISETP.GE.OR P6, PT, R13, R243, !P6 ;  /* 0x000000f30d00720c */ /* 0x000fe400077c6670 */
[----:B------:R-:W-:Y:S02]  /*20000*/  FSEL R191, R29, -INF , !P3 ;  /* 0xff8000001dbf7808 */ /* 0x000fe40005800000 */
[----:B------:R-:W-:Y:S02]  /*20010*/  FMNMX.FTZ R4, R193, R4, !PT ;  /* 0x00000004c1047209 */ /* 0x000fe40007810000 */
        /* <DEDUP_REMOVED lines=11> */
[----:B------:R-:W-:Y:S02]  /*200d0*/  FMNMX.FTZ R8, R178, R17, !PT ;  /* 0x00000011b2087209 */ /* 0x000fe40007810000 */
[----:B------:R-:W-:Y:S02]  /*200e0*/  ISETP.GE.OR P2, PT, R15, R240, !P2 ;  /* 0x000000f00f00720c */ /* 0x000fe40005746670 */
[----:B------:R-:W-:Y:S02]  /*200f0*/  FSEL R177, R30, -INF , !P0 ;  /* 0xff8000001eb17808 */ /* 0x000fe40004000000 */
[C---:B------:R-:W-:Y:S02]  /*20100*/  ISETP.GE.AND P1, PT, R13.reuse, R242, PT ;  /* 0x000000f20d00720c */ /* 0x040fe40003f26270 */
[----:B------:R-:W-:Y:S02]  /*20110*/  FMNMX.FTZ R4, R174, R19, !PT ;  /* 0x00000013ae047209 */ /* 0x000fe40007810000 */
[----:B------:R-:W-:Y:S01]  /*20120*/  ISETP.GE.OR P1, PT, R13, R240, !P1 ;  /* 0x000000f00d00720c */ /* 0x000fe20004f26670 */
[----:B------:R-:W-:Y:S01]  /*20130*/  LDSM.16.MT88.4 R16, [R220+0x10000] ;  /* 0x01000000dc10783b */ /* 0x000fe20000004200 */
[----:B------:R-:W-:Y:S02]  /*20140*/  ISETP.GE.AND P0, PT, R3, R242, PT ;  /* 0x000000f20300720c */ /* 0x000fe40003f06270 */
[----:B------:R-:W-:Y:S02]  /*20150*/  FSEL R175, R31, -INF , !P2 ;  /* 0xff8000001faf7808 */ /* 0x000fe40005000000 */
[----:B------:R-:W-:Y:S02]  /*20160*/  FMNMX.FTZ R8, R177, R8, !PT ;  /* 0x00000008b1087209 */ /* 0x000fe40007810000 */
[----:B------:R-:W-:Y:S01]  /*20170*/  FSEL R173, R34, -INF , !P1 ;  /* 0xff80000022ad7808 */ /* 0x000fe20004800000 */
[----:B------:R-:W1:Y:S01]  /*20180*/  SHFL.BFLY PT, R13, R4, 0x2, 0x1f ;  /* 0x0c401f00040d7f89 */ /* 0x000e6200000e0000 */
        /* <DEDUP_REMOVED lines=8> */
[----:B---3--:R-:W1:Y:S01]  /*20210*/  SHFL.BFLY PT, R164, R13, 0x1, 0x1f ;  /* 0x0c201f000da47f89 */ /* 0x008e6200000e0000 */
[----:B--2---:R-:W-:Y:S07]  /*20220*/  FMNMX.FTZ R4, R6, R3, !PT ;  /* 0x0000000306047209 */ /* 0x004fee0007810000 */
[----:B------:R-:W2:Y:S01]  /*20230*/  SHFL.BFLY PT, R3, R4, 0x1, 0x1f ;  /* 0x0c201f0004037f89 */ /* 0x000ea200000e0000 */
[----:B-1----:R-:W-:Y:S04]  /*20240*/  FMNMX.FTZ R164, R13, R164, !PT ;  /* 0x000000a40da47209 */ /* 0x002fe80007810000 */
[----:B------:R-:W-:Y:S01]  /*20250*/  FSETP.NEU.FTZ.AND P1, PT, R164, -INF , PT ;  /* 0xff800000a400780b */ /* 0x000fe20003f3d000 */
[----:B----4-:R-:W-:Y:S05]  /*20260*/  FMUL.FTZ R176, R165, R164 ;  /* 0x000000a4a5b07220 */ /* 0x010fea0000410000 */
[----:B------:R-:W-:Y:S05]  /*20270*/  FSEL R176, R176, RZ, P1 ;  /* 0x000000ffb0b07208 */ /* 0x000fea0000800000 */
[--C-:B------:R-:W-:Y:S01]  /*20280*/  FFMA.FTZ R182, R5, R165, -R176.reuse ;  /* 0x000000a505b67223 */ /* 0x100fe200000108b0 */
[----:B--2---:R-:W-:Y:S01]  /*20290*/  FMNMX.FTZ R3, R4, R3, !PT ;  /* 0x0000000304037209 */ /* 0x004fe20007810000 */
[-CC-:B------:R-:W-:Y:S01]  /*202a0*/  FFMA.FTZ R187, R181, R165.reuse, -R176.reuse ;  /* 0x000000a5b5bb7223 */ /* 0x180fe200000108b0 */
[----:B------:R-:W-:Y:S01]  /*202b0*/  FSEL R5, R164, RZ, P1 ;  /* 0x000000ffa4057208 */ /* 0x000fe20000800000 */
[--C-:B------:R-:W-:Y:S01]  /*202c0*/  FFMA.FTZ R184, R171, R165, -R176.reuse ;  /* 0x000000a5abb87223 */ /* 0x100fe200000108b0 */
[----:B------:R-:W-:Y:S01]  /*202d0*/  FSETP.NEU.FTZ.AND P0, PT, R3, -INF , PT ;  /* 0xff8000000300780b */ /* 0x000fe20003f1d000 */
[----:B------:R-:W-:Y:S01]  /*202e0*/  FMUL.FTZ R172, R165, R3 ;  /* 0x00000003a5ac7220 */ /* 0x000fe20000410000 */
[-C--:B------:R-:W-:Y:S01]  /*202f0*/  FFMA.FTZ R183, R183, R165.reuse, -R176 ;  /* 0x000000a5b7b77223 */ /* 0x080fe200000108b0 */
[----:B------:R-:W-:Y:S01]  /*20300*/  FADD.FTZ R0, -R5, R0 ;  /* 0x0000000005007221 */ /* 0x000fe20000010100 */
[----:B------:R-:W-:Y:S01]  /*20310*/  FSEL R5, R3, RZ, P0 ;  /* 0x000000ff03057208 */ /* 0x000fe20000000000 */
[----:B------:R-:W-:Y:S01]  /*20320*/  MUFU.EX2 R187, R187 ;  /* 0x000000bb00bb7308 */ /* 0x000fe20000000800 */
[----:B------:R-:W-:Y:S01]  /*20330*/  FSEL R172, R172, RZ, P0 ;  /* 0x000000ffacac7208 */ /* 0x000fe20000000000 */
[----:B------:R-:W-:Y:S01]  /*20340*/  FMUL.FTZ R6, R165, R0 ;  /* 0x00000000a5067220 */ /* 0x000fe20000410000 */
[-C--:B------:R-:W-:Y:S01]  /*20350*/  FFMA.FTZ R179, R179, R165.reuse, -R176 ;  /* 0x000000a5b3b37223 */ /* 0x080fe200000108b0 */
[----:B------:R-:W-:Y:S01]  /*20360*/  FADD.FTZ R0, -R5, R2 ;  /* 0x0000000205007221 */ /* 0x000fe20000010100 */
[-C--:B------:R-:W-:Y:S01]  /*20370*/  FFMA.FTZ R186, R186, R165.reuse, -R176 ;  /* 0x000000a5baba7223 */ /* 0x080fe200000108b0 */
[-CC-:B------:R-:W-:Y:S01]  /*20380*/  FFMA.FTZ R189, R169, R165.reuse, -R172.reuse ;  /* 0x000000a5a9bd7223 */ /* 0x180fe200000108ac */
[-CC-:B------:R-:W-:Y:S01]  /*20390*/  FFMA.FTZ R181, R7, R165.reuse, -R172.reuse ;  /* 0x000000a507b57223 */ /* 0x180fe200000108ac */
[-CC-:B------:R-:W-:Y:S01]  /*203a0*/  FFMA.FTZ R180, R9, R165.reuse, -R172.reuse ;  /* 0x000000a509b47223 */ /* 0x180fe200000108ac */
[-CC-:B------:R-:W-:Y:S01]  /*203b0*/  FFMA.FTZ R185, R11, R165.reuse, -R172.reuse ;  /* 0x000000a50bb97223 */ /* 0x180fe200000108ac */
[----:B------:R-:W-:Y:S01]  /*203c0*/  FMUL.FTZ R8, R165, R0 ;  /* 0x00000000a5087220 */ /* 0x000fe20000410000 */
[----:B------:R-:W1:Y:S01]  /*203d0*/  MUFU.EX2 R2, R6 ;  /* 0x0000000600027308 */ /* 0x000e620000000800 */
[-CC-:B------:R-:W-:Y:S01]  /*203e0*/  FFMA.FTZ R178, R178, R165.reuse, -R172.reuse ;  /* 0x000000a5b2b27223 */ /* 0x180fe200000108ac */
[-CC-:B------:R-:W-:Y:S01]  /*203f0*/  FFMA.FTZ R175, R175, R165.reuse, -R172.reuse ;  /* 0x000000a5afaf7223 */ /* 0x180fe200000108ac */
[-C--:B------:R-:W-:Y:S01]  /*20400*/  FFMA.FTZ R177, R177, R165.reuse, -R172 ;  /* 0x000000a5b1b17223 */ /* 0x080fe200000108ac */
[-CC-:B------:R-:W-:Y:S01]  /*20410*/  FFMA.FTZ R195, R195, R165.reuse, -R176.reuse ;  /* 0x000000a5c3c37223 */ /* 0x180fe200000108b0 */
[-C--:B------:R-:W-:Y:S01]  /*20420*/  FFMA.FTZ R188, R188, R165.reuse, -R176 ;  /* 0x000000a5bcbc7223 */ /* 0x080fe200000108b0 */
[-CC-:B------:R-:W-:Y:S01]  /*20430*/  FFMA.FTZ R199, R199, R165.reuse, -R172.reuse ;  /* 0x000000a5c7c77223 */ /* 0x180fe200000108ac */
[-CC-:B------:R-:W-:Y:S03]  /*20440*/  FFMA.FTZ R192, R192, R165.reuse, -R172.reuse ;  /* 0x000000a5c0c07223 */ /* 0x180fe600000108ac */
[----:B------:R-:W2:Y:S01]  /*20450*/  MUFU.EX2 R0, R8 ;  /* 0x0000000800007308 */ /* 0x000ea20000000800 */
[-C--:B------:R-:W-:Y:S01]  /*20460*/  FFMA.FTZ R194, R194, R165.reuse, -R172 ;  /* 0x000000a5c2c27223 */ /* 0x080fe200000108ac */
[-C--:B------:R-:W-:Y:S01]  /*20470*/  FFMA.FTZ R252, R252, R165.reuse, -R176 ;  /* 0x000000a5fcfc7223 */ /* 0x080fe200000108b0 */
[-CC-:B------:R-:W-:Y:S01]  /*20480*/  FFMA.FTZ R250, R250, R165.reuse, -R172.reuse ;  /* 0x000000a5fafa7223 */ /* 0x180fe200000108ac */
[-CC-:B------:R-:W-:Y:S01]  /*20490*/  FFMA.FTZ R198, R198, R165.reuse, -R172.reuse ;  /* 0x000000a5c6c67223 */ /* 0x180fe200000108ac */
[-C--:B------:R-:W-:Y:S01]  /*204a0*/  FFMA.FTZ R196, R196, R165.reuse, -R172 ;  /* 0x000000a5c4c47223 */ /* 0x080fe200000108ac */
[-CC-:B------:R-:W-:Y:S01]  /*204b0*/  FFMA.FTZ R193, R193, R165.reuse, -R176.reuse ;  /* 0x000000a5c1c17223 */ /* 0x180fe200000108b0 */
[--C-:B------:R-:W-:Y:S03]  /*204c0*/  FFMA.FTZ R191, R191, R165, -R176.reuse ;  /* 0x000000a5bfbf7223 */ /* 0x100fe600000108b0 */
[----:B------:R-:W3:Y:S01]  /*204d0*/  MUFU.EX2 R184, R184 ;  /* 0x000000b800b87308 */ /* 0x000ee20000000800 */
[C---:B-1----:R-:W-:Y:S01]  /*204e0*/  FMUL.FTZ R4, R2.reuse, R160 ;  /* 0x000000a002047220 */ /* 0x042fe20000410000 */
[C---:B------:R-:W-:Y:S01]  /*204f0*/  FMUL.FTZ R5, R2.reuse, R161 ;  /* 0x000000a102057220 */ /* 0x040fe20000410000 */
[C---:B------:R-:W-:Y:S01]  /*20500*/  FMUL.FTZ R9, R2.reuse, R157 ;  /* 0x0000009d02097220 */ /* 0x040fe20000410000 */
[C---:B------:R-:W-:Y:S01]  /*20510*/  FMUL.FTZ R12, R2.reuse, R152 ;  /* 0x00000098020c7220 */ /* 0x040fe20000410000 */
[C---:B------:R-:W-:Y:S01]  /*20520*/  FMUL.FTZ R13, R2.reuse, R153 ;  /* 0x00000099020d7220 */ /* 0x040fe20000410000 */
[----:B------:R-:W-:Y:S01]  /*20530*/  MOV R157, R20 ;  /* 0x00000014009d7202 */ /* 0x000fe20000000f00 */
[----:B------:R-:W-:Y:S03]  /*20540*/  FMUL.FTZ R20, R2, R144 ;  /* 0x0000009002147220 */ /* 0x000fe60000410000 */
[----:B------:R-:W-:Y:S01]  /*20550*/  MUFU.EX2 R183, R183 ;  /* 0x000000b700b77308 */ /* 0x000fe20000000800 */
[C---:B--2---:R-:W-:Y:S01]  /*20560*/  FMUL.FTZ R6, R0.reuse, R162 ;  /* 0x000000a200067220 */ /* 0x044fe20000410000 */
[C---:B------:R-:W-:Y:S01]  /*20570*/  FMUL.FTZ R7, R0.reuse, R163 ;  /* 0x000000a300077220 */ /* 0x040fe20000410000 */
[C---:B------:R-:W-:Y:S01]  /*20580*/  FMUL.FTZ R10, R0.reuse, R158 ;  /* 0x0000009e000a7220 */ /* 0x040fe20000410000 */
[----:B------:R-:W-:Y:S01]  /*20590*/  FMUL.FTZ R11, R0, R159 ;  /* 0x0000009f000b7220 */ /* 0x000fe20000410000 */
[----:B------:R-:W-:Y:S01]  /*205a0*/  FMUL.FTZ R8, R2, R156 ;  /* 0x0000009c02087220 */ /* 0x000fe20000410000 */
[----:B------:R-:W1:Y:S01]  /*205b0*/  LDSM.16.MT88.4 R160, [R216+0x10000] ;  /* 0x01000000d8a0783b */ /* 0x000e620000004200 */
[----:B------:R-:W-:Y:S03]  /*205c0*/  FMUL.FTZ R14, R0, R154 ;  /* 0x0000009a000e7220 */ /* 0x000fe60000410000 */
[----:B------:R-:W2:Y:S01]  /*205d0*/  MUFU.EX2 R182, R182 ;  /* 0x000000b600b67308 */ /* 0x000ea20000000800 */
[----:B---3--:R-:W-:Y:S01]  /*205e0*/  F2FP.BF16.F32.PACK_AB R168, R184, R187 ;  /* 0x000000bbb8a8723e */ /* 0x008fe200000010ff */
[----:B------:R-:W-:Y:S01]  /*205f0*/  FMUL.FTZ R15, R0, R155 ;  /* 0x0000009b000f7220 */ /* 0x000fe20000410000 */
[----:B------:R-:W-:Y:S01]  /*20600*/  MOV R156, R21 ;  /* 0x00000015009c7202 */ /* 0x000fe20000000f00 */
[----:B------:R-:W-:Y:S01]  /*20610*/  FMUL.FTZ R21, R2, R145 ;  /* 0x0000009102157220 */ /* 0x000fe20000410000 */
[C---:B------:R-:W-:Y:S01]  /*20620*/  FMUL.FTZ R22, R0.reuse, R146 ;  /* 0x0000009200167220 */ /* 0x040fe20000410000 */
[----:B------:R-:W3:Y:S01]  /*20630*/  LDSM.16.MT88.4 R152, [R220+0x12000] ;  /* 0x01200000dc98783b */ /* 0x000ee20000004200 */
[----:B------:R-:W-:Y:S03]  /*20640*/  FMUL.FTZ R23, R0, R147 ;  /* 0x0000009300177220 */ /* 0x000fe60000410000 */
[----:B------:R-:W-:Y:S01]  /*20650*/  MUFU.EX2 R189, R189 ;  /* 0x000000bd00bd7308 */ /* 0x000fe20000000800 */
[C---:B------:R-:W-:Y:S01]  /*20660*/  FMUL.FTZ R28, R2.reuse, R136 ;  /* 0x00000088021c7220 */ /* 0x040fe20000410000 */
[----:B------:R-:W-:Y:S01]  /*20670*/  FMUL.FTZ R29, R2, R137 ;  /* 0x00000089021d7220 */ /* 0x000fe20000410000 */
[C---:B------:R-:W-:Y:S01]  /*20680*/  FMUL.FTZ R30, R0.reuse, R138 ;  /* 0x0000008a001e7220 */ /* 0x040fe20000410000 */
[----:B------:R-:W-:Y:S01]  /*20690*/  FMUL.FTZ R31, R0, R139 ;  /* 0x0000008b001f7220 */ /* 0x000fe20000410000 */
[C---:B------:R-:W-:Y:S01]  /*206a0*/  FMUL.FTZ R36, R2.reuse, R36 ;  /* 0x0000002402247220 */ /* 0x040fe20000410000 */
[----:B------:R-:W4:Y:S01]  /*206b0*/  LDSM.16.MT88.4 R144, [R218+0x12000] ;  /* 0x01200000da90783b */ /* 0x000f220000004200 */
[----:B------:R-:W-:Y:S03]  /*206c0*/  FMUL.FTZ R37, R2, R37 ;  /* 0x0000002502257220 */ /* 0x000fe60000410000 */
[----:B------:R-:W5:Y:S01]  /*206d0*/  MUFU.EX2 R181, R181 ;  /* 0x000000b500b57308 */ /* 0x000f620000000800 */
[----:B--2---:R-:W-:Y:S01]  /*206e0*/  F2FP.BF16.F32.PACK_AB R170, R182, R183 ;  /* 0x000000b7b6aa723e */ /* 0x004fe200000010ff */
[C---:B------:R-:W-:Y:S01]  /*206f0*/  FMUL.FTZ R38, R0.reuse, R38 ;  /* 0x0000002600267220 */ /* 0x040fe20000410000 */
[----:B------:R-:W-:Y:S01]  /*20700*/  FMUL.FTZ R39, R0, R39 ;  /* 0x0000002700277220 */ /* 0x000fe20000410000 */
[C---:B------:R-:W-:Y:S01]  /*20710*/  FMUL.FTZ R40, R2.reuse, R40 ;  /* 0x0000002802287220 */ /* 0x040fe20000410000 */
[----:B------:R-:W-:Y:S01]  /*20720*/  FMUL.FTZ R41, R2, R41 ;  /* 0x0000002902297220 */ /* 0x000fe20000410000 */
[----:B------:R-:W2:Y:S01]  /*20730*/  LDSM.16.MT88.4 R136, [R217+0x12000] ;  /* 0x01200000d988783b */ /* 0x000ea20000004200 */
        /* <DEDUP_REMOVED lines=40> */
[C---:B------:R-:W-:Y:S03]  /*209c0*/  HMMA.16816.F32.BF16 R12, R168.reuse, R24, R12 ;  /* 0x00000018a80c723c */ /* 0x040fe6000004180c */
[----:B------:R-:W-:Y:S01]  /*209d0*/  FMUL.FTZ R17, R2, R149 ;  /* 0x0000009502117220 */ /* 0x000fe20000410000 */
[C---:B------:R-:W-:Y:S01]  /*209e0*/  FMUL.FTZ R18, R0.reuse, R150 ;  /* 0x0000009600127220 */ /* 0x040fe20000410000 */
[----:B------:R-:W-:Y:S02]  /*209f0*/  FMUL.FTZ R19, R0, R151 ;  /* 0x0000009700137220 */ /* 0x000fe40000410000 */
[C---:B------:R-:W-:Y:S01]  /*20a00*/  FMUL.FTZ R24, R2.reuse, R140 ;  /* 0x0000008c02187220 */ /* 0x040fe20000410000 */
[----:B------:R-:W-:Y:S01]  /*20a10*/  LDSM.16.MT88.4 R148, [R217+0x10800] ;  /* 0x01080000d994783b */ /* 0x000fe20000004200 */
[----:B------:R-:W-:Y:S02]  /*20a20*/  MUFU.EX2 R188, R188 ;  /* 0x000000bc00bc7308 */ /* 0x000fe40000000800 */
[C---:B------:R-:W-:Y:S01]  /*20a30*/  FMUL.FTZ R25, R2.reuse, R141 ;  /* 0x0000008d02197220 */ /* 0x040fe20000410000 */
[C---:B------:R-:W-:Y:S01]  /*20a40*/  FMUL.FTZ R72, R2.reuse, R72 ;  /* 0x0000004802487220 */ /* 0x040fe20000410000 */
[----:B------:R-:W-:Y:S01]  /*20a50*/  FMUL.FTZ R73, R2, R73 ;  /* 0x0000004902497220 */ /* 0x000fe20000410000 */
[C---:B------:R-:W-:Y:S03]  /*20a60*/  HMMA.16816.F32.BF16 R16, R168.reuse, R26, R16 ;  /* 0x0000001aa810723c */ /* 0x040fe60000041810 */
[C---:B------:R-:W-:Y:S01]  /*20a70*/  FMUL.FTZ R74, R0.reuse, R74 ;  /* 0x0000004a004a7220 */ /* 0x040fe20000410000 */
[----:B------:R-:W-:Y:S01]  /*20a80*/  FMUL.FTZ R75, R0, R75 ;  /* 0x0000004b004b7220 */ /* 0x000fe20000410000 */
[----:B------:R-:W-:Y:S01]  /*20a90*/  FMUL.FTZ R76, R2, R76 ;  /* 0x0000004c024c7220 */ /* 0x000fe20000410000 */
[C---:B------:R-:W-:Y:S01]  /*20aa0*/  HMMA.16816.F32.BF16 R20, R168.reuse, R32, R20 ;  /* 0x00000020a814723c */ /* 0x040fe20000041814 */
[----:B------:R-:W-:Y:S04]  /*20ab0*/  MUFU.EX2 R199, R199 ;  /* 0x000000c700c77308 */ /* 0x000fe80000000800 */
[C---:B------:R-:W-:Y:S01]  /*20ac0*/  FMUL.FTZ R26, R0.reuse, R142 ;  /* 0x0000008e001a7220 */ /* 0x040fe20000410000 */
[----:B------:R-:W-:Y:S01]  /*20ad0*/  FMUL.FTZ R27, R0, R143 ;  /* 0x0000008f001b7220 */ /* 0x000fe20000410000 */
[C---:B------:R-:W-:Y:S01]  /*20ae0*/  FMUL.FTZ R32, R2.reuse, R132 ;  /* 0x0000008402207220 */ /* 0x040fe20000410000 */
[----:B------:R-:W-:Y:S03]  /*20af0*/  LDSM.16.MT88.4 R140, [R220+0x14000] ;  /* 0x01400000dc8c783b */ /* 0x000fe60000004200 */
[----:B------:R-:W-:Y:S01]  /*20b00*/  MUFU.EX2 R192, R192 ;  /* 0x000000c000c07308 */ /* 0x000fe20000000800 */
        /* <DEDUP_REMOVED lines=10> */
[----:B------:R-:W-:Y:S01]  /*20bb0*/  FMUL.FTZ R81, R2, R81 ;  /* 0x0000005102517220 */ /* 0x000fe20000410000 */
[----:B------:R-:W5:Y:S03]  /*20bc0*/  LDSM.16.MT88.4 R132, [R216+0x12000] ;  /* 0x01200000d884783b */ /* 0x000f660000004200 */
        /* <DEDUP_REMOVED lines=17> */
[----:B------:R-:W3:Y:S01]  /*20ce0*/  LDSM.16.MT88.4 R144, [R218+0x14000] ;  /* 0x01400000da90783b */ /* 0x000ee20000004200 */
        /* <DEDUP_REMOVED lines=8> */
[C---:B-----5:R-:W-:Y:S02]  /*20d70*/  HMMA.16816.F32.BF16 R60, R168.reuse, R132, R60 ;  /* 0x00000084a83c723c */ /* 0x060fe4000004183c */
[----:B------:R-:W-:Y:S03]  /*20d80*/  MUFU.EX2 R191, R191 ;  /* 0x000000bf00bf7308 */ /* 0x000fe60000000800 */
        /* <DEDUP_REMOVED lines=9> */
[C---:B---3--:R-:W-:Y:S05]  /*20e20*/  HMMA.16816.F32.BF16 R76, R168.reuse, R144, R76 ;  /* 0x00000090a84c723c */ /* 0x048fea000004184c */
[----:B------:R-:W-:Y:S01]  /*20e30*/  FMUL.FTZ R96, R2, R96 ;  /* 0x0000006002607220 */ /* 0x000fe20000410000 */
[C---:B------:R-:W-:Y:S05]  /*20e40*/  HMMA.16816.F32.BF16 R80, R168.reuse, R146, R80 ;  /* 0x00000092a850723c */ /* 0x040fea0000041850 */
[----:B------:R-:W-:Y:S01]  /*20e50*/  FFMA.FTZ R144, R190, R165, -R176 ;  /* 0x000000a5be907223 */ /* 0x000fe200000108b0 */
[C---:B--2---:R-:W-:Y:S05]  /*20e60*/  HMMA.16816.F32.BF16 R84, R168.reuse, R136, R84 ;  /* 0x00000088a854723c */ /* 0x044fea0000041854 */
[----:B------:R-:W-:Y:S01]  /*20e70*/  FMUL.FTZ R97, R2, R97 ;  /* 0x0000006102617220 */ /* 0x000fe20000410000 */
[C---:B------:R-:W-:Y:S01]  /*20e80*/  HMMA.16816.F32.BF16 R88, R168.reuse, R138, R88 ;  /* 0x0000008aa858723c */ /* 0x040fe20000041858 */
[----:B------:R-:W2:Y:S04]  /*20e90*/  LDSM.16.MT88.4 R136, [R218+0x16000] ;  /* 0x01600000da88783b */ /* 0x000ea80000004200 */
[C---:B------:R-:W-:Y:S01]  /*20ea0*/  FMUL.FTZ R98, R0.reuse, R98 ;  /* 0x0000006200627220 */ /* 0x040fe20000410000 */
[C---:B----4-:R-:W-:Y:S05]  /*20eb0*/  HMMA.16816.F32.BF16 R92, R168.reuse, R132, R92 ;  /* 0x00000084a85c723c */ /* 0x050fea000004185c */
[----:B------:R-:W-:Y:S01]  /*20ec0*/  FMUL.FTZ R99, R0, R99 ;  /* 0x0000006300637220 */ /* 0x000fe20000410000 */
[C---:B------:R-:W-:Y:S01]  /*20ed0*/  FMUL.FTZ R100, R2.reuse, R100 ;  /* 0x0000006402647220 */ /* 0x040fe20000410000 */
[----:B------:R-:W-:Y:S01]  /*20ee0*/  FMUL.FTZ R101, R2, R101 ;  /* 0x0000006502657220 */ /* 0x000fe20000410000 */
[C---:B------:R-:W-:Y:S03]  /*20ef0*/  FMUL.FTZ R102, R0.reuse, R102 ;  /* 0x0000006600667220 */ /* 0x040fe60000410000 */
[----:B------:R-:W-:Y:S01]  /*20f00*/  FMUL.FTZ R103, R0, R103 ;  /* 0x0000006700677220 */ /* 0x000fe20000410000 */
[C---:B------:R-:W-:Y:S01]  /*20f10*/  HMMA.16816.F32.BF16 R96, R168.reuse, R134, R96 ;  /* 0x00000086a860723c */ /* 0x040fe20000041860 */
[----:B------:R-:W3:Y:S02]  /*20f20*/  LDSM.16.MT88.4 R132, [R217+0x16000] ;  /* 0x01600000d984783b */ /* 0x000ee40000004200 */
        /* <DEDUP_REMOVED lines=10> */
[----:B------:R-:W4:Y:S02]  /*20fd0*/  LDSM.16.MT88.4 R140, [R216+0x16000] ;  /* 0x01600000d88c783b */ /* 0x000f240000004200 */
[C---:B------:R-:W-:Y:S01]  /*20fe0*/  FMUL.FTZ R112, R2.reuse, R112 ;  /* 0x0000007002707220 */ /* 0x040fe20000410000 */
[----:B------:R-:W-:Y:S01]  /*20ff0*/  FMUL.FTZ R113, R2, R113 ;  /* 0x0000007102717220 */ /* 0x000fe20000410000 */
[C---:B------:R-:W-:Y:S01]  /*21000*/  FMUL.FTZ R114, R0.reuse, R114 ;  /* 0x0000007200727220 */ /* 0x040fe20000410000 */
[C---:B--2---:R-:W-:Y:S05]  /*21010*/  HMMA.16816.F32.BF16 R108, R168.reuse, R136, R108 ;  /* 0x00000088a86c723c */ /* 0x044fea000004186c */
[----:B------:R-:W-:Y:S01]  /*21020*/  FMUL.FTZ R115, R0, R115 ;  /* 0x0000007300737220 */ /* 0x000fe20000410000 */
[----:B------:R-:W-:Y:S01]  /*21030*/  FFMA.FTZ R190, R197, R165, -R172 ;  /* 0x000000a5c5be7223 */ /* 0x000fe200000108ac */
[C---:B------:R-:W-:Y:S01]  /*21040*/  FMUL.FTZ R124, R2.reuse, R124 ;  /* 0x0000007c027c7220 */ /* 0x040fe20000410000 */
[----:B------:R2:W5:Y:S03]  /*21050*/  MUFU.EX2 R197, R144 ;  /* 0x0000009000c57308 */ /* 0x0005660000000800 */
[C---:B------:R-:W-:Y:S01]  /*21060*/  FMUL.FTZ R125, R2.reuse, R125 ;  /* 0x0000007d027d7220 */ /* 0x040fe20000410000 */
[C---:B------:R-:W-:Y:S01]  /*21070*/  HMMA.16816.F32.BF16 R112, R168.reuse, R138, R112 ;  /* 0x0000008aa870723c */ /* 0x040fe20000041870 */
[----:B------:R-:W5:Y:S02]  /*21080*/  LDSM.16.MT88.4 R136, [R220+0x10800] ;  /* 0x01080000dc88783b */ /* 0x000f640000004200 */
[C---:B------:R-:W-:Y:S01]  /*21090*/  FMUL.FTZ R116, R2.reuse, R116 ;  /* 0x0000007402747220 */ /* 0x040fe20000410000 */
[----:B------:R-:W-:Y:S01]  /*210a0*/  FMUL.FTZ R117, R2, R117 ;  /* 0x0000007502757220 */ /* 0x000fe20000410000 */
[C---:B------:R-:W-:Y:S01]  /*210b0*/  FMUL.FTZ R118, R0.reuse, R118 ;  /* 0x0000007600767220 */ /* 0x040fe20000410000 */
[----:B------:R-:W-:Y:S01]  /*210c0*/  FMUL.FTZ R119, R0, R119 ;  /* 0x0000007700777220 */ /* 0x000fe20000410000 */
[C---:B------:R-:W-:Y:S01]  /*210d0*/  FMUL.FTZ R120, R2.reuse, R120 ;  /* 0x0000007802787220 */ /* 0x040fe20000410000 */
[----:B------:R-:W-:Y:S01]  /*210e0*/  FMUL.FTZ R121, R2, R121 ;  /* 0x0000007902797220 */ /* 0x000fe20000410000 */
[----:B------:R-:W5:Y:S02]  /*210f0*/  MUFU.EX2 R190, R190 ;  /* 0x000000be00be7308 */ /* 0x000f640000000800 */
[C---:B------:R-:W-:Y:S01]  /*21100*/  FMUL.FTZ R122, R0.reuse, R122 ;  /* 0x0000007a007a7220 */ /* 0x040fe20000410000 */
[C---:B------:R-:W-:Y:S01]  /*21110*/  FMUL.FTZ R123, R0.reuse, R123 ;  /* 0x0000007b007b7220 */ /* 0x040fe20000410000 */
[C---:B---3--:R-:W-:Y:S01]  /*21120*/  HMMA.16816.F32.BF16 R116, R168.reuse, R132, R116 ;  /* 0x00000084a874723c */ /* 0x048fe20000041874 */
[----:B--2---:R-:W2:Y:S02]  /*21130*/  LDSM.16.MT88.4 R144, [R218+0x10800] ;  /* 0x01080000da90783b */ /* 0x004ea40000004200 */
[C---:B------:R-:W-:Y:S01]  /*21140*/  FMUL.FTZ R126, R0.reuse, R126 ;  /* 0x0000007e007e7220 */ /* 0x040fe20000410000 */
[----:B------:R-:W-:Y:S01]  /*21150*/  FMUL.FTZ R127, R0, R127 ;  /* 0x0000007f007f7220 */ /* 0x000fe20000410000 */
[C---:B------:R-:W-:Y:S01]  /*21160*/  FMUL.FTZ R128, R2.reuse, R128 ;  /* 0x0000008002807220 */ /* 0x040fe20000410000 */
[C---:B------:R-:W-:Y:S05]  /*21170*/  HMMA.16816.F32.BF16 R120, R168.reuse, R134, R120 ;  /* 0x00000086a878723c */ /* 0x040fea0000041878 */
[----:B------:R-:W-:Y:S01]  /*21180*/  FMUL.FTZ R129, R2, R129 ;  /* 0x0000008102817220 */ /* 0x000fe20000410000 */
[C---:B----4-:R-:W-:Y:S05]  /*21190*/  HMMA.16816.F32.BF16 R124, R168.reuse, R140, R124 ;  /* 0x0000008ca87c723c */ /* 0x050fea000004187c */
[C---:B------:R-:W-:Y:S01]  /*211a0*/  FMUL.FTZ R130, R0.reuse, R130 ;  /* 0x0000008200827220 */ /* 0x040fe20000410000 */
[C---:B------:R-:W-:Y:S01]  /*211b0*/  FMUL.FTZ R131, R0.reuse, R131 ;  /* 0x0000008300837220 */ /* 0x040fe20000410000 */
[----:B-1----:R-:W-:Y:S01]  /*211c0*/  F2FP.BF16.F32.PACK_AB R132, R195, R186 ;  /* 0x000000bac384723e */ /* 0x002fe200000010ff */
[----:B------:R-:W-:Y:S03]  /*211d0*/  FFMA.FTZ R189, R0, R247, R189 ;  /* 0x000000f700bd7223 */ /* 0x000fe600000100bd */
[----:B-----5:R-:W-:Y:S01]  /*211e0*/  F2FP.BF16.F32.PACK_AB R134, R197, R188 ;  /* 0x000000bcc586723e */ /* 0x020fe200000010ff */
[----:B------:R-:W-:Y:S01]  /*211f0*/  FFMA.FTZ R187, R2, R249, R187 ;  /* 0x000000f902bb7223 */ /* 0x000fe200000100bb */
[----:B------:R-:W-:Y:S01]  /*21200*/  HMMA.16816.F32.BF16 R128, R168, R142, R128 ;  /* 0x0000008ea880723c */ /* 0x000fe20000041880 */
[----:B------:R-:W1:Y:S01]  /*21210*/  LDSM.16.MT88.4 R140, [R220+0x12800] ;  /* 0x01280000dc8c783b */ /* 0x000e620000004200 */
[----:B------:R-:W-:Y:S01]  /*21220*/  MUFU.EX2 R169, R178 ;  /* 0x000000b200a97308 */ /* 0x000fe20000000800 */
[----:B------:R-:W-:Y:S01]  /*21230*/  F2FP.BF16.F32.PACK_AB R133, R199, R190 ;  /* 0x000000bec785723e */ /* 0x000fe200000010ff */
[----:B------:R-:W-:Y:S01]  /*21240*/  FADD.FTZ R189, R181, R189 ;  /* 0x000000bdb5bd7221 */ /* 0x000fe20000010000 */
[----:B------:R-:W-:Y:S01]  /*21250*/  F2FP.BF16.F32.PACK_AB R135, R194, R192 ;  /* 0x000000c0c287723e */ /* 0x000fe200000010ff */
[----:B------:R-:W-:Y:S01]  /*21260*/  FADD.FTZ R184, R184, R187 ;  /* 0x000000bbb8b87221 */ /* 0x000fe20000010000 */
[----:B------:R-:W-:Y:S01]  /*21270*/  MOV R170, R157 ;  /* 0x0000009d00aa7202 */ /* 0x000fe20000000f00 */
[----:B------:R-:W-:Y:S03]  /*21280*/  FADD.FTZ R180, R180, R189 ;  /* 0x000000bdb4b47221 */ /* 0x000fe60000010000 */
[----:B------:R-:W-:Y:S01]  /*21290*/  MOV R171, R156 ;  /* 0x0000009c00ab7202 */ /* 0x000fe20000000f00 */
[C---:B------:R-:W-:Y:S01]  /*212a0*/  HMMA.16816.F32.BF16 R4, R132.reuse, R136, R4 ;  /* 0x000000888404723c */ /* 0x040fe20000041804 */
[----:B------:R-:W-:Y:S04]  /*212b0*/  LDSM.16.MT88.4 R156, [R216+0x12800] ;  /* 0x01280000d89c783b */ /* 0x000fe80000004200 */
[----:B------:R-:W-:Y:S01]  /*212c0*/  MOV R2, R3 ;  /* 0x0000000300027202 */ /* 0x000fe20000000f00 */
[C---:B------:R-:W-:Y:S03]  /*212d0*/  HMMA.16816.F32.BF16 R8, R132.reuse, R138, R8 ;  /* 0x0000008a8408723c */ /* 0x040fe60000041808 */
[----:B------:R-:W3:Y:S02]  /*212e0*/  LDSM.16.MT88.4 R136, [R218+0x12800] ;  /* 0x01280000da88783b */ /* 0x000ee40000004200 */
        /* <DEDUP_REMOVED lines=21> */
[C---:B---3--:R-:W-:Y:S05]  /*21440*/  HMMA.16816.F32.BF16 R44, R132.reuse, R136, R44 ;  /* 0x00000088842c723c */ /* 0x048fea000004182c */
        /* <DEDUP_REMOVED lines=12> */
[----:B------:R-:W-:Y:S05]  /*21510*/  LDSM.16.MT88.4 R156, [R216+0x16800] ;  /* 0x01680000d89c783b */ /* 0x000fea0000004200 */
[C---:B------:R-:W-:Y:S06]  /*21520*/  HMMA.16816.F32.BF16 R68, R132.reuse, R160, R68 ;  /* 0x000000a08444723c */ /* 0x040fec0000041844 */
[C---:B------:R-:W-:Y:S05]  /*21530*/  HMMA.16816.F32.BF16 R72, R132.reuse, R162, R72 ;  /* 0x000000a28448723c */ /* 0x040fea0000041848 */
[-CC-:B------:R-:W-:Y:S01]  /*21540*/  FFMA.FTZ R161, R170, R165.reuse, -R176.reuse ;  /* 0x000000a5aaa17223 */ /* 0x180fe200000108b0 */
[C---:B----4-:R-:W-:Y:S03]  /*21550*/  HMMA.16816.F32.BF16 R76, R132.reuse, R148, R76 ;  /* 0x00000094844c723c */ /* 0x050fe6000004184c */
[----:B------:R-:W-:Y:S02]  /*21560*/  MUFU.EX2 R168, R161 ;  /* 0x000000a100a87308 */ /* 0x000fe40000000800 */
[-CC-:B------:R-:W-:Y:S01]  /*21570*/  FFMA.FTZ R160, R171, R165.reuse, -R176.reuse ;  /* 0x000000a5aba07223 */ /* 0x180fe200000108b0 */
[C---:B------:R-:W-:Y:S01]  /*21580*/  HMMA.16816.F32.BF16 R80, R132.reuse, R150, R80 ;  /* 0x000000968450723c */ /* 0x040fe20000041850 */
[----:B------:R-:W3:Y:S06]  /*21590*/  LDSM.16.MT88.4 R148, [R217+0x16800] ;  /* 0x01680000d994783b */ /* 0x000eec0000004200 */
[----:B------:R4:W3:Y:S01]  /*215a0*/  MUFU.EX2 R170, R160 ;  /* 0x000000a000aa7308 */ /* 0x0008e20000000800 */
[C---:B-----5:R-:W-:Y:S06]  /*215b0*/  HMMA.16816.F32.BF16 R84, R132.reuse, R152, R84 ;  /* 0x000000988454723c */ /* 0x060fec0000041854 */
[C---:B------:R-:W-:Y:S03]  /*215c0*/  HMMA.16816.F32.BF16 R88, R132.reuse, R154, R88 ;  /* 0x0000009a8458723c */ /* 0x040fe60000041858 */
[----:B------:R-:W-:Y:S02]  /*215d0*/  MUFU.EX2 R171, R175 ;  /* 0x000000af00ab7308 */ /* 0x000fe40000000800 */
[-CC-:B------:R-:W-:Y:S01]  /*215e0*/  FFMA.FTZ R152, R167, R165.reuse, -R176.reuse ;  /* 0x000000a5a7987223 */ /* 0x180fe200000108b0 */
[C---:B-1----:R-:W-:Y:S07]  /*215f0*/  HMMA.16816.F32.BF16 R92, R132.reuse, R136, R92 ;  /* 0x00000088845c723c */ /* 0x042fee000004185c */
[----:B------:R1:W5:Y:S01]  /*21600*/  MUFU.EX2 R167, R152 ;  /* 0x0000009800a77308 */ /* 0x0003620000000800 */
[----:B----4-:R-:W-:Y:S03]  /*21610*/  LDSM.16.MT88.4 R160, [R216+0x13000] ;  /* 0x01300000d8a0783b */ /* 0x010fe60000004200 */
[----:B------:R-:W-:Y:S01]  /*21620*/  FFMA.FTZ R176, R174, R165, -R176 ;  /* 0x000000a5aeb07223 */ /* 0x000fe200000108b0 */
[C---:B------:R-:W-:Y:S06]  /*21630*/  HMMA.16816.F32.BF16 R96, R132.reuse, R138, R96 ;  /* 0x0000008a8460723c */ /* 0x040fec0000041860 */
[C---:B------:R-:W-:Y:S01]  /*21640*/  HMMA.16816.F32.BF16 R100, R132.reuse, R140, R100 ;  /* 0x0000008c8464723c */ /* 0x040fe20000041864 */
[----:B------:R-:W4:Y:S05]  /*21650*/  LDSM.16.MT88.4 R136, [R220+0x11000] ;  /* 0x01100000dc88783b */ /* 0x000f2a0000004200 */
[C---:B------:R-:W-:Y:S03]  /*21660*/  HMMA.16816.F32.BF16 R104, R132.reuse, R142, R104 ;  /* 0x0000008e8468723c */ /* 0x040fe60000041868 */
[----:B-1----:R-:W1:Y:S03]  /*21670*/  LDSM.16.MT88.4 R152, [R218+0x11000] ;  /* 0x01100000da98783b */ /* 0x002e660000004200 */
[C---:B--2---:R-:W-:Y:S05]  /*21680*/  HMMA.16816.F32.BF16 R108, R132.reuse, R144, R108 ;  /* 0x00000090846c723c */ /* 0x044fea000004186c */
[----:B------:R-:W2:Y:S01]  /*21690*/  LDSM.16.MT88.4 R140, [R217+0x11000] ;  /* 0x01100000d98c783b */ /* 0x000ea20000004200 */
[C---:B------:R-:W-:Y:S06]  /*216a0*/  HMMA.16816.F32.BF16 R112, R132.reuse, R146, R112 ;  /* 0x000000928470723c */ /* 0x040fec0000041870 */
[C---:B---3--:R-:W-:Y:S01]  /*216b0*/  HMMA.16816.F32.BF16 R116, R132.reuse, R148, R116 ;  /* 0x000000948474723c */ /* 0x048fe20000041874 */
[----:B------:R-:W3:Y:S05]  /*216c0*/  LDSM.16.MT88.4 R144, [R216+0x11000] ;  /* 0x01100000d890783b */ /* 0x000eea0000004200 */
[C---:B------:R-:W-:Y:S03]  /*216d0*/  HMMA.16816.F32.BF16 R120, R132.reuse, R150, R120 ;  /* 0x000000968478723c */ /* 0x040fe60000041878 */
[----:B------:R-:W3:Y:S03]  /*216e0*/  LDSM.16.MT88.4 R148, [R220+0x13000] ;  /* 0x01300000dc94783b */ /* 0x000ee60000004200 */
[C---:B------:R-:W-:Y:S06]  /*216f0*/  HMMA.16816.F32.BF16 R124, R132.reuse, R156, R124 ;  /* 0x0000009c847c723c */ /* 0x040fec000004187c */
[----:B------:R-:W-:Y:S01]  /*21700*/  HMMA.16816.F32.BF16 R128, R132, R158, R128 ;  /* 0x0000009e8480723c */ /* 0x000fe20000041880 */
[----:B------:R-:W-:Y:S06]  /*21710*/  LDSM.16.MT88.4 R156, [R217+0x13000] ;  /* 0x01300000d99c783b */ /* 0x000fec0000004200 */
[----:B------:R-:W-:Y:S04]  /*21720*/  F2FP.BF16.F32.PACK_AB R132, R170, R168 ;  /* 0x000000a8aa84723e */ /* 0x000fe800000010ff */
[----:B-----5:R-:W-:Y:S02]  /*21730*/  F2FP.BF16.F32.PACK_AB R134, R252, R167 ;  /* 0x000000a7fc86723e */ /* 0x020fe400000010ff */
[----:B------:R-:W-:Y:S02]  /*21740*/  F2FP.BF16.F32.PACK_AB R133, R198, R250 ;  /* 0x000000fac685723e */ /* 0x000fe400000010ff */
[----:B------:R-:W-:Y:S07]  /*21750*/  F2FP.BF16.F32.PACK_AB R135, R169, R196 ;  /* 0x000000c4a987723e */ /* 0x000fee00000010ff */
        /* <DEDUP_REMOVED lines=23> */
[----:B------:R-:W-:Y:S04]  /*218d0*/  MUFU.EX2 R162, R177 ;  /* 0x000000b100a27308 */ /* 0x000fe80000000800 */
[-CC-:B------:R-:W-:Y:S01]  /*218e0*/  FFMA.FTZ R160, R173, R165.reuse, -R172.reuse ;  /* 0x000000a5ada07223 */ /* 0x180fe200000108ac */
[C---:B-1----:R-:W-:Y:S05]  /*218f0*/  HMMA.16816.F32.BF16 R68, R132.reuse, R152, R68 ;  /* 0x000000988444723c */ /* 0x042fea0000041844 */
[----:B------:R-:W-:Y:S01]  /*21900*/  FFMA.FTZ R172, R166, R165, -R172 ;  /* 0x000000a5a6ac7223 */ /* 0x000fe200000108ac */
[C---:B------:R-:W-:Y:S01]  /*21910*/  HMMA.16816.F32.BF16 R72, R132.reuse, R154, R72 ;  /* 0x0000009a8448723c */ /* 0x040fe20000041848 */
[----:B------:R-:W1:Y:S02]  /*21920*/  LDSM.16.MT88.4 R152, [R218+0x17000] ;  /* 0x01700000da98783b */ /* 0x000e640000004200 */
[----:B------:R5:W-:Y:S02]  /*21930*/  MUFU.EX2 R165, R172 ;  /* 0x000000ac00a57308 */ /* 0x000be40000000800 */
[----:B------:R-:W-:Y:S01]  /*21940*/  IMAD.MOV.U32 R161, RZ, RZ, R170 ;  /* 0x000000ffffa17224 */ /* 0x000fe200078e00aa */
[C---:B--2---:R-:W-:Y:S07]  /*21950*/  HMMA.16816.F32.BF16 R76, R132.reuse, R140, R76 ;  /* 0x0000008c844c723c */ /* 0x044fee000004184c */
[----:B------:R-:W2:Y:S01]  /*21960*/  MUFU.EX2 R170, R176 ;  /* 0x000000b000aa7308 */ /* 0x000ea20000000800 */
[C---:B------:R-:W-:Y:S01]  /*21970*/  HMMA.16816.F32.BF16 R80, R132.reuse, R142, R80 ;  /* 0x0000008e8450723c */ /* 0x040fe20000041850 */
[----:B------:R-:W1:Y:S02]  /*21980*/  LDSM.16.MT88.4 R140, [R217+0x17000] ;  /* 0x01700000d98c783b */ /* 0x000e640000004200 */
[----:B------:R-:W-:Y:S03]  /*21990*/  MOV R163, R169 ;  /* 0x000000a900a37202 */ /* 0x000fe60000000f00 */
[C---:B---3--:R-:W-:Y:S03]  /*219a0*/  HMMA.16816.F32.BF16 R84, R132.reuse, R144, R84 ;  /* 0x000000908454723c */ /* 0x048fe60000041854 */
[----:B------:R3:W1:Y:S01]  /*219b0*/  MUFU.EX2 R169, R179 ;  /* 0x000000b300a97308 */ /* 0x0006620000000800 */
[----:B-----5:R-:W-:Y:S02]  /*219c0*/  LDSM.16.MT88.4 R172, [R216+0x11800] ;  /* 0x01180000d8ac783b */ /* 0x020fe40000004200 */
[C---:B------:R-:W-:Y:S06]  /*219d0*/  HMMA.16816.F32.BF16 R88, R132.reuse, R146, R88 ;  /* 0x000000928458723c */ /* 0x040fec0000041858 */
[----:B------:R-:W5:Y:S01]  /*219e0*/  LDSM.16.MT88.4 R144, [R216+0x17000] ;  /* 0x01700000d890783b */ /* 0x000f620000004200 */
[C---:B------:R-:W-:Y:S04]  /*219f0*/  HMMA.16816.F32.BF16 R92, R132.reuse, R148, R92 ;  /* 0x00000094845c723c */ /* 0x040fe8000004185c */
[----:B--2---:R-:W-:Y:S02]  /*21a00*/  MOV R166, R170 ;  /* 0x000000aa00a67202 */ /* 0x004fe40000000f00 */
[C---:B------:R-:W-:Y:S01]  /*21a10*/  HMMA.16816.F32.BF16 R96, R132.reuse, R150, R96 ;  /* 0x000000968460723c */ /* 0x040fe20000041860 */
[----:B------:R-:W2:Y:S05]  /*21a20*/  LDSM.16.MT88.4 R148, [R218+0x11800] ;  /* 0x01180000da94783b */ /* 0x000eaa0000004200 */
[C---:B----4-:R-:W-:Y:S03]  /*21a30*/  HMMA.16816.F32.BF16 R100, R132.reuse, R136, R100 ;  /* 0x000000888464723c */ /* 0x050fe60000041864 */
[----:B---3--:R-:W-:Y:S03]  /*21a40*/  LDSM.16.MT88.4 R176, [R220+0x13800] ;  /* 0x01380000dcb0783b */ /* 0x008fe60000004200 */
[C---:B------:R-:W-:Y:S05]  /*21a50*/  HMMA.16816.F32.BF16 R104, R132.reuse, R138, R104 ;  /* 0x0000008a8468723c */ /* 0x040fea0000041868 */
[----:B------:R-:W3:Y:S01]  /*21a60*/  LDSM.16.MT88.4 R136, [R217+0x11800] ;  /* 0x01180000d988783b */ /* 0x000ee20000004200 */
[C---:B-1----:R-:W-:Y:S01]  /*21a70*/  HMMA.16816.F32.BF16 R108, R132.reuse, R152, R108 ;  /* 0x00000098846c723c */ /* 0x042fe2000004186c */
[----:B------:R-:W1:Y:S05]  /*21a80*/  MUFU.EX2 R152, R160 ;  /* 0x000000a000987308 */ /* 0x000e6a0000000800 */
[C---:B------:R-:W-:Y:S05]  /*21a90*/  HMMA.16816.F32.BF16 R112, R132.reuse, R154, R112 ;  /* 0x0000009a8470723c */ /* 0x040fea0000041870 */
[----:B------:R-:W-:Y:S01]  /*21aa0*/  MOV R153, R171 ;  /* 0x000000ab00997202 */ /* 0x000fe20000000f00 */
[C---:B------:R-:W-:Y:S06]  /*21ab0*/  HMMA.16816.F32.BF16 R116, R132.reuse, R140, R116 ;  /* 0x0000008c8474723c */ /* 0x040fec0000041874 */
[C---:B------:R-:W-:Y:S05]  /*21ac0*/  HMMA.16816.F32.BF16 R120, R132.reuse, R142, R120 ;  /* 0x0000008e8478723c */ /* 0x040fea0000041878 */
[----:B------:R-:W-:Y:S01]  /*21ad0*/  MOV R140, R169 ;  /* 0x000000a9008c7202 */ /* 0x000fe20000000f00 */
[C---:B-----5:R-:W-:Y:S05]  /*21ae0*/  HMMA.16816.F32.BF16 R124, R132.reuse, R144, R124 ;  /* 0x00000090847c723c */ /* 0x060fea000004187c */
[----:B-1----:R-:W-:Y:S01]  /*21af0*/  MOV R143, R152 ;  /* 0x00000098008f7202 */ /* 0x002fe20000000f00 */
[----:B------:R-:W-:Y:S05]  /*21b00*/  HMMA.16816.F32.BF16 R128, R132, R146, R128 ;  /* 0x000000928480723c */ /* 0x000fea0000041880 */
[----:B------:R-:W-:Y:S02]  /*21b10*/  MOV R141, R168 ;  /* 0x000000a8008d7202 */ /* 0x000fe40000000f00 */
[----:B------:R-:W-:Y:S04]  /*21b20*/  F2FP.BF16.F32.PACK_AB R168, R191, R193 ;  /* 0x000000c1bfa8723e */ /* 0x000fe800000010ff */
[----:B------:R-:W-:Y:S02]  /*21b30*/  F2FP.BF16.F32.PACK_AB R170, R166, R140 ;  /* 0x0000008ca6aa723e */ /* 0x000fe400000010ff */
[-C--:B------:R-:W-:Y:S02]  /*21b40*/  F2FP.BF16.F32.PACK_AB R169, R153, R162.reuse ;  /* 0x000000a299a9723e */ /* 0x080fe400000010ff */
[----:B------:R-:W-:Y:S02]  /*21b50*/  F2FP.BF16.F32.PACK_AB R171, R165, R143 ;  /* 0x0000008fa5ab723e */ /* 0x000fe400000010ff */
[----:B------:R-:W-:Y:S02]  /*21b60*/  MOV R133, R162 ;  /* 0x000000a200857202 */ /* 0x000fe40000000f00 */
[----:B------:R-:W-:Y:S02]  /*21b70*/  MOV R134, R163 ;  /* 0x000000a300867202 */ /* 0x000fe40000000f00 */
[----:B------:R-:W-:Y:S02]  /*21b80*/  MOV R135, R161 ;  /* 0x000000a100877202 */ /* 0x000fe40000000f00 */
[C---:B------:R-:W-:Y:S01]  /*21b90*/  HMMA.16816.F32.BF16 R160, R168.reuse, R156, R4 ;  /* 0x0000009ca8a0723c */ /* 0x040fe20000041804 */
[----:B------:R-:W1:Y:S04]  /*21ba0*/  LDSM.16.MT88.4 R4, [R218+0x13800] ;  /* 0x01380000da04783b */ /* 0x000e680000004200 */
[----:B------:R-:W-:Y:S01]  /*21bb0*/  MOV R132, R153 ;  /* 0x0000009900847202 */ /* 0x000fe20000000f00 */
[C---:B------:R-:W-:Y:S03]  /*21bc0*/  HMMA.16816.F32.BF16 R156, R168.reuse, R158, R8 ;  /* 0x0000009ea89c723c */ /* 0x040fe60000041808 */
[----:B------:R-:W4:Y:S03]  /*21bd0*/  LDSM.16.MT88.4 R8, [R217+0x13800] ;  /* 0x01380000d908783b */ /* 0x000f260000004200 */
[C---:B--2---:R-:W-:Y:S05]  /*21be0*/  HMMA.16816.F32.BF16 R152, R168.reuse, R148, R12 ;  /* 0x00000094a898723c */ /* 0x044fea000004180c */
[----:B------:R-:W2:Y:S01]  /*21bf0*/  LDSM.16.MT88.4 R12, [R216+0x13800] ;  /* 0x01380000d80c783b */ /* 0x000ea20000004200 */
[C---:B------:R-:W-:Y:S06]  /*21c00*/  HMMA.16816.F32.BF16 R148, R168.reuse, R150, R16 ;  /* 0x00000096a894723c */ /* 0x040fec0000041810 */
[C---:B---3--:R-:W-:Y:S01]  /*21c10*/  HMMA.16816.F32.BF16 R144, R168.reuse, R136, R20 ;  /* 0x00000088a890723c */ /* 0x048fe20000041814 */
[----:B------:R-:W3:Y:S06]  /*21c20*/  LDSM.16.MT88.4 R16, [R220+0x15800] ;  /* 0x01580000dc10783b */ /* 0x000eec0000004200 */
[----:B------:R-:W-:Y:S01]  /*21c30*/  IMAD.MOV.U32 R21, RZ, RZ, R143 ;  /* 0x000000ffff157224 */ /* 0x000fe200078e008f */
[----:B------:R-:W-:Y:S03]  /*21c40*/  MOV R22, R140 ;  /* 0x0000008c00167202 */ /* 0x000fe60000000f00 */
[----:B------:R-:W-:Y:S02]  /*21c50*/  MOV R23, R141 ;  /* 0x0000008d00177202 */ /* 0x000fe40000000f00 */
[C---:B------:R-:W-:Y:S01]  /*21c60*/  HMMA.16816.F32.BF16 R140, R168.reuse, R138, R24 ;  /* 0x0000008aa88c723c */ /* 0x040fe20000041818 */
[----:B------:R-:W-:Y:S05]  /*21c70*/  LDSM.16.MT88.4 R24, [R217+0x15800] ;  /* 0x01580000d918783b */ /* 0x000fea0000004200 */
[C---:B------:R-:W-:Y:S07]  /*21c80*/  HMMA.16816.F32.BF16 R136, R168.reuse, R172, R28 ;  /* 0x000000aca888723c */ /* 0x040fee000004181c */
[----:B------:R-:W-:Y:S04]  /*21c90*/  MOV R29, R132 ;  /* 0x00000084001d7202 */ /* 0x000fe80000000f00 */
[----:B------:R-:W-:Y:S02]  /*21ca0*/  MOV R28, R133 ;  /* 0x00000085001c7202 */ /* 0x000fe40000000f00 */
[----:B------:R-:W-:Y:S02]  /*21cb0*/  MOV R173, R134 ;  /* 0x0000008600ad7202 */ /* 0x000fe40000000f00 */
[----:B------:R-:W-:Y:S02]  /*21cc0*/  MOV R172, R135 ;  /* 0x0000008700ac7202 */ /* 0x000fe40000000f00 */
[C---:B------:R-:W-:Y:S03]  /*21cd0*/  HMMA.16816.F32.BF16 R132, R168.reuse, R174, R32 ;  /* 0x000000aea884723c */ /* 0x040fe60000041820 */
[----:B------:R-:W-:Y:S01]  /*21ce0*/  MOV R31, R21 ;  /* 0x00000015001f7202 */ /* 0x000fe20000000f00 */
[----:B------:R-:W-:Y:S01]  /*21cf0*/  FADD.FTZ R199, R173, R199 ;  /* 0x000000c7adc77221 */ /* 0x000fe20000010000 */
[----:B------:R-:W-:Y:S01]  /*21d00*/  MOV R30, R22 ;  /* 0x00000016001e7202 */ /* 0x000fe20000000f00 */
[C---:B------:R-:W-:Y:S05]  /*21d10*/  HMMA.16816.F32.BF16 R36, R168.reuse, R176, R36 ;  /* 0x000000b0a824723c */ /* 0x040fea0000041824 */
[----:B------:R-:W-:Y:S01]  /*21d20*/  MOV R35, R23 ;  /* 0x0000001700237202 */ /* 0x000fe20000000f00 */
        /* <DEDUP_REMOVED lines=17> */
[----:B------:R-:W-:Y:S01]  /*21e40*/  MOV R0, R164 ;  /* 0x000000a400007202 */ /* 0x000fe20000000f00 */
        /* <DEDUP_REMOVED lines=8> */
[C---:B-1----:R-:W-:Y:S06]  /*21ed0*/  HMMA.16816.F32.BF16 R92, R168.reuse, R4, R92 ;  /* 0x00000004a85c723c */ /* 0x042fec000004185c */
[C---:B------:R-:W-:Y:S05]  /*21ee0*/  HMMA.16816.F32.BF16 R96, R168.reuse, R6, R96 ;  /* 0x00000006a860723c */ /* 0x040fea0000041860 */
[----:B------:R-:W-:Y:S01]  /*21ef0*/  FADD.FTZ R5, R167, R188 ;  /* 0x000000bca7057221 */ /* 0x000fe20000010000 */
[C---:B----4-:R-:W-:Y:S05]  /*21f00*/  HMMA.16816.F32.BF16 R100, R168.reuse, R8, R100 ;  /* 0x00000008a864723c */ /* 0x050fea0000041864 */
        /* <DEDUP_REMOVED lines=9> */
[C---:B------:R-:W-:Y:S06]  /*21fa0*/  HMMA.16816.F32.BF16 R120, R168.reuse, R18, R120 ;  /* 0x00000012a878723c */ /* 0x040fec0000041878 */
[C---:B-----5:R-:W-:Y:S06]  /*21fb0*/  HMMA.16816.F32.BF16 R124, R168.reuse, R20, R124 ;  /* 0x00000014a87c723c */ /* 0x060fec000004187c */
[----:B------:R-:W-:Y:S01]  /*21fc0*/  HMMA.16816.F32.BF16 R128, R168, R22, R128 ;  /* 0x00000016a880723c */ /* 0x000fe20000041880 */
[----:B------:R-:W-:Y:S11]  /*21fd0*/  @!UPT UIADD3 URZ, URZ, URZ, URZ ;  /* 0x0000003f3f3ff290 */ /* 0x000ff6000fffe03f */
[----:B------:R-:W-:Y:S01]  /*21fe0*/  @!UPT UIADD3 URZ, URZ, URZ, URZ ;  /* 0x0000003f3f3ff290 */ /* 0x000fe2000fffe03f */
[----:B------:R-:W-:Y:S11]  /*21ff0*/  @P0 BRA `(.L_x_8097) ;  /* 0xffffffb800440947 */ /* 0x000ff6000383ffff */
.L_x_8088:
        /* <DEDUP_REMOVED lines=14> */
[----:B------:R-:W-:Y:S02]  /*220e0*/  LOP3.LUT R4, R0, 0xfffffff0, RZ, 0xc0, !PT ;  /* 0xfffffff000047812 */ /* 0x000fe400078ec0ff */
[----:B------:R-:W-:Y:S02]  /*220f0*/  LEA.HI R2, R2, R13, RZ, 0x2 ;  /* 0x0000000d02027211 */ /* 0x000fe400078f10ff */
[----:B------:R-:W-:Y:S01]  /*22100*/  SHF.R.S32.HI R0, RZ, 0x4, R0 ;  /* 0x00000004ff007819 */ /* 0x000fe20000011400 */
[----:B------:R-:W-:Y:S01]  /*22110*/  IMAD.IADD R4, R11, 0x1, -R4 ;  /* 0x000000010b047824 */ /* 0x000fe200078e0a04 */
        /* <DEDUP_REMOVED lines=9> */
.L_x_8105:
        /* <DEDUP_REMOVED lines=20> */
[-C--:B------:R-:W-:Y:S01]  /*222f0*/  LEA.HI R16, R15, R14.reuse, RZ, 0x2 ;  /* 0x0000000e0f107211 */ /* 0x080fe200078f10ff */
        /* <DEDUP_REMOVED lines=220> */
[----:B------:R-:W4:Y:S04]  /*230c0*/  LD.E R26, desc[UR10][R8.64+0x60] ;  /* 0x0000600a081a7980 */ /* 0x000f28000c101900 */
[----:B------:R-:W4:Y:S04]  /*230d0*/  LD.E R17, desc[UR12][R8.64+0xcc] ;  /* 0x0000cc0c08117980 */ /* 0x000f28000c101900 */
[----:B------:R-:W4:Y:S01]  /*230e0*/  LD.E.64 R24, desc[UR10][R8.64+0x78] ;  /* 0x0000780a08187980 */ /* 0x000f22000c101b00 */
[----:B------:R-:W1:Y:S01]  /*230f0*/  @P4 MUFU.LG2 R11, R11 ;  /* 0x0000000b000b4308 */ /* 0x000e620000000c00 */
[----:B--2---:R-:W-:Y:S01]  /*23100*/  IMAD R13, R231, -0x40, R232 ;  /* 0xffffffc0e70d7824 */ /* 0x004fe200078e02e8 */
[----:B---3--:R-:W-:Y:S01]  /*23110*/  IADD3 R20, R0, 0x8, RZ ;  /* 0x0000000800147810 */ /* 0x008fe20007ffe0ff */
[----:B------:R2:W5:Y:S01]  /*23120*/  LD.E.64 R142, desc[UR10][R8.64+0xa8] ;  /* 0x0000a80a088e7980 */ /* 0x000562000c101b00 */
[----:B------:R-:W-:Y:S01]  /*23130*/  MOV R140, 0xff800000 ;  /* 0xff800000008c7802 */ /* 0x000fe20000000f00 */
[----:B------:R-:W-:Y:S01]  /*23140*/  BSSY B0, `(.L_x_8099) ;  /* 0x000005a000007945 */ /* 0x000fe20003800000 */
[----:B------:R-:W-:Y:S01]  /*23150*/  BAR.SYNC.DEFER_BLOCKING 0x0 ;  /* 0x0000000000007b1d */ /* 0x000fe20000010000 */
[----:B------:R-:W-:-:S02]  /*23160*/  ISETP.GE.AND P0, PT, R20, R13, PT ;  /* 0x0000000d1400720c */ /* 0x000fc40003f06270 */
[----:B----4-:R-:W-:Y:S02]  /*23170*/  IADD3 R12, R0, 0x10, RZ ;  /* 0x00000010000c7810 */ /* 0x010fe40007ffe0ff */
[----:B------:R-:W-:Y:S01]  /*23180*/  LEA.HI R20, R4, R4, RZ, 0x1 ;  /* 0x0000000404147211 */ /* 0x000fe200078f08ff */
[----:B------:R-:W3:Y:S01]  /*23190*/  @P3 MUFU.LG2 R10, R10 ;  /* 0x0000000a000a3308 */ /* 0x000ee20000000c00 */
[----:B------:R-:W-:Y:S02]  /*231a0*/  ISETP.GE.AND P5, PT, R12, R13, PT ;  /* 0x0000000d0c00720c */ /* 0x000fe40003fa6270 */
[----:B------:R-:W-:Y:S01]  /*231b0*/  MOV R12, 0xff800000 ;  /* 0xff800000000c7802 */ /* 0x000fe20000000f00 */
[----:B-1----:R-:W-:Y:S01]  /*231c0*/  @P4 FMUL.FTZ R22, R11, 0.69314718246459960938 ;  /* 0x3f3172180b164820 */ /* 0x002fe20000410000 */
[----:B------:R-:W-:Y:S02]  /*231d0*/  SHF.L.U32 R11, R231, 0x6, RZ ;  /* 0x00000006e70b7819 */ /* 0x000fe400000006ff */
[----:B------:R-:W-:Y:S01]  /*231e0*/  SHF.L.U32 R21, R20, 0x2, RZ ;  /* 0x0000000214157819 */ /* 0x000fe200000006ff */
[----:B-----5:R-:W-:Y:S01]  /*231f0*/  @P4 FFMA.FTZ R12, R5, R164, R22 ;  /* 0x000000a4050c4223 */ /* 0x020fe20000010016 */
[----:B------:R-:W-:-:S02]  /*23200*/  SHF.L.U32 R22, R4, 0x2, RZ ;  /* 0x0000000204167819 */ /* 0x000fc400000006ff */
[----:B------:R-:W-:Y:S02]  /*23210*/  LOP3.LUT R15, R15, 0xffffffe0, RZ, 0xc0, !PT ;  /* 0xffffffe00f0f7812 */ /* 0x000fe400078ec0ff */
[--C-:B------:R-:W-:Y:S02]  /*23220*/  SHF.R.S32.HI R23, RZ, 0x1f, R22.reuse ;  /* 0x0000001fff177819 */ /* 0x100fe40000011416 */
[----:B--2---:R-:W-:Y:S02]  /*23230*/  SHF.L.U32 R8, R0, 0x6, RZ ;  /* 0x0000000600087819 */ /* 0x004fe400000006ff */
[----:B------:R-:W-:Y:S01]  /*23240*/  LOP3.LUT R9, R20, 0xffffffe, RZ, 0xc0, !PT ;  /* 0x0ffffffe14097812 */ /* 0x000fe200078ec0ff */
[----:B---3--:R-:W-:Y:S01]  /*23250*/  @P3 FMUL.FTZ R10, R10, 0.69314718246459960938 ;  /* 0x3f3172180a0a3820 */ /* 0x008fe20000410000 */
[----:B------:R-:W-:Y:S01]  /*23260*/  LOP3.LUT R8, R8, 0x1c0, RZ, 0xc0, !PT ;  /* 0x000001c008087812 */ /* 0x000fe200078ec0ff */
[----:B------:R-:W-:Y:S01]  /*23270*/  IMAD.WIDE R22, R0, 0x100, R22 ;  /* 0x0000010000167825 */ /* 0x000fe200078e0216 */
[----:B------:R-:W-:-:S03]  /*23280*/  IADD3 R9, R4, -R9, RZ ;  /* 0x8000000904097210 */ /* 0x000fc60007ffe0ff */
[----:B------:R-:W-:Y:S01]  /*23290*/  @P3 FFMA.FTZ R140, R5, R3, R10 ;  /* 0x00000003058c3223 */ /* 0x000fe2000001000a */
[----:B------:R-:W-:Y:S02]  /*232a0*/  LOP3.LUT R21, R8, 0x38, R21, 0xf8, !PT ;  /* 0x0000003808157812 */ /* 0x000fe400078ef815 */
[----:B------:R-:W-:Y:S02]  /*232b0*/  SHF.R.U32.HI R8, RZ, 0x3, R8 ;  /* 0x00000003ff087819 */ /* 0x000fe40000011608 */
[----:B------:R-:W-:Y:S02]  /*232c0*/  IADD3 R15, R14, -R15, RZ ;  /* 0x8000000f0e0f7210 */ /* 0x000fe40007ffe0ff */
[----:B------:R-:W-:Y:S02]  /*232d0*/  LOP3.LUT R8, R21, R8, RZ, 0x3c, !PT ;  /* 0x0000000815087212 */ /* 0x000fe400078e3cff */
[----:B------:R-:W-:Y:S02]  /*232e0*/  LOP3.LUT P2, RZ, R15, 0x3, RZ, 0xc0, !PT ;  /* 0x000000030fff7812 */ /* 0x000fe4000784c0ff */
[----:B------:R-:W-:-:S04]  /*232f0*/  LEA R5, R9, R8, 0x2 ;  /* 0x0000000809057211 */ /* 0x000fc800078e10ff */
[----:B------:R-:W-:-:S05]  /*23300*/  LEA R5, R5, UR4, 0x2 ;  /* 0x0000000405057c11 */ /* 0x000fca000f8e10ff */
        /* <DEDUP_REMOVED lines=28> */
[----:B------:R-:W-:-:S04]  /*234d0*/  IMAD R18, R18, UR8, R235 ;  /* 0x0000000812127c24 */ /* 0x000fc8000f8e02eb */
[----:B------:R-:W-:-:S04]  /*234e0*/  IMAD R18, R18, R26, R233 ;  /* 0x0000001a12127224 */ /* 0x000fc800078e02e9 */
[----:B------:R-:W-:Y:S01]  /*234f0*/  IMAD R4, R19, R18, R11 ;  /* 0x0000001213047224 */ /* 0x000fe200078e020b */
[----:B------:R-:W-:-:S03]  /*23500*/  SHF.R.S32.HI R11, RZ, 0x1f, R16 ;  /* 0x0000001fff0b7819 */ /* 0x000fc60000011410 */
[----:B------:R-:W-:Y:S01]  /*23510*/  IMAD R17, R4, R17, RZ ;  /* 0x0000001104117224 */ /* 0x000fe200078e02ff */
[----:B------:R-:W-:-:S04]  /*23520*/  LEA.HI R11, R11, R16, RZ, 0x2 ;  /* 0x000000100b0b7211 */ /* 0x000fc800078f10ff */
[----:B------:R-:W-:Y:S02]  /*23530*/  LOP3.LUT R3, R11, 0xffffffc, RZ, 0xc0, !PT ;  /* 0x0ffffffc0b037812 */ /* 0x000fe400078ec0ff */
[----:B------:R-:W-:Y:S02]  /*23540*/  IADD3 R11, P1, R22, R17, RZ ;  /* 0x00000011160b7210 */ /* 0x000fe40007f3e0ff */
[----:B------:R-:W-:Y:S02]  /*23550*/  IADD3 R3, R16, -R3, RZ ;  /* 0x8000000310037210 */ /* 0x000fe40007ffe0ff */
[----:B------:R-:W-:Y:S02]  /*23560*/  LEA.HI.X.SX32 R17, R17, R23, 0x1, P1 ;  /* 0x0000001711117211 */ /* 0x000fe400008f0eff */
[----:B------:R-:W-:Y:S01]  /*23570*/  LEA R144, P1, R11, R24, 0x2 ;  /* 0x000000180b907211 */ /* 0x000fe200078210ff */
[----:B------:R1:W1:Y:S01]  /*23580*/  LDS.128 R20, [R5+0xe800] ;  /* 0x00e8000005147984 */ /* 0x0002620000000c00 */
[----:B------:R-:W-:-:S02]  /*23590*/  LEA R3, R3, R2, 0x4 ;  /* 0x0000000203037211 */ /* 0x000fc400078e20ff */
[----:B------:R-:W-:Y:S02]  /*235a0*/  LEA.HI.X R145, R11, R25, R17, 0x2, P1 ;  /* 0x000000190b917211 */ /* 0x000fe400008f1411 */
[----:B------:R1:W1:Y:S04]  /*235b0*/  LDS.128 R24, [R5+0xe000] ;  /* 0x00e0000005187984 */ /* 0x0002680000000c00 */
[----:B------:R1:W1:Y:S04]  /*235c0*/  LDS.128 R16, [R5+0xf000] ;  /* 0x00f0000005107984 */ /* 0x0002680000000c00 */
[----:B------:R1:W1:Y:S01]  /*235d0*/  LDS.128 R8, [R5+0xf800] ;  /* 0x00f8000005087984 */ /* 0x0002620000000c00 */
[----:B--234-:R-:W-:Y:S05]  /*235e0*/  @P2 BRA `(.L_x_8100) ;  /* 0x00000000003c2947 */ /* 0x01cfea0003800000 */
[----:B------:R-:W-:Y:S01]  /*235f0*/  IMAD R232, R231, -0x40, R232 ;  /* 0xffffffc0e7e87824 */ /* 0x000fe200078e02e8 */
[----:B------:R-:W-:Y:S01]  /*23600*/  SHF.R.S32.HI R2, RZ, 0x1f, R4 ;  /* 0x0000001fff027819 */ /* 0x000fe20000011404 */
[C---:B-1----:R-:W-:Y:S01]  /*23610*/  VIADD R5, R3.reuse, 0x8 ;  /* 0x0000000803057836 */ /* 0x042fe20000000000 */
        /* <DEDUP_REMOVED lines=12> */
.L_x_8100:
[----:B------:R-:W-:Y:S05]  /*236e0*/  BSYNC B0 ;  /* 0x0000000000007941 */ /* 0x000fea0003800000 */
.L_x_8099:
[----:B------:R-:W-:Y:S01]  /*236f0*/  VIADD R14, R0, 0x18 ;  /* 0x00000018000e7836 */ /* 0x000fe20000000000 */
[----:B------:R-:W-:Y:S01]  /*23700*/  @!P0 R2UR UR14, R6 ;  /* 0x00000000060e82ca */ /* 0x000fe200000e0000 */
[C---:B--2---:R-:W-:Y:S01]  /*23710*/  VIADD R12, R0.reuse, 0x20 ;  /* 0x00000020000c7836 */ /* 0x044fe20000000000 */
[C---:B------:R-:W-:Y:S01]  /*23720*/  @!P0 R2UR UR15, R7.reuse ;  /* 0x00000000070f82ca */ /* 0x040fe200000e0000 */
[----:B------:R-:W-:Y:S01]  /*23730*/  VIADD R4, R0, 0x28 ;  /* 0x0000002800047836 */ /* 0x000fe20000000000 */
        /* <DEDUP_REMOVED lines=12> */
[----:B-1----:R-:W-:Y:S01]  /*23800*/  @!P0 ST.E.128 desc[UR12][R144.64+0x2100], R100 ;  /* 0x0021006490008985 */ /* 0x002fe2000c101d0c */
        /* <DEDUP_REMOVED lines=79> */
[----:B-1----:R-:W-:Y:S05]  /*23d00*/  @P0 RET.REL.NODEC R230 `(_ZN5flash24flash_fwd_splitkv_kernelI23Flash_fwd_kernel_traitsILi256ELi64ELi64ELi4ELb0ELb0EN7cutlass10bfloat16_tE19Flash_kernel_traitsILi256ELi64ELi64ELi4ES3_EELb0ELb1ELb0ELb0ELb1ELb0ELb1ELb1EEEvNS_16Flash_fwd_paramsE) ;  /* 0xfffffdc0e6bc0950 */ /* 0x002fea0003c3ffff */
        /* <DEDUP_REMOVED lines=13> */
[----:B-1----:R-:W-:Y:S05]  /*23de0*/  RET.REL.NODEC R230 `(_ZN5flash24flash_fwd_splitkv_kernelI23Flash_fwd_kernel_traitsILi256ELi64ELi64ELi4ELb0ELb0EN7cutlass10bfloat16_tE19Flash_kernel_traitsILi256ELi64ELi64ELi4ES3_EELb0ELb1ELb0ELb0ELb1ELb0ELb1ELb1EEEvNS_16Flash_fwd_paramsE) ;  /* 0xfffffdc0e6847950 */ /* 0x002fea0003c3ffff */
.L_x_8098:
[----:B------:R-:W-:Y:S01]  /*23df0*/  MOV R13, 0x2 ;  /* 0x00000002000d7802 */ /* 0x000fe20000000f00 */
[----:B------:R-:W-:Y:S01]  /*23e00*/  IMAD.MOV.U32 R10, RZ, RZ, 0x1f ;  /* 0x0000001fff0a7424 */ /* 0x000fe200078e00ff */
[----:B------:R-:W-:-:S07]  /*23e10*/  MOV R12, 0xffffffff ;  /* 0xffffffff000c7802 */ /* 0x000fce0000000f00 */
[----:B-1---5:R-:W-:Y:S05]  /*23e20*/  WARPSYNC.COLLECTIVE R12, `(.L_x_8101) ;  /* 0x000000000c087348 */ /* 0x022fea0003c00000 */
[----:B------:R2:W3:Y:S02]  /*23e30*/  SHFL.BFLY P0, R16, R249, R13, R10 ;  /* 0x0c00000df9107389 */ /* 0x0004e4000000000a */
[----:B-123-5:R-:W-:Y:S01]  /*23e40*/  ENDCOLLECTIVE ;  /* 0x000000000000791b */ /* 0x02efe20003800000 */
.L_x_8101:
[----:B------:R-:W-:Y:S02]  /*23e50*/  IMAD.MOV.U32 R14, RZ, RZ, R16 ;  /* 0x000000ffff0e7224 */ /* 0x000fe400078e0010 */
[----:B------:R-:W-:Y:S02]  /*23e60*/  IMAD.MOV.U32 R13, RZ, RZ, 0x1 ;  /* 0x00000001ff0d7424 */ /* 0x000fe400078e00ff */
[----:B------:R-:W-:-:S05]  /*23e70*/  FADD.FTZ R14, R14, R249 ;  /* 0x000000f90e0e7221 */ /* 0x000fca0000010000 */
[----:B------:R-:W-:-:S07]  /*23e80*/  MOV R249, R14 ;  /* 0x0000000e00f97202 */ /* 0x000fce0000000f00 */
[----:B------:R-:W-:Y:S05]  /*23e90*/  WARPSYNC.COLLECTIVE R12, `(.L_x_8102) ;  /* 0x000000000c087348 */ /* 0x000fea0003c00000 */
[----:B------:R1:W2:Y:S02]  /*23ea0*/  SHFL.BFLY P0, R16, R249, R13, R10 ;  /* 0x0c00000df9107389 */ /* 0x0002a4000000000a */
[----:B-12---:R-:W-:Y:S01]  /*23eb0*/  ENDCOLLECTIVE ;  /* 0x000000000000791b */ /* 0x006fe20003800000 */
.L_x_8102:
[----:B------:R-:W-:Y:S01]  /*23ec0*/  MOV R249, R247 ;  /* 0x000000f700f97202 */ /* 0x000fe20000000f00 */
[----:B------:R-:W-:Y:S01]  /*23ed0*/  IMAD.MOV.U32 R13, RZ, RZ, 0x2 ;  /* 0x00000002ff0d7424 */ /* 0x000fe200078e00ff */
[----:B------:R-:W-:-:S07]  /*23ee0*/  MOV R11, R16 ;  /* 0x00000010000b7202 */ /* 0x000fce0000000f00 */
[----:B------:R-:W-:Y:S05]  /*23ef0*/  WARPSYNC.COLLECTIVE R12, `(.L_x_8103) ;  /* 0x000000000c087348 */ /* 0x000fea0003c00000 */
[----:B------:R1:W2:Y:S02]  /*23f00*/  SHFL.BFLY P0, R16, R249, R13, R10 ;  /* 0x0c00000df9107389 */ /* 0x0002a4000000000a */
[----:B-12---:R-:W-:Y:S01]  /*23f10*/  ENDCOLLECTIVE ;  /* 0x000000000000791b */ /* 0x006fe20003800000 */
.L_x_8103:
[----:B------:R-:W-:Y:S01]  /*23f20*/  FADD.FTZ R11, R14, R11 ;  /* 0x0000000b0e0b7221 */ /* 0x000fe20000010000 */
[----:B------:R-:W-:Y:S01]  /*23f30*/  FADD.FTZ R15, R16, R247 ;  /* 0x000000f7100f7221 */ /* 0x000fe20000010000 */
[----:B------:R-:W-:-:S04]  /*23f40*/  MOV R13, 0x1 ;  /* 0x00000001000d7802 */ /* 0x000fc80000000f00 */
[----:B------:R-:W-:-:S07]  /*23f50*/  MOV R249, R15 ;  /* 0x0000000f00f97202 */ /* 0x000fce0000000f00 */
[----:B------:R-:W-:Y:S05]  /*23f60*/  WARPSYNC.COLLECTIVE R12, `(.L_x_8104) ;  /* 0x000000000c087348 */ /* 0x000fea0003c00000 */
[----:B------:R1:W2:Y:S02]  /*23f70*/  SHFL.BFLY P0, R16, R249, R13, R10 ;  /* 0x0c00000df9107389 */ /* 0x0002a4000000000a */
[----:B-12---:R-:W-:Y:S01]  /*23f80*/  ENDCOLLECTIVE ;  /* 0x000000000000791b */ /* 0x006fe20003800000 */
.L_x_8104:
[----:B------:R-:W-:Y:S05]  /*23f90*/  BRA `(.L_x_8105) ;  /* 0xffffffe000847947 */ /* 0x000fea000383ffff */
.L_x_8106:
        /* <DEDUP_REMOVED lines=14> */
.L_x_9020:


//--------------------- .text._ZN5flash24flash_fwd_splitkv_kernelI23Flash_fwd_kernel_traitsILi256ELi64ELi64ELi4ELb0ELb0EN7cutlass10bfloat16_tE19Flash_kernel_traitsILi256ELi64ELi64ELi4ES3_EELb0ELb1ELb0ELb0ELb1ELb1ELb1ELb1EEEvNS_16Flash_fwd_paramsE --------------------------
	.section	.text._ZN5flash24flash_fwd_splitkv_kernelI23Flash_fwd_kernel_traitsILi256ELi64ELi64ELi4ELb0ELb0EN7cutlass10bfloat16_tE19Flash_kernel_traitsILi256ELi64ELi64ELi4ES3_EELb0ELb1ELb0ELb0ELb1ELb1ELb1ELb1EEEvNS_16Flash_fwd_paramsE,"ax",@progbits
	.align	128
        .global         _ZN5flash24flash_fwd_splitkv_kernelI23Flash_fwd_kernel_traitsILi256ELi64ELi64ELi4ELb0ELb0EN7cutlass10bfloat16_tE19Flash_kernel_traitsILi256ELi64ELi64ELi4ES3_EELb0ELb1ELb0ELb0ELb1ELb1ELb1ELb1EEEvNS_16Flash_fwd_paramsE
        .type           _ZN5flash24flash_fwd_splitkv_kernelI23Flash_fwd_kernel_traitsILi256ELi64ELi64ELi4ELb0ELb0EN7cutlass10bfloat16_tE19Flash_kernel_traitsILi256ELi64ELi64ELi4ES3_EELb0ELb1ELb0ELb0ELb1ELb1ELb1ELb1EEEvNS_16Flash_fwd_paramsE,@function
        .size           _ZN5flash24flash_fwd_splitkv_kernelI23Flash_fwd_kernel_traitsILi256ELi64ELi64ELi4ELb0ELb0EN7cutlass10bfloat16_tE19Flash_kernel_traitsILi256ELi64ELi64ELi4ES3_EELb0ELb1ELb0ELb0ELb1ELb1ELb1ELb1EEEvNS_16Flash_fwd_paramsE,(.L_x_9021 - _ZN5flash24flash_fwd_splitkv_kernelI23Flash_fwd_kernel_traitsILi256ELi64ELi64ELi4ELb0ELb0EN7cutlass10bfloat16_tE19Flash_kernel_traitsILi256ELi64ELi64ELi4ES3_EELb0ELb1ELb0ELb0ELb1ELb1ELb1ELb1EEEvNS_16Flash_fwd_paramsE)
        .other          _ZN5flash24flash_fwd_splitkv_kernelI23Flash_fwd_kernel_traitsILi256ELi64ELi64ELi4ELb0ELb0EN7cutlass10bfloat16_tE19Flash_kernel_traitsILi256ELi64ELi64ELi4ES3_EELb0ELb1ELb0ELb0ELb1ELb1ELb1ELb1EEEvNS_16Flash_fwd_paramsE,@"STO_CUDA_ENTRY STV_DEFAULT"
_ZN5flash24flash_fwd_splitkv_kernelI23Flash_fwd_kernel_traitsILi256ELi64ELi64ELi4ELb0ELb0EN7cutlass10bfloat16_tE19Flash_kernel_traitsILi256ELi64ELi64ELi4ES3_EELb0ELb1ELb0ELb0ELb1ELb1ELb1ELb1EEEvNS_16Flash_fwd_paramsE:
.text._ZN5flash24flash_fwd_splitkv_kernelI23Flash_fwd_kernel_traitsILi256ELi64ELi64ELi4ELb0ELb0EN7cutlass10bfloat16_tE19Flash_kernel_traitsILi256ELi64ELi64ELi4ES3_EELb0ELb1ELb0ELb0ELb1ELb1ELb1ELb1EEEvNS_16Flash_fwd_paramsE:
        /* <DEDUP_REMOVED lines=30> */
[----:B------:R-:W-:Y:S05]  /*01e0*/  CALL.REL.NOINC `($_ZN5flash24flash_fwd_splitkv_kernelI23Flash_fwd_kernel_traitsILi256ELi64ELi64ELi4ELb0ELb0EN7cutlass10bfloat16_tE19Flash_kernel_traitsILi256ELi64ELi64ELi4ES3_EELb0ELb1ELb0ELb0ELb1ELb1ELb1ELb1EEEvNS_16Flash_fwd_paramsE$_ZN5flash30compute_attn_1rowblock_splitkvI23Flash_fwd_kernel_traitsILi256ELi64ELi64ELi4ELb0ELb0EN7cutlass10bfloat16_tE19Flash_kernel_traitsILi256ELi64ELi64ELi4ES3_EELb0ELb1ELb0ELb0ELb1ELb1ELb1ELb1ENS_16Flash_fwd_paramsEEEvRKT8_iiiii) ;  /* 0x0000000000087944 */ /* 0x000fea0003c00000 */
[----:B------:R-:W-:Y:S05]  /*01f0*/  BSYNC B3 ;  /* 0x0000000000037941 */ /* 0x000fea0003800000 */
.L_x_8107:
[----:B------:R-:W-:Y:S05]  /*0200*/  EXIT ;  /* 0x000000000000794d */ /* 0x000fea0003800000 */
        .type           $_ZN5flash24flash_fwd_splitkv_kernelI23Flash_fwd_kernel_traitsILi256ELi64ELi64ELi4ELb0ELb0EN7cutlass10bfloat16_tE19Flash_kernel_traitsILi256ELi64ELi64ELi4ES3_EELb0ELb1ELb0ELb0ELb1ELb1ELb1ELb1EEEvNS_16Flash_fwd_paramsE$_ZN5flash30compute_attn_1rowblock_splitkvI23Flash_fwd_kernel_traitsILi256ELi64ELi64ELi4ELb0ELb0EN7cutlass10bfloat16_tE19Flash_kernel_traitsILi256ELi64ELi64ELi4ES3_EELb0ELb1ELb0ELb0ELb1ELb1ELb1ELb1ENS_16Flash_fwd_paramsEEEvRKT8_iiiii,@function
        .size           $_ZN5flash24flash_fwd_splitkv_kernelI23Flash_fwd_kernel_traitsILi256ELi64ELi64ELi4ELb0ELb0EN7cutlass10bfloat16_tE19Flash_kernel_traitsILi256ELi64ELi64ELi4ES3_EELb0ELb1ELb0ELb0ELb1ELb1ELb1ELb1EEEvNS_16Flash_fwd_paramsE$_ZN5flash30compute_attn_1rowblock_splitkvI23Flash_fwd_kernel_traitsILi256ELi64ELi64ELi4ELb0ELb0EN7cutlass10bfloat16_tE19Flash_kernel_traitsILi256ELi64ELi64ELi4ES3_EELb0ELb1ELb0ELb0ELb1ELb1ELb1ELb1ENS_16Flash_fwd_paramsEEEvRKT8_iiiii,(.L_x_9021 - $_ZN5flash24flash_fwd_splitkv_kernelI23Flash_fwd_kernel_traitsILi256ELi64ELi64ELi4ELb0ELb0EN7cutlass10bfloat16_tE19Flash_kernel_traitsILi256ELi64ELi64ELi4ES3_EELb0ELb1ELb0ELb0ELb1ELb1ELb1ELb1EEEvNS_16Flash_fwd_paramsE$_ZN5flash30compute_attn_1rowblock_splitkvI23Flash_fwd_kernel_traitsILi256ELi64ELi64ELi4ELb0ELb0EN7cutlass10bfloat16_tE19Flash_kernel_traitsILi256ELi64ELi64ELi4ES3_EELb0ELb1ELb0ELb0ELb1ELb1ELb1ELb1ENS_16Flash_fwd_paramsEEEvRKT8_iiiii)
$_ZN5flash24flash_fwd_splitkv_kernelI23Flash_fwd_kernel_traitsILi256ELi64ELi64ELi4ELb0ELb0EN7cutlass10bfloat16_tE19Flash_kernel_traitsILi256ELi64ELi64ELi4ES3_EELb0ELb1ELb0ELb0ELb1ELb1ELb1ELb1EEEvNS_16Flash_fwd_paramsE$_ZN5flash30compute_attn_1rowblock_splitkvI23Flash_fwd_kernel_traitsILi256ELi64ELi64ELi4ELb0ELb0EN7cutlass10bfloat16_tE19Flash_kernel_traitsILi256ELi64ELi64ELi4ES3_EELb0ELb1ELb0ELb0ELb1ELb1ELb1ELb1ENS_16Flash_fwd_paramsEEEvRKT8_iiiii:
        /* <DEDUP_REMOVED lines=28> */
.L_x_8109:
[----:B------:R-:W-:Y:S05]  /*03d0*/  BSYNC B0 ;  /* 0x0000000000007941 */ /* 0x000fea0003800000 */
.L_x_8108:
        /* <DEDUP_REMOVED lines=8> */
.L_x_8111:
[----:B------:R3:W5:Y:S02]  /*0460*/  LD.E R3, desc[UR6][R18.64+0xb8] ;  /* 0x0000b80612037980 */ /* 0x000764000c101900 */
.L_x_8112:
[----:B------:R-:W-:Y:S05]  /*0470*/  BSYNC B0 ;  /* 0x0000000000007941 */ /* 0x000fea0003800000 */
.L_x_8110:
        /* <DEDUP_REMOVED lines=10> */
.L_x_8114:
[----:B------:R-:W2:Y:S01]  /*0520*/  LD.E.64 R2, desc[UR6][R18.64+0x108] ;  /* 0x0001080612027980 */ /* 0x000ea2000c101b00 */
[----:B------:R-:W-:Y:S01]  /*0530*/  BSSY B0, `(.L_x_8116) ;  /* 0x0000006000007945 */ /* 0x000fe20003800000 */
[----:B------:R-:W-:Y:S01]  /*0540*/  IMAD.MOV.U32 R57, RZ, RZ, RZ ;  /* 0x000000ffff397224 */ /* 0x000fe200078e00ff */
[----:B--2---:R-:W-:-:S04]  /*0550*/  ISETP.NE.U32.AND P0, PT, R2, RZ, PT ;  /* 0x000000ff0200720c */ /* 0x004fc80003f05070 */
[----:B------:R-:W-:-:S13]  /*0560*/  ISETP.NE.AND.EX P0, PT, R3, RZ, PT, P0 ;  /* 0x000000ff0300720c */ /* 0x000fda0003f05300 */
[----:B------:R-:W-:Y:S05]  /*0570*/  @!P0 BRA `(.L_x_8117) ;  /* 0x0000000000048947 */ /* 0x000fea0003800000 */
[----:B------:R2:W5:Y:S02]  /*0580*/  LD.E R57, desc[UR6][R18.64+0xbc] ;  /* 0x0000bc0612397980 */ /* 0x000564000c101900 */
.L_x_8117:
[----:B------:R-:W-:Y:S05]  /*0590*/  BSYNC B0 ;  /* 0x0000000000007941 */ /* 0x000fea0003800000 */
.L_x_8116:
[----:B-----5:R-:W-:Y:S02]  /*05a0*/  IADD3 R57, R70, R57, RZ ;  /* 0x0000003946397210 */ /* 0x020fe40007ffe0ff */
.L_x_8115:
[----:B------:R-:W-:Y:S05]  /*05b0*/  BSYNC B1 ;  /* 0x0000000000017941 */ /* 0x000fea0003800000 */
.L_x_8113:
[----:B------:R-:W-:Y:S01]  /*05c0*/  IMAD.SHL.U32 R59, R231, 0x40, RZ ;  /* 0x00000040e73b7824 */ /* 0x000fe200078e00ff */
[----:B------:R-:W-:Y:S01]  /*05d0*/  MOV R2, R230 ;  /* 0x000000e600027202 */ /* 0x000fe20000000f00 */
[----:B------:R-:W-:-:S03]  /*05e0*/  IMAD.MOV.U32 R3, RZ, RZ, 0x0 ;  /* 0x00000000ff037424 */ /* 0x000fc600078e00ff */
[----:B------:R-:W-:-:S13]  /*05f0*/  ISETP.GT.AND P0, PT, R232, R59, PT ;  /* 0x0000003be800720c */ /* 0x000fda0003f04270 */
[----:B-123--:R-:W-:Y:S05]  /*0600*/  @!P0 RET.REL.NODEC R2 `(_ZN5flash24flash_fwd_splitkv_kernelI23Flash_fwd_kernel_traitsILi256ELi64ELi64ELi4ELb0ELb0EN7cutlass10bfloat16_tE19Flash_kernel_traitsILi256ELi64ELi64ELi4ES3_EELb0ELb1ELb0ELb0ELb1ELb1ELb1ELb1EEEvNS_16Flash_fwd_paramsE) ;  /* 0xfffffff8027c8950 */ /* 0x00efea0003c3ffff */
        /* <DEDUP_REMOVED lines=150> */
[----:B-1----:R-:W-:Y:S05]  /*0f70*/  @P6 RET.REL.NODEC R230 `(_ZN5flash24flash_fwd_splitkv_kernelI23Flash_fwd_kernel_traitsILi256ELi64ELi64ELi4ELb0ELb0EN7cutlass10bfloat16_tE19Flash_kernel_traitsILi256ELi64ELi64ELi4ES3_EELb0ELb1ELb0ELb0ELb1ELb1ELb1ELb1EEEvNS_16Flash_fwd_paramsE) ;  /* 0xfffffff0e6206950 */ /* 0x002fea0003c3ffff */
[----:B------:R-:W-:Y:S02]  /*0f80*/  MOV R3, 0xff800000 ;  /* 0xff80000000037802 */ /* 0x000fe40000000f00 */
[----:B------:R-:W-:-:S03]  /*0f90*/  MOV R231, 0x0 ;  /* 0x0000000000e77802 */ /* 0x000fc60000000f00 */
[----:B------:R1:W-:Y:S02]  /*0fa0*/  ST.E desc[UR6][R6.64+0xe0], R3 ;  /* 0x0000e00306007985 */ /* 0x0003e4000c101906 */
[----:B-1----:R-:W-:Y:S05]  /*0fb0*/  RET.REL.NODEC R230 `(_ZN5flash24flash_fwd_splitkv_kernelI23Flash_fwd_kernel_traitsILi256ELi64ELi64ELi4ELb0ELb0EN7cutlass10bfloat16_tE19Flash_kernel_traitsILi256ELi64ELi64ELi4ES3_EELb0ELb1ELb0ELb0ELb1ELb1ELb1ELb1EEEvNS_16Flash_fwd_paramsE) ;  /* 0xfffffff0e6107950 */ /* 0x002fea0003c3ffff */
.L_x_8118:
        /* <DEDUP_REMOVED lines=105> */
.L_x_8120:
        /* <DEDUP_REMOVED lines=79> */
.L_x_8121:
[----:B------:R-:W-:Y:S05]  /*1b40*/  BSYNC B0 ;  /* 0x0000000000007941 */ /* 0x000fea0003800000 */
.L_x_8119:
        /* <DEDUP_REMOVED lines=247> */
.L_x_8178:
        /* <DEDUP_REMOVED lines=256> */
.L_x_8127:
[----:B------:R-:W-:Y:S05]  /*3ac0*/  BSYNC B0 ;  /* 0x0000000000007941 */ /* 0x000fea0003800000 */
.L_x_8126:
        /* <DEDUP_REMOVED lines=192> */
.L_x_8129:
[----:B------:R-:W-:Y:S05]  /*46d0*/  BSYNC B0 ;  /* 0x0000000000007941 */ /* 0x000fea0003800000 */
.L_x_8128:
        /* <DEDUP_REMOVED lines=192> */
.L_x_8131:
[----:B------:R-:W-:Y:S05]  /*52e0*/  BSYNC B0 ;  /* 0x0000000000007941 */ /* 0x000fea0003800000 */
.L_x_8130:
        /* <DEDUP_REMOVED lines=194> */
.L_x_8133:
[----:B------:R-:W-:Y:S05]  /*5f10*/  BSYNC B0 ;  /* 0x0000000000007941 */ /* 0x000fea0003800000 */
.L_x_8132:
[----:B------:R-:W5:Y:S02]  /*5f20*/  LD.E R3, desc[UR6][R18.64+0xd0] ;  /* 0x0000d00612037980 */ /* 0x000f64000c101900 */
[----:B-----5:R-:W-:Y:S05]  /*5f30*/  IMAD.U32 R3, R3, -0x20, RZ ;  /* 0xffffffe003037824 */ /* 0x020fea00078e00ff */
[C---:B------:R-:W-:Y:S02]  /*5f40*/  LEA R28, P1, R3.reuse, R28, 0x1 ;  /* 0x0000001c031c7211 */ /* 0x040fe400078208ff */
[C---:B------:R-:W-:Y:S02]  /*5f50*/  LEA R52, P0, R3.reuse, R52, 0x1 ;  /* 0x0000003403347211 */ /* 0x040fe400078008ff */
[C---:B------:R-:W-:Y:S02]  /*5f60*/  LEA.HI.X.SX32 R29, R3.reuse, R29, 0x1, P1 ;  /* 0x0000001d031d7211 */ /* 0x040fe400008f0eff */
[----:B------:R-:W-:Y:S01]  /*5f70*/  LEA.HI.X.SX32 R53, R3, R53, 0x1, P0 ;  /* 0x0000003503357211 */ /* 0x000fe200000f0eff */
[----:B------:R-:W-:Y:S05]  /*5f80*/  BRA `(.L_x_8134) ;  /* 0x0000005c00947947 */ /* 0x000fea0003800000 */
.L_x_8125:
        /* <DEDUP_REMOVED lines=86> */
.L_x_8138:
[----:B------:R-:W-:Y:S05]  /*64f0*/  BSYNC B0 ;  /* 0x0000000000007941 */ /* 0x000fea0003800000 */
.L_x_8137:
        /* <DEDUP_REMOVED lines=83> */
.L_x_8140:
[----:B------:R-:W-:Y:S05]  /*6a30*/  BSYNC B0 ;  /* 0x0000000000007941 */ /* 0x000fea0003800000 */
.L_x_8139:
        /* <DEDUP_REMOVED lines=82> */
.L_x_8142:
[----:B------:R-:W-:Y:S05]  /*6f60*/  BSYNC B0 ;  /* 0x0000000000007941 */ /* 0x000fea0003800000 */
.L_x_8141:
        /* <DEDUP_REMOVED lines=84> */
.L_x_8144:
[----:B------:R-:W-:Y:S05]  /*74b0*/  BSYNC B0 ;  /* 0x0000000000007941 */ /* 0x000fea0003800000 */
.L_x_8143:
[----:B-----5:R3:W-:Y:S02]  /*74c0*/  ST.E.128 desc[UR6][R156.64+0x180], R8 ;  /* 0x000180089c007985 */ /* 0x0207e4000c101d06 */
.L_x_8136:
[----:B------:R-:W-:Y:S05]  /*74d0*/  BSYNC B1 ;  /* 0x0000000000017941 */ /* 0x000fea0003800000 */
.L_x_8135:
        /* <DEDUP_REMOVED lines=94> */
.L_x_8148:
[----:B------:R-:W-:Y:S05]  /*7ac0*/  BSYNC B0 ;  /* 0x0000000000007941 */ /* 0x000fea0003800000 */
.L_x_8147:
        /* <DEDUP_REMOVED lines=89> */
.L_x_8150:
[----:B------:R-:W-:Y:S05]  /*8060*/  BSYNC B0 ;  /* 0x0000000000007941 */ /* 0x000fea0003800000 */
.L_x_8149:
        /* <DEDUP_REMOVED lines=88> */
.L_x_8152:
[----:B------:R-:W-:Y:S05]  /*85f0*/  BSYNC B0 ;  /* 0x0000000000007941 */ /* 0x000fea0003800000 */
.L_x_8151:
        /* <DEDUP_REMOVED lines=90> */
.L_x_8154:
[----:B------:R-:W-:Y:S05]  /*8ba0*/  BSYNC B0 ;  /* 0x0000000000007941 */ /* 0x000fea0003800000 */
.L_x_8153:
[----:B-----5:R3:W-:Y:S02]  /*8bb0*/  ST.E.128 desc[UR6][R42.64+0x180], R8 ;  /* 0x000180082a007985 */ /* 0x0207e4000c101d06 */
.L_x_8146:
[----:B------:R-:W-:Y:S05]  /*8bc0*/  BSYNC B1 ;  /* 0x0000000000017941 */ /* 0x000fea0003800000 */
.L_x_8145:
        /* <DEDUP_REMOVED lines=97> */
.L_x_8158:
[----:B------:R-:W-:Y:S05]  /*91e0*/  BSYNC B0 ;  /* 0x0000000000007941 */ /* 0x000fea0003800000 */
.L_x_8157:
        /* <DEDUP_REMOVED lines=89> */
.L_x_8160:
[----:B------:R-:W-:Y:S05]  /*9780*/  BSYNC B0 ;  /* 0x0000000000007941 */ /* 0x000fea0003800000 */
.L_x_8159:
        /* <DEDUP_REMOVED lines=88> */
.L_x_8162:
[----:B------:R-:W-:Y:S05]  /*9d10*/  BSYNC B0 ;  /* 0x0000000000007941 */ /* 0x000fea0003800000 */
.L_x_8161:
        /* <DEDUP_REMOVED lines=90> */
.L_x_8164:
[----:B------:R-:W-:Y:S05]  /*a2c0*/  BSYNC B0 ;  /* 0x0000000000007941 */ /* 0x000fea0003800000 */
.L_x_8163:
[----:B-----5:R4:W-:Y:S02]  /*a2d0*/  ST.E.128 desc[UR6][R42.64+0x180], R8 ;  /* 0x000180082a007985 */ /* 0x0209e4000c101d06 */
.L_x_8156:
[----:B------:R-:W-:Y:S05]  /*a2e0*/  BSYNC B1 ;  /* 0x0000000000017941 */ /* 0x000fea0003800000 */
.L_x_8155:
        /* <DEDUP_REMOVED lines=99> */
.L_x_8168:
[----:B------:R-:W-:Y:S05]  /*a920*/  BSYNC B0 ;  /* 0x0000000000007941 */ /* 0x000fea0003800000 */
.L_x_8167:
        /* <DEDUP_REMOVED lines=89> */
.L_x_8170:
[----:B------:R-:W-:Y:S05]  /*aec0*/  BSYNC B0 ;  /* 0x0000000000007941 */ /* 0x000fea0003800000 */
.L_x_8169:
        /* <DEDUP_REMOVED lines=88> */
.L_x_8172:
[----:B------:R-:W-:Y:S05]  /*b450*/  BSYNC B0 ;  /* 0x0000000000007941 */ /* 0x000fea0003800000 */
.L_x_8171:
        /* <DEDUP_REMOVED lines=90> */
.L_x_8174:
[----:B------:R-:W-:Y:S05]  /*ba00*/  BSYNC B0 ;  /* 0x0000000000007941 */ /* 0x000fea0003800000 */
.L_x_8173:
[----:B-----5:R4:W-:Y:S02]  /*ba10*/  ST.E.128 desc[UR6][R48.64+0x180], R8 ;  /* 0x0001800830007985 */ /* 0x0209e4000c101d06 */
.L_x_8166:
[----:B------:R-:W-:Y:S05]  /*ba20*/  BSYNC B1 ;  /* 0x0000000000017941 */ /* 0x000fea0003800000 */
.L_x_8165:
[----:B------:R-:W5:Y:S02]  /*ba30*/  LD.E R3, desc[UR6][R18.64+0xd0] ;  /* 0x0000d00612037980 */ /* 0x000f64000c101900 */
[----:B-----5:R-:W-:Y:S05]  /*ba40*/  IMAD.U32 R3, R3, -0x20, RZ ;  /* 0xffffffe003037824 */ /* 0x020fea00078e00ff */
[C---:B------:R-:W-:Y:S02]  /*ba50*/  LEA R110, P1, R3.reuse, R110, 0x1 ;  /* 0x0000006e036e7211 */ /* 0x040fe400078208ff */
[C---:B------:R-:W-:Y:S02]  /*ba60*/  LEA R108, P0, R3.reuse, R108, 0x1 ;  /* 0x0000006c036c7211 */ /* 0x040fe400078008ff */
[C---:B------:R-:W-:Y:S02]  /*ba70*/  LEA.HI.X.SX32 R111, R3.reuse, R111, 0x1, P1 ;  /* 0x0000006f036f7211 */ /* 0x040fe400008f0eff */
[----:B------:R-:W-:Y:S01]  /*ba80*/  LEA.HI.X.SX32 R109, R3, R109, 0x1, P0 ;  /* 0x0000006d036d7211 */ /* 0x000fe200000f0eff */
[----:B------:R-:W-:Y:S05]  /*ba90*/  BRA `(.L_x_8134) ;  /* 0x0000000000d07947 */ /* 0x000fea0003800000 */
.L_x_8124:
        /* <DEDUP_REMOVED lines=52> */
.L_x_8134:
[----:B------:R-:W-:Y:S05]  /*bde0*/  BSYNC B2 ;  /* 0x0000000000027941 */ /* 0x000fea0003800000 */
.L_x_8123:
        /* <DEDUP_REMOVED lines=88> */
.L_x_8176:
        /* <DEDUP_REMOVED lines=8> */
.L_x_8177:
[----:B------:R-:W-:Y:S05]  /*c3f0*/  BSYNC B0 ;  /* 0x0000000000007941 */ /* 0x000fea0003800000 */
.L_x_8175:
[----:B------:R-:W-:Y:S04]  /*c400*/  IADD3 R17, R17, -0x1, RZ ;  /* 0xffffffff11117810 */ /* 0x000fe80007ffe0ff */
[----:B------:R-:W-:Y:S11]  /*c410*/  ISETP.GT.AND P0, PT, R17, R75, PT ;  /* 0x0000004b1100720c */ /* 0x000ff60003f04270 */
[----:B------:R-:W-:Y:S02]  /*c420*/  @!UPT UIADD3 URZ, URZ, URZ, URZ ;  /* 0x0000003f3f3ff290 */ /* 0x000fe4000fffe03f */
[----:B------:R-:W-:Y:S05]  /*c430*/  @P0 BRA `(.L_x_8178) ;  /* 0xffffff6400a00947 */ /* 0x000fea000383ffff */
.L_x_8122:
        /* <DEDUP_REMOVED lines=109> */
.L_x_8185:
[----:B------:R-:W-:Y:S05]  /*cb10*/  BSYNC B0 ;  /* 0x0000000000007941 */ /* 0x000fea0003800000 */
.L_x_8184:
        /* <DEDUP_REMOVED lines=43> */
.L_x_8187:
[----:B------:R-:W-:Y:S05]  /*cdd0*/  BSYNC B0 ;  /* 0x0000000000007941 */ /* 0x000fea0003800000 */
.L_x_8186:
        /* <DEDUP_REMOVED lines=42> */
.L_x_8189:
[----:B------:R-:W-:Y:S05]  /*d080*/  BSYNC B0 ;  /* 0x0000000000007941 */ /* 0x000fea0003800000 */
.L_x_8188:
        /* <DEDUP_REMOVED lines=44> */
.L_x_8191:
[----:B------:R-:W-:Y:S05]  /*d350*/  BSYNC B0 ;  /* 0x0000000000007941 */ /* 0x000fea0003800000 */
.L_x_8190:
[----:B-----5:R1:W-:Y:S02]  /*d360*/  STS.128 [R241+0x6000], R48 ;  /* 0x00600030f1007388 */ /* 0x0203e40000000c00 */
.L_x_8183:
[----:B------:R-:W-:Y:S05]  /*d370*/  BSYNC B1 ;  /* 0x0000000000017941 */ /* 0x000fea0003800000 */
.L_x_8182:
        /* <DEDUP_REMOVED lines=59> */
.L_x_8195:
[----:B------:R-:W-:Y:S05]  /*d730*/  BSYNC B0 ;  /* 0x0000000000007941 */ /* 0x000fea0003800000 */
.L_x_8194:
        /* <DEDUP_REMOVED lines=43> */
.L_x_8197:
[----:B------:R-:W-:Y:S05]  /*d9f0*/  BSYNC B0 ;  /* 0x0000000000007941 */ /* 0x000fea0003800000 */
.L_x_8196:
        /* <DEDUP_REMOVED lines=42> */
.L_x_8199:
[----:B------:R-:W-:Y:S05]  /*dca0*/  BSYNC B0 ;  /* 0x0000000000007941 */ /* 0x000fea0003800000 */
.L_x_8198:
        /* <DEDUP_REMOVED lines=45> */
.L_x_8201:
[----:B------:R-:W-:Y:S05]  /*df80*/  BSYNC B0 ;  /* 0x0000000000007941 */ /* 0x000fea0003800000 */
.L_x_8200:
[----:B-----5:R4:W-:Y:S02]  /*df90*/  STS.128 [R241+0x6800], R32 ;  /* 0x00680020f1007388 */ /* 0x0209e40000000c00 */
.L_x_8193:
[----:B------:R-:W-:Y:S05]  /*dfa0*/  BSYNC B1 ;  /* 0x0000000000017941 */ /* 0x000fea0003800000 */
.L_x_8192:
        /* <DEDUP_REMOVED lines=60> */
.L_x_8205:
[----:B------:R-:W-:Y:S05]  /*e370*/  BSYNC B0 ;  /* 0x0000000000007941 */ /* 0x000fea0003800000 */
.L_x_8204:
        /* <DEDUP_REMOVED lines=43> */
.L_x_8207:
[----:B------:R-:W-:Y:S05]  /*e630*/  BSYNC B0 ;  /* 0x0000000000007941 */ /* 0x000fea0003800000 */
.L_x_8206:
        /* <DEDUP_REMOVED lines=42> */
.L_x_8209:
[----:B------:R-:W-:Y:S05]  /*e8e0*/  BSYNC B0 ;  /* 0x0000000000007941 */ /* 0x000fea0003800000 */
.L_x_8208:
        /* <DEDUP_REMOVED lines=45> */
.L_x_8211:
[----:B------:R-:W-:Y:S05]  /*ebc0*/  BSYNC B0 ;  /* 0x0000000000007941 */ /* 0x000fea0003800000 */
.L_x_8210:
[----:B-----5:R4:W-:Y:S02]  /*ebd0*/  STS.128 [R241+0x7000], R32 ;  /* 0x00700020f1007388 */ /* 0x0209e40000000c00 */
.L_x_8203:
[----:B------:R-:W-:Y:S05]  /*ebe0*/  BSYNC B1 ;  /* 0x0000000000017941 */ /* 0x000fea0003800000 */
.L_x_8202:
        /* <DEDUP_REMOVED lines=61> */
.L_x_8214:
[----:B------:R-:W-:Y:S05]  /*efc0*/  BSYNC B0 ;  /* 0x0000000000007941 */ /* 0x000fea0003800000 */
.L_x_8213:
        /* <DEDUP_REMOVED lines=42> */
.L_x_8216:
[----:B------:R-:W-:Y:S05]  /*f270*/  BSYNC B0 ;  /* 0x0000000000007941 */ /* 0x000fea0003800000 */
.L_x_8215:
        /* <DEDUP_REMOVED lines=44> */
.L_x_8218:
[----:B------:R-:W-:Y:S05]  /*f540*/  BSYNC B0 ;  /* 0x0000000000007941 */ /* 0x000fea0003800000 */
.L_x_8217:
        /* <DEDUP_REMOVED lines=44> */
.L_x_8220:
[----:B------:R-:W-:Y:S05]  /*f810*/  BSYNC B0 ;  /* 0x0000000000007941 */ /* 0x000fea0003800000 */
.L_x_8219:
[----:B-----5:R1:W-:Y:S01]  /*f820*/  STS.128 [R241+0x7800], R20 ;  /* 0x00780014f1007388 */ /* 0x0203e20000000c00 */
[----:B------:R-:W-:Y:S05]  /*f830*/  BRA `(.L_x_8212) ;  /* 0x0000005c00107947 */ /* 0x000fea0003800000 */
.L_x_8181:
        /* <DEDUP_REMOVED lines=89> */
.L_x_8224:
[----:B------:R-:W-:Y:S05]  /*fdd0*/  BSYNC B0 ;  /* 0x0000000000007941 */ /* 0x000fea0003800000 */
.L_x_8223:
        /* <DEDUP_REMOVED lines=83> */
.L_x_8226:
[----:B------:R-:W-:Y:S05]  /*10310*/  BSYNC B0 ;  /* 0x0000000000007941 */ /* 0x000fea0003800000 */
.L_x_8225:
        /* <DEDUP_REMOVED lines=83> */
.L_x_8228:
[----:B------:R-:W-:Y:S05]  /*10850*/  BSYNC B0 ;  /* 0x0000000000007941 */ /* 0x000fea0003800000 */
.L_x_8227:
        /* <DEDUP_REMOVED lines=85> */
.L_x_8230:
[----:B------:R-:W-:Y:S05]  /*10db0*/  BSYNC B0 ;  /* 0x0000000000007941 */ /* 0x000fea0003800000 */
.L_x_8229:
[----:B-----5:R3:W-:Y:S02]  /*10dc0*/  STS.128 [R241+0x6000], R40 ;  /* 0x00600028f1007388 */ /* 0x0207e40000000c00 */
.L_x_8222:
[----:B------:R-:W-:Y:S05]  /*10dd0*/  BSYNC B1 ;  /* 0x0000000000017941 */ /* 0x000fea0003800000 */
.L_x_8221:
        /* <DEDUP_REMOVED lines=94> */
.L_x_8234:
[----:B------:R-:W-:Y:S05]  /*113c0*/  BSYNC B0 ;  /* 0x0000000000007941 */ /* 0x000fea0003800000 */
.L_x_8233:
        /* <DEDUP_REMOVED lines=86> */
.L_x_8236:
[----:B------:R-:W-:Y:S05]  /*11930*/  BSYNC B0 ;  /* 0x0000000000007941 */ /* 0x000fea0003800000 */
.L_x_8235:
        /* <DEDUP_REMOVED lines=86> */
.L_x_8238:
[----:B------:R-:W-:Y:S05]  /*11ea0*/  BSYNC B0 ;  /* 0x0000000000007941 */ /* 0x000fea0003800000 */
.L_x_8237:
        /* <DEDUP_REMOVED lines=90> */
.L_x_8240:
[----:B------:R-:W-:Y:S05]  /*12450*/  BSYNC B0 ;  /* 0x0000000000007941 */ /* 0x000fea0003800000 */
.L_x_8239:
[----:B-----5:R1:W-:Y:S02]  /*12460*/  STS.128 [R241+0x6800], R28 ;  /* 0x0068001cf1007388 */ /* 0x0203e40000000c00 */
.L_x_8232:
[----:B------:R-:W-:Y:S05]  /*12470*/  BSYNC B1 ;  /* 0x0000000000017941 */ /* 0x000fea0003800000 */
.L_x_8231:
        /* <DEDUP_REMOVED lines=95> */
.L_x_8244:
[----:B------:R-:W-:Y:S05]  /*12a70*/  BSYNC B0 ;  /* 0x0000000000007941 */ /* 0x000fea0003800000 */
.L_x_8243:
        /* <DEDUP_REMOVED lines=86> */
.L_x_8246:
[----:B------:R-:W-:Y:S05]  /*12fe0*/  BSYNC B0 ;  /* 0x0000000000007941 */ /* 0x000fea0003800000 */
.L_x_8245:
        /* <DEDUP_REMOVED lines=86> */
.L_x_8248:
[----:B------:R-:W-:Y:S05]  /*13550*/  BSYNC B0 ;  /* 0x0000000000007941 */ /* 0x000fea0003800000 */
.L_x_8247:
        /* <DEDUP_REMOVED lines=88> */
.L_x_8250:
[----:B------:R-:W-:Y:S05]  /*13ae0*/  BSYNC B0 ;  /* 0x0000000000007941 */ /* 0x000fea0003800000 */
.L_x_8249:
[----:B-----5:R1:W-:Y:S02]  /*13af0*/  STS.128 [R241+0x7000], R32 ;  /* 0x00700020f1007388 */ /* 0x0203e40000000c00 */
.L_x_8242:
[----:B------:R-:W-:Y:S05]  /*13b00*/  BSYNC B1 ;  /* 0x0000000000017941 */ /* 0x000fea0003800000 */
.L_x_8241:
        /* <DEDUP_REMOVED lines=94> */
.L_x_8252:
[----:B------:R-:W-:Y:S05]  /*140f0*/  BSYNC B0 ;  /* 0x0000000000007941 */ /* 0x000fea0003800000 */
.L_x_8251:
        /* <DEDUP_REMOVED lines=87> */
.L_x_8254:
[----:B------:R-:W-:Y:S05]  /*14670*/  BSYNC B0 ;  /* 0x0000000000007941 */ /* 0x000fea0003800000 */
.L_x_8253:
        /* <DEDUP_REMOVED lines=87> */
.L_x_8256:
[----:B------:R-:W-:Y:S05]  /*14bf0*/  BSYNC B0 ;  /* 0x0000000000007941 */ /* 0x000fea0003800000 */
.L_x_8255:
        /* <DEDUP_REMOVED lines=89> */
.L_x_8258:
[----:B------:R-:W-:Y:S05]  /*15190*/  BSYNC B0 ;  /* 0x0000000000007941 */ /* 0x000fea0003800000 */
.L_x_8257:
[----:B-----5:R1:W-:Y:S01]  /*151a0*/  STS.128 [R241+0x7800], R28 ;  /* 0x0078001cf1007388 */ /* 0x0203e20000000c00 */
[----:B------:R-:W-:Y:S05]  /*151b0*/  BRA `(.L_x_8212) ;  /* 0x0000000000b07947 */ /* 0x000fea0003800000 */
.L_x_8180:
        /* <DEDUP_REMOVED lines=44> */
.L_x_8212:
[----:B------:R-:W-:Y:S05]  /*15480*/  BSYNC B2 ;  /* 0x0000000000027941 */ /* 0x000fea0003800000 */
.L_x_8179:
[----:B------:R-:W-:Y:S01]  /*15490*/  VIADD R234, R170, 0xffffffff ;  /* 0xffffffffaaea7836 */ /* 0x000fe20000000000 */
[----:B------:R-:W-:Y:S02]  /*154a0*/  LEA.HI R0, R63, R63, RZ, 0x1 ;  /* 0x0000003f3f007211 */ /* 0x000fe400078f08ff */
[----:B------:R-:W-:Y:S01]  /*154b0*/  SHF.R.S32.HI R5, RZ, 0x1f, R66 ;  /* 0x0000001fff057819 */ /* 0x000fe20000011442 */
[----:B-1----:R-:W-:Y:S01]  /*154c0*/  IMAD.SHL.U32 R2, R234, 0x40, RZ ;  /* 0x00000040ea027824 */ /* 0x002fe200078e00ff */
[----:B------:R-:W-:Y:S02]  /*154d0*/  LOP3.LUT R0, R0, 0xfffffffe, RZ, 0xc0, !PT ;  /* 0xfffffffe00007812 */ /* 0x000fe400078ec0ff */
[----:B------:R-:W-:Y:S01]  /*154e0*/  LEA.HI R5, R5, R66, RZ, 0x3 ;  /* 0x0000004205057211 */ /* 0x000fe200078f18ff */
[----:B------:R-:W-:Y:S02]  /*154f0*/  IMAD.IADD R3, R57, 0x1, -R2 ;  /* 0x0000000139037824 */ /* 0x000fe400078e0a02 */
[----:B------:R-:W-:Y:S01]  /*15500*/  IMAD.IADD R63, R63, 0x1, -R0 ;  /* 0x000000013f3f7824 */ /* 0x000fe200078e0a00 */
[C---:B------:R-:W-:Y:S01]  /*15510*/  LOP3.LUT R7, R5.reuse, 0xfffffff8, RZ, 0xc0, !PT ;  /* 0xfffffff805077812 */ /* 0x040fe200078ec0ff */
[----:B------:R-:W-:Y:S01]  /*15520*/  IMAD.SHL.U32 R0, R60, 0x40, RZ ;  /* 0x000000403c007824 */ /* 0x000fe200078e00ff */
[-C--:B------:R-:W-:Y:S01]  /*15530*/  ISETP.GE.AND P2, PT, R6, R3.reuse, PT ;  /* 0x000000030600720c */ /* 0x080fe20003f46270 */
[----:B------:R-:W-:Y:S01]  /*15540*/  IMAD.SHL.U32 R17, R5, 0x40, RZ ;  /* 0x0000004005117824 */ /* 0x000fe200078e00ff */
[-C--:B------:R-:W-:Y:S01]  /*15550*/  ISETP.GE.AND P3, PT, R142, R3.reuse, PT ;  /* 0x000000038e00720c */ /* 0x080fe20003f66270 */
[----:B------:R-:W-:Y:S01]  /*15560*/  IMAD.IADD R7, R66, 0x1, -R7 ;  /* 0x0000000142077824 */ /* 0x000fe200078e0a07 */
[----:B------:R-:W-:-:S02]  /*15570*/  ISETP.GE.AND P1, PT, R8, R3, PT ;  /* 0x000000030800720c */ /* 0x000fc40003f26270 */
[----:B------:R-:W-:Y:S02]  /*15580*/  LOP3.LUT R9, R0, 0x1c0, RZ, 0xc0, !PT ;  /* 0x000001c000097812 */ /* 0x000fe400078ec0ff */
[CC--:B------:R-:W-:Y:S01]  /*15590*/  ISETP.GE.AND P6, PT, R142.reuse, R3.reuse, PT ;  /* 0x000000038e00720c */ /* 0x0c0fe20003fc6270 */
[----:B------:R-:W-:Y:S01]  /*155a0*/  IMAD.SHL.U32 R142, R142, 0x8, RZ ;  /* 0x000000088e8e7824 */ /* 0x000fe200078e00ff */
[-C--:B------:R-:W-:Y:S02]  /*155b0*/  ISETP.GE.AND P5, PT, R6, R3.reuse, PT ;  /* 0x000000030600720c */ /* 0x080fe40003fa6270 */
[----:B------:R-:W-:Y:S02]  /*155c0*/  ISETP.GE.AND P4, PT, R8, R3, PT ;  /* 0x000000030800720c */ /* 0x000fe40003f86270 */
[----:B---3--:R-:W-:Y:S01]  /*155d0*/  @!P2 LEA R12, P0, R64, R228, 0x1 ;  /* 0x000000e4400ca211 */ /* 0x008fe200078008ff */
[----:B------:R-:W-:Y:S01]  /*155e0*/  @!PT LDS RZ, [RZ] ;  /* 0x00000000fffff984 */ /* 0x000fe20000000800 */
[----:B------:R-:W-:Y:S01]  /*155f0*/  @!PT LDS RZ, [RZ] ;  /* 0x00000000fffff984 */ /* 0x000fe20000000800 */
[----:B------:R-:W-:Y:S01]  /*15600*/  @!PT LDS RZ, [RZ] ;  /* 0x00000000fffff984 */ /* 0x000fe20000000800 */
[----:B------:R-:W-:Y:S01]  /*15610*/  @!P3 LDGSTS.E.BYPASS.LTC128B.128 [R241+0x8000], desc[UR6][R228.64] ;  /* 0x08000000e4f1bfae */ /* 0x000fe2000b901d46 */
[----:B------:R-:W-:-:S02]  /*15620*/  LOP3.LUT R142, R9, 0x8, R142, 0xf8, !PT ;  /* 0x00000008098e7812 */ /* 0x000fc400078ef88e */
[----:B------:R-:W-:Y:S01]  /*15630*/  @!P2 LEA.HI.X R13, R64, R229, R65, 0x1, P0 ;  /* 0x000000e5400da211 */ /* 0x000fe200000f0c41 */
[----:B------:R-:W-:Y:S01]  /*15640*/  @!P3 LDGSTS.E.BYPASS.LTC128B.128 [R241+0xa000], desc[UR6][R228.64+0x80] ;  /* 0x0a000080e4f1bfae */ /* 0x000fe2000b901d46 */
[----:B------:R-:W-:Y:S02]  /*15650*/  ISETP.GE.AND P0, PT, R4, R3, PT ;  /* 0x000000030400720c */ /* 0x000fe40003f06270 */
[----:B------:R-:W-:Y:S01]  /*15660*/  SHF.R.U32.HI R9, RZ, 0x3, R9 ;  /* 0x00000003ff097819 */ /* 0x000fe20000011609 */
[----:B------:R-:W-:Y:S01]  /*15670*/  @!P3 LDGSTS.E.BYPASS.LTC128B.128 [R241+0xc000], desc[UR6][R228.64+0x100] ;  /* 0x0c000100e4f1bfae */ /* 0x000fe2000b901d46 */
[----:B------:R-:W-:Y:S02]  /*15680*/  LOP3.LUT R17, R17, 0xfffffe00, RZ, 0xc0, !PT ;  /* 0xfffffe0011117812 */ /* 0x000fe400078ec0ff */
[----:B------:R-:W-:Y:S01]  /*15690*/  LOP3.LUT R142, R142, R9, RZ, 0x3c, !PT ;  /* 0x000000098e8e7212 */ /* 0x000fe200078e3cff */
[----:B------:R-:W-:Y:S01]  /*156a0*/  @!P3 LDGSTS.E.BYPASS.LTC128B.128 [R241+0xe000], desc[UR6][R228.64+0x180] ;  /* 0x0e000180e4f1bfae */ /* 0x000fe2000b901d46 */
[----:B------:R-:W-:-:S03]  /*156b0*/  ISETP.GE.AND P3, PT, R4, R3, PT ;  /* 0x000000030400720c */ /* 0x000fc60003f66270 */
[----:B------:R-:W-:Y:S01]  /*156c0*/  @!P2 LDGSTS.E.BYPASS.LTC128B.128 [R241+0x8800], desc[UR6][R12.64] ;  /* 0x088000000cf1afae */ /* 0x000fe2000b901d46 */
[----:B------:R-:W-:Y:S02]  /*156d0*/  IMAD R225, R63, 0x200, R142 ;  /* 0x000002003fe17824 */ /* 0x000fe400078e028e */
[----:B------:R-:W-:Y:S01]  /*156e0*/  @!P0 IMAD R0, R167, 0x60, RZ ;  /* 0x00000060a7008824 */ /* 0x000fe200078e02ff */
[----:B------:R-:W-:Y:S01]  /*156f0*/  @!P2 LDGSTS.E.BYPASS.LTC128B.128 [R241+0xa800], desc[UR6][R12.64+0x80] ;  /* 0x0a8000800cf1afae */ /* 0x000fe2000b901d46 */
[----:B------:R-:W-:-:S03]  /*15700*/  @!P0 IMAD.WIDE.U32 R10, R166, 0x60, R228 ;  /* 0x00000060a60a8825 */ /* 0x000fc600078e00e4 */
[----:B------:R-:W-:Y:S01]  /*15710*/  @!P2 LDGSTS.E.BYPASS.LTC128B.128 [R241+0xc800], desc[UR6][R12.64+0x100] ;  /* 0x0c8001000cf1afae */ /* 0x000fe2000b901d46 */
[----:B------:R-:W-:Y:S02]  /*15720*/  @!P0 IMAD.IADD R15, R0, 0x1, R11 ;  /* 0x00000001000f8824 */ /* 0x000fe400078e020b */
[----:B------:R-:W-:Y:S01]  /*15730*/  @!P0 IMAD.MOV.U32 R14, RZ, RZ, R10 ;  /* 0x000000ffff0e8224 */ /* 0x000fe200078e000a */
[----:B------:R1:W-:Y:S01]  /*15740*/  @!P2 LDGSTS.E.BYPASS.LTC128B.128 [R241+0xe800], desc[UR6][R12.64+0x180] ;  /* 0x0e8001800cf1afae */ /* 0x0003e2000b901d46 */
[----:B------:R-:W-:Y:S02]  /*15750*/  IMAD.SHL.U32 R63, R63, 0x8, RZ ;  /* 0x000000083f3f7824 */ /* 0x000fe400078e00ff */
[----:B------:R-:W-:Y:S02]  /*15760*/  @!P3 IMAD R0, R169, 0x60, RZ ;  /* 0x00000060a900b824 */ /* 0x000fe400078e02ff */
[----:B------:R-:W-:-:S04]  /*15770*/  @!P3 IMAD.WIDE.U32 R10, R168, 0x60, R238 ;  /* 0x00000060a80ab825 */ /* 0x000fc800078e00ee */
[----:B------:R-:W-:Y:S01]  /*15780*/  @!P3 IMAD.IADD R11, R0, 0x1, R11 ;  /* 0x00000001000bb824 */ /* 0x000fe200078e020b */
[----:B-1----:R-:W-:-:S04]  /*15790*/  @!P1 LEA R12, P2, R166, R228, 0x6 ;  /* 0x000000e4a60c9211 */ /* 0x002fc800078430ff */
[----:B------:R-:W-:-:S05]  /*157a0*/  @!P1 LEA.HI.X R13, R166, R229, R167, 0x6, P2 ;  /* 0x000000e5a60d9211 */ /* 0x000fca00010f34a7 */
[----:B------:R-:W-:Y:S04]  /*157b0*/  @!P1 LDGSTS.E.BYPASS.LTC128B.128 [R241+0x9000], desc[UR6][R12.64] ;  /* 0x090000000cf19fae */ /* 0x000fe8000b901d46 */
[----:B------:R-:W-:Y:S04]  /*157c0*/  @!P1 LDGSTS.E.BYPASS.LTC128B.128 [R241+0xb000], desc[UR6][R12.64+0x80] ;  /* 0x0b0000800cf19fae */ /* 0x000fe8000b901d46 */
[----:B------:R-:W-:Y:S04]  /*157d0*/  @!P1 LDGSTS.E.BYPASS.LTC128B.128 [R241+0xd000], desc[UR6][R12.64+0x100] ;  /* 0x0d0001000cf19fae */ /* 0x000fe8000b901d46 */
[----:B------:R1:W-:Y:S01]  /*157e0*/  @!P1 LDGSTS.E.BYPASS.LTC128B.128 [R241+0xf000], desc[UR6][R12.64+0x180] ;  /* 0x0f0001800cf19fae */ /* 0x0003e2000b901d46 */
[C---:B------:R-:W-:Y:S01]  /*157f0*/  R2P PR, R7.reuse, 0x6 ;  /* 0x0000000607007804 */ /* 0x040fe20000000000 */
[----:B------:R-:W-:-:S02]  /*15800*/  IMAD.SHL.U32 R7, R7, 0x40, RZ ;  /* 0x0000004007077824 */ /* 0x000fc400078e00ff */
[----:B------:R-:W-:Y:S03]  /*15810*/  @!P0 LDGSTS.E.BYPASS.LTC128B.128 [R241+0x9800], desc[UR6][R14.64] ;  /* 0x098000000ef18fae */ /* 0x000fe6000b901d46 */
[----:B------:R-:W-:Y:S01]  /*15820*/  LOP3.LUT R4, R7, 0x1c0, RZ, 0xc0, !PT ;  /* 0x000001c007047812 */ /* 0x000fe200078ec0ff */
[----:B------:R-:W-:Y:S03]  /*15830*/  @!P0 LDGSTS.E.BYPASS.LTC128B.128 [R241+0xb800], desc[UR6][R14.64+0x80] ;  /* 0x0b8000800ef18fae */ /* 0x000fe6000b901d46 */
[----:B------:R-:W-:Y:S01]  /*15840*/  LOP3.LUT R16, R4, 0x8, R63, 0xf8, !PT ;  /* 0x0000000804107812 */ /* 0x000fe200078ef83f */
[----:B------:R-:W-:Y:S01]  /*15850*/  @!P0 LDGSTS.E.BYPASS.LTC128B.128 [R241+0xd800], desc[UR6][R14.64+0x100] ;  /* 0x0d8001000ef18fae */ /* 0x000fe2000b901d46 */
[----:B------:R-:W-:-:S03]  /*15860*/  SHF.R.U32.HI R3, RZ, 0x3, R4 ;  /* 0x00000003ff037819 */ /* 0x000fc60000011604 */
[----:B------:R-:W-:Y:S01]  /*15870*/  @!P0 LDGSTS.E.BYPASS.LTC128B.128 [R241+0xf800], desc[UR6][R14.64+0x180] ;  /* 0x0f8001800ef18fae */ /* 0x000fe2000b901d46 */
[CC--:B------:R-:W-:Y:S02]  /*15880*/  @!P5 LEA R8, P0, R61.reuse, R238.reuse, 0x1 ;  /* 0x000000ee3d08d211 */ /* 0x0c0fe400078008ff */
[----:B------:R-:W-:Y:S01]  /*15890*/  LOP3.LUT R16, R16, R3, RZ, 0x3c, !PT ;  /* 0x0000000310107212 */ /* 0x000fe200078e3cff */
[----:B------:R-:W0:Y:S01]  /*158a0*/  LDGDEPBAR ;  /* 0x00000000000079af */ /* 0x000e220000000000 */
[----:B------:R-:W-:Y:S01]  /*158b0*/  @!P5 LEA.HI.X R9, R61, R239, R62, 0x1, P0 ;  /* 0x000000ef3d09d211 */ /* 0x000fe200000f0c3e */
[----:B------:R-:W-:Y:S02]  /*158c0*/  IMAD R3, R58, 0x400, R17 ;  /* 0x000004003a037824 */ /* 0x000fe400078e0211 */
[----:B------:R-:W3:Y:S01]  /*158d0*/  LD.E R6, desc[UR6][R18.64+0x184] ;  /* 0x0001840612067980 */ /* 0x000ee2000c101900 */
[----:B-1----:R-:W-:-:S03]  /*158e0*/  @!P4 LEA R12, P0, R168, R238, 0x6 ;  /* 0x000000eea80cc211 */ /* 0x002fc600078030ff */
[----:B------:R-:W5:Y:S01]  /*158f0*/  LD.E R4, desc[UR6][R18.64+0x188] ;  /* 0x0001880612047980 */ /* 0x000f62000c101900 */
        /* <DEDUP_REMOVED lines=48> */
[----:B------:R-:W-:-:S03]  /*15c00*/  IMAD.MOV.U32 R7, RZ, RZ, 0x10 ;  /* 0x00000010ff077424 */ /* 0x000fc600078e00ff */
[----:B------:R-:W-:Y:S01]  /*15c10*/  @!P3 LDGSTS.E.BYPASS.LTC128B.128 [R241+0x15800], desc[UR6][R10.64+0x100] ;  /* 0x158001000af1bfae */ /* 0x000fe2000b901d46 */
[----:B------:R-:W-:-:S03]  /*15c20*/  IMAD.MOV.U32 R5, RZ, RZ, 0x20 ;  /* 0x00000020ff057424 */ /* 0x000fc600078e00ff */
[----:B------:R1:W-:Y:S04]  /*15c30*/  @!P3 LDGSTS.E.BYPASS.LTC128B.128 [R241+0x17800], desc[UR6][R10.64+0x180] ;  /* 0x178001800af1bfae */ /* 0x0003e8000b901d46 */
[----:B--2-4-:R-:W-:Y:S04]  /*15c40*/  LDSM.16.M88.4 R20, [R226] ;  /* 0x00000000e214783b */ /* 0x014fe80000000200 */
[----:B------:R-:W2:Y:S01]  /*15c50*/  LDSM.16.M88.4 R28, [R225+0x8000] ;  /* 0x00800000e11c783b */ /* 0x000ea20000000200 */
[----:B------:R-:W-:Y:S02]  /*15c60*/  SEL R7, R7, 0xfffffff0, !P1 ;  /* 0xfffffff007077807 */ /* 0x000fe40004800000 */
[----:B------:R-:W-:Y:S01]  /*15c70*/  SEL R5, R5, 0xffffffe0, !P2 ;  /* 0xffffffe005057807 */ /* 0x000fe20005000000 */
[C---:B------:R-:W-:Y:S01]  /*15c80*/  VIADD R0, R225.reuse, 0x8000 ;  /* 0x00008000e1007836 */ /* 0x040fe20000000000 */
[----:B------:R-:W-:Y:S01]  /*15c90*/  R2P PR, R60, 0x6 ;  /* 0x000000063c007804 */ /* 0x000fe20000000000 */
[----:B------:R-:W-:Y:S01]  /*15ca0*/  VIADD R223, R225, 0x8020 ;  /* 0x00008020e1df7836 */ /* 0x000fe20000000000 */
[----:B------:R-:W4:Y:S01]  /*15cb0*/  LDSM.16.M88.4 R44, [R225+0x8800] ;  /* 0x00880000e12c783b */ /* 0x000f220000000200 */
[----:B------:R-:W-:-:S03]  /*15cc0*/  IMAD R224, R7, 0x2, R226 ;  /* 0x0000000207e07824 */ /* 0x000fc600078e02e2 */
[----:B------:R-:W4:Y:S04]  /*15cd0*/  LDSM.16.M88.4 R68, [R225+0x9000] ;  /* 0x00900000e144783b */ /* 0x000f280000000200 */
[----:B------:R-:W-:Y:S03]  /*15ce0*/  LDSM.16.M88.4 R36, [R225+0x9800] ;  /* 0x00980000e124783b */ /* 0x000fe60000000200 */
[----:B------:R-:W-:Y:S01]  /*15cf0*/  @P1 VIADD R223, R0, 0xffffffe0 ;  /* 0xffffffe000df1836 */ /* 0x000fe20000000000 */
[----:B-1----:R-:W-:Y:S04]  /*15d00*/  LDSM.16.M88.4 R8, [R224] ;  /* 0x00000000e008783b */ /* 0x002fe80000000200 */
[----:B------:R-:W1:Y:S01]  /*15d10*/  LDSM.16.M88.4 R24, [R223] ;  /* 0x00000000df18783b */ /* 0x000e620000000200 */
[----:B------:R-:W-:-:S02]  /*15d20*/  IMAD.MOV.U32 R0, RZ, RZ, 0x40 ;  /* 0x00000040ff007424 */ /* 0x000fc400078e00ff */
[----:B------:R-:W-:Y:S01]  /*15d30*/  IMAD R222, R5, 0x2, R226 ;  /* 0x0000000205de7824 */ /* 0x000fe200078e02e2 */
[----:B------:R-:W-:Y:S02]  /*15d40*/  LDSM.16.M88.4 R80, [R223+0x800] ;  /* 0x00080000df50783b */ /* 0x000fe40000000200 */
[----:B------:R-:W-:Y:S02]  /*15d50*/  SEL R0, R0, 0xffffffc0, !P2 ;  /* 0xffffffc000007807 */ /* 0x000fe40005000000 */
[----:B------:R-:W-:Y:S03]  /*15d60*/  LDSM.16.M88.4 R88, [R222] ;  /* 0x00000000de58783b */ /* 0x000fe60000000200 */
[----:B------:R-:W-:Y:S01]  /*15d70*/  IMAD.IADD R219, R225, 0x1, R0 ;  /* 0x00000001e1db7824 */ /* 0x000fe200078e0200 */
[----:B------:R-:W-:Y:S04]  /*15d80*/  LDSM.16.M88.4 R76, [R223+0x1000] ;  /* 0x00100000df4c783b */ /* 0x000fe80000000200 */
[----:B------:R-:W1:Y:S01]  /*15d90*/  LDSM.16.M88.4 R40, [R219+0x8000] ;  /* 0x00800000db28783b */ /* 0x000e620000000200 */
[C---:B--2---:R-:W-:Y:S03]  /*15da0*/  HMMA.16816.F32.BF16 R32, R20.reuse, R28, RZ ;  /* 0x0000001c1420723c */ /* 0x044fe600000418ff */
[----:B------:R-:W2:Y:S03]  /*15db0*/  LDSM.16.M88.4 R12, [R223+0x1800] ;  /* 0x00180000df0c783b */ /* 0x000ea60000000200 */
[----:B------:R-:W-:Y:S01]  /*15dc0*/  HMMA.16816.F32.BF16 R28, R20, R30, RZ ;  /* 0x0000001e141c723c */ /* 0x000fe200000418ff */
[----:B------:R-:W-:Y:S01]  /*15dd0*/  IMAD.IADD R212, R0, 0x1, R223 ;  /* 0x0000000100d47824 */ /* 0x000fe200078e02df */
[----:B------:R-:W-:Y:S01]  /*15de0*/  LDSM.16.M88.4 R64, [R219+0x8800] ;  /* 0x00880000db40783b */ /* 0x000fe20000000200 */
[----:B------:R-:W-:-:S03]  /*15df0*/  IMAD R221, R5, 0x2, R224 ;  /* 0x0000000205dd7824 */ /* 0x000fc600078e02e0 */
[C---:B----4-:R-:W-:Y:S01]  /*15e00*/  HMMA.16816.F32.BF16 R48, R20.reuse, R44, RZ ;  /* 0x0000002c1430723c */ /* 0x050fe200000418ff */
[----:B------:R-:W-:Y:S04]  /*15e10*/  LDSM.16.M88.4 R60, [R219+0x9000] ;  /* 0x00900000db3c783b */ /* 0x000fe80000000200 */
[----:B------:R-:W-:Y:S01]  /*15e20*/  LDSM.16.M88.4 R52, [R219+0x9800] ;  /* 0x00980000db34783b */ /* 0x000fe20000000200 */
[----:B------:R-:W-:Y:S03]  /*15e30*/  HMMA.16816.F32.BF16 R72, R20, R68, RZ ;  /* 0x000000441448723c */ /* 0x000fe600000418ff */
[----:B------:R-:W-:Y:S03]  /*15e40*/  LDSM.16.M88.4 R96, [R225+0xa000] ;  /* 0x00a00000e160783b */ /* 0x000fe60000000200 */
[C---:B-1----:R-:W-:Y:S01]  /*15e50*/  HMMA.16816.F32.BF16 R32, R8.reuse, R24, R32 ;  /* 0x000000180820723c */ /* 0x042fe20000041820 */
[----:B------:R-:W-:Y:S04]  /*15e60*/  LDSM.16.M88.4 R84, [R223+0x2000] ;  /* 0x00200000df54783b */ /* 0x000fe80000000200 */
[----:B------:R-:W4:Y:S01]  /*15e70*/  LD.E R3, desc[UR6][R18.64+0x18c] ;  /* 0x00018c0612037980 */ /* 0x000f22000c101900 */
[----:B------:R-:W-:Y:S03]  /*15e80*/  HMMA.16816.F32.BF16 R28, R8, R26, R28 ;  /* 0x0000001a081c723c */ /* 0x000fe6000004181c */
[----:B------:R-:W-:Y:S03]  /*15e90*/  LDSM.16.M88.4 R24, [R212] ;  /* 0x00000000d418783b */ /* 0x000fe60000000200 */
[----:B------:R-:W-:Y:S01]  /*15ea0*/  HMMA.16816.F32.BF16 R44, R20, R46, RZ ;  /* 0x0000002e142c723c */ /* 0x000fe200000418ff */
[----:B------:R-:W-:Y:S01]  /*15eb0*/  LDSM.16.M88.4 R100, [R222+0x4000] ;  /* 0x00400000de64783b */ /* 0x000fe20000000200 */
[----:B------:R-:W-:-:S03]  /*15ec0*/  IADD3 R243, R57, 0x1, -R232 ;  /* 0x0000000139f37810 */ /* 0x000fc60007ffe8e8 */
[----:B------:R-:W0:Y:S01]  /*15ed0*/  LDGDEPBAR ;  /* 0x00000000000079af */ /* 0x000e220000000000 */
[C---:B------:R-:W-:Y:S06]  /*15ee0*/  HMMA.16816.F32.BF16 R68, R20.reuse, R70, RZ ;  /* 0x000000461444723c */ /* 0x040fec00000418ff */
[C---:B------:R-:W-:Y:S06]  /*15ef0*/  HMMA.16816.F32.BF16 R92, R20.reuse, R36, RZ ;  /* 0x00000024145c723c */ /* 0x040fec00000418ff */
[----:B------:R-:W-:Y:S01]  /*15f00*/  HMMA.16816.F32.BF16 R20, R20, R38, RZ ;  /* 0x000000261414723c */ /* 0x000fe200000418ff */
[----:B------:R-:W1:Y:S05]  /*15f10*/  LDSM.16.M88.4 R36, [R221] ;  /* 0x00000000dd24783b */ /* 0x000e6a0000000200 */
[C---:B------:R-:W-:Y:S06]  /*15f20*/  HMMA.16816.F32.BF16 R32, R88.reuse, R40, R32 ;  /* 0x000000285820723c */ /* 0x040fec0000041820 */
[----:B------:R-:W-:Y:S01]  /*15f30*/  HMMA.16816.F32.BF16 R28, R88, R42, R28 ;  /* 0x0000002a581c723c */ /* 0x000fe2000004181c */
[----:B------:R-:W3:Y:S05]  /*15f40*/  LDSM.16.M88.4 R40, [R226+0x2000] ;  /* 0x00200000e228783b */ /* 0x000eea0000000200 */
        /* <DEDUP_REMOVED lines=9> */
[----:B------:R-:W5:Y:S01]  /*15fe0*/  LDSM.16.M88.4 R8, [R212+0x800] ;  /* 0x00080000d408783b */ /* 0x000f620000000200 */
[C---:B-1----:R-:W-:Y:S06]  /*15ff0*/  HMMA.16816.F32.BF16 R32, R36.reuse, R24, R32 ;  /* 0x000000182420723c */ /* 0x042fec0000041820 */
[----:B------:R-:W-:Y:S01]  /*16000*/  HMMA.16816.F32.BF16 R28, R36, R26, R28 ;  /* 0x0000001a241c723c */ /* 0x000fe2000004181c */
        /* <DEDUP_REMOVED lines=10> */
[----:B------:R-:W1:Y:S01]  /*160b0*/  LDSM.16.M88.4 R20, [R225+0xa800] ;  /* 0x00a80000e114783b */ /* 0x000e620000000200 */
[C---:B---3--:R-:W-:Y:S06]  /*160c0*/  HMMA.16816.F32.BF16 R32, R40.reuse, R96, R32 ;  /* 0x000000602820723c */ /* 0x048fec0000041820 */
[----:B------:R-:W-:Y:S01]  /*160d0*/  HMMA.16816.F32.BF16 R28, R40, R98, R28 ;  /* 0x00000062281c723c */ /* 0x000fe2000004181c */
[----:B------:R-:W-:Y:S05]  /*160e0*/  LDSM.16.M88.4 R96, [R212+0x2000] ;  /* 0x00200000d460783b */ /* 0x000fea0000000200 */
[C---:B--2---:R-:W-:Y:S06]  /*160f0*/  HMMA.16816.F32.BF16 R72, R36.reuse, R12, R72 ;  /* 0x0000000c2448723c */ /* 0x044fec0000041848 */
[C---:B------:R-:W-:Y:S01]  /*16100*/  HMMA.16816.F32.BF16 R68, R36.reuse, R14, R68 ;  /* 0x0000000e2444723c */ /* 0x040fe20000041844 */
[----:B------:R-:W2:Y:S05]  /*16110*/  LDSM.16.M88.4 R12, [R222+0x2000] ;  /* 0x00200000de0c783b */ /* 0x000eaa0000000200 */
[C---:B-----5:R-:W-:Y:S06]  /*16120*/  HMMA.16816.F32.BF16 R48, R36.reuse, R8, R48 ;  /* 0x000000082430723c */ /* 0x060fec0000041830 */
[----:B------:R-:W-:Y:S01]  /*16130*/  HMMA.16816.F32.BF16 R44, R36, R10, R44 ;  /* 0x0000000a242c723c */ /* 0x000fe2000004182c */
[----:B------:R-:W3:Y:S05]  /*16140*/  LDSM.16.M88.4 R8, [R223+0x2800] ;  /* 0x00280000df08783b */ /* 0x000eea0000000200 */
        /* <DEDUP_REMOVED lines=12> */
[----:B------:R-:W5:Y:S05]  /*16210*/  LDSM.16.M88.4 R20, [R219+0xb000] ;  /* 0x00b00000db14783b */ /* 0x000f6a0000000200 */
        /* <DEDUP_REMOVED lines=9> */
[----:B------:R-:W2:Y:S05]  /*162b0*/  LDSM.16.M88.4 R24, [R226+0x4000] ;  /* 0x00400000e218783b */ /* 0x000eaa0000000200 */
[C---:B---3--:R-:W-:Y:S06]  /*162c0*/  HMMA.16816.F32.BF16 R48, R52.reuse, R8, R48 ;  /* 0x000000083430723c */ /* 0x048fec0000041830 */
        /* <DEDUP_REMOVED lines=9> */
[C---:B-----5:R-:W-:Y:S06]  /*16360*/  HMMA.16816.F32.BF16 R72, R12.reuse, R20, R72 ;  /* 0x000000140c48723c */ /* 0x060fec0000041848 */
        /* <DEDUP_REMOVED lines=17> */
[----:B------:R-:W-:Y:S05]  /*16480*/  LDSM.16.M88.4 R8, [R223+0x5000] ;  /* 0x00500000df08783b */ /* 0x000fea0000000200 */
        /* <DEDUP_REMOVED lines=20> */
[C---:B------:R-:W-:Y:S06]  /*165d0*/  HMMA.16816.F32.BF16 R48, R20.reuse, R12, R48 ;  /* 0x0000000c1430723c */ /* 0x040fec0000041830 */
[----:B------:R-:W-:Y:S01]  /*165e0*/  HMMA.16816.F32.BF16 R44, R20, R14, R44 ;  /* 0x0000000e142c723c */ /* 0x000fe2000004182c */
[----:B------:R-:W5:Y:S05]  /*165f0*/  LDSM.16.M88.4 R12, [R219+0xc800] ;  /* 0x00c80000db0c783b */ /* 0x000f6a0000000200 */
        /* <DEDUP_REMOVED lines=8> */
[----:B------:R-:W-:Y:S04]  /*16680*/  LDSM.16.M88.4 R20, [R224+0x6000] ;  /* 0x00600000e014783b */ /* 0x000fe80000000200 */
[----:B------:R-:W3:Y:S01]  /*16690*/  LDSM.16.M88.4 R52, [R223+0x6000] ;  /* 0x00600000df34783b */ /* 0x000ee20000000200 */
[C---:B--2---:R-:W-:Y:S06]  /*166a0*/  HMMA.16816.F32.BF16 R32, R64.reuse, R24, R32 ;  /* 0x000000184020723c */ /* 0x044fec0000041820 */
[----:B------:R-:W-:Y:S01]  /*166b0*/  HMMA.16816.F32.BF16 R28, R64, R26, R28 ;  /* 0x0000001a401c723c */ /* 0x000fe2000004181c */
[----:B------:R-:W-:Y:S05]  /*166c0*/  LDSM.16.M88.4 R24, [R212+0x6000] ;  /* 0x00600000d418783b */ /* 0x000fea0000000200 */
[C---:B-----5:R-:W-:Y:S06]  /*166d0*/  HMMA.16816.F32.BF16 R48, R100.reuse, R12, R48 ;  /* 0x0000000c6430723c */ /* 0x060fec0000041830 */
[C---:B------:R-:W-:Y:S01]  /*166e0*/  HMMA.16816.F32.BF16 R44, R100.reuse, R14, R44 ;  /* 0x0000000e642c723c */ /* 0x040fe2000004182c */
[----:B------:R-:W2:Y:S05]  /*166f0*/  LDSM.16.M88.4 R12, [R222+0x6000] ;  /* 0x00600000de0c783b */ /* 0x000eaa0000000200 */
[C---:B-1----:R-:W-:Y:S06]  /*16700*/  HMMA.16816.F32.BF16 R72, R100.reuse, R8, R72 ;  /* 0x000000086448723c */ /* 0x042fec0000041848 */
[----:B------:R-:W-:Y:S01]  /*16710*/  HMMA.16816.F32.BF16 R68, R100, R10, R68 ;  /* 0x0000000a6444723c */ /* 0x000fe20000041844 */
[----:B------:R-:W1:Y:S05]  /*16720*/  LDSM.16.M88.4 R8, [R221+0x6000] ;  /* 0x00600000dd08783b */ /* 0x000e6a0000000200 */
[C---:B---3--:R-:W-:Y:S06]  /*16730*/  HMMA.16816.F32.BF16 R32, R20.reuse, R52, R32 ;  /* 0x000000341420723c */ /* 0x048fec0000041820 */
[----:B------:R-:W-:Y:S01]  /*16740*/  HMMA.16816.F32.BF16 R28, R20, R54, R28 ;  /* 0x00000036141c723c */ /* 0x000fe2000004181c */
[----:B------:R-:W3:Y:S05]  /*16750*/  LDSM.16.M88.4 R52, [R225+0xf000] ;  /* 0x00f00000e134783b */ /* 0x000eea0000000200 */
[C---:B------:R-:W-:Y:S06]  /*16760*/  HMMA.16816.F32.BF16 R48, R84.reuse, R40, R48 ;  /* 0x000000285430723c */ /* 0x040fec0000041830 */
[----:B------:R-:W-:Y:S01]  /*16770*/  HMMA.16816.F32.BF16 R44, R84, R42, R44 ;  /* 0x0000002a542c723c */ /* 0x000fe2000004182c */
[----:B------:R-:W5:Y:S05]  /*16780*/  LDSM.16.M88.4 R40, [R223+0x6800] ;  /* 0x00680000df28783b */ /* 0x000f6a0000000200 */
[C---:B--2---:R-:W-:Y:S06]  /*16790*/  HMMA.16816.F32.BF16 R32, R12.reuse, R36, R32 ;  /* 0x000000240c20723c */ /* 0x044fec0000041820 */
[----:B------:R-:W-:Y:S01]  /*167a0*/  HMMA.16816.F32.BF16 R28, R12, R38, R28 ;  /* 0x000000260c1c723c */ /* 0x000fe2000004181c */
[----:B------:R-:W-:Y:S05]  /*167b0*/  LDSM.16.M88.4 R36, [R225+0xf800] ;  /* 0x00f80000e124783b */ /* 0x000fea0000000200 */
[----:B------:R-:W-:Y:S06]  /*167c0*/  HMMA.16816.F32.BF16 R72, R84, R80, R72 ;  /* 0x000000505448723c */ /* 0x000fec0000041848 */
[----:B------:R-:W-:Y:S06]  /*167d0*/  HMMA.16816.F32.BF16 R48, R64, R60, R48 ;  /* 0x0000003c4030723c */ /* 0x000fec0000041830 */
[C---:B-1----:R-:W-:Y:S06]  /*167e0*/  HMMA.16816.F32.BF16 R32, R8.reuse, R24, R32 ;  /* 0x000000180820723c */ /* 0x042fec0000041820 */
[----:B------:R-:W-:Y:S01]  /*167f0*/  HMMA.16816.F32.BF16 R28, R8, R26, R28 ;  /* 0x0000001a081c723c */ /* 0x000fe2000004181c */
[----:B------:R-:W1:Y:S05]  /*16800*/  LDSM.16.M88.4 R24, [R223+0x7000] ;  /* 0x00700000df18783b */ /* 0x000e6a0000000200 */
[----:B------:R-:W-:Y:S06]  /*16810*/  HMMA.16816.F32.BF16 R68, R84, R82, R68 ;  /* 0x000000525444723c */ /* 0x000fec0000041844 */
[C---:B------:R-:W-:Y:S06]  /*16820*/  HMMA.16816.F32.BF16 R92, R100.reuse, R96, R92 ;  /* 0x00000060645c723c */ /* 0x040fec000004185c */
[----:B------:R-:W-:Y:S01]  /*16830*/  HMMA.16816.F32.BF16 R96, R100, R98, R88 ;  /* 0x000000626460723c */ /* 0x000fe20000041858 */
[----:B------:R-:W2:Y:S05]  /*16840*/  LDSM.16.M88.4 R88, [R219+0xe800] ;  /* 0x00e80000db58783b */ /* 0x000eaa0000000200 */
[----:B---3--:R-:W-:Y:S06]  /*16850*/  HMMA.16816.F32.BF16 R72, R64, R52, R72 ;  /* 0x000000344048723c */ /* 0x008fec0000041848 */
[----:B-----5:R-:W-:Y:S07]  /*16860*/  HMMA.16816.F32.BF16 R48, R20, R40, R48 ;  /* 0x000000281430723c */ /* 0x020fee0000041830 */
[----:B------:R-:W-:Y:S01]  /*16870*/  SHF.R.S32.HI R41, RZ, 0x1f, R56 ;  /* 0x0000001fff297819 */ /* 0x000fe20000011438 */
[----:B------:R-:W-:Y:S01]  /*16880*/  HMMA.16816.F32.BF16 R44, R64, R62, R44 ;  /* 0x0000003e402c723c */ /* 0x000fe2000004182c */
[----:B------:R-:W3:Y:S02]  /*16890*/  LDSM.16.M88.4 R60, [R212+0x6800] ;  /* 0x00680000d43c783b */ /* 0x000ee40000000200 */
[----:B------:R-:W-:-:S03]  /*168a0*/  LEA.HI R0, R41, R56, RZ, 0x5 ;  /* 0x0000003829007211 */ /* 0x000fc600078f28ff */
[----:B------:R-:W-:Y:S07]  /*168b0*/  HMMA.16816.F32.BF16 R68, R64, R54, R68 ;  /* 0x000000364044723c */ /* 0x000fee0000041844 */
[----:B----4-:R-:W-:Y:S01]  /*168c0*/  FMUL.FTZ R55, R29, R3 ;  /* 0x000000031d377220 */ /* 0x010fe20000410000 */
[----:B------:R-:W-:Y:S01]  /*168d0*/  LOP3.LUT R29, R0, 0xffffffe0, RZ, 0xc0, !PT ;  /* 0xffffffe0001d7812 */ /* 0x000fe200078ec0ff */
[----:B------:R-:W-:Y:S04]  /*168e0*/  HMMA.16816.F32.BF16 R92, R84, R76, R92 ;  /* 0x0000004c545c723c */ /* 0x000fe8000004185c */
[----:B------:R-:W-:-:S02]  /*168f0*/  IMAD.IADD R0, R56, 0x1, -R29 ;  /* 0x0000000138007824 */ /* 0x000fc400078e0a1d */
[----:B-1----:R-:W-:Y:S07]  /*16900*/  HMMA.16816.F32.BF16 R72, R20, R24, R72 ;  /* 0x000000181448723c */ /* 0x002fee0000041848 */
[----:B------:R-:W-:-:S04]  /*16910*/  SHF.R.S32.HI R25, RZ, 0x1f, R0 ;  /* 0x0000001fff197819 */ /* 0x000fc80000011400 */
[----:B------:R-:W-:-:S04]  /*16920*/  LEA.HI R0, R25, R0, RZ, 0x2 ;  /* 0x0000000019007211 */ /* 0x000fc800078f10ff */
[----:B------:R-:W-:Y:S01]  /*16930*/  SHF.R.S32.HI R25, RZ, 0x2, R0 ;  /* 0x00000002ff197819 */ /* 0x000fe20000011400 */
[----:B------:R-:W-:Y:S01]  /*16940*/  HMMA.16816.F32.BF16 R96, R84, R78, R96 ;  /* 0x0000004e5460723c */ /* 0x000fe20000041860 */
[-C--:B------:R-:W-:Y:S01]  /*16950*/  FMUL.FTZ R32, R32, R3.reuse ;  /* 0x0000000320207220 */ /* 0x080fe20000410000 */
[----:B------:R-:W-:Y:S02]  /*16960*/  IMAD.SHL.U32 R56, R56, 0x2, RZ ;  /* 0x0000000238387824 */ /* 0x000fe400078e00ff */
[----:B------:R-:W-:Y:S02]  /*16970*/  IMAD R24, R58, 0x10, R25 ;  /* 0x000000103a187824 */ /* 0x000fe400078e0219 */
[----:B------:R-:W-:Y:S01]  /*16980*/  HMMA.16816.F32.BF16 R44, R20, R42, R44 ;  /* 0x0000002a142c723c */ /* 0x000fe2000004182c */
[----:B------:R-:W1:Y:S01]  /*16990*/  LDSM.16.M88.4 R40, [R223+0x7800] ;  /* 0x00780000df28783b */ /* 0x000e620000000200 */
[----:B------:R4:W5:Y:S01]  /*169a0*/  MUFU.TANH R53, R32 ;  /* 0x0000002000357308 */ /* 0x0009620000002400 */
[-C--:B------:R-:W-:Y:S01]  /*169b0*/  FMUL.FTZ R52, R33, R3.reuse ;  /* 0x0000000321347220 */ /* 0x080fe20000410000 */
[----:B------:R-:W-:Y:S01]  /*169c0*/  FMUL.FTZ R54, R34, R3 ;  /* 0x0000000322367220 */ /* 0x000fe20000410000 */
[----:B------:R-:W-:Y:S01]  /*169d0*/  IMAD.IADD R24, R59, 0x1, R24 ;  /* 0x000000013b187824 */ /* 0x000fe200078e0218 */
[----:B--2---:R-:W-:Y:S01]  /*169e0*/  HMMA.16816.F32.BF16 R48, R12, R88, R48 ;  /* 0x000000580c30723c */ /* 0x004fe20000041830 */
[----:B------:R-:W-:-:S02]  /*169f0*/  LOP3.LUT R0, R16, R17, RZ, 0xfc, !PT ;  /* 0x0000001110007212 */ /* 0x000fc400078efcff */
[----:B------:R-:W-:-:S03]  /*16a00*/  LOP3.LUT R17, R56, 0x6, RZ, 0xc0, !PT ;  /* 0x0000000638117812 */ /* 0x000fc600078ec0ff */
[----:B------:R-:W-:Y:S01]  /*16a10*/  HMMA.16816.F32.BF16 R92, R64, R36, R92 ;  /* 0x00000024405c723c */ /* 0x000fe2000004185c */
[----:B------:R-:W-:Y:S01]  /*16a20*/  VIADD R242, R24, 0x8 ;  /* 0x0000000818f27836 */ /* 0x000fe20000000000 */
[----:B------:R-:W-:-:S05]  /*16a30*/  IADD3 R25, -R6, R57, -R232 ;  /* 0x0000003906197210 */ /* 0x000fca0007ffe9e8 */
[----:B------:R-:W-:Y:S02]  /*16a40*/  FMUL.FTZ R36, R35, R3 ;  /* 0x0000000323247220 */ /* 0x000fe40000410000 */
[----:B----4-:R-:W2:Y:S01]  /*16a50*/  LDSM.16.M88.4 R32, [R219+0xf000] ;  /* 0x00f00000db20783b */ /* 0x010ea20000000200 */
[----:B------:R-:W-:Y:S02]  /*16a60*/  IMAD.IADD R243, R4, 0x1, R243 ;  /* 0x0000000104f37824 */ /* 0x000fe400078e02f3 */
[----:B------:R-:W-:Y:S01]  /*16a70*/  IMAD.IADD R17, R2, 0x1, R17 ;  /* 0x0000000102117824 */ /* 0x000fe200078e0211 */
[C---:B------:R-:W-:Y:S02]  /*16a80*/  VIADDMNMX R242, R25.reuse, R242, RZ, !PT ;  /* 0x000000f219f27246 */ /* 0x040fe400078001ff */
[----:B------:R-:W-:Y:S01]  /*16a90*/  VIADDMNMX R244, R25, R24, RZ, !PT ;  /* 0x0000001819f47246 */ /* 0x000fe200078001ff */
[----:B------:R-:W-:Y:S01]  /*16aa0*/  VIADD R25, R17, 0x1 ;  /* 0x0000000111197836 */ /* 0x000fe20000000000 */
[----:B------:R-:W-:-:S02]  /*16ab0*/  IADD3 R240, R243, 0x8, R24 ;  /* 0x00000008f3f07810 */ /* 0x000fc40007ffe018 */
[----:B------:R-:W-:Y:S02]  /*16ac0*/  VIADDMNMX R243, R243, R24, R57, PT ;  /* 0x00000018f3f37246 */ /* 0x000fe40003800139 */
[----:B------:R-:W-:Y:S02]  /*16ad0*/  VIMNMX R240, R240, R57, PT ;  /* 0x00000039f0f07248 */ /* 0x000fe40003fe0100 */
[C---:B------:R-:W-:Y:S02]  /*16ae0*/  ISETP.GE.AND P4, PT, R25.reuse, R244, PT ;  /* 0x000000f41900720c */ /* 0x040fe40003f86270 */
[C---:B------:R-:W-:Y:S01]  /*16af0*/  ISETP.GE.AND P1, PT, R25.reuse, R242, PT ;  /* 0x000000f21900720c */ /* 0x040fe20003f26270 */
[----:B------:R-:W-:Y:S01]  /*16b00*/  FMUL.FTZ R28, R28, R3 ;  /* 0x000000031c1c7220 */ /* 0x000fe20000410000 */
[----:B------:R-:W-:Y:S01]  /*16b10*/  HMMA.16816.F32.BF16 R96, R64, R38, R96 ;  /* 0x000000264060723c */ /* 0x000fe20000041860 */
[C---:B------:R-:W-:Y:S02]  /*16b20*/  ISETP.GE.OR P4, PT, R25.reuse, R243, !P4 ;  /* 0x000000f31900720c */ /* 0x040fe40006786670 */
[----:B------:R-:W-:-:S03]  /*16b30*/  ISETP.GE.OR P1, PT, R25, R240, !P1 ;  /* 0x000000f01900720c */ /* 0x000fc60004f26670 */
[----:B------:R-:W-:Y:S01]  /*16b40*/  HMMA.16816.F32.BF16 R68, R20, R26, R68 ;  /* 0x0000001a1444723c */ /* 0x000fe20000041844 */
[----:B------:R-:W4:Y:S01]  /*16b50*/  LDSM.16.M88.4 R24, [R219+0xf800] ;  /* 0x00f80000db18783b */ /* 0x000f220000000200 */
[----:B------:R5:W-:Y:S01]  /*16b60*/  MUFU.TANH R37, R28 ;  /* 0x0000001c00257308 */ /* 0x000be20000002400 */
[----:B------:R-:W-:-:S03]  /*16b70*/  FMUL.FTZ R38, R31, R3 ;  /* 0x000000031f267220 */ /* 0x000fc60000410000 */
[----:B---3--:R-:W-:Y:S07]  /*16b80*/  HMMA.16816.F32.BF16 R48, R8, R60, R48 ;  /* 0x0000003c0830723c */ /* 0x008fee0000041830 */
[-C--:B------:R-:W-:Y:S02]  /*16b90*/  FMUL.FTZ R60, R30, R3.reuse ;  /* 0x000000031e3c7220 */ /* 0x080fe40000410000 */
[----:B-----5:R-:W3:Y:S01]  /*16ba0*/  LDSM.16.M88.4 R28, [R212+0x7000] ;  /* 0x00700000d41c783b */ /* 0x020ee20000000200 */
[----:B-1----:R-:W-:Y:S06]  /*16bb0*/  HMMA.16816.F32.BF16 R92, R20, R40, R92 ;  /* 0x00000028145c723c */ /* 0x002fec000004185c */
[C---:B--2---:R-:W-:Y:S06]  /*16bc0*/  HMMA.16816.F32.BF16 R72, R12.reuse, R32, R72 ;  /* 0x000000200c48723c */ /* 0x044fec0000041848 */
[----:B------:R-:W-:Y:S06]  /*16bd0*/  HMMA.16816.F32.BF16 R44, R12, R90, R44 ;  /* 0x0000005a0c2c723c */ /* 0x000fec000004182c */
[----:B------:R-:W-:Y:S01]  /*16be0*/  HMMA.16816.F32.BF16 R96, R20, R42, R96 ;  /* 0x0000002a1460723c */ /* 0x000fe20000041860 */
[----:B------:R-:W1:Y:S05]  /*16bf0*/  LDSM.16.M88.4 R20, [R212+0x7800] ;  /* 0x00780000d414783b */ /* 0x000e6a0000000200 */
[C---:B----4-:R-:W-:Y:S06]  /*16c00*/  HMMA.16816.F32.BF16 R92, R12.reuse, R24, R92 ;  /* 0x000000180c5c723c */ /* 0x050fec000004185c */
[----:B------:R-:W-:Y:S01]  /*16c10*/  HMMA.16816.F32.BF16 R68, R12, R34, R68 ;  /* 0x000000220c44723c */ /* 0x000fe20000041844 */
[----:B------:R-:W-:Y:S01]  /*16c20*/  MUFU.TANH R55, R55 ;  /* 0x0000003700377308 */ /* 0x000fe20000002400 */
[-C--:B------:R-:W-:Y:S01]  /*16c30*/  FMUL.FTZ R16, R49, R3.reuse ;  /* 0x0000000331107220 */ /* 0x080fe20000410000 */
[----:B------:R-:W-:Y:S01]  /*16c40*/  FMUL.FTZ R33, R51, R3 ;  /* 0x0000000333217220 */ /* 0x000fe20000410000 */
[----:B------:R-:W-:-:S05]  /*16c50*/  VIADD R41, R17, 0x9 ;  /* 0x0000000911297836 */ /* 0x000fca0000000000 */
[----:B------:R-:W-:Y:S01]  /*16c60*/  MUFU.TANH R36, R36 ;  /* 0x0000002400247308 */ /* 0x000fe20000002400 */
[C---:B---3--:R-:W-:Y:S06]  /*16c70*/  HMMA.16816.F32.BF16 R72, R8.reuse, R28, R72 ;  /* 0x0000001c0848723c */ /* 0x048fec0000041848 */
[----:B------:R-:W-:Y:S01]  /*16c80*/  HMMA.16816.F32.BF16 R44, R8, R62, R44 ;  /* 0x0000003e082c723c */ /* 0x000fe2000004182c */
[----:B------:R-:W2:Y:S01]  /*16c90*/  MUFU.TANH R60, R60 ;  /* 0x0000003c003c7308 */ /* 0x000ea20000002400 */
[----:B------:R-:W-:-:S04]  /*16ca0*/  VIADD R35, R17, 0x8 ;  /* 0x0000000811237836 */ /* 0x000fc80000000000 */
[----:B------:R-:W-:Y:S01]  /*16cb0*/  HMMA.16816.F32.BF16 R96, R12, R26, R96 ;  /* 0x0000001a0c60723c */ /* 0x000fe20000041860 */
[----:B------:R-:W-:Y:S02]  /*16cc0*/  ISETP.GE.AND P2, PT, R17, R244, PT ;  /* 0x000000f41100720c */ /* 0x000fe40003f46270 */
[----:B------:R-:W3:Y:S01]  /*16cd0*/  MUFU.TANH R54, R54 ;  /* 0x0000003600367308 */ /* 0x000ee20000002400 */
[----:B------:R-:W-:Y:S01]  /*16ce0*/  ISETP.GE.AND P6, PT, R35, R242, PT ;  /* 0x000000f22300720c */ /* 0x000fe20003fc6270 */
[----:B------:R-:W-:Y:S01]  /*16cf0*/  FMUL.FTZ R39, R48, R3 ;  /* 0x0000000330277220 */ /* 0x000fe20000410000 */
[-C--:B------:R-:W-:Y:S01]  /*16d00*/  ISETP.GE.AND P3, PT, R41, R244.reuse, PT ;  /* 0x000000f42900720c */ /* 0x080fe20003f66270 */
[----:B-1----:R-:W-:Y:S01]  /*16d10*/  HMMA.16816.F32.BF16 R92, R8, R20, R92 ;  /* 0x00000014085c723c */ /* 0x002fe2000004185c */
[----:B------:R-:W-:-:S03]  /*16d20*/  ISETP.GE.AND P0, PT, R35, R244, PT ;  /* 0x000000f42300720c */ /* 0x000fc60003f06270 */
[----:B------:R-:W1:Y:S01]  /*16d30*/  MUFU.TANH R52, R52 ;  /* 0x0000003400347308 */ /* 0x000e620000002400 */
[----:B------:R-:W-:Y:S01]  /*16d40*/  ISETP.GE.OR P2, PT, R17, R243, !P2 ;  /* 0x000000f31100720c */ /* 0x000fe20005746670 */
[----:B------:R-:W-:Y:S01]  /*16d50*/  FMUL.FTZ R6, R50, R3 ;  /* 0x0000000332067220 */ /* 0x000fe20000410000 */
[----:B------:R-:W-:Y:S01]  /*16d60*/  ISETP.GE.OR P6, PT, R35, R240, !P6 ;  /* 0x000000f02300720c */ /* 0x000fe200077c6670 */
[----:B------:R-:W-:Y:S01]  /*16d70*/  HMMA.16816.F32.BF16 R68, R8, R30, R68 ;  /* 0x0000001e0844723c */ /* 0x000fe20000041844 */
[----:B------:R-:W-:Y:S01]  /*16d80*/  ISETP.GE.OR P3, PT, R41, R243, !P3 ;  /* 0x000000f32900720c */ /* 0x000fe20005f66670 */
[----:B------:R-:W-:-:S04]  /*16d90*/  DEPBAR.LE SB0, 0x0 ;  /* 0x000080000000791a */ /* 0x000fc80000000000 */
[----:B------:R-:W4:Y:S01]  /*16da0*/  MUFU.TANH R16, R16 ;  /* 0x0000001000107308 */ /* 0x000f220000002400 */
[----:B------:R-:W-:Y:S01]  /*16db0*/  VIADD R25, R17, 0x18 ;  /* 0x0000001811197836 */ /* 0x000fe20000000000 */
[----:B------:R-:W-:Y:S01]  /*16dc0*/  ISETP.GE.OR P0, PT, R35, R243, !P0 ;  /* 0x000000f32300720c */ /* 0x000fe20004706670 */
[----:B------:R-:W-:-:S05]  /*16dd0*/  VIADD R31, R17, 0x11 ;  /* 0x00000011111f7836 */ /* 0x000fca0000000000 */
[----:B------:R-:W5:Y:S01]  /*16de0*/  MUFU.TANH R33, R33 ;  /* 0x0000002100217308 */ /* 0x000f620000002400 */
[-C--:B------:R-:W-:Y:S01]  /*16df0*/  ISETP.GE.AND P5, PT, R41, R242.reuse, PT ;  /* 0x000000f22900720c */ /* 0x080fe20003fa6270 */
[-C--:B------:R-:W-:Y:S01]  /*16e00*/  FMUL.FTZ R73, R73, R3.reuse ;  /* 0x0000000349497220 */ /* 0x080fe20000410000 */
[----:B------:R-:W-:Y:S01]  /*16e10*/  FSEL R32, R53, -INF , !P2 ;  /* 0xff80000035207808 */ /* 0x000fe20005000000 */
[-C--:B------:R-:W-:Y:S01]  /*16e20*/  FMUL.FTZ R74, R74, R3.reuse ;  /* 0x000000034a4a7220 */ /* 0x080fe20000410000 */
[-C--:B------:R-:W-:Y:S01]  /*16e30*/  FMUL.FTZ R44, R44, R3.reuse ;  /* 0x000000032c2c7220 */ /* 0x080fe20000410000 */
[----:B------:R-:W-:Y:S02]  /*16e40*/  ISETP.GE.AND P2, PT, R17, R242, PT ;  /* 0x000000f21100720c */ /* 0x000fe40003f46270 */
[----:B------:R-:W5:Y:S01]  /*16e50*/  MUFU.TANH R39, R39 ;  /* 0x0000002700277308 */ /* 0x000f620000002400 */
[----:B--2---:R-:W-:Y:S02]  /*16e60*/  FSEL R60, R60, -INF , !P6 ;  /* 0xff8000003c3c7808 */ /* 0x004fe40007000000 */
[----:B------:R-:W-:Y:S01]  /*16e70*/  FSEL R40, R55, -INF , !P3 ;  /* 0xff80000037287808 */ /* 0x000fe20005800000 */
[----:B------:R-:W-:Y:S01]  /*16e80*/  FMUL.FTZ R30, R47, R3 ;  /* 0x000000032f1e7220 */ /* 0x000fe20000410000 */
[----:B------:R-:W-:-:S02]  /*16e90*/  FSEL R36, R36, -INF , !P1 ;  /* 0xff80000024247808 */ /* 0x000fc40004800000 */
[----:B------:R-:W-:Y:S01]  /*16ea0*/  FSEL R34, R37, -INF , !P0 ;  /* 0xff80000025227808 */ /* 0x000fe20004000000 */
[----:B------:R-:W2:Y:S01]  /*16eb0*/  MUFU.TANH R6, R6 ;  /* 0x0000000600067308 */ /* 0x000ea20000002400 */
[C---:B------:R-:W-:Y:S02]  /*16ec0*/  ISETP.GE.AND P6, PT, R25.reuse, R244, PT ;  /* 0x000000f41900720c */ /* 0x040fe40003fc6270 */
[----:B------:R-:W-:Y:S02]  /*16ed0*/  ISETP.GE.AND P3, PT, R25, R242, PT ;  /* 0x000000f21900720c */ /* 0x000fe40003f66270 */
[----:B------:R-:W-:Y:S01]  /*16ee0*/  ISETP.GE.OR P5, PT, R41, R240, !P5 ;  /* 0x000000f02900720c */ /* 0x000fe20006fa6670 */
[----:B------:R-:W-:Y:S01]  /*16ef0*/  VIADD R41, R17, 0x10 ;  /* 0x0000001011297836 */ /* 0x000fe20000000000 */
[C---:B------:R-:W-:Y:S01]  /*16f00*/  ISETP.GE.AND P1, PT, R31.reuse, R244, PT ;  /* 0x000000f41f00720c */ /* 0x040fe20003f26270 */
[----:B------:R-:W-:Y:S01]  /*16f10*/  MUFU.TANH R182, R73 ;  /* 0x0000004900b67308 */ /* 0x000fe20000002400 */
[----:B------:R-:W-:-:S02]  /*16f20*/  ISETP.GE.AND P0, PT, R31, R242, PT ;  /* 0x000000f21f00720c */ /* 0x000fc40003f06270 */
[C---:B------:R-:W-:Y:S01]  /*16f30*/  ISETP.GE.OR P2, PT, R17.reuse, R240, !P2 ;  /* 0x000000f01100720c */ /* 0x040fe20005746670 */
[----:B------:R-:W-:Y:S01]  /*16f40*/  VIADD R13, R17, 0x21 ;  /* 0x00000021110d7836 */ /* 0x000fe20000000000 */
[----:B------:R-:W-:-:S03]  /*16f50*/  ISETP.GE.OR P6, PT, R25, R243, !P6 ;  /* 0x000000f31900720c */ /* 0x000fc600077c6670 */
[----:B------:R-:W2:Y:S01]  /*16f60*/  MUFU.TANH R246, R74 ;  /* 0x0000004a00f67308 */ /* 0x000ea20000002400 */
[-C--:B------:R-:W-:Y:S01]  /*16f70*/  ISETP.GE.OR P3, PT, R25, R240.reuse, !P3 ;  /* 0x000000f01900720c */ /* 0x080fe20005f66670 */
[----:B------:R-:W-:Y:S01]  /*16f80*/  VIADD R25, R17, 0x20 ;  /* 0x0000002011197836 */ /* 0x000fe20000000000 */
[----:B------:R-:W-:Y:S01]  /*16f90*/  ISETP.GE.OR P1, PT, R31, R243, !P1 ;  /* 0x000000f31f00720c */ /* 0x000fe20004f26670 */
[----:B------:R-:W-:Y:S01]  /*16fa0*/  FMUL.FTZ R28, R45, R3 ;  /* 0x000000032d1c7220 */ /* 0x000fe20000410000 */
[----:B------:R-:W-:-:S03]  /*16fb0*/  ISETP.GE.OR P0, PT, R31, R240, !P0 ;  /* 0x000000f01f00720c */ /* 0x000fc60004706670 */
[----:B------:R-:W2:Y:S01]  /*16fc0*/  MUFU.TANH R29, R44 ;  /* 0x0000002c001d7308 */ /* 0x000ea20000002400 */
[----:B---3--:R-:W-:Y:S01]  /*16fd0*/  FSEL R54, R54, -INF , !P2 ;  /* 0xff80000036367808 */ /* 0x008fe20005000000 */
[----:B------:R-:W-:Y:S01]  /*16fe0*/  HMMA.16816.F32.BF16 R96, R8, R22, R96 ;  /* 0x000000160860723c */ /* 0x000fe20000041860 */
[----:B------:R-:W-:Y:S01]  /*16ff0*/  ISETP.GE.AND P2, PT, R41, R244, PT ;  /* 0x000000f42900720c */ /* 0x000fe20003f46270 */
[----:B------:R-:W-:-:S04]  /*17000*/  FMUL.FTZ R75, R75, R3 ;  /* 0x000000034b4b7220 */ /* 0x000fc80000410000 */
[----:B------:R-:W3:Y:S01]  /*17010*/  MUFU.TANH R38, R38 ;  /* 0x0000002600267308 */ /* 0x000ee20000002400 */
[----:B-1----:R-:W-:Y:S02]  /*17020*/  FSEL R52, R52, -INF , !P4 ;  /* 0xff80000034347808 */ /* 0x002fe40006000000 */
[----:B----4-:R-:W-:Y:S02]  /*17030*/  FSEL R24, R16, -INF , !P1 ;  /* 0xff80000010187808 */ /* 0x010fe40004800000 */
[----:B-----5:R-:W-:-:S03]  /*17040*/  FSEL R14, R33, -INF , !P0 ;  /* 0xff800000210e7808 */ /* 0x020fc60004000000 */
[----:B------:R-:W1:Y:S01]  /*17050*/  MUFU.TANH R30, R30 ;  /* 0x0000001e001e7308 */ /* 0x000e620000002400 */
[-C--:B------:R-:W-:Y:S01]  /*17060*/  ISETP.GE.AND P4, PT, R41, R242.reuse, PT ;  /* 0x000000f22900720c */ /* 0x080fe20003f86270 */
[----:B------:R-:W-:Y:S01]  /*17070*/  VIADD R31, R17, 0x19 ;  /* 0x00000019111f7836 */ /* 0x000fe20000000000 */
[----:B------:R-:W-:Y:S02]  /*17080*/  ISETP.GE.AND P1, PT, R25, R242, PT ;  /* 0x000000f21900720c */ /* 0x000fe40003f26270 */
[----:B------:R-:W-:Y:S01]  /*17090*/  ISETP.GE.AND P0, PT, R13, R244, PT ;  /* 0x000000f40d00720c */ /* 0x000fe20003f06270 */
[----:B------:R-:W-:Y:S01]  /*170a0*/  FMUL.FTZ R35, R46, R3 ;  /* 0x000000032e237220 */ /* 0x000fe20000410000 */
[C---:B------:R-:W-:Y:S01]  /*170b0*/  ISETP.GE.OR P2, PT, R41.reuse, R243, !P2 ;  /* 0x000000f32900720c */ /* 0x040fe20005746670 */
[----:B------:R-:W4:Y:S01]  /*170c0*/  MUFU.TANH R188, R75 ;  /* 0x0000004b00bc7308 */ /* 0x000f220000002400 */
[----:B------:R-:W-:Y:S01]  /*170d0*/  FMUL.FTZ R72, R72, R3 ;  /* 0x0000000348487220 */ /* 0x000fe20000410000 */
[-C--:B------:R-:W-:Y:S01]  /*170e0*/  ISETP.GE.OR P4, PT, R41, R240.reuse, !P4 ;  /* 0x000000f02900720c */ /* 0x080fe20006786670 */
[----:B------:R-:W-:Y:S01]  /*170f0*/  VIADD R11, R17, 0x30 ;  /* 0x00000030110b7836 */ /* 0x000fe20000000000 */
[----:B------:R-:W-:-:S02]  /*17100*/  ISETP.GE.OR P1, PT, R25, R240, !P1 ;  /* 0x000000f01900720c */ /* 0x000fc40004f26670 */
[----:B------:R-:W-:Y:S02]  /*17110*/  ISETP.GE.OR P0, PT, R13, R243, !P0 ;  /* 0x000000f30d00720c */ /* 0x000fe40004706670 */
[----:B------:R-:W5:Y:S01]  /*17120*/  MUFU.TANH R28, R28 ;  /* 0x0000001c001c7308 */ /* 0x000f620000002400 */
[----:B------:R-:W-:Y:S01]  /*17130*/  FSEL R4, R39, -INF , !P2 ;  /* 0xff80000027047808 */ /* 0x000fe20005000000 */
[----:B------:R-:W-:Y:S01]  /*17140*/  FMUL.FTZ R93, R93, R3 ;  /* 0x000000035d5d7220 */ /* 0x000fe20000410000 */
[----:B------:R-:W-:Y:S02]  /*17150*/  ISETP.GE.AND P2, PT, R31, R242, PT ;  /* 0x000000f21f00720c */ /* 0x000fe40003f46270 */
[----:B--2---:R-:W-:-:S03]  /*17160*/  FSEL R12, R6, -INF , !P4 ;  /* 0xff800000060c7808 */ /* 0x004fc60006000000 */
[----:B------:R-:W2:Y:S01]  /*17170*/  MUFU.TANH R250, R72 ;  /* 0x0000004800fa7308 */ /* 0x000ea20000002400 */
[----:B------:R-:W-:Y:S02]  /*17180*/  FSEL R246, R246, -INF , !P1 ;  /* 0xff800000f6f67808 */ /* 0x000fe40004800000 */
[----:B------:R-:W-:Y:S02]  /*17190*/  FSEL R182, R182, -INF , !P0 ;  /* 0xff800000b6b67808 */ /* 0x000fe40004000000 */
[----:B------:R-:W-:Y:S02]  /*171a0*/  FSEL R6, R29, -INF , !P6 ;  /* 0xff8000001d067808 */ /* 0x000fe40007000000 */
[C---:B------:R-:W-:Y:S01]  /*171b0*/  ISETP.GE.AND P1, PT, R11.reuse, R244, PT ;  /* 0x000000f40b00720c */ /* 0x040fe20003f26270 */
[----:B------:R-:W2:Y:S01]  /*171c0*/  MUFU.TANH R35, R35 ;  /* 0x0000002300237308 */ /* 0x000ea20000002400 */
[----:B------:R-:W-:Y:S02]  /*171d0*/  ISETP.GE.AND P0, PT, R11, R242, PT ;  /* 0x000000f20b00720c */ /* 0x000fe40003f06270 */
[----:B---3--:R-:W-:-:S02]  /*171e0*/  FSEL R38, R38, -INF , !P5 ;  /* 0xff80000026267808 */ /* 0x008fc40006800000 */
[----:B------:R-:W-:Y:S02]  /*171f0*/  ISETP.GE.OR P2, PT, R31, R240, !P2 ;  /* 0x000000f01f00720c */ /* 0x000fe40005746670 */
[----:B------:R-:W-:Y:S01]  /*17200*/  ISETP.GE.AND P6, PT, R13, R242, PT ;  /* 0x000000f20d00720c */ /* 0x000fe20003fc6270 */
[----:B------:R-:W3:Y:S01]  /*17210*/  MUFU.TANH R194, R93 ;  /* 0x0000005d00c27308 */ /* 0x000ee20000002400 */
[----:B------:R-:W-:Y:S01]  /*17220*/  ISETP.GE.AND P5, PT, R31, R244, PT ;  /* 0x000000f41f00720c */ /* 0x000fe20003fa6270 */
[-C--:B------:R-:W-:Y:S01]  /*17230*/  FMUL.FTZ R68, R68, R3.reuse ;  /* 0x0000000344447220 */ /* 0x080fe20000410000 */
[-C--:B------:R-:W-:Y:S01]  /*17240*/  FMUL.FTZ R69, R69, R3.reuse ;  /* 0x0000000345457220 */ /* 0x080fe20000410000 */
[-C--:B------:R-:W-:Y:S01]  /*17250*/  FMUL.FTZ R70, R70, R3.reuse ;  /* 0x0000000346467220 */ /* 0x080fe20000410000 */
[-C--:B------:R-:W-:Y:S01]  /*17260*/  FMUL.FTZ R71, R71, R3.reuse ;  /* 0x0000000347477220 */ /* 0x080fe20000410000 */
[----:B------:R-:W-:Y:S01]  /*17270*/  FMUL.FTZ R92, R92, R3 ;  /* 0x000000035c5c7220 */ /* 0x000fe20000410000 */
[----:B------:R-:W-:-:S02]  /*17280*/  ISETP.GE.OR P1, PT, R11, R243, !P1 ;  /* 0x000000f30b00720c */ /* 0x000fc40004f26670 */
[-C--:B------:R-:W-:Y:S01]  /*17290*/  ISETP.GE.OR P0, PT, R11, R240.reuse, !P0 ;  /* 0x000000f00b00720c */ /* 0x080fe20004706670 */
[----:B------:R-:W-:Y:S01]  /*172a0*/  VIADD R11, R17, 0x31 ;  /* 0x00000031110b7836 */ /* 0x000fe20000000000 */
[----:B------:R-:W-:Y:S02]  /*172b0*/  ISETP.GE.OR P6, PT, R13, R240, !P6 ;  /* 0x000000f00d00720c */ /* 0x000fe400077c6670 */
[----:B-1----:R-:W-:Y:S01]  /*172c0*/  FSEL R8, R30, -INF , !P2 ;  /* 0xff8000001e087808 */ /* 0x002fe20005000000 */
[----:B------:R-:W-:Y:S01]  /*172d0*/  FMUL.FTZ R30, R94, R3 ;  /* 0x000000035e1e7220 */ /* 0x000fe20000410000 */
[-C--:B------:R-:W-:Y:S02]  /*172e0*/  ISETP.GE.OR P5, PT, R31, R243.reuse, !P5 ;  /* 0x000000f31f00720c */ /* 0x080fe40006fa6670 */
[----:B------:R-:W-:Y:S01]  /*172f0*/  ISETP.GE.AND P4, PT, R25, R244, PT ;  /* 0x000000f41900720c */ /* 0x000fe20003f86270 */
[----:B------:R-:W1:Y:S01]  /*17300*/  MUFU.TANH R248, R68 ;  /* 0x0000004400f87308 */ /* 0x000e620000002400 */
[----:B----4-:R-:W-:Y:S01]  /*17310*/  FSEL R188, R188, -INF , !P6 ;  /* 0xff800000bcbc7808 */ /* 0x010fe20007000000 */
[----:B------:R-:W-:Y:S01]  /*17320*/  VIADD R9, R17, 0x29 ;  /* 0x0000002911097836 */ /* 0x000fe20000000000 */
[----:B------:R-:W-:Y:S01]  /*17330*/  ISETP.GE.OR P4, PT, R25, R243, !P4 ;  /* 0x000000f31900720c */ /* 0x000fe20006786670 */
[----:B------:R-:W-:Y:S01]  /*17340*/  FMUL.FTZ R29, R97, R3 ;  /* 0x00000003611d7220 */ /* 0x000fe20000410000 */
[----:B-----5:R-:W-:-:S03]  /*17350*/  FSEL R16, R28, -INF , !P5 ;  /* 0xff8000001c107808 */ /* 0x020fc60006800000 */
[----:B------:R-:W-:Y:S01]  /*17360*/  MUFU.TANH R186, R69 ;  /* 0x0000004500ba7308 */ /* 0x000fe20000002400 */
[----:B------:R-:W-:Y:S01]  /*17370*/  ISETP.GE.AND P6, PT, R11, R244, PT ;  /* 0x000000f40b00720c */ /* 0x000fe20003fc6270 */
[----:B------:R-:W-:Y:S01]  /*17380*/  FMUL.FTZ R28, R95, R3 ;  /* 0x000000035f1c7220 */ /* 0x000fe20000410000 */
[----:B------:R-:W-:-:S05]  /*17390*/  VIADD R15, R17, 0x28 ;  /* 0x00000028110f7836 */ /* 0x000fca0000000000 */
[----:B------:R-:W4:Y:S01]  /*173a0*/  MUFU.TANH R198, R70 ;  /* 0x0000004600c67308 */ /* 0x000f220000002400 */
[-C--:B------:R-:W-:Y:S01]  /*173b0*/  FMUL.FTZ R96, R96, R3.reuse ;  /* 0x0000000360607220 */ /* 0x080fe20000410000 */
[-C--:B------:R-:W-:Y:S01]  /*173c0*/  FMUL.FTZ R98, R98, R3.reuse ;  /* 0x0000000362627220 */ /* 0x080fe20000410000 */
[----:B------:R-:W-:-:S05]  /*173d0*/  FMUL.FTZ R99, R99, R3 ;  /* 0x0000000363637220 */ /* 0x000fca0000410000 */
[----:B------:R-:W5:Y:S01]  /*173e0*/  MUFU.TANH R192, R71 ;  /* 0x0000004700c07308 */ /* 0x000f620000002400 */
[----:B--2---:R-:W-:-:S07]  /*173f0*/  FSEL R250, R250, -INF , !P4 ;  /* 0xff800000fafa7808 */ /* 0x004fce0006000000 */
[----:B------:R-:W2:Y:S01]  /*17400*/  MUFU.TANH R196, R92 ;  /* 0x0000005c00c47308 */ /* 0x000ea20000002400 */
[----:B------:R-:W-:Y:S02]  /*17410*/  ISETP.GE.OR P6, PT, R11, R243, !P6 ;  /* 0x000000f30b00720c */ /* 0x000fe400077c6670 */
[C---:B------:R-:W-:Y:S02]  /*17420*/  ISETP.GE.AND P2, PT, R9.reuse, R244, PT ;  /* 0x000000f40900720c */ /* 0x040fe40003f46270 */
[----:B------:R-:W-:-:S03]  /*17430*/  ISETP.GE.AND P4, PT, R9, R242, PT ;  /* 0x000000f20900720c */ /* 0x000fc60003f86270 */
[----:B------:R-:W2:Y:S01]  /*17440*/  MUFU.TANH R30, R30 ;  /* 0x0000001e001e7308 */ /* 0x000ea20000002400 */
[----:B------:R-:W-:Y:S02]  /*17450*/  FSEL R20, R35, -INF , !P3 ;  /* 0xff80000023147808 */ /* 0x000fe40005800000 */
[C---:B------:R-:W-:Y:S02]  /*17460*/  ISETP.GE.AND P3, PT, R15.reuse, R244, PT ;  /* 0x000000f40f00720c */ /* 0x040fe40003f66270 */
[----:B------:R-:W-:Y:S02]  /*17470*/  ISETP.GE.AND P5, PT, R15, R242, PT ;  /* 0x000000f20f00720c */ /* 0x000fe40003fa6270 */
[----:B---3--:R-:W-:Y:S01]  /*17480*/  FSEL R194, R194, -INF , !P6 ;  /* 0xff800000c2c27808 */ /* 0x008fe20007000000 */
[----:B------:R-:W3:Y:S01]  /*17490*/  MUFU.TANH R28, R28 ;  /* 0x0000001c001c7308 */ /* 0x000ee20000002400 */
[C---:B------:R-:W-:Y:S02]  /*174a0*/  ISETP.GE.OR P2, PT, R9.reuse, R243, !P2 ;  /* 0x000000f30900720c */ /* 0x040fe40005746670 */
[----:B------:R-:W-:Y:S01]  /*174b0*/  ISETP.GE.OR P4, PT, R9, R240, !P4 ;  /* 0x000000f00900720c */ /* 0x000fe20006786670 */
[----:B------:R-:W-:Y:S01]  /*174c0*/  VIADD R9, R17, 0x38 ;  /* 0x0000003811097836 */ /* 0x000fe20000000000 */
[----:B------:R-:W-:-:S03]  /*174d0*/  ISETP.GT.AND P6, PT, R234, R227, PT ;  /* 0x000000e3ea00720c */ /* 0x000fc60003fc4270 */
[----:B------:R-:W3:Y:S01]  /*174e0*/  MUFU.TANH R190, R96 ;  /* 0x0000006000be7308 */ /* 0x000ee20000002400 */
[----:B------:R-:W-:Y:S01]  /*174f0*/  ISETP.GE.OR P3, PT, R15, R243, !P3 ;  /* 0x000000f30f00720c */ /* 0x000fe20005f66670 */
[----:B------:R-:W-:Y:S01]  /*17500*/  VIADD R17, R17, 0x39 ;  /* 0x0000003911117836 */ /* 0x000fe20000000000 */
[----:B------:R-:W-:-:S05]  /*17510*/  ISETP.GE.OR P5, PT, R15, R240, !P5 ;  /* 0x000000f00f00720c */ /* 0x000fca0006fa6670 */
[----:B------:R-:W-:Y:S08]  /*17520*/  MUFU.TANH R29, R29 ;  /* 0x0000001d001d7308 */ /* 0x000ff00000002400 */
[----:B------:R-:W3:Y:S08]  /*17530*/  MUFU.TANH R184, R98 ;  /* 0x0000006200b87308 */ /* 0x000ef00000002400 */
[----:B------:R-:W3:Y:S01]  /*17540*/  MUFU.TANH R178, R99 ;  /* 0x0000006300b27308 */ /* 0x000ee20000002400 */
[----:B-1----:R-:W-:-:S02]  /*17550*/  FSEL R248, R248, -INF , !P3 ;  /* 0xff800000f8f87808 */ /* 0x002fc40005800000 */
[----:B----4-:R-:W-:Y:S02]  /*17560*/  FSEL R198, R198, -INF , !P5 ;  /* 0xff800000c6c67808 */ /* 0x010fe40006800000 */
[----:B------:R-:W-:Y:S02]  /*17570*/  FSEL R186, R186, -INF , !P2 ;  /* 0xff800000baba7808 */ /* 0x000fe40005000000 */
[----:B-----5:R-:W-:Y:S02]  /*17580*/  FSEL R192, R192, -INF , !P4 ;  /* 0xff800000c0c07808 */ /* 0x020fe40006000000 */
[----:B--2---:R-:W-:Y:S02]  /*17590*/  FSEL R196, R196, -INF , !P1 ;  /* 0xff800000c4c47808 */ /* 0x004fe40004800000 */
[----:B------:R-:W-:Y:S02]  /*175a0*/  ISETP.GE.AND P3, PT, R11, R242, PT ;  /* 0x000000f20b00720c */ /* 0x000fe40003f66270 */
[----:B------:R-:W-:-:S02]  /*175b0*/  ISETP.GE.AND P5, PT, R9, R244, PT ;  /* 0x000000f40900720c */ /* 0x000fc40003fa6270 */
[----:B------:R-:W-:Y:S02]  /*175c0*/  ISETP.GE.AND P2, PT, R9, R242, PT ;  /* 0x000000f20900720c */ /* 0x000fe40003f46270 */
[C---:B------:R-:W-:Y:S02]  /*175d0*/  ISETP.GE.AND P4, PT, R17.reuse, R244, PT ;  /* 0x000000f41100720c */ /* 0x040fe40003f86270 */
[----:B------:R-:W-:Y:S02]  /*175e0*/  ISETP.GE.AND P1, PT, R17, R242, PT ;  /* 0x000000f21100720c */ /* 0x000fe40003f26270 */
[----:B------:R-:W-:Y:S01]  /*175f0*/  FSEL R30, R30, -INF , !P0 ;  /* 0xff8000001e1e7808 */ /* 0x000fe20004000000 */
[----:B------:R-:W-:Y:S01]  /*17600*/  BSSY B1, `(.L_x_8259) ;  /* 0x000007e000017945 */ /* 0x000fe20003800000 */
[----:B------:R-:W-:Y:S02]  /*17610*/  ISETP.GE.OR P3, PT, R11, R240, !P3 ;  /* 0x000000f00b00720c */ /* 0x000fe40005f66670 */
[----:B------:R-:W-:-:S02]  /*17620*/  ISETP.GE.OR P5, PT, R9, R243, !P5 ;  /* 0x000000f30900720c */ /* 0x000fc40006fa6670 */
[-C--:B------:R-:W-:Y:S02]  /*17630*/  ISETP.GE.OR P2, PT, R9, R240.reuse, !P2 ;  /* 0x000000f00900720c */ /* 0x080fe40005746670 */
[----:B------:R-:W-:Y:S02]  /*17640*/  ISETP.NE.U32.AND P0, PT, R236, RZ, PT ;  /* 0x000000ffec00720c */ /* 0x000fe40003f05070 */
[C---:B------:R-:W-:Y:S02]  /*17650*/  ISETP.GE.OR P4, PT, R17.reuse, R243, !P4 ;  /* 0x000000f31100720c */ /* 0x040fe40006786670 */
[----:B------:R-:W-:Y:S01]  /*17660*/  ISETP.GE.OR P1, PT, R17, R240, !P1 ;  /* 0x000000f01100720c */ /* 0x000fe20004f26670 */
[----:B------:R-:W-:Y:S01]  /*17670*/  VIADD R215, R223, 0x800 ;  /* 0x00000800dfd77836 */ /* 0x000fe20000000000 */
[----:B------:R-:W-:Y:S01]  /*17680*/  ISETP.NE.AND.EX P0, PT, R237, RZ, PT, P0 ;  /* 0x000000ffed00720c */ /* 0x000fe20003f05300 */
[C---:B------:R-:W-:Y:S01]  /*17690*/  VIADD R214, R223.reuse, 0x1000 ;  /* 0x00001000dfd67836 */ /* 0x040fe20000000000 */
[----:B---3--:R-:W-:Y:S01]  /*176a0*/  FSEL R28, R28, -INF , !P3 ;  /* 0xff8000001c1c7808 */ /* 0x008fe20005800000 */
[C---:B------:R-:W-:Y:S01]  /*176b0*/  VIADD R213, R223.reuse, 0x1800 ;  /* 0x00001800dfd57836 */ /* 0x040fe20000000000 */
[----:B------:R-:W-:Y:S01]  /*176c0*/  FSEL R190, R190, -INF , !P5 ;  /* 0xff800000bebe7808 */ /* 0x000fe20006800000 */
[C---:B------:R-:W-:Y:S01]  /*176d0*/  VIADD R211, R223.reuse, 0x2000 ;  /* 0x00002000dfd37836 */ /* 0x040fe20000000000 */
[----:B------:R-:W-:Y:S01]  /*176e0*/  FSEL R184, R184, -INF , !P2 ;  /* 0xff800000b8b87808 */ /* 0x000fe20005000000 */
[----:B------:R-:W-:Y:S01]  /*176f0*/  VIADD R210, R223, 0x2800 ;  /* 0x00002800dfd27836 */ /* 0x000fe20000000000 */
        /* <DEDUP_REMOVED lines=44> */
[----:B------:R-:W-:Y:S02]  /*179c0*/  ISETP.GE.AND P1, PT, R15, RZ, PT ;  /* 0x000000ff0f00720c */ /* 0x000fe40003f26270 */
[-C--:B------:R-:W-:Y:S02]  /*179d0*/  ISETP.GE.U32.AND P5, PT, R22, R11.reuse, PT ;  /* 0x0000000b1600720c */ /* 0x080fe40003fa6070 */
[----:B------:R-:W-:Y:S01]  /*179e0*/  ISETP.GE.U32.AND P4, PT, R10, R11, PT ;  /* 0x0000000b0a00720c */ /* 0x000fe20003f86070 */
[----:B------:R-:W3:Y:S01]  /*179f0*/  LD.E.64 R22, desc[UR6][R18.64+0x38] ;  /* 0x0000380612167980 */ /* 0x000ee2000c101b00 */
[----:B------:R-:W-:-:S02]  /*17a00*/  @!P2 IADD3 R13, R13, 0x1, RZ ;  /* 0x000000010d0da810 */ /* 0x000fc40007ffe0ff */
[----:B------:R-:W-:Y:S02]  /*17a10*/  ISETP.NE.AND P2, PT, R21, RZ, PT ;  /* 0x000000ff1500720c */ /* 0x000fe40003f45270 */
[----:B------:R-:W-:-:S05]  /*17a20*/  LOP3.LUT R10, RZ, R21, RZ, 0x33, !PT ;  /* 0x00000015ff0a7212 */ /* 0x000fca00078e33ff */
        /* <DEDUP_REMOVED lines=21> */
[----:B------:R-:W-:-:S04]  /*17b80*/  IMAD.WIDE.U32 R26, R3, R26, R42 ;  /* 0x0000001a031a7225 */ /* 0x000fc800078e002a */
[----:B------:R-:W-:Y:S01]  /*17b90*/  IMAD.MOV.U32 R9, RZ, RZ, R26 ;  /* 0x000000ffff097224 */ /* 0x000fe200078e001a */
[----:B------:R-:W-:Y:S01]  /*17ba0*/  IADD3 R10, R27, R2, RZ ;  /* 0x000000021b0a7210 */ /* 0x000fe20007ffe0ff */
[----:B------:R-:W-:Y:S05]  /*17bb0*/  BRA `(.L_x_8263) ;  /* 0x00000000000c7947 */ /* 0x000fea0003800000 */
.L_x_8262:
[----:B------:R-:W2:Y:S02]  /*17bc0*/  LD.E R9, desc[UR6][R18.64+0x38] ;  /* 0x0000380612097980 */ /* 0x000ea4000c101900 */
[----:B--2---:R-:W-:-:S04]  /*17bd0*/  LEA R9, -R9, RZ, 0x6 ;  /* 0x000000ff09097211 */ /* 0x004fc800078e31ff */
[----:B------:R-:W-:Y:S02]  /*17be0*/  SHF.R.S32.HI R10, RZ, 0x1f, R9 ;  /* 0x0000001fff0a7819 */ /* 0x000fe40000011409 */
.L_x_8263:
[----:B------:R-:W-:Y:S05]  /*17bf0*/  BSYNC B0 ;  /* 0x0000000000007941 */ /* 0x000fea0003800000 */
.L_x_8261:
        /* <DEDUP_REMOVED lines=30> */
.L_x_8260:
[----:B------:R-:W-:Y:S05]  /*17de0*/  BSYNC B1 ;  /* 0x0000000000017941 */ /* 0x000fea0003800000 */
.L_x_8259:
        /* <DEDUP_REMOVED lines=78> */
[-CC-:B------:R-:W-:Y:S01]  /*182d0*/  FFMA.FTZ R16, R14, R180.reuse, -R179.reuse ;  /* 0x000000b40e107223 */ /* 0x180fe200000108b3 */
[-C--:B------:R-:W-:Y:S01]  /*182e0*/  FFMA.FTZ R0, R8, R180.reuse, -R179 ;  /* 0x000000b408007223 */ /* 0x080fe200000108b3 */
[----:B------:R-:W3:Y:S01]  /*182f0*/  LDSM.16.MT88.4 R12, [R220+0x10800] ;  /* 0x01080000dc0c783b */ /* 0x000ee20000004200 */
[-C--:B------:R-:W-:Y:S01]  /*18300*/  FFMA.FTZ R32, R24, R180.reuse, -R31 ;  /* 0x000000b418207223 */ /* 0x080fe2000001081f */
        /* <DEDUP_REMOVED lines=108> */
[----:B------:R-:W1:Y:S05]  /*189d0*/  LDSM.16.MT88.4 R12, [R220+0x12800] ;  /* 0x01280000dc0c783b */ /* 0x000e6a0000004200 */
[C---:B-----5:R-:W-:Y:S06]  /*189e0*/  HMMA.16816.F32.BF16 R136, R4.reuse, R8, R136 ;  /* 0x000000080488723c */ /* 0x060fec0000041888 */
        /* <DEDUP_REMOVED lines=151> */
[C---:B----4-:R-:W-:Y:S06]  /*19360*/  HMMA.16816.F32.BF16 R100, R4.reuse, R24, R100 ;  /* 0x000000180464723c */ /* 0x050fec0000041864 */
        /* <DEDUP_REMOVED lines=85> */
.L_x_8266:
[----:B-1----:R-:W-:Y:S02]  /*198c0*/  R2UR UR4, R16 ;  /* 0x00000000100472ca */ /* 0x002fe400000e0000 */
[----:B------:R-:W-:-:S13]  /*198d0*/  R2UR UR5, R17 ;  /* 0x00000000110572ca */ /* 0x000fda00000e0000 */
[----:B------:R-:W2:Y:S02]  /*198e0*/  LD.E R0, desc[UR4][R18.64+0x40] ;  /* 0x0000400412007980 */ /* 0x000ea4000c101900 */
[----:B--2---:R-:W-:-:S05]  /*198f0*/  IMAD.U32 R0, R0, -0x40, RZ ;  /* 0xffffffc000007824 */ /* 0x004fca00078e00ff */
[----:B------:R-:W-:Y:S02]  /*19900*/  SHF.R.S32.HI R5, RZ, 0x1f, R0 ;  /* 0x0000001fff057819 */ /* 0x000fe40000011400 */
.L_x_8267:
[----:B------:R-:W-:Y:S05]  /*19910*/  BSYNC B0 ;  /* 0x0000000000007941 */ /* 0x000fea0003800000 */
.L_x_8265:
        /* <DEDUP_REMOVED lines=85> */
[C---:B------:R-:W-:Y:S06]  /*19e70*/  HMMA.16816.F32.BF16 R8, R32.reuse, R24, R8 ;  /* 0x000000182008723c */ /* 0x040fec0000041808 */
[C---:B------:R-:W-:Y:S01]  /*19e80*/  HMMA.16816.F32.BF16 R4, R32.reuse, R26, R4 ;  /* 0x0000001a2004723c */ /* 0x040fe20000041804 */
[----:B------:R-:W1:Y:S05]  /*19e90*/  LDSM.16.M88.4 R24, [R219+0x8800] ;  /* 0x00880000db18783b */ /* 0x000e6a0000000200 */
        /* <DEDUP_REMOVED lines=18> */
[----:B------:R-:W3:Y:S05]  /*19fc0*/  LDSM.16.M88.4 R36, [R212+0x1800] ;  /* 0x00180000d424783b */ /* 0x000eea0000000200 */
[C---:B----4-:R-:W-:Y:S06]  /*19fd0*/  HMMA.16816.F32.BF16 R180, R172.reuse, R192, R180 ;  /* 0x000000c0acb4723c */ /* 0x050fec00000418b4 */
        /* <DEDUP_REMOVED lines=9> */
[C---:B---3--:R-:W-:Y:S06]  /*1a070*/  HMMA.16816.F32.BF16 R8, R196.reuse, R28, R8 ;  /* 0x0000001cc408723c */ /* 0x048fec0000041808 */
[C---:B------:R-:W-:Y:S01]  /*1a080*/  HMMA.16816.F32.BF16 R4, R196.reuse, R30, R4 ;  /* 0x0000001ec404723c */ /* 0x040fe20000041804 */
[----:B------:R-:W3:Y:S05]  /*1a090*/  LDSM.16.M88.4 R28, [R225+0xb800] ;  /* 0x00b80000e11c783b */ /* 0x000eea0000000200 */
[C---:B------:R-:W-:Y:S06]  /*1a0a0*/  HMMA.16816.F32.BF16 R180, R196.reuse, R36, R180 ;  /* 0x00000024c4b4723c */ /* 0x040fec00000418b4 */
[----:B------:R-:W-:Y:S01]  /*1a0b0*/  HMMA.16816.F32.BF16 R176, R196, R38, R176 ;  /* 0x00000026c4b0723c */ /* 0x000fe200000418b0 */
[----:B------:R-:W-:Y:S04]  /*1a0c0*/  LDSM.16.M88.4 R36, [R211] ;  /* 0x00000000d324783b */ /* 0x000fe80000000200 */
[----:B------:R-:W-:Y:S01]  /*1a0d0*/  LDSM.16.M88.4 R196, [R210] ;  /* 0x00000000d2c4783b */ /* 0x000fe20000000200 */
        /* <DEDUP_REMOVED lines=8> */
[----:B------:R-:W4:Y:S05]  /*1a160*/  LDSM.16.M88.4 R172, [R208] ;  /* 0x00000000d0ac783b */ /* 0x000f2a0000000200 */
        /* <DEDUP_REMOVED lines=42> */
[----:B------:R-:W-:Y:S01]  /*1a410*/  LDSM.16.M88.4 R196, [R205] ;  /* 0x00000000cdc4783b */ /* 0x000fe20000000200 */
[C---:B----4-:R-:W-:Y:S06]  /*1a420*/  HMMA.16816.F32.BF16 R20, R32.reuse, R28, R20 ;  /* 0x0000001c2014723c */ /* 0x050fec0000041814 */
[C---:B------:R-:W-:Y:S01]  /*1a430*/  HMMA.16816.F32.BF16 R12, R32.reuse, R30, R12 ;  /* 0x0000001e200c723c */ /* 0x040fe2000004180c */
[----:B------:R-:W4:Y:S05]  /*1a440*/  LDSM.16.M88.4 R28, [R207] ;  /* 0x00000000cf1c783b */ /* 0x000f2a0000000200 */
[C---:B---3--:R-:W-:Y:S06]  /*1a450*/  HMMA.16816.F32.BF16 R8, R32.reuse, R24, R8 ;  /* 0x000000182008723c */ /* 0x048fec0000041808 */
        /* <DEDUP_REMOVED lines=10> */
[----:B------:R-:W-:Y:S01]  /*1a500*/  HMMA.16816.F32.BF16 R12, R36, R30, R12 ;  /* 0x0000001e240c723c */ /* 0x000fe2000004180c */
[----:B------:R-:W4:Y:S01]  /*1a510*/  LDSM.16.M88.4 R28, [R219+0xc800] ;  /* 0x00c80000db1c783b */ /* 0x000f220000000200 */
[----:B------:R-:W-:-:S02]  /*1a520*/  IMAD.MOV.U32 R171, RZ, RZ, R36 ;  /* 0x000000ffffab7224 */ /* 0x000fc400078e0024 */
[----:B------:R-:W-:Y:S02]  /*1a530*/  IMAD.MOV.U32 R170, RZ, RZ, R37 ;  /* 0x000000ffffaa7224 */ /* 0x000fe400078e0025 */
[----:B------:R-:W-:Y:S02]  /*1a540*/  IMAD.MOV.U32 R165, RZ, RZ, R38 ;  /* 0x000000ffffa57224 */ /* 0x000fe400078e0026 */
[----:B------:R-:W-:Y:S01]  /*1a550*/  IMAD.MOV.U32 R2, RZ, RZ, R39 ;  /* 0x000000ffff027224 */ /* 0x000fe200078e0027 */
[C---:B------:R-:W-:Y:S06]  /*1a560*/  HMMA.16816.F32.BF16 R188, R36.reuse, R196, R188 ;  /* 0x000000c424bc723c */ /* 0x040fec00000418bc */
[----:B------:R-:W-:Y:S01]  /*1a570*/  HMMA.16816.F32.BF16 R184, R36, R198, R184 ;  /* 0x000000c624b8723c */ /* 0x000fe200000418b8 */
[----:B------:R-:W-:-:S02]  /*1a580*/  IMAD.MOV.U32 R196, RZ, RZ, R171 ;  /* 0x000000ffffc47224 */ /* 0x000fc400078e00ab */
[----:B------:R-:W-:-:S04]  /*1a590*/  IMAD.MOV.U32 R197, RZ, RZ, R170 ;  /* 0x000000ffffc57224 */ /* 0x000fc800078e00aa */
[----:B------:R-:W-:Y:S02]  /*1a5a0*/  IMAD.MOV.U32 R198, RZ, RZ, R165 ;  /* 0x000000ffffc67224 */ /* 0x000fe400078e00a5 */
[----:B------:R-:W-:Y:S01]  /*1a5b0*/  IMAD.MOV.U32 R199, RZ, RZ, R2 ;  /* 0x000000ffffc77224 */ /* 0x000fe200078e0002 */
[C---:B---3--:R-:W-:Y:S06]  /*1a5c0*/  HMMA.16816.F32.BF16 R8, R36.reuse, R24, R8 ;  /* 0x000000182408723c */ /* 0x048fec0000041808 */
[----:B------:R-:W-:Y:S01]  /*1a5d0*/  HMMA.16816.F32.BF16 R4, R36, R26, R4 ;  /* 0x0000001a2404723c */ /* 0x000fe20000041804 */
[----:B------:R-:W3:Y:S04]  /*1a5e0*/  LDSM.16.M88.4 R24, [R219+0xd000] ;  /* 0x00d00000db18783b */ /* 0x000ee80000000200 */
[----:B------:R3:W5:Y:S01]  /*1a5f0*/  LDL.LU.64 R38, [R1+0x8] ;  /* 0x0000080001267983 */ /* 0x0007620000300a00 */
[C---:B-1----:R-:W-:Y:S03]  /*1a600*/  HMMA.16816.F32.BF16 R180, R196.reuse, R192, R180 ;  /* 0x000000c0c4b4723c */ /* 0x042fe600000418b4 */
[----:B------:R1:W5:Y:S03]  /*1a610*/  LDL.LU.64 R36, [R1] ;  /* 0x0000000001247983 */ /* 0x0003660000300a00 */
[----:B------:R-:W-:Y:S01]  /*1a620*/  HMMA.16816.F32.BF16 R176, R196, R194, R176 ;  /* 0x000000c2c4b0723c */ /* 0x000fe200000418b0 */
[----:B------:R-:W1:Y:S04]  /*1a630*/  LDSM.16.M88.4 R196, [R221+0x4000] ;  /* 0x00400000ddc4783b */ /* 0x000e680000000200 */
[----:B------:R-:W1:Y:S01]  /*1a640*/  LDSM.16.M88.4 R192, [R219+0xd800] ;  /* 0x00d80000dbc0783b */ /* 0x000e620000000200 */
        /* <DEDUP_REMOVED lines=8> */
[----:B-1----:R-:W-:-:S02]  /*1a6d0*/  IMAD.MOV.U32 R165, RZ, RZ, R196 ;  /* 0x000000ffffa57224 */ /* 0x002fc400078e00c4 */
[----:B------:R-:W-:Y:S02]  /*1a6e0*/  IMAD.MOV.U32 R25, RZ, RZ, R197 ;  /* 0x000000ffff197224 */ /* 0x000fe400078e00c5 */
[----:B------:R-:W-:Y:S02]  /*1a6f0*/  IMAD.MOV.U32 R24, RZ, RZ, R198 ;  /* 0x000000ffff187224 */ /* 0x000fe400078e00c6 */
[----:B------:R-:W-:Y:S02]  /*1a700*/  IMAD.MOV.U32 R2, RZ, RZ, R199 ;  /* 0x000000ffff027224 */ /* 0x000fe400078e00c7 */
[----:B------:R-:W1:Y:S01]  /*1a710*/  LDSM.16.M88.4 R196, [R212+0x4000] ;  /* 0x00400000d4c4783b */ /* 0x000e620000000200 */
[C---:B------:R-:W-:Y:S06]  /*1a720*/  HMMA.16816.F32.BF16 R180, R172.reuse, R192, R180 ;  /* 0x000000c0acb4723c */ /* 0x040fec00000418b4 */
[----:B------:R-:W-:Y:S01]  /*1a730*/  HMMA.16816.F32.BF16 R176, R172, R194, R176 ;  /* 0x000000c2acb0723c */ /* 0x000fe200000418b0 */
[----:B------:R-:W-:Y:S01]  /*1a740*/  IMAD.MOV.U32 R193, RZ, RZ, R25 ;  /* 0x000000ffffc17224 */ /* 0x000fe200078e0019 */
[----:B------:R-:W-:Y:S05]  /*1a750*/  LDSM.16.M88.4 R172, [R226+0x6000] ;  /* 0x00600000e2ac783b */ /* 0x000fea0000000200 */
[----:B------:R-:W-:-:S02]  /*1a760*/  IMAD.MOV.U32 R194, RZ, RZ, R24 ;  /* 0x000000ffffc27224 */ /* 0x000fc400078e0018 */
[----:B------:R-:W3:Y:S01]  /*1a770*/  LDSM.16.M88.4 R24, [R212+0x5800] ;  /* 0x00580000d418783b */ /* 0x000ee20000000200 */
[----:B------:R-:W-:Y:S02]  /*1a780*/  IMAD.MOV.U32 R192, RZ, RZ, R165 ;  /* 0x000000ffffc07224 */ /* 0x000fe400078e00a5 */
[----:B------:R-:W-:-:S07]  /*1a790*/  IMAD.MOV.U32 R195, RZ, RZ, R2 ;  /* 0x000000ffffc37224 */ /* 0x000fce00078e0002 */
[C---:B--2---:R-:W-:Y:S06]  /*1a7a0*/  HMMA.16816.F32.BF16 R8, R192.reuse, R32, R8 ;  /* 0x00000020c008723c */ /* 0x044fec0000041808 */
[C---:B------:R-:W-:Y:S01]  /*1a7b0*/  HMMA.16816.F32.BF16 R4, R192.reuse, R34, R4 ;  /* 0x00000022c004723c */ /* 0x040fe20000041804 */
[----:B------:R-:W2:Y:S05]  /*1a7c0*/  LDSM.16.M88.4 R32, [R225+0xe000] ;  /* 0x00e00000e120783b */ /* 0x000eaa0000000200 */
[C---:B----4-:R-:W-:Y:S06]  /*1a7d0*/  HMMA.16816.F32.BF16 R188, R192.reuse, R28, R188 ;  /* 0x0000001cc0bc723c */ /* 0x050fec00000418bc */
[C---:B------:R-:W-:Y:S01]  /*1a7e0*/  HMMA.16816.F32.BF16 R184, R192.reuse, R30, R184 ;  /* 0x0000001ec0b8723c */ /* 0x040fe200000418b8 */
[----:B------:R-:W4:Y:S05]  /*1a7f0*/  LDSM.16.M88.4 R28, [R225+0xe800] ;  /* 0x00e80000e11c783b */ /* 0x000f2a0000000200 */
[C---:B-1----:R-:W-:Y:S06]  /*1a800*/  HMMA.16816.F32.BF16 R20, R192.reuse, R196, R20 ;  /* 0x000000c4c014723c */ /* 0x042fec0000041814 */
[C---:B------:R-:W-:Y:S01]  /*1a810*/  HMMA.16816.F32.BF16 R12, R192.reuse, R198, R12 ;  /* 0x000000c6c00c723c */ /* 0x040fe2000004180c */
[----:B------:R-:W-:Y:S05]  /*1a820*/  LDSM.16.M88.4 R196, [R222+0x6000] ;  /* 0x00600000dec4783b */ /* 0x000fea0000000200 */
[C---:B---3--:R-:W-:Y:S06]  /*1a830*/  HMMA.16816.F32.BF16 R180, R192.reuse, R24, R180 ;  /* 0x00000018c0b4723c */ /* 0x048fec00000418b4 */
[----:B------:R-:W-:Y:S01]  /*1a840*/  HMMA.16816.F32.BF16 R176, R192, R26, R176 ;  /* 0x0000001ac0b0723c */ /* 0x000fe200000418b0 */
[----:B------:R-:W1:Y:S04]  /*1a850*/  LDSM.16.M88.4 R192, [R225+0xf000] ;  /* 0x00f00000e1c0783b */ /* 0x000e680000000200 */
        /* <DEDUP_REMOVED lines=8> */
[C---:B------:R-:W-:Y:S01]  /*1a8e0*/  HMMA.16816.F32.BF16 R184, R172.reuse, R194, R184 ;  /* 0x000000c2acb8723c */ /* 0x040fe200000418b8 */
[----:B------:R-:W1:Y:S05]  /*1a8f0*/  LDSM.16.M88.4 R192, [R202] ;  /* 0x00000000cac0783b */ /* 0x000e6a0000000200 */
[C---:B---3--:R-:W-:Y:S06]  /*1a900*/  HMMA.16816.F32.BF16 R180, R172.reuse, R24, R180 ;  /* 0x00000018acb4723c */ /* 0x048fec00000418b4 */
[----:B------:R-:W-:Y:S01]  /*1a910*/  HMMA.16816.F32.BF16 R176, R172, R26, R176 ;  /* 0x0000001aacb0723c */ /* 0x000fe200000418b0 */
[----:B------:R-:W3:Y:S04]  /*1a920*/  LDSM.16.M88.4 R172, [R201] ;  /* 0x00000000c9ac783b */ /* 0x000ee80000000200 */
[----:B------:R-:W4:Y:S01]  /*1a930*/  LDSM.16.M88.4 R24, [R200] ;  /* 0x00000000c818783b */ /* 0x000f220000000200 */
[C---:B--2---:R-:W-:Y:S06]  /*1a940*/  HMMA.16816.F32.BF16 R20, R32.reuse, R28, R20 ;  /* 0x0000001c2014723c */ /* 0x044fec0000041814 */
[C---:B------:R-:W-:Y:S01]  /*1a950*/  HMMA.16816.F32.BF16 R12, R32.reuse, R30, R12 ;  /* 0x0000001e200c723c */ /* 0x040fe2000004180c */
[----:B------:R-:W2:Y:S05]  /*1a960*/  LDSM.16.M88.4 R28, [R219+0xe000] ;  /* 0x00e00000db1c783b */ /* 0x000eaa0000000200 */
[C---:B-1----:R-:W-:Y:S06]  /*1a970*/  HMMA.16816.F32.BF16 R8, R32.reuse, R192, R8 ;  /* 0x000000c02008723c */ /* 0x042fec0000041808 */
[C---:B------:R-:W-:Y:S06]  /*1a980*/  HMMA.16816.F32.BF16 R4, R32.reuse, R194, R4 ;  /* 0x000000c22004723c */ /* 0x040fec0000041804 */
[C---:B---3--:R-:W-:Y:S06]  /*1a990*/  HMMA.16816.F32.BF16 R188, R32.reuse, R172, R188 ;  /* 0x000000ac20bc723c */ /* 0x048fec00000418bc */
[C---:B------:R-:W-:Y:S01]  /*1a9a0*/  HMMA.16816.F32.BF16 R184, R32.reuse, R174, R184 ;  /* 0x000000ae20b8723c */ /* 0x040fe200000418b8 */
[----:B------:R-:W-:Y:S05]  /*1a9b0*/  LDSM.16.M88.4 R172, [R219+0xf000] ;  /* 0x00f00000dbac783b */ /* 0x000fea0000000200 */
[C---:B----4-:R-:W-:Y:S06]  /*1a9c0*/  HMMA.16816.F32.BF16 R180, R32.reuse, R24, R180 ;  /* 0x0000001820b4723c */ /* 0x050fec00000418b4 */
[----:B------:R-:W-:Y:S01]  /*1a9d0*/  HMMA.16816.F32.BF16 R176, R32, R26, R176 ;  /* 0x0000001a20b0723c */ /* 0x000fe200000418b0 */
[----:B------:R-:W-:Y:S04]  /*1a9e0*/  LDSM.16.M88.4 R32, [R221+0x6000] ;  /* 0x00600000dd20783b */ /* 0x000fe80000000200 */
[----:B------:R-:W1:Y:S01]  /*1a9f0*/  LDSM.16.M88.4 R24, [R212+0x6000] ;  /* 0x00600000d418783b */ /* 0x000e620000000200 */
[C---:B--2---:R-:W-:Y:S06]  /*1aa00*/  HMMA.16816.F32.BF16 R20, R196.reuse, R28, R20 ;  /* 0x0000001cc414723c */ /* 0x044fec0000041814 */
[----:B------:R-:W-:Y:S01]  /*1aa10*/  HMMA.16816.F32.BF16 R12, R196, R30, R12 ;  /* 0x0000001ec40c723c */ /* 0x000fe2000004180c */
[----:B------:R-:W2:-:S15]  /*1aa20*/  LDSM.16.M88.4 R28, [R219+0xe800] ;  /* 0x00e80000db1c783b */ /* 0x000e9e0000000200 */
[----:B------:R-:W-:-:S02]  /*1aa30*/  NOP ;  /* 0x0000000000007918 */ /* 0x000fc40000000000 */
[C---:B-1----:R-:W-:Y:S06]  /*1aa40*/  HMMA.16816.F32.BF16 R20, R32.reuse, R24, R20 ;  /* 0x000000182014723c */ /* 0x042fec0000041814 */
[----:B------:R-:W-:Y:S01]  /*1aa50*/  HMMA.16816.F32.BF16 R12, R32, R26, R12 ;  /* 0x0000001a200c723c */ /* 0x000fe2000004180c */
[----:B------:R-:W1:Y:S05]  /*1aa60*/  LDSM.16.M88.4 R24, [R212+0x6800] ;  /* 0x00680000d418783b */ /* 0x000e6a0000000200 */
[C---:B--2---:R-:W-:Y:S06]  /*1aa70*/  HMMA.16816.F32.BF16 R8, R196.reuse, R28, R8 ;  /* 0x0000001cc408723c */ /* 0x044fec0000041808 */
[----:B------:R-:W-:-:S12]  /*1aa80*/  HMMA.16816.F32.BF16 R4, R196, R30, R4 ;  /* 0x0000001ec404723c */ /* 0x000fd80000041804 */
[-C--:B------:R-:W-:Y:S02]  /*1aa90*/  FMUL.FTZ R31, R13, R0.reuse ;  /* 0x000000000d1f7220 */ /* 0x080fe40000410000 */
[----:B------:R-:W2:Y:S01]  /*1aaa0*/  S2R R13, SR_TID.X ;  /* 0x00000000000d7919 */ /* 0x000ea20000002100 */
[-C--:B------:R-:W-:Y:S01]  /*1aab0*/  FMUL.FTZ R2, R20, R0.reuse ;  /* 0x0000000014027220 */ /* 0x080fe20000410000 */
[-C--:B------:R-:W-:Y:S01]  /*1aac0*/  FMUL.FTZ R28, R21, R0.reuse ;  /* 0x00000000151c7220 */ /* 0x080fe20000410000 */
[-C--:B------:R-:W-:Y:S01]  /*1aad0*/  FMUL.FTZ R29, R22, R0.reuse ;  /* 0x00000000161d7220 */ /* 0x080fe20000410000 */
[-C--:B------:R-:W-:Y:S02]  /*1aae0*/  FMUL.FTZ R30, R23, R0.reuse ;  /* 0x00000000171e7220 */ /* 0x080fe40000410000 */
[----:B------:R-:W3:Y:S01]  /*1aaf0*/  LDSM.16.M88.4 R20, [R219+0xf800] ;  /* 0x00f80000db14783b */ /* 0x000ee20000000200 */
[C---:B-1----:R-:W-:Y:S06]  /*1ab00*/  HMMA.16816.F32.BF16 R8, R32.reuse, R24, R8 ;  /* 0x000000182008723c */ /* 0x042fec0000041808 */
[----:B------:R-:W-:Y:S01]  /*1ab10*/  HMMA.16816.F32.BF16 R4, R32, R26, R4 ;  /* 0x0000001a2004723c */ /* 0x000fe20000041804 */
[----:B------:R-:W1:Y:S01]  /*1ab20*/  LDSM.16.M88.4 R24, [R212+0x7000] ;  /* 0x00700000d418783b */ /* 0x000e620000000200 */
[----:B------:R-:W-:-:S04]  /*1ab30*/  FMUL.FTZ R170, R14, R0 ;  /* 0x000000000eaa7220 */ /* 0x000fc80000410000 */
[----:B------:R-:W-:Y:S01]  /*1ab40*/  HMMA.16816.F32.BF16 R188, R196, R172, R188 ;  /* 0x000000acc4bc723c */ /* 0x000fe200000418bc */
[----:B--2---:R-:W-:-:S11]  /*1ab50*/  IMAD.SHL.U32 R13, R13, 0x2, RZ ;  /* 0x000000020d0d7824 */ /* 0x004fd600078e00ff */
[-C--:B------:R-:W-:Y:S01]  /*1ab60*/  FMUL.FTZ R8, R8, R0.reuse ;  /* 0x0000000008087220 */ /* 0x080fe20000410000 */
[-C--:B------:R-:W-:Y:S01]  /*1ab70*/  FMUL.FTZ R9, R9, R0.reuse ;  /* 0x0000000009097220 */ /* 0x080fe20000410000 */
[-C--:B------:R-:W-:Y:S01]  /*1ab80*/  FMUL.FTZ R10, R10, R0.reuse ;  /* 0x000000000a0a7220 */ /* 0x080fe20000410000 */
[----:B------:R-:W-:Y:S01]  /*1ab90*/  FMUL.FTZ R11, R11, R0 ;  /* 0x000000000b0b7220 */ /* 0x000fe20000410000 */
[----:B------:R-:W-:Y:S01]  /*1aba0*/  MUFU.TANH R248, R8 ;  /* 0x0000000800f87308 */ /* 0x000fe20000002400 */
[----:B------:R-:W-:Y:S01]  /*1abb0*/  LOP3.LUT R13, R13, 0x6, RZ, 0xc0, !PT ;  /* 0x000000060d0d7812 */ /* 0x000fe200078ec0ff */
[----:B------:R-:W-:Y:S06]  /*1abc0*/  HMMA.16816.F32.BF16 R184, R196, R174, R184 ;  /* 0x000000aec4b8723c */ /* 0x000fec00000418b8 */
[----:B------:R-:W-:Y:S08]  /*1abd0*/  MUFU.TANH R14, R9 ;  /* 0x00000009000e7308 */ /* 0x000ff00000002400 */
[----:B------:R-:W-:Y:S08]  /*1abe0*/  MUFU.TANH R252, R10 ;  /* 0x0000000a00fc7308 */ /* 0x000ff00000002400 */
[----:B------:R2:W-:Y:S01]  /*1abf0*/  MUFU.TANH R251, R11 ;  /* 0x0000000b00fb7308 */ /* 0x0005e20000002400 */
[----:B------:R-:W-:-:S02]  /*1ac00*/  IMAD R13, R234, 0x40, R13 ;  /* 0x00000040ea0d7824 */ /* 0x000fc400078e020d */
[----:B------:R-:W-:Y:S02]  /*1ac10*/  FMUL.FTZ R245, R5, R0 ;  /* 0x0000000005f57220 */ /* 0x000fe40000410000 */
[----:B------:R-:W-:Y:S01]  /*1ac20*/  VIADD R5, R13, 0x1 ;  /* 0x000000010d057836 */ /* 0x000fe20000000000 */
[----:B--2---:R-:W2:Y:S01]  /*1ac30*/  LDSM.16.M88.4 R8, [R212+0x7800] ;  /* 0x00780000d408783b */ /* 0x004ea20000000200 */
[----:B---3--:R-:W-:Y:S03]  /*1ac40*/  HMMA.16816.F32.BF16 R180, R196, R20, R180 ;  /* 0x00000014c4b4723c */ /* 0x008fe600000418b4 */
[C---:B------:R-:W-:Y:S01]  /*1ac50*/  ISETP.GE.AND P6, PT, R5.reuse, R244, PT ;  /* 0x000000f40500720c */ /* 0x040fe20003fc6270 */
[----:B------:R-:W3:Y:S01]  /*1ac60*/  MUFU.TANH R2, R2 ;  /* 0x0000000200027308 */ /* 0x000ee20000002400 */
[----:B------:R-:W-:-:S07]  /*1ac70*/  ISETP.GE.AND P3, PT, R5, R242, PT ;  /* 0x000000f20500720c */ /* 0x000fce0003f66270 */
[----:B------:R-:W4:Y:S01]  /*1ac80*/  MUFU.TANH R29, R29 ;  /* 0x0000001d001d7308 */ /* 0x000f220000002400 */
[----:B------:R-:W-:Y:S01]  /*1ac90*/  ISETP.GE.OR P6, PT, R5, R243, !P6 ;  /* 0x000000f30500720c */ /* 0x000fe200077c6670 */
[----:B------:R-:W-:Y:S01]  /*1aca0*/  FMUL.FTZ R15, R15, R0 ;  /* 0x000000000f0f7220 */ /* 0x000fe20000410000 */
[----:B------:R-:W-:Y:S01]  /*1acb0*/  ISETP.GE.OR P3, PT, R5, R240, !P3 ;  /* 0x000000f00500720c */ /* 0x000fe20005f66670 */
[----:B------:R-:W-:Y:S01]  /*1acc0*/  VIADD R5, R13, 0x8 ;  /* 0x000000080d057836 */ /* 0x000fe20000000000 */
[C---:B-1----:R-:W-:Y:S03]  /*1acd0*/  HMMA.16816.F32.BF16 R188, R32.reuse, R24, R188 ;  /* 0x0000001820bc723c */ /* 0x042fe600000418bc */
[----:B------:R-:W-:Y:S01]  /*1ace0*/  MUFU.TANH R28, R28 ;  /* 0x0000001c001c7308 */ /* 0x000fe20000002400 */
[C---:B------:R-:W-:Y:S02]  /*1acf0*/  ISETP.GE.AND P5, PT, R5.reuse, R244, PT ;  /* 0x000000f40500720c */ /* 0x040fe40003fa6270 */
[----:B------:R-:W-:Y:S01]  /*1ad00*/  HMMA.16816.F32.BF16 R184, R32, R26, R184 ;  /* 0x0000001a20b8723c */ /* 0x000fe200000418b8 */
[----:B------:R-:W-:-:S04]  /*1ad10*/  ISETP.GE.AND P2, PT, R5, R242, PT ;  /* 0x000000f20500720c */ /* 0x000fc80003f46270 */
[----:B------:R-:W1:Y:S01]  /*1ad20*/  MUFU.TANH R30, R30 ;  /* 0x0000001e001e7308 */ /* 0x000e620000002400 */
[C---:B------:R-:W-:Y:S01]  /*1ad30*/  ISETP.GE.AND P4, PT, R13.reuse, R244, PT ;  /* 0x000000f40d00720c */ /* 0x040fe20003f86270 */
[----:B------:R-:W-:Y:S01]  /*1ad40*/  HMMA.16816.F32.BF16 R176, R196, R22, R176 ;  /* 0x00000016c4b0723c */ /* 0x000fe200000418b0 */
[----:B------:R-:W-:Y:S01]  /*1ad50*/  ISETP.GE.AND P1, PT, R13, R242, PT ;  /* 0x000000f20d00720c */ /* 0x000fe20003f26270 */
[----:B------:R-:W-:Y:S01]  /*1ad60*/  FMUL.FTZ R12, R12, R0 ;  /* 0x000000000c0c7220 */ /* 0x000fe20000410000 */
[----:B------:R-:W-:-:S03]  /*1ad70*/  ISETP.GE.OR P5, PT, R5, R243, !P5 ;  /* 0x000000f30500720c */ /* 0x000fc60006fa6670 */
[----:B------:R-:W1:Y:S01]  /*1ad80*/  MUFU.TANH R31, R31 ;  /* 0x0000001f001f7308 */ /* 0x000e620000002400 */
[----:B------:R-:W-:Y:S01]  /*1ad90*/  ISETP.GE.OR P2, PT, R5, R240, !P2 ;  /* 0x000000f00500720c */ /* 0x000fe20005746670 */
[C---:B------:R-:W-:Y:S01]  /*1ada0*/  VIADD R5, R13.reuse, 0x9 ;  /* 0x000000090d057836 */ /* 0x040fe20000000000 */
[C---:B------:R-:W-:Y:S01]  /*1adb0*/  ISETP.GE.OR P4, PT, R13.reuse, R243, !P4 ;  /* 0x000000f30d00720c */ /* 0x040fe20006786670 */
[----:B------:R-:W-:Y:S01]  /*1adc0*/  FMUL.FTZ R4, R4, R0 ;  /* 0x0000000004047220 */ /* 0x000fe20000410000 */
[----:B------:R-:W-:-:S03]  /*1add0*/  ISETP.GE.OR P1, PT, R13, R240, !P1 ;  /* 0x000000f00d00720c */ /* 0x000fc60004f26670 */
[----:B------:R-:W-:Y:S01]  /*1ade0*/  MUFU.TANH R170, R170 ;  /* 0x000000aa00aa7308 */ /* 0x000fe20000002400 */
[-C--:B------:R-:W-:Y:S01]  /*1adf0*/  FMUL.FTZ R20, R6, R0.reuse ;  /* 0x0000000006147220 */ /* 0x080fe20000410000 */
[----:B------:R-:W-:Y:S01]  /*1ae00*/  FMUL.FTZ R6, R7, R0 ;  /* 0x0000000007067220 */ /* 0x000fe20000410000 */
[----:B---3--:R-:W-:Y:S01]  /*1ae10*/  FSEL R7, R2, -INF , !P4 ;  /* 0xff80000002077808 */ /* 0x008fe20006000000 */
[----:B------:R-:W-:Y:S01]  /*1ae20*/  VIADD R171, R13, 0x11 ;  /* 0x000000110dab7836 */ /* 0x000fe20000000000 */
[----:B------:R-:W-:-:S04]  /*1ae30*/  DEPBAR.LE SB0, 0x0 ;  /* 0x000080000000791a */ /* 0x000fc80000000000 */
[----:B------:R3:W3:Y:S01]  /*1ae40*/  MUFU.TANH R165, R15 ;  /* 0x0000000f00a57308 */ /* 0x0006e20000002400 */
[----:B----4-:R-:W-:Y:S01]  /*1ae50*/  FSEL R29, R29, -INF , !P1 ;  /* 0xff8000001d1d7808 */ /* 0x010fe20004800000 */
[----:B------:R-:W-:Y:S01]  /*1ae60*/  VIADD R21, R13, 0x10 ;  /* 0x000000100d157836 */ /* 0x000fe20000000000 */
[C---:B------:R-:W-:Y:S02]  /*1ae70*/  ISETP.GE.AND P4, PT, R5.reuse, R244, PT ;  /* 0x000000f40500720c */ /* 0x040fe40003f86270 */
[C---:B------:R-:W-:Y:S01]  /*1ae80*/  ISETP.GE.AND P1, PT, R5.reuse, R242, PT ;  /* 0x000000f20500720c */ /* 0x040fe20003f26270 */
[----:B--2---:R-:W-:Y:S02]  /*1ae90*/  HMMA.16816.F32.BF16 R180, R32, R8, R180 ;  /* 0x0000000820b4723c */ /* 0x004fe400000418b4 */
[----:B------:R-:W2:Y:S01]  /*1aea0*/  MUFU.TANH R12, R12 ;  /* 0x0000000c000c7308 */ /* 0x000ea20000002400 */
[C---:B------:R-:W-:Y:S02]  /*1aeb0*/  ISETP.GE.OR P4, PT, R5.reuse, R243, !P4 ;  /* 0x000000f30500720c */ /* 0x040fe40006786670 */
[----:B------:R-:W-:-:S02]  /*1aec0*/  ISETP.GE.OR P1, PT, R5, R240, !P1 ;  /* 0x000000f00500720c */ /* 0x000fc40004f26670 */
[----:B-1----:R-:W-:Y:S01]  /*1aed0*/  FSEL R5, R30, -INF , !P3 ;  /* 0xff8000001e057808 */ /* 0x002fe20005800000 */
[----:B------:R-:W-:Y:S01]  /*1aee0*/  VIADD R27, R13, 0x18 ;  /* 0x000000180d1b7836 */ /* 0x000fe20000000000 */
[C---:B------:R-:W-:Y:S02]  /*1aef0*/  ISETP.GE.AND P3, PT, R21.reuse, R242, PT ;  /* 0x000000f21500720c */ /* 0x040fe40003f66270 */
[----:B---3--:R-:W-:Y:S02]  /*1af00*/  FSEL R15, R28, -INF , !P6 ;  /* 0xff8000001c0f7808 */ /* 0x008fe40007000000 */
[C---:B------:R-:W-:Y:S01]  /*1af10*/  ISETP.GE.AND P6, PT, R21.reuse, R244, PT ;  /* 0x000000f41500720c */ /* 0x040fe20003fc6270 */
[----:B------:R1:W3:Y:S01]  /*1af20*/  MUFU.TANH R250, R4 ;  /* 0x0000000400fa7308 */ /* 0x0002e20000002400 */
[C---:B------:R-:W-:Y:S02]  /*1af30*/  ISETP.GE.OR P3, PT, R21.reuse, R240, !P3 ;  /* 0x000000f01500720c */ /* 0x040fe40005f66670 */
[----:B------:R-:W-:-:S02]  /*1af40*/  ISETP.GE.OR P6, PT, R21, R243, !P6 ;  /* 0x000000f31500720c */ /* 0x000fc400077c6670 */
[----:B------:R-:W-:Y:S02]  /*1af50*/  FSEL R31, R31, -INF , !P4 ;  /* 0xff8000001f1f7808 */ /* 0x000fe40006000000 */
[----:B------:R-:W-:Y:S01]  /*1af60*/  FSEL R21, R165, -INF , !P1 ;  /* 0xff800000a5157808 */ /* 0x000fe20004800000 */
[----:B------:R-:W4:Y:S01]  /*1af70*/  MUFU.TANH R20, R20 ;  /* 0x0000001400147308 */ /* 0x000f220000002400 */
[C---:B------:R-:W-:Y:S02]  /*1af80*/  ISETP.GE.AND P4, PT, R27.reuse, R244, PT ;  /* 0x000000f41b00720c */ /* 0x040fe40003f86270 */
[C---:B------:R-:W-:Y:S01]  /*1af90*/  ISETP.GE.AND P1, PT, R27.reuse, R242, PT ;  /* 0x000000f21b00720c */ /* 0x040fe20003f26270 */
[----:B------:R-:W-:Y:S01]  /*1afa0*/  FMUL.FTZ R2, R190, R0 ;  /* 0x00000000be027220 */ /* 0x000fe20000410000 */
[----:B------:R-:W-:-:S03]  /*1afb0*/  ISETP.GE.OR P4, PT, R27, R243, !P4 ;  /* 0x000000f31b00720c */ /* 0x000fc60006786670 */
[----:B------:R-:W4:Y:S01]  /*1afc0*/  MUFU.TANH R245, R245 ;  /* 0x000000f500f57308 */ /* 0x000f220000002400 */
[----:B-1----:R-:W-:Y:S01]  /*1afd0*/  FMUL.FTZ R4, R188, R0 ;  /* 0x00000000bc047220 */ /* 0x002fe20000410000 */
[----:B------:R-:W-:Y:S01]  /*1afe0*/  ISETP.GE.OR P1, PT, R27, R240, !P1 ;  /* 0x000000f01b00720c */ /* 0x000fe20004f26670 */
[----:B------:R-:W-:Y:S01]  /*1aff0*/  FMUL.FTZ R172, R184, R0 ;  /* 0x00000000b8ac7220 */ /* 0x000fe20000410000 */
[----:B------:R-:W-:-:S04]  /*1b000*/  VIADD R27, R13, 0x19 ;  /* 0x000000190d1b7836 */ /* 0x000fc80000000000 */
[----:B------:R-:W1:Y:S01]  /*1b010*/  MUFU.TANH R6, R6 ;  /* 0x0000000600067308 */ /* 0x000e620000002400 */
[----:B------:R-:W-:Y:S01]  /*1b020*/  HMMA.16816.F32.BF16 R176, R32, R10, R176 ;  /* 0x0000000a20b0723c */ /* 0x000fe200000418b0 */
[----:B--2---:R-:W-:Y:S02]  /*1b030*/  FSEL R25, R12, -INF , !P5 ;  /* 0xff8000000c197808 */ /* 0x004fe40006800000 */
[----:B------:R-:W-:Y:S02]  /*1b040*/  FSEL R9, R170, -INF , !P2 ;  /* 0xff800000aa097808 */ /* 0x000fe40005000000 */
[C---:B------:R-:W-:Y:S02]  /*1b050*/  ISETP.GE.AND P5, PT, R171.reuse, R244, PT ;  /* 0x000000f4ab00720c */ /* 0x040fe40003fa6270 */
[----:B------:R-:W-:Y:S01]  /*1b060*/  MUFU.TANH R4, R4 ;  /* 0x0000000400047308 */ /* 0x000fe20000002400 */
[----:B------:R-:W-:Y:S01]  /*1b070*/  ISETP.GE.AND P2, PT, R171, R242, PT ;  /* 0x000000f2ab00720c */ /* 0x000fe20003f46270 */
[----:B------:R-:W-:Y:S01]  /*1b080*/  FMUL.FTZ R173, R186, R0 ;  /* 0x00000000baad7220 */ /* 0x000fe20000410000 */
[----:B------:R-:W-:-:S02]  /*1b090*/  FSEL R248, R248, -INF , !P6 ;  /* 0xff800000f8f87808 */ /* 0x000fc40007000000 */
[----:B------:R-:W-:-:S03]  /*1b0a0*/  FSEL R252, R252, -INF , !P3 ;  /* 0xff800000fcfc7808 */ /* 0x000fc60005800000 */
[----:B------:R-:W-:Y:S01]  /*1b0b0*/  MUFU.TANH R2, R2 ;  /* 0x0000000200027308 */ /* 0x000fe20000002400 */
[----:B------:R-:W-:Y:S01]  /*1b0c0*/  ISETP.GE.AND P6, PT, R27, R244, PT ;  /* 0x000000f41b00720c */ /* 0x000fe20003fc6270 */
[----:B------:R-:W-:Y:S01]  /*1b0d0*/  VIADD R23, R13, 0x21 ;  /* 0x000000210d177836 */ /* 0x000fe20000000000 */
[----:B------:R-:W-:Y:S01]  /*1b0e0*/  ISETP.GE.AND P3, PT, R27, R242, PT ;  /* 0x000000f21b00720c */ /* 0x000fe20003f66270 */
[----:B------:R-:W-:Y:S01]  /*1b0f0*/  FMUL.FTZ R174, R189, R0 ;  /* 0x00000000bdae7220 */ /* 0x000fe20000410000 */
[-C--:B------:R-:W-:Y:S01]  /*1b100*/  ISETP.GE.OR P5, PT, R171, R243.reuse, !P5 ;  /* 0x000000f3ab00720c */ /* 0x080fe20006fa6670 */
[----:B------:R-:W-:Y:S01]  /*1b110*/  VIADD R165, R13, 0x20 ;  /* 0x000000200da57836 */ /* 0x000fe20000000000 */
[----:B------:R-:W-:Y:S01]  /*1b120*/  ISETP.GE.OR P2, PT, R171, R240, !P2 ;  /* 0x000000f0ab00720c */ /* 0x000fe20005746670 */
[----:B------:R-:W2:Y:S01]  /*1b130*/  MUFU.TANH R172, R172 ;  /* 0x000000ac00ac7308 */ /* 0x000ea20000002400 */
[----:B------:R-:W-:Y:S01]  /*1b140*/  FMUL.FTZ R191, R191, R0 ;  /* 0x00000000bfbf7220 */ /* 0x000fe20000410000 */
[----:B------:R-:W-:Y:S01]  /*1b150*/  ISETP.GE.OR P6, PT, R27, R243, !P6 ;  /* 0x000000f31b00720c */ /* 0x000fe200077c6670 */
[----:B------:R-:W-:Y:S01]  /*1b160*/  VIADD R11, R13, 0x28 ;  /* 0x000000280d0b7836 */ /* 0x000fe20000000000 */
[----:B------:R-:W-:Y:S01]  /*1b170*/  ISETP.GE.OR P3, PT, R27, R240, !P3 ;  /* 0x000000f01b00720c */ /* 0x000fe20005f66670 */
[----:B------:R-:W-:Y:S01]  /*1b180*/  FMUL.FTZ R181, R181, R0 ;  /* 0x00000000b5b57220 */ /* 0x000fe20000410000 */
[----:B---3--:R-:W-:-:S02]  /*1b190*/  FSEL R250, R250, -INF , !P4 ;  /* 0xff800000fafa7808 */ /* 0x008fc40006000000 */
[----:B----4-:R-:W-:Y:S01]  /*1b1a0*/  FSEL R246, R20, -INF , !P1 ;  /* 0xff80000014f67808 */ /* 0x010fe20004800000 */
[----:B------:R-:W3:Y:S01]  /*1b1b0*/  MUFU.TANH R173, R173 ;  /* 0x000000ad00ad7308 */ /* 0x000ee20000002400 */
[----:B------:R-:W-:Y:S01]  /*1b1c0*/  FSEL R199, R14, -INF , !P5 ;  /* 0xff8000000ec77808 */ /* 0x000fe20006800000 */
[----:B------:R-:W-:Y:S01]  /*1b1d0*/  FMUL.FTZ R195, R182, R0 ;  /* 0x00000000b6c37220 */ /* 0x000fe20000410000 */
[----:B------:R-:W-:Y:S02]  /*1b1e0*/  FSEL R251, R251, -INF , !P2 ;  /* 0xff800000fbfb7808 */ /* 0x000fe40005000000 */
[C---:B------:R-:W-:Y:S02]  /*1b1f0*/  ISETP.GE.AND P4, PT, R23.reuse, R244, PT ;  /* 0x000000f41700720c */ /* 0x040fe40003f86270 */
[----:B------:R-:W-:Y:S01]  /*1b200*/  ISETP.GE.AND P1, PT, R23, R242, PT ;  /* 0x000000f21700720c */ /* 0x000fe20003f26270 */
[----:B------:R-:W4:Y:S01]  /*1b210*/  MUFU.TANH R174, R174 ;  /* 0x000000ae00ae7308 */ /* 0x000f220000002400 */
[----:B------:R-:W-:-:S02]  /*1b220*/  ISETP.GE.AND P5, PT, R165, R244, PT ;  /* 0x000000f4a500720c */ /* 0x000fc40003fa6270 */
[----:B------:R-:W-:Y:S02]  /*1b230*/  ISETP.GE.AND P2, PT, R165, R242, PT ;  /* 0x000000f2a500720c */ /* 0x000fe40003f46270 */
[----:B------:R-:W-:Y:S02]  /*1b240*/  FSEL R245, R245, -INF , !P6 ;  /* 0xff800000f5f57808 */ /* 0x000fe40007000000 */
[----:B-1----:R-:W-:Y:S01]  /*1b250*/  FSEL R182, R6, -INF , !P3 ;  /* 0xff80000006b67808 */ /* 0x002fe20005800000 */
[----:B------:R1:W4:Y:S01]  /*1b260*/  MUFU.TANH R8, R191 ;  /* 0x000000bf00087308 */ /* 0x0003220000002400 */
[C---:B------:R-:W-:Y:S01]  /*1b270*/  ISETP.GE.AND P6, PT, R11.reuse, R244, PT ;  /* 0x000000f40b00720c */ /* 0x040fe20003fc6270 */
[----:B------:R-:W-:Y:S01]  /*1b280*/  FMUL.FTZ R180, R180, R0 ;  /* 0x00000000b4b47220 */ /* 0x000fe20000410000 */
[----:B------:R-:W-:Y:S01]  /*1b290*/  ISETP.GE.AND P3, PT, R11, R242, PT ;  /* 0x000000f20b00720c */ /* 0x000fe20003f66270 */
[-C--:B------:R-:W-:Y:S01]  /*1b2a0*/  FMUL.FTZ R12, R185, R0.reuse ;  /* 0x00000000b90c7220 */ /* 0x080fe20000410000 */
[-C--:B------:R-:W-:Y:S01]  /*1b2b0*/  ISETP.GE.OR P4, PT, R23, R243.reuse, !P4 ;  /* 0x000000f31700720c */ /* 0x080fe20006786670 */
[----:B------:R-:W-:Y:S01]  /*1b2c0*/  FMUL.FTZ R175, R187, R0 ;  /* 0x00000000bbaf7220 */ /* 0x000fe20000410000 */
[-C--:B------:R-:W-:Y:S01]  /*1b2d0*/  ISETP.GE.OR P1, PT, R23, R240.reuse, !P1 ;  /* 0x000000f01700720c */ /* 0x080fe20004f26670 */
[----:B------:R3:W4:Y:S01]  /*1b2e0*/  MUFU.TANH R198, R181 ;  /* 0x000000b500c67308 */ /* 0x0007220000002400 */
[----:B------:R-:W-:Y:S01]  /*1b2f0*/  ISETP.GE.OR P5, PT, R165, R243, !P5 ;  /* 0x000000f3a500720c */ /* 0x000fe20006fa6670 */
[----:B------:R-:W-:Y:S01]  /*1b300*/  VIADD R23, R13, 0x29 ;  /* 0x000000290d177836 */ /* 0x000fe20000000000 */
[----:B------:R-:W-:-:S02]  /*1b310*/  ISETP.GE.OR P2, PT, R165, R240, !P2 ;  /* 0x000000f0a500720c */ /* 0x000fc40005746670 */
[C---:B------:R-:W-:Y:S02]  /*1b320*/  ISETP.GE.OR P6, PT, R11.reuse, R243, !P6 ;  /* 0x000000f30b00720c */ /* 0x040fe400077c6670 */
[----:B------:R-:W-:Y:S01]  /*1b330*/  ISETP.GE.OR P3, PT, R11, R240, !P3 ;  /* 0x000000f00b00720c */ /* 0x000fe20005f66670 */
[----:B------:R4:W-:Y:S01]  /*1b340*/  MUFU.TANH R197, R180 ;  /* 0x000000b400c57308 */ /* 0x0009e20000002400 */
[----:B------:R-:W-:Y:S01]  /*1b350*/  VIADD R11, R13, 0x31 ;  /* 0x000000310d0b7836 */ /* 0x000fe20000000000 */
[----:B--2---:R-:W-:Y:S01]  /*1b360*/  FSEL R172, R172, -INF , !P6 ;  /* 0xff800000acac7808 */ /* 0x004fe20007000000 */
[-C--:B-1----:R-:W-:Y:S01]  /*1b370*/  FMUL.FTZ R191, R183, R0.reuse ;  /* 0x00000000b7bf7220 */ /* 0x082fe20000410000 */
[----:B------:R-:W-:Y:S01]  /*1b380*/  FMUL.FTZ R194, R177, R0 ;  /* 0x00000000b1c27220 */ /* 0x000fe20000410000 */
[----:B---3--:R-:W-:-:S03]  /*1b390*/  FSEL R181, R2, -INF , !P2 ;  /* 0xff80000002b57808 */ /* 0x008fc60005000000 */
[----:B------:R-:W1:Y:S01]  /*1b3a0*/  MUFU.TANH R12, R12 ;  /* 0x0000000c000c7308 */ /* 0x000e620000002400 */
[----:B------:R-:W-:Y:S02]  /*1b3b0*/  ISETP.GE.AND P2, PT, R23, R242, PT ;  /* 0x000000f21700720c */ /* 0x000fe40003f46270 */
[----:B------:R-:W-:Y:S02]  /*1b3c0*/  ISETP.GE.AND P6, PT, R11, R244, PT ;  /* 0x000000f40b00720c */ /* 0x000fe40003fc6270 */
[----:B----4-:R-:W-:-:S03]  /*1b3d0*/  FSEL R180, R4, -INF , !P5 ;  /* 0xff80000004b47808 */ /* 0x010fc60006800000 */
[----:B------:R-:W2:Y:S01]  /*1b3e0*/  MUFU.TANH R175, R175 ;  /* 0x000000af00af7308 */ /* 0x000ea20000002400 */
[C---:B------:R-:W-:Y:S02]  /*1b3f0*/  ISETP.GE.AND P5, PT, R23.reuse, R244, PT ;  /* 0x000000f41700720c */ /* 0x040fe40003fa6270 */
[C---:B------:R-:W-:Y:S02]  /*1b400*/  ISETP.GE.OR P2, PT, R23.reuse, R240, !P2 ;  /* 0x000000f01700720c */ /* 0x040fe40005746670 */
[----:B------:R-:W-:-:S03]  /*1b410*/  ISETP.GE.OR P5, PT, R23, R243, !P5 ;  /* 0x000000f31700720c */ /* 0x000fc60006fa6670 */
[----:B------:R-:W3:Y:S01]  /*1b420*/  MUFU.TANH R195, R195 ;  /* 0x000000c300c37308 */ /* 0x000ee20000002400 */
[----:B------:R-:W-:Y:S02]  /*1b430*/  VIADD R23, R13, 0x30 ;  /* 0x000000300d177836 */ /* 0x000fe40000000000 */
[-C--:B------:R-:W-:Y:S01]  /*1b440*/  FMUL.FTZ R176, R176, R0.reuse ;  /* 0x00000000b0b07220 */ /* 0x080fe20000410000 */
[-C--:B------:R-:W-:Y:S01]  /*1b450*/  FMUL.FTZ R178, R178, R0.reuse ;  /* 0x00000000b2b27220 */ /* 0x080fe20000410000 */
[----:B------:R-:W-:Y:S01]  /*1b460*/  FMUL.FTZ R179, R179, R0 ;  /* 0x00000000b3b37220 */ /* 0x000fe20000410000 */
[----:B------:R-:W-:Y:S02]  /*1b470*/  FSEL R173, R173, -INF , !P3 ;  /* 0xff800000adad7808 */ /* 0x000fe40005800000 */
[C---:B------:R-:W-:Y:S02]  /*1b480*/  ISETP.GE.OR P6, PT, R11.reuse, R243, !P6 ;  /* 0x000000f30b00720c */ /* 0x040fe400077c6670 */
[----:B------:R-:W-:Y:S01]  /*1b490*/  ISETP.GE.AND P3, PT, R11, R242, PT ;  /* 0x000000f20b00720c */ /* 0x000fe20003f66270 */
[----:B------:R-:W4:Y:S01]  /*1b4a0*/  MUFU.TANH R191, R191 ;  /* 0x000000bf00bf7308 */ /* 0x000f220000002400 */
[----:B------:R-:W-:-:S02]  /*1b4b0*/  FSEL R174, R174, -INF , !P4 ;  /* 0xff800000aeae7808 */ /* 0x000fc40006000000 */
[----:B------:R-:W-:Y:S02]  /*1b4c0*/  FSEL R183, R8, -INF , !P1 ;  /* 0xff80000008b77808 */ /* 0x000fe40004800000 */
[C---:B------:R-:W-:Y:S02]  /*1b4d0*/  ISETP.GE.AND P4, PT, R23.reuse, R244, PT ;  /* 0x000000f41700720c */ /* 0x040fe40003f86270 */
[----:B------:R-:W-:Y:S01]  /*1b4e0*/  ISETP.GE.AND P1, PT, R23, R242, PT ;  /* 0x000000f21700720c */ /* 0x000fe20003f26270 */
[----:B------:R-:W4:Y:S01]  /*1b4f0*/  MUFU.TANH R196, R176 ;  /* 0x000000b000c47308 */ /* 0x000f220000002400 */
[----:B------:R-:W-:Y:S02]  /*1b500*/  FSEL R198, R198, -INF , !P6 ;  /* 0xff800000c6c67808 */ /* 0x000fe40007000000 */
[----:B------:R-:W-:Y:S01]  /*1b510*/  ISETP.GE.OR P3, PT, R11, R240, !P3 ;  /* 0x000000f00b00720c */ /* 0x000fe20005f66670 */
[----:B------:R-:W-:Y:S01]  /*1b520*/  VIADD R11, R13, 0x38 ;  /* 0x000000380d0b7836 */ /* 0x000fe20000000000 */
[----:B------:R-:W-:-:S03]  /*1b530*/  ISETP.GT.AND P6, PT, R234, R227, PT ;  /* 0x000000e3ea00720c */ /* 0x000fc60003fc4270 */
[----:B------:R-:W-:Y:S01]  /*1b540*/  MUFU.TANH R194, R194 ;  /* 0x000000c200c27308 */ /* 0x000fe20000002400 */
[----:B------:R-:W-:Y:S01]  /*1b550*/  ISETP.GE.OR P4, PT, R23, R243, !P4 ;  /* 0x000000f31700720c */ /* 0x000fe20006786670 */
[----:B------:R-:W-:Y:S01]  /*1b560*/  VIADD R13, R13, 0x39 ;  /* 0x000000390d0d7836 */ /* 0x000fe20000000000 */
[----:B------:R-:W-:-:S05]  /*1b570*/  ISETP.GE.OR P1, PT, R23, R240, !P1 ;  /* 0x000000f01700720c */ /* 0x000fca0004f26670 */
[----:B------:R-:W4:Y:S08]  /*1b580*/  MUFU.TANH R190, R178 ;  /* 0x000000b200be7308 */ /* 0x000f300000002400 */
[----:B------:R-:W4:Y:S01]  /*1b590*/  MUFU.TANH R189, R179 ;  /* 0x000000b300bd7308 */ /* 0x000f220000002400 */
[----:B-1----:R-:W-:Y:S02]  /*1b5a0*/  FSEL R177, R12, -INF , !P5 ;  /* 0xff8000000cb17808 */ /* 0x002fe40006800000 */
[----:B--2---:R-:W-:-:S02]  /*1b5b0*/  FSEL R175, R175, -INF , !P2 ;  /* 0xff800000afaf7808 */ /* 0x004fc40005000000 */
[----:B------:R-:W-:Y:S02]  /*1b5c0*/  FSEL R197, R197, -INF , !P4 ;  /* 0xff800000c5c57808 */ /* 0x000fe40006000000 */
[----:B---3--:R-:W-:Y:S01]  /*1b5d0*/  FSEL R195, R195, -INF , !P1 ;  /* 0xff800000c3c37808 */ /* 0x008fe20004800000 */
[----:B------:R-:W-:Y:S01]  /*1b5e0*/  BAR.SYNC.DEFER_BLOCKING 0x0 ;  /* 0x0000000000007b1d */ /* 0x000fe20000010000 */
[C---:B------:R-:W-:Y:S02]  /*1b5f0*/  ISETP.GE.AND P5, PT, R11.reuse, R244, PT ;  /* 0x000000f40b00720c */ /* 0x040fe40003fa6270 */
[----:B------:R-:W-:Y:S02]  /*1b600*/  ISETP.GE.AND P2, PT, R11, R242, PT ;  /* 0x000000f20b00720c */ /* 0x000fe40003f46270 */
[C---:B------:R-:W-:Y:S02]  /*1b610*/  ISETP.GE.AND P4, PT, R13.reuse, R244, PT ;  /* 0x000000f40d00720c */ /* 0x040fe40003f86270 */
[----:B------:R-:W-:Y:S01]  /*1b620*/  ISETP.GE.AND P1, PT, R13, R242, PT ;  /* 0x000000f20d00720c */ /* 0x000fe20003f26270 */
[----:B------:R-:W-:Y:S01]  /*1b630*/  BSSY B1, `(.L_x_8268) ;  /* 0x000008e000017945 */ /* 0x000fe20003800000 */
[----:B------:R-:W-:-:S02]  /*1b640*/  ISETP.GE.OR P5, PT, R11, R243, !P5 ;  /* 0x000000f30b00720c */ /* 0x000fc40006fa6670 */
[-C--:B------:R-:W-:Y:S02]  /*1b650*/  ISETP.GE.OR P2, PT, R11, R240.reuse, !P2 ;  /* 0x000000f00b00720c */ /* 0x080fe40005746670 */
[C---:B------:R-:W-:Y:S02]  /*1b660*/  ISETP.GE.OR P4, PT, R13.reuse, R243, !P4 ;  /* 0x000000f30d00720c */ /* 0x040fe40006786670 */
[----:B------:R-:W-:Y:S02]  /*1b670*/  ISETP.GE.OR P1, PT, R13, R240, !P1 ;  /* 0x000000f00d00720c */ /* 0x000fe40004f26670 */
[----:B----4-:R-:W-:Y:S02]  /*1b680*/  FSEL R191, R191, -INF , !P3 ;  /* 0xff800000bfbf7808 */ /* 0x010fe40005800000 */
[----:B------:R-:W-:Y:S02]  /*1b690*/  FSEL R196, R196, -INF , !P5 ;  /* 0xff800000c4c47808 */ /* 0x000fe40006800000 */
[----:B------:R-:W-:-:S02]  /*1b6a0*/  FSEL R190, R190, -INF , !P2 ;  /* 0xff800000bebe7808 */ /* 0x000fc40005000000 */
        /* <DEDUP_REMOVED lines=17> */
[----:B------:R-:W-:-:S13]  /*1b7c0*/  R2UR UR11, R17 ;  /* 0x00000000110b72ca */ /* 0x000fda00000e0000 */
[----:B------:R-:W3:Y:S01]  /*1b7d0*/  LD.E.64 R32, desc[UR10][R18.64+0x20] ;  /* 0x0000200a12207980 */ /* 0x000ee2000c101b00 */
[-C--:B--2---:R-:W-:Y:S02]  /*1b7e0*/  IABS R6, R13.reuse ;  /* 0x0000000d00067213 */ /* 0x084fe40000000000 */
[-C--:B------:R-:W-:Y:S02]  /*1b7f0*/  IABS R11, R13.reuse ;  /* 0x0000000d000b7213 */ /* 0x080fe40000000000 */
[----:B------:R-:W1:Y:S01]  /*1b800*/  I2F.RP R8, R6 ;  /* 0x0000000600087306 */ /* 0x000e620000209400 */
[-C--:B------:R-:W-:Y:S02]  /*1b810*/  LOP3.LUT R0, R0, R13.reuse, RZ, 0x3c, !PT ;  /* 0x0000000d00007212 */ /* 0x080fe400078e3cff */
[----:B------:R-:W-:Y:S01]  /*1b820*/  IMAD.MOV R11, RZ, RZ, -R11 ;  /* 0x000000ffff0b7224 */ /* 0x000fe200078e0a0b */
[----:B------:R-:W-:Y:S02]  /*1b830*/  LOP3.LUT R10, R10, R13, RZ, 0x3c, !PT ;  /* 0x0000000d0a0a7212 */ /* 0x000fe400078e3cff */
[----:B------:R-:W-:-:S02]  /*1b840*/  ISETP.GE.AND P2, PT, R0, RZ, PT ;  /* 0x000000ff0000720c */ /* 0x000fc40003f46270 */
        /* <DEDUP_REMOVED lines=26> */
[----:B------:R-:W-:-:S03]  /*1b9f0*/  @!P2 IMAD.MOV R12, RZ, RZ, -R12 ;  /* 0x000000ffff0ca224 */ /* 0x000fc600078e0a0c */
[C---:B------:R-:W-:Y:S02]  /*1ba00*/  SEL R2, R11.reuse, R8, !P1 ;  /* 0x000000080b027207 */ /* 0x040fe40004800000 */
[----:B------:R-:W-:-:S03]  /*1ba10*/  SEL R23, R11, R12, !P1 ;  /* 0x0000000c0b177207 */ /* 0x000fc60004800000 */
[----:B------:R-:W-:-:S04]  /*1ba20*/  IMAD.WIDE R34, R2, 0x4, R236 ;  /* 0x0000000402227825 */ /* 0x000fc800078e02ec */
[C---:B------:R-:W-:Y:S01]  /*1ba30*/  IMAD.WIDE R170, R23.reuse, 0x4, R236 ;  /* 0x0000000417aa7825 */ /* 0x040fe200078e02ec */
[----:B------:R-:W4:Y:S04]  /*1ba40*/  LD.E R0, desc[UR12][R34.64] ;  /* 0x0000000c22007980 */ /* 0x000f28000c101900 */
[----:B------:R-:W4:Y:S01]  /*1ba50*/  LD.E R11, desc[UR14][R170.64] ;  /* 0x0000000eaa0b7980 */ /* 0x000f22000c101900 */
[----:B------:R-:W-:-:S05]  /*1ba60*/  IADD3 R4, R23, -R2, RZ ;  /* 0x8000000217047210 */ /* 0x000fca0007ffe0ff */
[----:B------:R-:W-:-:S05]  /*1ba70*/  IMAD R4, R13, R4, -0x40 ;  /* 0xffffffc00d047424 */ /* 0x000fca00078e0204 */
[----:B------:R-:W-:Y:S01]  /*1ba80*/  SHF.R.S32.HI R13, RZ, 0x1f, R4 ;  /* 0x0000001fff0d7819 */ /* 0x000fe20000011404 */
[-C--:B--2---:R-:W-:Y:S02]  /*1ba90*/  IMAD R2, R27, R4.reuse, RZ ;  /* 0x000000041b027224 */ /* 0x084fe400078e02ff */
[----:B------:R-:W-:-:S04]  /*1baa0*/  IMAD.WIDE.U32 R22, R26, R4, RZ ;  /* 0x000000041a167225 */ /* 0x000fc800078e00ff */
[----:B------:R-:W-:-:S04]  /*1bab0*/  IMAD R2, R26, R13, R2 ;  /* 0x0000000d1a027224 */ /* 0x000fc800078e0202 */
[----:B------:R-:W-:Y:S02]  /*1bac0*/  IMAD.IADD R23, R23, 0x1, R2 ;  /* 0x0000000117177824 */ /* 0x000fe400078e0202 */
[----:B----4-:R-:W-:-:S04]  /*1bad0*/  IMAD.IADD R11, R0, 0x1, -R11 ;  /* 0x00000001000b7824 */ /* 0x010fc800078e0a0b */
[----:B---3--:R-:W-:Y:S01]  /*1bae0*/  IMAD R13, R33, R11, RZ ;  /* 0x0000000b210d7224 */ /* 0x008fe200078e02ff */
[----:B------:R-:W-:Y:S01]  /*1baf0*/  SHF.R.S32.HI R0, RZ, 0x1f, R11 ;  /* 0x0000001fff007819 */ /* 0x000fe2000001140b */
[----:B------:R-:W-:-:S04]  /*1bb00*/  IMAD.WIDE.U32 R22, R11, R32, R22 ;  /* 0x000000200b167225 */ /* 0x000fc800078e0016 */
[----:B------:R-:W-:Y:S02]  /*1bb10*/  IMAD R0, R32, R0, R13 ;  /* 0x0000000020007224 */ /* 0x000fe400078e020d */
[----:B------:R-:W-:-:S03]  /*1bb20*/  IMAD.MOV.U32 R2, RZ, RZ, R22 ;  /* 0x000000ffff027224 */ /* 0x000fc600078e0016 */
[----:B------:R-:W-:Y:S01]  /*1bb30*/  IADD3 R0, R23, R0, RZ ;  /* 0x0000000017007210 */ /* 0x000fe20007ffe0ff */
[----:B------:R-:W-:Y:S05]  /*1bb40*/  BRA `(.L_x_8272) ;  /* 0x0000000000147947 */ /* 0x000fea0003800000 */
.L_x_8271:
[----:B------:R-:W-:Y:S02]  /*1bb50*/  R2UR UR4, R16 ;  /* 0x00000000100472ca */ /* 0x000fe400000e0000 */
[----:B------:R-:W-:-:S13]  /*1bb60*/  R2UR UR5, R17 ;  /* 0x00000000110572ca */ /* 0x000fda00000e0000 */
[----:B------:R-:W2:Y:S02]  /*1bb70*/  LD.E R2, desc[UR4][R18.64+0x38] ;  /* 0x0000380412027980 */ /* 0x000ea4000c101900 */
[----:B--2---:R-:W-:-:S05]  /*1bb80*/  IMAD.U32 R2, R2, -0x40, RZ ;  /* 0xffffffc002027824 */ /* 0x004fca00078e00ff */
[----:B------:R-:W-:Y:S02]  /*1bb90*/  SHF.R.S32.HI R0, RZ, 0x1f, R2 ;  /* 0x0000001fff007819 */ /* 0x000fe40000011402 */
.L_x_8272:
[----:B------:R-:W-:Y:S05]  /*1bba0*/  BSYNC B0 ;  /* 0x0000000000007941 */ /* 0x000fea0003800000 */
.L_x_8270:
        /* <DEDUP_REMOVED lines=54> */
.L_x_8269:
[----:B------:R-:W-:Y:S05]  /*1bf10*/  BSYNC B1 ;  /* 0x0000000000017941 */ /* 0x000fea0003800000 */
.L_x_8268:
[----:B------:R-:W-:Y:S01]  /*1bf20*/  R2UR UR4, R16 ;  /* 0x00000000100472ca */ /* 0x000fe200000e0000 */
[----:B------:R-:W-:Y:S01]  /*1bf30*/  LDSM.16.MT88.4 R32, [R216+0x10000] ;  /* 0x01000000d820783b */ /* 0x000fe20000004200 */
[----:B------:R-:W-:Y:S02]  /*1bf40*/  R2UR UR5, R17 ;  /* 0x00000000110572ca */ /* 0x000fe400000e0000 */
[----:B------:R-:W-:-:S11]  /*1bf50*/  MOV R176, R246 ;  /* 0x000000f600b07202 */ /* 0x000fd60000000f00 */
[----:B------:R2:W3:Y:S01]  /*1bf60*/  LD.E R193, desc[UR4][R18.64+0xdc] ;  /* 0x0000dc0412c17980 */ /* 0x0004e2000c101900 */
[----:B------:R-:W-:-:S04]  /*1bf70*/  FMNMX.FTZ R0, R164, R7, !PT ;  /* 0x00000007a4007209 */ /* 0x000fc80007810000 */
[----:B------:R-:W-:-:S04]  /*1bf80*/  FMNMX.FTZ R0, R15, R0, !PT ;  /* 0x000000000f007209 */ /* 0x000fc80007810000 */
[----:B------:R-:W-:-:S04]  /*1bf90*/  FMNMX.FTZ R0, R25, R0, !PT ;  /* 0x0000000019007209 */ /* 0x000fc80007810000 */
[----:B-1----:R-:W-:Y:S02]  /*1bfa0*/  FMNMX.FTZ R11, R31, R0, !PT ;  /* 0x000000001f0b7209 */ /* 0x002fe40007810000 */
[----:B------:R-:W-:Y:S02]  /*1bfb0*/  FMNMX.FTZ R0, R3, R29, !PT ;  /* 0x0000001d03007209 */ /* 0x000fe40007810000 */
[----:B------:R-:W-:Y:S02]  /*1bfc0*/  FMNMX.FTZ R2, R248, R11, !PT ;  /* 0x0000000bf8027209 */ /* 0x000fe40007810000 */
[----:B------:R-:W-:Y:S02]  /*1bfd0*/  FMNMX.FTZ R0, R5, R0, !PT ;  /* 0x0000000005007209 */ /* 0x000fe40007810000 */
[----:B------:R-:W-:Y:S02]  /*1bfe0*/  FMNMX.FTZ R11, R199, R2, !PT ;  /* 0x00000002c70b7209 */ /* 0x000fe40007810000 */
        /* <DEDUP_REMOVED lines=32> */
[----:B------:R-:W-:Y:S02]  /*1c1f0*/  FSETP.NEU.FTZ.AND P1, PT, R186, -INF , PT ;  /* 0xff800000ba00780b */ /* 0x000fe40003f3d000 */
[----:B--2---:R-:W-:-:S04]  /*1c200*/  FMNMX.FTZ R185, R0, R185, !PT ;  /* 0x000000b900b97209 */ /* 0x004fc80007810000 */
[----:B------:R-:W-:-:S04]  /*1c210*/  FSETP.NEU.FTZ.AND P0, PT, R185, -INF , PT ;  /* 0xff800000b900780b */ /* 0x000fc80003f1d000 */
[----:B------:R-:W-:-:S05]  /*1c220*/  FSEL R6, R185, RZ, P0 ;  /* 0x000000ffb9067208 */ /* 0x000fca0000000000 */
[----:B------:R-:W-:Y:S01]  /*1c230*/  FADD.FTZ R6, R3, -R6 ;  /* 0x8000000603067221 */ /* 0x000fe20000010000 */
[C---:B---3--:R-:W-:Y:S01]  /*1c240*/  FMUL.FTZ R192, R193.reuse, R185 ;  /* 0x000000b9c1c07220 */ /* 0x048fe20000410000 */
[C---:B------:R-:W-:Y:S02]  /*1c250*/  FMUL.FTZ R246, R193.reuse, R186 ;  /* 0x000000bac1f67220 */ /* 0x040fe40000410000 */
[----:B------:R-:W-:Y:S02]  /*1c260*/  FMUL.FTZ R3, R193, R6 ;  /* 0x00000006c1037220 */ /* 0x000fe40000410000 */
[----:B------:R-:W-:Y:S02]  /*1c270*/  FSEL R192, R192, RZ, P0 ;  /* 0x000000ffc0c07208 */ /* 0x000fe40000000000 */
[----:B------:R-:W-:Y:S02]  /*1c280*/  FSEL R246, R246, RZ, P1 ;  /* 0x000000fff6f67208 */ /* 0x000fe40000800000 */
[----:B------:R-:W1:Y:S01]  /*1c290*/  MUFU.EX2 R3, R3 ;  /* 0x0000000300037308 */ /* 0x000e620000000800 */
[-C--:B------:R-:W-:Y:S01]  /*1c2a0*/  FFMA.FTZ R2, R5, R193.reuse, -R192 ;  /* 0x000000c105027223 */ /* 0x080fe200000108c0 */
[----:B------:R-:W-:Y:S01]  /*1c2b0*/  FSEL R5, R186, RZ, P1 ;  /* 0x000000ffba057208 */ /* 0x000fe20000800000 */
[-CC-:B------:R-:W-:Y:S01]  /*1c2c0*/  FFMA.FTZ R184, R25, R193.reuse, -R246.reuse ;  /* 0x000000c119b87223 */ /* 0x180fe200000108f6 */
[-CC-:B------:R-:W-:Y:S01]  /*1c2d0*/  FFMA.FTZ R188, R7, R193.reuse, -R246.reuse ;  /* 0x000000c107bc7223 */ /* 0x180fe200000108f6 */
[----:B------:R-:W2:Y:S01]  /*1c2e0*/  LDSM.16.MT88.4 R24, [R217+0x10000] ;  /* 0x01000000d918783b */ /* 0x000ea20000004200 */
[-CC-:B------:R-:W-:Y:S01]  /*1c2f0*/  FFMA.FTZ R171, R15, R193.reuse, -R246.reuse ;  /* 0x000000c10fab7223 */ /* 0x180fe200000108f6 */
[----:B------:R-:W-:Y:S01]  /*1c300*/  FADD.FTZ R4, R164, -R5 ;  /* 0x80000005a4047221 */ /* 0x000fe20000010000 */
[-C--:B------:R-:W-:Y:S01]  /*1c310*/  FFMA.FTZ R165, R31, R193.reuse, -R246 ;  /* 0x000000c11fa57223 */ /* 0x080fe200000108f6 */
[-CC-:B------:R-:W-:Y:S01]  /*1c320*/  FFMA.FTZ R170, R29, R193.reuse, -R192.reuse ;  /* 0x000000c11daa7223 */ /* 0x180fe200000108c0 */
[-CC-:B------:R-:W-:Y:S01]  /*1c330*/  FFMA.FTZ R0, R9, R193.reuse, -R192.reuse ;  /* 0x000000c109007223 */ /* 0x180fe200000108c0 */
[----:B------:R-:W-:Y:S01]  /*1c340*/  FMUL.FTZ R164, R193, R4 ;  /* 0x00000004c1a47220 */ /* 0x000fe20000410000 */
[-C--:B------:R-:W-:Y:S01]  /*1c350*/  FFMA.FTZ R187, R21, R193.reuse, -R192 ;  /* 0x000000c115bb7223 */ /* 0x080fe200000108c0 */
[----:B------:R-:W-:Y:S01]  /*1c360*/  MUFU.EX2 R188, R188 ;  /* 0x000000bc00bc7308 */ /* 0x000fe20000000800 */
[----:B------:R-:W3:Y:S01]  /*1c370*/  LDSM.16.MT88.4 R8, [R220+0x10000] ;  /* 0x01000000dc08783b */ /* 0x000ee20000004200 */
[--C-:B------:R-:W-:Y:S01]  /*1c380*/  FFMA.FTZ R250, R250, R193, -R246.reuse ;  /* 0x000000c1fafa7223 */ /* 0x100fe200000108f6 */
[-C--:B-1----:R-:W-:Y:S01]  /*1c390*/  FMUL.FTZ R22, R154, R3.reuse ;  /* 0x000000039a167220 */ /* 0x082fe20000410000 */
        /* <DEDUP_REMOVED lines=16> */
[----:B------:R-:W-:Y:S01]  /*1c4a0*/  FMUL.FTZ R159, R159, R3 ;  /* 0x000000039f9f7220 */ /* 0x000fe20000410000 */
[-C--:B------:R-:W-:Y:S01]  /*1c4b0*/  FFMA.FTZ R245, R245, R193.reuse, -R246 ;  /* 0x000000c1f5f57223 */ /* 0x080fe200000108f6 */
[----:B------:R-:W-:Y:S01]  /*1c4c0*/  FFMA.FTZ R182, R182, R193, -R192 ;  /* 0x000000c1b6b67223 */ /* 0x000fe200000108c0 */
[-C--:B------:R-:W-:Y:S01]  /*1c4d0*/  FMUL.FTZ R118, R118, R3.reuse ;  /* 0x0000000376767220 */ /* 0x080fe20000410000 */
[----:B------:R-:W-:Y:S01]  /*1c4e0*/  MUFU.EX2 R184, R184 ;  /* 0x000000b800b87308 */ /* 0x000fe20000000800 */
[-C--:B-1----:R-:W-:Y:S01]  /*1c4f0*/  FMUL.FTZ R20, R152, R164.reuse ;  /* 0x000000a498147220 */ /* 0x082fe20000410000 */
[-C--:B------:R-:W-:Y:S01]  /*1c500*/  FMUL.FTZ R21, R153, R164.reuse ;  /* 0x000000a499157220 */ /* 0x080fe20000410000 */
[-C--:B------:R-:W-:Y:S01]  /*1c510*/  FMUL.FTZ R148, R148, R164.reuse ;  /* 0x000000a494947220 */ /* 0x080fe20000410000 */
[----:B------:R-:W1:Y:S01]  /*1c520*/  LDSM.16.MT88.4 R152, [R220+0x12000] ;  /* 0x01200000dc98783b */ /* 0x000e620000004200 */
[-C--:B------:R-:W-:Y:S01]  /*1c530*/  FMUL.FTZ R149, R149, R164.reuse ;  /* 0x000000a495957220 */ /* 0x080fe20000410000 */
[-C--:B------:R-:W-:Y:S01]  /*1c540*/  FMUL.FTZ R28, R144, R164.reuse ;  /* 0x000000a4901c7220 */ /* 0x080fe20000410000 */
[----:B------:R-:W-:Y:S01]  /*1c550*/  FMUL.FTZ R29, R145, R164 ;  /* 0x000000a4911d7220 */ /* 0x000fe20000410000 */
[----:B------:R-:W2:Y:S01]  /*1c560*/  MUFU.EX2 R165, R165 ;  /* 0x000000a500a57308 */ /* 0x000ea20000000800 */
[----:B----4-:R-:W-:Y:S01]  /*1c570*/  F2FP.BF16.F32.PACK_AB R4, R171, R188 ;  /* 0x000000bcab04723e */ /* 0x010fe200000010ff */
[-C--:B------:R-:W-:Y:S01]  /*1c580*/  FMUL.FTZ R140, R140, R164.reuse ;  /* 0x000000a48c8c7220 */ /* 0x080fe20000410000 */
[-C--:B------:R-:W-:Y:S01]  /*1c590*/  FMUL.FTZ R141, R141, R164.reuse ;  /* 0x000000a48d8d7220 */ /* 0x080fe20000410000 */
[----:B------:R-:W-:Y:S01]  /*1c5a0*/  LDSM.16.MT88.4 R144, [R217+0x12000] ;  /* 0x01200000d990783b */ /* 0x000fe20000004200 */
        /* <DEDUP_REMOVED lines=12> */
[----:B--2---:R-:W-:Y:S01]  /*1c670*/  F2FP.BF16.F32.PACK_AB R6, R165, R184 ;  /* 0x000000b8a506723e */ /* 0x004fe200000010ff */
[-C--:B------:R-:W-:Y:S01]  /*1c680*/  FMUL.FTZ R119, R119, R3.reuse ;  /* 0x0000000377777220 */ /* 0x080fe20000410000 */
[-C--:B------:R-:W-:Y:S01]  /*1c690*/  FMUL.FTZ R128, R128, R164.reuse ;  /* 0x000000a480807220 */ /* 0x080fe20000410000 */
[----:B------:R-:W-:Y:S01]  /*1c6a0*/  FMUL.FTZ R129, R129, R164 ;  /* 0x000000a481817220 */ /* 0x000fe20000410000 */
[-C--:B------:R-:W-:Y:S01]  /*1c6b0*/  FMUL.FTZ R130, R130, R3.reuse ;  /* 0x0000000382827220 */ /* 0x080fe20000410000 */
[----:B------:R-:W-:Y:S01]  /*1c6c0*/  FMUL.FTZ R131, R131, R3 ;  /* 0x0000000383837220 */ /* 0x000fe20000410000 */
[-CC-:B------:R-:W-:Y:S01]  /*1c6d0*/  FFMA.FTZ R174, R174, R193.reuse, -R246.reuse ;  /* 0x000000c1aeae7223 */ /* 0x180fe200000108f6 */
[----:B------:R-:W-:Y:S01]  /*1c6e0*/  MUFU.EX2 R0, R0 ;  /* 0x0000000000007308 */ /* 0x000fe20000000800 */
[----:B------:R-:W-:Y:S01]  /*1c6f0*/  LDSM.16.MT88.4 R160, [R218+0x10800] ;  /* 0x01080000daa0783b */ /* 0x000fe20000004200 */
[-CC-:B------:R-:W-:Y:S01]  /*1c700*/  FFMA.FTZ R172, R172, R193.reuse, -R246.reuse ;  /* 0x000000c1acac7223 */ /* 0x180fe200000108f6 */
[-C--:B------:R-:W-:Y:S01]  /*1c710*/  FFMA.FTZ R177, R177, R193.reuse, -R246 ;  /* 0x000000c1b1b17223 */ /* 0x080fe200000108f6 */
[-CC-:B------:R-:W-:Y:S01]  /*1c720*/  FFMA.FTZ R181, R181, R193.reuse, -R192.reuse ;  /* 0x000000c1b5b57223 */ /* 0x180fe200000108c0 */
[-CC-:B------:R-:W-:Y:S01]  /*1c730*/  FFMA.FTZ R173, R173, R193.reuse, -R192.reuse ;  /* 0x000000c1adad7223 */ /* 0x180fe200000108c0 */
[-C--:B------:R-:W-:Y:S01]  /*1c740*/  FFMA.FTZ R175, R175, R193.reuse, -R192 ;  /* 0x000000c1afaf7223 */ /* 0x080fe200000108c0 */
[-C--:B------:R-:W-:Y:S01]  /*1c750*/  FFMA.FTZ R180, R180, R193.reuse, -R246 ;  /* 0x000000c1b4b47223 */ /* 0x080fe200000108f6 */
[----:B------:R-:W2:Y:S01]  /*1c760*/  MUFU.EX2 R187, R187 ;  /* 0x000000bb00bb7308 */ /* 0x000ea20000000800 */
[----:B----4-:R-:W-:Y:S01]  /*1c770*/  F2FP.BF16.F32.PACK_AB R5, R2, R170 ;  /* 0x000000aa0205723e */ /* 0x010fe200000010ff */
[-C--:B------:R-:W-:Y:S01]  /*1c780*/  FFMA.FTZ R183, R183, R193.reuse, -R192 ;  /* 0x000000c1b7b77223 */ /* 0x080fe200000108c0 */
[-CC-:B------:R-:W-:Y:S01]  /*1c790*/  FFMA.FTZ R197, R197, R193.reuse, -R246.reuse ;  /* 0x000000c1c5c57223 */ /* 0x180fe200000108f6 */
[-C--:B------:R-:W-:Y:S01]  /*1c7a0*/  FFMA.FTZ R198, R198, R193.reuse, -R246 ;  /* 0x000000c1c6c67223 */ /* 0x080fe200000108f6 */
[-CC-:B------:R-:W-:Y:S01]  /*1c7b0*/  FFMA.FTZ R195, R195, R193.reuse, -R192.reuse ;  /* 0x000000c1c3c37223 */ /* 0x180fe200000108c0 */
[-CC-:B------:R-:W-:Y:S01]  /*1c7c0*/  FFMA.FTZ R190, R190, R193.reuse, -R192.reuse ;  /* 0x000000c1bebe7223 */ /* 0x180fe200000108c0 */
[----:B------:R-:W-:Y:S01]  /*1c7d0*/  FFMA.FTZ R189, R189, R193, -R192 ;  /* 0x000000c1bdbd7223 */ /* 0x000fe200000108c0 */
[----:B------:R-:W-:Y:S08]  /*1c7e0*/  MUFU.EX2 R250, R250 ;  /* 0x000000fa00fa7308 */ /* 0x000ff00000000800 */
[----:B------:R-:W-:Y:S01]  /*1c7f0*/  MUFU.EX2 R245, R245 ;  /* 0x000000f500f57308 */ /* 0x000fe20000000800 */
[----:B--2---:R-:W-:-:S07]  /*1c800*/  F2FP.BF16.F32.PACK_AB R7, R187, R0 ;  /* 0x00000000bb07723e */ /* 0x004fce00000010ff */
[C---:B------:R-:W-:Y:S01]  /*1c810*/  HMMA.16816.F32.BF16 R20, R4.reuse, R16, R20 ;  /* 0x000000100414723c */ /* 0x040fe20000041814 */
[----:B------:R-:W-:Y:S05]  /*1c820*/  MUFU.EX2 R178, R182 ;  /* 0x000000b600b27308 */ /* 0x000fea0000000800 */
[C---:B------:R-:W-:Y:S01]  /*1c830*/  HMMA.16816.F32.BF16 R16, R4.reuse, R18, R148 ;  /* 0x000000120410723c */ /* 0x040fe20000041894 */
[----:B------:R-:W2:Y:S02]  /*1c840*/  LDSM.16.MT88.4 R148, [R218+0x12000] ;  /* 0x01200000da94783b */ /* 0x000ea40000004200 */
[----:B------:R-:W-:Y:S03]  /*1c850*/  MUFU.EX2 R197, R197 ;  /* 0x000000c500c57308 */ /* 0x000fe60000000800 */
[C---:B------:R-:W-:Y:S05]  /*1c860*/  HMMA.16816.F32.BF16 R28, R4.reuse, R24, R28 ;  /* 0x00000018041c723c */ /* 0x040fea000004181c */
[----:B------:R-:W-:Y:S01]  /*1c870*/  MUFU.EX2 R198, R198 ;  /* 0x000000c600c67308 */ /* 0x000fe20000000800 */
[C---:B------:R-:W-:Y:S06]  /*1c880*/  HMMA.16816.F32.BF16 R24, R4.reuse, R26, R140 ;  /* 0x0000001a0418723c */ /* 0x040fec000004188c */
[C---:B---3--:R-:W-:Y:S01]  /*1c890*/  HMMA.16816.F32.BF16 R12, R4.reuse, R8, R12 ;  /* 0x00000008040c723c */ /* 0x048fe2000004180c */
        /* <DEDUP_REMOVED lines=9> */
[----:B------:R-:W-:Y:S01]  /*1c930*/  LDSM.16.MT88.4 R156, [R217+0x10800] ;  /* 0x01080000d99c783b */ /* 0x000fe20000004200 */
[----:B------:R-:W-:Y:S04]  /*1c940*/  MUFU.EX2 R195, R195 ;  /* 0x000000c300c37308 */ /* 0x000fe80000000800 */
[C---:B------:R-:W-:Y:S01]  /*1c950*/  HMMA.16816.F32.BF16 R132, R4.reuse, R32, R140 ;  /* 0x000000200484723c */ /* 0x040fe2000004188c */
[----:B------:R-:W3:Y:S03]  /*1c960*/  LDSM.16.MT88.4 R140, [R216+0x12000] ;  /* 0x01200000d88c783b */ /* 0x000ee60000004200 */
[----:B------:R-:W-:Y:S02]  /*1c970*/  MUFU.EX2 R190, R190 ;  /* 0x000000be00be7308 */ /* 0x000fe40000000800 */
[----:B------:R-:W-:Y:S06]  /*1c980*/  HMMA.16816.F32.BF16 R32, R4, R34, R136 ;  /* 0x000000220420723c */ /* 0x000fec0000041888 */
[----:B------:R-:W-:Y:S01]  /*1c990*/  MUFU.EX2 R189, R189 ;  /* 0x000000bd00bd7308 */ /* 0x000fe20000000800 */
        /* <DEDUP_REMOVED lines=8> */
[C---:B-1----:R-:W-:Y:S06]  /*1ca20*/  HMMA.16816.F32.BF16 R40, R4.reuse, R152, R136 ;  /* 0x000000980428723c */ /* 0x042fec0000041888 */
[C---:B------:R-:W-:Y:S01]  /*1ca30*/  HMMA.16816.F32.BF16 R36, R4.reuse, R154, R36 ;  /* 0x0000009a0424723c */ /* 0x040fe20000041824 */
        /* <DEDUP_REMOVED lines=9> */
[----:B------:R-:W-:Y:S01]  /*1cad0*/  FFMA.FTZ R248, R199, R193, -R246 ;  /* 0x000000c1c7f87223 */ /* 0x000fe200000108f6 */
[C---:B--2---:R-:W-:Y:S01]  /*1cae0*/  HMMA.16816.F32.BF16 R48, R4.reuse, R148, R136 ;  /* 0x000000940430723c */ /* 0x044fe20000041888 */
[----:B------:R-:W1:Y:S01]  /*1caf0*/  LDSM.16.MT88.4 R136, [R220+0x14000] ;  /* 0x01400000dc88783b */ /* 0x000e620000004200 */
[----:B------:R2:W-:Y:S04]  /*1cb00*/  MUFU.EX2 R199, R152 ;  /* 0x0000009800c77308 */ /* 0x0005e80000000800 */
[----:B------:R-:W-:Y:S01]  /*1cb10*/  HMMA.16816.F32.BF16 R44, R4, R150, R44 ;  /* 0x00000096042c723c */ /* 0x000fe2000004182c */
[-C--:B------:R-:W-:Y:S01]  /*1cb20*/  FMUL.FTZ R148, R52, R164.reuse ;  /* 0x000000a434947220 */ /* 0x080fe20000410000 */
[-C--:B------:R-:W-:Y:S01]  /*1cb30*/  FMUL.FTZ R149, R53, R164.reuse ;  /* 0x000000a435957220 */ /* 0x080fe20000410000 */
[-C--:B------:R-:W-:Y:S01]  /*1cb40*/  FMUL.FTZ R52, R56, R164.reuse ;  /* 0x000000a438347220 */ /* 0x080fe20000410000 */
[----:B------:R-:W-:Y:S01]  /*1cb50*/  FMUL.FTZ R53, R57, R164 ;  /* 0x000000a439357220 */ /* 0x000fe20000410000 */
[----:B------:R-:W4:Y:S02]  /*1cb60*/  MUFU.EX2 R248, R248 ;  /* 0x000000f800f87308 */ /* 0x000f240000000800 */
[-C--:B------:R-:W-:Y:S01]  /*1cb70*/  FMUL.FTZ R150, R54, R3.reuse ;  /* 0x0000000336967220 */ /* 0x080fe20000410000 */
[-C--:B------:R-:W-:Y:S01]  /*1cb80*/  FMUL.FTZ R151, R55, R3.reuse ;  /* 0x0000000337977220 */ /* 0x080fe20000410000 */
[-C--:B------:R-:W-:Y:S01]  /*1cb90*/  FMUL.FTZ R54, R58, R3.reuse ;  /* 0x000000033a367220 */ /* 0x080fe20000410000 */
[----:B------:R-:W-:Y:S01]  /*1cba0*/  FMUL.FTZ R55, R59, R3 ;  /* 0x000000033b377220 */ /* 0x000fe20000410000 */
[-CC-:B--2---:R-:W-:Y:S01]  /*1cbb0*/  FFMA.FTZ R152, R252, R193.reuse, -R192.reuse ;  /* 0x000000c1fc987223 */ /* 0x184fe200000108c0 */
[----:B------:R-:W-:-:S03]  /*1cbc0*/  FFMA.FTZ R252, R251, R193, -R192 ;  /* 0x000000c1fbfc7223 */ /* 0x000fc600000108c0 */
[C---:B------:R-:W-:Y:S01]  /*1cbd0*/  HMMA.16816.F32.BF16 R56, R4.reuse, R144, R148 ;  /* 0x000000900438723c */ /* 0x040fe20000041894 */
[----:B------:R2:W-:Y:S05]  /*1cbe0*/  MUFU.EX2 R251, R152 ;  /* 0x0000009800fb7308 */ /* 0x0005ea0000000800 */
[C---:B------:R-:W-:Y:S01]  /*1cbf0*/  HMMA.16816.F32.BF16 R52, R4.reuse, R146, R52 ;  /* 0x000000920434723c */ /* 0x040fe20000041834 */
[-C--:B------:R-:W-:Y:S01]  /*1cc00*/  FMUL.FTZ R148, R60, R164.reuse ;  /* 0x000000a43c947220 */ /* 0x080fe20000410000 */
[-C--:B------:R-:W-:Y:S01]  /*1cc10*/  FMUL.FTZ R149, R61, R164.reuse ;  /* 0x000000a43d957220 */ /* 0x080fe20000410000 */
[-C--:B------:R-:W-:Y:S01]  /*1cc20*/  FMUL.FTZ R150, R62, R3.reuse ;  /* 0x000000033e967220 */ /* 0x080fe20000410000 */
[-C--:B------:R-:W-:Y:S01]  /*1cc30*/  FMUL.FTZ R151, R63, R3.reuse ;  /* 0x000000033f977220 */ /* 0x080fe20000410000 */
[----:B------:R-:W4:Y:S01]  /*1cc40*/  LDSM.16.MT88.4 R144, [R218+0x14000] ;  /* 0x01400000da90783b */ /* 0x000f220000004200 */
[-C--:B------:R-:W-:Y:S01]  /*1cc50*/  FMUL.FTZ R60, R64, R164.reuse ;  /* 0x000000a4403c7220 */ /* 0x080fe20000410000 */
[-C--:B------:R-:W-:Y:S01]  /*1cc60*/  FMUL.FTZ R61, R65, R164.reuse ;  /* 0x000000a4413d7220 */ /* 0x080fe20000410000 */
[-C--:B------:R-:W-:Y:S01]  /*1cc70*/  FMUL.FTZ R62, R66, R3.reuse ;  /* 0x00000003423e7220 */ /* 0x080fe20000410000 */
[-C--:B------:R-:W-:Y:S01]  /*1cc80*/  FMUL.FTZ R63, R67, R3.reuse ;  /* 0x00000003433f7220 */ /* 0x080fe20000410000 */
[----:B------:R-:W4:Y:S01]  /*1cc90*/  MUFU.EX2 R252, R252 ;  /* 0x000000fc00fc7308 */ /* 0x000f220000000800 */
[C---:B---3--:R-:W-:Y:S01]  /*1cca0*/  HMMA.16816.F32.BF16 R64, R4.reuse, R140, R148 ;  /* 0x0000008c0440723c */ /* 0x048fe20000041894 */
[----:B--2---:R-:W-:Y:S05]  /*1ccb0*/  LDSM.16.MT88.4 R152, [R216+0x10800] ;  /* 0x01080000d898783b */ /* 0x004fea0000004200 */
        /* <DEDUP_REMOVED lines=20> */
[----:B------:R-:W1:Y:S02]  /*1ce00*/  LDSM.16.MT88.4 R136, [R216+0x14000] ;  /* 0x01400000d888783b */ /* 0x000e640000004200 */
[C---:B----4-:R-:W-:Y:S06]  /*1ce10*/  HMMA.16816.F32.BF16 R80, R4.reuse, R144, R148 ;  /* 0x000000900450723c */ /* 0x050fec0000041894 */
[C---:B------:R-:W-:Y:S01]  /*1ce20*/  HMMA.16816.F32.BF16 R76, R4.reuse, R146, R76 ;  /* 0x00000092044c723c */ /* 0x040fe2000004184c */
[-C--:B------:R-:W-:Y:S01]  /*1ce30*/  FMUL.FTZ R148, R88, R164.reuse ;  /* 0x000000a458947220 */ /* 0x080fe20000410000 */
[-C--:B------:R-:W-:Y:S01]  /*1ce40*/  FMUL.FTZ R149, R89, R164.reuse ;  /* 0x000000a459957220 */ /* 0x080fe20000410000 */
[-C--:B------:R-:W-:Y:S01]  /*1ce50*/  FMUL.FTZ R150, R90, R3.reuse ;  /* 0x000000035a967220 */ /* 0x080fe20000410000 */
[-C--:B------:R-:W-:Y:S01]  /*1ce60*/  FMUL.FTZ R151, R91, R3.reuse ;  /* 0x000000035b977220 */ /* 0x080fe20000410000 */
[----:B------:R-:W3:Y:S01]  /*1ce70*/  LDSM.16.MT88.4 R144, [R220+0x16000] ;  /* 0x01600000dc90783b */ /* 0x000ee20000004200 */
[-C--:B------:R-:W-:Y:S01]  /*1ce80*/  FMUL.FTZ R88, R92, R164.reuse ;  /* 0x000000a45c587220 */ /* 0x080fe20000410000 */
[-C--:B------:R-:W-:Y:S01]  /*1ce90*/  FMUL.FTZ R89, R93, R164.reuse ;  /* 0x000000a45d597220 */ /* 0x080fe20000410000 */
[-C--:B------:R-:W-:Y:S01]  /*1cea0*/  FMUL.FTZ R90, R94, R3.reuse ;  /* 0x000000035e5a7220 */ /* 0x080fe20000410000 */
[-C--:B------:R-:W-:Y:S01]  /*1ceb0*/  FMUL.FTZ R91, R95, R3.reuse ;  /* 0x000000035f5b7220 */ /* 0x080fe20000410000 */
[C---:B--2---:R-:W-:Y:S06]  /*1cec0*/  HMMA.16816.F32.BF16 R84, R4.reuse, R140, R84 ;  /* 0x0000008c0454723c */ /* 0x044fec0000041854 */
[C---:B------:R-:W-:Y:S01]  /*1ced0*/  HMMA.16816.F32.BF16 R92, R4.reuse, R142, R148 ;  /* 0x0000008e045c723c */ /* 0x040fe20000041894 */
[----:B------:R-:W2:Y:S06]  /*1cee0*/  LDSM.16.MT88.4 R140, [R218+0x16000] ;  /* 0x01600000da8c783b */ /* 0x000eac0000004200 */
        /* <DEDUP_REMOVED lines=8> */
[C---:B-1----:R-:W-:Y:S06]  /*1cf70*/  HMMA.16816.F32.BF16 R88, R4.reuse, R136, R88 ;  /* 0x000000880458723c */ /* 0x042fec0000041858 */
[C---:B------:R-:W-:Y:S01]  /*1cf80*/  HMMA.16816.F32.BF16 R100, R4.reuse, R138, R148 ;  /* 0x0000008a0464723c */ /* 0x040fe20000041894 */
[----:B------:R-:W1:Y:S06]  /*1cf90*/  LDSM.16.MT88.4 R136, [R217+0x16000] ;  /* 0x01600000d988783b */ /* 0x000e6c0000004200 */
[-C--:B------:R-:W-:Y:S01]  /*1cfa0*/  FMUL.FTZ R148, R108, R164.reuse ;  /* 0x000000a46c947220 */ /* 0x080fe20000410000 */
[-C--:B------:R-:W-:Y:S01]  /*1cfb0*/  FMUL.FTZ R149, R109, R164.reuse ;  /* 0x000000a46d957220 */ /* 0x080fe20000410000 */
[-C--:B------:R-:W-:Y:S01]  /*1cfc0*/  FMUL.FTZ R150, R110, R3.reuse ;  /* 0x000000036e967220 */ /* 0x080fe20000410000 */
[-C--:B------:R-:W-:Y:S01]  /*1cfd0*/  FMUL.FTZ R151, R111, R3.reuse ;  /* 0x000000036f977220 */ /* 0x080fe20000410000 */
[----:B---3--:R-:W-:Y:S01]  /*1cfe0*/  HMMA.16816.F32.BF16 R96, R4, R144, R96 ;  /* 0x000000900460723c */ /* 0x008fe20000041860 */
[-C--:B------:R-:W-:Y:S01]  /*1cff0*/  FMUL.FTZ R108, R112, R164.reuse ;  /* 0x000000a4706c7220 */ /* 0x080fe20000410000 */
[----:B------:R-:W-:Y:S01]  /*1d000*/  FMUL.FTZ R109, R113, R164 ;  /* 0x000000a4716d7220 */ /* 0x000fe20000410000 */
[-C--:B------:R-:W-:Y:S01]  /*1d010*/  FMUL.FTZ R110, R114, R3.reuse ;  /* 0x00000003726e7220 */ /* 0x080fe20000410000 */
[----:B------:R-:W-:-:S02]  /*1d020*/  FMUL.FTZ R111, R115, R3 ;  /* 0x00000003736f7220 */ /* 0x000fc40000410000 */
[C---:B------:R-:W-:Y:S01]  /*1d030*/  HMMA.16816.F32.BF16 R104, R4.reuse, R146, R104 ;  /* 0x000000920468723c */ /* 0x040fe20000041868 */
[----:B------:R-:W3:Y:S05]  /*1d040*/  LDSM.16.MT88.4 R144, [R216+0x16000] ;  /* 0x01600000d890783b */ /* 0x000eea0000004200 */
[C---:B--2---:R-:W-:Y:S06]  /*1d050*/  HMMA.16816.F32.BF16 R112, R4.reuse, R140, R148 ;  /* 0x0000008c0470723c */ /* 0x044fec0000041894 */
[C---:B------:R-:W-:Y:S01]  /*1d060*/  HMMA.16816.F32.BF16 R108, R4.reuse, R142, R108 ;  /* 0x0000008e046c723c */ /* 0x040fe2000004186c */
[----:B------:R-:W2:Y:S01]  /*1d070*/  LDSM.16.MT88.4 R140, [R220+0x10800] ;  /* 0x01080000dc8c783b */ /* 0x000ea20000004200 */
[----:B------:R-:W-:Y:S01]  /*1d080*/  FFMA.FTZ R150, R176, R193, -R192 ;  /* 0x000000c1b0967223 */ /* 0x000fe200000108c0 */
[-C--:B------:R-:W-:Y:S01]  /*1d090*/  FMUL.FTZ R149, R121, R164.reuse ;  /* 0x000000a479957220 */ /* 0x080fe20000410000 */
[-C--:B------:R-:W-:Y:S01]  /*1d0a0*/  FMUL.FTZ R151, R123, R3.reuse ;  /* 0x000000037b977220 */ /* 0x080fe20000410000 */
[----:B------:R-:W-:Y:S01]  /*1d0b0*/  FMUL.FTZ R121, R125, R164 ;  /* 0x000000a47d797220 */ /* 0x000fe20000410000 */
[----:B------:R-:W4:Y:S01]  /*1d0c0*/  MUFU.EX2 R148, R150 ;  /* 0x0000009600947308 */ /* 0x000f220000000800 */
[----:B------:R-:W-:Y:S01]  /*1d0d0*/  FMUL.FTZ R123, R127, R3 ;  /* 0x000000037f7b7220 */ /* 0x000fe20000410000 */
[----:B-1----:R-:W-:Y:S06]  /*1d0e0*/  HMMA.16816.F32.BF16 R116, R4, R136, R116 ;  /* 0x000000880474723c */ /* 0x002fec0000041874 */
[----:B------:R1:W-:Y:S01]  /*1d0f0*/  MUFU.EX2 R176, R180 ;  /* 0x000000b400b07308 */ /* 0x0003e20000000800 */
[----:B------:R-:W-:-:S02]  /*1d100*/  F2FP.BF16.F32.PACK_AB R136, R248, R199 ;  /* 0x000000c7f888723e */ /* 0x000fc400000010ff */
[----:B------:R-:W-:Y:S02]  /*1d110*/  F2FP.BF16.F32.PACK_AB R137, R252, R251 ;  /* 0x000000fbfc89723e */ /* 0x000fe400000010ff */
[----:B----4-:R-:W-:Y:S01]  /*1d120*/  MOV R182, R148 ;  /* 0x0000009400b67202 */ /* 0x010fe20000000f00 */
[-C--:B------:R-:W-:Y:S01]  /*1d130*/  FMUL.FTZ R148, R120, R164.reuse ;  /* 0x000000a478947220 */ /* 0x080fe20000410000 */
[-C--:B------:R-:W-:Y:S01]  /*1d140*/  FMUL.FTZ R150, R122, R3.reuse ;  /* 0x000000037a967220 */ /* 0x080fe20000410000 */
[-C--:B------:R-:W-:Y:S01]  /*1d150*/  FMUL.FTZ R120, R124, R164.reuse ;  /* 0x000000a47c787220 */ /* 0x080fe20000410000 */
[-C--:B------:R-:W-:Y:S01]  /*1d160*/  FMUL.FTZ R122, R126, R3.reuse ;  /* 0x000000037e7a7220 */ /* 0x080fe20000410000 */
[----:B------:R-:W-:Y:S01]  /*1d170*/  FFMA.FTZ R164, R249, R164, R188 ;  /* 0x000000a4f9a47223 */ /* 0x000fe200000100bc */
[----:B------:R-:W-:Y:S01]  /*1d180*/  FFMA.FTZ R3, R247, R3, R170 ;  /* 0x00000003f7037223 */ /* 0x000fe200000100aa */
[----:B-1----:R-:W-:Y:S02]  /*1d190*/  MOV R180, R178 ;  /* 0x000000b200b47202 */ /* 0x002fe40000000f00 */
[----:B------:R-:W-:Y:S01]  /*1d1a0*/  HMMA.16816.F32.BF16 R124, R4, R138, R148 ;  /* 0x0000008a047c723c */ /* 0x000fe20000041894 */
[----:B------:R-:W1:Y:S01]  /*1d1b0*/  LDSM.16.MT88.4 R148, [R220+0x12800] ;  /* 0x01280000dc94783b */ /* 0x000e620000004200 */
[----:B------:R-:W-:Y:S01]  /*1d1c0*/  FADD.FTZ R171, R171, R164 ;  /* 0x000000a4abab7221 */ /* 0x000fe20000010000 */
[----:B------:R-:W-:Y:S01]  /*1d1d0*/  FADD.FTZ R3, R2, R3 ;  /* 0x0000000302037221 */ /* 0x000fe20000010000 */
[----:B------:R-:W-:-:S02]  /*1d1e0*/  MOV R164, R186 ;  /* 0x000000ba00a47202 */ /* 0x000fc40000000f00 */
[C---:B---3--:R-:W-:Y:S01]  /*1d1f0*/  HMMA.16816.F32.BF16 R120, R4.reuse, R144, R120 ;  /* 0x000000900478723c */ /* 0x048fe20000041878 */
[----:B------:R-:W-:Y:S01]  /*1d200*/  F2FP.BF16.F32.PACK_AB R138, R245, R250 ;  /* 0x000000faf58a723e */ /* 0x000fe200000010ff */
[----:B------:R-:W-:Y:S01]  /*1d210*/  FADD.FTZ R184, R184, R171 ;  /* 0x000000abb8b87221 */ /* 0x000fe20000010000 */
[----:B------:R-:W-:Y:S01]  /*1d220*/  F2FP.BF16.F32.PACK_AB R139, R178, R182 ;  /* 0x000000b6b28b723e */ /* 0x000fe200000010ff */
[----:B------:R-:W-:Y:S02]  /*1d230*/  FADD.FTZ R0, R0, R3 ;  /* 0x0000000300007221 */ /* 0x000fe40000010000 */
[----:B------:R-:W-:Y:S01]  /*1d240*/  HMMA.16816.F32.BF16 R4, R4, R146, R128 ;  /* 0x000000920404723c */ /* 0x000fe20000041880 */
[----:B------:R-:W3:Y:S01]  /*1d250*/  LDSM.16.MT88.4 R144, [R218+0x12800] ;  /* 0x01280000da90783b */ /* 0x000ee20000004200 */
[----:B------:R-:W-:Y:S01]  /*1d260*/  FADD.FTZ R184, R165, R184 ;  /* 0x000000b8a5b87221 */ /* 0x000fe20000010000 */
[----:B------:R-:W-:Y:S02]  /*1d270*/  FADD.FTZ R0, R187, R0 ;  /* 0x00000000bb007221 */ /* 0x000fe40000010000 */
[----:B------:R-:W-:Y:S01]  /*1d280*/  LDSM.16.MT88.4 R128, [R216+0x12800] ;  /* 0x01280000d880783b */ /* 0x000fe20000004200 */
[----:B--2---:R-:W-:Y:S01]  /*1d290*/  HMMA.16816.F32.BF16 R12, R136, R140, R12 ;  /* 0x0000008c880c723c */ /* 0x004fe2000004180c */
[----:B------:R-:W-:Y:S01]  /*1d2a0*/  FADD.FTZ R3, R199, R184 ;  /* 0x000000b8c7037221 */ /* 0x000fe20000010000 */
[----:B------:R-:W-:-:S03]  /*1d2b0*/  FADD.FTZ R251, R251, R0 ;  /* 0x00000000fbfb7221 */ /* 0x000fc60000010000 */
[----:B------:R-:W-:Y:S01]  /*1d2c0*/  FADD.FTZ R3, R248, R3 ;  /* 0x00000003f8037221 */ /* 0x000fe20000010000 */
[C---:B------:R-:W-:Y:S01]  /*1d2d0*/  HMMA.16816.F32.BF16 R8, R136.reuse, R142, R8 ;  /* 0x0000008e8808723c */ /* 0x040fe20000041808 */
[----:B------:R-:W2:Y:S01]  /*1d2e0*/  LDSM.16.MT88.4 R140, [R217+0x12800] ;  /* 0x01280000d98c783b */ /* 0x000ea20000004200 */
[----:B------:R-:W-:Y:S01]  /*1d2f0*/  FADD.FTZ R252, R252, R251 ;  /* 0x000000fbfcfc7221 */ /* 0x000fe20000010000 */
[----:B------:R-:W-:Y:S01]  /*1d300*/  FADD.FTZ R250, R250, R3 ;  /* 0x00000003fafa7221 */ /* 0x000fe20000010000 */
[----:B------:R-:W-:Y:S02]  /*1d310*/  MOV R3, R185 ;  /* 0x000000b900037202 */ /* 0x000fe40000000f00 */
[----:B------:R-:W-:Y:S01]  /*1d320*/  HMMA.16816.F32.BF16 R132, R136, R152, R132 ;  /* 0x000000988884723c */ /* 0x000fe20000041884 */
[----:B------:R-:W-:-:S05]  /*1d330*/  FADD.FTZ R245, R245, R250 ;  /* 0x000000faf5f57221 */ /* 0x000fca0000010000 */
        /* <DEDUP_REMOVED lines=16> */
[----:B------:R-:W-:Y:S05]  /*1d440*/  LDSM.16.MT88.4 R148, [R218+0x16800] ;  /* 0x01680000da94783b */ /* 0x000fea0000004200 */
[C---:B---3--:R-:W-:Y:S06]  /*1d450*/  HMMA.16816.F32.BF16 R84, R136.reuse, R144, R84 ;  /* 0x000000908854723c */ /* 0x048fec0000041854 */
[C---:B------:R-:W-:Y:S01]  /*1d460*/  HMMA.16816.F32.BF16 R92, R136.reuse, R146, R92 ;  /* 0x00000092885c723c */ /* 0x040fe2000004185c */
[----:B------:R-:W1:Y:S05]  /*1d470*/  LDSM.16.MT88.4 R144, [R217+0x16800] ;  /* 0x01680000d990783b */ /* 0x000e6a0000004200 */
[C---:B--2---:R-:W-:Y:S06]  /*1d480*/  HMMA.16816.F32.BF16 R88, R136.reuse, R140, R88 ;  /* 0x0000008c8858723c */ /* 0x044fec0000041858 */
[C---:B------:R-:W-:Y:S01]  /*1d490*/  HMMA.16816.F32.BF16 R100, R136.reuse, R142, R100 ;  /* 0x0000008e8864723c */ /* 0x040fe20000041864 */
[----:B------:R-:W2:Y:S05]  /*1d4a0*/  LDSM.16.MT88.4 R140, [R216+0x16800] ;  /* 0x01680000d88c783b */ /* 0x000eaa0000004200 */
[C---:B------:R-:W-:Y:S01]  /*1d4b0*/  HMMA.16816.F32.BF16 R72, R136.reuse, R152, R72 ;  /* 0x000000988848723c */ /* 0x040fe20000041848 */
[----:B------:R-:W-:Y:S05]  /*1d4c0*/  MUFU.EX2 R152, R174 ;  /* 0x000000ae00987308 */ /* 0x000fea0000000800 */
[C---:B------:R-:W-:Y:S03]  /*1d4d0*/  HMMA.16816.F32.BF16 R28, R136.reuse, R156, R28 ;  /* 0x0000009c881c723c */ /* 0x040fe6000004181c */
[----:B------:R-:W-:Y:S03]  /*1d4e0*/  MUFU.EX2 R153, R172 ;  /* 0x000000ac00997308 */ /* 0x000fe60000000800 */
[C---:B------:R-:W-:Y:S01]  /*1d4f0*/  HMMA.16816.F32.BF16 R24, R136.reuse, R158, R24 ;  /* 0x0000009e8818723c */ /* 0x040fe20000041818 */
[----:B------:R-:W3:Y:S05]  /*1d500*/  LDSM.16.MT88.4 R156, [R220+0x11000] ;  /* 0x01100000dc9c783b */ /* 0x000eea0000004200 */
[C---:B------:R-:W-:Y:S01]  /*1d510*/  HMMA.16816.F32.BF16 R68, R136.reuse, R154, R68 ;  /* 0x0000009a8844723c */ /* 0x040fe20000041844 */
[----:B------:R-:W2:Y:S05]  /*1d520*/  MUFU.EX2 R154, R177 ;  /* 0x000000b1009a7308 */ /* 0x000eaa0000000800 */
[C---:B----4-:R-:W-:Y:S03]  /*1d530*/  HMMA.16816.F32.BF16 R96, R136.reuse, R128, R96 ;  /* 0x000000808860723c */ /* 0x050fe60000041860 */
[----:B------:R4:W-:Y:S03]  /*1d540*/  MUFU.EX2 R155, R181 ;  /* 0x000000b5009b7308 */ /* 0x0009e60000000800 */
[C---:B-1----:R-:W-:Y:S05]  /*1d550*/  HMMA.16816.F32.BF16 R116, R136.reuse, R144, R116 ;  /* 0x000000908874723c */ /* 0x042fea0000041874 */
[----:B------:R-:W1:Y:S01]  /*1d560*/  MUFU.EX2 R129, R173 ;  /* 0x000000ad00817308 */ /* 0x000e620000000800 */
[----:B------:R-:W-:Y:S01]  /*1d570*/  HMMA.16816.F32.BF16 R124, R136, R146, R124 ;  /* 0x00000092887c723c */ /* 0x000fe2000004187c */
[----:B--2---:R-:W-:-:S05]  /*1d580*/  MOV R144, R154 ;  /* 0x0000009a00907202 */ /* 0x004fca0000000f00 */
[C---:B------:R-:W-:Y:S01]  /*1d590*/  HMMA.16816.F32.BF16 R104, R136.reuse, R130, R104 ;  /* 0x000000828868723c */ /* 0x040fe20000041868 */
[----:B------:R-:W2:Y:S01]  /*1d5a0*/  MUFU.EX2 R128, R175 ;  /* 0x000000af00807308 */ /* 0x000ea20000000800 */
[----:B----4-:R-:W-:Y:S02]  /*1d5b0*/  MOV R181, R152 ;  /* 0x0000009800b57202 */ /* 0x010fe40000000f00 */
[----:B------:R-:W-:Y:S02]  /*1d5c0*/  MOV R146, R153 ;  /* 0x0000009900927202 */ /* 0x000fe40000000f00 */
[----:B------:R-:W-:Y:S02]  /*1d5d0*/  HMMA.16816.F32.BF16 R112, R136, R148, R112 ;  /* 0x000000948870723c */ /* 0x000fe40000041870 */
[----:B------:R-:W-:Y:S01]  /*1d5e0*/  F2FP.BF16.F32.PACK_AB R130, R144, R146 ;  /* 0x000000929082723e */ /* 0x000fe200000010ff */
[----:B------:R4:W3:Y:S01]  /*1d5f0*/  MUFU.EX2 R152, R183 ;  /* 0x000000b700987308 */ /* 0x0008e20000000800 */
[----:B-1----:R-:W-:-:S02]  /*1d600*/  MOV R145, R129 ;  /* 0x0000008100917202 */ /* 0x002fc40000000f00 */
[----:B------:R-:W-:Y:S01]  /*1d610*/  HMMA.16816.F32.BF16 R108, R136, R150, R108 ;  /* 0x00000096886c723c */ /* 0x000fe2000004186c */
[----:B------:R-:W1:Y:S01]  /*1d620*/  LDSM.16.MT88.4 R148, [R218+0x11000] ;  /* 0x01100000da94783b */ /* 0x000e620000004200 */
[----:B--2---:R-:W-:-:S04]  /*1d630*/  MOV R147, R128 ;  /* 0x0000008000937202 */ /* 0x004fc80000000f00 */
[----:B------:R-:W-:Y:S01]  /*1d640*/  HMMA.16816.F32.BF16 R120, R136, R140, R120 ;  /* 0x0000008c8878723c */ /* 0x000fe20000041878 */
[----:B------:R-:W-:Y:S01]  /*1d650*/  F2FP.BF16.F32.PACK_AB R128, R181, R176 ;  /* 0x000000b0b580723e */ /* 0x000fe200000010ff */
[----:B------:R-:W-:Y:S01]  /*1d660*/  LDSM.16.MT88.4 R172, [R220+0x13000] ;  /* 0x01300000dcac783b */ /* 0x000fe20000004200 */
[----:B------:R-:W-:-:S03]  /*1d670*/  F2FP.BF16.F32.PACK_AB R131, R147, R145 ;  /* 0x000000919383723e */ /* 0x000fc600000010ff */
[C---:B------:R-:W-:Y:S01]  /*1d680*/  HMMA.16816.F32.BF16 R4, R136.reuse, R142, R4 ;  /* 0x0000008e8804723c */ /* 0x040fe20000041804 */
[----:B----4-:R-:W-:Y:S01]  /*1d690*/  MOV R183, R155 ;  /* 0x0000009b00b77202 */ /* 0x010fe20000000f00 */
[----:B------:R-:W2:Y:S03]  /*1d6a0*/  LDSM.16.MT88.4 R140, [R217+0x11000] ;  /* 0x01100000d98c783b */ /* 0x000ea60000004200 */
[----:B---3--:R-:W-:Y:S01]  /*1d6b0*/  F2FP.BF16.F32.PACK_AB R129, R152, R183 ;  /* 0x000000b79881723e */ /* 0x008fe200000010ff */
[C---:B------:R-:W-:Y:S06]  /*1d6c0*/  HMMA.16816.F32.BF16 R20, R136.reuse, R160, R20 ;  /* 0x000000a08814723c */ /* 0x040fec0000041814 */
[----:B------:R-:W-:Y:S06]  /*1d6d0*/  HMMA.16816.F32.BF16 R16, R136, R162, R16 ;  /* 0x000000a28810723c */ /* 0x000fec0000041810 */
[----:B------:R-:W-:Y:S01]  /*1d6e0*/  HMMA.16816.F32.BF16 R160, R128, R156, R12 ;  /* 0x0000009c80a0723c */ /* 0x000fe2000004180c */
[----:B------:R-:W-:Y:S01]  /*1d6f0*/  MOV R139, R176 ;  /* 0x000000b0008b7202 */ /* 0x000fe20000000f00 */
[----:B------:R-:W-:Y:S01]  /*1d700*/  LDSM.16.MT88.4 R12, [R218+0x13000] ;  /* 0x01300000da0c783b */ /* 0x000fe20000004200 */
[----:B------:R-:W-:-:S03]  /*1d710*/  MOV R138, R152 ;  /* 0x00000098008a7202 */ /* 0x000fc60000000f00 */
[----:B------:R-:W3:Y:S01]  /*1d720*/  LDSM.16.MT88.4 R176, [R216+0x11000] ;  /* 0x01100000d8b0783b */ /* 0x000ee20000004200 */
[C---:B------:R-:W-:Y:S03]  /*1d730*/  HMMA.16816.F32.BF16 R156, R128.reuse, R158, R8 ;  /* 0x0000009e809c723c */ /* 0x040fe60000041808 */
[----:B------:R-:W-:Y:S03]  /*1d740*/  LDSM.16.MT88.4 R8, [R217+0x13000] ;  /* 0x01300000d908783b */ /* 0x000fe60000004200 */
[C---:B-1----:R-:W-:Y:S06]  /*1d750*/  HMMA.16816.F32.BF16 R152, R128.reuse, R148, R20 ;  /* 0x000000948098723c */ /* 0x042fec0000041814 */
[----:B------:R-:W-:Y:S01]  /*1d760*/  HMMA.16816.F32.BF16 R148, R128, R150, R16 ;  /* 0x000000968094723c */ /* 0x000fe20000041810 */
[----:B------:R-:W-:Y:S01]  /*1d770*/  MOV R20, R146 ;  /* 0x0000009200147202 */ /* 0x000fe20000000f00 */
[----:B------:R-:W1:Y:S01]  /*1d780*/  LDSM.16.MT88.4 R16, [R216+0x13000] ;  /* 0x01300000d810783b */ /* 0x000e620000004200 */
[----:B------:R-:W-:-:S02]  /*1d790*/  MOV R21, R147 ;  /* 0x0000009300157202 */ /* 0x000fc40000000f00 */
[----:B------:R-:W-:Y:S02]  /*1d7a0*/  MOV R22, R144 ;  /* 0x0000009000167202 */ /* 0x000fe40000000f00 */
[----:B------:R-:W-:Y:S02]  /*1d7b0*/  MOV R23, R145 ;  /* 0x0000009100177202 */ /* 0x000fe40000000f00 */
[C---:B--2---:R-:W-:Y:S06]  /*1d7c0*/  HMMA.16816.F32.BF16 R144, R128.reuse, R140, R28 ;  /* 0x0000008c8090723c */ /* 0x044fec000004181c */
[----:B------:R-:W-:Y:S01]  /*1d7d0*/  HMMA.16816.F32.BF16 R140, R128, R142, R24 ;  /* 0x0000008e808c723c */ /* 0x000fe20000041818 */
[----:B------:R-:W-:-:S02]  /*1d7e0*/  MOV R28, R138 ;  /* 0x0000008a001c7202 */ /* 0x000fc40000000f00 */
[----:B------:R-:W-:Y:S02]  /*1d7f0*/  MOV R29, R139 ;  /* 0x0000008b001d7202 */ /* 0x000fe40000000f00 */
[----:B------:R-:W-:Y:S02]  /*1d800*/  MOV R30, R183 ;  /* 0x000000b7001e7202 */ /* 0x000fe40000000f00 */
[----:B------:R-:W-:Y:S02]  /*1d810*/  MOV R26, R180 ;  /* 0x000000b4001a7202 */ /* 0x000fe40000000f00 */
[----:B------:R-:W-:Y:S02]  /*1d820*/  MOV R27, R182 ;  /* 0x000000b6001b7202 */ /* 0x000fe40000000f00 */
[----:B------:R-:W-:Y:S01]  /*1d830*/  MOV R31, R181 ;  /* 0x000000b5001f7202 */ /* 0x000fe20000000f00 */
[C---:B---3--:R-:W-:Y:S06]  /*1d840*/  HMMA.16816.F32.BF16 R136, R128.reuse, R176, R132 ;  /* 0x000000b08088723c */ /* 0x048fec0000041884 */
[C---:B------:R-:W-:Y:S06]  /*1d850*/  HMMA.16816.F32.BF16 R132, R128.reuse, R178, R32 ;  /* 0x000000b28084723c */ /* 0x040fec0000041820 */
[C---:B------:R-:W-:Y:S06]  /*1d860*/  HMMA.16816.F32.BF16 R176, R128.reuse, R12, R48 ;  /* 0x0000000c80b0723c */ /* 0x040fec0000041830 */
[----:B------:R-:W-:Y:S01]  /*1d870*/  HMMA.16816.F32.BF16 R180, R128, R172, R40 ;  /* 0x000000ac80b4723c */ /* 0x000fe20000041828 */
[----:B------:R-:W-:-:S02]  /*1d880*/  MOV R12, R26 ;  /* 0x0000001a000c7202 */ /* 0x000fc40000000f00 */
[----:B------:R-:W-:Y:S02]  /*1d890*/  MOV R13, R27 ;  /* 0x0000001b000d7202 */ /* 0x000fe40000000f00 */
[----:B------:R-:W2:Y:S01]  /*1d8a0*/  LDSM.16.MT88.4 R24, [R220+0x15000] ;  /* 0x01500000dc18783b */ /* 0x000ea20000004200 */
[C---:B------:R-:W-:Y:S03]  /*1d8b0*/  HMMA.16816.F32.BF16 R40, R128.reuse, R174, R36 ;  /* 0x000000ae8028723c */ /* 0x040fe60000041824 */
[----:B------:R-:W3:Y:S03]  /*1d8c0*/  LDSM.16.MT88.4 R36, [R218+0x15000] ;  /* 0x01500000da24783b */ /* 0x000ee60000004200 */
        /* <DEDUP_REMOVED lines=10> */
[----:B------:R-:W-:Y:S01]  /*1d970*/  MOV R63, R29 ;  /* 0x0000001d003f7202 */ /* 0x000fe20000000f00 */
[C---:B------:R-:W-:Y:S01]  /*1d980*/  HMMA.16816.F32.BF16 R172, R128.reuse, R8, R56 ;  /* 0x0000000880ac723c */ /* 0x040fe20000041838 */
[----:B------:R-:W-:Y:S01]  /*1d990*/  MOV R62, R30 ;  /* 0x0000001e003e7202 */ /* 0x000fe20000000f00 */
[--C-:B------:R-:W-:Y:S01]  /*1d9a0*/  FFMA.FTZ R60, R196, R193, -R246.reuse ;  /* 0x000000c1c43c7223 */ /* 0x100fe200000108f6 */
[----:B------:R-:W-:Y:S01]  /*1d9b0*/  MOV R61, R31 ;  /* 0x0000001f003d7202 */ /* 0x000fe20000000f00 */
[-C--:B------:R-:W-:Y:S01]  /*1d9c0*/  FFMA.FTZ R196, R194, R193.reuse, -R246 ;  /* 0x000000c1c2c47223 */ /* 0x080fe200000108f6 */
[----:B------:R-:W-:Y:S01]  /*1d9d0*/  FFMA.FTZ R246, R191, R193, -R192 ;  /* 0x000000c1bff67223 */ /* 0x000fe200000108c0 */
[C---:B------:R-:W-:Y:S01]  /*1d9e0*/  HMMA.16816.F32.BF16 R56, R128.reuse, R10, R52 ;  /* 0x0000000a8038723c */ /* 0x040fe20000041834 */
[----:B------:R-:W4:Y:S01]  /*1d9f0*/  LDSM.16.MT88.4 R8, [R217+0x17000] ;  /* 0x01700000d908783b */ /* 0x000f220000004200 */
[----:B------:R1:W-:Y:S03]  /*1da00*/  MUFU.EX2 R194, R60 ;  /* 0x0000003c00c27308 */ /* 0x0003e60000000800 */
[----:B------:R-:W-:Y:S01]  /*1da10*/  LDSM.16.MT88.4 R52, [R218+0x17000] ;  /* 0x01700000da34783b */ /* 0x000fe20000004200 */
[C---:B--2---:R-:W-:Y:S04]  /*1da20*/  HMMA.16816.F32.BF16 R28, R128.reuse, R24, R72 ;  /* 0x00000018801c723c */ /* 0x044fe80000041848 */
[----:B------:R-:W-:Y:S02]  /*1da30*/  MUFU.EX2 R196, R196 ;  /* 0x000000c400c47308 */ /* 0x000fe40000000800 */
[C---:B------:R-:W-:Y:S06]  /*1da40*/  HMMA.16816.F32.BF16 R72, R128.reuse, R26, R68 ;  /* 0x0000001a8048723c */ /* 0x040fec0000041844 */
[----:B------:R-:W2:Y:S01]  /*1da50*/  MUFU.EX2 R246, R246 ;  /* 0x000000f600f67308 */ /* 0x000ea20000000800 */
[----:B---3--:R-:W-:Y:S01]  /*1da60*/  HMMA.16816.F32.BF16 R24, R128, R36, R80 ;  /* 0x000000248018723c */ /* 0x008fe20000041850 */
[----:B------:R-:W-:-:S02]  /*1da70*/  MOV R71, R15 ;  /* 0x0000000f00477202 */ /* 0x000fc40000000f00 */
[----:B------:R-:W-:Y:S02]  /*1da80*/  MOV R69, R12 ;  /* 0x0000000c00457202 */ /* 0x000fe40000000f00 */
[----:B------:R-:W-:Y:S01]  /*1da90*/  MOV R68, R13 ;  /* 0x0000000d00447202 */ /* 0x000fe20000000f00 */
[----:B------:R-:W-:Y:S01]  /*1daa0*/  HMMA.16816.F32.BF16 R80, R128, R38, R76 ;  /* 0x000000268050723c */ /* 0x000fe2000004184c */
[----:B------:R-:W3:Y:S01]  /*1dab0*/  LDSM.16.MT88.4 R12, [R220+0x17000] ;  /* 0x01700000dc0c783b */ /* 0x000ee20000004200 */
[----:B------:R-:W-:-:S03]  /*1dac0*/  MOV R70, R44 ;  /* 0x0000002c00467202 */ /* 0x000fc60000000f00 */
[----:B------:R-:W2:Y:S02]  /*1dad0*/  LDSM.16.MT88.4 R36, [R216+0x17000] ;  /* 0x01700000d824783b */ /* 0x000ea40000004200 */
[----:B------:R-:W-:Y:S01]  /*1dae0*/  MOV R77, R45 ;  /* 0x0000002d004d7202 */ /* 0x000fe20000000f00 */
[C---:B-1----:R-:W-:Y:S01]  /*1daf0*/  HMMA.16816.F32.BF16 R84, R128.reuse, R20, R84 ;  /* 0x000000148054723c */ /* 0x042fe20000041854 */
[----:B------:R-:W-:Y:S02]  /*1db00*/  MOV R78, R46 ;  /* 0x0000002e004e7202 */ /* 0x000fe40000000f00 */
[----:B------:R-:W-:Y:S02]  /*1db10*/  MOV R79, R47 ;  /* 0x0000002f004f7202 */ /* 0x000fe40000000f00 */
[----:B------:R-:W1:Y:S01]  /*1db20*/  LDSM.16.MT88.4 R44, [R220+0x11800] ;  /* 0x01180000dc2c783b */ /* 0x000e620000004200 */
[----:B------:R-:W-:Y:S01]  /*1db30*/  HMMA.16816.F32.BF16 R20, R128, R22, R92 ;  /* 0x000000168014723c */ /* 0x000fe2000004185c */
[----:B------:R-:W-:-:S02]  /*1db40*/  MOV R192, R78 ;  /* 0x0000004e00c07202 */ /* 0x000fc40000000f00 */
[----:B------:R-:W-:Y:S02]  /*1db50*/  MOV R193, R79 ;  /* 0x0000004f00c17202 */ /* 0x000fe40000000f00 */
[----:B------:R-:W-:Y:S01]  /*1db60*/  MOV R78, R61 ;  /* 0x0000003d004e7202 */ /* 0x000fe20000000f00 */
[C---:B------:R-:W-:Y:S01]  /*1db70*/  HMMA.16816.F32.BF16 R92, R128.reuse, R16, R88 ;  /* 0x00000010805c723c */ /* 0x040fe20000041858 */
[----:B------:R-:W-:Y:S02]  /*1db80*/  MOV R79, R62 ;  /* 0x0000003e004f7202 */ /* 0x000fe40000000f00 */
[----:B------:R-:W-:Y:S02]  /*1db90*/  MOV R191, R77 ;  /* 0x0000004d00bf7202 */ /* 0x000fe40000000f00 */
[----:B------:R-:W-:Y:S01]  /*1dba0*/  MOV R76, R70 ;  /* 0x00000046004c7202 */ /* 0x000fe20000000f00 */
[----:B------:R-:W-:Y:S01]  /*1dbb0*/  HMMA.16816.F32.BF16 R16, R128, R18, R100 ;  /* 0x000000128010723c */ /* 0x000fe20000041864 */
[----:B------:R-:W-:-:S02]  /*1dbc0*/  MOV R89, R63 ;  /* 0x0000003f00597202 */ /* 0x000fc40000000f00 */
[----:B------:R-:W-:Y:S01]  /*1dbd0*/  LDSM.16.MT88.4 R60, [R217+0x11800] ;  /* 0x01180000d93c783b */ /* 0x000fe20000004200 */
[----:B------:R-:W-:Y:S02]  /*1dbe0*/  MOV R77, R71 ;  /* 0x00000047004d7202 */ /* 0x000fe40000000f00 */
[C---:B----4-:R-:W-:Y:S01]  /*1dbf0*/  HMMA.16816.F32.BF16 R116, R128.reuse, R8, R116 ;  /* 0x000000088074723c */ /* 0x050fe20000041874 */
[----:B------:R-:W-:Y:S02]  /*1dc00*/  MOV R91, R68 ;  /* 0x00000044005b7202 */ /* 0x000fe40000000f00 */
[----:B------:R-:W-:Y:S02]  /*1dc10*/  MOV R90, R69 ;  /* 0x00000045005a7202 */ /* 0x000fe40000000f00 */
[----:B------:R-:W-:Y:S01]  /*1dc20*/  LDSM.16.MT88.4 R68, [R216+0x13800] ;  /* 0x01380000d844783b */ /* 0x000fe20000004200 */
[C---:B------:R-:W-:Y:S06]  /*1dc30*/  HMMA.16816.F32.BF16 R8, R128.reuse, R10, R124 ;  /* 0x0000000a8008723c */ /* 0x040fec000004187c */
[C---:B---3--:R-:W-:Y:S01]  /*1dc40*/  HMMA.16816.F32.BF16 R100, R128.reuse, R12, R96 ;  /* 0x0000000c8064723c */ /* 0x048fe20000041860 */
[----:B------:R-:W-:Y:S05]  /*1dc50*/  LDSM.16.MT88.4 R96, [R216+0x15800] ;  /* 0x01580000d860783b */ /* 0x000fea0000004200 */
[C---:B------:R-:W-:Y:S06]  /*1dc60*/  HMMA.16816.F32.BF16 R104, R128.reuse, R14, R104 ;  /* 0x0000000e8068723c */ /* 0x040fec0000041868 */
[C---:B------:R-:W-:Y:S06]  /*1dc70*/  HMMA.16816.F32.BF16 R12, R128.reuse, R52, R112 ;  /* 0x00000034800c723c */ /* 0x040fec0000041870 */
[C---:B------:R-:W-:Y:S01]  /*1dc80*/  HMMA.16816.F32.BF16 R112, R128.reuse, R54, R108 ;  /* 0x000000368070723c */ /* 0x040fe2000004186c */
[----:B------:R-:W3:Y:S04]  /*1dc90*/  LDSM.16.MT88.4 R52, [R218+0x11800] ;  /* 0x01180000da34783b */ /* 0x000ee80000004200 */
[----:B------:R-:W-:Y:S01]  /*1dca0*/  LDSM.16.MT88.4 R108, [R218+0x15800] ;  /* 0x01580000da6c783b */ /* 0x000fe20000004200 */
[C---:B--2---:R-:W-:Y:S03]  /*1dcb0*/  HMMA.16816.F32.BF16 R124, R128.reuse, R36, R120 ;  /* 0x00000024807c723c */ /* 0x044fe60000041878 */
[----:B------:R-:W-:Y:S03]  /*1dcc0*/  LDSM.16.MT88.4 R120, [R217+0x17800] ;  /* 0x01780000d978783b */ /* 0x000fe60000004200 */
        /* <DEDUP_REMOVED lines=14> */
[----:B------:R-:W4:Y:S05]  /*1ddb0*/  LDSM.16.MT88.4 R60, [R217+0x13800] ;  /* 0x01380000d93c783b */ /* 0x000f2a0000004200 */
[C---:B--2---:R-:W-:Y:S06]  /*1ddc0*/  HMMA.16816.F32.BF16 R136, R128.reuse, R36, R136 ;  /* 0x000000248088723c */ /* 0x044fec0000041888 */
[C---:B------:R-:W-:Y:S06]  /*1ddd0*/  HMMA.16816.F32.BF16 R132, R128.reuse, R38, R132 ;  /* 0x000000268084723c */ /* 0x040fec0000041884 */
[C---:B-1----:R-:W-:Y:S06]  /*1dde0*/  HMMA.16816.F32.BF16 R36, R128.reuse, R44, R180 ;  /* 0x0000002c8024723c */ /* 0x042fec00000418b4 */
[----:B------:R-:W-:Y:S01]  /*1ddf0*/  HMMA.16816.F32.BF16 R40, R128, R46, R40 ;  /* 0x0000002e8028723c */ /* 0x000fe20000041828 */
[----:B------:R-:W-:-:S02]  /*1de00*/  MOV R183, R76 ;  /* 0x0000004c00b77202 */ /* 0x000fc40000000f00 */
[----:B------:R-:W-:Y:S02]  /*1de10*/  MOV R182, R77 ;  /* 0x0000004d00b67202 */ /* 0x000fe40000000f00 */
[----:B------:R-:W-:Y:S01]  /*1de20*/  MOV R181, R78 ;  /* 0x0000004e00b57202 */ /* 0x000fe20000000f00 */
[C---:B---3--:R-:W-:Y:S01]  /*1de30*/  HMMA.16816.F32.BF16 R44, R128.reuse, R52, R176 ;  /* 0x00000034802c723c */ /* 0x048fe200000418b0 */
[----:B------:R-:W-:Y:S02]  /*1de40*/  MOV R180, R79 ;  /* 0x0000004f00b47202 */ /* 0x000fe40000000f00 */
[----:B------:R-:W1:Y:S03]  /*1de50*/  LDSM.16.MT88.4 R76, [R220+0x15800] ;  /* 0x01580000dc4c783b */ /* 0x000e660000004200 */
[----:B------:R-:W-:Y:S01]  /*1de60*/  HMMA.16816.F32.BF16 R48, R128, R54, R48 ;  /* 0x000000368030723c */ /* 0x000fe20000041830 */
[----:B------:R-:W-:-:S02]  /*1de70*/  MOV R179, R89 ;  /* 0x0000005900b37202 */ /* 0x000fc40000000f00 */
[----:B------:R-:W-:Y:S02]  /*1de80*/  MOV R178, R90 ;  /* 0x0000005a00b27202 */ /* 0x000fe40000000f00 */
[----:B------:R-:W-:Y:S01]  /*1de90*/  MOV R177, R91 ;  /* 0x0000005b00b17202 */ /* 0x000fe20000000f00 */
[C---:B----4-:R-:W-:Y:S01]  /*1dea0*/  HMMA.16816.F32.BF16 R52, R128.reuse, R60, R172 ;  /* 0x0000003c8034723c */ /* 0x050fe200000418ac */
[----:B------:R-:W2:Y:S01]  /*1deb0*/  LDSM.16.MT88.4 R88, [R217+0x15800] ;  /* 0x01580000d958783b */ /* 0x000ea20000004200 */
[----:B------:R-:W-:Y:S02]  /*1dec0*/  FADD.FTZ R245, R179, R245 ;  /* 0x000000f5b3f57221 */ /* 0x000fe40000010000 */
[----:B------:R-:W-:Y:S02]  /*1ded0*/  FADD.FTZ R0, R177, R252 ;  /* 0x000000fcb1007221 */ /* 0x000fe40000010000 */
[----:B------:R-:W-:Y:S02]  /*1dee0*/  HMMA.16816.F32.BF16 R56, R128, R62, R56 ;  /* 0x0000003e8038723c */ /* 0x000fe40000041838 */
[----:B------:R-:W-:-:S04]  /*1def0*/  FADD.FTZ R0, R178, R0 ;  /* 0x00000000b2007221 */ /* 0x000fc80000010000 */
[----:B------:R-:W-:Y:S01]  /*1df00*/  HMMA.16816.F32.BF16 R60, R128, R68, R32 ;  /* 0x00000044803c723c */ /* 0x000fe20000041820 */
[----:B------:R-:W-:Y:S01]  /*1df10*/  FADD.FTZ R2, R180, R0 ;  /* 0x00000000b4027221 */ /* 0x000fe20000010000 */
[----:B------:R-:W-:-:S03]  /*1df20*/  FADD.FTZ R0, R181, R245 ;  /* 0x000000f5b5007221 */ /* 0x000fc60000010000 */
        /* <DEDUP_REMOVED lines=10> */
[----:B------:R-:W-:Y:S01]  /*1dfd0*/  LDSM.16.MT88.4 R16, [R216+0x17800] ;  /* 0x01780000d810783b */ /* 0x000fe20000004200 */
[----:B------:R-:W-:Y:S01]  /*1dfe0*/  FADD.FTZ R197, R198, R197 ;  /* 0x000000c5c6c57221 */ /* 0x000fe20000010000 */
[----:B------:R-:W-:-:S03]  /*1dff0*/  FADD.FTZ R195, R246, R195 ;  /* 0x000000c3f6c37221 */ /* 0x000fc60000010000 */
[----:B-1----:R-:W-:Y:S01]  /*1e000*/  HMMA.16816.F32.BF16 R68, R128, R76, R28 ;  /* 0x0000004c8044723c */ /* 0x002fe2000004181c */
[----:B------:R-:W1:Y:S01]  /*1e010*/  LDSM.16.MT88.4 R28, [R220+0x17800] ;  /* 0x01780000dc1c783b */ /* 0x000e620000004200 */
[----:B------:R-:W-:Y:S01]  /*1e020*/  FADD.FTZ R197, R194, R197 ;  /* 0x000000c5c2c57221 */ /* 0x000fe20000010000 */
[----:B------:R-:W-:-:S03]  /*1e030*/  FADD.FTZ R190, R190, R195 ;  /* 0x000000c3bebe7221 */ /* 0x000fc60000010000 */
[----:B------:R-:W-:Y:S01]  /*1e040*/  HMMA.16816.F32.BF16 R72, R128, R78, R72 ;  /* 0x0000004e8048723c */ /* 0x000fe20000041848 */
[----:B------:R-:W-:Y:S01]  /*1e050*/  FADD.FTZ R249, R196, R197 ;  /* 0x000000c5c4f97221 */ /* 0x000fe20000010000 */
[----:B------:R-:W-:-:S04]  /*1e060*/  FADD.FTZ R247, R189, R190 ;  /* 0x000000bebdf77221 */ /* 0x000fc80000010000 */
[C---:B------:R-:W-:Y:S01]  /*1e070*/  HMMA.16816.F32.BF16 R76, R128.reuse, R108, R24 ;  /* 0x0000006c804c723c */ /* 0x040fe20000041818 */
[----:B------:R-:W3:Y:S05]  /*1e080*/  LDSM.16.MT88.4 R24, [R218+0x17800] ;  /* 0x01780000da18783b */ /* 0x000eea0000004200 */
[C---:B------:R-:W-:Y:S06]  /*1e090*/  HMMA.16816.F32.BF16 R80, R128.reuse, R110, R80 ;  /* 0x0000006e8050723c */ /* 0x040fec0000041850 */
[C---:B--2---:R-:W-:Y:S06]  /*1e0a0*/  HMMA.16816.F32.BF16 R84, R128.reuse, R88, R84 ;  /* 0x000000588054723c */ /* 0x044fec0000041854 */
[C---:B------:R-:W-:Y:S06]  /*1e0b0*/  HMMA.16816.F32.BF16 R116, R128.reuse, R120, R116 ;  /* 0x000000788074723c */ /* 0x040fec0000041874 */
[C---:B------:R-:W-:Y:S06]  /*1e0c0*/  HMMA.16816.F32.BF16 R88, R128.reuse, R90, R20 ;  /* 0x0000005a8058723c */ /* 0x040fec0000041814 */
[C---:B-1----:R-:W-:Y:S06]  /*1e0d0*/  HMMA.16816.F32.BF16 R100, R128.reuse, R28, R100 ;  /* 0x0000001c8064723c */ /* 0x042fec0000041864 */
[C---:B------:R-:W-:Y:S06]  /*1e0e0*/  HMMA.16816.F32.BF16 R104, R128.reuse, R30, R104 ;  /* 0x0000001e8068723c */ /* 0x040fec0000041868 */
[C---:B---3--:R-:W-:Y:S06]  /*1e0f0*/  HMMA.16816.F32.BF16 R108, R128.reuse, R24, R12 ;  /* 0x00000018806c723c */ /* 0x048fec000004180c */
[C---:B------:R-:W-:Y:S06]  /*1e100*/  HMMA.16816.F32.BF16 R112, R128.reuse, R26, R112 ;  /* 0x0000001a8070723c */ /* 0x040fec0000041870 */
[C---:B------:R-:W-:Y:S06]  /*1e110*/  HMMA.16816.F32.BF16 R120, R128.reuse, R122, R8 ;  /* 0x0000007a8078723c */ /* 0x040fec0000041808 */
[C---:B------:R-:W-:Y:S06]  /*1e120*/  HMMA.16816.F32.BF16 R124, R128.reuse, R16, R124 ;  /* 0x00000010807c723c */ /* 0x040fec000004187c */
[----:B------:R-:W-:-:S15]  /*1e130*/  HMMA.16816.F32.BF16 R128, R128, R18, R4 ;  /* 0x000000128080723c */ /* 0x000fde0000041804 */
[----:B------:R-:W-:-:S09]  /*1e140*/  NOP ;  /* 0x0000000000007918 */ /* 0x000fd20000000000 */
.L_x_8264:
[----:B------:R-:W-:Y:S05]  /*1e150*/  @!P6 BRA `(.L_x_8273) ;  /* 0x0000004800d0e947 */ /* 0x000fea0003800000 */
[C---:B------:R-:W-:Y:S01]  /*1e160*/  SHF.L.U64.HI R246, R168.reuse, 0x5, R169 ;  /* 0x00000005a8f67819 */ /* 0x040fe200000102a9 */
[----:B------:R-:W-:Y:S01]  /*1e170*/  IMAD.SHL.U32 R245, R168, 0x20, RZ ;  /* 0x00000020a8f57824 */ /* 0x000fe200078e00ff */
[C---:B------:R-:W-:Y:S01]  /*1e180*/  SHF.L.U64.HI R248, R166.reuse, 0x5, R167 ;  /* 0x00000005a6f87819 */ /* 0x040fe200000102a7 */
[----:B------:R-:W-:Y:S01]  /*1e190*/  IMAD.SHL.U32 R251, R166, 0x20, RZ ;  /* 0x00000020a6fb7824 */ /* 0x000fe200078e00ff */
[----:B------:R-:W-:Y:S01]  /*1e1a0*/  MOV R2, R3 ;  /* 0x0000000300027202 */ /* 0x000fe20000000f00 */
[----:B------:R-:W-:-:S07]  /*1e1b0*/  IMAD.MOV.U32 R0, RZ, RZ, R164 ;  /* 0x000000ffff007224 */ /* 0x000fce00078e00a4 */
.L_x_8282:
        /* <DEDUP_REMOVED lines=82> */
.L_x_8275:
[----:B-1----:R-:W-:Y:S02]  /*1e6e0*/  R2UR UR4, R166 ;  /* 0x00000000a60472ca */ /* 0x002fe400000e0000 */
[----:B------:R-:W-:Y:S11]  /*1e6f0*/  R2UR UR5, R167 ;  /* 0x00000000a70572ca */ /* 0x000ff600000e0000 */
[----:B------:R-:W-:Y:S02]  /*1e700*/  @!UPT UIADD3 URZ, URZ, URZ, URZ ;  /* 0x0000003f3f3ff290 */ /* 0x000fe4000fffe03f */
[----:B--2---:R-:W2:Y:S02]  /*1e710*/  LD.E R10, desc[UR4][R164.64+0x40] ;  /* 0x00004004a40a7980 */ /* 0x004ea4000c101900 */
[----:B--2---:R-:W-:Y:S05]  /*1e720*/  IMAD.U32 R10, R10, -0x40, RZ ;  /* 0xffffffc00a0a7824 */ /* 0x004fea00078e00ff */
[----:B------:R-:W-:Y:S02]  /*1e730*/  SHF.R.S32.HI R5, RZ, 0x1f, R10 ;  /* 0x0000001fff057819 */ /* 0x000fe4000001140a */
.L_x_8276:
[----:B------:R-:W-:Y:S05]  /*1e740*/  BSYNC B0 ;  /* 0x0000000000007941 */ /* 0x000fea0003800000 */
.L_x_8274:
        /* <DEDUP_REMOVED lines=74> */
[----:B------:R-:W-:Y:S03]  /*1ebf0*/  LDSM.16.M88.4 R192, [R219+0x8000] ;  /* 0x00800000dbc0783b */ /* 0x000fe60000000200 */
[C---:B--2---:R-:W-:Y:S02]  /*1ec00*/  HMMA.16816.F32.BF16 R12, R32.reuse, R16, RZ ;  /* 0x00000010200c723c */ /* 0x044fe400000418ff */
[----:B------:R-:W-:Y:S04]  /*1ec10*/  LDSM.16.M88.4 R196, [R219+0x8800] ;  /* 0x00880000dbc4783b */ /* 0x000fe80000000200 */
[C---:B------:R-:W-:Y:S01]  /*1ec20*/  HMMA.16816.F32.BF16 R16, R32.reuse, R18, RZ ;  /* 0x000000122010723c */ /* 0x040fe200000418ff */
[----:B------:R-:W2:Y:S05]  /*1ec30*/  LD.E R3, desc[UR4][R164.64+0x18c] ;  /* 0x00018c04a4037980 */ /* 0x000eaa000c101900 */
[C---:B---3--:R-:W-:Y:S06]  /*1ec40*/  HMMA.16816.F32.BF16 R20, R32.reuse, R24, RZ ;  /* 0x000000182014723c */ /* 0x048fec00000418ff */
[C---:B------:R-:W-:Y:S06]  /*1ec50*/  HMMA.16816.F32.BF16 R24, R32.reuse, R26, RZ ;  /* 0x0000001a2018723c */ /* 0x040fec00000418ff */
[C---:B----4-:R-:W-:Y:S06]  /*1ec60*/  HMMA.16816.F32.BF16 R28, R32.reuse, R168, RZ ;  /* 0x000000a8201c723c */ /* 0x050fec00000418ff */
[----:B------:R-:W-:Y:S01]  /*1ec70*/  HMMA.16816.F32.BF16 R32, R32, R170, RZ ;  /* 0x000000aa2020723c */ /* 0x000fe200000418ff */
[----:B------:R-:W3:Y:S05]  /*1ec80*/  LDSM.16.M88.4 R168, [R222] ;  /* 0x00000000dea8783b */ /* 0x000eea0000000200 */
[C---:B-----5:R-:W-:Y:S06]  /*1ec90*/  HMMA.16816.F32.BF16 R4, R172.reuse, R176, R4 ;  /* 0x000000b0ac04723c */ /* 0x060fec0000041804 */
[C---:B------:R-:W-:Y:S01]  /*1eca0*/  HMMA.16816.F32.BF16 R8, R172.reuse, R178, R8 ;  /* 0x000000b2ac08723c */ /* 0x040fe20000041808 */
[----:B------:R-:W4:Y:S05]  /*1ecb0*/  LDSM.16.M88.4 R176, [R219+0x9000] ;  /* 0x00900000dbb0783b */ /* 0x000f2a0000000200 */
[C---:B------:R-:W-:Y:S06]  /*1ecc0*/  HMMA.16816.F32.BF16 R12, R172.reuse, R180, R12 ;  /* 0x000000b4ac0c723c */ /* 0x040fec000004180c */
[C---:B------:R-:W-:Y:S01]  /*1ecd0*/  HMMA.16816.F32.BF16 R16, R172.reuse, R182, R16 ;  /* 0x000000b6ac10723c */ /* 0x040fe20000041810 */
[----:B------:R-:W-:Y:S05]  /*1ece0*/  LDSM.16.M88.4 R180, [R221] ;  /* 0x00000000ddb4783b */ /* 0x000fea0000000200 */
[C---:B------:R-:W-:Y:S06]  /*1ecf0*/  HMMA.16816.F32.BF16 R20, R172.reuse, R184, R20 ;  /* 0x000000b8ac14723c */ /* 0x040fec0000041814 */
[C---:B------:R-:W-:Y:S01]  /*1ed00*/  HMMA.16816.F32.BF16 R24, R172.reuse, R186, R24 ;  /* 0x000000baac18723c */ /* 0x040fe20000041818 */
[----:B------:R-:W-:Y:S05]  /*1ed10*/  LDSM.16.M88.4 R184, [R212] ;  /* 0x00000000d4b8783b */ /* 0x000fea0000000200 */
[C---:B-1----:R-:W-:Y:S06]  /*1ed20*/  HMMA.16816.F32.BF16 R28, R172.reuse, R188, R28 ;  /* 0x000000bcac1c723c */ /* 0x042fec000004181c */
[----:B------:R-:W-:Y:S01]  /*1ed30*/  HMMA.16816.F32.BF16 R32, R172, R190, R32 ;  /* 0x000000beac20723c */ /* 0x000fe20000041820 */
[----:B------:R-:W1:Y:S05]  /*1ed40*/  LDSM.16.M88.4 R172, [R219+0x9800] ;  /* 0x00980000dbac783b */ /* 0x000e6a0000000200 */
[C---:B---3--:R-:W-:Y:S01]  /*1ed50*/  HMMA.16816.F32.BF16 R4, R168.reuse, R192, R4 ;  /* 0x000000c0a804723c */ /* 0x048fe20000041804 */
[----:B------:R-:W3:Y:S05]  /*1ed60*/  LDSM.16.M88.4 R188, [R212+0x800] ;  /* 0x00080000d4bc783b */ /* 0x000eea0000000200 */
[C---:B------:R-:W-:Y:S01]  /*1ed70*/  HMMA.16816.F32.BF16 R8, R168.reuse, R194, R8 ;  /* 0x000000c2a808723c */ /* 0x040fe20000041808 */
[----:B------:R-:W5:Y:S05]  /*1ed80*/  LDSM.16.M88.4 R192, [R212+0x1000] ;  /* 0x00100000d4c0783b */ /* 0x000f6a0000000200 */
[C---:B------:R-:W-:Y:S06]  /*1ed90*/  HMMA.16816.F32.BF16 R12, R168.reuse, R196, R12 ;  /* 0x000000c4a80c723c */ /* 0x040fec000004180c */
[C---:B------:R-:W-:Y:S01]  /*1eda0*/  HMMA.16816.F32.BF16 R16, R168.reuse, R198, R16 ;  /* 0x000000c6a810723c */ /* 0x040fe20000041810 */
[----:B------:R-:W5:Y:S05]  /*1edb0*/  LDSM.16.M88.4 R196, [R212+0x1800] ;  /* 0x00180000d4c4783b */ /* 0x000f6a0000000200 */
[C---:B----4-:R-:W-:Y:S06]  /*1edc0*/  HMMA.16816.F32.BF16 R20, R168.reuse, R176, R20 ;  /* 0x000000b0a814723c */ /* 0x050fec0000041814 */
[C---:B------:R-:W-:Y:S01]  /*1edd0*/  HMMA.16816.F32.BF16 R24, R168.reuse, R178, R24 ;  /* 0x000000b2a818723c */ /* 0x040fe20000041818 */
[----:B------:R-:W-:Y:S05]  /*1ede0*/  LDSM.16.M88.4 R176, [R225+0xa800] ;  /* 0x00a80000e1b0783b */ /* 0x000fea0000000200 */
[C---:B-1----:R-:W-:Y:S06]  /*1edf0*/  HMMA.16816.F32.BF16 R28, R168.reuse, R172, R28 ;  /* 0x000000aca81c723c */ /* 0x042fec000004181c */
[----:B------:R-:W-:Y:S01]  /*1ee00*/  HMMA.16816.F32.BF16 R32, R168, R174, R32 ;  /* 0x000000aea820723c */ /* 0x000fe20000041820 */
[----:B------:R-:W-:Y:S05]  /*1ee10*/  LDSM.16.M88.4 R168, [R226+0x2000] ;  /* 0x00200000e2a8783b */ /* 0x000fea0000000200 */
[C---:B------:R-:W-:Y:S01]  /*1ee20*/  HMMA.16816.F32.BF16 R4, R180.reuse, R184, R4 ;  /* 0x000000b8b404723c */ /* 0x040fe20000041804 */
[----:B------:R-:W1:Y:S05]  /*1ee30*/  LDSM.16.M88.4 R172, [R225+0xa000] ;  /* 0x00a00000e1ac783b */ /* 0x000e6a0000000200 */
[C---:B------:R-:W-:Y:S01]  /*1ee40*/  HMMA.16816.F32.BF16 R8, R180.reuse, R186, R8 ;  /* 0x000000bab408723c */ /* 0x040fe20000041808 */
[----:B------:R-:W4:Y:S05]  /*1ee50*/  LDSM.16.M88.4 R184, [R225+0xb000] ;  /* 0x00b00000e1b8783b */ /* 0x000f2a0000000200 */
[C---:B---3--:R-:W-:Y:S06]  /*1ee60*/  HMMA.16816.F32.BF16 R12, R180.reuse, R188, R12 ;  /* 0x000000bcb40c723c */ /* 0x048fec000004180c */
[C---:B------:R-:W-:Y:S01]  /*1ee70*/  HMMA.16816.F32.BF16 R16, R180.reuse, R190, R16 ;  /* 0x000000beb410723c */ /* 0x040fe20000041810 */
[----:B------:R-:W3:Y:S05]  /*1ee80*/  LDSM.16.M88.4 R188, [R225+0xb800] ;  /* 0x00b80000e1bc783b */ /* 0x000eea0000000200 */
[C---:B-----5:R-:W-:Y:S06]  /*1ee90*/  HMMA.16816.F32.BF16 R20, R180.reuse, R192, R20 ;  /* 0x000000c0b414723c */ /* 0x060fec0000041814 */
[C---:B------:R-:W-:Y:S01]  /*1eea0*/  HMMA.16816.F32.BF16 R24, R180.reuse, R194, R24 ;  /* 0x000000c2b418723c */ /* 0x040fe20000041818 */
[----:B------:R-:W-:Y:S05]  /*1eeb0*/  LDSM.16.M88.4 R192, [R211] ;  /* 0x00000000d3c0783b */ /* 0x000fea0000000200 */
[C---:B------:R-:W-:Y:S06]  /*1eec0*/  HMMA.16816.F32.BF16 R28, R180.reuse, R196, R28 ;  /* 0x000000c4b41c723c */ /* 0x040fec000004181c */
[----:B------:R-:W-:Y:S01]  /*1eed0*/  HMMA.16816.F32.BF16 R32, R180, R198, R32 ;  /* 0x000000c6b420723c */ /* 0x000fe20000041820 */
[----:B------:R-:W5:Y:S05]  /*1eee0*/  LDSM.16.M88.4 R180, [R224+0x2000] ;  /* 0x00200000e0b4783b */ /* 0x000f6a0000000200 */
[C---:B-1----:R-:W-:Y:S01]  /*1eef0*/  HMMA.16816.F32.BF16 R4, R168.reuse, R172, R4 ;  /* 0x000000aca804723c */ /* 0x042fe20000041804 */
[----:B------:R-:W1:Y:S05]  /*1ef00*/  LDSM.16.M88.4 R196, [R210] ;  /* 0x00000000d2c4783b */ /* 0x000e6a0000000200 */
[C---:B------:R-:W-:Y:S01]  /*1ef10*/  HMMA.16816.F32.BF16 R8, R168.reuse, R174, R8 ;  /* 0x000000aea808723c */ /* 0x040fe20000041808 */
[----:B------:R-:W1:Y:S05]  /*1ef20*/  LDSM.16.M88.4 R172, [R209] ;  /* 0x00000000d1ac783b */ /* 0x000e6a0000000200 */
[C---:B------:R-:W-:Y:S06]  /*1ef30*/  HMMA.16816.F32.BF16 R12, R168.reuse, R176, R12 ;  /* 0x000000b0a80c723c */ /* 0x040fec000004180c */
[C---:B------:R-:W-:Y:S01]  /*1ef40*/  HMMA.16816.F32.BF16 R16, R168.reuse, R178, R16 ;  /* 0x000000b2a810723c */ /* 0x040fe20000041810 */
[----:B------:R-:W-:Y:S05]  /*1ef50*/  LDSM.16.M88.4 R176, [R222+0x2000] ;  /* 0x00200000deb0783b */ /* 0x000fea0000000200 */
[C---:B----4-:R-:W-:Y:S06]  /*1ef60*/  HMMA.16816.F32.BF16 R20, R168.reuse, R184, R20 ;  /* 0x000000b8a814723c */ /* 0x050fec0000041814 */
[C---:B------:R-:W-:Y:S01]  /*1ef70*/  HMMA.16816.F32.BF16 R24, R168.reuse, R186, R24 ;  /* 0x000000baa818723c */ /* 0x040fe20000041818 */
[----:B------:R-:W-:Y:S05]  /*1ef80*/  LDSM.16.M88.4 R184, [R219+0xa000] ;  /* 0x00a00000dbb8783b */ /* 0x000fea0000000200 */
[C---:B---3--:R-:W-:Y:S06]  /*1ef90*/  HMMA.16816.F32.BF16 R28, R168.reuse, R188, R28 ;  /* 0x000000bca81c723c */ /* 0x048fec000004181c */
[----:B------:R-:W-:Y:S01]  /*1efa0*/  HMMA.16816.F32.BF16 R32, R168, R190, R32 ;  /* 0x000000bea820723c */ /* 0x000fe20000041820 */
[----:B------:R-:W3:Y:S05]  /*1efb0*/  LDSM.16.M88.4 R168, [R208] ;  /* 0x00000000d0a8783b */ /* 0x000eea0000000200 */
[C---:B-----5:R-:W-:Y:S01]  /*1efc0*/  HMMA.16816.F32.BF16 R4, R180.reuse, R192, R4 ;  /* 0x000000c0b404723c */ /* 0x060fe20000041804 */
[----:B------:R-:W4:Y:S05]  /*1efd0*/  LDSM.16.M88.4 R188, [R219+0xa800] ;  /* 0x00a80000dbbc783b */ /* 0x000f2a0000000200 */
[C---:B------:R-:W-:Y:S01]  /*1efe0*/  HMMA.16816.F32.BF16 R8, R180.reuse, R194, R8 ;  /* 0x000000c2b408723c */ /* 0x040fe20000041808 */
[----:B------:R-:W5:Y:S05]  /*1eff0*/  LDSM.16.M88.4 R192, [R219+0xb000] ;  /* 0x00b00000dbc0783b */ /* 0x000f6a0000000200 */
[C---:B-1----:R-:W-:Y:S06]  /*1f000*/  HMMA.16816.F32.BF16 R12, R180.reuse, R196, R12 ;  /* 0x000000c4b40c723c */ /* 0x042fec000004180c */
[C---:B------:R-:W-:Y:S01]  /*1f010*/  HMMA.16816.F32.BF16 R16, R180.reuse, R198, R16 ;  /* 0x000000c6b410723c */ /* 0x040fe20000041810 */
[----:B------:R-:W1:Y:S05]  /*1f020*/  LDSM.16.M88.4 R196, [R219+0xb800] ;  /* 0x00b80000dbc4783b */ /* 0x000e6a0000000200 */
[C---:B------:R-:W-:Y:S06]  /*1f030*/  HMMA.16816.F32.BF16 R20, R180.reuse, R172, R20 ;  /* 0x000000acb414723c */ /* 0x040fec0000041814 */
[C---:B------:R-:W-:Y:S01]  /*1f040*/  HMMA.16816.F32.BF16 R24, R180.reuse, R174, R24 ;  /* 0x000000aeb418723c */ /* 0x040fe20000041818 */
[----:B------:R-:W-:Y:S05]  /*1f050*/  LDSM.16.M88.4 R172, [R212+0x2000] ;  /* 0x00200000d4ac783b */ /* 0x000fea0000000200 */
[C---:B---3--:R-:W-:Y:S06]  /*1f060*/  HMMA.16816.F32.BF16 R28, R180.reuse, R168, R28 ;  /* 0x000000a8b41c723c */ /* 0x048fec000004181c */
[----:B------:R-:W-:Y:S01]  /*1f070*/  HMMA.16816.F32.BF16 R32, R180, R170, R32 ;  /* 0x000000aab420723c */ /* 0x000fe20000041820 */
[----:B------:R-:W3:Y:S05]  /*1f080*/  LDSM.16.M88.4 R168, [R221+0x2000] ;  /* 0x00200000dda8783b */ /* 0x000eea0000000200 */
[C---:B------:R-:W-:Y:S01]  /*1f090*/  HMMA.16816.F32.BF16 R4, R176.reuse, R184, R4 ;  /* 0x000000b8b004723c */ /* 0x040fe20000041804 */
[----:B------:R-:W2:Y:S05]  /*1f0a0*/  LDSM.16.M88.4 R180, [R212+0x2800] ;  /* 0x00280000d4b4783b */ /* 0x000eaa0000000200 */
[C---:B------:R-:W-:Y:S01]  /*1f0b0*/  HMMA.16816.F32.BF16 R8, R176.reuse, R186, R8 ;  /* 0x000000bab008723c */ /* 0x040fe20000041808 */
[----:B------:R-:W2:Y:S05]  /*1f0c0*/  LDSM.16.M88.4 R184, [R212+0x3000] ;  /* 0x00300000d4b8783b */ /* 0x000eaa0000000200 */
        /* <DEDUP_REMOVED lines=8> */
[----:B------:R-:W1:Y:S05]  /*1f150*/  LDSM.16.M88.4 R176, [R226+0x4000] ;  /* 0x00400000e2b0783b */ /* 0x000e6a0000000200 */
[C---:B---3--:R-:W-:Y:S01]  /*1f160*/  HMMA.16816.F32.BF16 R4, R168.reuse, R172, R4 ;  /* 0x000000aca804723c */ /* 0x048fe20000041804 */
[----:B------:R-:W3:Y:S05]  /*1f170*/  LDSM.16.M88.4 R196, [R225+0xc800] ;  /* 0x00c80000e1c4783b */ /* 0x000eea0000000200 */
[C---:B------:R-:W-:Y:S01]  /*1f180*/  HMMA.16816.F32.BF16 R8, R168.reuse, R174, R8 ;  /* 0x000000aea808723c */ /* 0x040fe20000041808 */
[----:B------:R-:W5:Y:S05]  /*1f190*/  LDSM.16.M88.4 R172, [R225+0xd000] ;  /* 0x00d00000e1ac783b */ /* 0x000f6a0000000200 */
[C---:B--2---:R-:W-:Y:S06]  /*1f1a0*/  HMMA.16816.F32.BF16 R12, R168.reuse, R180, R12 ;  /* 0x000000b4a80c723c */ /* 0x044fec000004180c */
[C---:B------:R-:W-:Y:S01]  /*1f1b0*/  HMMA.16816.F32.BF16 R16, R168.reuse, R182, R16 ;  /* 0x000000b6a810723c */ /* 0x040fe20000041810 */
[----:B------:R-:W-:Y:S05]  /*1f1c0*/  LDSM.16.M88.4 R180, [R224+0x4000] ;  /* 0x00400000e0b4783b */ /* 0x000fea0000000200 */
[C---:B------:R-:W-:Y:S06]  /*1f1d0*/  HMMA.16816.F32.BF16 R20, R168.reuse, R184, R20 ;  /* 0x000000b8a814723c */ /* 0x040fec0000041814 */
[C---:B------:R-:W-:Y:S01]  /*1f1e0*/  HMMA.16816.F32.BF16 R24, R168.reuse, R186, R24 ;  /* 0x000000baa818723c */ /* 0x040fe20000041818 */
[----:B------:R-:W-:Y:S05]  /*1f1f0*/  LDSM.16.M88.4 R184, [R207] ;  /* 0x00000000cfb8783b */ /* 0x000fea0000000200 */
[C---:B----4-:R-:W-:Y:S06]  /*1f200*/  HMMA.16816.F32.BF16 R28, R168.reuse, R188, R28 ;  /* 0x000000bca81c723c */ /* 0x050fec000004181c */
[----:B------:R-:W-:Y:S01]  /*1f210*/  HMMA.16816.F32.BF16 R32, R168, R190, R32 ;  /* 0x000000bea820723c */ /* 0x000fe20000041820 */
[----:B------:R-:W2:Y:S05]  /*1f220*/  LDSM.16.M88.4 R168, [R225+0xd800] ;  /* 0x00d80000e1a8783b */ /* 0x000eaa0000000200 */
[C---:B-1----:R-:W-:Y:S01]  /*1f230*/  HMMA.16816.F32.BF16 R4, R176.reuse, R192, R4 ;  /* 0x000000c0b004723c */ /* 0x042fe20000041804 */
[----:B------:R-:W1:Y:S05]  /*1f240*/  LDSM.16.M88.4 R188, [R206] ;  /* 0x00000000cebc783b */ /* 0x000e6a0000000200 */
[C---:B------:R-:W-:Y:S01]  /*1f250*/  HMMA.16816.F32.BF16 R8, R176.reuse, R194, R8 ;  /* 0x000000c2b008723c */ /* 0x040fe20000041808 */
[----:B------:R-:W4:Y:S05]  /*1f260*/  LDSM.16.M88.4 R192, [R205] ;  /* 0x00000000cdc0783b */ /* 0x000f2a0000000200 */
[C---:B---3--:R-:W-:Y:S06]  /*1f270*/  HMMA.16816.F32.BF16 R12, R176.reuse, R196, R12 ;  /* 0x000000c4b00c723c */ /* 0x048fec000004180c */
[C---:B------:R-:W-:Y:S01]  /*1f280*/  HMMA.16816.F32.BF16 R16, R176.reuse, R198, R16 ;  /* 0x000000c6b010723c */ /* 0x040fe20000041810 */
[----:B------:R-:W3:Y:S05]  /*1f290*/  LDSM.16.M88.4 R196, [R204] ;  /* 0x00000000ccc4783b */ /* 0x000eea0000000200 */
[C---:B-----5:R-:W-:Y:S06]  /*1f2a0*/  HMMA.16816.F32.BF16 R20, R176.reuse, R172, R20 ;  /* 0x000000acb014723c */ /* 0x060fec0000041814 */
[C---:B------:R-:W-:Y:S01]  /*1f2b0*/  HMMA.16816.F32.BF16 R24, R176.reuse, R174, R24 ;  /* 0x000000aeb018723c */ /* 0x040fe20000041818 */
[----:B------:R-:W-:Y:S05]  /*1f2c0*/  LDSM.16.M88.4 R172, [R219+0xc000] ;  /* 0x00c00000dbac783b */ /* 0x000fea0000000200 */
[C---:B--2---:R-:W-:Y:S06]  /*1f2d0*/  HMMA.16816.F32.BF16 R28, R176.reuse, R168, R28 ;  /* 0x000000a8b01c723c */ /* 0x044fec000004181c */
[----:B------:R-:W-:Y:S01]  /*1f2e0*/  HMMA.16816.F32.BF16 R32, R176, R170, R32 ;  /* 0x000000aab020723c */ /* 0x000fe20000041820 */
[----:B------:R-:W2:Y:S05]  /*1f2f0*/  LDSM.16.M88.4 R168, [R222+0x4000] ;  /* 0x00400000dea8783b */ /* 0x000eaa0000000200 */
[C---:B------:R-:W-:Y:S01]  /*1f300*/  HMMA.16816.F32.BF16 R4, R180.reuse, R184, R4 ;  /* 0x000000b8b404723c */ /* 0x040fe20000041804 */
[----:B------:R-:W5:Y:S05]  /*1f310*/  LDSM.16.M88.4 R176, [R219+0xc800] ;  /* 0x00c80000dbb0783b */ /* 0x000f6a0000000200 */
[C---:B------:R-:W-:Y:S01]  /*1f320*/  HMMA.16816.F32.BF16 R8, R180.reuse, R186, R8 ;  /* 0x000000bab408723c */ /* 0x040fe20000041808 */
[----:B------:R-:W5:Y:S05]  /*1f330*/  LDSM.16.M88.4 R184, [R219+0xd000] ;  /* 0x00d00000dbb8783b */ /* 0x000f6a0000000200 */
[C---:B-1----:R-:W-:Y:S06]  /*1f340*/  HMMA.16816.F32.BF16 R12, R180.reuse, R188, R12 ;  /* 0x000000bcb40c723c */ /* 0x042fec000004180c */
[C---:B------:R-:W-:Y:S01]  /*1f350*/  HMMA.16816.F32.BF16 R16, R180.reuse, R190, R16 ;  /* 0x000000beb410723c */ /* 0x040fe20000041810 */
[----:B------:R-:W1:Y:S05]  /*1f360*/  LDSM.16.M88.4 R188, [R219+0xd800] ;  /* 0x00d80000dbbc783b */ /* 0x000e6a0000000200 */
[C---:B----4-:R-:W-:Y:S06]  /*1f370*/  HMMA.16816.F32.BF16 R20, R180.reuse, R192, R20 ;  /* 0x000000c0b414723c */ /* 0x050fec0000041814 */
[C---:B------:R-:W-:Y:S01]  /*1f380*/  HMMA.16816.F32.BF16 R24, R180.reuse, R194, R24 ;  /* 0x000000c2b418723c */ /* 0x040fe20000041818 */
[----:B------:R-:W-:Y:S05]  /*1f390*/  LDSM.16.M88.4 R192, [R212+0x4000] ;  /* 0x00400000d4c0783b */ /* 0x000fea0000000200 */
[C---:B---3--:R-:W-:Y:S06]  /*1f3a0*/  HMMA.16816.F32.BF16 R28, R180.reuse, R196, R28 ;  /* 0x000000c4b41c723c */ /* 0x048fec000004181c */
[----:B------:R-:W-:Y:S01]  /*1f3b0*/  HMMA.16816.F32.BF16 R32, R180, R198, R32 ;  /* 0x000000c6b420723c */ /* 0x000fe20000041820 */
[----:B------:R-:W3:Y:S05]  /*1f3c0*/  LDSM.16.M88.4 R180, [R221+0x4000] ;  /* 0x00400000ddb4783b */ /* 0x000eea0000000200 */
[C---:B--2---:R-:W-:Y:S01]  /*1f3d0*/  HMMA.16816.F32.BF16 R4, R168.reuse, R172, R4 ;  /* 0x000000aca804723c */ /* 0x044fe20000041804 */
[----:B------:R-:W2:Y:S05]  /*1f3e0*/  LDSM.16.M88.4 R196, [R212+0x4800] ;  /* 0x00480000d4c4783b */ /* 0x000eaa0000000200 */
[C---:B------:R-:W-:Y:S01]  /*1f3f0*/  HMMA.16816.F32.BF16 R8, R168.reuse, R174, R8 ;  /* 0x000000aea808723c */ /* 0x040fe20000041808 */
[----:B------:R-:W4:Y:S05]  /*1f400*/  LDSM.16.M88.4 R172, [R212+0x5000] ;  /* 0x00500000d4ac783b */ /* 0x000f2a0000000200 */
        /* <DEDUP_REMOVED lines=15> */
[----:B------:R-:W2:Y:S05]  /*1f500*/  LDSM.16.M88.4 R196, [R225+0xf800] ;  /* 0x00f80000e1c4783b */ /* 0x000eaa0000000200 */
[C---:B----4-:R-:W-:Y:S06]  /*1f510*/  HMMA.16816.F32.BF16 R20, R180.reuse, R172, R20 ;  /* 0x000000acb414723c */ /* 0x050fec0000041814 */
[C---:B------:R-:W-:Y:S01]  /*1f520*/  HMMA.16816.F32.BF16 R24, R180.reuse, R174, R24 ;  /* 0x000000aeb418723c */ /* 0x040fe20000041818 */
[----:B------:R-:W-:Y:S05]  /*1f530*/  LDSM.16.M88.4 R172, [R203] ;  /* 0x00000000cbac783b */ /* 0x000fea0000000200 */
[C---:B-1----:R-:W-:Y:S06]  /*1f540*/  HMMA.16816.F32.BF16 R28, R180.reuse, R168, R28 ;  /* 0x000000a8b41c723c */ /* 0x042fec000004181c */
[----:B------:R-:W-:Y:S01]  /*1f550*/  HMMA.16816.F32.BF16 R32, R180, R170, R32 ;  /* 0x000000aab420723c */ /* 0x000fe20000041820 */
[----:B------:R-:W1:Y:S05]  /*1f560*/  LDSM.16.M88.4 R168, [R224+0x6000] ;  /* 0x00600000e0a8783b */ /* 0x000e6a0000000200 */
[C---:B------:R-:W-:Y:S01]  /*1f570*/  HMMA.16816.F32.BF16 R4, R176.reuse, R184, R4 ;  /* 0x000000b8b004723c */ /* 0x040fe20000041804 */
[----:B------:R-:W4:Y:S05]  /*1f580*/  LDSM.16.M88.4 R180, [R202] ;  /* 0x00000000cab4783b */ /* 0x000f2a0000000200 */
        /* <DEDUP_REMOVED lines=185> */
.L_x_8280:
[----:B------:R-:W-:Y:S02]  /*20120*/  R2UR UR4, R166 ;  /* 0x00000000a60472ca */ /* 0x000fe400000e0000 */
[----:B------:R-:W-:Y:S11]  /*20130*/  R2UR UR5, R167 ;  /* 0x00000000a70572ca */ /* 0x000ff600000e0000 */
[----:B------:R-:W-:Y:S02]  /*20140*/  @!UPT UIADD3 URZ, URZ, URZ, URZ ;  /* 0x0000003f3f3ff290 */ /* 0x000fe4000fffe03f */
[----:B------:R-:W2:Y:S02]  /*20150*/  LD.E R22, desc[UR4][R164.64+0x38] ;  /* 0x00003804a4167980 */ /* 0x000ea4000c101900 */
[----:B--2---:R-:W-:Y:S05]  /*20160*/  IMAD.U32 R22, R22, -0x40, RZ ;  /* 0xffffffc016167824 */ /* 0x004fea00078e00ff */
[----:B------:R-:W-:Y:S02]  /*20170*/  SHF.R.S32.HI R9, RZ, 0x1f, R22 ;  /* 0x0000001fff097819 */ /* 0x000fe40000011416 */
.L_x_8281:
[----:B------:R-:W-:Y:S05]  /*20180*/  BSYNC B0 ;  /* 0x0000000000007941 */ /* 0x000fea0003800000 */
.L_x_8279:
        /* <DEDUP_REMOVED lines=52> */
.L_x_8278:
[----:B------:R-:W-:Y:S05]  /*204d0*/  BSYNC B1 ;  /* 0x0000000000017941 */ /* 0x000fea0003800000 */
.L_x_8277:
        /* <DEDUP_REMOVED lines=9> */
[C---:B------:R-:W-:Y:S02]  /*20570*/  IADD3 R9, R23.reuse, 0x1, RZ ;  /* 0x0000000117097810 */ /* 0x040fe40007ffe0ff */
[----:B------:R-:W-:Y:S02]  /*20580*/  IADD3 R7, R23, 0x8, RZ ;  /* 0x0000000817077810 */ /* 0x000fe40007ffe0ff */
[----:B------:R-:W-:Y:S02]  /*20590*/  ISETP.GE.AND P2, PT, R9, R244, PT ;  /* 0x000000f40900720c */ /* 0x000fe40003f46270 */
[-C--:B------:R-:W-:Y:S02]  /*205a0*/  ISETP.GE.AND P0, PT, R23, R242.reuse, PT ;  /* 0x000000f21700720c */ /* 0x080fe40003f06270 */
[----:B------:R-:W-:Y:S02]  /*205b0*/  ISETP.GE.AND P3, PT, R9, R242, PT ;  /* 0x000000f20900720c */ /* 0x000fe40003f66270 */
[C---:B------:R-:W-:Y:S02]  /*205c0*/  ISETP.GE.AND P6, PT, R7.reuse, R244, PT ;  /* 0x000000f40700720c */ /* 0x040fe40003fc6270 */
[----:B------:R-:W-:Y:S02]  /*205d0*/  ISETP.GE.AND P4, PT, R7, R242, PT ;  /* 0x000000f20700720c */ /* 0x000fe40003f86270 */
[----:B------:R-:W-:Y:S02]  /*205e0*/  ISETP.GE.AND P5, PT, R23, R244, PT ;  /* 0x000000f41700720c */ /* 0x000fe40003fa6270 */
[CC--:B------:R-:W-:Y:S02]  /*205f0*/  ISETP.GE.OR P2, PT, R9.reuse, R243.reuse, !P2 ;  /* 0x000000f30900720c */ /* 0x0c0fe40005746670 */
[-C--:B------:R-:W-:Y:S02]  /*20600*/  ISETP.GE.OR P3, PT, R9, R240.reuse, !P3 ;  /* 0x000000f00900720c */ /* 0x080fe40005f66670 */
[CC--:B------:R-:W-:Y:S02]  /*20610*/  ISETP.GE.OR P0, PT, R23.reuse, R240.reuse, !P0 ;  /* 0x000000f01700720c */ /* 0x0c0fe40004706670 */
[C---:B------:R-:W-:Y:S02]  /*20620*/  IADD3 R11, R23.reuse, 0x9, RZ ;  /* 0x00000009170b7810 */ /* 0x040fe40007ffe0ff */
[----:B------:R-:W-:Y:S02]  /*20630*/  IADD3 R9, R23, 0x10, RZ ;  /* 0x0000001017097810 */ /* 0x000fe40007ffe0ff */
[CC--:B------:R-:W-:Y:S02]  /*20640*/  ISETP.GE.OR P6, PT, R7.reuse, R243.reuse, !P6 ;  /* 0x000000f30700720c */ /* 0x0c0fe400077c6670 */
[----:B------:R-:W-:Y:S02]  /*20650*/  ISETP.GE.OR P4, PT, R7, R240, !P4 ;  /* 0x000000f00700720c */ /* 0x000fe40006786670 */
[-C--:B------:R-:W-:Y:S02]  /*20660*/  ISETP.GE.OR P5, PT, R23, R243.reuse, !P5 ;  /* 0x000000f31700720c */ /* 0x080fe40006fa6670 */
[----:B-1----:R-:W-:Y:S02]  /*20670*/  FSEL R19, R177, -INF , !P2 ;  /* 0xff800000b1137808 */ /* 0x002fe40005000000 */
[----:B------:R-:W-:Y:S02]  /*20680*/  FSEL R7, R178, -INF , !P0 ;  /* 0xff800000b2077808 */ /* 0x000fe40004000000 */
[-C--:B------:R-:W-:Y:S02]  /*20690*/  ISETP.GE.AND P1, PT, R11, R244.reuse, PT ;  /* 0x000000f40b00720c */ /* 0x080fe40003f26270 */
[C---:B------:R-:W-:Y:S02]  /*206a0*/  ISETP.GE.AND P0, PT, R9.reuse, R244, PT ;  /* 0x000000f40900720c */ /* 0x040fe40003f06270 */
[-C--:B------:R-:W-:Y:S02]  /*206b0*/  ISETP.GE.AND P2, PT, R9, R242.reuse, PT ;  /* 0x000000f20900720c */ /* 0x080fe40003f46270 */
[----:B------:R-:W-:Y:S02]  /*206c0*/  FSEL R21, R176, -INF , !P5 ;  /* 0xff800000b0157808 */ /* 0x000fe40006800000 */
[C---:B------:R-:W-:Y:S02]  /*206d0*/  ISETP.GE.AND P5, PT, R11.reuse, R242, PT ;  /* 0x000000f20b00720c */ /* 0x040fe40003fa6270 */
[-C--:B------:R-:W-:Y:S02]  /*206e0*/  ISETP.GE.OR P1, PT, R11, R243.reuse, !P1 ;  /* 0x000000f30b00720c */ /* 0x080fe40004f26670 */
[CC--:B------:R-:W-:Y:S02]  /*206f0*/  ISETP.GE.OR P2, PT, R9.reuse, R240.reuse, !P2 ;  /* 0x000000f00900720c */ /* 0x0c0fe40005746670 */
[-C--:B------:R-:W-:Y:S02]  /*20700*/  ISETP.GE.OR P0, PT, R9, R243.reuse, !P0 ;  /* 0x000000f30900720c */ /* 0x080fe40004706670 */
[C---:B------:R-:W-:Y:S02]  /*20710*/  IADD3 R13, R23.reuse, 0x11, RZ ;  /* 0x00000011170d7810 */ /* 0x040fe40007ffe0ff */
[----:B------:R-:W-:Y:S02]  /*20720*/  IADD3 R9, R23, 0x18, RZ ;  /* 0x0000001817097810 */ /* 0x000fe40007ffe0ff */
[----:B------:R-:W-:Y:S02]  /*20730*/  ISETP.GE.OR P5, PT, R11, R240, !P5 ;  /* 0x000000f00b00720c */ /* 0x000fe40006fa6670 */
[----:B------:R-:W-:Y:S02]  /*20740*/  FSEL R17, R179, -INF , !P6 ;  /* 0xff800000b3117808 */ /* 0x000fe40007000000 */
[----:B------:R-:W-:Y:S02]  /*20750*/  FSEL R11, R180, -INF , !P1 ;  /* 0xff800000b40b7808 */ /* 0x000fe40004800000 */
[----:B------:R-:W-:Y:S02]  /*20760*/  FSEL R186, R186, -INF , !P0 ;  /* 0xff800000baba7808 */ /* 0x000fe40004000000 */
[-C--:B------:R-:W-:Y:S02]  /*20770*/  ISETP.GE.AND P0, PT, R9, R244.reuse, PT ;  /* 0x000000f40900720c */ /* 0x080fe40003f06270 */
[C---:B------:R-:W-:Y:S02]  /*20780*/  ISETP.GE.AND P6, PT, R13.reuse, R244, PT ;  /* 0x000000f40d00720c */ /* 0x040fe40003fc6270 */
[----:B------:R-:W-:Y:S02]  /*20790*/  ISETP.GE.AND P1, PT, R13, R242, PT ;  /* 0x000000f20d00720c */ /* 0x000fe40003f26270 */
[-C--:B------:R-:W-:Y:S02]  /*207a0*/  ISETP.GE.OR P0, PT, R9, R243.reuse, !P0 ;  /* 0x000000f30900720c */ /* 0x080fe40004706670 */
[C---:B------:R-:W-:Y:S02]  /*207b0*/  ISETP.GE.OR P1, PT, R13.reuse, R240, !P1 ;  /* 0x000000f00d00720c */ /* 0x040fe40004f26670 */
[-C--:B------:R-:W-:Y:S02]  /*207c0*/  ISETP.GE.OR P6, PT, R13, R243.reuse, !P6 ;  /* 0x000000f30d00720c */ /* 0x080fe400077c6670 */
[----:B------:R-:W-:Y:S02]  /*207d0*/  IADD3 R13, R23, 0x19, RZ ;  /* 0x00000019170d7810 */ /* 0x000fe40007ffe0ff */
[----:B------:R-:W-:Y:S02]  /*207e0*/  FSEL R15, R172, -INF , !P3 ;  /* 0xff800000ac0f7808 */ /* 0x000fe40005800000 */
[----:B------:R-:W-:Y:S02]  /*207f0*/  FSEL R188, R188, -INF , !P0 ;  /* 0xff800000bcbc7808 */ /* 0x000fe40004000000 */
[C---:B------:R-:W-:Y:S02]  /*20800*/  ISETP.GE.AND P3, PT, R13.reuse, R244, PT ;  /* 0x000000f40d00720c */ /* 0x040fe40003f66270 */
[----:B------:R-:W-:Y:S02]  /*20810*/  ISETP.GE.AND P0, PT, R13, R242, PT ;  /* 0x000000f20d00720c */ /* 0x000fe40003f06270 */
[----:B------:R-:W-:Y:S02]  /*20820*/  IADD3 R27, R23, 0x20, RZ ;  /* 0x00000020171b7810 */ /* 0x000fe40007ffe0ff */
[C---:B------:R-:W-:Y:S02]  /*20830*/  ISETP.GE.OR P0, PT, R13.reuse, R240, !P0 ;  /* 0x000000f00d00720c */ /* 0x040fe40004706670 */
[-C--:B------:R-:W-:Y:S02]  /*20840*/  ISETP.GE.OR P3, PT, R13, R243.reuse, !P3 ;  /* 0x000000f30d00720c */ /* 0x080fe40005f66670 */
[----:B------:R-:W-:Y:S02]  /*20850*/  FSEL R13, R173, -INF , !P4 ;  /* 0xff800000ad0d7808 */ /* 0x000fe40006000000 */
[----:B------:R-:W-:Y:S02]  /*20860*/  ISETP.GE.AND P4, PT, R27, R244, PT ;  /* 0x000000f41b00720c */ /* 0x000fe40003f86270 */
[----:B------:R-:W-:Y:S02]  /*20870*/  FSEL R195, R195, -INF , !P6 ;  /* 0xff800000c3c37808 */ /* 0x000fe40007000000 */
[-C--:B------:R-:W-:Y:S02]  /*20880*/  ISETP.GE.OR P4, PT, R27, R243.reuse, !P4 ;  /* 0x000000f31b00720c */ /* 0x080fe40006786670 */
[----:B------:R-:W-:Y:S02]  /*20890*/  ISETP.GE.AND P6, PT, R9, R242, PT ;  /* 0x000000f20900720c */ /* 0x000fe40003fc6270 */
[----:B------:R-:W-:Y:S02]  /*208a0*/  FSEL R20, R6, -INF , !P4 ;  /* 0xff80000006147808 */ /* 0x000fe40006000000 */
[----:B------:R-:W-:Y:S02]  /*208b0*/  FMNMX.FTZ R6, R21, R0, !PT ;  /* 0x0000000015067209 */ /* 0x000fe40007810000 */
[----:B------:R-:W-:Y:S02]  /*208c0*/  IADD3 R29, R23, 0x28, RZ ;  /* 0x00000028171d7810 */ /* 0x000fe40007ffe0ff */
[----:B------:R-:W-:Y:S02]  /*208d0*/  FMNMX.FTZ R6, R19, R6, !PT ;  /* 0x0000000613067209 */ /* 0x000fe40007810000 */
[----:B------:R-:W-:Y:S02]  /*208e0*/  ISETP.GE.OR P6, PT, R9, R240, !P6 ;  /* 0x000000f00900720c */ /* 0x000fe400077c6670 */
[----:B------:R-:W-:Y:S02]  /*208f0*/  FSEL R9, R174, -INF , !P5 ;  /* 0xff800000ae097808 */ /* 0x000fe40006800000 */
[----:B------:R-:W-:Y:S02]  /*20900*/  FSEL R197, R197, -INF , !P2 ;  /* 0xff800000c5c57808 */ /* 0x000fe40005000000 */
[----:B------:R-:W-:Y:S02]  /*20910*/  ISETP.GE.AND P5, PT, R27, R242, PT ;  /* 0x000000f21b00720c */ /* 0x000fe40003fa6270 */
[----:B------:R-:W-:Y:S02]  /*20920*/  ISETP.GE.AND P2, PT, R29, R244, PT ;  /* 0x000000f41d00720c */ /* 0x000fe40003f46270 */
[----:B------:R-:W-:Y:S02]  /*20930*/  FMNMX.FTZ R6, R17, R6, !PT ;  /* 0x0000000611067209 */ /* 0x000fe40007810000 */
[----:B------:R-:W-:Y:S02]  /*20940*/  ISETP.GE.OR P5, PT, R27, R240, !P5 ;  /* 0x000000f01b00720c */ /* 0x000fe40006fa6670 */
[----:B------:R-:W-:Y:S02]  /*20950*/  ISETP.GE.OR P2, PT, R29, R243, !P2 ;  /* 0x000000f31d00720c */ /* 0x000fe40005746670 */
[----:B------:R-:W-:Y:S02]  /*20960*/  FMNMX.FTZ R27, R11, R6, !PT ;  /* 0x000000060b1b7209 */ /* 0x000fe40007810000 */
[----:B------:R-:W-:Y:S02]  /*20970*/  FSEL R167, R8, -INF , !P2 ;  /* 0xff80000008a77808 */ /* 0x000fe40005000000 */
[----:B------:R-:W-:Y:S02]  /*20980*/  FMNMX.FTZ R8, R186, R27, !PT ;  /* 0x0000001bba087209 */ /* 0x000fe40007810000 */
[----:B------:R-:W-:Y:S02]  /*20990*/  FMNMX.FTZ R6, R7, R2, !PT ;  /* 0x0000000207067209 */ /* 0x000fe40007810000 */
[----:B------:R-:W-:Y:S02]  /*209a0*/  IADD3 R25, R23, 0x21, RZ ;  /* 0x0000002117197810 */ /* 0x000fe40007ffe0ff */
[----:B------:R-:W-:Y:S02]  /*209b0*/  FMNMX.FTZ R27, R195, R8, !PT ;  /* 0x00000008c31b7209 */ /* 0x000fe40007810000 */
[----:B------:R-:W-:Y:S02]  /*209c0*/  FSEL R190, R190, -INF , !P3 ;  /* 0xff800000bebe7808 */ /* 0x000fe40005800000 */
[----:B------:R-:W-:Y:S02]  /*209d0*/  FMNMX.FTZ R6, R15, R6, !PT ;  /* 0x000000060f067209 */ /* 0x000fe40007810000 */
[C---:B------:R-:W-:Y:S02]  /*209e0*/  ISETP.GE.AND P3, PT, R25.reuse, R244, PT ;  /* 0x000000f41900720c */ /* 0x040fe40003f66270 */
[----:B------:R-:W-:Y:S02]  /*209f0*/  ISETP.GE.AND P4, PT, R25, R242, PT ;  /* 0x000000f21900720c */ /* 0x000fe40003f86270 */
[----:B------:R-:W-:Y:S02]  /*20a00*/  FMNMX.FTZ R27, R188, R27, !PT ;  /* 0x0000001bbc1b7209 */ /* 0x000fe40007810000 */
[----:B------:R-:W-:Y:S02]  /*20a10*/  FMNMX.FTZ R6, R13, R6, !PT ;  /* 0x000000060d067209 */ /* 0x000fe40007810000 */
[C---:B------:R-:W-:Y:S02]  /*20a20*/  ISETP.GE.OR P3, PT, R25.reuse, R243, !P3 ;  /* 0x000000f31900720c */ /* 0x040fe40005f66670 */
[----:B------:R-:W-:Y:S02]  /*20a30*/  ISETP.GE.OR P4, PT, R25, R240, !P4 ;  /* 0x000000f01900720c */ /* 0x000fe40006786670 */
[----:B------:R-:W-:Y:S02]  /*20a40*/  IADD3 R25, R23, 0x29, RZ ;  /* 0x0000002917197810 */ /* 0x000fe40007ffe0ff */
[----:B------:R-:W-:Y:S02]  /*20a50*/  FMNMX.FTZ R27, R190, R27, !PT ;  /* 0x0000001bbe1b7209 */ /* 0x000fe40007810000 */
[----:B------:R-:W-:Y:S02]  /*20a60*/  FMNMX.FTZ R6, R9, R6, !PT ;  /* 0x0000000609067209 */ /* 0x000fe40007810000 */
[----:B------:R-:W-:Y:S02]  /*20a70*/  FSEL R199, R199, -INF , !P1 ;  /* 0xff800000c7c77808 */ /* 0x000fe40004800000 */
[----:B------:R-:W-:Y:S02]  /*20a80*/  ISETP.GE.AND P1, PT, R25, R244, PT ;  /* 0x000000f41900720c */ /* 0x000fe40003f26270 */
[----:B------:R-:W-:Y:S02]  /*20a90*/  FSEL R22, R5, -INF , !P3 ;  /* 0xff80000005167808 */ /* 0x000fe40005800000 */
[----:B------:R-:W-:Y:S02]  /*20aa0*/  FMNMX.FTZ R27, R20, R27, !PT ;  /* 0x0000001b141b7209 */ /* 0x000fe40007810000 */
[----:B------:R-:W-:Y:S02]  /*20ab0*/  FMNMX.FTZ R8, R197, R6, !PT ;  /* 0x00000006c5087209 */ /* 0x000fe40007810000 */
[C---:B------:R-:W-:Y:S02]  /*20ac0*/  ISETP.GE.OR P1, PT, R25.reuse, R243, !P1 ;  /* 0x000000f31900720c */ /* 0x040fe40004f26670 */
[----:B------:R-:W-:Y:S02]  /*20ad0*/  ISETP.GE.AND P2, PT, R25, R242, PT ;  /* 0x000000f21900720c */ /* 0x000fe40003f46270 */
[----:B------:R-:W-:Y:S02]  /*20ae0*/  FMNMX.FTZ R6, R22, R27, !PT ;  /* 0x0000001b16067209 */ /* 0x000fe40007810000 */
[----:B------:R-:W-:Y:S02]  /*20af0*/  IADD3 R5, R23, 0x30, RZ ;  /* 0x0000003017057810 */ /* 0x000fe40007ffe0ff */
[----:B------:R-:W-:Y:S02]  /*20b00*/  FMNMX.FTZ R27, R199, R8, !PT ;  /* 0x00000008c71b7209 */ /* 0x000fe40007810000 */
[----:B------:R-:W-:Y:S02]  /*20b10*/  FSEL R192, R192, -INF , !P6 ;  /* 0xff800000c0c07808 */ /* 0x000fe40007000000 */
[----:B------:R-:W-:Y:S02]  /*20b20*/  FSEL R252, R252, -INF , !P1 ;  /* 0xff800000fcfc7808 */ /* 0x000fe40004800000 */
[----:B------:R-:W-:Y:S02]  /*20b30*/  ISETP.GE.OR P2, PT, R25, R240, !P2 ;  /* 0x000000f01900720c */ /* 0x000fe40005746670 */
[----:B------:R-:W-:Y:S02]  /*20b40*/  ISETP.GE.AND P3, PT, R29, R242, PT ;  /* 0x000000f21d00720c */ /* 0x000fe40003f66270 */
[C---:B------:R-:W-:Y:S02]  /*20b50*/  ISETP.GE.AND P6, PT, R5.reuse, R244, PT ;  /* 0x000000f40500720c */ /* 0x040fe40003fc6270 */
[----:B------:R-:W-:Y:S02]  /*20b60*/  ISETP.GE.AND P1, PT, R5, R242, PT ;  /* 0x000000f20500720c */ /* 0x000fe40003f26270 */
[----:B------:R-:W-:Y:S02]  /*20b70*/  IADD3 R25, R23, 0x31, RZ ;  /* 0x0000003117197810 */ /* 0x000fe40007ffe0ff */
[----:B------:R-:W-:Y:S02]  /*20b80*/  FSEL R194, R194, -INF , !P0 ;  /* 0xff800000c2c27808 */ /* 0x000fe40004000000 */
[----:B------:R-:W-:Y:S02]  /*20b90*/  FMNMX.FTZ R27, R192, R27, !PT ;  /* 0x0000001bc01b7209 */ /* 0x000fe40007810000 */
[-C--:B------:R-:W-:Y:S02]  /*20ba0*/  ISETP.GE.OR P3, PT, R29, R240.reuse, !P3 ;  /* 0x000000f01d00720c */ /* 0x080fe40005f66670 */
[C---:B------:R-:W-:Y:S02]  /*20bb0*/  ISETP.GE.OR P1, PT, R5.reuse, R240, !P1 ;  /* 0x000000f00500720c */ /* 0x040fe40004f26670 */
[----:B------:R-:W-:Y:S02]  /*20bc0*/  ISETP.GE.OR P6, PT, R5, R243, !P6 ;  /* 0x000000f30500720c */ /* 0x000fe400077c6670 */
[----:B------:R-:W-:Y:S02]  /*20bd0*/  ISETP.GE.AND P0, PT, R25, R244, PT ;  /* 0x000000f41900720c */ /* 0x000fe40003f06270 */
[----:B------:R-:W-:Y:S02]  /*20be0*/  FMNMX.FTZ R29, R167, R6, !PT ;  /* 0x00000006a71d7209 */ /* 0x000fe40007810000 */
[----:B------:R-:W-:Y:S02]  /*20bf0*/  IADD3 R5, R23, 0x38, RZ ;  /* 0x0000003817057810 */ /* 0x000fe40007ffe0ff */
[----:B------:R-:W-:Y:S02]  /*20c00*/  FSEL R250, R250, -INF , !P5 ;  /* 0xff800000fafa7808 */ /* 0x000fe40006800000 */
[----:B------:R-:W-:Y:S02]  /*20c10*/  FMNMX.FTZ R27, R194, R27, !PT ;  /* 0x0000001bc21b7209 */ /* 0x000fe40007810000 */
[----:B------:R-:W-:Y:S02]  /*20c20*/  FSEL R193, R193, -INF , !P6 ;  /* 0xff800000c1c17808 */ /* 0x000fe40007000000 */
[----:B------:R-:W-:Y:S02]  /*20c30*/  ISETP.GE.OR P0, PT, R25, R243, !P0 ;  /* 0x000000f31900720c */ /* 0x000fe40004706670 */
[----:B------:R-:W-:Y:S02]  /*20c40*/  IADD3 R23, R23, 0x39, RZ ;  /* 0x0000003917177810 */ /* 0x000fe40007ffe0ff */
[-C--:B------:R-:W-:Y:S02]  /*20c50*/  ISETP.GE.AND P6, PT, R5, R244.reuse, PT ;  /* 0x000000f40500720c */ /* 0x080fe40003fc6270 */
[----:B------:R-:W-:Y:S02]  /*20c60*/  FMNMX.FTZ R6, R252, R29, !PT ;  /* 0x0000001dfc067209 */ /* 0x000fe40007810000 */
[----:B------:R-:W-:Y:S02]  /*20c70*/  FSEL R198, R198, -INF , !P4 ;  /* 0xff800000c6c67808 */ /* 0x000fe40006000000 */
[----:B------:R-:W-:Y:S02]  /*20c80*/  FMNMX.FTZ R27, R250, R27, !PT ;  /* 0x0000001bfa1b7209 */ /* 0x000fe40007810000 */
[----:B------:R-:W-:Y:S02]  /*20c90*/  ISETP.GE.AND P5, PT, R23, R244, PT ;  /* 0x000000f41700720c */ /* 0x000fe40003fa6270 */
[----:B------:R-:W-:Y:S02]  /*20ca0*/  FSEL R191, R191, -INF , !P0 ;  /* 0xff800000bfbf7808 */ /* 0x000fe40004000000 */
[----:B------:R-:W-:Y:S02]  /*20cb0*/  ISETP.GE.OR P6, PT, R5, R243, !P6 ;  /* 0x000000f30500720c */ /* 0x000fe400077c6670 */
[----:B------:R-:W-:Y:S02]  /*20cc0*/  FSEL R196, R196, -INF , !P3 ;  /* 0xff800000c4c47808 */ /* 0x000fe40005800000 */
[----:B------:R-:W-:Y:S02]  /*20cd0*/  FMNMX.FTZ R27, R198, R27, !PT ;  /* 0x0000001bc61b7209 */ /* 0x000fe40007810000 */
[----:B------:R-:W-:Y:S02]  /*20ce0*/  FMNMX.FTZ R6, R193, R6, !PT ;  /* 0x00000006c1067209 */ /* 0x000fe40007810000 */
[----:B------:R-:W-:Y:S02]  /*20cf0*/  ISETP.GE.AND P0, PT, R25, R242, PT ;  /* 0x000000f21900720c */ /* 0x000fe40003f06270 */
[----:B------:R-:W-:Y:S02]  /*20d00*/  FSEL R179, R16, -INF , !P6 ;  /* 0xff80000010b37808 */ /* 0x000fe40007000000 */
[----:B------:R-:W-:Y:S02]  /*20d10*/  FMNMX.FTZ R27, R196, R27, !PT ;  /* 0x0000001bc41b7209 */ /* 0x000fe40007810000 */
[----:B------:R-:W-:Y:S02]  /*20d20*/  ISETP.GE.OR P5, PT, R23, R243, !P5 ;  /* 0x000000f31700720c */ /* 0x000fe40006fa6670 */
[----:B------:R-:W-:Y:S02]  /*20d30*/  FSEL R178, R4, -INF , !P2 ;  /* 0xff80000004b27808 */ /* 0x000fe40005000000 */
[----:B------:R-:W-:Y:S02]  /*20d40*/  FMNMX.FTZ R6, R191, R6, !PT ;  /* 0x00000006bf067209 */ /* 0x000fe40007810000 */
[----:B------:R-:W-:Y:S02]  /*20d50*/  FSEL R174, R14, -INF , !P5 ;  /* 0xff8000000eae7808 */ /* 0x000fe40006800000 */
[----:B------:R-:W-:Y:S02]  /*20d60*/  ISETP.GE.OR P0, PT, R25, R240, !P0 ;  /* 0x000000f01900720c */ /* 0x000fe40004706670 */
[----:B------:R-:W-:Y:S02]  /*20d70*/  FMNMX.FTZ R8, R178, R27, !PT ;  /* 0x0000001bb2087209 */ /* 0x000fe40007810000 */
[----:B------:R-:W-:Y:S01]  /*20d80*/  FMNMX.FTZ R29, R179, R6, !PT ;  /* 0x00000006b31d7209 */ /* 0x000fe20007810000 */
[----:B------:R-:W-:Y:S01]  /*20d90*/  LDSM.16.MT88.4 R24, [R218+0x10000] ;  /* 0x01000000da18783b */ /* 0x000fe20000004200 */
[----:B------:R-:W-:Y:S02]  /*20da0*/  FSEL R177, R10, -INF , !P1 ;  /* 0xff8000000ab17808 */ /* 0x000fe40004800000 */
[-C--:B------:R-:W-:Y:S02]  /*20db0*/  ISETP.GE.AND P3, PT, R5, R242.reuse, PT ;  /* 0x000000f20500720c */ /* 0x080fe40003f66270 */
[----:B------:R-:W-:Y:S02]  /*20dc0*/  ISETP.GE.AND P1, PT, R23, R242, PT ;  /* 0x000000f21700720c */ /* 0x000fe40003f26270 */
[----:B------:R-:W-:Y:S02]  /*20dd0*/  FMNMX.FTZ R4, R174, R29, !PT ;  /* 0x0000001dae047209 */ /* 0x000fe40007810000 */
[----:B------:R-:W-:Y:S02]  /*20de0*/  ISETP.GE.OR P3, PT, R5, R240, !P3 ;  /* 0x000000f00500720c */ /* 0x000fe40005f66670 */
[----:B------:R-:W-:Y:S01]  /*20df0*/  FSEL R175, R175, -INF , !P0 ;  /* 0xff800000afaf7808 */ /* 0x000fe20004000000 */
[----:B------:R-:W1:Y:S01]  /*20e00*/  SHFL.BFLY PT, R5, R4, 0x2, 0x1f ;  /* 0x0c401f0004057f89 */ /* 0x000e6200000e0000 */
[----:B------:R-:W-:Y:S02]  /*20e10*/  FMNMX.FTZ R8, R177, R8, !PT ;  /* 0x00000008b1087209 */ /* 0x000fe40007810000 */
[----:B------:R-:W-:Y:S02]  /*20e20*/  ISETP.GE.OR P1, PT, R23, R240, !P1 ;  /* 0x000000f01700720c */ /* 0x000fe40004f26670 */
[----:B------:R-:W-:Y:S02]  /*20e30*/  FSEL R173, R12, -INF , !P3 ;  /* 0xff8000000cad7808 */ /* 0x000fe40005800000 */
[----:B------:R-:W-:Y:S02]  /*20e40*/  FMNMX.FTZ R8, R175, R8, !PT ;  /* 0x00000008af087209 */ /* 0x000fe40007810000 */
[----:B------:R-:W-:Y:S02]  /*20e50*/  FSEL R166, R3, -INF , !P1 ;  /* 0xff80000003a67808 */ /* 0x000fe40004800000 */
[----:B------:R-:W-:Y:S04]  /*20e60*/  FMNMX.FTZ R3, R173, R8, !PT ;  /* 0x00000008ad037209 */ /* 0x000fe80007810000 */
[----:B------:R-:W-:Y:S05]  /*20e70*/  FMNMX.FTZ R6, R166, R3, !PT ;  /* 0x00000003a6067209 */ /* 0x000fea0007810000 */
[----:B------:R-:W2:Y:S01]  /*20e80*/  SHFL.BFLY PT, R3, R6, 0x2, 0x1f ;  /* 0x0c401f0006037f89 */ /* 0x000ea200000e0000 */
[----:B-1----:R-:W-:Y:S07]  /*20e90*/  FMNMX.FTZ R5, R4, R5, !PT ;  /* 0x0000000504057209 */ /* 0x002fee0007810000 */
[----:B---3--:R-:W1:Y:S01]  /*20ea0*/  SHFL.BFLY PT, R164, R5, 0x1, 0x1f ;  /* 0x0c201f0005a47f89 */ /* 0x008e6200000e0000 */
[----:B--2---:R-:W-:Y:S07]  /*20eb0*/  FMNMX.FTZ R4, R6, R3, !PT ;  /* 0x0000000306047209 */ /* 0x004fee0007810000 */
[----:B------:R-:W2:Y:S01]  /*20ec0*/  SHFL.BFLY PT, R3, R4, 0x1, 0x1f ;  /* 0x0c201f0004037f89 */ /* 0x000ea200000e0000 */
[----:B-1----:R-:W-:Y:S04]  /*20ed0*/  FMNMX.FTZ R164, R5, R164, !PT ;  /* 0x000000a405a47209 */ /* 0x002fe80007810000 */
[C---:B------:R-:W-:Y:S01]  /*20ee0*/  FSETP.NEU.FTZ.AND P1, PT, R164.reuse, -INF , PT ;  /* 0xff800000a400780b */ /* 0x040fe20003f3d000 */
[----:B----4-:R-:W-:Y:S03]  /*20ef0*/  FMUL.FTZ R176, R165, R164 ;  /* 0x000000a4a5b07220 */ /* 0x010fe60000410000 */
        /* <DEDUP_REMOVED lines=29> */
[-CC-:B------:R-:W-:Y:S01]  /*210d0*/  FFMA.FTZ R178, R178, R165.reuse, -R172.reuse ;  /* 0x000000a5b2b27223 */ /* 0x180fe200000108ac */
[-CC-:B------:R-:W-:Y:S01]  /*210e0*/  FFMA.FTZ R175, R175, R165.reuse, -R172.reuse ;  /* 0x000000a5afaf7223 */ /* 0x180fe200000108ac */
[-CC-:B------:R-:W-:Y:S01]  /*210f0*/  FFMA.FTZ R177, R177, R165.reuse, -R172.reuse ;  /* 0x000000a5b1b17223 */ /* 0x180fe200000108ac */
[-CC-:B------:R-:W-:Y:S01]  /*21100*/  FFMA.FTZ R199, R199, R165.reuse, -R172.reuse ;  /* 0x000000a5c7c77223 */ /* 0x180fe200000108ac */
[-CC-:B------:R-:W-:Y:S01]  /*21110*/  FFMA.FTZ R192, R192, R165.reuse, -R172.reuse ;  /* 0x000000a5c0c07223 */ /* 0x180fe200000108ac */
[-CC-:B------:R-:W-:Y:S01]  /*21120*/  FFMA.FTZ R194, R194, R165.reuse, -R172.reuse ;  /* 0x000000a5c2c27223 */ /* 0x180fe200000108ac */
[--C-:B------:R-:W-:Y:S03]  /*21130*/  FFMA.FTZ R250, R250, R165, -R172.reuse ;  /* 0x000000a5fafa7223 */ /* 0x100fe600000108ac */
[----:B------:R-:W4:Y:S01]  /*21140*/  MUFU.EX2 R0, R8 ;  /* 0x0000000800007308 */ /* 0x000f220000000800 */
[----:B--2---:R-:W-:Y:S01]  /*21150*/  F2FP.BF16.F32.PACK_AB R168, R184, R187 ;  /* 0x000000bbb8a8723e */ /* 0x004fe200000010ff */
[-CC-:B------:R-:W-:Y:S01]  /*21160*/  FFMA.FTZ R198, R198, R165.reuse, -R172.reuse ;  /* 0x000000a5c6c67223 */ /* 0x180fe200000108ac */
[-C--:B------:R-:W-:Y:S01]  /*21170*/  FFMA.FTZ R196, R196, R165.reuse, -R172 ;  /* 0x000000a5c4c47223 */ /* 0x080fe200000108ac */
[--C-:B------:R-:W-:Y:S01]  /*21180*/  FFMA.FTZ R191, R191, R165, -R176.reuse ;  /* 0x000000a5bfbf7223 */ /* 0x100fe200000108b0 */
[----:B------:R-:W-:Y:S05]  /*21190*/  ISETP.GT.AND P0, PT, R234, R227, PT ;  /* 0x000000e3ea00720c */ /* 0x000fea0003f04270 */
        /* <DEDUP_REMOVED lines=9> */
[C---:B----4-:R-:W-:Y:S01]  /*21230*/  FMUL.FTZ R6, R0.reuse, R162 ;  /* 0x000000a200067220 */ /* 0x050fe20000410000 */
[C---:B------:R-:W-:Y:S01]  /*21240*/  FMUL.FTZ R7, R0.reuse, R163 ;  /* 0x000000a300077220 */ /* 0x040fe20000410000 */
[C---:B------:R-:W-:Y:S01]  /*21250*/  FMUL.FTZ R10, R0.reuse, R158 ;  /* 0x0000009e000a7220 */ /* 0x040fe20000410000 */
[----:B------:R-:W-:Y:S01]  /*21260*/  FMUL.FTZ R11, R0, R159 ;  /* 0x0000009f000b7220 */ /* 0x000fe20000410000 */
[----:B------:R-:W-:Y:S01]  /*21270*/  FMUL.FTZ R8, R2, R156 ;  /* 0x0000009c02087220 */ /* 0x000fe20000410000 */
[----:B------:R-:W3:Y:S01]  /*21280*/  LDSM.16.MT88.4 R160, [R216+0x10000] ;  /* 0x01000000d8a0783b */ /* 0x000ee20000004200 */
[C---:B------:R-:W-:Y:S03]  /*21290*/  FMUL.FTZ R14, R0.reuse, R154 ;  /* 0x0000009a000e7220 */ /* 0x040fe60000410000 */
[----:B------:R-:W-:Y:S01]  /*212a0*/  MUFU.EX2 R189, R189 ;  /* 0x000000bd00bd7308 */ /* 0x000fe20000000800 */
[----:B------:R-:W-:Y:S01]  /*212b0*/  FMUL.FTZ R15, R0, R155 ;  /* 0x0000009b000f7220 */ /* 0x000fe20000410000 */
[----:B------:R-:W-:Y:S01]  /*212c0*/  MOV R156, R22 ;  /* 0x00000016009c7202 */ /* 0x000fe20000000f00 */
[----:B------:R-:W-:Y:S01]  /*212d0*/  FMUL.FTZ R21, R2, R145 ;  /* 0x0000009102157220 */ /* 0x000fe20000410000 */
[C---:B------:R-:W-:Y:S01]  /*212e0*/  FMUL.FTZ R22, R0.reuse, R146 ;  /* 0x0000009200167220 */ /* 0x040fe20000410000 */
[----:B------:R-:W-:Y:S01]  /*212f0*/  FMUL.FTZ R23, R0, R147 ;  /* 0x0000009300177220 */ /* 0x000fe20000410000 */
[----:B------:R-:W4:Y:S01]  /*21300*/  LDSM.16.MT88.4 R152, [R220+0x12000] ;  /* 0x01200000dc98783b */ /* 0x000f220000004200 */
[----:B------:R-:W-:Y:S03]  /*21310*/  FMUL.FTZ R28, R2, R136 ;  /* 0x00000088021c7220 */ /* 0x000fe60000410000 */
[----:B------:R-:W5:Y:S01]  /*21320*/  MUFU.EX2 R181, R181 ;  /* 0x000000b500b57308 */ /* 0x000f620000000800 */
[----:B--2---:R-:W-:Y:S01]  /*21330*/  F2FP.BF16.F32.PACK_AB R170, R182, R183 ;  /* 0x000000b7b6aa723e */ /* 0x004fe200000010ff */
[----:B------:R-:W-:Y:S01]  /*21340*/  FMUL.FTZ R29, R2, R137 ;  /* 0x00000089021d7220 */ /* 0x000fe20000410000 */
[C---:B------:R-:W-:Y:S01]  /*21350*/  FMUL.FTZ R30, R0.reuse, R138 ;  /* 0x0000008a001e7220 */ /* 0x040fe20000410000 */
[----:B------:R-:W-:Y:S01]  /*21360*/  FMUL.FTZ R31, R0, R139 ;  /* 0x0000008b001f7220 */ /* 0x000fe20000410000 */
[C---:B------:R-:W-:Y:S01]  /*21370*/  FMUL.FTZ R36, R2.reuse, R36 ;  /* 0x0000002402247220 */ /* 0x040fe20000410000 */
[----:B------:R-:W2:Y:S01]  /*21380*/  LDSM.16.MT88.4 R144, [R218+0x12000] ;  /* 0x01200000da90783b */ /* 0x000ea20000004200 */
[----:B------:R-:W-:Y:S03]  /*21390*/  FMUL.FTZ R37, R2, R37 ;  /* 0x0000002502257220 */ /* 0x000fe60000410000 */
[----:B------:R-:W-:Y:S01]  /*213a0*/  MUFU.EX2 R180, R180 ;  /* 0x000000b400b47308 */ /* 0x000fe20000000800 */
[C---:B------:R-:W-:Y:S01]  /*213b0*/  FMUL.FTZ R38, R0.reuse, R38 ;  /* 0x0000002600267220 */ /* 0x040fe20000410000 */
[----:B------:R-:W-:Y:S01]  /*213c0*/  FMUL.FTZ R39, R0, R39 ;  /* 0x0000002700277220 */ /* 0x000fe20000410000 */
[C---:B------:R-:W-:Y:S01]  /*213d0*/  FMUL.FTZ R40, R2.reuse, R40 ;  /* 0x0000002802287220 */ /* 0x040fe20000410000 */
[----:B------:R-:W-:Y:S01]  /*213e0*/  FMUL.FTZ R41, R2, R41 ;  /* 0x0000002902297220 */ /* 0x000fe20000410000 */
[C---:B------:R-:W-:Y:S01]  /*213f0*/  FMUL.FTZ R42, R0.reuse, R42 ;  /* 0x0000002a002a7220 */ /* 0x040fe20000410000 */
[----:B------:R-:W2:Y:S01]  /*21400*/  LDSM.16.MT88.4 R136, [R217+0x12000] ;  /* 0x01200000d988783b */ /* 0x000ea20000004200 */
        /* <DEDUP_REMOVED lines=31> */
[C---:B------:R-:W-:Y:S04]  /*21600*/  HMMA.16816.F32.BF16 R12, R168.reuse, R24, R12 ;  /* 0x00000018a80c723c */ /* 0x040fe8000004180c */
[----:B------:R-:W-:Y:S01]  /*21610*/  FMUL.FTZ R17, R2, R149 ;  /* 0x0000009502117220 */ /* 0x000fe20000410000 */
[C---:B------:R-:W-:Y:S01]  /*21620*/  FMUL.FTZ R18, R0.reuse, R150 ;  /* 0x0000009600127220 */ /* 0x040fe20000410000 */
[----:B------:R-:W-:Y:S01]  /*21630*/  FMUL.FTZ R19, R0, R151 ;  /* 0x0000009700137220 */ /* 0x000fe20000410000 */
[C---:B------:R-:W-:Y:S01]  /*21640*/  FMUL.FTZ R24, R2.reuse, R140 ;  /* 0x0000008c02187220 */ /* 0x040fe20000410000 */
[----:B------:R-:W-:Y:S01]  /*21650*/  LDSM.16.MT88.4 R148, [R217+0x10800] ;  /* 0x01080000d994783b */ /* 0x000fe20000004200 */
[----:B------:R-:W-:Y:S02]  /*21660*/  MUFU.EX2 R188, R188 ;  /* 0x000000bc00bc7308 */ /* 0x000fe40000000800 */
        /* <DEDUP_REMOVED lines=8> */
[----:B------:R-:W-:Y:S04]  /*216f0*/  MUFU.EX2 R199, R199 ;  /* 0x000000c700c77308 */ /* 0x000fe80000000800 */
[C---:B------:R-:W-:Y:S01]  /*21700*/  FMUL.FTZ R26, R0.reuse, R142 ;  /* 0x0000008e001a7220 */ /* 0x040fe20000410000 */
[----:B------:R-:W-:Y:S01]  /*21710*/  FMUL.FTZ R27, R0, R143 ;  /* 0x0000008f001b7220 */ /* 0x000fe20000410000 */
[C---:B------:R-:W-:Y:S01]  /*21720*/  FMUL.FTZ R32, R2.reuse, R132 ;  /* 0x0000008402207220 */ /* 0x040fe20000410000 */
[----:B------:R-:W-:Y:S03]  /*21730*/  LDSM.16.MT88.4 R140, [R220+0x14000] ;  /* 0x01400000dc8c783b */ /* 0x000fe60000004200 */
[----:B------:R-:W-:Y:S01]  /*21740*/  MUFU.EX2 R192, R192 ;  /* 0x000000c000c07308 */ /* 0x000fe20000000800 */
[----:B------:R-:W-:Y:S01]  /*21750*/  FMUL.FTZ R33, R2, R133 ;  /* 0x0000008502217220 */ /* 0x000fe20000410000 */
[----:B------:R-:W-:Y:S01]  /*21760*/  FMUL.FTZ R71, R0, R71 ;  /* 0x0000004700477220 */ /* 0x000fe20000410000 */
[C---:B------:R-:W-:Y:S03]  /*21770*/  HMMA.16816.F32.BF16 R24, R168.reuse, R34, R24 ;  /* 0x00000022a818723c */ /* 0x040fe60000041818 */
[C---:B------:R-:W-:Y:S01]  /*21780*/  FMUL.FTZ R72, R2.reuse, R72 ;  /* 0x0000004802487220 */ /* 0x040fe20000410000 */
[----:B------:R-:W-:Y:S01]  /*21790*/  FMUL.FTZ R73, R2, R73 ;  /* 0x0000004902497220 */ /* 0x000fe20000410000 */
[C---:B------:R-:W-:Y:S01]  /*217a0*/  FMUL.FTZ R74, R0.reuse, R74 ;  /* 0x0000004a004a7220 */ /* 0x040fe20000410000 */
[C---:B---3--:R-:W-:Y:S01]  /*217b0*/  HMMA.16816.F32.BF16 R28, R168.reuse, R160, R28 ;  /* 0x000000a0a81c723c */ /* 0x048fe2000004181c */
[----:B------:R-:W-:Y:S04]  /*217c0*/  MUFU.EX2 R194, R194 ;  /* 0x000000c200c27308 */ /* 0x000fe80000000800 */
[C---:B------:R-:W-:Y:S01]  /*217d0*/  FMUL.FTZ R34, R0.reuse, R134 ;  /* 0x0000008600227220 */ /* 0x040fe20000410000 */
[C---:B------:R-:W-:Y:S01]  /*217e0*/  FMUL.FTZ R35, R0.reuse, R135 ;  /* 0x0000008700237220 */ /* 0x040fe20000410000 */
[----:B------:R-:W-:Y:S01]  /*217f0*/  FMUL.FTZ R75, R0, R75 ;  /* 0x0000004b004b7220 */ /* 0x000fe20000410000 */
[----:B------:R-:W3:Y:S03]  /*21800*/  LDSM.16.MT88.4 R132, [R216+0x12000] ;  /* 0x01200000d884783b */ /* 0x000ee60000004200 */
[----:B------:R-:W-:Y:S01]  /*21810*/  MUFU.EX2 R252, R252 ;  /* 0x000000fc00fc7308 */ /* 0x000fe20000000800 */
[C---:B------:R-:W-:Y:S01]  /*21820*/  FMUL.FTZ R76, R2.reuse, R76 ;  /* 0x0000004c024c7220 */ /* 0x040fe20000410000 */
[----:B------:R-:W-:Y:S01]  /*21830*/  FMUL.FTZ R77, R2, R77 ;  /* 0x0000004d024d7220 */ /* 0x000fe20000410000 */
[C---:B------:R-:W-:Y:S02]  /*21840*/  HMMA.16816.F32.BF16 R32, R168.reuse, R162, R32 ;  /* 0x000000a2a820723c */ /* 0x040fe40000041820 */
[----:B------:R-:W-:Y:S01]  /*21850*/  LDSM.16.MT88.4 R160, [R220+0x14800] ;  /* 0x01480000dca0783b */ /* 0x000fe20000004200 */
[C---:B------:R-:W-:Y:S01]  /*21860*/  FMUL.FTZ R78, R0.reuse, R78 ;  /* 0x0000004e004e7220 */ /* 0x040fe20000410000 */
[----:B------:R-:W-:Y:S02]  /*21870*/  FMUL.FTZ R79, R0, R79 ;  /* 0x0000004f004f7220 */ /* 0x000fe40000410000 */
[C---:B----4-:R-:W-:Y:S01]  /*21880*/  HMMA.16816.F32.BF16 R36, R168.reuse, R152, R36 ;  /* 0x00000098a824723c */ /* 0x050fe20000041824 */
[----:B------:R-:W-:Y:S04]  /*21890*/  MUFU.EX2 R250, R250 ;  /* 0x000000fa00fa7308 */ /* 0x000fe80000000800 */
        /* <DEDUP_REMOVED lines=8> */
[----:B------:R-:W2:Y:S01]  /*21920*/  LDSM.16.MT88.4 R144, [R218+0x14000] ;  /* 0x01400000da90783b */ /* 0x000ea20000004200 */
[----:B------:R-:W-:Y:S03]  /*21930*/  MUFU.EX2 R196, R196 ;  /* 0x000000c400c47308 */ /* 0x000fe60000000800 */
[----:B------:R-:W-:Y:S01]  /*21940*/  FMUL.FTZ R83, R0, R83 ;  /* 0x0000005300537220 */ /* 0x000fe20000410000 */
[C---:B------:R-:W-:Y:S06]  /*21950*/  HMMA.16816.F32.BF16 R52, R168.reuse, R136, R52 ;  /* 0x00000088a834723c */ /* 0x040fec0000041834 */
[----:B------:R-:W-:Y:S01]  /*21960*/  MUFU.EX2 R193, R193 ;  /* 0x000000c100c17308 */ /* 0x000fe20000000800 */
[C---:B------:R-:W-:Y:S01]  /*21970*/  FMUL.FTZ R84, R2.reuse, R84 ;  /* 0x0000005402547220 */ /* 0x040fe20000410000 */
[C---:B------:R-:W-:Y:S01]  /*21980*/  HMMA.16816.F32.BF16 R56, R168.reuse, R138, R56 ;  /* 0x0000008aa838723c */ /* 0x040fe20000041838 */
[----:B------:R-:W4:Y:S02]  /*21990*/  LDSM.16.MT88.4 R136, [R217+0x14000] ;  /* 0x01400000d988783b */ /* 0x000f240000004200 */
[----:B------:R-:W-:Y:S03]  /*219a0*/  FMUL.FTZ R85, R2, R85 ;  /* 0x0000005502557220 */ /* 0x000fe60000410000 */
[C---:B---3--:R-:W-:Y:S02]  /*219b0*/  HMMA.16816.F32.BF16 R60, R168.reuse, R132, R60 ;  /* 0x00000084a83c723c */ /* 0x048fe4000004183c */
[----:B------:R-:W-:Y:S03]  /*219c0*/  MUFU.EX2 R191, R191 ;  /* 0x000000bf00bf7308 */ /* 0x000fe60000000800 */
[C---:B------:R-:W-:Y:S01]  /*219d0*/  FMUL.FTZ R86, R0.reuse, R86 ;  /* 0x0000005600567220 */ /* 0x040fe20000410000 */
[C---:B------:R-:W-:Y:S01]  /*219e0*/  HMMA.16816.F32.BF16 R64, R168.reuse, R134, R64 ;  /* 0x00000086a840723c */ /* 0x040fe20000041840 */
[----:B------:R-:W3:Y:S04]  /*219f0*/  LDSM.16.MT88.4 R132, [R216+0x14000] ;  /* 0x01400000d884783b */ /* 0x000ee80000004200 */
[----:B------:R-:W-:Y:S01]  /*21a00*/  FMUL.FTZ R87, R0, R87 ;  /* 0x0000005700577220 */ /* 0x000fe20000410000 */
[C---:B------:R-:W-:Y:S05]  /*21a10*/  HMMA.16816.F32.BF16 R68, R168.reuse, R140, R68 ;  /* 0x0000008ca844723c */ /* 0x040fea0000041844 */
[C---:B------:R-:W-:Y:S01]  /*21a20*/  FMUL.FTZ R88, R2.reuse, R88 ;  /* 0x0000005802587220 */ /* 0x040fe20000410000 */
[C---:B------:R-:W-:Y:S01]  /*21a30*/  HMMA.16816.F32.BF16 R72, R168.reuse, R142, R72 ;  /* 0x0000008ea848723c */ /* 0x040fe20000041848 */
[----:B------:R-:W5:Y:S04]  /*21a40*/  LDSM.16.MT88.4 R140, [R220+0x16000] ;  /* 0x01600000dc8c783b */ /* 0x000f680000004200 */
[----:B------:R-:W-:Y:S01]  /*21a50*/  FMUL.FTZ R89, R2, R89 ;  /* 0x0000005902597220 */ /* 0x000fe20000410000 */
[C---:B--2---:R-:W-:Y:S05]  /*21a60*/  HMMA.16816.F32.BF16 R76, R168.reuse, R144, R76 ;  /* 0x00000090a84c723c */ /* 0x044fea000004184c */
[C---:B------:R-:W-:Y:S01]  /*21a70*/  FMUL.FTZ R90, R0.reuse, R90 ;  /* 0x0000005a005a7220 */ /* 0x040fe20000410000 */
[C---:B------:R-:W-:Y:S05]  /*21a80*/  HMMA.16816.F32.BF16 R80, R168.reuse, R146, R80 ;  /* 0x00000092a850723c */ /* 0x040fea0000041850 */
[----:B------:R-:W-:Y:S01]  /*21a90*/  FMUL.FTZ R91, R0, R91 ;  /* 0x0000005b005b7220 */ /* 0x000fe20000410000 */
[C---:B----4-:R-:W-:Y:S05]  /*21aa0*/  HMMA.16816.F32.BF16 R84, R168.reuse, R136, R84 ;  /* 0x00000088a854723c */ /* 0x050fea0000041854 */
[----:B------:R-:W-:Y:S01]  /*21ab0*/  FFMA.FTZ R144, R190, R165, -R176 ;  /* 0x000000a5be907223 */ /* 0x000fe200000108b0 */
        /* <DEDUP_REMOVED lines=33> */
[----:B------:R-:W-:Y:S01]  /*21cd0*/  FFMA.FTZ R190, R197, R165, -R172 ;  /* 0x000000a5c5be7223 */ /* 0x000fe200000108ac */
[C---:B------:R-:W-:Y:S01]  /*21ce0*/  FMUL.FTZ R124, R2.reuse, R124 ;  /* 0x0000007c027c7220 */ /* 0x040fe20000410000 */
[----:B------:R2:W5:Y:S01]  /*21cf0*/  MUFU.EX2 R197, R144 ;  /* 0x0000009000c57308 */ /* 0x0005620000000800 */
[C---:B------:R-:W-:Y:S01]  /*21d00*/  HMMA.16816.F32.BF16 R112, R168.reuse, R138, R112 ;  /* 0x0000008aa870723c */ /* 0x040fe20000041870 */
[----:B------:R-:W5:Y:S04]  /*21d10*/  LDSM.16.MT88.4 R136, [R220+0x10800] ;  /* 0x01080000dc88783b */ /* 0x000f680000004200 */
[C---:B------:R-:W-:Y:S01]  /*21d20*/  FMUL.FTZ R116, R2.reuse, R116 ;  /* 0x0000007402747220 */ /* 0x040fe20000410000 */
[----:B------:R-:W-:Y:S01]  /*21d30*/  FMUL.FTZ R117, R2, R117 ;  /* 0x0000007502757220 */ /* 0x000fe20000410000 */
[C---:B------:R-:W-:Y:S01]  /*21d40*/  FMUL.FTZ R118, R0.reuse, R118 ;  /* 0x0000007600767220 */ /* 0x040fe20000410000 */
[----:B------:R-:W-:Y:S01]  /*21d50*/  FMUL.FTZ R119, R0, R119 ;  /* 0x0000007700777220 */ /* 0x000fe20000410000 */
[----:B------:R-:W5:Y:S02]  /*21d60*/  MUFU.EX2 R190, R190 ;  /* 0x000000be00be7308 */ /* 0x000f640000000800 */
[C---:B------:R-:W-:Y:S01]  /*21d70*/  FMUL.FTZ R120, R2.reuse, R120 ;  /* 0x0000007802787220 */ /* 0x040fe20000410000 */
[----:B------:R-:W-:Y:S01]  /*21d80*/  FMUL.FTZ R121, R2, R121 ;  /* 0x0000007902797220 */ /* 0x000fe20000410000 */
[C---:B------:R-:W-:Y:S01]  /*21d90*/  FMUL.FTZ R122, R0.reuse, R122 ;  /* 0x0000007a007a7220 */ /* 0x040fe20000410000 */
[----:B------:R-:W-:Y:S01]  /*21da0*/  FMUL.FTZ R123, R0, R123 ;  /* 0x0000007b007b7220 */ /* 0x000fe20000410000 */
[C---:B---3--:R-:W-:Y:S01]  /*21db0*/  HMMA.16816.F32.BF16 R116, R168.reuse, R132, R116 ;  /* 0x00000084a874723c */ /* 0x048fe20000041874 */
[----:B--2---:R-:W2:Y:S02]  /*21dc0*/  LDSM.16.MT88.4 R144, [R218+0x10800] ;  /* 0x01080000da90783b */ /* 0x004ea40000004200 */
[----:B------:R-:W-:Y:S01]  /*21dd0*/  FMUL.FTZ R125, R2, R125 ;  /* 0x0000007d027d7220 */ /* 0x000fe20000410000 */
[C---:B------:R-:W-:Y:S01]  /*21de0*/  FMUL.FTZ R126, R0.reuse, R126 ;  /* 0x0000007e007e7220 */ /* 0x040fe20000410000 */
[----:B------:R-:W-:Y:S01]  /*21df0*/  FMUL.FTZ R127, R0, R127 ;  /* 0x0000007f007f7220 */ /* 0x000fe20000410000 */
[C---:B------:R-:W-:Y:S05]  /*21e00*/  HMMA.16816.F32.BF16 R120, R168.reuse, R134, R120 ;  /* 0x00000086a878723c */ /* 0x040fea0000041878 */
[C---:B------:R-:W-:Y:S01]  /*21e10*/  FMUL.FTZ R128, R2.reuse, R128 ;  /* 0x0000008002807220 */ /* 0x040fe20000410000 */
[C---:B----4-:R-:W-:Y:S05]  /*21e20*/  HMMA.16816.F32.BF16 R124, R168.reuse, R140, R124 ;  /* 0x0000008ca87c723c */ /* 0x050fea000004187c */
[----:B------:R-:W-:Y:S01]  /*21e30*/  FMUL.FTZ R129, R2, R129 ;  /* 0x0000008102817220 */ /* 0x000fe20000410000 */
[C---:B------:R-:W-:Y:S01]  /*21e40*/  FMUL.FTZ R130, R0.reuse, R130 ;  /* 0x0000008200827220 */ /* 0x040fe20000410000 */
[C---:B------:R-:W-:Y:S01]  /*21e50*/  FMUL.FTZ R131, R0.reuse, R131 ;  /* 0x0000008300837220 */ /* 0x040fe20000410000 */
[----:B-1----:R-:W-:Y:S03]  /*21e60*/  F2FP.BF16.F32.PACK_AB R132, R195, R186 ;  /* 0x000000bac384723e */ /* 0x002fe600000010ff */
[----:B-----5:R-:W-:Y:S01]  /*21e70*/  F2FP.BF16.F32.PACK_AB R134, R197, R188 ;  /* 0x000000bcc586723e */ /* 0x020fe200000010ff */
[----:B------:R-:W-:Y:S01]  /*21e80*/  FFMA.FTZ R189, R0, R247, R189 ;  /* 0x000000f700bd7223 */ /* 0x000fe200000100bd */
[----:B------:R-:W-:Y:S01]  /*21e90*/  F2FP.BF16.F32.PACK_AB R133, R199, R190 ;  /* 0x000000bec785723e */ /* 0x000fe200000010ff */
[----:B------:R-:W-:Y:S01]  /*21ea0*/  HMMA.16816.F32.BF16 R128, R168, R142, R128 ;  /* 0x0000008ea880723c */ /* 0x000fe20000041880 */
[----:B------:R-:W1:Y:S01]  /*21eb0*/  LDSM.16.MT88.4 R140, [R220+0x12800] ;  /* 0x01280000dc8c783b */ /* 0x000e620000004200 */
[----:B------:R-:W-:Y:S01]  /*21ec0*/  MUFU.EX2 R169, R178 ;  /* 0x000000b200a97308 */ /* 0x000fe20000000800 */
[----:B------:R-:W-:Y:S01]  /*21ed0*/  F2FP.BF16.F32.PACK_AB R135, R194, R192 ;  /* 0x000000c0c287723e */ /* 0x000fe200000010ff */
[----:B------:R-:W-:Y:S01]  /*21ee0*/  FFMA.FTZ R187, R2, R249, R187 ;  /* 0x000000f902bb7223 */ /* 0x000fe200000100bb */
[----:B------:R-:W-:Y:S01]  /*21ef0*/  MOV R2, R3 ;  /* 0x0000000300027202 */ /* 0x000fe20000000f00 */
[----:B------:R-:W-:Y:S01]  /*21f00*/  FADD.FTZ R189, R181, R189 ;  /* 0x000000bdb5bd7221 */ /* 0x000fe20000010000 */
[----:B------:R-:W-:Y:S01]  /*21f10*/  MOV R170, R157 ;  /* 0x0000009d00aa7202 */ /* 0x000fe20000000f00 */
[----:B------:R-:W-:Y:S02]  /*21f20*/  FADD.FTZ R184, R184, R187 ;  /* 0x000000bbb8b87221 */ /* 0x000fe40000010000 */
[C---:B------:R-:W-:Y:S05]  /*21f30*/  HMMA.16816.F32.BF16 R4, R132.reuse, R136, R4 ;  /* 0x000000888404723c */ /* 0x040fea0000041804 */
[----:B------:R-:W-:Y:S01]  /*21f40*/  MOV R171, R156 ;  /* 0x0000009c00ab7202 */ /* 0x000fe20000000f00 */
[C---:B------:R-:W-:Y:S01]  /*21f50*/  HMMA.16816.F32.BF16 R8, R132.reuse, R138, R8 ;  /* 0x0000008a8408723c */ /* 0x040fe20000041808 */
[----:B------:R-:W3:Y:S04]  /*21f60*/  LDSM.16.MT88.4 R136, [R218+0x12800] ;  /* 0x01280000da88783b */ /* 0x000ee80000004200 */
[----:B------:R-:W-:Y:S01]  /*21f70*/  FADD.FTZ R180, R180, R189 ;  /* 0x000000bdb4b47221 */ /* 0x000fe20000010000 */
[C---:B--2---:R-:W-:Y:S03]  /*21f80*/  HMMA.16816.F32.BF16 R12, R132.reuse, R144, R12 ;  /* 0x00000090840c723c */ /* 0x044fe6000004180c */
[----:B------:R-:W-:Y:S02]  /*21f90*/  LDSM.16.MT88.4 R156, [R216+0x12800] ;  /* 0x01280000d89c783b */ /* 0x000fe40000004200 */
[----:B------:R-:W-:Y:S01]  /*21fa0*/  FADD.FTZ R183, R183, R184 ;  /* 0x000000b8b7b77221 */ /* 0x000fe20000010000 */
[C---:B------:R-:W-:Y:S05]  /*21fb0*/  HMMA.16816.F32.BF16 R16, R132.reuse, R146, R16 ;  /* 0x000000928410723c */ /* 0x040fea0000041810 */
[----:B------:R-:W2:Y:S01]  /*21fc0*/  LDSM.16.MT88.4 R144, [R217+0x12800] ;  /* 0x01280000d990783b */ /* 0x000ea20000004200 */
        /* <DEDUP_REMOVED lines=205> */
.L_x_8273:
        /* <DEDUP_REMOVED lines=27> */
.L_x_8290:
        /* <DEDUP_REMOVED lines=241> */
[----:B------:R-:W4:Y:S04]  /*23d60*/  LD.E R26, desc[UR10][R6.64+0x60] ;  /* 0x0000600a061a7980 */ /* 0x000f28000c101900 */
[----:B--2---:R-:W2:Y:S04]  /*23d70*/  LD.E R20, desc[UR12][R6.64+0xcc] ;  /* 0x0000cc0c06147980 */ /* 0x004ea8000c101900 */
[----:B------:R-:W2:Y:S01]  /*23d80*/  LD.E.64 R24, desc[UR10][R6.64+0x78] ;  /* 0x0000780a06187980 */ /* 0x000ea2000c101b00 */
[----:B------:R-:W1:Y:S01]  /*23d90*/  @P4 MUFU.LG2 R11, R11 ;  /* 0x0000000b000b4308 */ /* 0x000e620000000c00 */
[----:B------:R-:W-:Y:S01]  /*23da0*/  IMAD R13, R231, -0x40, R232 ;  /* 0xffffffc0e70d7824 */ /* 0x000fe200078e02e8 */
[----:B---3--:R-:W-:Y:S01]  /*23db0*/  IADD3 R22, R0, 0x8, RZ ;  /* 0x0000000800167810 */ /* 0x008fe20007ffe0ff */
[----:B------:R3:W5:Y:S01]  /*23dc0*/  LD.E.64 R140, desc[UR10][R6.64+0xa8] ;  /* 0x0000a80a068c7980 */ /* 0x000762000c101b00 */
[----:B------:R-:W-:Y:S01]  /*23dd0*/  LEA.HI R17, R4, R4, RZ, 0x1 ;  /* 0x0000000404117211 */ /* 0x000fe200078f08ff */
[----:B------:R-:W-:Y:S01]  /*23de0*/  BSSY B0, `(.L_x_8284) ;  /* 0x000005a000007945 */ /* 0x000fe20003800000 */
[----:B------:R-:W-:Y:S01]  /*23df0*/  BAR.SYNC.DEFER_BLOCKING 0x0 ;  /* 0x0000000000007b1d */ /* 0x000fe20000010000 */
[----:B------:R-:W-:-:S02]  /*23e00*/  ISETP.GE.AND P0, PT, R22, R13, PT ;  /* 0x0000000d1600720c */ /* 0x000fc40003f06270 */
[C---:B----4-:R-:W-:Y:S02]  /*23e10*/  IADD3 R12, R0.reuse, 0x10, RZ ;  /* 0x00000010000c7810 */ /* 0x050fe40007ffe0ff */
[----:B------:R-:W-:Y:S02]  /*23e20*/  SHF.L.U32 R21, R0, 0x6, RZ ;  /* 0x0000000600157819 */ /* 0x000fe400000006ff */
[----:B------:R-:W-:Y:S02]  /*23e30*/  ISETP.GE.AND P5, PT, R12, R13, PT ;  /* 0x0000000d0c00720c */ /* 0x000fe40003fa6270 */
[----:B------:R-:W-:Y:S01]  /*23e40*/  MOV R12, 0xff800000 ;  /* 0xff800000000c7802 */ /* 0x000fe20000000f00 */
[----:B-1----:R-:W-:Y:S01]  /*23e50*/  @P4 FMUL.FTZ R22, R11, 0.69314718246459960938 ;  /* 0x3f3172180b164820 */ /* 0x002fe20000410000 */
[----:B------:R-:W-:Y:S02]  /*23e60*/  SHF.L.U32 R11, R231, 0x6, RZ ;  /* 0x00000006e70b7819 */ /* 0x000fe400000006ff */
[----:B------:R-:W-:Y:S01]  /*23e70*/  LOP3.LUT R15, R15, 0xffffffe0, RZ, 0xc0, !PT ;  /* 0xffffffe00f0f7812 */ /* 0x000fe200078ec0ff */
[----:B-----5:R-:W-:Y:S01]  /*23e80*/  @P4 FFMA.FTZ R12, R5, R164, R22 ;  /* 0x000000a4050c4223 */ /* 0x020fe20000010016 */
[----:B------:R-:W-:-:S02]  /*23e90*/  SHF.L.U32 R22, R4, 0x2, RZ ;  /* 0x0000000204167819 */ /* 0x000fc400000006ff */
[----:B------:R-:W-:Y:S02]  /*23ea0*/  IADD3 R15, R14, -R15, RZ ;  /* 0x8000000f0e0f7210 */ /* 0x000fe40007ffe0ff */
[--C-:B------:R-:W-:Y:S01]  /*23eb0*/  SHF.R.S32.HI R23, RZ, 0x1f, R22.reuse ;  /* 0x0000001fff177819 */ /* 0x100fe20000011416 */
[----:B---3--:R-:W1:Y:S01]  /*23ec0*/  @P3 MUFU.LG2 R6, R10 ;  /* 0x0000000a00063308 */ /* 0x008e620000000c00 */
[C---:B------:R-:W-:Y:S02]  /*23ed0*/  LOP3.LUT R7, R17.reuse, 0xffffffe, RZ, 0xc0, !PT ;  /* 0x0ffffffe11077812 */ /* 0x040fe400078ec0ff */
[----:B------:R-:W-:Y:S01]  /*23ee0*/  SHF.L.U32 R17, R17, 0x2, RZ ;  /* 0x0000000211117819 */ /* 0x000fe200000006ff */
[----:B------:R-:W-:Y:S01]  /*23ef0*/  IMAD.WIDE R22, R0, 0x100, R22 ;  /* 0x0000010000167825 */ /* 0x000fe200078e0216 */
[----:B------:R-:W-:Y:S02]  /*23f00*/  IADD3 R7, R4, -R7, RZ ;  /* 0x8000000704077210 */ /* 0x000fe40007ffe0ff */
[----:B------:R-:W-:-:S02]  /*23f10*/  LOP3.LUT R4, R21, 0x1c0, RZ, 0xc0, !PT ;  /* 0x000001c015047812 */ /* 0x000fc400078ec0ff */
[----:B------:R-:W-:Y:S02]  /*23f20*/  LOP3.LUT P2, RZ, R15, 0x3, RZ, 0xc0, !PT ;  /* 0x000000030fff7812 */ /* 0x000fe4000784c0ff */
[----:B------:R-:W-:Y:S02]  /*23f30*/  LOP3.LUT R17, R4, 0x38, R17, 0xf8, !PT ;  /* 0x0000003804117812 */ /* 0x000fe400078ef811 */
[----:B------:R-:W-:Y:S01]  /*23f40*/  SHF.R.U32.HI R4, RZ, 0x3, R4 ;  /* 0x00000003ff047819 */ /* 0x000fe20000011604 */
[----:B-1----:R-:W-:-:S03]  /*23f50*/  @P3 FMUL.FTZ R6, R6, 0.69314718246459960938 ;  /* 0x3f31721806063820 */ /* 0x002fc60000410000 */
[----:B------:R-:W-:Y:S02]  /*23f60*/  LOP3.LUT R4, R17, R4, RZ, 0x3c, !PT ;  /* 0x0000000411047212 */ /* 0x000fe400078e3cff */
[----:B------:R-:W-:Y:S01]  /*23f70*/  MOV R10, 0xff800000 ;  /* 0xff800000000a7802 */ /* 0x000fe20000000f00 */
[----:B------:R-:W-:Y:S01]  /*23f80*/  @P3 FFMA.FTZ R10, R5, R3, R6 ;  /* 0x00000003050a3223 */ /* 0x000fe20000010006 */
[----:B------:R-:W-:-:S04]  /*23f90*/  LEA R3, R7, R4, 0x2 ;  /* 0x0000000407037211 */ /* 0x000fc800078e10ff */
[----:B------:R-:W-:-:S05]  /*23fa0*/  LEA R3, R3, UR4, 0x2 ;  /* 0x0000000403037c11 */ /* 0x000fca000f8e10ff */
        /* <DEDUP_REMOVED lines=32> */
[----:B--2---:R-:W-:Y:S01]  /*241b0*/  IMAD R20, R11, R20, RZ ;  /* 0x000000140b147224 */ /* 0x004fe200078e02ff */
[----:B------:R-:W-:-:S04]  /*241c0*/  LEA.HI R19, R19, R16, RZ, 0x2 ;  /* 0x0000001013137211 */ /* 0x000fc800078f10ff */
[----:B------:R-:W-:Y:S02]  /*241d0*/  LOP3.LUT R19, R19, 0xffffffc, RZ, 0xc0, !PT ;  /* 0x0ffffffc13137812 */ /* 0x000fe400078ec0ff */
[----:B------:R-:W-:Y:S02]  /*241e0*/  IADD3 R5, P1, R22, R20, RZ ;  /* 0x0000001416057210 */ /* 0x000fe40007f3e0ff */
[----:B------:R-:W-:Y:S02]  /*241f0*/  IADD3 R19, R16, -R19, RZ ;  /* 0x8000001310137210 */ /* 0x000fe40007ffe0ff */
[----:B------:R-:W-:Y:S02]  /*24200*/  LEA.HI.X.SX32 R20, R20, R23, 0x1, P1 ;  /* 0x0000001714147211 */ /* 0x000fe400008f0eff */
[----:B------:R-:W-:Y:S02]  /*24210*/  LEA R142, P1, R5, R24, 0x2 ;  /* 0x00000018058e7211 */ /* 0x000fe400078210ff */
[----:B------:R-:W-:-:S02]  /*24220*/  LEA R2, R19, R2, 0x4 ;  /* 0x0000000213027211 */ /* 0x000fc400078e20ff */
[----:B------:R-:W-:Y:S01]  /*24230*/  LEA.HI.X R143, R5, R25, R20, 0x2, P1 ;  /* 0x00000019058f7211 */ /* 0x000fe200008f1414 */
[----:B------:R2:W1:Y:S04]  /*24240*/  LDS.128 R16, [R3+0xf000] ;  /* 0x00f0000003107984 */ /* 0x0004680000000c00 */
[----:B------:R2:W1:Y:S04]  /*24250*/  LDS.128 R24, [R3+0xe000] ;  /* 0x00e0000003187984 */ /* 0x0004680000000c00 */
[----:B------:R2:W1:Y:S04]  /*24260*/  LDS.128 R20, [R3+0xe800] ;  /* 0x00e8000003147984 */ /* 0x0004680000000c00 */
[----:B------:R2:W1:Y:S01]  /*24270*/  LDS.128 R4, [R3+0xf800] ;  /* 0x00f8000003047984 */ /* 0x0004620000000c00 */
[----:B---34-:R-:W-:Y:S05]  /*24280*/  @P2 BRA `(.L_x_8285) ;  /* 0x00000000003c2947 */ /* 0x018fea0003800000 */
[----:B------:R-:W-:Y:S01]  /*24290*/  IMAD R231, R231, -0x40, R232 ;  /* 0xffffffc0e7e77824 */ /* 0x000fe200078e02e8 */
[----:B-12---:R-:W-:Y:S01]  /*242a0*/  SHF.R.S32.HI R3, RZ, 0x1f, R11 ;  /* 0x0000001fff037819 */ /* 0x006fe2000001140b */
        /* <DEDUP_REMOVED lines=13> */
.L_x_8285:
[----:B------:R-:W-:Y:S05]  /*24380*/  BSYNC B0 ;  /* 0x0000000000007941 */ /* 0x000fea0003800000 */
.L_x_8284:
[----:B---3--:R-:W-:Y:S01]  /*24390*/  VIADD R14, R0, 0x18 ;  /* 0x00000018000e7836 */ /* 0x008fe20000000000 */
[----:B------:R-:W-:Y:S01]  /*243a0*/  @!P0 R2UR UR14, R8 ;  /* 0x00000000080e82ca */ /* 0x000fe200000e0000 */
[C---:B------:R-:W-:Y:S01]  /*243b0*/  VIADD R12, R0.reuse, 0x20 ;  /* 0x00000020000c7836 */ /* 0x040fe20000000000 */
        /* <DEDUP_REMOVED lines=94> */
[----:B--2---:R-:W-:Y:S05]  /*249a0*/  @P0 RET.REL.NODEC R230 `(_ZN5flash24flash_fwd_splitkv_kernelI23Flash_fwd_kernel_traitsILi256ELi64ELi64ELi4ELb0ELb0EN7cutlass10bfloat16_tE19Flash_kernel_traitsILi256ELi64ELi64ELi4ES3_EELb0ELb1ELb0ELb0ELb1ELb1ELb1ELb1EEEvNS_16Flash_fwd_paramsE) ;  /* 0xfffffdb4e6940950 */ /* 0x004fea0003c3ffff */
        /* <DEDUP_REMOVED lines=13> */
[----:B-1----:R-:W-:Y:S05]  /*24a80*/  RET.REL.NODEC R230 `(_ZN5flash24flash_fwd_splitkv_kernelI23Flash_fwd_kernel_traitsILi256ELi64ELi64ELi4ELb0ELb0EN7cutlass10bfloat16_tE19Flash_kernel_traitsILi256ELi64ELi64ELi4ES3_EELb0ELb1ELb0ELb0ELb1ELb1ELb1ELb1EEEvNS_16Flash_fwd_paramsE) ;  /* 0xfffffdb4e65c7950 */ /* 0x002fea0003c3ffff */
.L_x_8283:
[----:B------:R-:W-:Y:S01]  /*24a90*/  MOV R13, 0x2 ;  /* 0x00000002000d7802 */ /* 0x000fe20000000f00 */
[----:B------:R-:W-:Y:S01]  /*24aa0*/  IMAD.MOV.U32 R10, RZ, RZ, 0x1f ;  /* 0x0000001fff0a7424 */ /* 0x000fe200078e00ff */
[----:B------:R-:W-:-:S07]  /*24ab0*/  MOV R12, 0xffffffff ;  /* 0xffffffff000c7802 */ /* 0x000fce0000000f00 */
[----:B-1---5:R-:W-:Y:S05]  /*24ac0*/  WARPSYNC.COLLECTIVE R12, `(.L_x_8286) ;  /* 0x000000000c087348 */ /* 0x022fea0003c00000 */
[----:B------:R2:W3:Y:S02]  /*24ad0*/  SHFL.BFLY P0, R16, R249, R13, R10 ;  /* 0x0c00000df9107389 */ /* 0x0004e4000000000a */
[----:B-123-5:R-:W-:Y:S01]  /*24ae0*/  ENDCOLLECTIVE ;  /* 0x000000000000791b */ /* 0x02efe20003800000 */
.L_x_8286:
[----:B------:R-:W-:Y:S02]  /*24af0*/  IMAD.MOV.U32 R14, RZ, RZ, R16 ;  /* 0x000000ffff0e7224 */ /* 0x000fe400078e0010 */
[----:B------:R-:W-:Y:S02]  /*24b00*/  IMAD.MOV.U32 R13, RZ, RZ, 0x1 ;  /* 0x00000001ff0d7424 */ /* 0x000fe400078e00ff */
[----:B------:R-:W-:-:S05]  /*24b10*/  FADD.FTZ R14, R14, R249 ;  /* 0x000000f90e0e7221 */ /* 0x000fca0000010000 */
[----:B------:R-:W-:-:S07]  /*24b20*/  MOV R249, R14 ;  /* 0x0000000e00f97202 */ /* 0x000fce0000000f00 */
[----:B------:R-:W-:Y:S05]  /*24b30*/  WARPSYNC.COLLECTIVE R12, `(.L_x_8287) ;  /* 0x000000000c087348 */ /* 0x000fea0003c00000 */
[----:B------:R1:W2:Y:S02]  /*24b40*/  SHFL.BFLY P0, R16, R249, R13, R10 ;  /* 0x0c00000df9107389 */ /* 0x0002a4000000000a */
[----:B-12---:R-:W-:Y:S01]  /*24b50*/  ENDCOLLECTIVE ;  /* 0x000000000000791b */ /* 0x006fe20003800000 */
.L_x_8287:
[----:B------:R-:W-:Y:S01]  /*24b60*/  MOV R249, R247 ;  /* 0x000000f700f97202 */ /* 0x000fe20000000f00 */
[----:B------:R-:W-:Y:S01]  /*24b70*/  IMAD.MOV.U32 R13, RZ, RZ, 0x2 ;  /* 0x00000002ff0d7424 */ /* 0x000fe200078e00ff */
[----:B------:R-:W-:-:S07]  /*24b80*/  MOV R11, R16 ;  /* 0x00000010000b7202 */ /* 0x000fce0000000f00 */
[----:B------:R-:W-:Y:S05]  /*24b90*/  WARPSYNC.COLLECTIVE R12, `(.L_x_8288) ;  /* 0x000000000c087348 */ /* 0x000fea0003c00000 */
[----:B------:R1:W2:Y:S02]  /*24ba0*/  SHFL.BFLY P0, R16, R249, R13, R10 ;  /* 0x0c00000df9107389 */ /* 0x0002a4000000000a */
[----:B-12---:R-:W-:Y:S01]  /*24bb0*/  ENDCOLLECTIVE ;  /* 0x000000000000791b */ /* 0x006fe20003800000 */
.L_x_8288:
[----:B------:R-:W-:Y:S01]  /*24bc0*/  FADD.FTZ R11, R14, R11 ;  /* 0x0000000b0e0b7221 */ /* 0x000fe20000010000 */
[----:B------:R-:W-:Y:S01]  /*24bd0*/  FADD.FTZ R15, R16, R247 ;  /* 0x000000f7100f7221 */ /* 0x000fe20000010000 */
[----:B------:R-:W-:-:S04]  /*24be0*/  MOV R13, 0x1 ;  /* 0x00000001000d7802 */ /* 0x000fc80000000f00 */
[----:B------:R-:W-:-:S07]  /*24bf0*/  MOV R249, R15 ;  /* 0x0000000f00f97202 */ /* 0x000fce0000000f00 */
[----:B------:R-:W-:Y:S05]  /*24c00*/  WARPSYNC.COLLECTIVE R12, `(.L_x_8289) ;  /* 0x000000000c087348 */ /* 0x000fea0003c00000 */
[----:B------:R1:W2:Y:S02]  /*24c10*/  SHFL.BFLY P0, R16, R249, R13, R10 ;  /* 0x0c00000df9107389 */ /* 0x0002a4000000000a */
[----:B-12---:R-:W-:Y:S01]  /*24c20*/  ENDCOLLECTIVE ;  /* 0x000000000000791b */ /* 0x006fe20003800000 */
.L_x_8289:
[----:B------:R-:W-:Y:S05]  /*24c30*/  BRA `(.L_x_8290) ;  /* 0xffffffe000847947 */ /* 0x000fea000383ffff */
.L_x_8291:
        /* <DEDUP_REMOVED lines=12> */
.L_x_9021:


//--------------------- .text._ZN5flash24flash_fwd_splitkv_kernelI23Flash_fwd_kernel_traitsILi256ELi64ELi64ELi4ELb0ELb0EN7cutlass10bfloat16_tE19Flash_kernel_traitsILi256ELi64ELi64ELi4ES3_EELb0ELb1ELb1ELb0ELb0ELb0ELb1ELb1EEEvNS_16Flash_fwd_paramsE --------------------------
	.section	.text._ZN5flash24flash_fwd_splitkv_kernelI23Flash_fwd_kernel_traitsILi256ELi64ELi64ELi4ELb0ELb0EN7cutlass10bfloat16_tE19Flash_kernel_traitsILi256ELi64ELi64ELi4ES3_EELb0ELb1ELb1ELb0ELb0ELb0ELb1ELb1EEEvNS_16Flash_fwd_paramsE,"ax",@progbits
	.align	128
        .global         _ZN5flash24flash_fwd_splitkv_kernelI23Flash_fwd_kernel_traitsILi256ELi64ELi64ELi4ELb0ELb0EN7cutlass10bfloat16_tE19Flash_kernel_traitsILi256ELi64ELi64ELi4ES3_EELb0ELb1ELb1ELb0ELb0ELb0ELb1ELb1EEEvNS_16Flash_fwd_paramsE
        .type           _ZN5flash24flash_fwd_splitkv_kernelI23Flash_fwd_kernel_traitsILi256ELi64ELi64ELi4ELb0ELb0EN7cutlass10bfloat16_tE19Flash_kernel_traitsILi256ELi64ELi64ELi4ES3_EELb0ELb1ELb1ELb0ELb0ELb0ELb1ELb1EEEvNS_16Flash_fwd_paramsE,@function
        .size           _ZN5flash24flash_fwd_splitkv_kernelI23Flash_fwd_kernel_traitsILi256ELi64ELi64ELi4ELb0ELb0EN7cutlass10bfloat16_tE19Flash_kernel_traitsILi256ELi64ELi64ELi4ES3_EELb0ELb1ELb1ELb0ELb0ELb0ELb1ELb1EEEvNS_16Flash_fwd_paramsE,(.L_x_9022 - _ZN5flash24flash_fwd_splitkv_kernelI23Flash_fwd_kernel_traitsILi256ELi64ELi64ELi4ELb0ELb0EN7cutlass10bfloat16_tE19Flash_kernel_traitsILi256ELi64ELi64ELi4ES3_EELb0ELb1ELb1ELb0ELb0ELb0ELb1ELb1EEEvNS_16Flash_fwd_paramsE)
        .other          _ZN5flash24flash_fwd_splitkv_kernelI23Flash_fwd_kernel_traitsILi256ELi64ELi64ELi4ELb0ELb0EN7cutlass10bfloat16_tE19Flash_kernel_traitsILi256ELi64ELi64ELi4ES3_EELb0ELb1ELb1ELb0ELb0ELb0ELb1ELb1EEEvNS_16Flash_fwd_paramsE,@"STO_CUDA_ENTRY STV_DEFAULT"
_ZN5flash24flash_fwd_splitkv_kernelI23Flash_fwd_kernel_traitsILi256ELi64ELi64ELi4ELb0ELb0EN7cutlass10bfloat16_tE19Flash_kernel_traitsILi256ELi64ELi64ELi4ES3_EELb0ELb1ELb1ELb0ELb0ELb0ELb1ELb1EEEvNS_16Flash_fwd_paramsE:
.text._ZN5flash24flash_fwd_splitkv_kernelI23Flash_fwd_kernel_traitsILi256ELi64ELi64ELi4ELb0ELb0EN7cutlass10bfloat16_tE19Flash_kernel_traitsILi256ELi64ELi64ELi4ES3_EELb0ELb1ELb1ELb0ELb0ELb0ELb1ELb1EEEvNS_16Flash_fwd_paramsE:
        /* <DEDUP_REMOVED lines=30> */
[----:B------:R-:W-:Y:S05]  /*01e0*/  CALL.REL.NOINC `($_ZN5flash24flash_fwd_splitkv_kernelI23Flash_fwd_kernel_traitsILi256ELi64ELi64ELi4ELb0ELb0EN7cutlass10bfloat16_tE19Flash_kernel_traitsILi256ELi64ELi64ELi4ES3_EELb0ELb1ELb1ELb0ELb0ELb0ELb1ELb1EEEvNS_16Flash_fwd_paramsE$_ZN5flash30compute_attn_1rowblock_splitkvI23Flash_fwd_kernel_traitsILi256ELi64ELi64ELi4ELb0ELb0EN7cutlass10bfloat16_tE19Flash_kernel_traitsILi256ELi64ELi64ELi4ES3_EELb0ELb1ELb1ELb0ELb0ELb0ELb1ELb1ENS_16Flash_fwd_paramsEEEvRKT8_iiiii) ;  /* 0x0000000000087944 */ /* 0x000fea0003c00000 */
[----:B------:R-:W-:Y:S05]  /*01f0*/  BSYNC B4 ;  /* 0x0000000000047941 */ /* 0x000fea0003800000 */
.L_x_8292:
[----:B------:R-:W-:Y:S05]  /*0200*/  EXIT ;  /* 0x000000000000794d */ /* 0x000fea0003800000 */
        .type           $_ZN5flash24flash_fwd_splitkv_kernelI23Flash_fwd_kernel_traitsILi256ELi64ELi64ELi4ELb0ELb0EN7cutlass10bfloat16_tE19Flash_kernel_traitsILi256ELi64ELi64ELi4ES3_EELb0ELb1ELb1ELb0ELb0ELb0ELb1ELb1EEEvNS_16Flash_fwd_paramsE$_ZN5flash30compute_attn_1rowblock_splitkvI23Flash_fwd_kernel_traitsILi256ELi64ELi64ELi4ELb0ELb0EN7cutlass10bfloat16_tE19Flash_kernel_traitsILi256ELi64ELi64ELi4ES3_EELb0ELb1ELb1ELb0ELb0ELb0ELb1ELb1ENS_16Flash_fwd_paramsEEEvRKT8_iiiii,@function
        .size           $_ZN5flash24flash_fwd_splitkv_kernelI23Flash_fwd_kernel_traitsILi256ELi64ELi64ELi4ELb0ELb0EN7cutlass10bfloat16_tE19Flash_kernel_traitsILi256ELi64ELi64ELi4ES3_EELb0ELb1ELb1ELb0ELb0ELb0ELb1ELb1EEEvNS_16Flash_fwd_paramsE$_ZN5flash30compute_attn_1rowblock_splitkvI23Flash_fwd_kernel_traitsILi256ELi64ELi64ELi4ELb0ELb0EN7cutlass10bfloat16_tE19Flash_kernel_traitsILi256ELi64ELi64ELi4ES3_EELb0ELb1ELb1ELb0ELb0ELb0ELb1ELb1ENS_16Flash_fwd_paramsEEEvRKT8_iiiii,(.L_x_9022 - $_ZN5flash24flash_fwd_splitkv_kernelI23Flash_fwd_kernel_traitsILi256ELi64ELi64ELi4ELb0ELb0EN7cutlass10bfloat16_tE19Flash_kernel_traitsILi256ELi64ELi64ELi4ES3_EELb0ELb1ELb1ELb0ELb0ELb0ELb1ELb1EEEvNS_16Flash_fwd_paramsE$_ZN5flash30compute_attn_1rowblock_splitkvI23Flash_fwd_kernel_traitsILi256ELi64ELi64ELi4ELb0ELb0EN7cutlass10bfloat16_tE19Flash_kernel_traitsILi256ELi64ELi64ELi4ES3_EELb0ELb1ELb1ELb0ELb0ELb0ELb1ELb1ENS_16Flash_fwd_paramsEEEvRKT8_iiiii)
$_ZN5flash24flash_fwd_splitkv_kernelI23Flash_fwd_kernel_traitsILi256ELi64ELi64ELi4ELb0ELb0EN7cutlass10bfloat16_tE19Flash_kernel_traitsILi256ELi64ELi64ELi4ES3_EELb0ELb1ELb1ELb0ELb0ELb0ELb1ELb1EEEvNS_16Flash_fwd_paramsE$_ZN5flash30compute_attn_1rowblock_splitkvI23Flash_fwd_kernel_traitsILi256ELi64ELi64ELi4ELb0ELb0EN7cutlass10bfloat16_tE19Flash_kernel_traitsILi256ELi64ELi64ELi4ES3_EELb0ELb1ELb1ELb0ELb0ELb0ELb1ELb1ENS_16Flash_fwd_paramsEEEvRKT8_iiiii:
        /* <DEDUP_REMOVED lines=27> */
.L_x_8294:
[----:B------:R-:W-:Y:S05]  /*03c0*/  BSYNC B0 ;  /* 0x0000000000007941 */ /* 0x000fea0003800000 */
.L_x_8293:
        /* <DEDUP_REMOVED lines=8> */
.L_x_8296:
[----:B------:R2:W5:Y:S02]  /*0450*/  LD.E R61, desc[UR6][R10.64+0xb8] ;  /* 0x0000b8060a3d7980 */ /* 0x000564000c101900 */
.L_x_8297:
[----:B------:R-:W-:Y:S05]  /*0460*/  BSYNC B0 ;  /* 0x0000000000007941 */ /* 0x000fea0003800000 */
.L_x_8295:
        /* <DEDUP_REMOVED lines=10> */
.L_x_8299:
[----:B------:R-:W3:Y:S01]  /*0510*/  LD.E.64 R2, desc[UR6][R10.64+0x108] ;  /* 0x000108060a027980 */ /* 0x000ee2000c101b00 */
[----:B------:R-:W-:Y:S01]  /*0520*/  BSSY B0, `(.L_x_8301) ;  /* 0x0000006000007945 */ /* 0x000fe20003800000 */
[----:B------:R-:W-:Y:S01]  /*0530*/  IMAD.MOV.U32 R53, RZ, RZ, RZ ;  /* 0x000000ffff357224 */ /* 0x000fe200078e00ff */
[----:B---3--:R-:W-:-:S04]  /*0540*/  ISETP.NE.U32.AND P0, PT, R2, RZ, PT ;  /* 0x000000ff0200720c */ /* 0x008fc80003f05070 */
[----:B------:R-:W-:-:S13]  /*0550*/  ISETP.NE.AND.EX P0, PT, R3, RZ, PT, P0 ;  /* 0x000000ff0300720c */ /* 0x000fda0003f05300 */
[----:B------:R-:W-:Y:S05]  /*0560*/  @!P0 BRA `(.L_x_8302) ;  /* 0x0000000000048947 */ /* 0x000fea0003800000 */
[----:B------:R1:W5:Y:S02]  /*0570*/  LD.E R53, desc[UR6][R10.64+0xbc] ;  /* 0x0000bc060a357980 */ /* 0x000364000c101900 */
.L_x_8302:
[----:B------:R-:W-:Y:S05]  /*0580*/  BSYNC B0 ;  /* 0x0000000000007941 */ /* 0x000fea0003800000 */
.L_x_8301:
[----:B-----5:R-:W-:Y:S02]  /*0590*/  IADD3 R53, R61, R53, RZ ;  /* 0x000000353d357210 */ /* 0x020fe40007ffe0ff */
.L_x_8300:
[----:B------:R-:W-:Y:S05]  /*05a0*/  BSYNC B1 ;  /* 0x0000000000017941 */ /* 0x000fea0003800000 */
.L_x_8298:
[----:B------:R-:W-:Y:S01]  /*05b0*/  IMAD.SHL.U32 R56, R231, 0x40, RZ ;  /* 0x00000040e7387824 */ /* 0x000fe200078e00ff */
[----:B------:R-:W-:Y:S01]  /*05c0*/  MOV R2, R230 ;  /* 0x000000e600027202 */ /* 0x000fe20000000f00 */
[----:B------:R-:W-:-:S03]  /*05d0*/  IMAD.MOV.U32 R3, RZ, RZ, 0x0 ;  /* 0x00000000ff037424 */ /* 0x000fc600078e00ff */
[----:B------:R-:W-:-:S13]  /*05e0*/  ISETP.GT.AND P0, PT, R232, R56, PT ;  /* 0x00000038e800720c */ /* 0x000fda0003f04270 */
[----:B-12---:R-:W-:Y:S05]  /*05f0*/  @!P0 RET.REL.NODEC R2 `(_ZN5flash24flash_fwd_splitkv_kernelI23Flash_fwd_kernel_traitsILi256ELi64ELi64ELi4ELb0ELb0EN7cutlass10bfloat16_tE19Flash_kernel_traitsILi256ELi64ELi64ELi4ES3_EELb0ELb1ELb1ELb0ELb0ELb0ELb1ELb1EEEvNS_16Flash_fwd_paramsE) ;  /* 0xfffffff802808950 */ /* 0x006fea0003c3ffff */
        /* <DEDUP_REMOVED lines=105> */
.L_x_8305:
[----:B------:R-:W-:Y:S05]  /*0c90*/  BSYNC B0 ;  /* 0x0000000000007941 */ /* 0x000fea0003800000 */
.L_x_8304:
        /* <DEDUP_REMOVED lines=12> */
.L_x_8307:
[----:B------:R-:W-:Y:S05]  /*0d60*/  BSYNC B0 ;  /* 0x0000000000007941 */ /* 0x000fea0003800000 */
.L_x_8306:
        /* <DEDUP_REMOVED lines=12> */
.L_x_8309:
[----:B------:R-:W-:Y:S05]  /*0e30*/  BSYNC B0 ;  /* 0x0000000000007941 */ /* 0x000fea0003800000 */
.L_x_8308:
        /* <DEDUP_REMOVED lines=12> */
.L_x_8311:
[----:B------:R-:W-:Y:S05]  /*0f00*/  BSYNC B0 ;  /* 0x0000000000007941 */ /* 0x000fea0003800000 */
.L_x_8310:
        /* <DEDUP_REMOVED lines=11> */
.L_x_8313:
[----:B------:R-:W-:Y:S05]  /*0fc0*/  BSYNC B0 ;  /* 0x0000000000007941 */ /* 0x000fea0003800000 */
.L_x_8312:
        /* <DEDUP_REMOVED lines=12> */
.L_x_8315:
[----:B------:R-:W-:Y:S05]  /*1090*/  BSYNC B0 ;  /* 0x0000000000007941 */ /* 0x000fea0003800000 */
.L_x_8314:
        /* <DEDUP_REMOVED lines=11> */
.L_x_8317:
[----:B------:R-:W-:Y:S05]  /*1150*/  BSYNC B0 ;  /* 0x0000000000007941 */ /* 0x000fea0003800000 */
.L_x_8316:
        /* <DEDUP_REMOVED lines=12> */
.L_x_8319:
[----:B------:R-:W-:Y:S05]  /*1220*/  BSYNC B0 ;  /* 0x0000000000007941 */ /* 0x000fea0003800000 */
.L_x_8318:
        /* <DEDUP_REMOVED lines=18> */
[----:B-1---5:R-:W-:Y:S05]  /*1350*/  @P6 RET.REL.NODEC R2 `(_ZN5flash24flash_fwd_splitkv_kernelI23Flash_fwd_kernel_traitsILi256ELi64ELi64ELi4ELb0ELb0EN7cutlass10bfloat16_tE19Flash_kernel_traitsILi256ELi64ELi64ELi4ES3_EELb0ELb1ELb1ELb0ELb0ELb0ELb1ELb1EEEvNS_16Flash_fwd_paramsE) ;  /* 0xffffffec02286950 */ /* 0x022fea0003c3ffff */
[----:B------:R-:W-:Y:S02]  /*1360*/  MOV R0, 0xff800000 ;  /* 0xff80000000007802 */ /* 0x000fe40000000f00 */
[----:B------:R-:W-:-:S03]  /*1370*/  MOV R231, 0x0 ;  /* 0x0000000000e77802 */ /* 0x000fc60000000f00 */
[----:B------:R1:W-:Y:S02]  /*1380*/  ST.E desc[UR6][R12.64+0xe0], R0 ;  /* 0x0000e0000c007985 */ /* 0x0003e4000c101906 */
[----:B-1----:R-:W-:Y:S05]  /*1390*/  RET.REL.NODEC R230 `(_ZN5flash24flash_fwd_splitkv_kernelI23Flash_fwd_kernel_traitsILi256ELi64ELi64ELi4ELb0ELb0EN7cutlass10bfloat16_tE19Flash_kernel_traitsILi256ELi64ELi64ELi4ES3_EELb0ELb1ELb1ELb0ELb0ELb0ELb1ELb1EEEvNS_16Flash_fwd_paramsE) ;  /* 0xffffffece6187950 */ /* 0x002fea0003c3ffff */
.L_x_8303:
        /* <DEDUP_REMOVED lines=60> */
[----:B------:R3:W4:Y:S02]  /*1760*/  LD.E R3, desc[UR6][R6.64] ;  /* 0x0000000606037980 */ /* 0x000724000c101900 */
[----:B---3--:R-:W-:-:S04]  /*1770*/  IABS R7, R4 ;  /* 0x0000000400077213 */ /* 0x008fc80000000000 */
[----:B------:R-:W1:Y:S08]  /*1780*/  I2F.RP R0, R7 ;  /* 0x0000000700007306 */ /* 0x000e700000209400 */
[----:B-1----:R-:W1:Y:S02]  /*1790*/  MUFU.RCP R0, R0 ;  /* 0x0000000000007308 */ /* 0x002e640000001000 */
[----:B-1----:R-:W-:-:S06]  /*17a0*/  IADD3 R0, R0, 0xffffffe, RZ ;  /* 0x0ffffffe00007810 */ /* 0x002fcc0007ffe0ff */
[----:B------:R-:W1:Y:S01]  /*17b0*/  F2I.FTZ.U32.TRUNC.NTZ R23, R0 ;  /* 0x0000000000177305 */ /* 0x000e62000021f000 */
        /* <DEDUP_REMOVED lines=19> */
[----:B------:R-:W-:-:S05]  /*18f0*/  SHF.R.S32.HI R7, RZ, 0x1f, R13 ;  /* 0x0000001fff077819 */ /* 0x000fca000001140d */
[----:B------:R-:W-:Y:S02]  /*1900*/  @!P0 IMAD.MOV R16, RZ, RZ, -R16 ;  /* 0x000000ffff108224 */ /* 0x000fe400078e0a10 */
[----:B------:R-:W-:Y:S02]  /*1910*/  @!P1 LOP3.LUT R16, RZ, R4, RZ, 0x33, !PT ;  /* 0x00000004ff109212 */ /* 0x000fe400078e33ff */
[----:B----4-:R-:W-:Y:S01]  /*1920*/  SHF.R.S32.HI R0, RZ, 0x1f, R3 ;  /* 0x0000001fff007819 */ /* 0x010fe20000011403 */
[----:B------:R-:W-:-:S04]  /*1930*/  IMAD R6, R15, R3, RZ ;  /* 0x000000030f067224 */ /* 0x000fc800078e02ff */
[C---:B------:R-:W-:Y:S02]  /*1940*/  IMAD R6, R14.reuse, R0, R6 ;  /* 0x000000000e067224 */ /* 0x040fe400078e0206 */
[----:B------:R-:W-:-:S05]  /*1950*/  IMAD.WIDE.U32 R14, R14, R3, RZ ;  /* 0x000000030e0e7225 */ /* 0x000fca00078e00ff */
[----:B------:R-:W-:Y:S01]  /*1960*/  IADD3 R15, R15, R6, RZ ;  /* 0x000000060f0f7210 */ /* 0x000fe20007ffe0ff */
[----:B------:R-:W-:Y:S02]  /*1970*/  IMAD R6, R51, R13, RZ ;  /* 0x0000000d33067224 */ /* 0x000fe400078e02ff */
[----:B--2---:R-:W-:Y:S02]  /*1980*/  IMAD R4, R9, R3, RZ ;  /* 0x0000000309047224 */ /* 0x004fe400078e02ff */
[----:B------:R-:W-:Y:S02]  /*1990*/  IMAD R6, R50, R7, R6 ;  /* 0x0000000732067224 */ /* 0x000fe400078e0206 */
[----:B------:R-:W-:-:S04]  /*19a0*/  IMAD.WIDE.U32 R14, R13, R50, R14 ;  /* 0x000000320d0e7225 */ /* 0x000fc800078e000e */
[C---:B------:R-:W-:Y:S01]  /*19b0*/  IMAD.WIDE.U32 R22, R8.reuse, R3, RZ ;  /* 0x0000000308167225 */ /* 0x040fe200078e00ff */
[----:B------:R-:W-:Y:S02]  /*19c0*/  IADD3 R9, R15, R6, RZ ;  /* 0x000000060f097210 */ /* 0x000fe40007ffe0ff */
[----:B------:R-:W-:Y:S01]  /*19d0*/  SHF.R.S32.HI R15, RZ, 0x1f, R16 ;  /* 0x0000001fff0f7819 */ /* 0x000fe20000011410 */
[----:B------:R-:W-:Y:S02]  /*19e0*/  IMAD R4, R8, R0, R4 ;  /* 0x0000000008047224 */ /* 0x000fe400078e0204 */
[----:B------:R-:W-:Y:S02]  /*19f0*/  IMAD R6, R19, R16, RZ ;  /* 0x0000001013067224 */ /* 0x000fe400078e02ff */
[----:B------:R-:W-:Y:S02]  /*1a00*/  IMAD.MOV.U32 R8, RZ, RZ, R14 ;  /* 0x000000ffff087224 */ /* 0x000fe400078e000e */
[----:B------:R-:W-:-:S02]  /*1a10*/  IMAD R6, R18, R15, R6 ;  /* 0x0000000f12067224 */ /* 0x000fc400078e0206 */
[----:B------:R-:W-:Y:S01]  /*1a20*/  IMAD.WIDE.U32 R8, R16, R18, R8 ;  /* 0x0000001210087225 */ /* 0x000fe200078e0008 */
[----:B------:R-:W-:-:S03]  /*1a30*/  MOV R19, R22 ;  /* 0x0000001600137202 */ /* 0x000fc60000000f00 */
[----:B------:R-:W-:Y:S01]  /*1a40*/  IMAD.IADD R14, R23, 0x1, R4 ;  /* 0x00000001170e7824 */ /* 0x000fe200078e0204 */
[----:B------:R-:W-:Y:S01]  /*1a50*/  IADD3 R0, R9, R6, RZ ;  /* 0x0000000609007210 */ /* 0x000fe20007ffe0ff */
[----:B------:R-:W-:Y:S01]  /*1a60*/  IMAD.MOV.U32 R3, RZ, RZ, R8 ;  /* 0x000000ffff037224 */ /* 0x000fe200078e0008 */
[----:B------:R-:W-:Y:S05]  /*1a70*/  BRA `(.L_x_8322) ;  /* 0x0000000400507947 */ /* 0x000fea0003800000 */
.L_x_8321:
        /* <DEDUP_REMOVED lines=23> */
[-C--:B---3--:R-:W-:Y:S01]  /*1bf0*/  @!P4 IMAD R2, R51, R15.reuse, RZ ;  /* 0x0000000f3302c224 */ /* 0x088fe200078e02ff */
[----:B------:R-:W-:Y:S01]  /*1c00*/  @P4 IADD3 R8, R15, R16, RZ ;  /* 0x000000100f084210 */ /* 0x000fe20007ffe0ff */
[----:B------:R-:W-:Y:S01]  /*1c10*/  @!P4 IMAD.WIDE.U32 R30, R50, R15, RZ ;  /* 0x0000000f321ec225 */ /* 0x000fe200078e00ff */
[----:B------:R-:W-:-:S03]  /*1c20*/  ISETP.GT.U32.AND P0, PT, R3, R0, PT ;  /* 0x000000000300720c */ /* 0x000fc60003f04070 */
[----:B------:R-:W-:Y:S01]  /*1c30*/  @!P4 IMAD R2, R7, R50, R2 ;  /* 0x000000320702c224 */ /* 0x000fe200078e0202 */
[----:B-----5:R-:W-:Y:S01]  /*1c40*/  @!P4 SHF.R.S32.HI R7, RZ, 0x1f, R14 ;  /* 0x0000001fff07c819 */ /* 0x020fe2000001140e */
[-C--:B------:R-:W-:Y:S02]  /*1c50*/  @P4 IMAD R12, R51, R8.reuse, RZ ;  /* 0x00000008330c4224 */ /* 0x080fe400078e02ff */
[----:B------:R-:W-:Y:S01]  /*1c60*/  @P4 IMAD.WIDE.U32 R26, R50, R8, RZ ;  /* 0x00000008321a4225 */ /* 0x000fe200078e00ff */
[----:B------:R-:W-:-:S03]  /*1c70*/  @!P4 MOV R8, R30 ;  /* 0x0000001e0008c202 */ /* 0x000fc60000000f00 */
[----:B------:R-:W-:Y:S02]  /*1c80*/  @!P4 IMAD.IADD R9, R31, 0x1, R2 ;  /* 0x000000011f09c824 */ /* 0x000fe400078e0202 */
[-C--:B----4-:R-:W-:Y:S02]  /*1c90*/  @!P4 IMAD R2, R25, R14.reuse, RZ ;  /* 0x0000000e1902c224 */ /* 0x090fe400078e02ff */
[----:B------:R-:W-:Y:S01]  /*1ca0*/  @!P4 IMAD.WIDE.U32 R8, R24, R14, R8 ;  /* 0x0000000e1808c225 */ /* 0x000fe200078e0008 */
[----:B------:R-:W-:-:S03]  /*1cb0*/  @P4 MOV R13, R26 ;  /* 0x0000001a000d4202 */ /* 0x000fc60000000f00 */
[----:B------:R-:W-:Y:S02]  /*1cc0*/  @!P4 IMAD R2, R24, R7, R2 ;  /* 0x000000071802c224 */ /* 0x000fe400078e0202 */
[----:B------:R-:W-:Y:S02]  /*1cd0*/  @!P0 IMAD.IADD R0, R0, 0x1, -R3 ;  /* 0x0000000100008824 */ /* 0x000fe400078e0a03 */
[----:B------:R-:W-:Y:S01]  /*1ce0*/  @P4 IMAD.IADD R12, R27, 0x1, R12 ;  /* 0x000000011b0c4824 */ /* 0x000fe200078e020c */
[----:B------:R-:W-:Y:S01]  /*1cf0*/  @!P4 IADD3 R12, R9, R2, RZ ;  /* 0x00000002090cc210 */ /* 0x000fe20007ffe0ff */
[----:B------:R-:W-:Y:S01]  /*1d00*/  @!P4 IMAD.MOV.U32 R13, RZ, RZ, R8 ;  /* 0x000000ffff0dc224 */ /* 0x000fe200078e0008 */
[----:B------:R-:W-:Y:S02]  /*1d10*/  ISETP.GE.U32.AND P3, PT, R0, R3, PT ;  /* 0x000000030000720c */ /* 0x000fe40003f66070 */
[----:B------:R-:W-:Y:S02]  /*1d20*/  LOP3.LUT R3, R233, R6, RZ, 0x3c, !PT ;  /* 0x00000006e9037212 */ /* 0x000fe400078e3cff */
[----:B------:R-:W-:-:S02]  /*1d30*/  LOP3.LUT R13, R13, R12, RZ, 0x3c, !PT ;  /* 0x0000000c0d0d7212 */ /* 0x000fc400078e3cff */
[----:B------:R-:W-:Y:S02]  /*1d40*/  ISETP.GE.AND P1, PT, R3, RZ, PT ;  /* 0x000000ff0300720c */ /* 0x000fe40003f26270 */
[----:B------:R-:W-:Y:S02]  /*1d50*/  @!P0 IADD3 R4, R4, 0x1, RZ ;  /* 0x0000000104048810 */ /* 0x000fe40007ffe0ff */
[----:B------:R-:W-:Y:S02]  /*1d60*/  LOP3.LUT R12, R13, R12, RZ, 0x3c, !PT ;  /* 0x0000000c0d0c7212 */ /* 0x000fe400078e3cff */
[----:B------:R-:W-:Y:S02]  /*1d70*/  ISETP.NE.AND P0, PT, R6, RZ, PT ;  /* 0x000000ff0600720c */ /* 0x000fe40003f05270 */
[----:B------:R-:W-:Y:S02]  /*1d80*/  LEA R2, R165, 0xffffffc0, 0x6 ;  /* 0xffffffc0a5027811 */ /* 0x000fe400078e30ff */
[----:B------:R-:W-:Y:S01]  /*1d90*/  LOP3.LUT R13, R13, R12, RZ, 0x3c, !PT ;  /* 0x0000000c0d0d7212 */ /* 0x000fe200078e3cff */
[----:B------:R-:W-:Y:S01]  /*1da0*/  @!P4 IMAD R8, R49, R15, RZ ;  /* 0x0000000f3108c224 */ /* 0x000fe200078e02ff */
[----:B------:R-:W-:Y:S01]  /*1db0*/  @!P4 SHF.R.S32.HI R0, RZ, 0x1f, R15 ;  /* 0x0000001fff00c819 */ /* 0x000fe2000001140f */
[----:B------:R-:W-:Y:S01]  /*1dc0*/  IMAD R9, R51, R2, RZ ;  /* 0x0000000233097224 */ /* 0x000fe200078e02ff */
[----:B------:R-:W-:Y:S01]  /*1dd0*/  SHF.R.S32.HI R7, RZ, 0x1f, R2 ;  /* 0x0000001fff077819 */ /* 0x000fe20000011402 */
[----:B------:R-:W-:-:S02]  /*1de0*/  @P3 VIADD R4, R4, 0x1 ;  /* 0x0000000104043836 */ /* 0x000fc40000000000 */
[----:B------:R-:W-:-:S04]  /*1df0*/  IMAD.WIDE.U32 R24, R50, R2, R12 ;  /* 0x0000000232187225 */ /* 0x000fc800078e000c */
[----:B------:R-:W-:Y:S02]  /*1e00*/  @!P4 IMAD R0, R0, R48, R8 ;  /* 0x000000300000c224 */ /* 0x000fe400078e0208 */
[----:B------:R-:W-:Y:S02]  /*1e10*/  IMAD R9, R7, R50, R9 ;  /* 0x0000003207097224 */ /* 0x000fe400078e0209 */
[----:B------:R-:W-:Y:S01]  /*1e20*/  @!P4 IMAD.WIDE.U32 R12, R48, R15, RZ ;  /* 0x0000000f300cc225 */ /* 0x000fe200078e00ff */
[----:B------:R-:W-:Y:S02]  /*1e30*/  @!P1 IADD3 R4, -R4, RZ, RZ ;  /* 0x000000ff04049210 */ /* 0x000fe40007ffe1ff */
[----:B------:R-:W-:Y:S01]  /*1e40*/  @!P0 LOP3.LUT R4, RZ, R6, RZ, 0x33, !PT ;  /* 0x00000006ff048212 */ /* 0x000fe200078e33ff */
[----:B------:R-:W-:Y:S01]  /*1e50*/  @P4 IMAD.IADD R15, R15, 0x1, R16 ;  /* 0x000000010f0f4824 */ /* 0x000fe200078e0210 */
[----:B------:R-:W-:Y:S01]  /*1e60*/  IADD3 R9, R25, R9, RZ ;  /* 0x0000000919097210 */ /* 0x000fe20007ffe0ff */
[----:B------:R-:W-:Y:S01]  /*1e70*/  @!P4 IMAD.MOV.U32 R16, RZ, RZ, R12 ;  /* 0x000000ffff10c224 */ /* 0x000fe200078e000c */
[----:B------:R-:W-:Y:S01]  /*1e80*/  @!P4 IADD3 R17, R13, R0, RZ ;  /* 0x000000000d11c210 */ /* 0x000fe20007ffe0ff */
[-C--:B------:R-:W-:Y:S01]  /*1e90*/  @P4 IMAD R3, R49, R15.reuse, RZ ;  /* 0x0000000f31034224 */ /* 0x080fe200078e02ff */
[----:B------:R-:W-:Y:S01]  /*1ea0*/  MOV R8, R24 ;  /* 0x0000001800087202 */ /* 0x000fe20000000f00 */
[----:B------:R-:W-:Y:S01]  /*1eb0*/  @P4 IMAD.WIDE.U32 R24, R48, R15, RZ ;  /* 0x0000000f30184225 */ /* 0x000fe200078e00ff */
[----:B------:R-:W-:-:S02]  /*1ec0*/  @!P4 SHF.R.S32.HI R0, RZ, 0x1f, R14 ;  /* 0x0000001fff00c819 */ /* 0x000fc4000001140e */
[----:B------:R-:W-:Y:S01]  /*1ed0*/  SHF.R.S32.HI R15, RZ, 0x1f, R4 ;  /* 0x0000001fff0f7819 */ /* 0x000fe20000011404 */
[----:B------:R-:W-:Y:S02]  /*1ee0*/  @!P4 IMAD R12, R23, R14, RZ ;  /* 0x0000000e170cc224 */ /* 0x000fe400078e02ff */
[----:B------:R-:W-:Y:S02]  /*1ef0*/  IMAD R6, R19, R4, RZ ;  /* 0x0000000413067224 */ /* 0x000fe400078e02ff */
[----:B------:R-:W-:Y:S01]  /*1f00*/  @!P4 IMAD.WIDE.U32 R16, R22, R14, R16 ;  /* 0x0000000e1610c225 */ /* 0x000fe200078e0010 */
[----:B------:R-:W-:-:S03]  /*1f10*/  @P4 IADD3 R14, R25, R3, RZ ;  /* 0x00000003190e4210 */ /* 0x000fc60007ffe0ff */
[----:B------:R-:W-:Y:S02]  /*1f20*/  @!P4 IMAD R0, R22, R0, R12 ;  /* 0x000000001600c224 */ /* 0x000fe400078e020c */
        /* <DEDUP_REMOVED lines=9> */
.L_x_8322:
[----:B------:R-:W-:Y:S05]  /*1fc0*/  BSYNC B0 ;  /* 0x0000000000007941 */ /* 0x000fea0003800000 */
.L_x_8320:
        /* <DEDUP_REMOVED lines=12> */
[----:B------:R-:W-:Y:S02]  /*2090*/  LOP3.LUT R6, R12, 0xfffffff0, RZ, 0xc0, !PT ;  /* 0xfffffff00c067812 */ /* 0x000fe400078ec0ff */
[----:B------:R-:W-:-:S03]  /*20a0*/  LOP3.LUT R57, R168, 0xfffffff8, RZ, 0xc0, !PT ;  /* 0xfffffff8a8397812 */ /* 0x000fc600078ec0ff */
[C---:B------:R-:W-:Y:S02]  /*20b0*/  IMAD.IADD R6, R52.reuse, 0x1, -R6 ;  /* 0x0000000134067824 */ /* 0x040fe400078e0a06 */
[----:B------:R-:W-:-:S03]  /*20c0*/  IMAD.IADD R57, R52, 0x1, -R57 ;  /* 0x0000000134397824 */ /* 0x000fc600078e0a39 */
[----:B------:R-:W-:Y:S01]  /*20d0*/  SHF.R.S32.HI R4, RZ, 0x1f, R6 ;  /* 0x0000001fff047819 */ /* 0x000fe20000011406 */
[----:B------:R-:W-:Y:S01]  /*20e0*/  IMAD.SHL.U32 R18, R57, 0x8, RZ ;  /* 0x0000000839127824 */ /* 0x000fe200078e00ff */
[----:B------:R-:W-:Y:S02]  /*20f0*/  SHF.R.S32.HI R58, RZ, 0x4, R12 ;  /* 0x00000004ff3a7819 */ /* 0x000fe4000001140c */
[----:B------:R-:W-:Y:S02]  /*2100*/  LEA.HI R4, R4, R6, RZ, 0x3 ;  /* 0x0000000604047211 */ /* 0x000fe400078f18ff */
[----:B------:R-:W-:Y:S02]  /*2110*/  IADD3 R30, P0, R18, R19, RZ ;  /* 0x00000013121e7210 */ /* 0x000fe40007f1e0ff */
[----:B------:R-:W-:Y:S02]  /*2120*/  LEA.HI R12, R12, R58, RZ, 0x1 ;  /* 0x0000003a0c0c7211 */ /* 0x000fe400078f08ff */
[----:B------:R-:W-:-:S02]  /*2130*/  LOP3.LUT R17, R4, 0xfffffff8, RZ, 0xc0, !PT ;  /* 0xfffffff804117812 */ /* 0x000fc400078ec0ff */
[----:B------:R-:W-:Y:S02]  /*2140*/  SHF.R.S32.HI R19, RZ, 0x1f, R18 ;  /* 0x0000001fff137819 */ /* 0x000fe40000011412 */
[----:B------:R-:W-:Y:S01]  /*2150*/  LOP3.LUT R12, R12, 0xfffffffe, RZ, 0xc0, !PT ;  /* 0xfffffffe0c0c7812 */ /* 0x000fe200078ec0ff */
[----:B------:R-:W-:Y:S02]  /*2160*/  IMAD.IADD R6, R6, 0x1, -R17 ;  /* 0x0000000106067824 */ /* 0x000fe400078e0a11 */
[----:B-----5:R-:W-:Y:S02]  /*2170*/  IMAD R7, R7, R48, RZ ;  /* 0x0000003007077224 */ /* 0x020fe400078e02ff */
[----:B------:R-:W-:Y:S01]  /*2180*/  IMAD.X R31, R19, 0x1, R14, P0 ;  /* 0x00000001131f7824 */ /* 0x000fe200000e060e */
[----:B------:R-:W-:Y:S01]  /*2190*/  SHF.R.S32.HI R168, RZ, 0x3, R168 ;  /* 0x00000003ffa87819 */ /* 0x000fe200000114a8 */
[----:B------:R-:W-:Y:S02]  /*21a0*/  IMAD.IADD R58, R58, 0x1, -R12 ;  /* 0x000000013a3a7824 */ /* 0x000fe400078e0a0c */
[----:B------:R-:W-:-:S02]  /*21b0*/  IMAD R7, R13, R49, R7 ;  /* 0x000000310d077224 */ /* 0x000fc400078e0207 */
[----:B------:R-:W-:-:S04]  /*21c0*/  IMAD.WIDE.U32 R30, R13, R48, R30 ;  /* 0x000000300d1e7225 */ /* 0x000fc800078e001e */
[----:B------:R-:W-:Y:S02]  /*21d0*/  IMAD.SHL.U32 R12, R6, 0x40, RZ ;  /* 0x00000040060c7824 */ /* 0x000fe400078e00ff */
[----:B------:R-:W-:Y:S02]  /*21e0*/  IMAD.SHL.U32 R17, R168, 0x40, RZ ;  /* 0x00000040a8117824 */ /* 0x000fe400078e00ff */
[----:B------:R-:W-:Y:S01]  /*21f0*/  IMAD.IADD R31, R31, 0x1, R7 ;  /* 0x000000011f1f7824 */ /* 0x000fe200078e0207 */
[----:B------:R-:W-:Y:S01]  /*2200*/  LOP3.LUT R12, R12, 0x1c0, RZ, 0xc0, !PT ;  /* 0x000001c00c0c7812 */ /* 0x000fe200078ec0ff */
[----:B------:R-:W-:Y:S02]  /*2210*/  IMAD.SHL.U32 R13, R58, 0x8, RZ ;  /* 0x000000083a0d7824 */ /* 0x000fe400078e00ff */
[----:B------:R-:W-:Y:S01]  /*2220*/  IMAD R7, R29, R16, RZ ;  /* 0x000000101d077224 */ /* 0x000fe200078e02ff */
[----:B------:R-:W-:Y:S02]  /*2230*/  LOP3.LUT R17, R17, 0x1c0, RZ, 0xc0, !PT ;  /* 0x000001c011117812 */ /* 0x000fe400078ec0ff */
[----:B------:R-:W-:Y:S01]  /*2240*/  LOP3.LUT R13, R12, 0x8, R13, 0xf8, !PT ;  /* 0x000000080c0d7812 */ /* 0x000fe200078ef80d */
[-C--:B------:R-:W-:Y:S01]  /*2250*/  IMAD R7, R15, R28.reuse, R7 ;  /* 0x0000001c0f077224 */ /* 0x080fe200078e0207 */
[----:B------:R-:W-:Y:S01]  /*2260*/  SHF.R.U32.HI R41, RZ, 0x3, R12 ;  /* 0x00000003ff297819 */ /* 0x000fe2000001160c */
[----:B------:R-:W-:Y:S01]  /*2270*/  IMAD.WIDE.U32 R28, R16, R28, R30 ;  /* 0x0000001c101c7225 */ /* 0x000fe200078e001e */
[----:B------:R-:W-:-:S02]  /*2280*/  LOP3.LUT P4, RZ, R6, 0x4, RZ, 0xc0, !PT ;  /* 0x0000000406ff7812 */ /* 0x000fc4000788c0ff */
[----:B------:R-:W-:Y:S02]  /*2290*/  LOP3.LUT P3, RZ, R6, 0x2, RZ, 0xc0, !PT ;  /* 0x0000000206ff7812 */ /* 0x000fe4000786c0ff */
[----:B------:R-:W-:Y:S02]  /*22a0*/  SHF.R.S32.HI R59, RZ, 0x1f, R234 ;  /* 0x0000001fff3b7819 */ /* 0x000fe400000114ea */
[----:B------:R-:W-:Y:S01]  /*22b0*/  LEA.HI R14, R55, R52, RZ, 0x6 ;  /* 0x00000034370e7211 */ /* 0x000fe200078f30ff */
[----:B------:R-:W-:Y:S01]  /*22c0*/  IMAD.IADD R29, R29, 0x1, R7 ;  /* 0x000000011d1d7824 */ /* 0x000fe200078e0207 */
[----:B-1----:R-:W-:Y:S01]  /*22d0*/  LOP3.LUT R21, R17, 0x38, R18, 0xf8, !PT ;  /* 0x0000003811157812 */ /* 0x002fe200078ef812 */
[----:B------:R-:W-:Y:S01]  /*22e0*/  IMAD R180, R49, R168, RZ ;  /* 0x000000a831b47224 */ /* 0x000fe200078e02ff */
[----:B------:R-:W-:Y:S02]  /*22f0*/  LOP3.LUT R41, R13, R41, RZ, 0x3c, !PT ;  /* 0x000000290d297212 */ /* 0x000fe400078e3cff */
[----:B------:R-:W-:-:S02]  /*2300*/  SHF.R.S32.HI R169, RZ, 0x1f, R168 ;  /* 0x0000001fffa97819 */ /* 0x000fc400000114a8 */
[----:B------:R-:W-:Y:S01]  /*2310*/  SHF.R.U32.HI R17, RZ, 0x3, R17 ;  /* 0x00000003ff117819 */ /* 0x000fe20000011611 */
[----:B------:R-:W-:Y:S02]  /*2320*/  IMAD.SHL.U32 R14, R14, 0x8, RZ ;  /* 0x000000080e0e7824 */ /* 0x000fe400078e00ff */
[-C--:B------:R-:W-:Y:S01]  /*2330*/  IMAD R180, R169, R48.reuse, R180 ;  /* 0x00000030a9b47224 */ /* 0x080fe200078e02b4 */
[----:B------:R-:W-:Y:S01]  /*2340*/  LOP3.LUT R17, R21, R17, RZ, 0x3c, !PT ;  /* 0x0000001115117212 */ /* 0x000fe200078e3cff */
[----:B------:R-:W-:-:S03]  /*2350*/  IMAD.WIDE.U32 R28, R168, R48, R28 ;  /* 0x00000030a81c7225 */ /* 0x000fc600078e001c */
[----:B------:R-:W-:Y:S01]  /*2360*/  LOP3.LUT R159, R17, 0xfffffe00, R14, 0xf8, !PT ;  /* 0xfffffe00119f7812 */ /* 0x000fe200078ef80e */
[----:B------:R-:W-:Y:S02]  /*2370*/  IMAD.IADD R180, R29, 0x1, R180 ;  /* 0x000000011db47824 */ /* 0x000fe400078e02b4 */
[----:B------:R-:W-:Y:S02]  /*2380*/  IMAD.SHL.U32 R4, R4, 0x40, RZ ;  /* 0x0000004004047824 */ /* 0x000fe400078e00ff */
[----:B------:R-:W-:Y:S01]  /*2390*/  VIADD R14, R18, 0x40 ;  /* 0x00000040120e7836 */ /* 0x000fe20000000000 */
[----:B------:R-:W-:Y:S02]  /*23a0*/  SHF.R.S32.HI R87, RZ, 0x1f, R61 ;  /* 0x0000001fff577819 */ /* 0x000fe4000001143d */
[----:B------:R-:W-:Y:S02]  /*23b0*/  LOP3.LUT R41, R41, 0xfffffe00, R4, 0xf8, !PT ;  /* 0xfffffe0029297812 */ /* 0x000fe400078ef804 */
[----:B------:R-:W-:-:S02]  /*23c0*/  SHF.R.S32.HI R163, RZ, 0x1f, R233 ;  /* 0x0000001fffa37819 */ /* 0x000fc400000114e9 */
        /* <DEDUP_REMOVED lines=19> */
[----:B--2---:R-:W-:-:S04]  /*2500*/  @P5 IMAD.WIDE.U32 R12, R24, R5, RZ ;  /* 0x00000005180c5225 */ /* 0x004fc800078e00ff */
[----:B------:R-:W-:Y:S02]  /*2510*/  @P5 IMAD R5, R25, R5, RZ ;  /* 0x0000000519055224 */ /* 0x000fe400078e02ff */
[----:B---3--:R-:W-:-:S04]  /*2520*/  @!P5 IMAD R6, R27, R234, RZ ;  /* 0x000000ea1b06d224 */ /* 0x008fc800078e02ff */
[C---:B------:R-:W-:Y:S02]  /*2530*/  @!P5 IMAD R6, R26.reuse, R59, R6 ;  /* 0x0000003b1a06d224 */ /* 0x040fe400078e0206 */
[----:B------:R-:W-:Y:S01]  /*2540*/  @!P5 IMAD.WIDE.U32 R26, R26, R234, RZ ;  /* 0x000000ea1a1ad225 */ /* 0x000fe200078e00ff */
[----:B------:R-:W-:-:S03]  /*2550*/  @P5 MOV R7, R12 ;  /* 0x0000000c00075202 */ /* 0x000fc60000000f00 */
[----:B------:R-:W-:Y:S01]  /*2560*/  @!P5 IMAD.MOV.U32 R7, RZ, RZ, R26 ;  /* 0x000000ffff07d224 */ /* 0x000fe200078e001a */
[----:B------:R-:W-:Y:S01]  /*2570*/  LEA R181, P0, R28, R22, 0x1 ;  /* 0x000000161cb57211 */ /* 0x000fe200078008ff */
[----:B------:R-:W-:Y:S02]  /*2580*/  @P5 IMAD.IADD R5, R13, 0x1, R5 ;  /* 0x000000010d055824 */ /* 0x000fe400078e0205 */
[----:B------:R-:W-:Y:S01]  /*2590*/  @!P5 IMAD.IADD R5, R27, 0x1, R6 ;  /* 0x000000011b05d824 */ /* 0x000fe200078e0206 */
[C---:B------:R-:W-:Y:S01]  /*25a0*/  IADD3 R6, P1, R18.reuse, R7, RZ ;  /* 0x0000000712067210 */ /* 0x040fe20007f3e0ff */
[----:B------:R-:W-:Y:S01]  /*25b0*/  VIADD R12, R18, 0xc0 ;  /* 0x000000c0120c7836 */ /* 0x000fe20000000000 */
[----:B------:R-:W-:Y:S01]  /*25c0*/  LEA.HI.X R180, R28, R23, R180, 0x1, P0 ;  /* 0x000000171cb47211 */ /* 0x000fe200000f0cb4 */
[----:B----4-:R-:W-:Y:S01]  /*25d0*/  IMAD R4, R9, R233, RZ ;  /* 0x000000e909047224 */ /* 0x010fe200078e02ff */
[-C--:B------:R-:W-:Y:S01]  /*25e0*/  ISETP.GE.AND P0, PT, R14, R63.reuse, PT ;  /* 0x0000003f0e00720c */ /* 0x080fe20003f06270 */
[----:B------:R-:W-:Y:S01]  /*25f0*/  IMAD.X R7, R19, 0x1, R5, P1 ;  /* 0x0000000113077824 */ /* 0x000fe200008e0605 */
[C---:B------:R-:W-:Y:S01]  /*2600*/  ISETP.GE.AND P1, PT, R18.reuse, R63, PT ;  /* 0x0000003f1200720c */ /* 0x040fe20003f26270 */
[----:B------:R-:W-:Y:S01]  /*2610*/  VIADD R13, R18, 0x80 ;  /* 0x00000080120d7836 */ /* 0x000fe20000000000 */
[----:B------:R-:W-:Y:S01]  /*2620*/  SEL R5, RZ, 0xffffffff, P0 ;  /* 0xffffffffff057807 */ /* 0x000fe20000000000 */
[----:B------:R-:W-:Y:S01]  /*2630*/  IMAD R4, R8, R163, R4 ;  /* 0x000000a308047224 */ /* 0x000fe200078e0204 */
[----:B------:R-:W-:Y:S01]  /*2640*/  ISETP.GE.AND P0, PT, R12, R63, PT ;  /* 0x0000003f0c00720c */ /* 0x000fe20003f06270 */
[----:B------:R-:W-:Y:S01]  /*2650*/  IMAD.WIDE.U32 R8, R233, R8, R6 ;  /* 0x00000008e9087225 */ /* 0x000fe200078e0006 */
[----:B------:R-:W-:-:S02]  /*2660*/  SEL R6, RZ, 0x1, P1 ;  /* 0x00000001ff067807 */ /* 0x000fc40000800000 */
[----:B------:R-:W-:Y:S02]  /*2670*/  ISETP.GE.AND P1, PT, R13, R63, PT ;  /* 0x0000003f0d00720c */ /* 0x000fe40003f26270 */
[----:B------:R-:W-:Y:S01]  /*2680*/  SEL R60, RZ, 0x8, P0 ;  /* 0x00000008ff3c7807 */ /* 0x000fe20000000000 */
[----:B------:R-:W-:Y:S01]  /*2690*/  IMAD.IADD R9, R9, 0x1, R4 ;  /* 0x0000000109097824 */ /* 0x000fe200078e0204 */
[----:B------:R-:W-:Y:S01]  /*26a0*/  IADD3 R160, P0, R18, R3, RZ ;  /* 0x0000000312a07210 */ /* 0x000fe20007f1e0ff */
[----:B------:R-:W-:Y:S01]  /*26b0*/  @P5 IMAD.MOV.U32 R176, RZ, RZ, R24 ;  /* 0x000000ffffb05224 */ /* 0x000fe200078e0018 */
[----:B------:R-:W-:Y:S02]  /*26c0*/  SEL R4, RZ, 0x4, P1 ;  /* 0x00000004ff047807 */ /* 0x000fe40000800000 */
[----:B------:R-:W-:Y:S01]  /*26d0*/  ISETP.GT.AND P1, PT, R165, R87, PT ;  /* 0x00000057a500720c */ /* 0x000fe20003f24270 */
[----:B------:R-:W-:Y:S01]  /*26e0*/  IMAD.X R161, R19, 0x1, R0, P0 ;  /* 0x0000000113a17824 */ /* 0x000fe200000e0600 */
[----:B------:R-:W-:Y:S01]  /*26f0*/  @!P5 MOV R176, R24 ;  /* 0x0000001800b0d202 */ /* 0x000fe20000000f00 */
[----:B------:R-:W-:-:S02]  /*2700*/  @P5 IMAD.MOV.U32 R177, RZ, RZ, R25 ;  /* 0x000000ffffb15224 */ /* 0x000fc400078e0019 */
[----:B------:R-:W-:Y:S02]  /*2710*/  @!P5 IMAD.MOV.U32 R177, RZ, RZ, R25 ;  /* 0x000000ffffb1d224 */ /* 0x000fe400078e0019 */
        /* <DEDUP_REMOVED lines=185> */
.L_x_8441:
        /* <DEDUP_REMOVED lines=32> */
.L_x_8325:
[----:B------:R-:W-:Y:S05]  /*34b0*/  BSYNC B0 ;  /* 0x0000000000007941 */ /* 0x000fea0003800000 */
.L_x_8324:
        /* <DEDUP_REMOVED lines=18> */
.L_x_8327:
[----:B------:R-:W-:Y:S05]  /*35e0*/  BSYNC B0 ;  /* 0x0000000000007941 */ /* 0x000fea0003800000 */
.L_x_8326:
        /* <DEDUP_REMOVED lines=21> */
.L_x_8329:
[----:B------:R-:W-:Y:S05]  /*3740*/  BSYNC B0 ;  /* 0x0000000000007941 */ /* 0x000fea0003800000 */
.L_x_8328:
        /* <DEDUP_REMOVED lines=18> */
.L_x_8331:
[----:B------:R-:W-:Y:S05]  /*3870*/  BSYNC B0 ;  /* 0x0000000000007941 */ /* 0x000fea0003800000 */
.L_x_8330:
        /* <DEDUP_REMOVED lines=68> */
.L_x_8338:
[----:B------:R-:W-:Y:S05]  /*3cc0*/  BSYNC B0 ;  /* 0x0000000000007941 */ /* 0x000fea0003800000 */
.L_x_8337:
        /* <DEDUP_REMOVED lines=49> */
.L_x_8340:
[----:B------:R-:W-:Y:S05]  /*3fe0*/  BSYNC B0 ;  /* 0x0000000000007941 */ /* 0x000fea0003800000 */
.L_x_8339:
        /* <DEDUP_REMOVED lines=49> */
.L_x_8342:
[----:B------:R-:W-:Y:S05]  /*4300*/  BSYNC B0 ;  /* 0x0000000000007941 */ /* 0x000fea0003800000 */
.L_x_8341:
        /* <DEDUP_REMOVED lines=48> */
.L_x_8336:
[----:B------:R-:W-:Y:S05]  /*4610*/  BSYNC B1 ;  /* 0x0000000000017941 */ /* 0x000fea0003800000 */
.L_x_8335:
        /* <DEDUP_REMOVED lines=66> */
.L_x_8346:
[----:B------:R-:W-:Y:S05]  /*4a40*/  BSYNC B0 ;  /* 0x0000000000007941 */ /* 0x000fea0003800000 */
.L_x_8345:
        /* <DEDUP_REMOVED lines=51> */
.L_x_8348:
[----:B------:R-:W-:Y:S05]  /*4d80*/  BSYNC B0 ;  /* 0x0000000000007941 */ /* 0x000fea0003800000 */
.L_x_8347:
        /* <DEDUP_REMOVED lines=51> */
.L_x_8350:
[----:B------:R-:W-:Y:S05]  /*50c0*/  BSYNC B0 ;  /* 0x0000000000007941 */ /* 0x000fea0003800000 */
.L_x_8349:
        /* <DEDUP_REMOVED lines=50> */
.L_x_8344:
[----:B------:R-:W-:Y:S05]  /*53f0*/  BSYNC B1 ;  /* 0x0000000000017941 */ /* 0x000fea0003800000 */
.L_x_8343:
        /* <DEDUP_REMOVED lines=66> */
.L_x_8354:
[----:B------:R-:W-:Y:S05]  /*5820*/  BSYNC B0 ;  /* 0x0000000000007941 */ /* 0x000fea0003800000 */
.L_x_8353:
        /* <DEDUP_REMOVED lines=51> */
.L_x_8356:
[----:B------:R-:W-:Y:S05]  /*5b60*/  BSYNC B0 ;  /* 0x0000000000007941 */ /* 0x000fea0003800000 */
.L_x_8355:
        /* <DEDUP_REMOVED lines=51> */
.L_x_8358:
[----:B------:R-:W-:Y:S05]  /*5ea0*/  BSYNC B0 ;  /* 0x0000000000007941 */ /* 0x000fea0003800000 */
.L_x_8357:
        /* <DEDUP_REMOVED lines=50> */
.L_x_8352:
[----:B------:R-:W-:Y:S05]  /*61d0*/  BSYNC B1 ;  /* 0x0000000000017941 */ /* 0x000fea0003800000 */
.L_x_8351:
        /* <DEDUP_REMOVED lines=70> */
.L_x_8362:
[----:B------:R-:W-:Y:S05]  /*6640*/  BSYNC B0 ;  /* 0x0000000000007941 */ /* 0x000fea0003800000 */
.L_x_8361:
        /* <DEDUP_REMOVED lines=51> */
.L_x_8364:
[----:B------:R-:W-:Y:S05]  /*6980*/  BSYNC B0 ;  /* 0x0000000000007941 */ /* 0x000fea0003800000 */
.L_x_8363:
        /* <DEDUP_REMOVED lines=51> */
.L_x_8366:
[----:B------:R-:W-:Y:S05]  /*6cc0*/  BSYNC B0 ;  /* 0x0000000000007941 */ /* 0x000fea0003800000 */
.L_x_8365:
        /* <DEDUP_REMOVED lines=50> */
.L_x_8360:
[----:B------:R-:W-:Y:S05]  /*6ff0*/  BSYNC B1 ;  /* 0x0000000000017941 */ /* 0x000fea0003800000 */
.L_x_8359:
[----:B------:R-:W2:Y:S02]  /*7000*/  LD.E R0, desc[UR6][R10.64+0xd0] ;  /* 0x0000d0060a007980 */ /* 0x000ea4000c101900 */
[----:B--2---:R-:W-:Y:S05]  /*7010*/  IMAD.U32 R0, R0, -0x20, RZ ;  /* 0xffffffe000007824 */ /* 0x004fea00078e00ff */
[C---:B------:R-:W-:Y:S02]  /*7020*/  LEA R20, P1, R0.reuse, R20, 0x1 ;  /* 0x0000001400147211 */ /* 0x040fe400078208ff */
[C---:B------:R-:W-:Y:S02]  /*7030*/  LEA R42, P0, R0.reuse, R42, 0x1 ;  /* 0x0000002a002a7211 */ /* 0x040fe400078008ff */
[C---:B------:R-:W-:Y:S02]  /*7040*/  LEA.HI.X.SX32 R21, R0.reuse, R21, 0x1, P1 ;  /* 0x0000001500157211 */ /* 0x040fe400008f0eff */
[----:B------:R-:W-:Y:S01]  /*7050*/  LEA.HI.X.SX32 R43, R0, R43, 0x1, P0 ;  /* 0x0000002b002b7211 */ /* 0x000fe200000f0eff */
[----:B------:R-:W-:Y:S05]  /*7060*/  BRA `(.L_x_8367) ;  /* 0x0000006800847947 */ /* 0x000fea0003800000 */
.L_x_8334:
        /* <DEDUP_REMOVED lines=94> */
.L_x_8373:
[----:B------:R-:W-:Y:S05]  /*7650*/  BSYNC B0 ;  /* 0x0000000000007941 */ /* 0x000fea0003800000 */
.L_x_8372:
[----:B-----5:R2:W-:Y:S02]  /*7660*/  ST.E.128 desc[UR6][R124.64], R24 ;  /* 0x000000187c007985 */ /* 0x0205e4000c101d06 */
.L_x_8371:
[----:B------:R-:W-:Y:S05]  /*7670*/  BSYNC B1 ;  /* 0x0000000000017941 */ /* 0x000fea0003800000 */
.L_x_8370:
        /* <DEDUP_REMOVED lines=92> */
.L_x_8377:
[----:B------:R-:W-:Y:S05]  /*7c40*/  BSYNC B0 ;  /* 0x0000000000007941 */ /* 0x000fea0003800000 */
.L_x_8376:
[----:B-----5:R2:W-:Y:S02]  /*7c50*/  ST.E.128 desc[UR6][R124.64+0x80], R24 ;  /* 0x000080187c007985 */ /* 0x0205e4000c101d06 */
.L_x_8375:
[----:B------:R-:W-:Y:S05]  /*7c60*/  BSYNC B1 ;  /* 0x0000000000017941 */ /* 0x000fea0003800000 */
.L_x_8374:
        /* <DEDUP_REMOVED lines=92> */
.L_x_8381:
[----:B------:R-:W-:Y:S05]  /*8230*/  BSYNC B0 ;  /* 0x0000000000007941 */ /* 0x000fea0003800000 */
.L_x_8380:
[----:B-----5:R2:W-:Y:S02]  /*8240*/  ST.E.128 desc[UR6][R124.64+0x100], R24 ;  /* 0x000100187c007985 */ /* 0x0205e4000c101d06 */
.L_x_8379:
[----:B------:R-:W-:Y:S05]  /*8250*/  BSYNC B1 ;  /* 0x0000000000017941 */ /* 0x000fea0003800000 */
.L_x_8378:
        /* <DEDUP_REMOVED lines=91> */
.L_x_8383:
[----:B------:R-:W-:Y:S05]  /*8810*/  BSYNC B0 ;  /* 0x0000000000007941 */ /* 0x000fea0003800000 */
.L_x_8382:
[----:B-----5:R2:W-:Y:S02]  /*8820*/  ST.E.128 desc[UR6][R124.64+0x180], R24 ;  /* 0x000180187c007985 */ /* 0x0205e4000c101d06 */
.L_x_8369:
[----:B------:R-:W-:Y:S05]  /*8830*/  BSYNC B2 ;  /* 0x0000000000027941 */ /* 0x000fea0003800000 */
.L_x_8368:
        /* <DEDUP_REMOVED lines=99> */
.L_x_8389:
[----:B------:R-:W-:Y:S05]  /*8e70*/  BSYNC B0 ;  /* 0x0000000000007941 */ /* 0x000fea0003800000 */
.L_x_8388:
[----:B-----5:R2:W-:Y:S02]  /*8e80*/  ST.E.128 desc[UR6][R190.64], R24 ;  /* 0x00000018be007985 */ /* 0x0205e4000c101d06 */
.L_x_8387:
[----:B------:R-:W-:Y:S05]  /*8e90*/  BSYNC B1 ;  /* 0x0000000000017941 */ /* 0x000fea0003800000 */
.L_x_8386:
        /* <DEDUP_REMOVED lines=94> */
.L_x_8393:
[----:B------:R-:W-:Y:S05]  /*9480*/  BSYNC B0 ;  /* 0x0000000000007941 */ /* 0x000fea0003800000 */
.L_x_8392:
[----:B-----5:R2:W-:Y:S02]  /*9490*/  ST.E.128 desc[UR6][R190.64], R24 ;  /* 0x00000018be007985 */ /* 0x0205e4000c101d06 */
.L_x_8391:
[----:B------:R-:W-:Y:S05]  /*94a0*/  BSYNC B1 ;  /* 0x0000000000017941 */ /* 0x000fea0003800000 */
.L_x_8390:
        /* <DEDUP_REMOVED lines=94> */
.L_x_8397:
[----:B------:R-:W-:Y:S05]  /*9a90*/  BSYNC B0 ;  /* 0x0000000000007941 */ /* 0x000fea0003800000 */
.L_x_8396:
[----:B-----5:R2:W-:Y:S02]  /*9aa0*/  ST.E.128 desc[UR6][R190.64], R24 ;  /* 0x00000018be007985 */ /* 0x0205e4000c101d06 */
.L_x_8395:
[----:B------:R-:W-:Y:S05]  /*9ab0*/  BSYNC B1 ;  /* 0x0000000000017941 */ /* 0x000fea0003800000 */
.L_x_8394:
        /* <DEDUP_REMOVED lines=93> */
.L_x_8399:
[----:B------:R-:W-:Y:S05]  /*a090*/  BSYNC B0 ;  /* 0x0000000000007941 */ /* 0x000fea0003800000 */
.L_x_8398:
[----:B-----5:R2:W-:Y:S02]  /*a0a0*/  ST.E.128 desc[UR6][R190.64], R24 ;  /* 0x00000018be007985 */ /* 0x0205e4000c101d06 */
.L_x_8385:
[----:B------:R-:W-:Y:S05]  /*a0b0*/  BSYNC B2 ;  /* 0x0000000000027941 */ /* 0x000fea0003800000 */
.L_x_8384:
        /* <DEDUP_REMOVED lines=99> */
.L_x_8405:
[----:B------:R-:W-:Y:S05]  /*a6f0*/  BSYNC B0 ;  /* 0x0000000000007941 */ /* 0x000fea0003800000 */
.L_x_8404:
[----:B-----5:R2:W-:Y:S02]  /*a700*/  ST.E.128 desc[UR6][R190.64], R24 ;  /* 0x00000018be007985 */ /* 0x0205e4000c101d06 */
.L_x_8403:
[----:B------:R-:W-:Y:S05]  /*a710*/  BSYNC B1 ;  /* 0x0000000000017941 */ /* 0x000fea0003800000 */
.L_x_8402:
        /* <DEDUP_REMOVED lines=94> */
.L_x_8409:
[----:B------:R-:W-:Y:S05]  /*ad00*/  BSYNC B0 ;  /* 0x0000000000007941 */ /* 0x000fea0003800000 */
.L_x_8408:
[----:B-----5:R2:W-:Y:S02]  /*ad10*/  ST.E.128 desc[UR6][R190.64], R24 ;  /* 0x00000018be007985 */ /* 0x0205e4000c101d06 */
.L_x_8407:
[----:B------:R-:W-:Y:S05]  /*ad20*/  BSYNC B1 ;  /* 0x0000000000017941 */ /* 0x000fea0003800000 */
.L_x_8406:
        /* <DEDUP_REMOVED lines=94> */
.L_x_8413:
[----:B------:R-:W-:Y:S05]  /*b310*/  BSYNC B0 ;  /* 0x0000000000007941 */ /* 0x000fea0003800000 */
.L_x_8412:
[----:B-----5:R2:W-:Y:S02]  /*b320*/  ST.E.128 desc[UR6][R190.64], R24 ;  /* 0x00000018be007985 */ /* 0x0205e4000c101d06 */
.L_x_8411:
[----:B------:R-:W-:Y:S05]  /*b330*/  BSYNC B1 ;  /* 0x0000000000017941 */ /* 0x000fea0003800000 */
.L_x_8410:
        /* <DEDUP_REMOVED lines=93> */
.L_x_8415:
[----:B------:R-:W-:Y:S05]  /*b910*/  BSYNC B0 ;  /* 0x0000000000007941 */ /* 0x000fea0003800000 */
.L_x_8414:
[----:B-----5:R2:W-:Y:S02]  /*b920*/  ST.E.128 desc[UR6][R190.64], R24 ;  /* 0x00000018be007985 */ /* 0x0205e4000c101d06 */
.L_x_8401:
[----:B------:R-:W-:Y:S05]  /*b930*/  BSYNC B2 ;  /* 0x0000000000027941 */ /* 0x000fea0003800000 */
.L_x_8400:
        /* <DEDUP_REMOVED lines=103> */
.L_x_8421:
[----:B------:R-:W-:Y:S05]  /*bfb0*/  BSYNC B0 ;  /* 0x0000000000007941 */ /* 0x000fea0003800000 */
.L_x_8420:
[----:B-----5:R2:W-:Y:S02]  /*bfc0*/  ST.E.128 desc[UR6][R192.64], R24 ;  /* 0x00000018c0007985 */ /* 0x0205e4000c101d06 */
.L_x_8419:
[----:B------:R-:W-:Y:S05]  /*bfd0*/  BSYNC B1 ;  /* 0x0000000000017941 */ /* 0x000fea0003800000 */
.L_x_8418:
        /* <DEDUP_REMOVED lines=94> */
.L_x_8425:
[----:B------:R-:W-:Y:S05]  /*c5c0*/  BSYNC B0 ;  /* 0x0000000000007941 */ /* 0x000fea0003800000 */
.L_x_8424:
[----:B-----5:R2:W-:Y:S02]  /*c5d0*/  ST.E.128 desc[UR6][R192.64], R24 ;  /* 0x00000018c0007985 */ /* 0x0205e4000c101d06 */
.L_x_8423:
[----:B------:R-:W-:Y:S05]  /*c5e0*/  BSYNC B1 ;  /* 0x0000000000017941 */ /* 0x000fea0003800000 */
.L_x_8422:
        /* <DEDUP_REMOVED lines=94> */
.L_x_8429:
[----:B------:R-:W-:Y:S05]  /*cbd0*/  BSYNC B0 ;  /* 0x0000000000007941 */ /* 0x000fea0003800000 */
.L_x_8428:
[----:B-----5:R2:W-:Y:S02]  /*cbe0*/  ST.E.128 desc[UR6][R192.64], R24 ;  /* 0x00000018c0007985 */ /* 0x0205e4000c101d06 */
.L_x_8427:
[----:B------:R-:W-:Y:S05]  /*cbf0*/  BSYNC B1 ;  /* 0x0000000000017941 */ /* 0x000fea0003800000 */
.L_x_8426:
        /* <DEDUP_REMOVED lines=93> */
.L_x_8431:
[----:B------:R-:W-:Y:S05]  /*d1d0*/  BSYNC B0 ;  /* 0x0000000000007941 */ /* 0x000fea0003800000 */
.L_x_8430:
[----:B-----5:R2:W-:Y:S02]  /*d1e0*/  ST.E.128 desc[UR6][R192.64], R24 ;  /* 0x00000018c0007985 */ /* 0x0205e4000c101d06 */
.L_x_8417:
[----:B------:R-:W-:Y:S05]  /*d1f0*/  BSYNC B2 ;  /* 0x0000000000027941 */ /* 0x000fea0003800000 */
.L_x_8416:
        /* <DEDUP_REMOVED lines=11> */
.L_x_8333:
        /* <DEDUP_REMOVED lines=29> */
.L_x_8433:
[----:B------:R-:W-:Y:S05]  /*d480*/  BSYNC B0 ;  /* 0x0000000000007941 */ /* 0x000fea0003800000 */
.L_x_8432:
        /* <DEDUP_REMOVED lines=30> */
.L_x_8435:
[----:B------:R-:W-:Y:S05]  /*d670*/  BSYNC B0 ;  /* 0x0000000000007941 */ /* 0x000fea0003800000 */
.L_x_8434:
        /* <DEDUP_REMOVED lines=30> */
.L_x_8437:
[----:B------:R-:W-:Y:S05]  /*d860*/  BSYNC B0 ;  /* 0x0000000000007941 */ /* 0x000fea0003800000 */
.L_x_8436:
        /* <DEDUP_REMOVED lines=33> */
.L_x_8367:
[----:B------:R-:W-:Y:S05]  /*da80*/  BSYNC B3 ;  /* 0x0000000000037941 */ /* 0x000fea0003800000 */
.L_x_8332:
        /* <DEDUP_REMOVED lines=91> */
.L_x_8439:
        /* <DEDUP_REMOVED lines=10> */
.L_x_8440:
[----:B------:R-:W-:Y:S05]  /*e0e0*/  BSYNC B0 ;  /* 0x0000000000007941 */ /* 0x000fea0003800000 */
.L_x_8438:
[----:B------:R-:W-:Y:S04]  /*e0f0*/  IADD3 R9, R9, -0x1, RZ ;  /* 0xffffffff09097810 */ /* 0x000fe80007ffe0ff */
[----:B------:R-:W-:Y:S11]  /*e100*/  ISETP.GT.AND P0, PT, R9, R87, PT ;  /* 0x000000570900720c */ /* 0x000ff60003f04270 */
[----:B------:R-:W-:Y:S02]  /*e110*/  @!UPT UIADD3 URZ, URZ, URZ, URZ ;  /* 0x0000003f3f3ff290 */ /* 0x000fe4000fffe03f */
[----:B------:R-:W-:Y:S05]  /*e120*/  @P0 BRA `(.L_x_8441) ;  /* 0xffffff5000600947 */ /* 0x000fea000383ffff */
.L_x_8323:
        /* <DEDUP_REMOVED lines=114> */
.L_x_8450:
[----:B------:R-:W-:Y:S05]  /*e850*/  BSYNC B0 ;  /* 0x0000000000007941 */ /* 0x000fea0003800000 */
.L_x_8449:
[----:B-----5:R3:W-:Y:S02]  /*e860*/  STS.128 [R235], R24 ;  /* 0x00000018eb007388 */ /* 0x0207e40000000c00 */
.L_x_8448:
[----:B------:R-:W-:Y:S05]  /*e870*/  BSYNC B1 ;  /* 0x0000000000017941 */ /* 0x000fea0003800000 */
.L_x_8447:
        /* <DEDUP_REMOVED lines=50> */
.L_x_8454:
[----:B------:R-:W-:Y:S05]  /*eba0*/  BSYNC B0 ;  /* 0x0000000000007941 */ /* 0x000fea0003800000 */
.L_x_8453:
[----:B-----5:R1:W-:Y:S02]  /*ebb0*/  STS.128 [R235+0x2000], R24 ;  /* 0x00200018eb007388 */ /* 0x0203e40000000c00 */
.L_x_8452:
[----:B------:R-:W-:Y:S05]  /*ebc0*/  BSYNC B1 ;  /* 0x0000000000017941 */ /* 0x000fea0003800000 */
.L_x_8451:
        /* <DEDUP_REMOVED lines=50> */
.L_x_8458:
[----:B------:R-:W-:Y:S05]  /*eef0*/  BSYNC B0 ;  /* 0x0000000000007941 */ /* 0x000fea0003800000 */
.L_x_8457:
[----:B-----5:R3:W-:Y:S02]  /*ef00*/  STS.128 [R235+0x4000], R24 ;  /* 0x00400018eb007388 */ /* 0x0207e40000000c00 */
.L_x_8456:
[----:B------:R-:W-:Y:S05]  /*ef10*/  BSYNC B1 ;  /* 0x0000000000017941 */ /* 0x000fea0003800000 */
.L_x_8455:
        /* <DEDUP_REMOVED lines=49> */
.L_x_8460:
[----:B------:R-:W-:Y:S05]  /*f230*/  BSYNC B0 ;  /* 0x0000000000007941 */ /* 0x000fea0003800000 */
.L_x_8459:
[----:B-----5:R3:W-:Y:S02]  /*f240*/  STS.128 [R235+0x6000], R24 ;  /* 0x00600018eb007388 */ /* 0x0207e40000000c00 */
.L_x_8446:
[----:B------:R-:W-:Y:S05]  /*f250*/  BSYNC B2 ;  /* 0x0000000000027941 */ /* 0x000fea0003800000 */
.L_x_8445:
        /* <DEDUP_REMOVED lines=63> */
.L_x_8466:
[----:B------:R-:W-:Y:S05]  /*f650*/  BSYNC B0 ;  /* 0x0000000000007941 */ /* 0x000fea0003800000 */
.L_x_8465:
[----:B-----5:R3:W-:Y:S02]  /*f660*/  STS.128 [R235+0x800], R24 ;  /* 0x00080018eb007388 */ /* 0x0207e40000000c00 */
.L_x_8464:
[----:B------:R-:W-:Y:S05]  /*f670*/  BSYNC B1 ;  /* 0x0000000000017941 */ /* 0x000fea0003800000 */
.L_x_8463:
        /* <DEDUP_REMOVED lines=50> */
.L_x_8470:
[----:B------:R-:W-:Y:S05]  /*f9a0*/  BSYNC B0 ;  /* 0x0000000000007941 */ /* 0x000fea0003800000 */
.L_x_8469:
[----:B-----5:R3:W-:Y:S02]  /*f9b0*/  STS.128 [R235+0x2800], R24 ;  /* 0x00280018eb007388 */ /* 0x0207e40000000c00 */
.L_x_8468:
[----:B------:R-:W-:Y:S05]  /*f9c0*/  BSYNC B1 ;  /* 0x0000000000017941 */ /* 0x000fea0003800000 */
.L_x_8467:
        /* <DEDUP_REMOVED lines=50> */
.L_x_8474:
[----:B------:R-:W-:Y:S05]  /*fcf0*/  BSYNC B0 ;  /* 0x0000000000007941 */ /* 0x000fea0003800000 */
.L_x_8473:
[----:B-----5:R3:W-:Y:S02]  /*fd00*/  STS.128 [R235+0x4800], R24 ;  /* 0x00480018eb007388 */ /* 0x0207e40000000c00 */
.L_x_8472:
[----:B------:R-:W-:Y:S05]  /*fd10*/  BSYNC B1 ;  /* 0x0000000000017941 */ /* 0x000fea0003800000 */
.L_x_8471:
        /* <DEDUP_REMOVED lines=49> */
.L_x_8476:
[----:B------:R-:W-:Y:S05]  /*10030*/  BSYNC B0 ;  /* 0x0000000000007941 */ /* 0x000fea0003800000 */
.L_x_8475:
[----:B-----5:R3:W-:Y:S02]  /*10040*/  STS.128 [R235+0x6800], R24 ;  /* 0x00680018eb007388 */ /* 0x0207e40000000c00 */
.L_x_8462:
[----:B------:R-:W-:Y:S05]  /*10050*/  BSYNC B2 ;  /* 0x0000000000027941 */ /* 0x000fea0003800000 */
.L_x_8461:
        /* <DEDUP_REMOVED lines=64> */
.L_x_8482:
[----:B------:R-:W-:Y:S05]  /*10460*/  BSYNC B0 ;  /* 0x0000000000007941 */ /* 0x000fea0003800000 */
.L_x_8481:
[----:B-----5:R3:W-:Y:S02]  /*10470*/  STS.128 [R235+0x1000], R24 ;  /* 0x00100018eb007388 */ /* 0x0207e40000000c00 */
.L_x_8480:
[----:B------:R-:W-:Y:S05]  /*10480*/  BSYNC B1 ;  /* 0x0000000000017941 */ /* 0x000fea0003800000 */
.L_x_8479:
        /* <DEDUP_REMOVED lines=50> */
.L_x_8486:
[----:B------:R-:W-:Y:S05]  /*107b0*/  BSYNC B0 ;  /* 0x0000000000007941 */ /* 0x000fea0003800000 */
.L_x_8485:
[----:B-----5:R3:W-:Y:S02]  /*107c0*/  STS.128 [R235+0x3000], R24 ;  /* 0x00300018eb007388 */ /* 0x0207e40000000c00 */
.L_x_8484:
[----:B------:R-:W-:Y:S05]  /*107d0*/  BSYNC B1 ;  /* 0x0000000000017941 */ /* 0x000fea0003800000 */
.L_x_8483:
        /* <DEDUP_REMOVED lines=50> */
.L_x_8490:
[----:B------:R-:W-:Y:S05]  /*10b00*/  BSYNC B0 ;  /* 0x0000000000007941 */ /* 0x000fea0003800000 */
.L_x_8489:
[----:B-----5:R3:W-:Y:S02]  /*10b10*/  STS.128 [R235+0x5000], R24 ;  /* 0x00500018eb007388 */ /* 0x0207e40000000c00 */
.L_x_8488:
[----:B------:R-:W-:Y:S05]  /*10b20*/  BSYNC B1 ;  /* 0x0000000000017941 */ /* 0x000fea0003800000 */
.L_x_8487:
        /* <DEDUP_REMOVED lines=47> */
.L_x_8492:
[----:B------:R-:W-:Y:S05]  /*10e20*/  BSYNC B0 ;  /* 0x0000000000007941 */ /* 0x000fea0003800000 */
.L_x_8491:
[----:B-----5:R1:W-:Y:S02]  /*10e30*/  STS.128 [R235+0x7000], R44 ;  /* 0x0070002ceb007388 */ /* 0x0203e40000000c00 */
.L_x_8478:
[----:B------:R-:W-:Y:S05]  /*10e40*/  BSYNC B2 ;  /* 0x0000000000027941 */ /* 0x000fea0003800000 */
.L_x_8477:
        /* <DEDUP_REMOVED lines=63> */
.L_x_8497:
[----:B------:R-:W-:Y:S05]  /*11240*/  BSYNC B0 ;  /* 0x0000000000007941 */ /* 0x000fea0003800000 */
.L_x_8496:
[----:B-----5:R1:W-:Y:S02]  /*11250*/  STS.128 [R235+0x1800], R20 ;  /* 0x00180014eb007388 */ /* 0x0203e40000000c00 */
.L_x_8495:
[----:B------:R-:W-:Y:S05]  /*11260*/  BSYNC B1 ;  /* 0x0000000000017941 */ /* 0x000fea0003800000 */
.L_x_8494:
        /* <DEDUP_REMOVED lines=50> */
.L_x_8501:
[----:B------:R-:W-:Y:S05]  /*11590*/  BSYNC B0 ;  /* 0x0000000000007941 */ /* 0x000fea0003800000 */
.L_x_8500:
[----:B-----5:R1:W-:Y:S02]  /*115a0*/  STS.128 [R235+0x3800], R16 ;  /* 0x00380010eb007388 */ /* 0x0203e40000000c00 */
.L_x_8499:
[----:B------:R-:W-:Y:S05]  /*115b0*/  BSYNC B1 ;  /* 0x0000000000017941 */ /* 0x000fea0003800000 */
.L_x_8498:
        /* <DEDUP_REMOVED lines=50> */
.L_x_8505:
[----:B------:R-:W-:Y:S05]  /*118e0*/  BSYNC B0 ;  /* 0x0000000000007941 */ /* 0x000fea0003800000 */
.L_x_8504:
[----:B-----5:R1:W-:Y:S02]  /*118f0*/  STS.128 [R235+0x5800], R16 ;  /* 0x00580010eb007388 */ /* 0x0203e40000000c00 */
.L_x_8503:
[----:B------:R-:W-:Y:S05]  /*11900*/  BSYNC B1 ;  /* 0x0000000000017941 */ /* 0x000fea0003800000 */
.L_x_8502:
        /* <DEDUP_REMOVED lines=31> */
[C---:B------:R-:W-:Y:S01]  /*11b00*/  FMUL.FTZ R6, R21.reuse, R2 ;  /* 0x0000000215067220 */ /* 0x040fe20000410000 */
        /* <DEDUP_REMOVED lines=17> */
.L_x_8507:
[----:B------:R-:W-:Y:S05]  /*11c20*/  BSYNC B0 ;  /* 0x0000000000007941 */ /* 0x000fea0003800000 */
.L_x_8506:
[----:B-----5:R1:W-:Y:S01]  /*11c30*/  STS.128 [R235+0x7800], R16 ;  /* 0x00780010eb007388 */ /* 0x0203e20000000c00 */
[----:B------:R-:W-:Y:S05]  /*11c40*/  BRA `(.L_x_8493) ;  /* 0x00000068009c7947 */ /* 0x000fea0003800000 */
.L_x_8444:
        /* <DEDUP_REMOVED lines=93> */
.L_x_8513:
[----:B------:R-:W-:Y:S05]  /*12220*/  BSYNC B0 ;  /* 0x0000000000007941 */ /* 0x000fea0003800000 */
.L_x_8512:
[----:B-----5:R3:W-:Y:S02]  /*12230*/  STS.128 [R235], R32 ;  /* 0x00000020eb007388 */ /* 0x0207e40000000c00 */
.L_x_8511:
[----:B------:R-:W-:Y:S05]  /*12240*/  BSYNC B1 ;  /* 0x0000000000017941 */ /* 0x000fea0003800000 */
.L_x_8510:
        /* <DEDUP_REMOVED lines=91> */
.L_x_8517:
[----:B------:R-:W-:Y:S05]  /*12800*/  BSYNC B0 ;  /* 0x0000000000007941 */ /* 0x000fea0003800000 */
.L_x_8516:
[----:B-----5:R1:W-:Y:S02]  /*12810*/  STS.128 [R235+0x2000], R32 ;  /* 0x00200020eb007388 */ /* 0x0203e40000000c00 */
.L_x_8515:
[----:B------:R-:W-:Y:S05]  /*12820*/  BSYNC B1 ;  /* 0x0000000000017941 */ /* 0x000fea0003800000 */
.L_x_8514:
        /* <DEDUP_REMOVED lines=91> */
.L_x_8521:
[----:B------:R-:W-:Y:S05]  /*12de0*/  BSYNC B0 ;  /* 0x0000000000007941 */ /* 0x000fea0003800000 */
.L_x_8520:
[----:B-----5:R3:W-:Y:S02]  /*12df0*/  STS.128 [R235+0x4000], R32 ;  /* 0x00400020eb007388 */ /* 0x0207e40000000c00 */
.L_x_8519:
[----:B------:R-:W-:Y:S05]  /*12e00*/  BSYNC B1 ;  /* 0x0000000000017941 */ /* 0x000fea0003800000 */
.L_x_8518:
        /* <DEDUP_REMOVED lines=90> */
.L_x_8523:
[----:B------:R-:W-:Y:S05]  /*133b0*/  BSYNC B0 ;  /* 0x0000000000007941 */ /* 0x000fea0003800000 */
.L_x_8522:
[----:B-----5:R3:W-:Y:S02]  /*133c0*/  STS.128 [R235+0x6000], R32 ;  /* 0x00600020eb007388 */ /* 0x0207e40000000c00 */
.L_x_8509:
[----:B------:R-:W-:Y:S05]  /*133d0*/  BSYNC B2 ;  /* 0x0000000000027941 */ /* 0x000fea0003800000 */
.L_x_8508:
        /* <DEDUP_REMOVED lines=98> */
.L_x_8529:
[----:B------:R-:W-:Y:S05]  /*13a00*/  BSYNC B0 ;  /* 0x0000000000007941 */ /* 0x000fea0003800000 */
.L_x_8528:
[----:B-----5:R3:W-:Y:S02]  /*13a10*/  STS.128 [R235+0x800], R32 ;  /* 0x00080020eb007388 */ /* 0x0207e40000000c00 */
.L_x_8527:
[----:B------:R-:W-:Y:S05]  /*13a20*/  BSYNC B1 ;  /* 0x0000000000017941 */ /* 0x000fea0003800000 */
.L_x_8526:
        /* <DEDUP_REMOVED lines=94> */
.L_x_8533:
[----:B------:R-:W-:Y:S05]  /*14010*/  BSYNC B0 ;  /* 0x0000000000007941 */ /* 0x000fea0003800000 */
.L_x_8532:
[----:B-----5:R3:W-:Y:S02]  /*14020*/  STS.128 [R235+0x2800], R32 ;  /* 0x00280020eb007388 */ /* 0x0207e40000000c00 */
.L_x_8531:
[----:B------:R-:W-:Y:S05]  /*14030*/  BSYNC B1 ;  /* 0x0000000000017941 */ /* 0x000fea0003800000 */
.L_x_8530:
        /* <DEDUP_REMOVED lines=94> */
.L_x_8537:
[----:B------:R-:W-:Y:S05]  /*14620*/  BSYNC B0 ;  /* 0x0000000000007941 */ /* 0x000fea0003800000 */
.L_x_8536:
[----:B-----5:R3:W-:Y:S02]  /*14630*/  STS.128 [R235+0x4800], R32 ;  /* 0x00480020eb007388 */ /* 0x0207e40000000c00 */
.L_x_8535:
[----:B------:R-:W-:Y:S05]  /*14640*/  BSYNC B1 ;  /* 0x0000000000017941 */ /* 0x000fea0003800000 */
.L_x_8534:
        /* <DEDUP_REMOVED lines=93> */
.L_x_8539:
[----:B------:R-:W-:Y:S05]  /*14c20*/  BSYNC B0 ;  /* 0x0000000000007941 */ /* 0x000fea0003800000 */
.L_x_8538:
[----:B-----5:R1:W-:Y:S02]  /*14c30*/  STS.128 [R235+0x6800], R20 ;  /* 0x00680014eb007388 */ /* 0x0203e40000000c00 */
.L_x_8525:
[----:B------:R-:W-:Y:S05]  /*14c40*/  BSYNC B2 ;  /* 0x0000000000027941 */ /* 0x000fea0003800000 */
.L_x_8524:
        /* <DEDUP_REMOVED lines=99> */
.L_x_8545:
[----:B------:R-:W-:Y:S05]  /*15280*/  BSYNC B0 ;  /* 0x0000000000007941 */ /* 0x000fea0003800000 */
.L_x_8544:
[----:B-----5:R3:W-:Y:S02]  /*15290*/  STS.128 [R235+0x1000], R32 ;  /* 0x00100020eb007388 */ /* 0x0207e40000000c00 */
.L_x_8543:
[----:B------:R-:W-:Y:S05]  /*152a0*/  BSYNC B1 ;  /* 0x0000000000017941 */ /* 0x000fea0003800000 */
.L_x_8542:
        /* <DEDUP_REMOVED lines=94> */
.L_x_8549:
[----:B------:R-:W-:Y:S05]  /*15890*/  BSYNC B0 ;  /* 0x0000000000007941 */ /* 0x000fea0003800000 */
.L_x_8548:
[----:B-----5:R3:W-:Y:S02]  /*158a0*/  STS.128 [R235+0x3000], R32 ;  /* 0x00300020eb007388 */ /* 0x0207e40000000c00 */
.L_x_8547:
[----:B------:R-:W-:Y:S05]  /*158b0*/  BSYNC B1 ;  /* 0x0000000000017941 */ /* 0x000fea0003800000 */
.L_x_8546:
        /* <DEDUP_REMOVED lines=94> */
.L_x_8553:
[----:B------:R-:W-:Y:S05]  /*15ea0*/  BSYNC B0 ;  /* 0x0000000000007941 */ /* 0x000fea0003800000 */
.L_x_8552:
[----:B-----5:R3:W-:Y:S02]  /*15eb0*/  STS.128 [R235+0x5000], R32 ;  /* 0x00500020eb007388 */ /* 0x0207e40000000c00 */
.L_x_8551:
[----:B------:R-:W-:Y:S05]  /*15ec0*/  BSYNC B1 ;  /* 0x0000000000017941 */ /* 0x000fea0003800000 */
.L_x_8550:
        /* <DEDUP_REMOVED lines=93> */
.L_x_8555:
[----:B------:R-:W-:Y:S05]  /*164a0*/  BSYNC B0 ;  /* 0x0000000000007941 */ /* 0x000fea0003800000 */
.L_x_8554:
[----:B-----5:R1:W-:Y:S02]  /*164b0*/  STS.128 [R235+0x7000], R24 ;  /* 0x00700018eb007388 */ /* 0x0203e40000000c00 */
.L_x_8541:
[----:B------:R-:W-:Y:S05]  /*164c0*/  BSYNC B2 ;  /* 0x0000000000027941 */ /* 0x000fea0003800000 */
.L_x_8540:
        /* <DEDUP_REMOVED lines=97> */
.L_x_8559:
[----:B------:R-:W-:Y:S05]  /*16ae0*/  BSYNC B0 ;  /* 0x0000000000007941 */ /* 0x000fea0003800000 */
.L_x_8558:
[----:B-----5:R1:W-:Y:S02]  /*16af0*/  STS.128 [R235+0x1800], R20 ;  /* 0x00180014eb007388 */ /* 0x0203e40000000c00 */
.L_x_8557:
[----:B------:R-:W-:Y:S05]  /*16b00*/  BSYNC B1 ;  /* 0x0000000000017941 */ /* 0x000fea0003800000 */
.L_x_8556:
        /* <DEDUP_REMOVED lines=95> */
.L_x_8563:
[----:B------:R-:W-:Y:S05]  /*17100*/  BSYNC B0 ;  /* 0x0000000000007941 */ /* 0x000fea0003800000 */
.L_x_8562:
[----:B-----5:R1:W-:Y:S02]  /*17110*/  STS.128 [R235+0x3800], R20 ;  /* 0x00380014eb007388 */ /* 0x0203e40000000c00 */
.L_x_8561:
[----:B------:R-:W-:Y:S05]  /*17120*/  BSYNC B1 ;  /* 0x0000000000017941 */ /* 0x000fea0003800000 */
.L_x_8560:
        /* <DEDUP_REMOVED lines=94> */
.L_x_8567:
[----:B------:R-:W-:Y:S05]  /*17710*/  BSYNC B0 ;  /* 0x0000000000007941 */ /* 0x000fea0003800000 */
.L_x_8566:
[----:B-----5:R1:W-:Y:S02]  /*17720*/  STS.128 [R235+0x5800], R20 ;  /* 0x00580014eb007388 */ /* 0x0203e40000000c00 */
.L_x_8565:
[----:B------:R-:W-:Y:S05]  /*17730*/  BSYNC B1 ;  /* 0x0000000000017941 */ /* 0x000fea0003800000 */
.L_x_8564:
        /* <DEDUP_REMOVED lines=67> */
[----:B----4-:R-:W-:-:S02]  /*17b70*/  IMAD.U32 R17, R4, 0x10000, RZ ;  /* 0x0001000004117824 */ /* 0x010fc400078e00ff */
[----:B------:R-:W-:Y:S01]  /*17b80*/  FMUL.FTZ R30, R30, R19 ;  /* 0x000000131e1e7220 */ /* 0x000fe20000410000 */
[----:B------:R-:W-:Y:S01]  /*17b90*/  LOP3.LUT R16, R4, 0xffff0000, RZ, 0xc0, !PT ;  /* 0xffff000004107812 */ /* 0x000fe200078ec0ff */
[----:B------:R-:W-:Y:S01]  /*17ba0*/  IMAD.U32 R18, R6, 0x10000, RZ ;  /* 0x0001000006127824 */ /* 0x000fe200078e00ff */
[C---:B------:R-:W-:Y:S01]  /*17bb0*/  SHF.L.U32 R4, R5.reuse, 0x10, RZ ;  /* 0x0000001005047819 */ /* 0x040fe200000006ff */
[----:B------:R-:W-:Y:S01]  /*17bc0*/  FMUL.FTZ R22, R22, R27 ;  /* 0x0000001b16167220 */ /* 0x000fe20000410000 */
        /* <DEDUP_REMOVED lines=23> */
.L_x_8569:
[----:B------:R-:W-:Y:S05]  /*17d40*/  BSYNC B0 ;  /* 0x0000000000007941 */ /* 0x000fea0003800000 */
.L_x_8568:
[----:B-----5:R1:W-:Y:S01]  /*17d50*/  STS.128 [R235+0x7800], R20 ;  /* 0x00780014eb007388 */ /* 0x0203e20000000c00 */
[----:B------:R-:W-:Y:S05]  /*17d60*/  BRA `(.L_x_8493) ;  /* 0x0000000800547947 */ /* 0x000fea0003800000 */
.L_x_8443:
        /* <DEDUP_REMOVED lines=42> */
.L_x_8571:
[----:B------:R-:W-:Y:S05]  /*18010*/  BSYNC B0 ;  /* 0x0000000000007941 */ /* 0x000fea0003800000 */
.L_x_8570:
        /* <DEDUP_REMOVED lines=35> */
.L_x_8573:
[----:B------:R-:W-:Y:S05]  /*18250*/  BSYNC B0 ;  /* 0x0000000000007941 */ /* 0x000fea0003800000 */
.L_x_8572:
        /* <DEDUP_REMOVED lines=34> */
.L_x_8575:
[----:B------:R-:W-:Y:S05]  /*18480*/  BSYNC B0 ;  /* 0x0000000000007941 */ /* 0x000fea0003800000 */
.L_x_8574:
        /* <DEDUP_REMOVED lines=35> */
.L_x_8493:
[----:B------:R-:W-:Y:S05]  /*186c0*/  BSYNC B3 ;  /* 0x0000000000037941 */ /* 0x000fea0003800000 */
.L_x_8442:
        /* <DEDUP_REMOVED lines=41> */
.L_x_8577:
[----:B------:R-:W-:Y:S05]  /*18960*/  BSYNC B0 ;  /* 0x0000000000007941 */ /* 0x000fea0003800000 */
.L_x_8576:
        /* <DEDUP_REMOVED lines=8> */
[C---:B---3-5:R-:W-:Y:S02]  /*189f0*/  @P5 LEA R16, P1, R4.reuse, R170, 0x1 ;  /* 0x000000aa04105211 */ /* 0x068fe400078208ff */
        /* <DEDUP_REMOVED lines=15> */
[----:B--2---:R-:W-:-:S02]  /*18af0*/  @P2 LEA R6, P1, R4, R170, 0x1 ;  /* 0x000000aa04062211 */ /* 0x004fc400078208ff */
        /* <DEDUP_REMOVED lines=12> */
.L_x_8579:
[----:B------:R-:W-:Y:S05]  /*18bc0*/  BSYNC B0 ;  /* 0x0000000000007941 */ /* 0x000fea0003800000 */
.L_x_8578:
[----:B------:R-:W-:Y:S04]  /*18bd0*/  BSSY B0, `(.L_x_8580) ;  /* 0x0000027000007945 */ /* 0x000fe80003800000 */
[----:B------:R-:W-:Y:S05]  /*18be0*/  @P4 BRA `(.L_x_8581) ;  /* 0x0000000000944947 */ /* 0x000fea0003800000 */
[C---:B------:R-:W-:Y:S02]  /*18bf0*/  LOP3.LUT R3, R239.reuse, 0x1, RZ, 0xc0, !PT ;  /* 0x00000001ef037812 */ /* 0x040fe400078ec0ff */
[----:B------:R-:W-:Y:S02]  /*18c00*/  LOP3.LUT P5, RZ, R239, 0x2, RZ, 0xc0, !PT ;  /* 0x00000002efff7812 */ /* 0x000fe400078ac0ff */
[----:B------:R-:W-:Y:S01]  /*18c10*/  ISETP.NE.U32.AND P6, PT, R3, 0x1, PT ;  /* 0x000000010300780c */ /* 0x000fe20003fc5070 */
[C---:B------:R-:W-:Y:S01]  /*18c20*/  IMAD.SHL.U32 R3, R50.reuse, 0x20, RZ ;  /* 0x0000002032037824 */ /* 0x040fe200078e00ff */
        /* <DEDUP_REMOVED lines=33> */
.L_x_8581:
[----:B------:R-:W-:Y:S05]  /*18e40*/  BSYNC B0 ;  /* 0x0000000000007941 */ /* 0x000fea0003800000 */
.L_x_8580:
        /* <DEDUP_REMOVED lines=19> */
[CC--:B------:R-:W-:Y:S01]  /*18f80*/  @P3 LEA.HI.X R7, R166.reuse, R171.reuse, R3, 0x1, P2 ;  /* 0x000000aba6073211 */ /* 0x0c0fe200010f0c03 */
        /* <DEDUP_REMOVED lines=22> */
.L_x_8583:
[----:B------:R-:W-:Y:S05]  /*190f0*/  BSYNC B0 ;  /* 0x0000000000007941 */ /* 0x000fea0003800000 */
.L_x_8582:
[----:B-1-3-5:R-:W3:Y:S04]  /*19100*/  LD.E.64 R16, desc[UR6][R10.64+0x1c0] ;  /* 0x0001c0060a107980 */ /* 0x02aee8000c101b00 */
[----:B--2-4-:R-:W2:Y:S01]  /*19110*/  LD.E.64 R6, desc[UR6][R10.64+0x1b8] ;  /* 0x0001b8060a067980 */ /* 0x014ea2000c101b00 */
[----:B------:R-:W-:Y:S01]  /*19120*/  IMAD.MOV.U32 R162, RZ, RZ, R233 ;  /* 0x000000ffffa27224 */ /* 0x000fe200078e00e9 */
[-C--:B------:R-:W-:Y:S01]  /*19130*/  ISETP.GE.AND P6, PT, R9, R0.reuse, PT ;  /* 0x000000000900720c */ /* 0x080fe20003fc6270 */
[----:B------:R-:W-:Y:S01]  /*19140*/  IMAD.SHL.U32 R5, R57, 0x40, RZ ;  /* 0x0000004039057824 */ /* 0x000fe200078e00ff */
[----:B------:R-:W0:Y:S01]  /*19150*/  LDGDEPBAR ;  /* 0x00000000000079af */ /* 0x000e220000000000 */
[CC--:B------:R-:W-:Y:S01]  /*19160*/  ISETP.GE.AND P1, PT, R168.reuse, R0.reuse, PT ;  /* 0x00000000a800720c */ /* 0x0c0fe20003f26270 */
[----:B------:R-:W-:Y:S01]  /*19170*/  IMAD.SHL.U32 R4, R168, 0x8, RZ ;  /* 0x00000008a8047824 */ /* 0x000fe200078e00ff */
[----:B------:R-:W-:Y:S01]  /*19180*/  ISETP.GE.AND P4, PT, R15, R0, PT ;  /* 0x000000000f00720c */ /* 0x000fe20003f86270 */
[----:B------:R1:W5:Y:S01]  /*19190*/  LD.E R36, desc[UR6][R10.64+0xd8] ;  /* 0x0000d8060a247980 */ /* 0x000362000c101900 */
[----:B------:R-:W-:Y:S01]  /*191a0*/  LOP3.LUT R5, R5, 0x1c0, RZ, 0xc0, !PT ;  /* 0x000001c005057812 */ /* 0x000fe200078ec0ff */
[----:B------:R-:W-:-:S03]  /*191b0*/  IMAD R222, R55, 0x400, R41 ;  /* 0x0000040037de7824 */ /* 0x000fc600078e0229 */
[----:B------:R-:W-:Y:S02]  /*191c0*/  LOP3.LUT R4, R5, 0x8, R4, 0xf8, !PT ;  /* 0x0000000805047812 */ /* 0x000fe400078ef804 */
[----:B------:R-:W-:-:S04]  /*191d0*/  SHF.R.U32.HI R5, RZ, 0x3, R5 ;  /* 0x00000003ff057819 */ /* 0x000fc80000011605 */
        /* <DEDUP_REMOVED lines=11> */
[----:B------:R1:W5:Y:S01]  /*19290*/  LD.E R3, desc[UR6][R10.64+0x184] ;  /* 0x000184060a037980 */ /* 0x000362000c101900 */
[----:B------:R-:W-:-:S03]  /*192a0*/  ISETP.GE.AND P0, PT, R38, R0, PT ;  /* 0x000000002600720c */ /* 0x000fc60003f06270 */
        /* <DEDUP_REMOVED lines=40> */
.L_x_8585:
[----:B------:R-:W-:Y:S05]  /*19530*/  BSYNC B0 ;  /* 0x0000000000007941 */ /* 0x000fea0003800000 */
.L_x_8584:
        /* <DEDUP_REMOVED lines=19> */
[CC--:B------:R-:W-:Y:S01]  /*19670*/  @P3 LEA R6, P1, R223.reuse, R181.reuse, 0x1 ;  /* 0x000000b5df063211 */ /* 0x0c0fe200078208ff */
        /* <DEDUP_REMOVED lines=19> */
.L_x_8587:
[----:B------:R-:W-:Y:S05]  /*197b0*/  BSYNC B0 ;  /* 0x0000000000007941 */ /* 0x000fea0003800000 */
.L_x_8586:
        /* <DEDUP_REMOVED lines=12> */
[----:B---34-:R-:W-:-:S05]  /*19880*/  SHF.L.U64.HI R4, R48, 0x5, R49 ;  /* 0x0000000530047819 */ /* 0x018fca0000010231 */
[CC--:B------:R-:W-:Y:S02]  /*19890*/  @P5 LEA R14, P1, R0.reuse, R181.reuse, 0x1 ;  /* 0x000000b5000e5211 */ /* 0x0c0fe400078208ff */
[CC--:B------:R-:W-:Y:S02]  /*198a0*/  @!P6 LEA R16, P3, R0.reuse, R181.reuse, 0x1 ;  /* 0x000000b50010e211 */ /* 0x0c0fe400078608ff */
[CCC-:B------:R-:W-:Y:S02]  /*198b0*/  @P5 LEA.HI.X R15, R0.reuse, R180.reuse, R4.reuse, 0x1, P1 ;  /* 0x000000b4000f5211 */ /* 0x1c0fe400008f0c04 */
[CCC-:B------:R-:W-:Y:S02]  /*198c0*/  @!P6 LEA.HI.X R17, R0.reuse, R180.reuse, R4.reuse, 0x1, P3 ;  /* 0x000000b40011e211 */ /* 0x1c0fe400018f0c04 */
[CC--:B------:R-:W-:Y:S02]  /*198d0*/  @P4 LEA R12, P3, R0.reuse, R181.reuse, 0x1 ;  /* 0x000000b5000c4211 */ /* 0x0c0fe400078608ff */
        /* <DEDUP_REMOVED lines=23> */
.L_x_8589:
[----:B------:R-:W-:Y:S05]  /*19a50*/  BSYNC B0 ;  /* 0x0000000000007941 */ /* 0x000fea0003800000 */
.L_x_8588:
        /* <DEDUP_REMOVED lines=9> */
[----:B---34-:R-:W-:Y:S01]  /*19af0*/  @P1 MOV R12, R181 ;  /* 0x000000b5000c1202 */ /* 0x018fe20000000f00 */
        /* <DEDUP_REMOVED lines=43> */
.L_x_8591:
[----:B------:R-:W-:Y:S05]  /*19db0*/  BSYNC B0 ;  /* 0x0000000000007941 */ /* 0x000fea0003800000 */
.L_x_8590:
[----:B---34-:R-:W-:Y:S01]  /*19dc0*/  LDSM.16.M88.4 R12, [R222] ;  /* 0x00000000de0c783b */ /* 0x018fe20000000200 */
[----:B------:R-:W-:Y:S01]  /*19dd0*/  R2P PR, R57, 0x6 ;  /* 0x0000000639007804 */ /* 0x000fe20000000000 */
[C---:B------:R-:W-:Y:S01]  /*19de0*/  VIADD R0, R221.reuse, 0x8000 ;  /* 0x00008000dd007836 */ /* 0x040fe20000000000 */
[----:B-----5:R-:W3:Y:S01]  /*19df0*/  MUFU.RCP R36, R36 ;  /* 0x0000002400247308 */ /* 0x020ee20000001000 */
[----:B------:R-:W4:Y:S01]  /*19e00*/  LDSM.16.M88.4 R44, [R221+0x8000] ;  /* 0x00800000dd2c783b */ /* 0x000f220000000200 */
[----:B------:R-:W-:Y:S01]  /*19e10*/  VIADD R219, R221, 0x8020 ;  /* 0x00008020dddb7836 */ /* 0x000fe20000000000 */
[----:B------:R-:W-:Y:S01]  /*19e20*/  ISETP.GT.AND P6, PT, R238, R227, PT ;  /* 0x000000e3ee00720c */ /* 0x000fe20003fc4270 */
[--C-:B------:R-:W-:Y:S01]  /*19e30*/  IMAD R220, R40, 0x2, R222.reuse ;  /* 0x0000000228dc7824 */ /* 0x100fe200078e02de */
[----:B------:R-:W2:Y:S01]  /*19e40*/  LDSM.16.M88.4 R28, [R221+0x8800] ;  /* 0x00880000dd1c783b */ /* 0x000ea20000000200 */
[----:B------:R-:W-:Y:S01]  /*19e50*/  IMAD R218, R39, 0x2, R222 ;  /* 0x0000000227da7824 */ /* 0x000fe200078e02de */
[----:B------:R-:W-:Y:S01]  /*19e60*/  ISETP.NE.U32.AND P0, PT, R236, RZ, PT ;  /* 0x000000ffec00720c */ /* 0x000fe20003f05070 */
[----:B------:R-:W-:Y:S01]  /*19e70*/  IMAD.IADD R242, R53, 0x1, -R232 ;  /* 0x0000000135f27824 */ /* 0x000fe200078e0ae8 */
[----:B------:R-:W2:Y:S01]  /*19e80*/  LDSM.16.M88.4 R20, [R221+0x9000] ;  /* 0x00900000dd14783b */ /* 0x000ea20000000200 */
[----:B------:R-:W-:Y:S01]  /*19e90*/  LEA R217, R39, R220, 0x1 ;  /* 0x000000dc27d97211 */ /* 0x000fe200078e08ff */
[----:B------:R-:W-:Y:S01]  /*19ea0*/  BSSY B1, `(.L_x_8592) ;  /* 0x00001b1000017945 */ /* 0x000fe20003800000 */
[----:B------:R-:W-:Y:S01]  /*19eb0*/  @P1 IADD3 R219, R0, -0x20, RZ ;  /* 0xffffffe000db1810 */ /* 0x000fe20007ffe0ff */
[----:B------:R-:W2:Y:S01]  /*19ec0*/  LDSM.16.M88.4 R72, [R221+0x9800] ;  /* 0x00980000dd48783b */ /* 0x000ea20000000200 */
[----:B------:R-:W-:Y:S01]  /*19ed0*/  IMAD.MOV.U32 R0, RZ, RZ, 0x40 ;  /* 0x00000040ff007424 */ /* 0x000fe200078e00ff */
[----:B------:R-:W-:-:S02]  /*19ee0*/  ISETP.NE.AND.EX P0, PT, R237, RZ, PT, P0 ;  /* 0x000000ffed00720c */ /* 0x000fc40003f05300 */
[----:B------:R-:W-:Y:S01]  /*19ef0*/  LDSM.16.M88.4 R68, [R220] ;  /* 0x00000000dc44783b */ /* 0x000fe20000000200 */
[----:B---3--:R-:W-:Y:S01]  /*19f00*/  FMUL.FTZ R246, R8, R36 ;  /* 0x0000002408f67220 */ /* 0x008fe20000410000 */
        /* <DEDUP_REMOVED lines=8> */
[C---:B------:R-:W-:Y:S01]  /*19f90*/  IADD3 R203, R219.reuse, 0x4000, RZ ;  /* 0x00004000dbcb7810 */ /* 0x040fe20007ffe0ff */
[----:B------:R-:W-:Y:S01]  /*19fa0*/  IMAD.IADD R208, R0, 0x1, R219 ;  /* 0x0000000100d07824 */ /* 0x000fe200078e02db */
[----:B------:R-:W3:Y:S01]  /*19fb0*/  LDSM.16.M88.4 R4, [R219+0x1000] ;  /* 0x00100000db04783b */ /* 0x000ee20000000200 */
[----:B------:R-:W-:Y:S01]  /*19fc0*/  SHF.R.S32.HI R0, RZ, 0x1f, R54 ;  /* 0x0000001fff007819 */ /* 0x000fe20000011436 */
[C---:B------:R-:W-:Y:S01]  /*19fd0*/  VIADD R207, R219.reuse, 0x2000 ;  /* 0x00002000dbcf7836 */ /* 0x040fe20000000000 */
[C---:B------:R-:W-:Y:S01]  /*19fe0*/  IADD3 R200, R219.reuse, 0x5800, RZ ;  /* 0x00005800dbc87810 */ /* 0x040fe20007ffe0ff */
[----:B------:R-:W3:Y:S01]  /*19ff0*/  LDSM.16.M88.4 R76, [R219+0x1800] ;  /* 0x00180000db4c783b */ /* 0x000ee20000000200 */
[----:B------:R-:W-:Y:S01]  /*1a000*/  LEA.HI R54, R0, R54, RZ, 0x2 ;  /* 0x0000003600367211 */ /* 0x000fe200078f10ff */
[----:B------:R-:W-:Y:S01]  /*1a010*/  VIADD R205, R219, 0x3000 ;  /* 0x00003000dbcd7836 */ /* 0x000fe20000000000 */
[----:B------:R-:W-:Y:S01]  /*1a020*/  IADD3 R0, R53, 0x1, -R232 ;  /* 0x0000000135007810 */ /* 0x000fe20007ffe8e8 */
[----:B------:R-:W-:Y:S01]  /*1a030*/  LDSM.16.M88.4 R80, [R218] ;  /* 0x00000000da50783b */ /* 0x000fe20000000200 */
[----:B------:R-:W-:Y:S01]  /*1a040*/  SHF.R.S32.HI R54, RZ, 0x2, R54 ;  /* 0x00000002ff367819 */ /* 0x000fe20000011436 */
[C---:B------:R-:W-:Y:S01]  /*1a050*/  VIADD R204, R219.reuse, 0x3800 ;  /* 0x00003800dbcc7836 */ /* 0x040fe20000000000 */
[----:B------:R-:W-:Y:S01]  /*1a060*/  IADD3 R197, R219, 0x7000, RZ ;  /* 0x00007000dbc57810 */ /* 0x000fe20007ffe0ff */
[----:B----4-:R-:W-:Y:S01]  /*1a070*/  HMMA.16816.F32.BF16 R48, R12, R44, RZ ;  /* 0x0000002c0c30723c */ /* 0x010fe200000418ff */
[----:B------:R-:W4:Y:S01]  /*1a080*/  LDSM.16.M88.4 R16, [R215+0x8000] ;  /* 0x00800000d710783b */ /* 0x000f220000000200 */
[----:B------:R-:W-:-:S02]  /*1a090*/  IMAD R55, R55, 0x10, R54 ;  /* 0x0000001037377824 */ /* 0x000fc400078e0236 */
[----:B-1----:R-:W-:Y:S01]  /*1a0a0*/  IMAD.IADD R9, R9, 0x1, R0 ;  /* 0x0000000109097824 */ /* 0x002fe200078e0200 */
[----:B------:R-:W-:Y:S01]  /*1a0b0*/  LDSM.16.M88.4 R88, [R215+0x9800] ;  /* 0x00980000d758783b */ /* 0x000fe20000000200 */
[C---:B------:R-:W-:Y:S01]  /*1a0c0*/  HMMA.16816.F32.BF16 R44, R12.reuse, R46, RZ ;  /* 0x0000002e0c2c723c */ /* 0x040fe200000418ff */
[----:B------:R-:W-:Y:S01]  /*1a0d0*/  IADD3 R56, R56, R55, RZ ;  /* 0x0000003738387210 */ /* 0x000fe20007ffe0ff */
[C---:B------:R-:W-:Y:S01]  /*1a0e0*/  VIADD R202, R219.reuse, 0x4800 ;  /* 0x00004800dbca7836 */ /* 0x040fe20000000000 */
[----:B------:R-:W-:Y:S01]  /*1a0f0*/  LDSM.16.M88.4 R92, [R208+0x3800] ;  /* 0x00380000d05c783b */ /* 0x000fe20000000200 */
[C---:B------:R-:W-:Y:S01]  /*1a100*/  VIADD R201, R219.reuse, 0x5000 ;  /* 0x00005000dbc97836 */ /* 0x040fe20000000000 */
[----:B------:R-:W-:Y:S01]  /*1a110*/  IADD3 R245, R56, R242, RZ ;  /* 0x000000f238f57210 */ /* 0x000fe20007ffe0ff */
[C---:B--2---:R-:W-:Y:S01]  /*1a120*/  HMMA.16816.F32.BF16 R32, R12.reuse, R28, RZ ;  /* 0x0000001c0c20723c */ /* 0x044fe200000418ff */
[----:B------:R-:W0:Y:S01]  /*1a130*/  LDGDEPBAR ;  /* 0x00000000000079af */ /* 0x000e220000000000 */
[--C-:B------:R-:W-:Y:S01]  /*1a140*/  IADD3 R242, R242, 0x8, R56.reuse ;  /* 0x00000008f2f27810 */ /* 0x100fe20007ffe038 */
[----:B------:R-:W-:Y:S01]  /*1a150*/  VIADD R199, R219, 0x6000 ;  /* 0x00006000dbc77836 */ /* 0x000fe20000000000 */
[----:B------:R-:W-:Y:S01]  /*1a160*/  IADD3 R240, R9, 0x8, R56 ;  /* 0x0000000809f07810 */ /* 0x000fe20007ffe038 */
[----:B------:R-:W-:Y:S01]  /*1a170*/  VIADD R198, R219, 0x6800 ;  /* 0x00006800dbc67836 */ /* 0x000fe20000000000 */
[----:B------:R-:W-:Y:S01]  /*1a180*/  HMMA.16816.F32.BF16 R24, R12, R20, RZ ;  /* 0x000000140c18723c */ /* 0x000fe200000418ff */
[----:B------:R-:W-:Y:S01]  /*1a190*/  VIADDMNMX R243, R9, R56, R53, PT ;  /* 0x0000003809f37246 */ /* 0x000fe20003800135 */
[----:B------:R-:W-:Y:S01]  /*1a1a0*/  VIADD R196, R219, 0x7800 ;  /* 0x00007800dbc47836 */ /* 0x000fe20000000000 */
[----:B------:R-:W-:-:S02]  /*1a1b0*/  VIMNMX R240, R240, R53, PT ;  /* 0x00000035f0f07248 */ /* 0x000fc40003fe0100 */
[-C--:B------:R-:W-:Y:S01]  /*1a1c0*/  VIADDMNMX R244, R245, -R3.reuse, RZ, !PT ;  /* 0x80000003f5f47246 */ /* 0x080fe200078001ff */
[----:B------:R-:W-:Y:S01]  /*1a1d0*/  HMMA.16816.F32.BF16 R28, R12, R30, RZ ;  /* 0x0000001e0c1c723c */ /* 0x000fe200000418ff */
[----:B------:R-:W-:-:S05]  /*1a1e0*/  VIADDMNMX R241, R242, -R3, RZ, !PT ;  /* 0x80000003f2f17246 */ /* 0x000fca00078001ff */
[C---:B------:R-:W-:Y:S06]  /*1a1f0*/  HMMA.16816.F32.BF16 R20, R12.reuse, R22, RZ ;  /* 0x000000160c14723c */ /* 0x040fec00000418ff */
[C---:B------:R-:W-:Y:S06]  /*1a200*/  HMMA.16816.F32.BF16 R84, R12.reuse, R72, RZ ;  /* 0x000000480c54723c */ /* 0x040fec00000418ff */
[----:B------:R-:W-:Y:S01]  /*1a210*/  HMMA.16816.F32.BF16 R12, R12, R74, RZ ;  /* 0x0000004a0c0c723c */ /* 0x000fe200000418ff */
[----:B------:R-:W1:Y:S05]  /*1a220*/  LDSM.16.M88.4 R72, [R215+0x8800] ;  /* 0x00880000d748783b */ /* 0x000e6a0000000200 */
[C---:B---3--:R-:W-:Y:S06]  /*1a230*/  HMMA.16816.F32.BF16 R48, R68.reuse, R60, R48 ;  /* 0x0000003c4430723c */ /* 0x048fec0000041830 */
        /* <DEDUP_REMOVED lines=132> */
[----:B------:R-:W2:Y:S05]  /*1aa80*/  LDSM.16.M88.4 R64, [R221+0xf800] ;  /* 0x00f80000dd40783b */ /* 0x000eaa0000000200 */
        /* <DEDUP_REMOVED lines=18> */
[C---:B--2---:R-:W-:Y:S06]  /*1abb0*/  HMMA.16816.F32.BF16 R84, R60.reuse, R64, R84 ;  /* 0x000000403c54723c */ /* 0x044fec0000041854 */
[----:B------:R-:W-:Y:S01]  /*1abc0*/  HMMA.16816.F32.BF16 R80, R60, R66, R80 ;  /* 0x000000423c50723c */ /* 0x000fe20000041850 */
[----:B------:R-:W2:Y:S04]  /*1abd0*/  LDSM.16.M88.4 R64, [R215+0xf000] ;  /* 0x00f00000d740783b */ /* 0x000ea80000000200 */
[----:B------:R-:W4:Y:S01]  /*1abe0*/  LDSM.16.M88.4 R60, [R215+0xf800] ;  /* 0x00f80000d73c783b */ /* 0x000f220000000200 */
[C---:B---3--:R-:W-:Y:S06]  /*1abf0*/  HMMA.16816.F32.BF16 R32, R92.reuse, R4, R32 ;  /* 0x000000045c20723c */ /* 0x048fec0000041820 */
[C---:B------:R-:W-:Y:S01]  /*1ac00*/  HMMA.16816.F32.BF16 R28, R92.reuse, R6, R28 ;  /* 0x000000065c1c723c */ /* 0x040fe2000004181c */
[----:B------:R-:W-:Y:S05]  /*1ac10*/  LDSM.16.M88.4 R4, [R217+0x6000] ;  /* 0x00600000d904783b */ /* 0x000fea0000000200 */
[C---:B------:R-:W-:Y:S06]  /*1ac20*/  HMMA.16816.F32.BF16 R44, R92.reuse, R18, R44 ;  /* 0x000000125c2c723c */ /* 0x040fec000004182c */
[C---:B------:R-:W-:Y:S01]  /*1ac30*/  HMMA.16816.F32.BF16 R48, R92.reuse, R16, R48 ;  /* 0x000000105c30723c */ /* 0x040fe20000041830 */
[----:B------:R-:W3:Y:S05]  /*1ac40*/  LDSM.16.M88.4 R16, [R208+0x6000] ;  /* 0x00600000d010783b */ /* 0x000eea0000000200 */
[C---:B------:R-:W-:Y:S06]  /*1ac50*/  HMMA.16816.F32.BF16 R24, R92.reuse, R12, R24 ;  /* 0x0000000c5c18723c */ /* 0x040fec0000041818 */
[C---:B------:R-:W-:Y:S01]  /*1ac60*/  HMMA.16816.F32.BF16 R20, R92.reuse, R14, R20 ;  /* 0x0000000e5c14723c */ /* 0x040fe20000041814 */
[----:B------:R-:W3:Y:S05]  /*1ac70*/  LDSM.16.M88.4 R12, [R208+0x6800] ;  /* 0x00680000d00c783b */ /* 0x000eea0000000200 */
[C---:B------:R-:W-:Y:S06]  /*1ac80*/  HMMA.16816.F32.BF16 R84, R92.reuse, R88, R84 ;  /* 0x000000585c54723c */ /* 0x040fec0000041854 */
[----:B------:R-:W-:Y:S01]  /*1ac90*/  HMMA.16816.F32.BF16 R80, R92, R90, R80 ;  /* 0x0000005a5c50723c */ /* 0x000fe20000041850 */
[----:B------:R-:W3:Y:S05]  /*1aca0*/  LDSM.16.M88.4 R88, [R208+0x7000] ;  /* 0x00700000d058783b */ /* 0x000eea0000000200 */
[C---:B-1----:R-:W-:Y:S06]  /*1acb0*/  HMMA.16816.F32.BF16 R32, R76.reuse, R68, R32 ;  /* 0x000000444c20723c */ /* 0x042fec0000041820 */
[----:B------:R-:W-:Y:S01]  /*1acc0*/  HMMA.16816.F32.BF16 R68, R76, R70, R28 ;  /* 0x000000464c44723c */ /* 0x000fe2000004181c */
[----:B------:R-:W1:Y:S01]  /*1acd0*/  LDSM.16.M88.4 R28, [R208+0x7800] ;  /* 0x00780000d01c783b */ /* 0x000e620000000200 */
[----:B------:R-:W-:-:S04]  /*1ace0*/  DEPBAR.LE SB0, 0x0 ;  /* 0x000080000000791a */ /* 0x000fc80000000000 */
[C---:B------:R-:W-:Y:S06]  /*1acf0*/  HMMA.16816.F32.BF16 R44, R76.reuse, R74, R44 ;  /* 0x0000004a4c2c723c */ /* 0x040fec000004182c */
[C---:B------:R-:W-:Y:S06]  /*1ad00*/  HMMA.16816.F32.BF16 R48, R76.reuse, R72, R48 ;  /* 0x000000484c30723c */ /* 0x040fec0000041830 */
[C---:B--2---:R-:W-:Y:S06]  /*1ad10*/  HMMA.16816.F32.BF16 R24, R76.reuse, R64, R24 ;  /* 0x000000404c18723c */ /* 0x044fec0000041818 */
[C---:B------:R-:W-:Y:S06]  /*1ad20*/  HMMA.16816.F32.BF16 R20, R76.reuse, R66, R20 ;  /* 0x000000424c14723c */ /* 0x040fec0000041814 */
[C---:B----4-:R-:W-:Y:S06]  /*1ad30*/  HMMA.16816.F32.BF16 R84, R76.reuse, R60, R84 ;  /* 0x0000003c4c54723c */ /* 0x050fec0000041854 */
[----:B------:R-:W-:Y:S06]  /*1ad40*/  HMMA.16816.F32.BF16 R80, R76, R62, R80 ;  /* 0x0000003e4c50723c */ /* 0x000fec0000041850 */
[C---:B---3--:R-:W-:Y:S06]  /*1ad50*/  HMMA.16816.F32.BF16 R44, R4.reuse, R18, R44 ;  /* 0x00000012042c723c */ /* 0x048fec000004182c */
[----:B------:R-:W-:Y:S01]  /*1ad60*/  HMMA.16816.F32.BF16 R48, R4, R16, R48 ;  /* 0x000000100430723c */ /* 0x000fe20000041830 */
[----:B------:R-:W-:-:S05]  /*1ad70*/  IMAD.SHL.U32 R19, R52, 0x2, RZ ;  /* 0x0000000234137824 */ /* 0x000fca00078e00ff */
[----:B------:R-:W-:Y:S01]  /*1ad80*/  HMMA.16816.F32.BF16 R32, R4, R12, R32 ;  /* 0x0000000c0420723c */ /* 0x000fe20000041820 */
[----:B------:R-:W-:-:S05]  /*1ad90*/  LOP3.LUT R19, R19, 0x6, RZ, 0xc0, !PT ;  /* 0x0000000613137812 */ /* 0x000fca00078ec0ff */
        /* <DEDUP_REMOVED lines=53> */
[----:B------:R-:W3:Y:S05]  /*1b0f0*/  LD.E R5, desc[UR6][R12.64] ;  /* 0x000000060c057980 */ /* 0x000eea000c101900 */
[----:B------:R-:W3:Y:S04]  /*1b100*/  LD.E R6, desc[UR6][R6.64] ;  /* 0x0000000606067980 */ /* 0x000ee8000c101900 */
[----:B------:R-:W4:Y:S01]  /*1b110*/  LD.E.64 R12, desc[UR6][R10.64+0x20] ;  /* 0x000020060a0c7980 */ /* 0x000f22000c101b00 */
[----:B------:R-:W-:-:S05]  /*1b120*/  IADD3 R0, R0, -R3, RZ ;  /* 0x8000000300007210 */ /* 0x000fca0007ffe0ff */
[----:B------:R-:W-:-:S05]  /*1b130*/  IMAD R4, R4, R0, -0x40 ;  /* 0xffffffc004047424 */ /* 0x000fca00078e0200 */
[----:B------:R-:W-:Y:S01]  /*1b140*/  SHF.R.S32.HI R3, RZ, 0x1f, R4 ;  /* 0x0000001fff037819 */ /* 0x000fe20000011404 */
[----:B--2---:R-:W-:-:S04]  /*1b150*/  IMAD R0, R9, R4, RZ ;  /* 0x0000000409007224 */ /* 0x004fc800078e02ff */
[C---:B------:R-:W-:Y:S02]  /*1b160*/  IMAD R3, R8.reuse, R3, R0 ;  /* 0x0000000308037224 */ /* 0x040fe400078e0200 */
[----:B---3--:R-:W-:Y:S02]  /*1b170*/  IMAD.IADD R5, R5, 0x1, -R6 ;  /* 0x0000000105057824 */ /* 0x008fe400078e0a06 */
[----:B------:R-:W-:-:S03]  /*1b180*/  IMAD.WIDE.U32 R6, R8, R4, RZ ;  /* 0x0000000408067225 */ /* 0x000fc600078e00ff */
[----:B------:R-:W-:Y:S02]  /*1b190*/  SHF.R.S32.HI R4, RZ, 0x1f, R5 ;  /* 0x0000001fff047819 */ /* 0x000fe40000011405 */
[----:B------:R-:W-:Y:S01]  /*1b1a0*/  IADD3 R7, R7, R3, RZ ;  /* 0x0000000307077210 */ /* 0x000fe20007ffe0ff */
[----:B----4-:R-:W-:-:S04]  /*1b1b0*/  IMAD R0, R13, R5, RZ ;  /* 0x000000050d007224 */ /* 0x010fc800078e02ff */
[----:B------:R-:W-:Y:S02]  /*1b1c0*/  IMAD R0, R12, R4, R0 ;  /* 0x000000040c007224 */ /* 0x000fe400078e0200 */
[----:B------:R-:W-:-:S04]  /*1b1d0*/  IMAD.WIDE.U32 R4, R5, R12, R6 ;  /* 0x0000000c05047225 */ /* 0x000fc800078e0006 */
[----:B------:R-:W-:Y:S01]  /*1b1e0*/  IMAD.IADD R0, R5, 0x1, R0 ;  /* 0x0000000105007824 */ /* 0x000fe200078e0200 */
[----:B------:R-:W-:Y:S05]  /*1b1f0*/  BRA `(.L_x_8596) ;  /* 0x00000000000c7947 */ /* 0x000fea0003800000 */
.L_x_8595:
[----:B------:R-:W2:Y:S02]  /*1b200*/  LD.E R4, desc[UR6][R10.64+0x38] ;  /* 0x000038060a047980 */ /* 0x000ea4000c101900 */
[----:B--2---:R-:W-:-:S04]  /*1b210*/  LEA R4, -R4, RZ, 0x6 ;  /* 0x000000ff04047211 */ /* 0x004fc800078e31ff */
[----:B------:R-:W-:Y:S02]  /*1b220*/  SHF.R.S32.HI R0, RZ, 0x1f, R4 ;  /* 0x0000001fff007819 */ /* 0x000fe40000011404 */
.L_x_8596:
[----:B------:R-:W-:Y:S05]  /*1b230*/  BSYNC B0 ;  /* 0x0000000000007941 */ /* 0x000fea0003800000 */
.L_x_8594:
        /* <DEDUP_REMOVED lines=119> */
.L_x_8593:
[----:B------:R-:W-:Y:S05]  /*1b9b0*/  BSYNC B1 ;  /* 0x0000000000017941 */ /* 0x000fea0003800000 */
.L_x_8592:
[----:B------:R-:W2:Y:S01]  /*1b9c0*/  LD.E R185, desc[UR6][R10.64+0xdc] ;  /* 0x0000dc060ab97980 */ /* 0x000ea2000c101900 */
[----:B------:R-:W-:-:S04]  /*1b9d0*/  IMAD.IADD R19, R2, 0x1, R19 ;  /* 0x0000000102137824 */ /* 0x000fc800078e0213 */
[--C-:B------:R-:W-:Y:S01]  /*1b9e0*/  IMAD.IADD R3, R245, 0x1, -R19.reuse ;  /* 0x00000001f5037824 */ /* 0x100fe200078e0a13 */
[CC--:B------:R-:W-:Y:S01]  /*1b9f0*/  ISETP.GE.AND P2, PT, R19.reuse, R244.reuse, PT ;  /* 0x000000f41300720c */ /* 0x0c0fe20003f46270 */
[C---:B-1----:R-:W-:Y:S02]  /*1ba00*/  VIADD R14, R19.reuse, 0x1 ;  /* 0x00000001130e7836 */ /* 0x042fe40000000000 */
[C---:B------:R-:W-:Y:S01]  /*1ba10*/  VIADD R13, R19.reuse, 0x8 ;  /* 0x00000008130d7836 */ /* 0x040fe20000000000 */
[----:B------:R-:W-:Y:S01]  /*1ba20*/  IABS R3, R3 ;  /* 0x0000000300037213 */ /* 0x000fe20000000000 */
[----:B------:R-:W-:Y:S01]  /*1ba30*/  IMAD.IADD R15, R242, 0x1, -R19 ;  /* 0x00000001f20f7824 */ /* 0x000fe200078e0a13 */
[----:B------:R-:W-:Y:S01]  /*1ba40*/  ISETP.GE.OR P2, PT, R19, R243, !P2 ;  /* 0x000000f31300720c */ /* 0x000fe20005746670 */
[----:B------:R-:W-:Y:S01]  /*1ba50*/  IMAD.IADD R17, R245, 0x1, -R14 ;  /* 0x00000001f5117824 */ /* 0x000fe200078e0a0e */
[----:B------:R-:W-:Y:S01]  /*1ba60*/  I2FP.F32.S32 R3, R3 ;  /* 0x0000000300037245 */ /* 0x000fe20000201400 */
[----:B------:R-:W-:Y:S01]  /*1ba70*/  VIADD R7, R19, 0x9 ;  /* 0x0000000913077836 */ /* 0x000fe20000000000 */
[----:B------:R-:W-:Y:S01]  /*1ba80*/  ISETP.GE.AND P3, PT, R13, R244, PT ;  /* 0x000000f40d00720c */ /* 0x000fe20003f66270 */
[----:B------:R-:W-:Y:S01]  /*1ba90*/  IMAD.IADD R16, R245, 0x1, -R13 ;  /* 0x00000001f5107824 */ /* 0x000fe200078e0a0d */
[----:B------:R-:W-:Y:S01]  /*1baa0*/  ISETP.GE.AND P5, PT, R13, R241, PT ;  /* 0x000000f10d00720c */ /* 0x000fe20003fa6270 */
[----:B------:R-:W-:Y:S01]  /*1bab0*/  FFMA.FTZ R3, -R246, R3, R48 ;  /* 0x00000003f6037223 */ /* 0x000fe20000010130 */
[----:B------:R-:W-:-:S02]  /*1bac0*/  IABS R15, R15 ;  /* 0x0000000f000f7213 */ /* 0x000fc40000000000 */
[----:B------:R-:W-:Y:S01]  /*1bad0*/  IABS R17, R17 ;  /* 0x0000001100117213 */ /* 0x000fe20000000000 */
[----:B------:R-:W-:Y:S01]  /*1bae0*/  IMAD.IADD R18, R245, 0x1, -R7 ;  /* 0x00000001f5127824 */ /* 0x000fe200078e0a07 */
[C---:B------:R-:W-:Y:S02]  /*1baf0*/  ISETP.GE.OR P3, PT, R13.reuse, R243, !P3 ;  /* 0x000000f30d00720c */ /* 0x040fe40005f66670 */
[----:B------:R-:W-:Y:S01]  /*1bb00*/  ISETP.GE.OR P5, PT, R13, R240, !P5 ;  /* 0x000000f00d00720c */ /* 0x000fe20006fa6670 */
[----:B------:R-:W-:Y:S01]  /*1bb10*/  IMAD.IADD R13, R242, 0x1, -R13 ;  /* 0x00000001f20d7824 */ /* 0x000fe200078e0a0d */
[----:B------:R-:W-:Y:S02]  /*1bb20*/  I2FP.F32.S32 R15, R15 ;  /* 0x0000000f000f7245 */ /* 0x000fe40000201400 */
[----:B------:R-:W-:Y:S02]  /*1bb30*/  I2FP.F32.S32 R17, R17 ;  /* 0x0000001100117245 */ /* 0x000fe40000201400 */
[----:B------:R-:W-:Y:S01]  /*1bb40*/  FSEL R3, R3, -INF , !P2 ;  /* 0xff80000003037808 */ /* 0x000fe20005000000 */
[----:B------:R-:W-:Y:S01]  /*1bb50*/  FFMA.FTZ R15, -R246, R15, R50 ;  /* 0x0000000ff60f7223 */ /* 0x000fe20000010132 */
[----:B------:R-:W-:Y:S01]  /*1bb60*/  ISETP.GE.AND P4, PT, R14, R244, PT ;  /* 0x000000f40e00720c */ /* 0x000fe20003f86270 */
[----:B------:R-:W-:Y:S01]  /*1bb70*/  FFMA.FTZ R17, -R246, R17, R49 ;  /* 0x00000011f6117223 */ /* 0x000fe20000010131 */
[----:B------:R-:W-:-:S02]  /*1bb80*/  ISETP.GE.AND P1, PT, R14, R241, PT ;  /* 0x000000f10e00720c */ /* 0x000fc40003f26270 */
[C---:B------:R-:W-:Y:S02]  /*1bb90*/  ISETP.GE.AND P2, PT, R19.reuse, R241, PT ;  /* 0x000000f11300720c */ /* 0x040fe40003f46270 */
[----:B------:R-:W-:Y:S02]  /*1bba0*/  IABS R13, R13 ;  /* 0x0000000d000d7213 */ /* 0x000fe40000000000 */
[----:B------:R-:W-:Y:S02]  /*1bbb0*/  IABS R18, R18 ;  /* 0x0000001200127213 */ /* 0x000fe40000000000 */
[C---:B------:R-:W-:Y:S02]  /*1bbc0*/  ISETP.GE.OR P4, PT, R14.reuse, R243, !P4 ;  /* 0x000000f30e00720c */ /* 0x040fe40006786670 */
[-C--:B------:R-:W-:Y:S01]  /*1bbd0*/  ISETP.GE.OR P1, PT, R14, R240.reuse, !P1 ;  /* 0x000000f00e00720c */ /* 0x080fe20004f26670 */
[----:B------:R-:W-:Y:S01]  /*1bbe0*/  IMAD.IADD R14, R242, 0x1, -R14 ;  /* 0x00000001f20e7824 */ /* 0x000fe200078e0a0e */
[----:B------:R-:W-:-:S02]  /*1bbf0*/  ISETP.GE.OR P2, PT, R19, R240, !P2 ;  /* 0x000000f01300720c */ /* 0x000fc40005746670 */
[----:B------:R-:W-:Y:S02]  /*1bc00*/  I2FP.F32.S32 R13, R13 ;  /* 0x0000000d000d7245 */ /* 0x000fe40000201400 */
[----:B------:R-:W-:Y:S02]  /*1bc10*/  I2FP.F32.S32 R18, R18 ;  /* 0x0000001200127245 */ /* 0x000fe40000201400 */
[----:B------:R-:W-:Y:S01]  /*1bc20*/  FSEL R15, R15, -INF , !P2 ;  /* 0xff8000000f0f7808 */ /* 0x000fe20005000000 */
[----:B------:R-:W-:Y:S01]  /*1bc30*/  VIADD R12, R19, 0x10 ;  /* 0x00000010130c7836 */ /* 0x000fe20000000000 */
[----:B------:R-:W-:Y:S01]  /*1bc40*/  FSEL R17, R17, -INF , !P4 ;  /* 0xff80000011117808 */ /* 0x000fe20006000000 */
[----:B------:R-:W-:Y:S01]  /*1bc50*/  FFMA.FTZ R13, -R246, R13, R46 ;  /* 0x0000000df60d7223 */ /* 0x000fe2000001012e */
[C---:B------:R-:W-:Y:S02]  /*1bc60*/  ISETP.GE.AND P2, PT, R7.reuse, R244, PT ;  /* 0x000000f40700720c */ /* 0x040fe40003f46270 */
[----:B------:R-:W-:-:S02]  /*1bc70*/  ISETP.GE.AND P4, PT, R7, R241, PT ;  /* 0x000000f10700720c */ /* 0x000fc40003f86270 */
[----:B------:R-:W-:Y:S02]  /*1bc80*/  IABS R14, R14 ;  /* 0x0000000e000e7213 */ /* 0x000fe40000000000 */
[----:B------:R-:W-:Y:S01]  /*1bc90*/  IABS R16, R16 ;  /* 0x0000001000107213 */ /* 0x000fe20000000000 */
[----:B------:R-:W-:Y:S01]  /*1bca0*/  FFMA.FTZ R18, -R246, R18, R45 ;  /* 0x00000012f6127223 */ /* 0x000fe2000001012d */
[----:B------:R-:W-:Y:S01]  /*1bcb0*/  VIADD R9, R19, 0x11 ;  /* 0x0000001113097836 */ /* 0x000fe20000000000 */
[----:B------:R-:W-:Y:S01]  /*1bcc0*/  ISETP.GE.OR P2, PT, R7, R243, !P2 ;  /* 0x000000f30700720c */ /* 0x000fe20005746670 */
[----:B------:R-:W-:Y:S01]  /*1bcd0*/  IMAD.IADD R6, R245, 0x1, -R12 ;  /* 0x00000001f5067824 */ /* 0x000fe200078e0a0c */
[----:B------:R-:W-:Y:S01]  /*1bce0*/  ISETP.GE.OR P4, PT, R7, R240, !P4 ;  /* 0x000000f00700720c */ /* 0x000fe20006786670 */
[----:B------:R-:W-:Y:S01]  /*1bcf0*/  IMAD.IADD R7, R242, 0x1, -R7 ;  /* 0x00000001f2077824 */ /* 0x000fe200078e0a07 */
[----:B------:R-:W-:Y:S02]  /*1bd00*/  I2FP.F32.S32 R14, R14 ;  /* 0x0000000e000e7245 */ /* 0x000fe40000201400 */
[----:B------:R-:W-:-:S02]  /*1bd10*/  I2FP.F32.S32 R16, R16 ;  /* 0x0000001000107245 */ /* 0x000fc40000201400 */
[----:B------:R-:W-:Y:S01]  /*1bd20*/  FSEL R13, R13, -INF , !P5 ;  /* 0xff8000000d0d7808 */ /* 0x000fe20006800000 */
[----:B------:R-:W-:Y:S01]  /*1bd30*/  FFMA.FTZ R14, -R246, R14, R51 ;  /* 0x0000000ef60e7223 */ /* 0x000fe20000010133 */
[----:B------:R-:W-:Y:S01]  /*1bd40*/  FSEL R18, R18, -INF , !P2 ;  /* 0xff80000012127808 */ /* 0x000fe20005000000 */
[----:B------:R-:W-:Y:S01]  /*1bd50*/  FFMA.FTZ R16, -R246, R16, R44 ;  /* 0x00000010f6107223 */ /* 0x000fe2000001012c */
[----:B------:R-:W-:Y:S01]  /*1bd60*/  ISETP.GE.AND P5, PT, R9, R244, PT ;  /* 0x000000f40900720c */ /* 0x000fe20003fa6270 */
[----:B------:R-:W-:Y:S01]  /*1bd70*/  VIADD R8, R19, 0x18 ;  /* 0x0000001813087836 */ /* 0x000fe20000000000 */
[----:B------:R-:W-:Y:S02]  /*1bd80*/  ISETP.GE.AND P2, PT, R9, R241, PT ;  /* 0x000000f10900720c */ /* 0x000fe40003f46270 */
[----:B------:R-:W-:Y:S02]  /*1bd90*/  IABS R7, R7 ;  /* 0x0000000700077213 */ /* 0x000fe40000000000 */
[----:B------:R-:W-:Y:S01]  /*1bda0*/  IABS R6, R6 ;  /* 0x0000000600067213 */ /* 0x000fe20000000000 */
[--C-:B------:R-:W-:Y:S01]  /*1bdb0*/  IMAD.IADD R5, R245, 0x1, -R9.reuse ;  /* 0x00000001f5057824 */ /* 0x100fe200078e0a09 */
[----:B------:R-:W-:Y:S01]  /*1bdc0*/  ISETP.GE.OR P5, PT, R9, R243, !P5 ;  /* 0x000000f30900720c */ /* 0x000fe20006fa6670 */
        /* <DEDUP_REMOVED lines=8> */
[----:B------:R-:W-:Y:S01]  /*1be50*/  ISETP.GE.AND P3, PT, R12, R241, PT ;  /* 0x000000f10c00720c */ /* 0x000fe20003f66270 */
[C---:B------:R-:W-:Y:S01]  /*1be60*/  FFMA.FTZ R7, -R246.reuse, R7, R47 ;  /* 0x00000007f6077223 */ /* 0x040fe2000001012f */
[----:B------:R-:W-:Y:S01]  /*1be70*/  FFMA.FTZ R6, -R246, R6, R32 ;  /* 0x00000006f6067223 */ /* 0x000fe20000010120 */
[----:B------:R-:W-:-:S02]  /*1be80*/  IABS R9, R9 ;  /* 0x0000000900097213 */ /* 0x000fc40000000000 */
[----:B------:R-:W-:Y:S02]  /*1be90*/  IABS R4, R4 ;  /* 0x0000000400047213 */ /* 0x000fe40000000000 */
[C---:B------:R-:W-:Y:S02]  /*1bea0*/  ISETP.GE.OR P1, PT, R12.reuse, R243, !P1 ;  /* 0x000000f30c00720c */ /* 0x040fe40004f26670 */
[----:B------:R-:W-:Y:S01]  /*1beb0*/  ISETP.GE.OR P3, PT, R12, R240, !P3 ;  /* 0x000000f00c00720c */ /* 0x000fe20005f66670 */
[----:B------:R-:W-:Y:S01]  /*1bec0*/  IMAD.IADD R12, R242, 0x1, -R12 ;  /* 0x00000001f20c7824 */ /* 0x000fe200078e0a0c */
[----:B------:R-:W-:Y:S02]  /*1bed0*/  I2FP.F32.S32 R9, R9 ;  /* 0x0000000900097245 */ /* 0x000fe40000201400 */
[----:B------:R-:W-:Y:S02]  /*1bee0*/  I2FP.F32.S32 R4, R4 ;  /* 0x0000000400047245 */ /* 0x000fe40000201400 */
[----:B------:R-:W-:-:S02]  /*1bef0*/  FSEL R7, R7, -INF , !P4 ;  /* 0xff80000007077808 */ /* 0x000fc40006000000 */
[----:B------:R-:W-:Y:S02]  /*1bf00*/  FSEL R6, R6, -INF , !P1 ;  /* 0xff80000006067808 */ /* 0x000fe40004800000 */
[C---:B------:R-:W-:Y:S02]  /*1bf10*/  ISETP.GE.AND P4, PT, R8.reuse, R244, PT ;  /* 0x000000f40800720c */ /* 0x040fe40003f86270 */
[----:B------:R-:W-:Y:S02]  /*1bf20*/  ISETP.GE.AND P1, PT, R8, R241, PT ;  /* 0x000000f10800720c */ /* 0x000fe40003f26270 */
[----:B------:R-:W-:Y:S01]  /*1bf30*/  IABS R12, R12 ;  /* 0x0000000c000c7213 */ /* 0x000fe20000000000 */
[C---:B------:R-:W-:Y:S01]  /*1bf40*/  FFMA.FTZ R9, -R246.reuse, R9, R35 ;  /* 0x00000009f6097223 */ /* 0x040fe20000010123 */
[----:B------:R-:W-:Y:S01]  /*1bf50*/  FFMA.FTZ R4, -R246, R4, R68 ;  /* 0x00000004f6047223 */ /* 0x000fe20000010144 */
[C---:B------:R-:W-:Y:S01]  /*1bf60*/  ISETP.GE.OR P4, PT, R8.reuse, R243, !P4 ;  /* 0x000000f30800720c */ /* 0x040fe20006786670 */
[C---:B------:R-:W-:Y:S01]  /*1bf70*/  VIADD R31, R19.reuse, 0x20 ;  /* 0x00000020131f7836 */ /* 0x040fe20000000000 */
[----:B------:R-:W-:Y:S01]  /*1bf80*/  ISETP.GE.OR P1, PT, R8, R240, !P1 ;  /* 0x000000f00800720c */ /* 0x000fe20004f26670 */
[C---:B------:R-:W-:Y:S01]  /*1bf90*/  VIADD R0, R19.reuse, 0x19 ;  /* 0x0000001913007836 */ /* 0x040fe20000000000 */
[----:B------:R-:W-:Y:S01]  /*1bfa0*/  I2FP.F32.S32 R12, R12 ;  /* 0x0000000c000c7245 */ /* 0x000fe20000201400 */
[----:B------:R-:W-:Y:S01]  /*1bfb0*/  IMAD.IADD R8, R242, 0x1, -R8 ;  /* 0x00000001f2087824 */ /* 0x000fe200078e0a08 */
[----:B------:R-:W-:Y:S01]  /*1bfc0*/  IABS R5, R5 ;  /* 0x0000000500057213 */ /* 0x000fe20000000000 */
[----:B------:R-:W-:Y:S01]  /*1bfd0*/  VIADD R29, R19, 0x21 ;  /* 0x00000021131d7836 */ /* 0x000fe20000000000 */
[----:B------:R-:W-:Y:S01]  /*1bfe0*/  FSEL R9, R9, -INF , !P2 ;  /* 0xff80000009097808 */ /* 0x000fe20005000000 */
[----:B------:R-:W-:Y:S01]  /*1bff0*/  IMAD.IADD R2, R245, 0x1, -R0 ;  /* 0x00000001f5027824 */ /* 0x000fe200078e0a00 */
[----:B------:R-:W-:Y:S01]  /*1c000*/  FSEL R4, R4, -INF , !P4 ;  /* 0xff80000004047808 */ /* 0x000fe20006000000 */
[----:B------:R-:W-:Y:S01]  /*1c010*/  FFMA.FTZ R12, -R246, R12, R34 ;  /* 0x0000000cf60c7223 */ /* 0x000fe20000010122 */
[----:B------:R-:W-:-:S02]  /*1c020*/  ISETP.GE.AND P2, PT, R31, R244, PT ;  /* 0x000000f41f00720c */ /* 0x000fc40003f46270 */
[----:B------:R-:W-:Y:S01]  /*1c030*/  ISETP.GE.AND P4, PT, R31, R241, PT ;  /* 0x000000f11f00720c */ /* 0x000fe20003f86270 */
[C---:B------:R-:W-:Y:S01]  /*1c040*/  IMAD.IADD R34, R245.reuse, 0x1, -R29 ;  /* 0x00000001f5227824 */ /* 0x040fe200078e0a1d */
[----:B------:R-:W-:Y:S02]  /*1c050*/  I2FP.F32.S32 R5, R5 ;  /* 0x0000000500057245 */ /* 0x000fe40000201400 */
[----:B------:R-:W-:Y:S01]  /*1c060*/  IABS R8, R8 ;  /* 0x0000000800087213 */ /* 0x000fe20000000000 */
[--C-:B------:R-:W-:Y:S01]  /*1c070*/  IMAD.IADD R30, R245, 0x1, -R31.reuse ;  /* 0x00000001f51e7824 */ /* 0x100fe200078e0a1f */
[C---:B------:R-:W-:Y:S02]  /*1c080*/  ISETP.GE.OR P2, PT, R31.reuse, R243, !P2 ;  /* 0x000000f31f00720c */ /* 0x040fe40005746670 */
[----:B------:R-:W-:Y:S01]  /*1c090*/  ISETP.GE.OR P4, PT, R31, R240, !P4 ;  /* 0x000000f01f00720c */ /* 0x000fe20006786670 */
[----:B------:R-:W-:Y:S01]  /*1c0a0*/  IMAD.IADD R31, R242, 0x1, -R31 ;  /* 0x00000001f21f7824 */ /* 0x000fe200078e0a1f */
[----:B------:R-:W-:Y:S01]  /*1c0b0*/  IABS R2, R2 ;  /* 0x0000000200027213 */ /* 0x000fe20000000000 */
[----:B------:R-:W-:Y:S01]  /*1c0c0*/  FFMA.FTZ R5, -R246, R5, R33 ;  /* 0x00000005f6057223 */ /* 0x000fe20000010121 */
[----:B------:R-:W-:-:S02]  /*1c0d0*/  I2FP.F32.S32 R8, R8 ;  /* 0x0000000800087245 */ /* 0x000fc40000201400 */
[----:B------:R-:W-:Y:S02]  /*1c0e0*/  IABS R34, R34 ;  /* 0x0000002200227213 */ /* 0x000fe40000000000 */
[----:B------:R-:W-:Y:S01]  /*1c0f0*/  I2FP.F32.S32 R2, R2 ;  /* 0x0000000200027245 */ /* 0x000fe20000201400 */
[----:B------:R-:W-:Y:S01]  /*1c100*/  FFMA.FTZ R8, -R246, R8, R70 ;  /* 0x00000008f6087223 */ /* 0x000fe20000010146 */
[----:B------:R-:W-:Y:S02]  /*1c110*/  FSEL R12, R12, -INF , !P3 ;  /* 0xff8000000c0c7808 */ /* 0x000fe40005800000 */
[----:B------:R-:W-:Y:S02]  /*1c120*/  IABS R31, R31 ;  /* 0x0000001f001f7213 */ /* 0x000fe40000000000 */
[----:B------:R-:W-:Y:S02]  /*1c130*/  ISETP.GE.AND P3, PT, R0, R244, PT ;  /* 0x000000f40000720c */ /* 0x000fe40003f66270 */
[----:B------:R-:W-:-:S02]  /*1c140*/  FSEL R5, R5, -INF , !P5 ;  /* 0xff80000005057808 */ /* 0x000fc40006800000 */
[----:B------:R-:W-:Y:S02]  /*1c150*/  I2FP.F32.S32 R34, R34 ;  /* 0x0000002200227245 */ /* 0x000fe40000201400 */
[----:B------:R-:W-:Y:S01]  /*1c160*/  ISETP.GE.AND P5, PT, R0, R241, PT ;  /* 0x000000f10000720c */ /* 0x000fe20003fa6270 */
[C---:B------:R-:W-:Y:S01]  /*1c170*/  FFMA.FTZ R2, -R246.reuse, R2, R69 ;  /* 0x00000002f6027223 */ /* 0x040fe20000010145 */
[----:B------:R-:W-:Y:S01]  /*1c180*/  I2FP.F32.S32 R31, R31 ;  /* 0x0000001f001f7245 */ /* 0x000fe20000201400 */
[----:B------:R-:W-:Y:S01]  /*1c190*/  FFMA.FTZ R34, -R246, R34, R25 ;  /* 0x00000022f6227223 */ /* 0x000fe20000010119 */
[----:B------:R-:W-:Y:S02]  /*1c1a0*/  ISETP.GE.OR P3, PT, R0, R243, !P3 ;  /* 0x000000f30000720c */ /* 0x000fe40005f66670 */
[----:B------:R-:W-:Y:S01]  /*1c1b0*/  FSEL R8, R8, -INF , !P1 ;  /* 0xff80000008087808 */ /* 0x000fe20004800000 */
[----:B------:R-:W-:Y:S01]  /*1c1c0*/  VIADD R28, R19, 0x28 ;  /* 0x00000028131c7836 */ /* 0x000fe20000000000 */
[----:B------:R-:W-:Y:S01]  /*1c1d0*/  ISETP.GE.OR P5, PT, R0, R240, !P5 ;  /* 0x000000f00000720c */ /* 0x000fe20006fa6670 */
[----:B------:R-:W-:Y:S01]  /*1c1e0*/  IMAD.IADD R0, R242, 0x1, -R0 ;  /* 0x00000001f2007824 */ /* 0x000fe200078e0a00 */
[----:B------:R-:W-:Y:S01]  /*1c1f0*/  ISETP.GE.AND P1, PT, R29, R244, PT ;  /* 0x000000f41d00720c */ /* 0x000fe20003f26270 */
[----:B------:R-:W-:Y:S01]  /*1c200*/  VIADD R25, R19, 0x29 ;  /* 0x0000002913197836 */ /* 0x000fe20000000000 */
[----:B------:R-:W-:Y:S01]  /*1c210*/  IABS R30, R30 ;  /* 0x0000001e001e7213 */ /* 0x000fe20000000000 */
[----:B------:R-:W-:Y:S01]  /*1c220*/  FFMA.FTZ R31, -R246, R31, R26 ;  /* 0x0000001ff61f7223 */ /* 0x000fe2000001011a */
[----:B------:R-:W-:Y:S01]  /*1c230*/  FSEL R2, R2, -INF , !P3 ;  /* 0xff80000002027808 */ /* 0x000fe20005800000 */
[----:B------:R-:W-:Y:S01]  /*1c240*/  IMAD.IADD R26, R242, 0x1, -R28 ;  /* 0x00000001f21a7824 */ /* 0x000fe200078e0a1c */
[----:B------:R-:W-:Y:S01]  /*1c250*/  ISETP.GE.AND P3, PT, R29, R241, PT ;  /* 0x000000f11d00720c */ /* 0x000fe20003f66270 */
[----:B------:R-:W-:Y:S01]  /*1c260*/  IMAD.IADD R32, R245, 0x1, -R25 ;  /* 0x00000001f5207824 */ /* 0x000fe200078e0a19 */
[----:B------:R-:W-:-:S02]  /*1c270*/  ISETP.GE.OR P1, PT, R29, R243, !P1 ;  /* 0x000000f31d00720c */ /* 0x000fc40004f26670 */
[----:B------:R-:W-:Y:S02]  /*1c280*/  I2FP.F32.S32 R30, R30 ;  /* 0x0000001e001e7245 */ /* 0x000fe40000201400 */
[----:B------:R-:W-:Y:S02]  /*1c290*/  IABS R0, R0 ;  /* 0x0000000000007213 */ /* 0x000fe40000000000 */
[----:B------:R-:W-:Y:S01]  /*1c2a0*/  ISETP.GE.OR P3, PT, R29, R240, !P3 ;  /* 0x000000f01d00720c */ /* 0x000fe20005f66670 */
[----:B------:R-:W-:Y:S01]  /*1c2b0*/  IMAD.IADD R29, R242, 0x1, -R29 ;  /* 0x00000001f21d7824 */ /* 0x000fe200078e0a1d */
[----:B------:R-:W-:Y:S02]  /*1c2c0*/  FSEL R31, R31, -INF , !P4 ;  /* 0xff8000001f1f7808 */ /* 0x000fe40006000000 */
[----:B------:R-:W-:Y:S01]  /*1c2d0*/  FSEL R34, R34, -INF , !P1 ;  /* 0xff80000022227808 */ /* 0x000fe20004800000 */
[----:B------:R-:W-:Y:S01]  /*1c2e0*/  IMAD.IADD R33, R245, 0x1, -R28 ;  /* 0x00000001f5217824 */ /* 0x000fe200078e0a1c */
[C---:B------:R-:W-:Y:S01]  /*1c2f0*/  ISETP.GE.AND P4, PT, R25.reuse, R244, PT ;  /* 0x000000f41900720c */ /* 0x040fe20003f86270 */
[----:B------:R-:W-:Y:S01]  /*1c300*/  FFMA.FTZ R24, -R246, R30, R24 ;  /* 0x0000001ef6187223 */ /* 0x000fe20000010118 */
[----:B------:R-:W-:-:S02]  /*1c310*/  ISETP.GE.AND P1, PT, R25, R241, PT ;  /* 0x000000f11900720c */ /* 0x000fc40003f26270 */
[----:B------:R-:W-:Y:S02]  /*1c320*/  I2FP.F32.S32 R0, R0 ;  /* 0x0000000000007245 */ /* 0x000fe40000201400 */
[----:B------:R-:W-:Y:S02]  /*1c330*/  IABS R26, R26 ;  /* 0x0000001a001a7213 */ /* 0x000fe40000000000 */
[----:B------:R-:W-:Y:S02]  /*1c340*/  IABS R32, R32 ;  /* 0x0000002000207213 */ /* 0x000fe40000000000 */
[C---:B------:R-:W-:Y:S02]  /*1c350*/  ISETP.GE.OR P4, PT, R25.reuse, R243, !P4 ;  /* 0x000000f31900720c */ /* 0x040fe40006786670 */
[----:B------:R-:W-:Y:S01]  /*1c360*/  ISETP.GE.OR P1, PT, R25, R240, !P1 ;  /* 0x000000f01900720c */ /* 0x000fe20004f26670 */
[----:B------:R-:W-:Y:S01]  /*1c370*/  IMAD.IADD R25, R242, 0x1, -R25 ;  /* 0x00000001f2197824 */ /* 0x000fe200078e0a19 */
[----:B------:R-:W-:Y:S01]  /*1c380*/  IABS R29, R29 ;  /* 0x0000001d001d7213 */ /* 0x000fe20000000000 */
[----:B------:R-:W-:Y:S01]  /*1c390*/  FFMA.FTZ R0, -R246, R0, R71 ;  /* 0x00000000f6007223 */ /* 0x000fe20000010147 */
[----:B------:R-:W-:-:S02]  /*1c3a0*/  I2FP.F32.S32 R26, R26 ;  /* 0x0000001a001a7245 */ /* 0x000fc40000201400 */
[----:B------:R-:W-:Y:S02]  /*1c3b0*/  I2FP.F32.S32 R32, R32 ;  /* 0x0000002000207245 */ /* 0x000fe40000201400 */
[----:B------:R-:W-:Y:S02]  /*1c3c0*/  IABS R33, R33 ;  /* 0x0000002100217213 */ /* 0x000fe40000000000 */
[----:B------:R-:W-:Y:S02]  /*1c3d0*/  FSEL R35, R24, -INF , !P2 ;  /* 0xff80000018237808 */ /* 0x000fe40005000000 */
[----:B------:R-:W-:Y:S01]  /*1c3e0*/  ISETP.GE.AND P2, PT, R28, R241, PT ;  /* 0x000000f11c00720c */ /* 0x000fe20003f46270 */
[C---:B------:R-:W-:Y:S01]  /*1c3f0*/  FFMA.FTZ R22, -R246.reuse, R26, R22 ;  /* 0x0000001af6167223 */ /* 0x040fe20000010116 */
[----:B------:R-:W-:Y:S01]  /*1c400*/  I2FP.F32.S32 R29, R29 ;  /* 0x0000001d001d7245 */ /* 0x000fe20000201400 */
[----:B------:R-:W-:Y:S01]  /*1c410*/  FFMA.FTZ R32, -R246, R32, R21 ;  /* 0x00000020f6207223 */ /* 0x000fe20000010115 */
[----:B------:R-:W-:Y:S01]  /*1c420*/  I2FP.F32.S32 R33, R33 ;  /* 0x0000002100217245 */ /* 0x000fe20000201400 */
[----:B------:R-:W-:Y:S01]  /*1c430*/  VIADD R21, R19, 0x31 ;  /* 0x0000003113157836 */ /* 0x000fe20000000000 */
[----:B------:R-:W-:-:S02]  /*1c440*/  IABS R25, R25 ;  /* 0x0000001900197213 */ /* 0x000fc40000000000 */
[----:B------:R-:W-:Y:S02]  /*1c450*/  FSEL R0, R0, -INF , !P5 ;  /* 0xff80000000007808 */ /* 0x000fe40006800000 */
[C---:B------:R-:W-:Y:S02]  /*1c460*/  ISETP.GE.OR P2, PT, R28.reuse, R240, !P2 ;  /* 0x000000f01c00720c */ /* 0x040fe40005746670 */
[----:B------:R-:W-:Y:S01]  /*1c470*/  ISETP.GE.AND P5, PT, R28, R244, PT ;  /* 0x000000f41c00720c */ /* 0x000fe20003fa6270 */
[C---:B------:R-:W-:Y:S01]  /*1c480*/  FFMA.FTZ R27, -R246.reuse, R29, R27 ;  /* 0x0000001df61b7223 */ /* 0x040fe2000001011b */
[----:B------:R-:W-:Y:S01]  /*1c490*/  I2FP.F32.S32 R25, R25 ;  /* 0x0000001900197245 */ /* 0x000fe20000201400 */
[----:B------:R-:W-:Y:S01]  /*1c4a0*/  FFMA.FTZ R33, -R246, R33, R20 ;  /* 0x00000021f6217223 */ /* 0x000fe20000010114 */
[----:B------:R-:W-:Y:S01]  /*1c4b0*/  FSEL R29, R22, -INF , !P2 ;  /* 0xff800000161d7808 */ /* 0x000fe20005000000 */
[----:B------:R-:W-:Y:S01]  /*1c4c0*/  VIADD R20, R19, 0x30 ;  /* 0x0000003013147836 */ /* 0x000fe20000000000 */
[----:B------:R-:W-:-:S02]  /*1c4d0*/  FSEL R32, R32, -INF , !P4 ;  /* 0xff80000020207808 */ /* 0x000fc40006000000 */
[----:B------:R-:W-:Y:S02]  /*1c4e0*/  ISETP.GE.OR P5, PT, R28, R243, !P5 ;  /* 0x000000f31c00720c */ /* 0x000fe40006fa6670 */
[C---:B------:R-:W-:Y:S02]  /*1c4f0*/  ISETP.GE.AND P2, PT, R21.reuse, R244, PT ;  /* 0x000000f41500720c */ /* 0x040fe40003f46270 */
[----:B------:R-:W-:Y:S01]  /*1c500*/  ISETP.GE.AND P4, PT, R21, R241, PT ;  /* 0x000000f11500720c */ /* 0x000fe20003f86270 */
[----:B------:R-:W-:Y:S01]  /*1c510*/  FFMA.FTZ R23, -R246, R25, R23 ;  /* 0x00000019f6177223 */ /* 0x000fe20000010117 */
[----:B------:R-:W-:Y:S01]  /*1c520*/  FSEL R30, R27, -INF , !P3 ;  /* 0xff8000001b1e7808 */ /* 0x000fe20005800000 */
[--C-:B------:R-:W-:Y:S01]  /*1c530*/  IMAD.IADD R26, R245, 0x1, -R21.reuse ;  /* 0x00000001f51a7824 */ /* 0x100fe200078e0a15 */
[----:B------:R-:W-:Y:S01]  /*1c540*/  FSEL R33, R33, -INF , !P5 ;  /* 0xff80000021217808 */ /* 0x000fe20006800000 */
[----:B------:R-:W-:Y:S01]  /*1c550*/  IMAD.IADD R25, R242, 0x1, -R21 ;  /* 0x00000001f2197824 */ /* 0x000fe200078e0a15 */
[----:B------:R-:W-:-:S02]  /*1c560*/  ISETP.GE.OR P2, PT, R21, R243, !P2 ;  /* 0x000000f31500720c */ /* 0x000fc40005746670 */
[----:B------:R-:W-:Y:S02]  /*1c570*/  ISETP.GE.OR P4, PT, R21, R240, !P4 ;  /* 0x000000f01500720c */ /* 0x000fe40006786670 */
[C---:B------:R-:W-:Y:S02]  /*1c580*/  ISETP.GE.AND P3, PT, R20.reuse, R244, PT ;  /* 0x000000f41400720c */ /* 0x040fe40003f66270 */
[C---:B------:R-:W-:Y:S02]  /*1c590*/  ISETP.GE.AND P5, PT, R20.reuse, R241, PT ;  /* 0x000000f11400720c */ /* 0x040fe40003fa6270 */
[----:B------:R-:W-:Y:S01]  /*1c5a0*/  FMNMX.FTZ R21, R3, R17, !PT ;  /* 0x0000001103157209 */ /* 0x000fe20007810000 */
[--C-:B------:R-:W-:Y:S01]  /*1c5b0*/  IMAD.IADD R24, R245, 0x1, -R20.reuse ;  /* 0x00000001f5187824 */ /* 0x100fe200078e0a14 */
[C---:B------:R-:W-:Y:S02]  /*1c5c0*/  ISETP.GE.OR P3, PT, R20.reuse, R243, !P3 ;  /* 0x000000f31400720c */ /* 0x040fe40005f66670 */
[----:B------:R-:W-:Y:S01]  /*1c5d0*/  ISETP.GE.OR P5, PT, R20, R240, !P5 ;  /* 0x000000f01400720c */ /* 0x000fe20006fa6670 */
[----:B------:R-:W-:Y:S01]  /*1c5e0*/  IMAD.IADD R20, R242, 0x1, -R20 ;  /* 0x00000001f2147824 */ /* 0x000fe200078e0a14 */
[----:B------:R-:W-:-:S02]  /*1c5f0*/  FMNMX.FTZ R21, R16, R21, !PT ;  /* 0x0000001510157209 */ /* 0x000fc40007810000 */
[----:B------:R-:W-:Y:S02]  /*1c600*/  IABS R25, R25 ;  /* 0x0000001900197213 */ /* 0x000fe40000000000 */
[----:B------:R-:W-:Y:S02]  /*1c610*/  FMNMX.FTZ R21, R18, R21, !PT ;  /* 0x0000001512157209 */ /* 0x000fe40007810000 */
[----:B------:R-:W-:Y:S02]  /*1c620*/  IABS R20, R20 ;  /* 0x0000001400147213 */ /* 0x000fe40000000000 */
[----:B------:R-:W-:Y:S02]  /*1c630*/  I2FP.F32.S32 R25, R25 ;  /* 0x0000001900197245 */ /* 0x000fe40000201400 */
[----:B------:R-:W-:Y:S02]  /*1c640*/  FMNMX.FTZ R21, R6, R21, !PT ;  /* 0x0000001506157209 */ /* 0x000fe40007810000 */
[----:B------:R-:W-:-:S02]  /*1c650*/  IABS R24, R24 ;  /* 0x0000001800187213 */ /* 0x000fc40000000000 */
[----:B------:R-:W-:Y:S01]  /*1c660*/  I2FP.F32.S32 R20, R20 ;  /* 0x0000001400147245 */ /* 0x000fe20000201400 */
[C---:B------:R-:W-:Y:S01]  /*1c670*/  FFMA.FTZ R87, -R246.reuse, R25, R87 ;  /* 0x00000019f6577223 */ /* 0x040fe20000010157 */
[----:B------:R-:W-:Y:S02]  /*1c680*/  FMNMX.FTZ R21, R5, R21, !PT ;  /* 0x0000001505157209 */ /* 0x000fe40007810000 */
[----:B------:R-:W-:Y:S01]  /*1c690*/  FMNMX.FTZ R25, R15, R14, !PT ;  /* 0x0000000e0f197209 */ /* 0x000fe20007810000 */
[----:B------:R-:W-:Y:S01]  /*1c6a0*/  FFMA.FTZ R86, -R246, R20, R86 ;  /* 0x00000014f6567223 */ /* 0x000fe20000010156 */
[----:B------:R-:W-:Y:S01]  /*1c6b0*/  I2FP.F32.S32 R24, R24 ;  /* 0x0000001800187245 */ /* 0x000fe20000201400 */
[----:B------:R-:W-:Y:S01]  /*1c6c0*/  VIADD R20, R19, 0x38 ;  /* 0x0000003813147836 */ /* 0x000fe20000000000 */
[----:B------:R-:W-:Y:S02]  /*1c6d0*/  FMNMX.FTZ R21, R4, R21, !PT ;  /* 0x0000001504157209 */ /* 0x000fe40007810000 */
[----:B------:R-:W-:Y:S01]  /*1c6e0*/  FMNMX.FTZ R25, R13, R25, !PT ;  /* 0x000000190d197209 */ /* 0x000fe20007810000 */
[----:B------:R-:W-:Y:S01]  /*1c6f0*/  FFMA.FTZ R84, -R246, R24, R84 ;  /* 0x00000018f6547223 */ /* 0x000fe20000010154 */
[----:B------:R-:W-:Y:S01]  /*1c700*/  IMAD.IADD R24, R245, 0x1, -R20 ;  /* 0x00000001f5187824 */ /* 0x000fe200078e0a14 */
[----:B------:R-:W-:-:S02]  /*1c710*/  FMNMX.FTZ R21, R2, R21, !PT ;  /* 0x0000001502157209 */ /* 0x000fc40007810000 */
[----:B------:R-:W-:Y:S02]  /*1c720*/  FMNMX.FTZ R25, R7, R25, !PT ;  /* 0x0000001907197209 */ /* 0x000fe40007810000 */
[----:B------:R-:W-:Y:S01]  /*1c730*/  FSEL R28, R23, -INF , !P1 ;  /* 0xff800000171c7808 */ /* 0x000fe20004800000 */
[----:B------:R-:W-:Y:S01]  /*1c740*/  VIADD R19, R19, 0x39 ;  /* 0x0000003913137836 */ /* 0x000fe20000000000 */
[----:B------:R-:W-:Y:S02]  /*1c750*/  FMNMX.FTZ R23, R35, R21, !PT ;  /* 0x0000001523177209 */ /* 0x000fe40007810000 */
[----:B------:R-:W-:Y:S02]  /*1c760*/  IABS R26, R26 ;  /* 0x0000001a001a7213 */ /* 0x000fe40000000000 */
[----:B------:R-:W-:Y:S02]  /*1c770*/  IABS R24, R24 ;  /* 0x0000001800187213 */ /* 0x000fe40000000000 */
[----:B------:R-:W-:-:S02]  /*1c780*/  FMNMX.FTZ R21, R12, R25, !PT ;  /* 0x000000190c157209 */ /* 0x000fc40007810000 */
[----:B------:R-:W-:Y:S02]  /*1c790*/  FSEL R249, R84, -INF , !P3 ;  /* 0xff80000054f97808 */ /* 0x000fe40005800000 */
[C---:B------:R-:W-:Y:S02]  /*1c7a0*/  ISETP.GE.AND P1, PT, R20.reuse, R244, PT ;  /* 0x000000f41400720c */ /* 0x040fe40003f26270 */
[----:B------:R-:W-:Y:S01]  /*1c7b0*/  ISETP.GE.AND P3, PT, R20, R241, PT ;  /* 0x000000f11400720c */ /* 0x000fe20003f66270 */
[----:B------:R-:W-:Y:S01]  /*1c7c0*/  IMAD.IADD R22, R245, 0x1, -R19 ;  /* 0x00000001f5167824 */ /* 0x000fe200078e0a13 */
[----:B------:R-:W-:Y:S02]  /*1c7d0*/  FMNMX.FTZ R25, R34, R23, !PT ;  /* 0x0000001722197209 */ /* 0x000fe40007810000 */
[----:B------:R-:W-:Y:S02]  /*1c7e0*/  I2FP.F32.S32 R26, R26 ;  /* 0x0000001a001a7245 */ /* 0x000fe40000201400 */
[----:B------:R-:W-:-:S02]  /*1c7f0*/  I2FP.F32.S32 R24, R24 ;  /* 0x0000001800187245 */ /* 0x000fc40000201400 */
[----:B------:R-:W-:Y:S01]  /*1c800*/  FMNMX.FTZ R21, R9, R21, !PT ;  /* 0x0000001509157209 */ /* 0x000fe20007810000 */
[----:B------:R-:W-:Y:S01]  /*1c810*/  IMAD.IADD R23, R242, 0x1, -R20 ;  /* 0x00000001f2177824 */ /* 0x000fe200078e0a14 */
[C---:B------:R-:W-:Y:S02]  /*1c820*/  ISETP.GE.OR P1, PT, R20.reuse, R243, !P1 ;  /* 0x000000f31400720c */ /* 0x040fe40004f26670 */
[----:B------:R-:W-:Y:S02]  /*1c830*/  ISETP.GE.OR P3, PT, R20, R240, !P3 ;  /* 0x000000f01400720c */ /* 0x000fe40005f66670 */
[----:B------:R-:W-:Y:S01]  /*1c840*/  FMNMX.FTZ R20, R33, R25, !PT ;  /* 0x0000001921147209 */ /* 0x000fe20007810000 */
[----:B------:R-:W-:Y:S01]  /*1c850*/  FFMA.FTZ R85, -R246, R26, R85 ;  /* 0x0000001af6557223 */ /* 0x000fe20000010155 */
[----:B------:R-:W-:Y:S01]  /*1c860*/  FMNMX.FTZ R25, R8, R21, !PT ;  /* 0x0000001508197209 */ /* 0x000fe20007810000 */
[----:B------:R-:W-:Y:S01]  /*1c870*/  FFMA.FTZ R24, -R246, R24, R80 ;  /* 0x00000018f6187223 */ /* 0x000fe20000010150 */
[----:B------:R-:W-:-:S02]  /*1c880*/  IABS R22, R22 ;  /* 0x0000001600167213 */ /* 0x000fc40000000000 */
[----:B------:R-:W-:Y:S02]  /*1c890*/  FMNMX.FTZ R20, R32, R20, !PT ;  /* 0x0000001420147209 */ /* 0x000fe40007810000 */
[----:B------:R-:W-:Y:S01]  /*1c8a0*/  FMNMX.FTZ R25, R0, R25, !PT ;  /* 0x0000001900197209 */ /* 0x000fe20007810000 */
[----:B------:R-:W-:Y:S01]  /*1c8b0*/  IMAD.IADD R21, R242, 0x1, -R19 ;  /* 0x00000001f2157824 */ /* 0x000fe200078e0a13 */
[----:B------:R-:W-:Y:S02]  /*1c8c0*/  I2FP.F32.S32 R22, R22 ;  /* 0x0000001600167245 */ /* 0x000fe40000201400 */
[----:B------:R-:W-:Y:S02]  /*1c8d0*/  FSEL R248, R85, -INF , !P2 ;  /* 0xff80000055f87808 */ /* 0x000fe40005000000 */
[----:B------:R-:W-:Y:S02]  /*1c8e0*/  FSEL R247, R24, -INF , !P1 ;  /* 0xff80000018f77808 */ /* 0x000fe40004800000 */
[----:B------:R-:W-:-:S02]  /*1c8f0*/  ISETP.GE.AND P2, PT, R19, R244, PT ;  /* 0x000000f41300720c */ /* 0x000fc40003f46270 */
[----:B------:R-:W-:Y:S02]  /*1c900*/  IABS R24, R23 ;  /* 0x0000001700187213 */ /* 0x000fe40000000000 */
[----:B------:R-:W-:Y:S02]  /*1c910*/  FMNMX.FTZ R20, R249, R20, !PT ;  /* 0x00000014f9147209 */ /* 0x000fe40007810000 */
[----:B------:R-:W-:Y:S01]  /*1c920*/  FMNMX.FTZ R23, R31, R25, !PT ;  /* 0x000000191f177209 */ /* 0x000fe20007810000 */
[----:B------:R-:W-:Y:S01]  /*1c930*/  FFMA.FTZ R22, -R246, R22, R81 ;  /* 0x00000016f6167223 */ /* 0x000fe20000010151 */
[----:B------:R-:W-:Y:S02]  /*1c940*/  ISETP.GE.OR P2, PT, R19, R243, !P2 ;  /* 0x000000f31300720c */ /* 0x000fe40005746670 */
[----:B------:R-:W-:Y:S02]  /*1c950*/  IABS R21, R21 ;  /* 0x0000001500157213 */ /* 0x000fe40000000000 */
[----:B------:R-:W-:-:S02]  /*1c960*/  FMNMX.FTZ R20, R248, R20, !PT ;  /* 0x00000014f8147209 */ /* 0x000fc40007810000 */
[----:B------:R-:W-:Y:S02]  /*1c970*/  FMNMX.FTZ R23, R30, R23, !PT ;  /* 0x000000171e177209 */ /* 0x000fe40007810000 */
[----:B------:R-:W-:Y:S01]  /*1c980*/  FSEL R195, R22, -INF , !P2 ;  /* 0xff80000016c37808 */ /* 0x000fe20005000000 */
[----:B------:R-:W-:Y:S01]  /*1c990*/  IMAD.MOV.U32 R22, RZ, RZ, R21 ;  /* 0x000000ffff167224 */ /* 0x000fe200078e0015 */
[----:B------:R-:W-:Y:S02]  /*1c9a0*/  FMNMX.FTZ R20, R247, R20, !PT ;  /* 0x00000014f7147209 */ /* 0x000fe40007810000 */
[----:B------:R-:W-:Y:S02]  /*1c9b0*/  FMNMX.FTZ R23, R29, R23, !PT ;  /* 0x000000171d177209 */ /* 0x000fe40007810000 */
[----:B------:R-:W-:Y:S02]  /*1c9c0*/  I2FP.F32.S32 R24, R24 ;  /* 0x0000001800187245 */ /* 0x000fe40000201400 */
[----:B------:R-:W-:-:S02]  /*1c9d0*/  FMNMX.FTZ R20, R195, R20, !PT ;  /* 0x00000014c3147209 */ /* 0x000fc40007810000 */
[----:B------:R-:W-:Y:S02]  /*1c9e0*/  FSEL R193, R86, -INF , !P5 ;  /* 0xff80000056c17808 */ /* 0x000fe40006800000 */
[----:B------:R-:W-:Y:S02]  /*1c9f0*/  FMNMX.FTZ R23, R28, R23, !PT ;  /* 0x000000171c177209 */ /* 0x000fe40007810000 */
[----:B------:R-:W-:Y:S01]  /*1ca00*/  I2FP.F32.S32 R22, R22 ;  /* 0x0000001600167245 */ /* 0x000fe20000201400 */
[C---:B------:R-:W-:Y:S01]  /*1ca10*/  FFMA.FTZ R24, -R246.reuse, R24, R82 ;  /* 0x00000018f6187223 */ /* 0x040fe20000010152 */
[----:B------:R-:W-:Y:S01]  /*1ca20*/  ISETP.GE.AND P1, PT, R19, R241, PT ;  /* 0x000000f11300720c */ /* 0x000fe20003f26270 */
[----:B------:R-:W1:Y:S01]  /*1ca30*/  SHFL.BFLY PT, R21, R20, 0x2, 0x1f ;  /* 0x0c401f0014157f89 */ /* 0x000e6200000e0000 */
        /* <DEDUP_REMOVED lines=17> */
[----:B------:R-:W-:Y:S02]  /*1cb50*/  FSEL R194, R194, RZ, P1 ;  /* 0x000000ffc2c27208 */ /* 0x000fe40000800000 */
[----:B------:R-:W-:-:S03]  /*1cb60*/  LEA R216, R41, UR4, 0x1 ;  /* 0x0000000429d87c11 */ /* 0x000fc6000f8e08ff */
[-CC-:B------:R-:W-:Y:S02]  /*1cb70*/  FFMA.FTZ R176, R3, R185.reuse, -R194.reuse ;  /* 0x000000b903b07223 */ /* 0x180fe400000108c2 */
[----:B------:R-:W1:Y:S01]  /*1cb80*/  LDSM.16.MT88.4 R156, [R216+0x10000] ;  /* 0x01000000d89c783b */ /* 0x000e620000004200 */
[-CC-:B------:R-:W-:Y:S01]  /*1cb90*/  FFMA.FTZ R175, R17, R185.reuse, -R194.reuse ;  /* 0x000000b911af7223 */ /* 0x180fe200000108c2 */
[-CC-:B------:R-:W-:Y:S01]  /*1cba0*/  FFMA.FTZ R172, R16, R185.reuse, -R194.reuse ;  /* 0x000000b910ac7223 */ /* 0x180fe200000108c2 */
[--C-:B------:R-:W-:Y:S01]  /*1cbb0*/  FFMA.FTZ R170, R18, R185, -R194.reuse ;  /* 0x000000b912aa7223 */ /* 0x100fe200000108c2 */
[----:B------:R-:W-:Y:S01]  /*1cbc0*/  LDSM.16.MT88.4 R72, [R216+0x14000] ;  /* 0x01400000d848783b */ /* 0x000fe20000004200 */
[----:B---3--:R-:W-:Y:S01]  /*1cbd0*/  FMNMX.FTZ R3, R20, R19, !PT ;  /* 0x0000001314037209 */ /* 0x008fe20007810000 */
[-CC-:B------:R-:W-:Y:S01]  /*1cbe0*/  FFMA.FTZ R169, R6, R185.reuse, -R194.reuse ;  /* 0x000000b906a97223 */ /* 0x180fe200000108c2 */
[-CC-:B------:R-:W-:Y:S01]  /*1cbf0*/  FFMA.FTZ R167, R5, R185.reuse, -R194.reuse ;  /* 0x000000b905a77223 */ /* 0x180fe200000108c2 */
[----:B------:R-:W-:Y:S01]  /*1cc00*/  FFMA.FTZ R166, R4, R185, -R194 ;  /* 0x000000b904a67223 */ /* 0x000fe200000108c2 */
[----:B------:R-:W-:Y:S01]  /*1cc10*/  FSETP.NEU.FTZ.AND P1, PT, R3, -INF , PT ;  /* 0xff8000000300780b */ /* 0x000fe20003f3d000 */
[----:B------:R-:W-:Y:S01]  /*1cc20*/  FMUL.FTZ R184, R185, R3 ;  /* 0x00000003b9b87220 */ /* 0x000fe20000410000 */
[--C-:B------:R-:W-:Y:S01]  /*1cc30*/  IMAD R214, R40, 0x2, R216.reuse ;  /* 0x0000000228d67824 */ /* 0x100fe200078e02d8 */
[----:B------:R-:W-:Y:S03]  /*1cc40*/  LDSM.16.MT88.4 R104, [R216+0x16000] ;  /* 0x01600000d868783b */ /* 0x000fe60000004200 */
[----:B------:R-:W-:Y:S01]  /*1cc50*/  FSEL R184, R184, RZ, P1 ;  /* 0x000000ffb8b87208 */ /* 0x000fe20000800000 */
[C---:B------:R-:W-:Y:S01]  /*1cc60*/  IMAD R213, R39.reuse, 0x2, R216 ;  /* 0x0000000227d57824 */ /* 0x040fe200078e02d8 */
[----:B------:R-:W2:Y:S01]  /*1cc70*/  LDSM.16.MT88.4 R148, [R214+0x10000] ;  /* 0x01000000d694783b */ /* 0x000ea20000004200 */
[----:B------:R-:W-:-:S02]  /*1cc80*/  IMAD R212, R39, 0x2, R214 ;  /* 0x0000000227d47824 */ /* 0x000fc400078e02d6 */
[-CC-:B------:R-:W-:Y:S01]  /*1cc90*/  FFMA.FTZ R174, R15, R185.reuse, -R184.reuse ;  /* 0x000000b90fae7223 */ /* 0x180fe200000108b8 */
[-CC-:B------:R-:W-:Y:S01]  /*1cca0*/  FFMA.FTZ R177, R14, R185.reuse, -R184.reuse ;  /* 0x000000b90eb17223 */ /* 0x180fe200000108b8 */
[-CC-:B------:R-:W-:Y:S01]  /*1ccb0*/  FFMA.FTZ R173, R13, R185.reuse, -R184.reuse ;  /* 0x000000b90dad7223 */ /* 0x180fe200000108b8 */
[-CC-:B------:R-:W-:Y:S01]  /*1ccc0*/  FFMA.FTZ R171, R7, R185.reuse, -R184.reuse ;  /* 0x000000b907ab7223 */ /* 0x180fe200000108b8 */
[----:B------:R-:W3:Y:S01]  /*1ccd0*/  LDSM.16.MT88.4 R140, [R213+0x10000] ;  /* 0x01000000d58c783b */ /* 0x000ee20000004200 */
[----:B------:R-:W-:Y:S03]  /*1cce0*/  MUFU.EX2 R176, R176 ;  /* 0x000000b000b07308 */ /* 0x000fe60000000800 */
[----:B------:R-:W4:Y:S04]  /*1ccf0*/  LDSM.16.MT88.4 R132, [R212+0x10000] ;  /* 0x01000000d484783b */ /* 0x000f280000004200 */
[----:B------:R-:W5:Y:S01]  /*1cd00*/  LDSM.16.MT88.4 R40, [R216+0x12000] ;  /* 0x01200000d828783b */ /* 0x000f620000004200 */
[----:B------:R-:W1:Y:S03]  /*1cd10*/  MUFU.EX2 R175, R175 ;  /* 0x000000af00af7308 */ /* 0x000e660000000800 */
[----:B------:R-:W5:Y:S04]  /*1cd20*/  LDSM.16.MT88.4 R48, [R214+0x12000] ;  /* 0x01200000d630783b */ /* 0x000f680000004200 */
[----:B------:R-:W5:Y:S01]  /*1cd30*/  LDSM.16.MT88.4 R56, [R213+0x12000] ;  /* 0x01200000d538783b */ /* 0x000f620000004200 */
[----:B------:R-:W-:Y:S03]  /*1cd40*/  MUFU.EX2 R172, R172 ;  /* 0x000000ac00ac7308 */ /* 0x000fe60000000800 */
[----:B------:R-:W5:Y:S04]  /*1cd50*/  LDSM.16.MT88.4 R64, [R212+0x12000] ;  /* 0x01200000d440783b */ /* 0x000f680000004200 */
[----:B------:R-:W5:Y:S01]  /*1cd60*/  LDSM.16.MT88.4 R80, [R214+0x14000] ;  /* 0x01400000d650783b */ /* 0x000f620000004200 */
[----:B------:R-:W2:Y:S03]  /*1cd70*/  MUFU.EX2 R170, R170 ;  /* 0x000000aa00aa7308 */ /* 0x000ea60000000800 */
[----:B------:R-:W5:Y:S04]  /*1cd80*/  LDSM.16.MT88.4 R88, [R213+0x14000] ;  /* 0x01400000d558783b */ /* 0x000f680000004200 */
[----:B------:R-:W5:Y:S01]  /*1cd90*/  LDSM.16.MT88.4 R96, [R212+0x14000] ;  /* 0x01400000d460783b */ /* 0x000f620000004200 */
[----:B------:R-:W-:Y:S03]  /*1cda0*/  MUFU.EX2 R174, R174 ;  /* 0x000000ae00ae7308 */ /* 0x000fe60000000800 */
[----:B------:R-:W5:Y:S04]  /*1cdb0*/  LDSM.16.MT88.4 R112, [R214+0x16000] ;  /* 0x01600000d670783b */ /* 0x000f680000004200 */
[----:B------:R-:W5:Y:S01]  /*1cdc0*/  LDSM.16.MT88.4 R120, [R213+0x16000] ;  /* 0x01600000d578783b */ /* 0x000f620000004200 */
[----:B------:R-:W3:Y:S03]  /*1cdd0*/  MUFU.EX2 R177, R177 ;  /* 0x000000b100b17308 */ /* 0x000ee60000000800 */
[----:B------:R-:W5:Y:S01]  /*1cde0*/  LDSM.16.MT88.4 R4, [R212+0x16000] ;  /* 0x01600000d404783b */ /* 0x000f620000004200 */
[----:B------:R-:W-:-:S03]  /*1cdf0*/  FFMA.FTZ R168, R12, R185, -R184 ;  /* 0x000000b90ca87223 */ /* 0x000fc600000108b8 */
[----:B------:R-:W5:Y:S01]  /*1ce00*/  LDSM.16.MT88.4 R12, [R216+0x10800] ;  /* 0x01080000d80c783b */ /* 0x000f620000004200 */
[----:B------:R-:W-:Y:S01]  /*1ce10*/  MUFU.EX2 R173, R173 ;  /* 0x000000ad00ad7308 */ /* 0x000fe20000000800 */
[-C--:B------:R-:W-:Y:S01]  /*1ce20*/  FFMA.FTZ R2, R2, R185.reuse, -R194 ;  /* 0x000000b902027223 */ /* 0x080fe200000108c2 */
[-CC-:B------:R-:W-:Y:S01]  /*1ce30*/  FFMA.FTZ R9, R9, R185.reuse, -R184.reuse ;  /* 0x000000b909097223 */ /* 0x180fe200000108b8 */
[-CC-:B------:R-:W-:Y:S01]  /*1ce40*/  FFMA.FTZ R8, R8, R185.reuse, -R184.reuse ;  /* 0x000000b908087223 */ /* 0x180fe200000108b8 */
[----:B------:R-:W-:Y:S01]  /*1ce50*/  FFMA.FTZ R0, R0, R185, -R184 ;  /* 0x000000b900007223 */ /* 0x000fe200000108b8 */
[----:B------:R-:W5:Y:S03]  /*1ce60*/  LDSM.16.MT88.4 R20, [R214+0x10800] ;  /* 0x01080000d614783b */ /* 0x000f660000004200 */
[----:B------:R-:W4:Y:S01]  /*1ce70*/  MUFU.EX2 R171, R171 ;  /* 0x000000ab00ab7308 */ /* 0x000f220000000800 */
[----:B-1----:R-:W-:Y:S01]  /*1ce80*/  F2FP.BF16.F32.PACK_AB R128, R175, R176 ;  /* 0x000000b0af80723e */ /* 0x002fe200000010ff */
[----:B------:R-:W1:Y:S01]  /*1ce90*/  LDSM.16.MT88.4 R16, [R213+0x10800] ;  /* 0x01080000d510783b */ /* 0x000e620000004200 */
[----:B--2---:R-:W-:-:S02]  /*1cea0*/  F2FP.BF16.F32.PACK_AB R130, R170, R172 ;  /* 0x000000acaa82723e */ /* 0x004fc400000010ff */
[----:B---3--:R-:W-:Y:S01]  /*1ceb0*/  F2FP.BF16.F32.PACK_AB R129, R177, R174 ;  /* 0x000000aeb181723e */ /* 0x008fe200000010ff */
[----:B------:R-:W-:Y:S02]  /*1cec0*/  LDSM.16.MT88.4 R24, [R213+0x14800] ;  /* 0x01480000d518783b */ /* 0x000fe40000004200 */
[----:B------:R-:W-:Y:S01]  /*1ced0*/  MUFU.EX2 R169, R169 ;  /* 0x000000a900a97308 */ /* 0x000fe20000000800 */
[----:B----4-:R-:W-:-:S07]  /*1cee0*/  F2FP.BF16.F32.PACK_AB R131, R171, R173 ;  /* 0x000000adab83723e */ /* 0x010fce00000010ff */
[----:B------:R-:W2:Y:S01]  /*1cef0*/  MUFU.EX2 R167, R167 ;  /* 0x000000a700a77308 */ /* 0x000ea20000000800 */
[C---:B------:R-:W-:Y:S07]  /*1cf00*/  HMMA.16816.F32.BF16 R160, R128.reuse, R156, RZ ;  /* 0x0000009c80a0723c */ /* 0x040fee00000418ff */
[----:B------:R-:W-:Y:S01]  /*1cf10*/  MUFU.EX2 R166, R166 ;  /* 0x000000a600a67308 */ /* 0x000fe20000000800 */
[C---:B------:R-:W-:Y:S07]  /*1cf20*/  HMMA.16816.F32.BF16 R156, R128.reuse, R158, RZ ;  /* 0x0000009e809c723c */ /* 0x040fee00000418ff */
[----:B------:R-:W-:Y:S08]  /*1cf30*/  MUFU.EX2 R2, R2 ;  /* 0x0000000200027308 */ /* 0x000ff00000000800 */
[----:B------:R-:W-:Y:S08]  /*1cf40*/  MUFU.EX2 R168, R168 ;  /* 0x000000a800a87308 */ /* 0x000ff00000000800 */
[----:B------:R-:W3:Y:S08]  /*1cf50*/  MUFU.EX2 R9, R9 ;  /* 0x0000000900097308 */ /* 0x000ef00000000800 */
[----:B------:R-:W-:Y:S08]  /*1cf60*/  MUFU.EX2 R8, R8 ;  /* 0x0000000800087308 */ /* 0x000ff00000000800 */
[----:B------:R-:W4:Y:S01]  /*1cf70*/  MUFU.EX2 R0, R0 ;  /* 0x0000000000007308 */ /* 0x000f220000000800 */
[C---:B------:R-:W-:Y:S06]  /*1cf80*/  HMMA.16816.F32.BF16 R152, R128.reuse, R148, RZ ;  /* 0x000000948098723c */ /* 0x040fec00000418ff */
[C---:B------:R-:W-:Y:S06]  /*1cf90*/  HMMA.16816.F32.BF16 R144, R128.reuse, R140, RZ ;  /* 0x0000008c8090723c */ /* 0x040fec00000418ff */
[C---:B------:R-:W-:Y:S06]  /*1cfa0*/  HMMA.16816.F32.BF16 R136, R128.reuse, R132, RZ ;  /* 0x000000848088723c */ /* 0x040fec00000418ff */
[C---:B-----5:R-:W-:Y:S06]  /*1cfb0*/  HMMA.16816.F32.BF16 R36, R128.reuse, R40, RZ ;  /* 0x000000288024723c */ /* 0x060fec00000418ff */
        /* <DEDUP_REMOVED lines=26> */
[----:B--2---:R-:W-:-:S02]  /*1d160*/  F2FP.BF16.F32.PACK_AB R4, R167, R169 ;  /* 0x000000a9a704723e */ /* 0x004fc400000010ff */
[----:B---3--:R-:W-:-:S04]  /*1d170*/  F2FP.BF16.F32.PACK_AB R5, R9, R168 ;  /* 0x000000a80905723e */ /* 0x008fc800000010ff */
[----:B------:R-:W-:Y:S02]  /*1d180*/  F2FP.BF16.F32.PACK_AB R6, R2, R166 ;  /* 0x000000a60206723e */ /* 0x000fe400000010ff */
[----:B----4-:R-:W-:-:S07]  /*1d190*/  F2FP.BF16.F32.PACK_AB R7, R0, R8 ;  /* 0x000000080007723e */ /* 0x010fce00000010ff */
        /* <DEDUP_REMOVED lines=35> */
[----:B------:R-:W1:Y:S01]  /*1d3d0*/  LDSM.16.MT88.4 R16, [R212+0x16800] ;  /* 0x01680000d410783b */ /* 0x000e620000004200 */
[-CC-:B------:R-:W-:Y:S01]  /*1d3e0*/  FFMA.FTZ R178, R35, R185.reuse, -R194.reuse ;  /* 0x000000b923b27223 */ /* 0x180fe200000108c2 */
[-CC-:B------:R-:W-:Y:S01]  /*1d3f0*/  FFMA.FTZ R179, R34, R185.reuse, -R194.reuse ;  /* 0x000000b922b37223 */ /* 0x180fe200000108c2 */
[-CC-:B------:R-:W-:Y:S01]  /*1d400*/  FFMA.FTZ R182, R33, R185.reuse, -R194.reuse ;  /* 0x000000b921b67223 */ /* 0x180fe200000108c2 */
[-C--:B------:R-:W-:Y:S01]  /*1d410*/  FFMA.FTZ R183, R32, R185.reuse, -R194 ;  /* 0x000000b920b77223 */ /* 0x080fe200000108c2 */
[-CC-:B------:R-:W-:Y:S01]  /*1d420*/  FFMA.FTZ R189, R31, R185.reuse, -R184.reuse ;  /* 0x000000b91fbd7223 */ /* 0x180fe200000108b8 */
[-CC-:B------:R-:W-:Y:S01]  /*1d430*/  FFMA.FTZ R191, R30, R185.reuse, -R184.reuse ;  /* 0x000000b91ebf7223 */ /* 0x180fe200000108b8 */
[C---:B--2---:R-:W-:Y:S06]  /*1d440*/  HMMA.16816.F32.BF16 R108, R4.reuse, R12, R108 ;  /* 0x0000000c046c723c */ /* 0x044fec000004186c */
[C---:B------:R-:W-:Y:S01]  /*1d450*/  HMMA.16816.F32.BF16 R112, R4.reuse, R14, R112 ;  /* 0x0000000e0470723c */ /* 0x040fe20000041870 */
[----:B------:R-:W2:Y:S01]  /*1d460*/  LDSM.16.MT88.4 R12, [R216+0x11000] ;  /* 0x01100000d80c783b */ /* 0x000ea20000004200 */
[-CC-:B------:R-:W-:Y:S01]  /*1d470*/  FFMA.FTZ R190, R29, R185.reuse, -R184.reuse ;  /* 0x000000b91dbe7223 */ /* 0x180fe200000108b8 */
[----:B------:R-:W-:Y:S01]  /*1d480*/  FFMA.FTZ R188, R28, R185, -R184 ;  /* 0x000000b91cbc7223 */ /* 0x000fe200000108b8 */
[----:B------:R-:W-:Y:S01]  /*1d490*/  MUFU.EX2 R178, R178 ;  /* 0x000000b200b27308 */ /* 0x000fe20000000800 */
[----:B------:R-:W-:Y:S01]  /*1d4a0*/  LDSM.16.MT88.4 R32, [R214+0x11000] ;  /* 0x01100000d620783b */ /* 0x000fe20000004200 */
[C---:B------:R-:W-:Y:S03]  /*1d4b0*/  HMMA.16816.F32.BF16 R84, R4.reuse, R24, R84 ;  /* 0x000000180454723c */ /* 0x040fe60000041854 */
[----:B------:R-:W-:Y:S03]  /*1d4c0*/  LDSM.16.MT88.4 R28, [R213+0x11000] ;  /* 0x01100000d51c783b */ /* 0x000fe60000004200 */
[----:B------:R-:W4:Y:S08]  /*1d4d0*/  MUFU.EX2 R179, R179 ;  /* 0x000000b300b37308 */ /* 0x000f300000000800 */
[----:B------:R-:W-:Y:S08]  /*1d4e0*/  MUFU.EX2 R182, R182 ;  /* 0x000000b600b67308 */ /* 0x000ff00000000800 */
[----:B------:R-:W5:Y:S08]  /*1d4f0*/  MUFU.EX2 R183, R183 ;  /* 0x000000b700b77308 */ /* 0x000f700000000800 */
[----:B------:R-:W-:Y:S08]  /*1d500*/  MUFU.EX2 R189, R189 ;  /* 0x000000bd00bd7308 */ /* 0x000ff00000000800 */
[----:B------:R-:W2:Y:S08]  /*1d510*/  MUFU.EX2 R191, R191 ;  /* 0x000000bf00bf7308 */ /* 0x000eb00000000800 */
[----:B------:R-:W-:Y:S08]  /*1d520*/  MUFU.EX2 R190, R190 ;  /* 0x000000be00be7308 */ /* 0x000ff00000000800 */
[----:B------:R-:W2:Y:S01]  /*1d530*/  MUFU.EX2 R188, R188 ;  /* 0x000000bc00bc7308 */ /* 0x000ea20000000800 */
[C---:B------:R-:W-:Y:S01]  /*1d540*/  HMMA.16816.F32.BF16 R88, R4.reuse, R26, R88 ;  /* 0x0000001a0458723c */ /* 0x040fe20000041858 */
[----:B------:R-:W-:Y:S05]  /*1d550*/  LDSM.16.MT88.4 R24, [R212+0x11000] ;  /* 0x01100000d418783b */ /* 0x000fea0000004200 */
[C---:B---3--:R-:W-:Y:S06]  /*1d560*/  HMMA.16816.F32.BF16 R116, R4.reuse, R20, R116 ;  /* 0x000000140474723c */ /* 0x048fec0000041874 */
[C---:B------:R-:W-:Y:S01]  /*1d570*/  HMMA.16816.F32.BF16 R120, R4.reuse, R22, R120 ;  /* 0x000000160478723c */ /* 0x040fe20000041878 */
[----:B------:R-:W3:Y:S05]  /*1d580*/  LDSM.16.MT88.4 R20, [R216+0x13000] ;  /* 0x01300000d814783b */ /* 0x000eea0000004200 */
[C---:B-1----:R-:W-:Y:S06]  /*1d590*/  HMMA.16816.F32.BF16 R124, R4.reuse, R16, R124 ;  /* 0x00000010047c723c */ /* 0x042fec000004187c */
[----:B------:R-:W-:Y:S01]  /*1d5a0*/  HMMA.16816.F32.BF16 R128, R4, R18, R128 ;  /* 0x000000120480723c */ /* 0x000fe20000041880 */
[----:B------:R-:W-:Y:S06]  /*1d5b0*/  LDSM.16.MT88.4 R16, [R214+0x13000] ;  /* 0x01300000d610783b */ /* 0x000fec0000004200 */
[----:B----4-:R-:W-:-:S02]  /*1d5c0*/  F2FP.BF16.F32.PACK_AB R4, R179, R178 ;  /* 0x000000b2b304723e */ /* 0x010fc400000010ff */
[----:B-----5:R-:W-:Y:S02]  /*1d5d0*/  F2FP.BF16.F32.PACK_AB R6, R183, R182 ;  /* 0x000000b6b706723e */ /* 0x020fe400000010ff */
[----:B--2---:R-:W-:Y:S02]  /*1d5e0*/  F2FP.BF16.F32.PACK_AB R5, R191, R189 ;  /* 0x000000bdbf05723e */ /* 0x004fe400000010ff */
[----:B------:R-:W-:-:S07]  /*1d5f0*/  F2FP.BF16.F32.PACK_AB R7, R188, R190 ;  /* 0x000000bebc07723e */ /* 0x000fce00000010ff */
[C---:B------:R-:W-:Y:S06]  /*1d600*/  HMMA.16816.F32.BF16 R160, R4.reuse, R12, R160 ;  /* 0x0000000c04a0723c */ /* 0x040fec00000418a0 */
[C---:B------:R-:W-:Y:S01]  /*1d610*/  HMMA.16816.F32.BF16 R156, R4.reuse, R14, R156 ;  /* 0x0000000e049c723c */ /* 0x040fe2000004189c */
[----:B------:R-:W1:Y:S05]  /*1d620*/  LDSM.16.MT88.4 R12, [R213+0x13000] ;  /* 0x01300000d50c783b */ /* 0x000e6a0000004200 */
[C---:B---3--:R-:W-:Y:S06]  /*1d630*/  HMMA.16816.F32.BF16 R36, R4.reuse, R20, R36 ;  /* 0x000000140424723c */ /* 0x048fec0000041824 */
[C---:B-1----:R-:W-:Y:S06]  /*1d640*/  HMMA.16816.F32.BF16 R52, R4.reuse, R12, R52 ;  /* 0x0000000c0434723c */ /* 0x042fec0000041834 */
[C---:B------:R-:W-:Y:S01]  /*1d650*/  HMMA.16816.F32.BF16 R56, R4.reuse, R14, R56 ;  /* 0x0000000e0438723c */ /* 0x040fe20000041838 */
[----:B------:R-:W1:Y:S05]  /*1d660*/  LDSM.16.MT88.4 R12, [R213+0x15000] ;  /* 0x01500000d50c783b */ /* 0x000e6a0000004200 */
        /* <DEDUP_REMOVED lines=21> */
[C---:B------:R-:W-:Y:S01]  /*1d7c0*/  HMMA.16816.F32.BF16 R104, R4.reuse, R22, R104 ;  /* 0x000000160468723c */ /* 0x040fe20000041868 */
[----:B------:R-:W5:Y:S05]  /*1d7d0*/  LDSM.16.MT88.4 R20, [R212+0x17000] ;  /* 0x01700000d414783b */ /* 0x000f6a0000004200 */
[C---:B-1----:R-:W-:Y:S06]  /*1d7e0*/  HMMA.16816.F32.BF16 R108, R4.reuse, R12, R108 ;  /* 0x0000000c046c723c */ /* 0x042fec000004186c */
[----:B------:R-:W-:Y:S01]  /*1d7f0*/  HMMA.16816.F32.BF16 R112, R4, R14, R112 ;  /* 0x0000000e0470723c */ /* 0x000fe20000041870 */
[----:B------:R-:W1:Y:S01]  /*1d800*/  LDSM.16.MT88.4 R12, [R216+0x11800] ;  /* 0x01180000d80c783b */ /* 0x000e620000004200 */
[-CC-:B------:R-:W-:Y:S01]  /*1d810*/  FFMA.FTZ R192, R192, R185.reuse, -R184.reuse ;  /* 0x000000b9c0c07223 */ /* 0x180fe200000108b8 */
[----:B------:R-:W-:-:S03]  /*1d820*/  FFMA.FTZ R187, R187, R185, -R184 ;  /* 0x000000b9bbbb7223 */ /* 0x000fc600000108b8 */
[C---:B------:R-:W-:Y:S06]  /*1d830*/  HMMA.16816.F32.BF16 R60, R4.reuse, R32, R60 ;  /* 0x00000020043c723c */ /* 0x040fec000004183c */
[----:B------:R-:W-:Y:S01]  /*1d840*/  HMMA.16816.F32.BF16 R64, R4, R34, R64 ;  /* 0x000000220440723c */ /* 0x000fe20000041840 */
[-CC-:B------:R-:W-:Y:S01]  /*1d850*/  FFMA.FTZ R33, R248, R185.reuse, -R194.reuse ;  /* 0x000000b9f8217223 */ /* 0x180fe200000108c2 */
[-CC-:B------:R-:W-:Y:S01]  /*1d860*/  FFMA.FTZ R32, R249, R185.reuse, -R194.reuse ;  /* 0x000000b9f9207223 */ /* 0x180fe200000108c2 */
[----:B------:R-:W-:-:S04]  /*1d870*/  FFMA.FTZ R248, R195, R185, -R194 ;  /* 0x000000b9c3f87223 */ /* 0x000fc800000108c2 */
[-C--:B------:R-:W-:Y:S01]  /*1d880*/  FFMA.FTZ R34, R247, R185.reuse, -R194 ;  /* 0x000000b9f7227223 */ /* 0x080fe200000108c2 */
[-CC-:B------:R-:W-:Y:S01]  /*1d890*/  FFMA.FTZ R35, R193, R185.reuse, -R184.reuse ;  /* 0x000000b9c1237223 */ /* 0x180fe200000108b8 */
[----:B------:R-:W-:Y:S01]  /*1d8a0*/  FFMA.FTZ R247, R186, R185, -R184 ;  /* 0x000000b9baf77223 */ /* 0x000fe200000108b8 */
[----:B------:R-:W-:Y:S08]  /*1d8b0*/  MUFU.EX2 R32, R32 ;  /* 0x0000002000207308 */ /* 0x000ff00000000800 */
[----:B------:R-:W1:Y:S08]  /*1d8c0*/  MUFU.EX2 R33, R33 ;  /* 0x0000002100217308 */ /* 0x000e700000000800 */
[----:B------:R-:W-:Y:S08]  /*1d8d0*/  MUFU.EX2 R34, R34 ;  /* 0x0000002200227308 */ /* 0x000ff00000000800 */
[----:B------:R-:W1:Y:S08]  /*1d8e0*/  MUFU.EX2 R248, R248 ;  /* 0x000000f800f87308 */ /* 0x000e700000000800 */
[----:B------:R-:W-:Y:S08]  /*1d8f0*/  MUFU.EX2 R35, R35 ;  /* 0x0000002300237308 */ /* 0x000ff00000000800 */
[----:B------:R-:W1:Y:S08]  /*1d900*/  MUFU.EX2 R192, R192 ;  /* 0x000000c000c07308 */ /* 0x000e700000000800 */
[----:B------:R-:W-:Y:S08]  /*1d910*/  MUFU.EX2 R187, R187 ;  /* 0x000000bb00bb7308 */ /* 0x000ff00000000800 */
[----:B------:R-:W1:Y:S01]  /*1d920*/  MUFU.EX2 R247, R247 ;  /* 0x000000f700f77308 */ /* 0x000e620000000800 */
[C---:B---3--:R-:W-:Y:S06]  /*1d930*/  HMMA.16816.F32.BF16 R68, R4.reuse, R28, R68 ;  /* 0x0000001c0444723c */ /* 0x048fec0000041844 */
[C---:B------:R-:W-:Y:S01]  /*1d940*/  HMMA.16816.F32.BF16 R72, R4.reuse, R30, R72 ;  /* 0x0000001e0448723c */ /* 0x040fe20000041848 */
[----:B------:R-:W-:Y:S01]  /*1d950*/  FADD.FTZ R175, R176, R175 ;  /* 0x000000afb0af7221 */ /* 0x000fe20000010000 */
[----:B------:R-:W-:Y:S01]  /*1d960*/  FADD.FTZ R174, R174, R177 ;  /* 0x000000b1aeae7221 */ /* 0x000fe20000010000 */
[----:B------:R-:W-:Y:S03]  /*1d970*/  LDSM.16.MT88.4 R28, [R213+0x13800] ;  /* 0x01380000d51c783b */ /* 0x000fe60000004200 */
        /* <DEDUP_REMOVED lines=8> */
[----:B------:R-:W-:Y:S06]  /*1da00*/  LDSM.16.MT88.4 R20, [R212+0x11800] ;  /* 0x01180000d414783b */ /* 0x000fec0000004200 */
[----:B-1----:R-:W-:-:S02]  /*1da10*/  F2FP.BF16.F32.PACK_AB R4, R33, R32 ;  /* 0x000000202104723e */ /* 0x002fc400000010ff */
[----:B------:R-:W-:Y:S02]  /*1da20*/  F2FP.BF16.F32.PACK_AB R6, R248, R34 ;  /* 0x00000022f806723e */ /* 0x000fe400000010ff */
[----:B------:R-:W-:Y:S02]  /*1da30*/  F2FP.BF16.F32.PACK_AB R5, R192, R35 ;  /* 0x00000023c005723e */ /* 0x000fe400000010ff */
[----:B------:R-:W-:-:S07]  /*1da40*/  F2FP.BF16.F32.PACK_AB R7, R247, R187 ;  /* 0x000000bbf707723e */ /* 0x000fce00000010ff */
[C---:B------:R-:W-:Y:S06]  /*1da50*/  HMMA.16816.F32.BF16 R160, R4.reuse, R12, R160 ;  /* 0x0000000c04a0723c */ /* 0x040fec00000418a0 */
[C---:B------:R-:W-:Y:S01]  /*1da60*/  HMMA.16816.F32.BF16 R156, R4.reuse, R14, R156 ;  /* 0x0000000e049c723c */ /* 0x040fe2000004189c */
[----:B------:R-:W1:Y:S05]  /*1da70*/  LDSM.16.MT88.4 R12, [R216+0x13800] ;  /* 0x01380000d80c783b */ /* 0x000e6a0000004200 */
        /* <DEDUP_REMOVED lines=16> */
[----:B------:R-:W-:Y:S01]  /*1db80*/  HMMA.16816.F32.BF16 R72, R4, R14, R72 ;  /* 0x0000000e0448723c */ /* 0x000fe20000041848 */
[----:B------:R-:W1:Y:S01]  /*1db90*/  LDSM.16.MT88.4 R12, [R212+0x15800] ;  /* 0x01580000d40c783b */ /* 0x000e620000004200 */
[----:B------:R-:W-:Y:S01]  /*1dba0*/  FADD.FTZ R175, R172, R175 ;  /* 0x000000afacaf7221 */ /* 0x000fe20000010000 */
[----:B------:R-:W-:-:S03]  /*1dbb0*/  FADD.FTZ R174, R173, R174 ;  /* 0x000000aeadae7221 */ /* 0x000fc60000010000 */
[----:B------:R-:W-:Y:S01]  /*1dbc0*/  FADD.FTZ R175, R170, R175 ;  /* 0x000000afaaaf7221 */ /* 0x000fe20000010000 */
[----:B------:R-:W-:Y:S01]  /*1dbd0*/  FADD.FTZ R174, R171, R174 ;  /* 0x000000aeabae7221 */ /* 0x000fe20000010000 */
[----:B---3--:R-:W-:Y:S02]  /*1dbe0*/  HMMA.16816.F32.BF16 R60, R4, R24, R60 ;  /* 0x00000018043c723c */ /* 0x008fe4000004183c */
[----:B------:R-:W-:Y:S01]  /*1dbf0*/  FADD.FTZ R175, R169, R175 ;  /* 0x000000afa9af7221 */ /* 0x000fe20000010000 */
[----:B------:R-:W-:-:S03]  /*1dc00*/  FADD.FTZ R174, R168, R174 ;  /* 0x000000aea8ae7221 */ /* 0x000fc60000010000 */
[----:B------:R-:W-:Y:S01]  /*1dc10*/  HMMA.16816.F32.BF16 R64, R4, R26, R64 ;  /* 0x0000001a0440723c */ /* 0x000fe20000041840 */
[----:B------:R-:W3:Y:S01]  /*1dc20*/  LDSM.16.MT88.4 R24, [R216+0x17800] ;  /* 0x01780000d818783b */ /* 0x000ee20000004200 */
        /* <DEDUP_REMOVED lines=33> */
[C---:B---3--:R-:W-:Y:S06]  /*1de40*/  HMMA.16816.F32.BF16 R100, R4.reuse, R24, R100 ;  /* 0x000000180464723c */ /* 0x048fec0000041864 */
[C---:B------:R-:W-:Y:S06]  /*1de50*/  HMMA.16816.F32.BF16 R104, R4.reuse, R26, R104 ;  /* 0x0000001a0468723c */ /* 0x040fec0000041868 */
[C---:B----4-:R-:W-:Y:S06]  /*1de60*/  HMMA.16816.F32.BF16 R108, R4.reuse, R20, R108 ;  /* 0x00000014046c723c */ /* 0x050fec000004186c */
[C---:B------:R-:W-:Y:S06]  /*1de70*/  HMMA.16816.F32.BF16 R112, R4.reuse, R22, R112 ;  /* 0x000000160470723c */ /* 0x040fec0000041870 */
[C---:B--2---:R-:W-:Y:S06]  /*1de80*/  HMMA.16816.F32.BF16 R116, R4.reuse, R16, R116 ;  /* 0x000000100474723c */ /* 0x044fec0000041874 */
        /* <DEDUP_REMOVED lines=81> */
.L_x_8599:
[----:B-1----:R-:W-:Y:S02]  /*1e3a0*/  R2UR UR4, R8 ;  /* 0x00000000080472ca */ /* 0x002fe400000e0000 */
[----:B------:R-:W-:-:S13]  /*1e3b0*/  R2UR UR5, R9 ;  /* 0x00000000090572ca */ /* 0x000fda00000e0000 */
[----:B------:R-:W2:Y:S02]  /*1e3c0*/  LD.E R4, desc[UR4][R10.64+0x40] ;  /* 0x000040040a047980 */ /* 0x000ea4000c101900 */
[----:B--2---:R-:W-:-:S05]  /*1e3d0*/  IMAD.U32 R4, R4, -0x40, RZ ;  /* 0xffffffc004047824 */ /* 0x004fca00078e00ff */
[----:B------:R-:W-:Y:S02]  /*1e3e0*/  SHF.R.S32.HI R2, RZ, 0x1f, R4 ;  /* 0x0000001fff027819 */ /* 0x000fe40000011404 */
.L_x_8600:
[----:B------:R-:W-:Y:S05]  /*1e3f0*/  BSYNC B0 ;  /* 0x0000000000007941 */ /* 0x000fea0003800000 */
.L_x_8598:
[C---:B------:R-:W-:Y:S01]  /*1e400*/  LOP3.LUT P6, RZ, R239.reuse, 0x1, RZ, 0xc0, !PT ;  /* 0x00000001efff7812 */ /* 0x040fe200078cc0ff */
[----:B------:R-:W-:Y:S01]  /*1e410*/  STL.64 [R1+0x18], R38 ;  /* 0x0000182601007387 */ /* 0x000fe20000100a00 */
[C---:B------:R-:W-:Y:S02]  /*1e420*/  LOP3.LUT P5, RZ, R239.reuse, 0x2, RZ, 0xc0, !PT ;  /* 0x00000002efff7812 */ /* 0x040fe400078ac0ff */
[C---:B------:R-:W-:Y:S01]  /*1e430*/  LOP3.LUT P4, RZ, R239.reuse, 0x4, RZ, 0xc0, !PT ;  /* 0x00000004efff7812 */ /* 0x040fe2000788c0ff */
[----:B------:R-:W-:Y:S01]  /*1e440*/  STL.64 [R1+0x10], R36 ;  /* 0x0000102401007387 */ /* 0x000fe20000100a00 */
        /* <DEDUP_REMOVED lines=137> */
[----:B-1----:R-:W-:Y:S04]  /*1ece0*/  LDSM.16.M88.4 R16, [R222] ;  /* 0x00000000de10783b */ /* 0x002fe80000000200 */
[----:B------:R-:W1:Y:S04]  /*1ecf0*/  LDSM.16.M88.4 R172, [R221+0x8000] ;  /* 0x00800000ddac783b */ /* 0x000e680000000200 */
[----:B------:R-:W4:Y:S04]  /*1ed00*/  LDSM.16.M88.4 R32, [R221+0x8800] ;  /* 0x00880000dd20783b */ /* 0x000f280000000200 */
[----:B--2---:R-:W2:Y:S04]  /*1ed10*/  LDSM.16.M88.4 R24, [R221+0x9000] ;  /* 0x00900000dd18783b */ /* 0x004ea80000000200 */
[----:B------:R-:W2:Y:S04]  /*1ed20*/  LDSM.16.M88.4 R192, [R221+0x9800] ;  /* 0x00980000ddc0783b */ /* 0x000ea80000000200 */
[----:B---3--:R-:W-:Y:S04]  /*1ed30*/  LDSM.16.M88.4 R4, [R220] ;  /* 0x00000000dc04783b */ /* 0x008fe80000000200 */
[----:B------:R-:W-:Y:S04]  /*1ed40*/  LDSM.16.M88.4 R188, [R219] ;  /* 0x00000000dbbc783b */ /* 0x000fe80000000200 */
[----:B------:R-:W-:Y:S04]  /*1ed50*/  LDSM.16.M88.4 R184, [R211] ;  /* 0x00000000d3b8783b */ /* 0x000fe80000000200 */
[----:B------:R-:W-:Y:S04]  /*1ed60*/  LDSM.16.M88.4 R180, [R210] ;  /* 0x00000000d2b4783b */ /* 0x000fe80000000200 */
[----:B------:R-:W-:Y:S04]  /*1ed70*/  LDSM.16.M88.4 R12, [R209] ;  /* 0x00000000d10c783b */ /* 0x000fe80000000200 */
[----:B------:R-:W3:Y:S01]  /*1ed80*/  LDSM.16.M88.4 R36, [R220+0x6000] ;  /* 0x00600000dc24783b */ /* 0x000ee20000000200 */
[C---:B-1----:R-:W-:Y:S03]  /*1ed90*/  HMMA.16816.F32.BF16 R176, R16.reuse, R172, RZ ;  /* 0x000000ac10b0723c */ /* 0x042fe600000418ff */
[----:B------:R-:W0:Y:S03]  /*1eda0*/  LDGDEPBAR ;  /* 0x00000000000079af */ /* 0x000e260000000000 */
[C---:B----4-:R-:W-:Y:S06]  /*1edb0*/  HMMA.16816.F32.BF16 R168, R16.reuse, R32, RZ ;  /* 0x0000002010a8723c */ /* 0x050fec00000418ff */
[C---:B--2---:R-:W-:Y:S06]  /*1edc0*/  HMMA.16816.F32.BF16 R28, R16.reuse, R24, RZ ;  /* 0x00000018101c723c */ /* 0x044fec00000418ff */
[C---:B------:R-:W-:Y:S06]  /*1edd0*/  HMMA.16816.F32.BF16 R172, R16.reuse, R174, RZ ;  /* 0x000000ae10ac723c */ /* 0x040fec00000418ff */
[C---:B------:R-:W-:Y:S06]  /*1ede0*/  HMMA.16816.F32.BF16 R32, R16.reuse, R34, RZ ;  /* 0x000000221020723c */ /* 0x040fec00000418ff */
[C---:B------:R-:W-:Y:S06]  /*1edf0*/  HMMA.16816.F32.BF16 R24, R16.reuse, R26, RZ ;  /* 0x0000001a1018723c */ /* 0x040fec00000418ff */
[----:B------:R-:W-:Y:S01]  /*1ee00*/  HMMA.16816.F32.BF16 R20, R16, R192, RZ ;  /* 0x000000c01014723c */ /* 0x000fe200000418ff */
[----:B---3--:R-:W-:-:S02]  /*1ee10*/  IMAD.MOV.U32 R165, RZ, RZ, R37 ;  /* 0x000000ffffa57224 */ /* 0x008fc400078e0025 */
[----:B------:R-:W-:Y:S02]  /*1ee20*/  IMAD.MOV.U32 R2, RZ, RZ, R38 ;  /* 0x000000ffff027224 */ /* 0x000fe400078e0026 */
[----:B------:R-:W-:Y:S01]  /*1ee30*/  IMAD.MOV.U32 R0, RZ, RZ, R39 ;  /* 0x000000ffff007224 */ /* 0x000fe200078e0027 */
[----:B------:R-:W-:Y:S01]  /*1ee40*/  HMMA.16816.F32.BF16 R16, R16, R194, RZ ;  /* 0x000000c21010723c */ /* 0x000fe200000418ff */
[----:B------:R-:W-:Y:S05]  /*1ee50*/  LDSM.16.M88.4 R192, [R199] ;  /* 0x00000000c7c0783b */ /* 0x000fea0000000200 */
        /* <DEDUP_REMOVED lines=150> */
[----:B------:R-:W-:Y:S01]  /*1f7c0*/  HMMA.16816.F32.BF16 R24, R4, R182, R24 ;  /* 0x000000b60418723c */ /* 0x000fe20000041818 */
[----:B------:R-:W4:Y:S05]  /*1f7d0*/  LDSM.16.M88.4 R180, [R196] ;  /* 0x00000000c4b4783b */ /* 0x000f2a0000000200 */
[C---:B------:R-:W-:Y:S06]  /*1f7e0*/  HMMA.16816.F32.BF16 R176, R36.reuse, R192, R176 ;  /* 0x000000c024b0723c */ /* 0x040fec00000418b0 */
[----:B------:R-:W-:Y:S01]  /*1f7f0*/  HMMA.16816.F32.BF16 R172, R36, R194, R172 ;  /* 0x000000c224ac723c */ /* 0x000fe200000418ac */
[----:B------:R-:W-:Y:S01]  /*1f800*/  IMAD.MOV.U32 R192, RZ, RZ, R36 ;  /* 0x000000ffffc07224 */ /* 0x000fe200078e0024 */
[----:B------:R3:W5:Y:S01]  /*1f810*/  LDL.LU.64 R38, [R1+0x18] ;  /* 0x0000180001267983 */ /* 0x0007620000300a00 */
[----:B------:R-:W-:-:S03]  /*1f820*/  IMAD.MOV.U32 R193, RZ, RZ, R165 ;  /* 0x000000ffffc17224 */ /* 0x000fc600078e00a5 */
[----:B--2---:R-:W-:Y:S01]  /*1f830*/  HMMA.16816.F32.BF16 R20, R4, R12, R20 ;  /* 0x0000000c0414723c */ /* 0x004fe20000041814 */
[----:B------:R-:W-:Y:S01]  /*1f840*/  IMAD.MOV.U32 R194, RZ, RZ, R2 ;  /* 0x000000ffffc27224 */ /* 0x000fe200078e0002 */
[----:B------:R2:W5:Y:S01]  /*1f850*/  LDL.LU.64 R36, [R1+0x10] ;  /* 0x0000100001247983 */ /* 0x0005620000300a00 */
[----:B------:R-:W-:-:S03]  /*1f860*/  IMAD.MOV.U32 R195, RZ, RZ, R0 ;  /* 0x000000ffffc37224 */ /* 0x000fc600078e0000 */
[----:B------:R-:W-:Y:S01]  /*1f870*/  HMMA.16816.F32.BF16 R16, R4, R14, R16 ;  /* 0x0000000e0410723c */ /* 0x000fe20000041810 */
[----:B------:R-:W-:Y:S04]  /*1f880*/  LDSM.16.M88.4 R12, [R218+0x6000] ;  /* 0x00600000da0c783b */ /* 0x000fe80000000200 */
[----:B------:R-:W2:Y:S01]  /*1f890*/  LDSM.16.M88.4 R4, [R215+0xe000] ;  /* 0x00e00000d704783b */ /* 0x000ea20000000200 */
[C---:B-1----:R-:W-:Y:S06]  /*1f8a0*/  HMMA.16816.F32.BF16 R28, R192.reuse, R184, R28 ;  /* 0x000000b8c01c723c */ /* 0x042fec000004181c */
[C---:B------:R-:W-:Y:S01]  /*1f8b0*/  HMMA.16816.F32.BF16 R24, R192.reuse, R186, R24 ;  /* 0x000000bac018723c */ /* 0x040fe20000041818 */
[----:B------:R-:W1:Y:S05]  /*1f8c0*/  LDSM.16.M88.4 R184, [R215+0xf000] ;  /* 0x00f00000d7b8783b */ /* 0x000e6a0000000200 */
[C---:B---3--:R-:W-:Y:S01]  /*1f8d0*/  HMMA.16816.F32.BF16 R168, R192.reuse, R188, R168 ;  /* 0x000000bcc0a8723c */ /* 0x048fe200000418a8 */
[----:B------:R-:W3:Y:S05]  /*1f8e0*/  S2R R0, SR_TID.X ;  /* 0x0000000000007919 */ /* 0x000eea0000002100 */
[C---:B------:R-:W-:Y:S01]  /*1f8f0*/  HMMA.16816.F32.BF16 R32, R192.reuse, R190, R32 ;  /* 0x000000bec020723c */ /* 0x040fe20000041820 */
[----:B------:R-:W-:Y:S05]  /*1f900*/  LDSM.16.M88.4 R188, [R217+0x6000] ;  /* 0x00600000d9bc783b */ /* 0x000fea0000000200 */
[----:B----4-:R-:W-:Y:S06]  /*1f910*/  HMMA.16816.F32.BF16 R20, R192, R180, R20 ;  /* 0x000000b4c014723c */ /* 0x010fec0000041814 */
[----:B--2---:R-:W-:Y:S07]  /*1f920*/  HMMA.16816.F32.BF16 R176, R12, R4, R176 ;  /* 0x000000040cb0723c */ /* 0x004fee00000418b0 */
[----:B-1----:R-:W-:-:S02]  /*1f930*/  IMAD.MOV.U32 R4, RZ, RZ, R184 ;  /* 0x000000ffff047224 */ /* 0x002fc400078e00b8 */
[----:B------:R-:W-:Y:S02]  /*1f940*/  IMAD.MOV.U32 R5, RZ, RZ, R185 ;  /* 0x000000ffff057224 */ /* 0x000fe400078e00b9 */
[----:B------:R-:W-:Y:S02]  /*1f950*/  IMAD.MOV.U32 R165, RZ, RZ, R186 ;  /* 0x000000ffffa57224 */ /* 0x000fe400078e00ba */
[----:B------:R-:W-:Y:S02]  /*1f960*/  IMAD.MOV.U32 R2, RZ, RZ, R187 ;  /* 0x000000ffff027224 */ /* 0x000fe400078e00bb */
[----:B------:R-:W1:Y:S01]  /*1f970*/  LDSM.16.M88.4 R184, [R208+0x6000] ;  /* 0x00600000d0b8783b */ /* 0x000e620000000200 */
[----:B------:R-:W-:Y:S03]  /*1f980*/  HMMA.16816.F32.BF16 R16, R192, R182, R16 ;  /* 0x000000b6c010723c */ /* 0x000fe60000041810 */
[----:B------:R-:W2:Y:S04]  /*1f990*/  LDSM.16.M88.4 R180, [R215+0xe800] ;  /* 0x00e80000d7b4783b */ /* 0x000ea80000000200 */
[----:B------:R-:W4:Y:S01]  /*1f9a0*/  LDSM.16.M88.4 R192, [R215+0xf800] ;  /* 0x00f80000d7c0783b */ /* 0x000f220000000200 */
[----:B---3--:R-:W-:Y:S01]  /*1f9b0*/  IMAD.SHL.U32 R0, R0, 0x2, RZ ;  /* 0x0000000200007824 */ /* 0x008fe200078e00ff */
[----:B------:R-:W-:Y:S04]  /*1f9c0*/  HMMA.16816.F32.BF16 R172, R12, R6, R172 ;  /* 0x000000060cac723c */ /* 0x000fe800000418ac */
[----:B------:R-:W-:-:S03]  /*1f9d0*/  LOP3.LUT R0, R0, 0x6, RZ, 0xc0, !PT ;  /* 0x0000000600007812 */ /* 0x000fc600078ec0ff */
[----:B------:R-:W-:Y:S02]  /*1f9e0*/  IMAD.MOV.U32 R6, RZ, RZ, R165 ;  /* 0x000000ffff067224 */ /* 0x000fe400078e00a5 */
[----:B------:R-:W-:Y:S02]  /*1f9f0*/  IMAD R0, R238, 0x40, R0 ;  /* 0x00000040ee007824 */ /* 0x000fe400078e0200 */
[----:B------:R-:W-:Y:S02]  /*1fa00*/  IMAD.MOV.U32 R7, RZ, RZ, R2 ;  /* 0x000000ffff077224 */ /* 0x000fe400078e0002 */
[----:B------:R-:W-:Y:S01]  /*1fa10*/  IMAD.IADD R2, R245, 0x1, -R0 ;  /* 0x00000001f5027824 */ /* 0x000fe200078e0a00 */
[----:B------:R-:W-:Y:S06]  /*1fa20*/  HMMA.16816.F32.BF16 R28, R12, R4, R28 ;  /* 0x000000040c1c723c */ /* 0x000fec000004181c */
[----:B-1----:R-:W-:Y:S01]  /*1fa30*/  HMMA.16816.F32.BF16 R176, R188, R184, R176 ;  /* 0x000000b8bcb0723c */ /* 0x002fe200000418b0 */
[----:B------:R-:W-:-:S05]  /*1fa40*/  IABS R165, R2 ;  /* 0x0000000200a57213 */ /* 0x000fca0000000000 */
[----:B--2---:R-:W-:Y:S01]  /*1fa50*/  HMMA.16816.F32.BF16 R168, R12, R180, R168 ;  /* 0x000000b40ca8723c */ /* 0x004fe200000418a8 */
[----:B------:R-:W-:-:S05]  /*1fa60*/  IMAD.IADD R2, R242, 0x1, -R0 ;  /* 0x00000001f2027824 */ /* 0x000fca00078e0a00 */
[----:B------:R-:W-:Y:S01]  /*1fa70*/  HMMA.16816.F32.BF16 R32, R12, R182, R32 ;  /* 0x000000b60c20723c */ /* 0x000fe20000041820 */
[----:B------:R-:W-:-:S05]  /*1fa80*/  I2FP.F32.S32 R165, R165 ;  /* 0x000000a500a57245 */ /* 0x000fca0000201400 */
[C---:B------:R-:W-:Y:S01]  /*1fa90*/  HMMA.16816.F32.BF16 R24, R12.reuse, R6, R24 ;  /* 0x000000060c18723c */ /* 0x040fe20000041818 */
[----:B------:R-:W1:Y:S05]  /*1faa0*/  LDSM.16.M88.4 R4, [R208+0x6800] ;  /* 0x00680000d004783b */ /* 0x000e6a0000000200 */
[C---:B----4-:R-:W-:Y:S06]  /*1fab0*/  HMMA.16816.F32.BF16 R20, R12.reuse, R192, R20 ;  /* 0x000000c00c14723c */ /* 0x050fec0000041814 */
[----:B------:R-:W-:Y:S01]  /*1fac0*/  HMMA.16816.F32.BF16 R16, R12, R194, R16 ;  /* 0x000000c20c10723c */ /* 0x000fe20000041810 */
[----:B------:R-:W-:-:S06]  /*1fad0*/  ISETP.GE.AND P1, PT, R0, R244, PT ;  /* 0x000000f40000720c */ /* 0x000fcc0003f26270 */
[----:B------:R-:W-:-:S04]  /*1fae0*/  VIADD R13, R0, 0x1 ;  /* 0x00000001000d7836 */ /* 0x000fc80000000000 */
[----:B------:R-:W-:Y:S01]  /*1faf0*/  IMAD.IADD R12, R245, 0x1, -R13 ;  /* 0x00000001f50c7824 */ /* 0x000fe200078e0a0d */
[----:B------:R-:W-:Y:S01]  /*1fb00*/  IABS R2, R2 ;  /* 0x0000000200027213 */ /* 0x000fe20000000000 */
[----:B------:R-:W-:Y:S01]  /*1fb10*/  FFMA.FTZ R165, -R246, R165, R176 ;  /* 0x000000a5f6a57223 */ /* 0x000fe200000101b0 */
[----:B------:R-:W-:Y:S02]  /*1fb20*/  ISETP.GE.OR P1, PT, R0, R243, !P1 ;  /* 0x000000f30000720c */ /* 0x000fe40004f26670 */
[----:B------:R-:W-:Y:S01]  /*1fb30*/  IABS R12, R12 ;  /* 0x0000000c000c7213 */ /* 0x000fe20000000000 */
[----:B------:R-:W-:Y:S01]  /*1fb40*/  HMMA.16816.F32.BF16 R172, R188, R186, R172 ;  /* 0x000000babcac723c */ /* 0x000fe200000418ac */
[----:B------:R-:W-:Y:S02]  /*1fb50*/  I2FP.F32.S32 R2, R2 ;  /* 0x0000000200027245 */ /* 0x000fe40000201400 */
[----:B------:R-:W-:Y:S02]  /*1fb60*/  I2FP.F32.S32 R12, R12 ;  /* 0x0000000c000c7245 */ /* 0x000fe40000201400 */
[----:B------:R-:W-:-:S02]  /*1fb70*/  ISETP.GE.AND P6, PT, R13, R244, PT ;  /* 0x000000f40d00720c */ /* 0x000fc40003fc6270 */
[-C--:B------:R-:W-:Y:S02]  /*1fb80*/  ISETP.GE.AND P2, PT, R13, R241.reuse, PT ;  /* 0x000000f10d00720c */ /* 0x080fe40003f46270 */
[----:B------:R-:W-:Y:S02]  /*1fb90*/  FSEL R165, R165, -INF , !P1 ;  /* 0xff800000a5a57808 */ /* 0x000fe40004800000 */
[----:B------:R-:W-:Y:S01]  /*1fba0*/  ISETP.GE.AND P1, PT, R0, R241, PT ;  /* 0x000000f10000720c */ /* 0x000fe20003f26270 */
[C---:B------:R-:W-:Y:S01]  /*1fbb0*/  FFMA.FTZ R2, -R246.reuse, R2, R178 ;  /* 0x00000002f6027223 */ /* 0x040fe200000101b2 */
[C---:B------:R-:W-:Y:S01]  /*1fbc0*/  ISETP.GE.OR P6, PT, R13.reuse, R243, !P6 ;  /* 0x000000f30d00720c */ /* 0x040fe200077c6670 */
[----:B------:R-:W-:Y:S01]  /*1fbd0*/  FFMA.FTZ R177, -R246, R12, R177 ;  /* 0x0000000cf6b17223 */ /* 0x000fe200000101b1 */
[-C--:B------:R-:W-:Y:S01]  /*1fbe0*/  ISETP.GE.OR P2, PT, R13, R240.reuse, !P2 ;  /* 0x000000f00d00720c */ /* 0x080fe20005746670 */
[----:B------:R-:W-:Y:S01]  /*1fbf0*/  IMAD.IADD R13, R242, 0x1, -R13 ;  /* 0x00000001f20d7824 */ /* 0x000fe200078e0a0d */
[C---:B------:R-:W-:Y:S01]  /*1fc00*/  ISETP.GE.OR P1, PT, R0.reuse, R240, !P1 ;  /* 0x000000f00000720c */ /* 0x040fe20004f26670 */
[----:B------:R-:W-:Y:S01]  /*1fc10*/  VIADD R12, R0, 0x8 ;  /* 0x00000008000c7836 */ /* 0x000fe20000000000 */
[----:B------:R-:W-:-:S02]  /*1fc20*/  FSEL R184, R177, -INF , !P6 ;  /* 0xff800000b1b87808 */ /* 0x000fc40007000000 */
[----:B------:R-:W-:Y:S01]  /*1fc30*/  IABS R13, R13 ;  /* 0x0000000d000d7213 */ /* 0x000fe20000000000 */
[--C-:B------:R-:W-:Y:S01]  /*1fc40*/  IMAD.IADD R15, R245, 0x1, -R12.reuse ;  /* 0x00000001f50f7824 */ /* 0x100fe200078e0a0c */
[----:B------:R-:W-:Y:S02]  /*1fc50*/  FSEL R2, R2, -INF , !P1 ;  /* 0xff80000002027808 */ /* 0x000fe40004800000 */
[C---:B------:R-:W-:Y:S02]  /*1fc60*/  ISETP.GE.AND P1, PT, R12.reuse, R244, PT ;  /* 0x000000f40c00720c */ /* 0x040fe40003f26270 */
[----:B------:R-:W-:Y:S01]  /*1fc70*/  ISETP.GE.AND P6, PT, R12, R241, PT ;  /* 0x000000f10c00720c */ /* 0x000fe20003fc6270 */
[----:B------:R-:W-:Y:S01]  /*1fc80*/  IMAD.IADD R14, R242, 0x1, -R12 ;  /* 0x00000001f20e7824 */ /* 0x000fe200078e0a0c */
[----:B------:R-:W-:Y:S02]  /*1fc90*/  I2FP.F32.S32 R13, R13 ;  /* 0x0000000d000d7245 */ /* 0x000fe40000201400 */
[----:B------:R-:W-:-:S02]  /*1fca0*/  ISETP.GE.OR P1, PT, R12, R243, !P1 ;  /* 0x000000f30c00720c */ /* 0x000fc40004f26670 */
[----:B------:R-:W-:Y:S01]  /*1fcb0*/  ISETP.GE.OR P6, PT, R12, R240, !P6 ;  /* 0x000000f00c00720c */ /* 0x000fe200077c6670 */
[----:B------:R-:W-:Y:S01]  /*1fcc0*/  VIADD R12, R0, 0x9 ;  /* 0x00000009000c7836 */ /* 0x000fe20000000000 */
[----:B------:R-:W-:Y:S01]  /*1fcd0*/  IABS R15, R15 ;  /* 0x0000000f000f7213 */ /* 0x000fe20000000000 */
[C---:B------:R-:W-:Y:S01]  /*1fce0*/  FFMA.FTZ R179, -R246.reuse, R13, R179 ;  /* 0x0000000df6b37223 */ /* 0x040fe200000101b3 */
[----:B------:R-:W-:Y:S01]  /*1fcf0*/  IABS R14, R14 ;  /* 0x0000000e000e7213 */ /* 0x000fe20000000000 */
[----:B------:R-:W-:Y:S01]  /*1fd00*/  IMAD.IADD R13, R245, 0x1, -R12 ;  /* 0x00000001f50d7824 */ /* 0x000fe200078e0a0c */
[----:B------:R-:W-:Y:S02]  /*1fd10*/  I2FP.F32.S32 R15, R15 ;  /* 0x0000000f000f7245 */ /* 0x000fe40000201400 */
[----:B------:R-:W-:Y:S02]  /*1fd20*/  I2FP.F32.S32 R14, R14 ;  /* 0x0000000e000e7245 */ /* 0x000fe40000201400 */
[----:B------:R-:W-:Y:S01]  /*1fd30*/  IABS R13, R13 ;  /* 0x0000000d000d7213 */ /* 0x000fe20000000000 */
[C---:B------:R-:W-:Y:S01]  /*1fd40*/  FFMA.FTZ R15, -R246.reuse, R15, R172 ;  /* 0x0000000ff60f7223 */ /* 0x040fe200000101ac */
[----:B-1----:R-:W-:Y:S01]  /*1fd50*/  HMMA.16816.F32.BF16 R168, R188, R4, R168 ;  /* 0x00000004bca8723c */ /* 0x002fe200000418a8 */
[----:B------:R-:W-:Y:S01]  /*1fd60*/  FFMA.FTZ R14, -R246, R14, R174 ;  /* 0x0000000ef60e7223 */ /* 0x000fe200000101ae */
[----:B------:R-:W-:-:S02]  /*1fd70*/  I2FP.F32.S32 R13, R13 ;  /* 0x0000000d000d7245 */ /* 0x000fc40000201400 */
[----:B------:R-:W-:-:S03]  /*1fd80*/  FSEL R172, R179, -INF , !P2 ;  /* 0xff800000b3ac7808 */ /* 0x000fc60005000000 */
[----:B------:R-:W-:Y:S02]  /*1fd90*/  FSEL R4, R15, -INF , !P1 ;  /* 0xff8000000f047808 */ /* 0x000fe40004800000 */
[----:B------:R-:W-:Y:S01]  /*1fda0*/  ISETP.GE.AND P2, PT, R12, R244, PT ;  /* 0x000000f40c00720c */ /* 0x000fe20003f46270 */
[----:B------:R-:W-:Y:S01]  /*1fdb0*/  FFMA.FTZ R173, -R246, R13, R173 ;  /* 0x0000000df6ad7223 */ /* 0x000fe200000101ad */
[----:B------:R-:W-:Y:S01]  /*1fdc0*/  FSEL R5, R14, -INF , !P6 ;  /* 0xff8000000e057808 */ /* 0x000fe20007000000 */
[----:B------:R1:W-:Y:S01]  /*1fdd0*/  STL [R1], R4 ;  /* 0x0000000401007387 */ /* 0x0003e20000100800 */
[----:B------:R-:W-:-:S03]  /*1fde0*/  ISETP.GE.OR P2, PT, R12, R243, !P2 ;  /* 0x000000f30c00720c */ /* 0x000fc60005746670 */
[----:B------:R2:W-:Y:S01]  /*1fdf0*/  STL [R1+0x4], R5 ;  /* 0x0000040501007387 */ /* 0x0005e20000100800 */
[C---:B------:R-:W-:Y:S01]  /*1fe00*/  ISETP.GE.AND P1, PT, R12.reuse, R241, PT ;  /* 0x000000f10c00720c */ /* 0x040fe20003f26270 */
[----:B------:R-:W-:Y:S03]  /*1fe10*/  HMMA.16816.F32.BF16 R32, R188, R6, R32 ;  /* 0x00000006bc20723c */ /* 0x000fe60000041820 */
[----:B------:R-:W-:Y:S01]  /*1fe20*/  ISETP.GE.OR P1, PT, R12, R240, !P1 ;  /* 0x000000f00c00720c */ /* 0x000fe20004f26670 */
[----:B------:R-:W-:Y:S02]  /*1fe30*/  IMAD.IADD R12, R242, 0x1, -R12 ;  /* 0x00000001f20c7824 */ /* 0x000fe400078e0a0c */
[----:B-1----:R-:W-:Y:S01]  /*1fe40*/  VIADD R4, R0, 0x10 ;  /* 0x0000001000047836 */ /* 0x002fe20000000000 */
[----:B--2---:R-:W-:-:S04]  /*1fe50*/  FSEL R5, R173, -INF , !P2 ;  /* 0xff800000ad057808 */ /* 0x004fc80005000000 */
[C---:B------:R-:W-:Y:S02]  /*1fe60*/  ISETP.GE.AND P6, PT, R4.reuse, R244, PT ;  /* 0x000000f40400720c */ /* 0x040fe40003fc6270 */
[C---:B------:R-:W-:Y:S01]  /*1fe70*/  ISETP.GE.AND P2, PT, R4.reuse, R241, PT ;  /* 0x000000f10400720c */ /* 0x040fe20003f46270 */
[--C-:B------:R-:W-:Y:S01]  /*1fe80*/  IMAD.IADD R14, R245, 0x1, -R4.reuse ;  /* 0x00000001f50e7824 */ /* 0x100fe200078e0a04 */
[----:B------:R-:W-:Y:S01]  /*1fe90*/  STL [R1+0x8], R5 ;  /* 0x0000080501007387 */ /* 0x000fe20000100800 */
[----:B------:R-:W-:Y:S01]  /*1fea0*/  ISETP.GE.OR P6, PT, R4, R243, !P6 ;  /* 0x000000f30400720c */ /* 0x000fe200077c6670 */
[----:B------:R-:W-:Y:S01]  /*1feb0*/  IMAD.IADD R13, R242, 0x1, -R4 ;  /* 0x00000001f20d7824 */ /* 0x000fe200078e0a04 */
[----:B------:R-:W-:Y:S02]  /*1fec0*/  ISETP.GE.OR P2, PT, R4, R240, !P2 ;  /* 0x000000f00400720c */ /* 0x000fe40005746670 */
[----:B------:R-:W1:Y:S01]  /*1fed0*/  LDSM.16.M88.4 R4, [R208+0x7000] ;  /* 0x00700000d004783b */ /* 0x000e620000000200 */
[----:B------:R-:W-:-:S04]  /*1fee0*/  IABS R12, R12 ;  /* 0x0000000c000c7213 */ /* 0x000fc80000000000 */
[----:B------:R-:W-:Y:S01]  /*1fef0*/  I2FP.F32.S32 R15, R12 ;  /* 0x0000000c000f7245 */ /* 0x000fe20000201400 */
[----:B------:R-:W-:Y:S01]  /*1ff00*/  VIADD R12, R0, 0x11 ;  /* 0x00000011000c7836 */ /* 0x000fe20000000000 */
[----:B------:R-:W-:-:S03]  /*1ff10*/  IABS R14, R14 ;  /* 0x0000000e000e7213 */ /* 0x000fc60000000000 */
[C---:B------:R-:W-:Y:S01]  /*1ff20*/  FFMA.FTZ R175, -R246.reuse, R15, R175 ;  /* 0x0000000ff6af7223 */ /* 0x040fe200000101af */
[----:B------:R-:W-:Y:S01]  /*1ff30*/  IMAD.IADD R15, R245, 0x1, -R12 ;  /* 0x00000001f50f7824 */ /* 0x000fe200078e0a0c */
[----:B------:R-:W-:Y:S02]  /*1ff40*/  I2FP.F32.S32 R14, R14 ;  /* 0x0000000e000e7245 */ /* 0x000fe40000201400 */
[----:B------:R-:W-:Y:S02]  /*1ff50*/  IABS R13, R13 ;  /* 0x0000000d000d7213 */ /* 0x000fe40000000000 */
[----:B------:R-:W-:Y:S01]  /*1ff60*/  IABS R15, R15 ;  /* 0x0000000f000f7213 */ /* 0x000fe20000000000 */
[----:B------:R-:W-:Y:S01]  /*1ff70*/  FFMA.FTZ R14, -R246, R14, R168 ;  /* 0x0000000ef60e7223 */ /* 0x000fe200000101a8 */
[----:B------:R-:W-:Y:S02]  /*1ff80*/  I2FP.F32.S32 R13, R13 ;  /* 0x0000000d000d7245 */ /* 0x000fe40000201400 */
[----:B------:R-:W-:-:S02]  /*1ff90*/  I2FP.F32.S32 R15, R15 ;  /* 0x0000000f000f7245 */ /* 0x000fc40000201400 */
[----:B------:R-:W-:Y:S01]  /*1ffa0*/  FSEL R183, R14, -INF , !P6 ;  /* 0xff8000000eb77808 */ /* 0x000fe20007000000 */
[----:B------:R-:W-:Y:S01]  /*1ffb0*/  FFMA.FTZ R13, -R246, R13, R170 ;  /* 0x0000000df60d7223 */ /* 0x000fe200000101aa */
[----:B------:R-:W-:Y:S02]  /*1ffc0*/  IMAD.IADD R14, R242, 0x1, -R12 ;  /* 0x00000001f20e7824 */ /* 0x000fe400078e0a0c */
[----:B------:R-:W-:Y:S01]  /*1ffd0*/  FFMA.FTZ R169, -R246, R15, R169 ;  /* 0x0000000ff6a97223 */ /* 0x000fe200000101a9 */
[----:B------:R-:W-:Y:S01]  /*1ffe0*/  VIADD R15, R0, 0x18 ;  /* 0x00000018000f7836 */ /* 0x000fe20000000000 */
[----:B------:R-:W-:Y:S02]  /*1fff0*/  FSEL R173, R175, -INF , !P1 ;  /* 0xff800000afad7808 */ /* 0x000fe40004800000 */
[----:B------:R-:W-:Y:S01]  /*20000*/  FSEL R185, R13, -INF , !P2 ;  /* 0xff8000000db97808 */ /* 0x000fe20005000000 */
[----:B------:R-:W-:Y:S01]  /*20010*/  IMAD.IADD R168, R245, 0x1, -R15 ;  /* 0x00000001f5a87824 */ /* 0x000fe200078e0a0f */
[----:B------:R-:W-:-:S02]  /*20020*/  ISETP.GE.AND P1, PT, R12, R244, PT ;  /* 0x000000f40c00720c */ /* 0x000fc40003f26270 */
[C---:B------:R-:W-:Y:S02]  /*20030*/  ISETP.GE.AND P6, PT, R12.reuse, R241, PT ;  /* 0x000000f10c00720c */ /* 0x040fe40003fc6270 */
[----:B------:R-:W-:Y:S02]  /*20040*/  IABS R13, R14 ;  /* 0x0000000e000d7213 */ /* 0x000fe40000000000 */
[C---:B------:R-:W-:Y:S02]  /*20050*/  ISETP.GE.OR P1, PT, R12.reuse, R243, !P1 ;  /* 0x000000f30c00720c */ /* 0x040fe40004f26670 */
[----:B------:R-:W-:Y:S01]  /*20060*/  ISETP.GE.OR P6, PT, R12, R240, !P6 ;  /* 0x000000f00c00720c */ /* 0x000fe200077c6670 */
[----:B------:R-:W-:Y:S01]  /*20070*/  IMAD.IADD R12, R242, 0x1, -R15 ;  /* 0x00000001f20c7824 */ /* 0x000fe200078e0a0f */
[----:B------:R-:W-:Y:S01]  /*20080*/  I2FP.F32.S32 R13, R13 ;  /* 0x0000000d000d7245 */ /* 0x000fe20000201400 */
[----:B-1----:R-:W-:Y:S01]  /*20090*/  HMMA.16816.F32.BF16 R28, R188, R4, R28 ;  /* 0x00000004bc1c723c */ /* 0x002fe2000004181c */
[----:B------:R-:W-:-:S02]  /*200a0*/  IABS R14, R168 ;  /* 0x000000a8000e7213 */ /* 0x000fc40000000000 */
[----:B------:R-:W-:Y:S01]  /*200b0*/  FSEL R182, R169, -INF , !P1 ;  /* 0xff800000a9b67808 */ /* 0x000fe20004800000 */
[----:B------:R-:W-:Y:S01]  /*200c0*/  FFMA.FTZ R13, -R246, R13, R171 ;  /* 0x0000000df60d7223 */ /* 0x000fe200000101ab */
[C---:B------:R-:W-:Y:S02]  /*200d0*/  ISETP.GE.AND P2, PT, R15.reuse, R244, PT ;  /* 0x000000f40f00720c */ /* 0x040fe40003f46270 */
[C---:B------:R-:W-:Y:S01]  /*200e0*/  ISETP.GE.AND P1, PT, R15.reuse, R241, PT ;  /* 0x000000f10f00720c */ /* 0x040fe20003f26270 */
[C---:B------:R-:W-:Y:S01]  /*200f0*/  VIADD R4, R0.reuse, 0x19 ;  /* 0x0000001900047836 */ /* 0x040fe20000000000 */
[----:B------:R-:W-:Y:S01]  /*20100*/  I2FP.F32.S32 R14, R14 ;  /* 0x0000000e000e7245 */ /* 0x000fe20000201400 */
[----:B------:R-:W-:Y:S01]  /*20110*/  VIADD R5, R0, 0x20 ;  /* 0x0000002000057836 */ /* 0x000fe20000000000 */
[----:B------:R-:W-:Y:S02]  /*20120*/  IABS R12, R12 ;  /* 0x0000000c000c7213 */ /* 0x000fe40000000000 */
[C---:B------:R-:W-:Y:S01]  /*20130*/  ISETP.GE.OR P2, PT, R15.reuse, R243, !P2 ;  /* 0x000000f30f00720c */ /* 0x040fe20005746670 */
[----:B------:R-:W-:Y:S01]  /*20140*/  FFMA.FTZ R14, -R246, R14, R32 ;  /* 0x0000000ef60e7223 */ /* 0x000fe20000010120 */
[----:B------:R-:W-:Y:S01]  /*20150*/  ISETP.GE.OR P1, PT, R15, R240, !P1 ;  /* 0x000000f00f00720c */ /* 0x000fe20004f26670 */
[--C-:B------:R-:W-:Y:S01]  /*20160*/  IMAD.IADD R15, R245, 0x1, -R4.reuse ;  /* 0x00000001f50f7824 */ /* 0x100fe200078e0a04 */
[----:B------:R-:W-:Y:S01]  /*20170*/  I2FP.F32.S32 R12, R12 ;  /* 0x0000000c000c7245 */ /* 0x000fe20000201400 */
[----:B------:R-:W-:Y:S01]  /*20180*/  IMAD.IADD R32, R242, 0x1, -R4 ;  /* 0x00000001f2207824 */ /* 0x000fe200078e0a04 */
[----:B------:R-:W-:Y:S01]  /*20190*/  FSEL R252, R13, -INF , !P6 ;  /* 0xff8000000dfc7808 */ /* 0x000fe20007000000 */
[----:B------:R-:W-:Y:S01]  /*201a0*/  IMAD.IADD R13, R245, 0x1, -R5 ;  /* 0x00000001f50d7824 */ /* 0x000fe200078e0a05 */
[----:B------:R-:W-:Y:S01]  /*201b0*/  IABS R15, R15 ;  /* 0x0000000f000f7213 */ /* 0x000fe20000000000 */
[----:B------:R-:W-:Y:S01]  /*201c0*/  FFMA.FTZ R34, -R246, R12, R34 ;  /* 0x0000000cf6227223 */ /* 0x000fe20000010122 */
[----:B------:R-:W-:-:S02]  /*201d0*/  IABS R12, R32 ;  /* 0x00000020000c7213 */ /* 0x000fc40000000000 */
[----:B------:R-:W-:Y:S02]  /*201e0*/  IABS R13, R13 ;  /* 0x0000000d000d7213 */ /* 0x000fe40000000000 */
[----:B------:R-:W-:Y:S02]  /*201f0*/  I2FP.F32.S32 R15, R15 ;  /* 0x0000000f000f7245 */ /* 0x000fe40000201400 */
[----:B------:R-:W-:Y:S02]  /*20200*/  FSEL R179, R14, -INF , !P2 ;  /* 0xff8000000eb37808 */ /* 0x000fe40005000000 */
[----:B------:R-:W-:Y:S02]  /*20210*/  I2FP.F32.S32 R12, R12 ;  /* 0x0000000c000c7245 */ /* 0x000fe40000201400 */
[----:B------:R-:W-:Y:S02]  /*20220*/  I2FP.F32.S32 R13, R13 ;  /* 0x0000000d000d7245 */ /* 0x000fe40000201400 */
[----:B------:R-:W-:-:S02]  /*20230*/  ISETP.GE.AND P6, PT, R4, R244, PT ;  /* 0x000000f40400720c */ /* 0x000fc40003fc6270 */
[----:B------:R-:W-:Y:S02]  /*20240*/  ISETP.GE.AND P2, PT, R4, R241, PT ;  /* 0x000000f10400720c */ /* 0x000fe40003f46270 */
[----:B------:R-:W-:Y:S02]  /*20250*/  FSEL R187, R34, -INF , !P1 ;  /* 0xff80000022bb7808 */ /* 0x000fe40004800000 */
[C---:B------:R-:W-:Y:S01]  /*20260*/  ISETP.GE.AND P1, PT, R5.reuse, R244, PT ;  /* 0x000000f40500720c */ /* 0x040fe20003f26270 */
[----:B------:R-:W-:Y:S01]  /*20270*/  FFMA.FTZ R15, -R246, R15, R33 ;  /* 0x0000000ff60f7223 */ /* 0x000fe20000010121 */
[----:B------:R-:W-:Y:S01]  /*20280*/  ISETP.GE.OR P6, PT, R4, R243, !P6 ;  /* 0x000000f30400720c */ /* 0x000fe200077c6670 */
[----:B------:R-:W-:Y:S01]  /*20290*/  FFMA.FTZ R12, -R246, R12, R35 ;  /* 0x0000000cf60c7223 */ /* 0x000fe20000010123 */
[----:B------:R-:W-:Y:S01]  /*202a0*/  ISETP.GE.OR P2, PT, R4, R240, !P2 ;  /* 0x000000f00400720c */ /* 0x000fe20005746670 */
[----:B------:R-:W-:Y:S01]  /*202b0*/  FFMA.FTZ R192, -R246, R13, R28 ;  /* 0x0000000df6c07223 */ /* 0x000fe2000001011c */
[----:B------:R-:W-:Y:S01]  /*202c0*/  VIADD R4, R0, 0x21 ;  /* 0x0000002100047836 */ /* 0x000fe20000000000 */
[----:B------:R-:W-:-:S02]  /*202d0*/  ISETP.GE.OR P1, PT, R5, R243, !P1 ;  /* 0x000000f30500720c */ /* 0x000fc40004f26670 */
[----:B------:R-:W-:Y:S02]  /*202e0*/  FSEL R186, R15, -INF , !P6 ;  /* 0xff8000000fba7808 */ /* 0x000fe40007000000 */
[-C--:B------:R-:W-:Y:S02]  /*202f0*/  ISETP.GE.AND P6, PT, R5, R241.reuse, PT ;  /* 0x000000f10500720c */ /* 0x080fe40003fc6270 */
[----:B------:R-:W-:Y:S01]  /*20300*/  FSEL R28, R12, -INF , !P2 ;  /* 0xff8000000c1c7808 */ /* 0x000fe20005000000 */
[--C-:B------:R-:W-:Y:S01]  /*20310*/  IMAD.IADD R12, R245, 0x1, -R4.reuse ;  /* 0x00000001f50c7824 */ /* 0x100fe200078e0a04 */
[----:B------:R-:W-:Y:S02]  /*20320*/  FSEL R192, R192, -INF , !P1 ;  /* 0xff800000c0c07808 */ /* 0x000fe40004800000 */
[C---:B------:R-:W-:Y:S02]  /*20330*/  ISETP.GE.AND P2, PT, R4.reuse, R244, PT ;  /* 0x000000f40400720c */ /* 0x040fe40003f46270 */
[----:B------:R-:W-:Y:S01]  /*20340*/  ISETP.GE.AND P1, PT, R4, R241, PT ;  /* 0x000000f10400720c */ /* 0x000fe20003f26270 */
[C---:B------:R-:W-:Y:S01]  /*20350*/  IMAD.IADD R32, R242.reuse, 0x1, -R5 ;  /* 0x00000001f2207824 */ /* 0x040fe200078e0a05 */
[----:B------:R-:W-:Y:S01]  /*20360*/  ISETP.GE.OR P6, PT, R5, R240, !P6 ;  /* 0x000000f00500720c */ /* 0x000fe200077c6670 */
[----:B------:R-:W-:Y:S01]  /*20370*/  IMAD.IADD R5, R242, 0x1, -R4 ;  /* 0x00000001f2057824 */ /* 0x000fe200078e0a04 */
[----:B------:R-:W-:-:S02]  /*20380*/  ISETP.GE.OR P2, PT, R4, R243, !P2 ;  /* 0x000000f30400720c */ /* 0x000fc40005746670 */
[----:B------:R-:W-:Y:S02]  /*20390*/  ISETP.GE.OR P1, PT, R4, R240, !P1 ;  /* 0x000000f00400720c */ /* 0x000fe40004f26670 */
[----:B------:R-:W-:Y:S02]  /*203a0*/  IABS R4, R12 ;  /* 0x0000000c00047213 */ /* 0x000fe40000000000 */
[----:B------:R-:W1:Y:S01]  /*203b0*/  LDSM.16.M88.4 R12, [R208+0x7800] ;  /* 0x00780000d00c783b */ /* 0x000e620000000200 */
[----:B------:R-:W-:Y:S01]  /*203c0*/  HMMA.16816.F32.BF16 R24, R188, R6, R24 ;  /* 0x00000006bc18723c */ /* 0x000fe20000041818 */
[----:B------:R-:W-:Y:S01]  /*203d0*/  I2FP.F32.S32 R4, R4 ;  /* 0x0000000400047245 */ /* 0x000fe20000201400 */
[----:B------:R-:W-:-:S04]  /*203e0*/  DEPBAR.LE SB0, 0x0 ;  /* 0x000080000000791a */ /* 0x000fc80000000000 */
[----:B------:R-:W-:Y:S01]  /*203f0*/  FFMA.FTZ R29, -R246, R4, R29 ;  /* 0x00000004f61d7223 */ /* 0x000fe2000001011d */
[----:B------:R-:W-:Y:S01]  /*20400*/  IABS R32, R32 ;  /* 0x0000002000207213 */ /* 0x000fe20000000000 */
[----:B------:R-:W-:-:S03]  /*20410*/  VIADD R4, R0, 0x28 ;  /* 0x0000002800047836 */ /* 0x000fc60000000000 */
[----:B------:R-:W-:Y:S01]  /*20420*/  FSEL R195, R29, -INF , !P2 ;  /* 0xff8000001dc37808 */ /* 0x000fe20005000000 */
[C---:B------:R-:W-:Y:S01]  /*20430*/  IMAD.IADD R29, R245.reuse, 0x1, -R4 ;  /* 0x00000001f51d7824 */ /* 0x040fe200078e0a04 */
[----:B------:R-:W-:Y:S01]  /*20440*/  I2FP.F32.S32 R32, R32 ;  /* 0x0000002000207245 */ /* 0x000fe20000201400 */
[----:B------:R-:W-:Y:S01]  /*20450*/  VIADD R6, R0, 0x29 ;  /* 0x0000002900067836 */ /* 0x000fe20000000000 */
[----:B------:R-:W-:Y:S02]  /*20460*/  IABS R5, R5 ;  /* 0x0000000500057213 */ /* 0x000fe40000000000 */
[----:B------:R-:W-:Y:S01]  /*20470*/  IABS R29, R29 ;  /* 0x0000001d001d7213 */ /* 0x000fe20000000000 */
[----:B------:R-:W-:Y:S01]  /*20480*/  FFMA.FTZ R30, -R246, R32, R30 ;  /* 0x00000020f61e7223 */ /* 0x000fe2000001011e */
[----:B------:R-:W-:Y:S01]  /*20490*/  IMAD.IADD R7, R245, 0x1, -R6 ;  /* 0x00000001f5077824 */ /* 0x000fe200078e0a06 */
[----:B------:R-:W-:Y:S02]  /*204a0*/  I2FP.F32.S32 R5, R5 ;  /* 0x0000000500057245 */ /* 0x000fe40000201400 */
[----:B------:R-:W-:-:S02]  /*204b0*/  I2FP.F32.S32 R29, R29 ;  /* 0x0000001d001d7245 */ /* 0x000fc40000201400 */
[----:B------:R-:W-:Y:S02]  /*204c0*/  FSEL R193, R30, -INF , !P6 ;  /* 0xff8000001ec17808 */ /* 0x000fe40007000000 */
[C---:B------:R-:W-:Y:S02]  /*204d0*/  ISETP.GE.AND P6, PT, R4.reuse, R244, PT ;  /* 0x000000f40400720c */ /* 0x040fe40003fc6270 */
[----:B------:R-:W-:Y:S02]  /*204e0*/  ISETP.GE.AND P2, PT, R4, R241, PT ;  /* 0x000000f10400720c */ /* 0x000fe40003f46270 */
[----:B------:R-:W-:Y:S01]  /*204f0*/  IABS R7, R7 ;  /* 0x0000000700077213 */ /* 0x000fe20000000000 */
[C---:B------:R-:W-:Y:S01]  /*20500*/  FFMA.FTZ R5, -R246.reuse, R5, R31 ;  /* 0x00000005f6057223 */ /* 0x040fe2000001011f */
[----:B------:R-:W-:Y:S01]  /*20510*/  FFMA.FTZ R24, -R246, R29, R24 ;  /* 0x0000001df6187223 */ /* 0x000fe20000010118 */
[C---:B------:R-:W-:Y:S02]  /*20520*/  ISETP.GE.OR P6, PT, R4.reuse, R243, !P6 ;  /* 0x000000f30400720c */ /* 0x040fe400077c6670 */
[----:B------:R-:W-:Y:S01]  /*20530*/  ISETP.GE.OR P2, PT, R4, R240, !P2 ;  /* 0x000000f00400720c */ /* 0x000fe20005746670 */
[----:B------:R-:W-:Y:S01]  /*20540*/  IMAD.IADD R4, R242, 0x1, -R4 ;  /* 0x00000001f2047824 */ /* 0x000fe200078e0a04 */
[----:B------:R-:W-:Y:S01]  /*20550*/  I2FP.F32.S32 R7, R7 ;  /* 0x0000000700077245 */ /* 0x000fe20000201400 */
[----:B-1----:R-:W-:Y:S01]  /*20560*/  HMMA.16816.F32.BF16 R20, R188, R12, R20 ;  /* 0x0000000cbc14723c */ /* 0x002fe20000041814 */
[----:B------:R-:W-:-:S02]  /*20570*/  FSEL R249, R5, -INF , !P1 ;  /* 0xff80000005f97808 */ /* 0x000fc40004800000 */
[----:B------:R-:W-:Y:S01]  /*20580*/  FSEL R251, R24, -INF , !P6 ;  /* 0xff80000018fb7808 */ /* 0x000fe20007000000 */
[----:B------:R-:W-:Y:S01]  /*20590*/  FFMA.FTZ R25, -R246, R7, R25 ;  /* 0x00000007f6197223 */ /* 0x000fe20000010119 */
[----:B------:R-:W-:Y:S01]  /*205a0*/  ISETP.GE.AND P1, PT, R6, R244, PT ;  /* 0x000000f40600720c */ /* 0x000fe20003f26270 */
[----:B------:R-:W-:Y:S01]  /*205b0*/  VIADD R7, R0, 0x30 ;  /* 0x0000003000077836 */ /* 0x000fe20000000000 */
[----:B------:R-:W-:Y:S02]  /*205c0*/  ISETP.GE.AND P6, PT, R6, R241, PT ;  /* 0x000000f10600720c */ /* 0x000fe40003fc6270 */
[----:B------:R-:W-:Y:S01]  /*205d0*/  IABS R4, R4 ;  /* 0x0000000400047213 */ /* 0x000fe20000000000 */
[----:B------:R-:W-:Y:S01]  /*205e0*/  IMAD.IADD R12, R242, 0x1, -R6 ;  /* 0x00000001f20c7824 */ /* 0x000fe200078e0a06 */
[C---:B------:R-:W-:Y:S02]  /*205f0*/  ISETP.GE.OR P1, PT, R6.reuse, R243, !P1 ;  /* 0x000000f30600720c */ /* 0x040fe40004f26670 */
[----:B------:R-:W-:Y:S01]  /*20600*/  ISETP.GE.OR P6, PT, R6, R240, !P6 ;  /* 0x000000f00600720c */ /* 0x000fe200077c6670 */
[----:B------:R-:W-:Y:S01]  /*20610*/  IMAD.IADD R6, R245, 0x1, -R7 ;  /* 0x00000001f5067824 */ /* 0x000fe200078e0a07 */
[----:B------:R-:W-:-:S02]  /*20620*/  I2FP.F32.S32 R4, R4 ;  /* 0x0000000400047245 */ /* 0x000fc40000201400 */
[----:B------:R-:W-:Y:S02]  /*20630*/  IABS R12, R12 ;  /* 0x0000000c000c7213 */ /* 0x000fe40000000000 */
[----:B------:R-:W-:Y:S01]  /*20640*/  IABS R6, R6 ;  /* 0x0000000600067213 */ /* 0x000fe20000000000 */
[----:B------:R-:W-:Y:S01]  /*20650*/  FFMA.FTZ R26, -R246, R4, R26 ;  /* 0x00000004f61a7223 */ /* 0x000fe2000001011a */
[----:B------:R-:W-:Y:S02]  /*20660*/  I2FP.F32.S32 R12, R12 ;  /* 0x0000000c000c7245 */ /* 0x000fe40000201400 */
[----:B------:R-:W-:Y:S02]  /*20670*/  I2FP.F32.S32 R6, R6 ;  /* 0x0000000600067245 */ /* 0x000fe40000201400 */
[----:B------:R-:W-:Y:S02]  /*20680*/  FSEL R194, R26, -INF , !P2 ;  /* 0xff8000001ac27808 */ /* 0x000fe40005000000 */
[----:B------:R-:W-:Y:S01]  /*20690*/  ISETP.GE.AND P2, PT, R7, R244, PT ;  /* 0x000000f40700720c */ /* 0x000fe20003f46270 */
[----:B------:R-:W-:-:S02]  /*206a0*/  IMAD.IADD R5, R242, 0x1, -R7 ;  /* 0x00000001f2057824 */ /* 0x000fc400078e0a07 */
[C---:B------:R-:W-:Y:S01]  /*206b0*/  FFMA.FTZ R27, -R246.reuse, R12, R27 ;  /* 0x0000000cf61b7223 */ /* 0x040fe2000001011b */
[----:B------:R-:W-:Y:S01]  /*206c0*/  FFMA.FTZ R6, -R246, R6, R20 ;  /* 0x00000006f6067223 */ /* 0x000fe20000010114 */
[----:B------:R-:W-:Y:S01]  /*206d0*/  VIADD R4, R0, 0x31 ;  /* 0x0000003100047836 */ /* 0x000fe20000000000 */
[----:B------:R-:W-:Y:S01]  /*206e0*/  FSEL R250, R25, -INF , !P1 ;  /* 0xff80000019fa7808 */ /* 0x000fe20004800000 */
[----:B------:R-:W-:Y:S01]  /*206f0*/  BAR.SYNC.DEFER_BLOCKING 0x0 ;  /* 0x0000000000007b1d */ /* 0x000fe20000010000 */
[C---:B------:R-:W-:Y:S02]  /*20700*/  ISETP.GE.OR P2, PT, R7.reuse, R243, !P2 ;  /* 0x000000f30700720c */ /* 0x040fe40005746670 */
[----:B------:R-:W-:Y:S01]  /*20710*/  ISETP.GE.AND P1, PT, R7, R241, PT ;  /* 0x000000f10700720c */ /* 0x000fe20003f26270 */
[----:B------:R-:W-:Y:S01]  /*20720*/  HMMA.16816.F32.BF16 R16, R188, R14, R16 ;  /* 0x0000000ebc10723c */ /* 0x000fe20000041810 */
[----:B------:R-:W-:Y:S02]  /*20730*/  IABS R5, R5 ;  /* 0x0000000500057213 */ /* 0x000fe40000000000 */
[----:B------:R-:W-:-:S02]  /*20740*/  FSEL R178, R6, -INF , !P2 ;  /* 0xff80000006b27808 */ /* 0x000fc40005000000 */
[----:B------:R-:W-:Y:S02]  /*20750*/  ISETP.GE.OR P1, PT, R7, R240, !P1 ;  /* 0x000000f00700720c */ /* 0x000fe40004f26670 */
[----:B------:R-:W-:Y:S01]  /*20760*/  FSEL R190, R27, -INF , !P6 ;  /* 0xff8000001bbe7808 */ /* 0x000fe20007000000 */
[----:B------:R-:W-:Y:S01]  /*20770*/  IMAD.IADD R7, R245, 0x1, -R4 ;  /* 0x00000001f5077824 */ /* 0x000fe200078e0a04 */
[C---:B------:R-:W-:Y:S02]  /*20780*/  ISETP.GE.AND P6, PT, R4.reuse, R244, PT ;  /* 0x000000f40400720c */ /* 0x040fe40003fc6270 */
[C---:B------:R-:W-:Y:S02]  /*20790*/  ISETP.GE.AND P2, PT, R4.reuse, R241, PT ;  /* 0x000000f10400720c */ /* 0x040fe40003f46270 */
[----:B------:R-:W-:Y:S02]  /*207a0*/  I2FP.F32.S32 R5, R5 ;  /* 0x0000000500057245 */ /* 0x000fe40000201400 */
[----:B------:R-:W-:-:S02]  /*207b0*/  ISETP.GE.OR P6, PT, R4, R243, !P6 ;  /* 0x000000f30400720c */ /* 0x000fc400077c6670 */
[----:B------:R-:W-:Y:S01]  /*207c0*/  ISETP.GE.OR P2, PT, R4, R240, !P2 ;  /* 0x000000f00400720c */ /* 0x000fe20005746670 */
[----:B------:R-:W-:Y:S01]  /*207d0*/  IMAD.IADD R4, R242, 0x1, -R4 ;  /* 0x00000001f2047824 */ /* 0x000fe200078e0a04 */
[----:B------:R-:W-:Y:S01]  /*207e0*/  IABS R7, R7 ;  /* 0x0000000700077213 */ /* 0x000fe20000000000 */
[----:B------:R-:W-:Y:S01]  /*207f0*/  FFMA.FTZ R5, -R246, R5, R22 ;  /* 0x00000005f6057223 */ /* 0x000fe20000010116 */
[----:B------:R-:W-:Y:S02]  /*20800*/  VIADD R6, R0, 0x38 ;  /* 0x0000003800067836 */ /* 0x000fe40000000000 */
[----:B------:R-:W-:Y:S02]  /*20810*/  I2FP.F32.S32 R7, R7 ;  /* 0x0000000700077245 */ /* 0x000fe40000201400 */
[----:B------:R-:W-:Y:S02]  /*20820*/  IABS R4, R4 ;  /* 0x0000000400047213 */ /* 0x000fe40000000000 */
[----:B------:R-:W-:Y:S01]  /*20830*/  FSEL R174, R5, -INF , !P1 ;  /* 0xff80000005ae7808 */ /* 0x000fe20004800000 */
[----:B------:R-:W-:Y:S01]  /*20840*/  FFMA.FTZ R21, -R246, R7, R21 ;  /* 0x00000007f6157223 */ /* 0x000fe20000010115 */
[----:B------:R-:W-:Y:S01]  /*20850*/  I2FP.F32.S32 R5, R4 ;  /* 0x0000000400057245 */ /* 0x000fe20000201400 */
[----:B------:R-:W-:-:S02]  /*20860*/  IMAD.IADD R4, R242, 0x1, -R6 ;  /* 0x00000001f2047824 */ /* 0x000fc400078e0a06 */
[----:B------:R-:W-:-:S03]  /*20870*/  IMAD.IADD R7, R245, 0x1, -R6 ;  /* 0x00000001f5077824 */ /* 0x000fc600078e0a06 */
[----:B------:R-:W-:Y:S02]  /*20880*/  IABS R4, R4 ;  /* 0x0000000400047213 */ /* 0x000fe40000000000 */
[----:B------:R-:W-:Y:S02]  /*20890*/  IABS R7, R7 ;  /* 0x0000000700077213 */ /* 0x000fe40000000000 */
[----:B------:R-:W-:Y:S02]  /*208a0*/  I2FP.F32.S32 R4, R4 ;  /* 0x0000000400047245 */ /* 0x000fe40000201400 */
[----:B------:R-:W-:Y:S02]  /*208b0*/  FSEL R177, R21, -INF , !P6 ;  /* 0xff80000015b17808 */ /* 0x000fe40007000000 */
[----:B------:R-:W-:Y:S01]  /*208c0*/  I2FP.F32.S32 R7, R7 ;  /* 0x0000000700077245 */ /* 0x000fe20000201400 */
[----:B------:R-:W-:Y:S01]  /*208d0*/  VIADD R0, R0, 0x39 ;  /* 0x0000003900007836 */ /* 0x000fe20000000000 */
[----:B------:R-:W-:-:S02]  /*208e0*/  ISETP.GE.AND P1, PT, R6, R244, PT ;  /* 0x000000f40600720c */ /* 0x000fc40003f26270 */
[----:B------:R-:W-:Y:S01]  /*208f0*/  ISETP.GE.AND P6, PT, R6, R241, PT ;  /* 0x000000f10600720c */ /* 0x000fe20003fc6270 */
[----:B------:R-:W-:Y:S01]  /*20900*/  FFMA.FTZ R4, -R246, R4, R18 ;  /* 0x00000004f6047223 */ /* 0x000fe20000010112 */
[----:B------:R-:W-:Y:S01]  /*20910*/  ISETP.GE.OR P1, PT, R6, R243, !P1 ;  /* 0x000000f30600720c */ /* 0x000fe20004f26670 */
[----:B------:R-:W-:Y:S01]  /*20920*/  FFMA.FTZ R16, -R246, R7, R16 ;  /* 0x00000007f6107223 */ /* 0x000fe20000010110 */
[----:B------:R-:W-:Y:S01]  /*20930*/  ISETP.GE.OR P6, PT, R6, R240, !P6 ;  /* 0x000000f00600720c */ /* 0x000fe200077c6670 */
[--C-:B------:R-:W-:Y:S02]  /*20940*/  IMAD.IADD R6, R245, 0x1, -R0.reuse ;  /* 0x00000001f5067824 */ /* 0x100fe400078e0a00 */
[----:B------:R-:W-:Y:S01]  /*20950*/  IMAD.IADD R7, R242, 0x1, -R0 ;  /* 0x00000001f2077824 */ /* 0x000fe200078e0a00 */
[----:B------:R-:W-:Y:S01]  /*20960*/  FSEL R32, R4, -INF , !P6 ;  /* 0xff80000004207808 */ /* 0x000fe20007000000 */
[----:B------:R-:W-:Y:S01]  /*20970*/  FFMA.FTZ R5, -R246, R5, R23 ;  /* 0x00000005f6057223 */ /* 0x000fe20000010117 */
[----:B------:R-:W-:-:S02]  /*20980*/  ISETP.GT.AND P6, PT, R238, R227, PT ;  /* 0x000000e3ee00720c */ /* 0x000fc40003fc4270 */
[----:B------:R-:W-:Y:S02]  /*20990*/  IABS R6, R6 ;  /* 0x0000000600067213 */ /* 0x000fe40000000000 */
[----:B------:R-:W-:Y:S02]  /*209a0*/  IABS R7, R7 ;  /* 0x0000000700077213 */ /* 0x000fe40000000000 */
[----:B------:R-:W-:Y:S02]  /*209b0*/  I2FP.F32.S32 R6, R6 ;  /* 0x0000000600067245 */ /* 0x000fe40000201400 */
[----:B------:R-:W-:Y:S02]  /*209c0*/  I2FP.F32.S32 R7, R7 ;  /* 0x0000000700077245 */ /* 0x000fe40000201400 */
[----:B------:R-:W-:Y:S02]  /*209d0*/  FSEL R33, R5, -INF , !P2 ;  /* 0xff80000005217808 */ /* 0x000fe40005000000 */
[----:B------:R-:W-:-:S02]  /*209e0*/  FSEL R176, R16, -INF , !P1 ;  /* 0xff80000010b07808 */ /* 0x000fc40004800000 */
[C---:B------:R-:W-:Y:S02]  /*209f0*/  ISETP.GE.AND P2, PT, R0.reuse, R244, PT ;  /* 0x000000f40000720c */ /* 0x040fe40003f46270 */
[----:B------:R-:W-:Y:S01]  /*20a00*/  ISETP.GE.AND P1, PT, R0, R241, PT ;  /* 0x000000f10000720c */ /* 0x000fe20003f26270 */
[C---:B------:R-:W-:Y:S01]  /*20a10*/  FFMA.FTZ R6, -R246.reuse, R6, R17 ;  /* 0x00000006f6067223 */ /* 0x040fe20000010111 */
[----:B------:R-:W-:Y:S01]  /*20a20*/  FFMA.FTZ R7, -R246, R7, R19 ;  /* 0x00000007f6077223 */ /* 0x000fe20000010113 */
        /* <DEDUP_REMOVED lines=28> */
[----:B-1----:R-:W-:Y:S01]  /*20bf0*/  IMAD.MOV R14, RZ, RZ, -R13 ;  /* 0x000000ffff0e7224 */ /* 0x002fe200078e0a0d */
[----:B------:R-:W-:-:S03]  /*20c00*/  MOV R12, RZ ;  /* 0x000000ff000c7202 */ /* 0x000fc60000000f00 */
        /* <DEDUP_REMOVED lines=12> */
[----:B------:R-:W-:Y:S01]  /*20cd0*/  @!P2 IADD3 R6, R6, -R7, RZ ;  /* 0x800000070606a210 */ /* 0x000fe20007ffe0ff */
[----:B------:R-:W-:-:S03]  /*20ce0*/  @!P2 VIADD R13, R13, 0x1 ;  /* 0x000000010d0da836 */ /* 0x000fc60000000000 */
[----:B------:R-:W-:-:S04]  /*20cf0*/  ISETP.GE.U32.AND P1, PT, R6, R7, PT ;  /* 0x000000070600720c */ /* 0x000fc80003f26070 */
[----:B------:R-:W-:Y:S02]  /*20d00*/  @!P0 IMAD.IADD R0, R0, 0x1, -R7 ;  /* 0x0000000100008824 */ /* 0x000fe400078e0a07 */
[----:B------:R-:W-:Y:S01]  /*20d10*/  @!P0 VIADD R14, R14, 0x1 ;  /* 0x000000010e0e8836 */ /* 0x000fe20000000000 */
[----:B------:R-:W-:Y:S02]  /*20d20*/  ISETP.GE.AND P0, PT, R12, RZ, PT ;  /* 0x000000ff0c00720c */ /* 0x000fe40003f06270 */
[----:B------:R-:W-:Y:S02]  /*20d30*/  ISETP.GE.U32.AND P2, PT, R0, R7, PT ;  /* 0x000000070000720c */ /* 0x000fe40003f46070 */
[----:B------:R-:W-:Y:S02]  /*20d40*/  LOP3.LUT R0, RZ, R15, RZ, 0x33, !PT ;  /* 0x0000000fff007212 */ /* 0x000fe400078e33ff */
[----:B------:R-:W-:Y:S02]  /*20d50*/  @P1 IADD3 R13, R13, 0x1, RZ ;  /* 0x000000010d0d1810 */ /* 0x000fe40007ffe0ff */
[----:B------:R-:W-:-:S02]  /*20d60*/  ISETP.GE.AND P1, PT, R4, RZ, PT ;  /* 0x000000ff0400720c */ /* 0x000fc40003f26270 */
[----:B------:R-:W-:Y:S02]  /*20d70*/  MOV R5, R13 ;  /* 0x0000000d00057202 */ /* 0x000fe40000000f00 */
[----:B------:R-:W2:Y:S03]  /*20d80*/  LD.E.64 R12, desc[UR4][R10.64+0x38] ;  /* 0x000038040a0c7980 */ /* 0x000ea6000c101b00 */
[----:B------:R-:W-:Y:S01]  /*20d90*/  @P2 VIADD R14, R14, 0x1 ;  /* 0x000000010e0e2836 */ /* 0x000fe20000000000 */
[----:B------:R-:W-:-:S03]  /*20da0*/  ISETP.NE.AND P2, PT, R15, RZ, PT ;  /* 0x000000ff0f00720c */ /* 0x000fc60003f45270 */
[----:B------:R-:W-:Y:S02]  /*20db0*/  IMAD.MOV.U32 R6, RZ, RZ, R14 ;  /* 0x000000ffff067224 */ /* 0x000fe400078e000e */
[----:B------:R-:W-:-:S03]  /*20dc0*/  @!P1 IMAD.MOV R5, RZ, RZ, -R5 ;  /* 0x000000ffff059224 */ /* 0x000fc600078e0a05 */
[----:B------:R-:W-:Y:S02]  /*20dd0*/  @!P0 IADD3 R6, -R6, RZ, RZ ;  /* 0x000000ff06068210 */ /* 0x000fe40007ffe1ff */
[C---:B------:R-:W-:Y:S02]  /*20de0*/  SEL R5, R0.reuse, R5, !P2 ;  /* 0x0000000500057207 */ /* 0x040fe40005000000 */
[----:B------:R-:W-:-:S03]  /*20df0*/  SEL R6, R0, R6, !P2 ;  /* 0x0000000600067207 */ /* 0x000fc60005000000 */
[----:B------:R-:W-:-:S04]  /*20e00*/  IMAD.WIDE R18, R5, 0x4, R236 ;  /* 0x0000000405127825 */ /* 0x000fc800078e02ec */
[----:B------:R-:W-:Y:S01]  /*20e10*/  IMAD.WIDE R16, R6, 0x4, R236 ;  /* 0x0000000406107825 */ /* 0x000fe200078e02ec */
        /* <DEDUP_REMOVED lines=14> */
[----:B------:R-:W-:-:S04]  /*20f00*/  IMAD R4, R16, R6, R4 ;  /* 0x0000000610047224 */ /* 0x000fc800078e0204 */
[----:B------:R-:W-:Y:S01]  /*20f10*/  IMAD.IADD R7, R13, 0x1, R4 ;  /* 0x000000010d077824 */ /* 0x000fe200078e0204 */
[----:B------:R-:W-:Y:S05]  /*20f20*/  BRA `(.L_x_8605) ;  /* 0x0000000000147947 */ /* 0x000fea0003800000 */
.L_x_8604:
[----:B------:R-:W-:Y:S02]  /*20f30*/  R2UR UR4, R8 ;  /* 0x00000000080472ca */ /* 0x000fe400000e0000 */
[----:B------:R-:W-:-:S13]  /*20f40*/  R2UR UR5, R9 ;  /* 0x00000000090572ca */ /* 0x000fda00000e0000 */
[----:B------:R-:W2:Y:S02]  /*20f50*/  LD.E R12, desc[UR4][R10.64+0x38] ;  /* 0x000038040a0c7980 */ /* 0x000ea4000c101900 */
[----:B--2---:R-:W-:-:S05]  /*20f60*/  IMAD.U32 R12, R12, -0x40, RZ ;  /* 0xffffffc00c0c7824 */ /* 0x004fca00078e00ff */
[----:B------:R-:W-:Y:S02]  /*20f70*/  SHF.R.S32.HI R7, RZ, 0x1f, R12 ;  /* 0x0000001fff077819 */ /* 0x000fe4000001140c */
.L_x_8605:
[----:B------:R-:W-:Y:S05]  /*20f80*/  BSYNC B0 ;  /* 0x0000000000007941 */ /* 0x000fea0003800000 */
.L_x_8603:
[C---:B------:R-:W-:Y:S02]  /*20f90*/  @P5 IADD3 R4, P0, R12.reuse, R225, RZ ;  /* 0x000000e10c045210 */ /* 0x040fe40007f1e0ff */
[CC--:B------:R-:W-:Y:S02]  /*20fa0*/  LEA R22, P1, R12.reuse, R229.reuse, 0x1 ;  /* 0x000000e50c167211 */ /* 0x0c0fe400078208ff */
[----:B------:R-:W-:Y:S01]  /*20fb0*/  LOP3.LUT R6, R239, 0x1, RZ, 0xc0, !PT ;  /* 0x00000001ef067812 */ /* 0x000fe200078ec0ff */
[----:B------:R-:W-:Y:S01]  /*20fc0*/  @P5 IMAD.X R0, R7, 0x1, R226, P0 ;  /* 0x0000000107005824 */ /* 0x000fe200000e06e2 */
[----:B------:R-:W-:Y:S02]  /*20fd0*/  LEA.HI.X R23, R12, R228, R7, 0x1, P1 ;  /* 0x000000e40c177211 */ /* 0x000fe400008f0c07 */
[----:B------:R-:W-:Y:S02]  /*20fe0*/  @P5 LEA R18, P1, R4, R229, 0x1 ;  /* 0x000000e504125211 */ /* 0x000fe400078208ff */
[----:B------:R-:W-:Y:S01]  /*20ff0*/  @P4 IADD3 R5, P0, R12, R225, RZ ;  /* 0x000000e10c054210 */ /* 0x000fe20007f1e0ff */
[----:B------:R-:W-:Y:S01]  /*21000*/  @P5 IMAD.MOV.U32 R13, RZ, RZ, R23 ;  /* 0x000000ffff0d5224 */ /* 0x000fe200078e0017 */
[----:B------:R-:W-:-:S02]  /*21010*/  ISETP.NE.U32.AND P2, PT, R6, 0x1, PT ;  /* 0x000000010600780c */ /* 0x000fc40003f45070 */
[-C--:B------:R-:W-:Y:S01]  /*21020*/  @P5 LEA.HI.X R19, R4, R228.reuse, R0, 0x1, P1 ;  /* 0x000000e404135211 */ /* 0x080fe200008f0c00 */
[----:B------:R-:W-:Y:S01]  /*21030*/  @P4 IMAD.X R0, R7, 0x1, R226, P0 ;  /* 0x0000000107004824 */ /* 0x000fe200000e06e2 */
[C---:B------:R-:W-:Y:S02]  /*21040*/  @P4 LEA R16, P1, R5.reuse, R229, 0x1 ;  /* 0x000000e505104211 */ /* 0x040fe400078208ff */
[-C--:B------:R-:W-:Y:S02]  /*21050*/  @P3 IADD3 R4, P0, R12, R225.reuse, RZ ;  /* 0x000000e10c043210 */ /* 0x080fe40007f1e0ff */
[----:B------:R-:W-:Y:S02]  /*21060*/  @P4 LEA.HI.X R17, R5, R228, R0, 0x1, P1 ;  /* 0x000000e405114211 */ /* 0x000fe400008f0c00 */
[----:B------:R-:W-:Y:S01]  /*21070*/  @P5 R2UR UR4, R8 ;  /* 0x00000000080452ca */ /* 0x000fe200000e0000 */
[----:B------:R-:W-:Y:S01]  /*21080*/  @P3 IMAD.X R0, R7, 0x1, R226, P0 ;  /* 0x0000000107003824 */ /* 0x000fe200000e06e2 */
[----:B------:R-:W-:-:S02]  /*21090*/  IADD3 R6, P1, P0, R225, R225, R12 ;  /* 0x000000e1e1067210 */ /* 0x000fc4000783e00c */
[----:B------:R-:W-:Y:S02]  /*210a0*/  @!P2 R2UR UR10, R8 ;  /* 0x00000000080aa2ca */ /* 0x000fe400000e0000 */
[----:B------:R-:W-:Y:S02]  /*210b0*/  IADD3.X R5, R226, R226, R7, P1, P0 ;  /* 0x000000e2e2057210 */ /* 0x000fe40000fe0407 */
[-C--:B------:R-:W-:Y:S02]  /*210c0*/  @P3 LEA R14, P0, R4, R229.reuse, 0x1 ;  /* 0x000000e5040e3211 */ /* 0x080fe400078008ff */
[----:B------:R-:W-:Y:S02]  /*210d0*/  @!P2 LEA R20, P1, R6, R229, 0x1 ;  /* 0x000000e50614a211 */ /* 0x000fe400078208ff */
[-C--:B------:R-:W-:Y:S02]  /*210e0*/  @P3 LEA.HI.X R15, R4, R228.reuse, R0, 0x1, P0 ;  /* 0x000000e4040f3211 */ /* 0x080fe400000f0c00 */
[----:B------:R-:W-:-:S02]  /*210f0*/  @!P2 LEA.HI.X R21, R6, R228, R5, 0x1, P1 ;  /* 0x000000e40615a211 */ /* 0x000fc400008f0c05 */
[CC--:B------:R-:W-:Y:S02]  /*21100*/  @P5 LEA R30, P0, R6.reuse, R229.reuse, 0x1 ;  /* 0x000000e5061e5211 */ /* 0x0c0fe400078008ff */
[CC--:B------:R-:W-:Y:S02]  /*21110*/  @P4 LEA R26, P1, R6.reuse, R229.reuse, 0x1 ;  /* 0x000000e5061a4211 */ /* 0x0c0fe400078208ff */
[CCC-:B------:R-:W-:Y:S02]  /*21120*/  @P5 LEA.HI.X R31, R6.reuse, R228.reuse, R5.reuse, 0x1, P0 ;  /* 0x000000e4061f5211 */ /* 0x1c0fe400000f0c05 */
[C---:B------:R-:W-:Y:S02]  /*21130*/  @P4 LEA.HI.X R27, R6.reuse, R228, R5, 0x1, P1 ;  /* 0x000000e4061b4211 */ /* 0x040fe400008f0c05 */
[C---:B------:R-:W-:Y:S02]  /*21140*/  @P3 LEA R24, P0, R6.reuse, R229, 0x1 ;  /* 0x000000e506183211 */ /* 0x040fe400078008ff */
[----:B------:R-:W-:-:S02]  /*21150*/  IADD3 R0, P1, R6, R225, RZ ;  /* 0x000000e106007210 */ /* 0x000fc40007f3e0ff */
[-C--:B------:R-:W-:Y:S02]  /*21160*/  @P3 LEA.HI.X R25, R6, R228.reuse, R5, 0x1, P0 ;  /* 0x000000e406193211 */ /* 0x080fe400000f0c05 */
[----:B------:R-:W-:Y:S01]  /*21170*/  @!P2 IADD3 R12, P0, R12, R225, RZ ;  /* 0x000000e10c0ca210 */ /* 0x000fe20007f1e0ff */
[--C-:B------:R-:W-:Y:S01]  /*21180*/  IMAD.X R5, R5, 0x1, R226.reuse, P1 ;  /* 0x0000000105057824 */ /* 0x100fe200008e06e2 */
[CC--:B------:R-:W-:Y:S02]  /*21190*/  @!P2 LEA R170, P1, R0.reuse, R229.reuse, 0x1 ;  /* 0x000000e500aaa211 */ /* 0x0c0fe400078208ff */
[----:B------:R-:W-:Y:S01]  /*211a0*/  @!P2 R2UR UR11, R9 ;  /* 0x00000000090ba2ca */ /* 0x000fe200000e0000 */
[----:B------:R-:W-:Y:S01]  /*211b0*/  @!P2 IMAD.X R7, R7, 0x1, R226, P0 ;  /* 0x000000010707a824 */ /* 0x000fe200000e06e2 */
[C---:B------:R-:W-:Y:S02]  /*211c0*/  @!P2 LEA.HI.X R171, R0.reuse, R228, R5, 0x1, P1 ;  /* 0x000000e400aba211 */ /* 0x040fe400008f0c05 */
[----:B------:R-:W-:-:S02]  /*211d0*/  @P4 LEA R166, P1, R0, R229, 0x1 ;  /* 0x000000e500a64211 */ /* 0x000fc400078208ff */
[C---:B------:R-:W-:Y:S02]  /*211e0*/  @P5 R2UR UR5, R9.reuse ;  /* 0x00000000090552ca */ /* 0x040fe400000e0000 */
[-C--:B------:R-:W-:Y:S02]  /*211f0*/  @P4 LEA.HI.X R167, R0, R228.reuse, R5, 0x1, P1 ;  /* 0x000000e400a74211 */ /* 0x080fe400008f0c05 */
[----:B------:R-:W-:Y:S02]  /*21200*/  @!P2 LEA R6, P1, R12, R229, 0x1 ;  /* 0x000000e50c06a211 */ /* 0x000fe400078208ff */
[----:B------:R-:W-:Y:S01]  /*21210*/  @P4 R2UR UR12, R8 ;  /* 0x00000000080c42ca */ /* 0x000fe200000e0000 */
[----:B------:R-:W-:Y:S01]  /*21220*/  @!PT LDS RZ, [RZ] ;  /* 0x00000000fffff984 */ /* 0x000fe20000000800 */
[----:B------:R-:W-:Y:S01]  /*21230*/  @!PT LDS RZ, [RZ] ;  /* 0x00000000fffff984 */ /* 0x000fe20000000800 */
[----:B------:R-:W-:Y:S01]  /*21240*/  @!PT LDS RZ, [RZ] ;  /* 0x00000000fffff984 */ /* 0x000fe20000000800 */
[----:B------:R-:W-:Y:S01]  /*21250*/  @!P2 LDGSTS.E.BYPASS.LTC128B.128 [R235+0x8000], desc[UR10][R22.64] ;  /* 0x0800000016ebafae */ /* 0x000fe2000b901d4a */
[C---:B------:R-:W-:Y:S02]  /*21260*/  @P4 R2UR UR13, R9.reuse ;  /* 0x00000000090d42ca */ /* 0x040fe400000e0000 */
[----:B------:R-:W-:Y:S01]  /*21270*/  @!P2 LEA.HI.X R7, R12, R228, R7, 0x1, P1 ;  /* 0x000000e40c07a211 */ /* 0x000fe200008f0c07 */
[----:B------:R-:W-:Y:S01]  /*21280*/  @P5 IMAD.MOV.U32 R12, RZ, RZ, R22 ;  /* 0x000000ffff0c5224 */ /* 0x000fe200078e0016 */
        /* <DEDUP_REMOVED lines=8> */
[C---:B------:R-:W-:Y:S02]  /*21310*/  @!P2 R2UR UR4, R8.reuse ;  /* 0x000000000804a2ca */ /* 0x040fe400000e0000 */
[C---:B------:R-:W-:Y:S01]  /*21320*/  @!P2 R2UR UR5, R9.reuse ;  /* 0x000000000905a2ca */ /* 0x040fe200000e0000 */
[----:B------:R1:W-:Y:S01]  /*21330*/  @!P5 STS.128 [R235+0xa000], RZ ;  /* 0x00a000ffeb00d388 */ /* 0x0003e20000000c00 */
[C---:B------:R-:W-:Y:S02]  /*21340*/  @P3 R2UR UR17, R9.reuse ;  /* 0x00000000091132ca */ /* 0x040fe400000e0000 */
[----:B------:R-:W-:Y:S02]  /*21350*/  @!P2 R2UR UR14, R8 ;  /* 0x00000000080ea2ca */ /* 0x000fe400000e0000 */
[----:B------:R-:W-:-:S02]  /*21360*/  @!P2 R2UR UR15, R9 ;  /* 0x00000000090fa2ca */ /* 0x000fc400000e0000 */
[----:B------:R-:W-:-:S04]  /*21370*/  @P5 LEA R168, P0, R0, R229, 0x1 ;  /* 0x000000e500a85211 */ /* 0x000fc800078008ff */
[C---:B------:R-:W-:Y:S02]  /*21380*/  @P5 LEA.HI.X R169, R0.reuse, R228, R5, 0x1, P0 ;  /* 0x000000e400a95211 */ /* 0x040fe400000f0c05 */
[----:B------:R-:W-:Y:S01]  /*21390*/  @P3 LEA R4, P0, R0, R229, 0x1 ;  /* 0x000000e500043211 */ /* 0x000fe200078008ff */
[----:B------:R-:W-:-:S03]  /*213a0*/  IMAD.MOV.U32 R229, RZ, RZ, R22 ;  /* 0x000000ffffe57224 */ /* 0x000fc600078e0016 */
[----:B------:R-:W-:Y:S01]  /*213b0*/  @P3 LEA.HI.X R5, R0, R228, R5, 0x1, P0 ;  /* 0x000000e400053211 */ /* 0x000fe200000f0c05 */
[--C-:B------:R-:W-:Y:S02]  /*213c0*/  IMAD.MOV.U32 R228, RZ, RZ, R23.reuse ;  /* 0x000000ffffe47224 */ /* 0x100fe400078e0017 */
        /* <DEDUP_REMOVED lines=93> */
.L_x_8602:
[----:B------:R-:W-:Y:S05]  /*219a0*/  BSYNC B1 ;  /* 0x0000000000017941 */ /* 0x000fea0003800000 */
.L_x_8601:
[----:B-1----:R-:W2:Y:S04]  /*219b0*/  LDL.LU R14, [R1] ;  /* 0x00000000010e7983 */ /* 0x002ea80000300800 */
[----:B------:R-:W3:Y:S04]  /*219c0*/  LDL.LU R13, [R1+0x8] ;  /* 0x00000800010d7983 */ /* 0x000ee80000300800 */
[----:B------:R-:W4:Y:S01]  /*219d0*/  LDL.LU R12, [R1+0x4] ;  /* 0x00000400010c7983 */ /* 0x000f220000300800 */
[----:B------:R-:W-:Y:S02]  /*219e0*/  R2UR UR4, R8 ;  /* 0x00000000080472ca */ /* 0x000fe400000e0000 */
[----:B------:R-:W-:Y:S01]  /*219f0*/  R2UR UR5, R9 ;  /* 0x00000000090572ca */ /* 0x000fe200000e0000 */
[----:B------:R-:W-:Y:S01]  /*21a00*/  LDSM.16.MT88.4 R16, [R214+0x10000] ;  /* 0x01000000d610783b */ /* 0x000fe20000004200 */
[----:B------:R-:W-:-:S02]  /*21a10*/  MOV R7, R173 ;  /* 0x000000ad00077202 */ /* 0x000fc40000000f00 */
[----:B------:R-:W-:Y:S01]  /*21a20*/  FMNMX.FTZ R5, R3, R2, !PT ;  /* 0x0000000203057209 */ /* 0x000fe20007810000 */
[----:B------:R-:W-:Y:S01]  /*21a30*/  LDSM.16.MT88.4 R24, [R212+0x10800] ;  /* 0x01080000d418783b */ /* 0x000fe20000004200 */
[----:B------:R-:W-:-:S07]  /*21a40*/  MOV R20, R179 ;  /* 0x000000b300147202 */ /* 0x000fce0000000f00 */
[----:B------:R1:W4:Y:S01]  /*21a50*/  LD.E R173, desc[UR4][R10.64+0xdc] ;  /* 0x0000dc040aad7980 */ /* 0x000322000c101900 */
[----:B------:R-:W-:Y:S02]  /*21a60*/  FMNMX.FTZ R6, R164, R165, !PT ;  /* 0x000000a5a4067209 */ /* 0x000fe40007810000 */
[----:B------:R-:W-:Y:S02]  /*21a70*/  FMNMX.FTZ R5, R172, R5, !PT ;  /* 0x00000005ac057209 */ /* 0x000fe40007810000 */
[----:B------:R-:W-:Y:S01]  /*21a80*/  FMNMX.FTZ R6, R184, R6, !PT ;  /* 0x00000006b8067209 */ /* 0x000fe20007810000 */
[----:B-1----:R-:W-:Y:S03]  /*21a90*/  LDSM.16.MT88.4 R8, [R216+0x10000] ;  /* 0x01000000d808783b */ /* 0x002fe60000004200 */
[----:B--2---:R-:W-:-:S04]  /*21aa0*/  FMNMX.FTZ R6, R14, R6, !PT ;  /* 0x000000060e067209 */ /* 0x004fc80007810000 */
[----:B---3--:R-:W-:Y:S02]  /*21ab0*/  FMNMX.FTZ R6, R13, R6, !PT ;  /* 0x000000060d067209 */ /* 0x008fe40007810000 */
[----:B----4-:R-:W-:Y:S02]  /*21ac0*/  FMNMX.FTZ R5, R12, R5, !PT ;  /* 0x000000050c057209 */ /* 0x010fe40007810000 */
        /* <DEDUP_REMOVED lines=33> */
[----:B------:R-:W-:Y:S01]  /*21ce0*/  FMUL.FTZ R179, R173, R169 ;  /* 0x000000a9adb37220 */ /* 0x000fe20000410000 */
[----:B--2---:R-:W-:Y:S02]  /*21cf0*/  FMNMX.FTZ R168, R0, R168, !PT ;  /* 0x000000a800a87209 */ /* 0x004fe40007810000 */
[----:B------:R-:W-:Y:S02]  /*21d00*/  FSEL R4, R169, RZ, P1 ;  /* 0x000000ffa9047208 */ /* 0x000fe40000800000 */
[----:B------:R-:W-:Y:S01]  /*21d10*/  FSETP.NEU.FTZ.AND P0, PT, R168, -INF , PT ;  /* 0xff800000a800780b */ /* 0x000fe20003f1d000 */
[----:B------:R-:W-:Y:S01]  /*21d20*/  FMUL.FTZ R35, R173, R168 ;  /* 0x000000a8ad237220 */ /* 0x000fe20000410000 */
[----:B------:R-:W-:Y:S01]  /*21d30*/  FSEL R179, R179, RZ, P1 ;  /* 0x000000ffb3b37208 */ /* 0x000fe20000800000 */
[----:B------:R-:W-:Y:S01]  /*21d40*/  FADD.FTZ R4, R164, -R4 ;  /* 0x80000004a4047221 */ /* 0x000fe20000010000 */
[----:B------:R-:W-:-:S02]  /*21d50*/  FSEL R5, R168, RZ, P0 ;  /* 0x000000ffa8057208 */ /* 0x000fc40000000000 */
[----:B------:R-:W-:Y:S01]  /*21d60*/  FSEL R35, R35, RZ, P0 ;  /* 0x000000ff23237208 */ /* 0x000fe20000000000 */
[-CC-:B------:R-:W-:Y:S01]  /*21d70*/  FFMA.FTZ R171, R165, R173.reuse, -R179.reuse ;  /* 0x000000ada5ab7223 */ /* 0x180fe200000108b3 */
[-C--:B------:R-:W-:Y:S01]  /*21d80*/  FFMA.FTZ R167, R184, R173.reuse, -R179 ;  /* 0x000000adb8a77223 */ /* 0x080fe200000108b3 */
[----:B------:R-:W-:Y:S01]  /*21d90*/  FADD.FTZ R3, R3, -R5 ;  /* 0x8000000503037221 */ /* 0x000fe20000010000 */
[-C--:B------:R-:W-:Y:S01]  /*21da0*/  FFMA.FTZ R166, R14, R173.reuse, -R179 ;  /* 0x000000ad0ea67223 */ /* 0x080fe200000108b3 */
[-C--:B------:R-:W-:Y:S01]  /*21db0*/  FFMA.FTZ R170, R2, R173.reuse, -R35 ;  /* 0x000000ad02aa7223 */ /* 0x080fe20000010823 */
[-C--:B------:R-:W-:Y:S01]  /*21dc0*/  FFMA.FTZ R165, R13, R173.reuse, -R179 ;  /* 0x000000ad0da57223 */ /* 0x080fe200000108b3 */
[-CC-:B------:R-:W-:Y:S01]  /*21dd0*/  FFMA.FTZ R2, R172, R173.reuse, -R35.reuse ;  /* 0x000000adac027223 */ /* 0x180fe20000010823 */
[-CC-:B------:R-:W-:Y:S01]  /*21de0*/  FFMA.FTZ R0, R12, R173.reuse, -R35.reuse ;  /* 0x000000ad0c007223 */ /* 0x180fe20000010823 */
[----:B------:R-:W-:Y:S01]  /*21df0*/  FFMA.FTZ R164, R7, R173, -R35 ;  /* 0x000000ad07a47223 */ /* 0x000fe20000010823 */
[C---:B------:R-:W-:Y:S01]  /*21e00*/  FMUL.FTZ R3, R173.reuse, R3 ;  /* 0x00000003ad037220 */ /* 0x040fe20000410000 */
[----:B------:R-:W-:Y:S01]  /*21e10*/  FMUL.FTZ R4, R173, R4 ;  /* 0x00000004ad047220 */ /* 0x000fe20000410000 */
[----:B------:R-:W-:Y:S01]  /*21e20*/  MUFU.EX2 R171, R171 ;  /* 0x000000ab00ab7308 */ /* 0x000fe20000000800 */
[----:B------:R-:W1:Y:S01]  /*21e30*/  LDSM.16.MT88.4 R12, [R213+0x10000] ;  /* 0x01000000d50c783b */ /* 0x000e620000004200 */
[-CC-:B------:R-:W-:Y:S01]  /*21e40*/  FFMA.FTZ R184, R183, R173.reuse, -R179.reuse ;  /* 0x000000adb7b87223 */ /* 0x180fe200000108b3 */
[-C--:B------:R-:W-:Y:S01]  /*21e50*/  FFMA.FTZ R183, R182, R173.reuse, -R179 ;  /* 0x000000adb6b77223 */ /* 0x080fe200000108b3 */
[-C--:B------:R-:W-:Y:S01]  /*21e60*/  FFMA.FTZ R188, R187, R173.reuse, -R35 ;  /* 0x000000adbbbc7223 */ /* 0x080fe20000010823 */
[-C--:B------:R-:W-:Y:S01]  /*21e70*/  FFMA.FTZ R182, R20, R173.reuse, -R179 ;  /* 0x000000ad14b67223 */ /* 0x080fe200000108b3 */
[-CC-:B------:R-:W-:Y:S01]  /*21e80*/  FFMA.FTZ R189, R252, R173.reuse, -R35.reuse ;  /* 0x000000adfcbd7223 */ /* 0x180fe20000010823 */
[-C--:B------:R-:W-:Y:S01]  /*21e90*/  FFMA.FTZ R187, R28, R173.reuse, -R35 ;  /* 0x000000ad1cbb7223 */ /* 0x080fe20000010823 */
[----:B------:R-:W-:Y:S01]  /*21ea0*/  MUFU.EX2 R167, R167 ;  /* 0x000000a700a77308 */ /* 0x000fe20000000800 */
[----:B------:R-:W-:Y:S01]  /*21eb0*/  LDSM.16.MT88.4 R28, [R213+0x10800] ;  /* 0x01080000d51c783b */ /* 0x000fe20000004200 */
[-CC-:B------:R-:W-:Y:S01]  /*21ec0*/  FFMA.FTZ R252, R192, R173.reuse, -R179.reuse ;  /* 0x000000adc0fc7223 */ /* 0x180fe200000108b3 */
[-CC-:B------:R-:W-:Y:S01]  /*21ed0*/  FFMA.FTZ R195, R195, R173.reuse, -R179.reuse ;  /* 0x000000adc3c37223 */ /* 0x180fe200000108b3 */
[-CC-:B------:R-:W-:Y:S01]  /*21ee0*/  FFMA.FTZ R191, R251, R173.reuse, -R179.reuse ;  /* 0x000000adfbbf7223 */ /* 0x180fe200000108b3 */
[----:B------:R-:W-:Y:S01]  /*21ef0*/  LDSM.16.MT88.4 R20, [R216+0x12800] ;  /* 0x01280000d814783b */ /* 0x000fe20000004200 */
[-C--:B------:R-:W-:Y:S01]  /*21f00*/  FFMA.FTZ R192, R250, R173.reuse, -R179 ;  /* 0x000000adfac07223 */ /* 0x080fe200000108b3 */
[-CC-:B------:R-:W-:Y:S01]  /*21f10*/  FFMA.FTZ R193, R193, R173.reuse, -R35.reuse ;  /* 0x000000adc1c17223 */ /* 0x180fe20000010823 */
[----:B------:R-:W-:Y:S01]  /*21f20*/  MUFU.EX2 R166, R166 ;  /* 0x000000a600a67308 */ /* 0x000fe20000000800 */
[-CC-:B------:R-:W-:Y:S01]  /*21f30*/  FFMA.FTZ R249, R249, R173.reuse, -R35.reuse ;  /* 0x000000adf9f97223 */ /* 0x180fe20000010823 */
[-CC-:B------:R-:W-:Y:S01]  /*21f40*/  FFMA.FTZ R194, R194, R173.reuse, -R35.reuse ;  /* 0x000000adc2c27223 */ /* 0x180fe20000010823 */
[-C--:B------:R-:W-:Y:S01]  /*21f50*/  FFMA.FTZ R190, R190, R173.reuse, -R35 ;  /* 0x000000adbebe7223 */ /* 0x080fe20000010823 */
[-CC-:B------:R-:W-:Y:S01]  /*21f60*/  FFMA.FTZ R178, R178, R173.reuse, -R179.reuse ;  /* 0x000000adb2b27223 */ /* 0x180fe200000108b3 */
[-CC-:B------:R-:W-:Y:S01]  /*21f70*/  FFMA.FTZ R177, R177, R173.reuse, -R179.reuse ;  /* 0x000000adb1b17223 */ /* 0x180fe200000108b3 */
[-CC-:B------:R-:W-:Y:S01]  /*21f80*/  FFMA.FTZ R176, R176, R173.reuse, -R179.reuse ;  /* 0x000000adb0b07223 */ /* 0x180fe200000108b3 */
[-C--:B------:R-:W-:Y:S01]  /*21f90*/  FFMA.FTZ R175, R175, R173.reuse, -R179 ;  /* 0x000000adafaf7223 */ /* 0x080fe200000108b3 */
[----:B------:R-:W2:Y:S01]  /*21fa0*/  MUFU.EX2 R165, R165 ;  /* 0x000000a500a57308 */ /* 0x000ea20000000800 */
[-CC-:B------:R-:W-:Y:S01]  /*21fb0*/  FFMA.FTZ R174, R174, R173.reuse, -R35.reuse ;  /* 0x000000adaeae7223 */ /* 0x180fe20000010823 */
[----:B------:R-:W-:-:S06]  /*21fc0*/  FFMA.FTZ R250, R32, R173, -R35 ;  /* 0x000000ad20fa7223 */ /* 0x000fcc0000010823 */
[----:B------:R-:W-:Y:S08]  /*21fd0*/  MUFU.EX2 R170, R170 ;  /* 0x000000aa00aa7308 */ /* 0x000ff00000000800 */
        /* <DEDUP_REMOVED lines=14> */
[-C--:B-----5:R-:W-:Y:S01]  /*220c0*/  FMUL.FTZ R36, R36, R172.reuse ;  /* 0x000000ac24247220 */ /* 0x0a0fe20000410000 */
        /* <DEDUP_REMOVED lines=128> */
[----:B------:R-:W2:Y:S01]  /*228d0*/  MUFU.EX2 R183, R183 ;  /* 0x000000b700b77308 */ /* 0x000ea20000000800 */
        /* <DEDUP_REMOVED lines=24> */
[----:B------:R-:W-:Y:S01]  /*22a60*/  MUFU.EX2 R188, R188 ;  /* 0x000000bc00bc7308 */ /* 0x000fe20000000800 */
[----:B------:R-:W-:Y:S01]  /*22a70*/  FFMA.FTZ R171, R248, R172, R171 ;  /* 0x000000acf8ab7223 */ /* 0x000fe200000100ab */
[----:B------:R-:W-:Y:S01]  /*22a80*/  FFMA.FTZ R3, R247, R3, R170 ;  /* 0x00000003f7037223 */ /* 0x000fe200000100aa */
[----:B-1----:R-:W-:Y:S02]  /*22a90*/  HMMA.16816.F32.BF16 R68, R4, R16, R68 ;  /* 0x000000100444723c */ /* 0x002fe40000041844 */
[----:B------:R-:W-:Y:S01]  /*22aa0*/  FADD.FTZ R171, R167, R171 ;  /* 0x000000aba7ab7221 */ /* 0x000fe20000010000 */
[----:B------:R-:W-:-:S02]  /*22ab0*/  FADD.FTZ R3, R2, R3 ;  /* 0x0000000302037221 */ /* 0x000fc40000010000 */
[----:B------:R-:W1:Y:S01]  /*22ac0*/  MUFU.EX2 R187, R187 ;  /* 0x000000bb00bb7308 */ /* 0x000e620000000800 */
[----:B------:R-:W-:Y:S01]  /*22ad0*/  HMMA.16816.F32.BF16 R72, R4, R18, R72 ;  /* 0x000000120448723c */ /* 0x000fe20000041848 */
[----:B------:R-:W1:Y:S01]  /*22ae0*/  LDSM.16.MT88.4 R16, [R213+0x14000] ;  /* 0x01400000d510783b */ /* 0x000e620000004200 */
[----:B------:R-:W-:Y:S01]  /*22af0*/  FADD.FTZ R171, R166, R171 ;  /* 0x000000aba6ab7221 */ /* 0x000fe20000010000 */
[----:B------:R-:W-:-:S03]  /*22b00*/  FADD.FTZ R3, R0, R3 ;  /* 0x0000000300037221 */ /* 0x000fc60000010000 */
[----:B------:R-:W-:Y:S01]  /*22b10*/  FADD.FTZ R171, R165, R171 ;  /* 0x000000aba5ab7221 */ /* 0x000fe20000010000 */
[----:B------:R-:W-:Y:S01]  /*22b20*/  MUFU.EX2 R252, R252 ;  /* 0x000000fc00fc7308 */ /* 0x000fe20000000800 */
[----:B------:R-:W-:Y:S01]  /*22b30*/  FADD.FTZ R3, R164, R3 ;  /* 0x00000003a4037221 */ /* 0x000fe20000010000 */
[----:B------:R-:W-:Y:S01]  /*22b40*/  MOV R164, R169 ;  /* 0x000000a900a47202 */ /* 0x000fe20000000f00 */
[----:B--2---:R-:W-:-:S05]  /*22b50*/  FADD.FTZ R171, R184, R171 ;  /* 0x000000abb8ab7221 */ /* 0x004fca0000010000 */
[----:B------:R-:W-:Y:S01]  /*22b60*/  MUFU.EX2 R195, R195 ;  /* 0x000000c300c37308 */ /* 0x000fe20000000800 */
[C---:B---3--:R-:W-:Y:S06]  /*22b70*/  HMMA.16816.F32.BF16 R92, R4.reuse, R8, R92 ;  /* 0x00000008045c723c */ /* 0x048fec000004185c */
[C---:B------:R-:W-:Y:S01]  /*22b80*/  HMMA.16816.F32.BF16 R96, R4.reuse, R10, R96 ;  /* 0x0000000a0460723c */ /* 0x040fe20000041860 */
[----:B------:R-:W2:Y:S01]  /*22b90*/  LDSM.16.MT88.4 R8, [R213+0x16000] ;  /* 0x01600000d508783b */ /* 0x000ea20000004200 */
[----:B------:R-:W-:Y:S04]  /*22ba0*/  MUFU.EX2 R191, R191 ;  /* 0x000000bf00bf7308 */ /* 0x000fe80000000800 */
[C---:B----4-:R-:W-:Y:S04]  /*22bb0*/  HMMA.16816.F32.BF16 R100, R4.reuse, R12, R100 ;  /* 0x0000000c0464723c */ /* 0x050fe80000041864 */
[----:B------:R-:W-:Y:S02]  /*22bc0*/  MUFU.EX2 R192, R192 ;  /* 0x000000c000c07308 */ /* 0x000fe40000000800 */
[C---:B------:R-:W-:Y:S01]  /*22bd0*/  HMMA.16816.F32.BF16 R104, R4.reuse, R14, R104 ;  /* 0x0000000e0468723c */ /* 0x040fe20000041868 */
[----:B------:R-:W3:Y:S05]  /*22be0*/  LDSM.16.MT88.4 R12, [R212+0x16000] ;  /* 0x01600000d40c783b */ /* 0x000eea0000004200 */
[C---:B-1----:R-:W-:Y:S01]  /*22bf0*/  HMMA.16816.F32.BF16 R84, R4.reuse, R16, R84 ;  /* 0x000000100454723c */ /* 0x042fe20000041854 */
[----:B------:R-:W-:Y:S05]  /*22c00*/  MUFU.EX2 R193, R193 ;  /* 0x000000c100c17308 */ /* 0x000fea0000000800 */
[C---:B------:R-:W-:Y:S01]  /*22c10*/  HMMA.16816.F32.BF16 R88, R4.reuse, R18, R88 ;  /* 0x000000120458723c */ /* 0x040fe20000041858 */
[----:B------:R-:W1:Y:S02]  /*22c20*/  LDSM.16.MT88.4 R16, [R214+0x16000] ;  /* 0x01600000d610783b */ /* 0x000e640000004200 */
[----:B------:R-:W-:Y:S08]  /*22c30*/  MUFU.EX2 R249, R249 ;  /* 0x000000f900f97308 */ /* 0x000ff00000000800 */
[----:B------:R-:W-:Y:S01]  /*22c40*/  MUFU.EX2 R194, R194 ;  /* 0x000000c200c27308 */ /* 0x000fe20000000800 */
[C---:B--2---:R-:W-:Y:S07]  /*22c50*/  HMMA.16816.F32.BF16 R116, R4.reuse, R8, R116 ;  /* 0x000000080474723c */ /* 0x044fee0000041874 */
[----:B------:R-:W-:Y:S01]  /*22c60*/  MUFU.EX2 R190, R190 ;  /* 0x000000be00be7308 */ /* 0x000fe20000000800 */
[C---:B------:R-:W-:Y:S01]  /*22c70*/  HMMA.16816.F32.BF16 R120, R4.reuse, R10, R120 ;  /* 0x0000000a0478723c */ /* 0x040fe20000041878 */
[----:B------:R-:W-:Y:S06]  /*22c80*/  LDSM.16.MT88.4 R8, [R214+0x10800] ;  /* 0x01080000d608783b */ /* 0x000fec0000004200 */
[----:B------:R-:W-:Y:S01]  /*22c90*/  MUFU.EX2 R178, R178 ;  /* 0x000000b200b27308 */ /* 0x000fe20000000800 */
[C---:B---3--:R-:W-:Y:S06]  /*22ca0*/  HMMA.16816.F32.BF16 R124, R4.reuse, R12, R124 ;  /* 0x0000000c047c723c */ /* 0x048fec000004187c */
[C---:B------:R-:W-:Y:S01]  /*22cb0*/  HMMA.16816.F32.BF16 R128, R4.reuse, R14, R128 ;  /* 0x0000000e0480723c */ /* 0x040fe20000041880 */
[----:B------:R-:W2:Y:S01]  /*22cc0*/  LDSM.16.MT88.4 R12, [R213+0x12800] ;  /* 0x01280000d50c783b */ /* 0x000ea20000004200 */
[----:B------:R-:W-:Y:S04]  /*22cd0*/  MUFU.EX2 R177, R177 ;  /* 0x000000b100b17308 */ /* 0x000fe80000000800 */
[C---:B-1----:R-:W-:Y:S04]  /*22ce0*/  HMMA.16816.F32.BF16 R108, R4.reuse, R16, R108 ;  /* 0x00000010046c723c */ /* 0x042fe8000004186c */
[----:B------:R-:W-:Y:S02]  /*22cf0*/  MUFU.EX2 R176, R176 ;  /* 0x000000b000b07308 */ /* 0x000fe40000000800 */
[----:B------:R-:W-:Y:S01]  /*22d00*/  HMMA.16816.F32.BF16 R112, R4, R18, R112 ;  /* 0x000000120470723c */ /* 0x000fe20000041870 */
[-C--:B------:R-:W-:Y:S01]  /*22d10*/  FFMA.FTZ R16, R186, R173.reuse, -R179 ;  /* 0x000000adba107223 */ /* 0x080fe200000108b3 */
[-CC-:B------:R-:W-:Y:S01]  /*22d20*/  FFMA.FTZ R186, R185, R173.reuse, -R35.reuse ;  /* 0x000000adb9ba7223 */ /* 0x180fe20000010823 */
[-CC-:B------:R-:W-:Y:S01]  /*22d30*/  FFMA.FTZ R179, R33, R173.reuse, -R35.reuse ;  /* 0x000000ad21b37223 */ /* 0x180fe20000010823 */
[----:B------:R-:W-:-:S02]  /*22d40*/  FFMA.FTZ R173, R34, R173, -R35 ;  /* 0x000000ad22ad7223 */ /* 0x000fc40000010823 */
[----:B------:R1:W3:Y:S01]  /*22d50*/  MUFU.EX2 R185, R16 ;  /* 0x0000001000b97308 */ /* 0x0002e20000000800 */
[----:B------:R-:W-:Y:S01]  /*22d60*/  F2FP.BF16.F32.PACK_AB R4, R183, R184 ;  /* 0x000000b8b704723e */ /* 0x000fe200000010ff */
[----:B------:R-:W-:Y:S01]  /*22d70*/  LDSM.16.MT88.4 R32, [R213+0x11800] ;  /* 0x01180000d520783b */ /* 0x000fe20000004200 */
[----:B------:R-:W-:Y:S01]  /*22d80*/  F2FP.BF16.F32.PACK_AB R7, R187, R188 ;  /* 0x000000bcbb07723e */ /* 0x000fe200000010ff */
[----:B------:R-:W-:-:S04]  /*22d90*/  FADD.FTZ R183, R183, R171 ;  /* 0x000000abb7b77221 */ /* 0x000fc80000010000 */
[----:B------:R-:W4:Y:S01]  /*22da0*/  MUFU.EX2 R186, R186 ;  /* 0x000000ba00ba7308 */ /* 0x000f220000000800 */
[----:B------:R-:W-:-:S07]  /*22db0*/  FADD.FTZ R183, R182, R183 ;  /* 0x000000b7b6b77221 */ /* 0x000fce0000010000 */
[----:B------:R-:W-:Y:S01]  /*22dc0*/  MUFU.EX2 R175, R175 ;  /* 0x000000af00af7308 */ /* 0x000fe20000000800 */
[----:B-1----:R-:W1:Y:S01]  /*22dd0*/  LDSM.16.MT88.4 R16, [R216+0x10800] ;  /* 0x01080000d810783b */ /* 0x002e620000004200 */
[C---:B---3--:R-:W-:Y:S01]  /*22de0*/  F2FP.BF16.F32.PACK_AB R6, R185.reuse, R182 ;  /* 0x000000b6b906723e */ /* 0x048fe200000010ff */
[----:B------:R-:W-:-:S04]  /*22df0*/  FADD.FTZ R185, R185, R183 ;  /* 0x000000b7b9b97221 */ /* 0x000fc80000010000 */
[----:B------:R-:W-:Y:S01]  /*22e00*/  FADD.FTZ R185, R252, R185 ;  /* 0x000000b9fcb97221 */ /* 0x000fe20000010000 */
[----:B------:R-:W3:Y:S01]  /*22e10*/  MUFU.EX2 R174, R174 ;  /* 0x000000ae00ae7308 */ /* 0x000ee20000000800 */
[----:B----4-:R-:W-:Y:S01]  /*22e20*/  F2FP.BF16.F32.PACK_AB R5, R189, R186 ;  /* 0x000000babd05723e */ /* 0x010fe200000010ff */
[----:B------:R-:W-:-:S04]  /*22e30*/  FADD.FTZ R3, R186, R3 ;  /* 0x00000003ba037221 */ /* 0x000fc80000010000 */
[----:B------:R-:W-:Y:S01]  /*22e40*/  FADD.FTZ R189, R189, R3 ;  /* 0x00000003bdbd7221 */ /* 0x000fe20000010000 */
[----:B------:R-:W-:Y:S01]  /*22e50*/  MOV R3, R168 ;  /* 0x000000a800037202 */ /* 0x000fe20000000f00 */
[----:B--2---:R-:W-:Y:S01]  /*22e60*/  HMMA.16816.F32.BF16 R52, R4, R12, R52 ;  /* 0x0000000c0434723c */ /* 0x004fe20000041834 */
[----:B------:R-:W2:Y:S01]  /*22e70*/  MUFU.EX2 R179, R179 ;  /* 0x000000b300b37308 */ /* 0x000ea20000000800 */
[----:B------:R-:W-:-:S04]  /*22e80*/  FADD.FTZ R189, R188, R189 ;  /* 0x000000bdbcbd7221 */ /* 0x000fc80000010000 */
[C---:B------:R-:W-:Y:S01]  /*22e90*/  HMMA.16816.F32.BF16 R56, R4.reuse, R14, R56 ;  /* 0x0000000e0438723c */ /* 0x040fe20000041838 */
[----:B------:R-:W4:Y:S01]  /*22ea0*/  LDSM.16.MT88.4 R12, [R216+0x16800] ;  /* 0x01680000d80c783b */ /* 0x000f220000004200 */
[----:B------:R-:W-:Y:S01]  /*22eb0*/  FADD.FTZ R187, R187, R189 ;  /* 0x000000bdbbbb7221 */ /* 0x000fe20000010000 */
[----:B------:R-:W2:Y:S03]  /*22ec0*/  MUFU.EX2 R250, R250 ;  /* 0x000000fa00fa7308 */ /* 0x000ea60000000800 */
[----:B------:R-:W-:Y:S01]  /*22ed0*/  HMMA.16816.F32.BF16 R152, R4, R8, R152 ;  /* 0x000000080498723c */ /* 0x000fe20000041898 */
[----:B------:R-:W-:-:S04]  /*22ee0*/  FADD.FTZ R187, R193, R187 ;  /* 0x000000bbc1bb7221 */ /* 0x000fc80000010000 */
[----:B------:R-:W2:Y:S01]  /*22ef0*/  MUFU.EX2 R173, R173 ;  /* 0x000000ad00ad7308 */ /* 0x000ea20000000800 */
[C---:B------:R-:W-:Y:S01]  /*22f00*/  HMMA.16816.F32.BF16 R148, R4.reuse, R10, R148 ;  /* 0x0000000a0494723c */ /* 0x040fe20000041894 */
[----:B------:R-:W3:Y:S05]  /*22f10*/  LDSM.16.MT88.4 R8, [R212+0x12800] ;  /* 0x01280000d408783b */ /* 0x000eea0000004200 */
[C---:B------:R-:W-:Y:S06]  /*22f20*/  HMMA.16816.F32.BF16 R144, R4.reuse, R28, R144 ;  /* 0x0000001c0490723c */ /* 0x040fec0000041890 */
[C---:B-1----:R-:W-:Y:S06]  /*22f30*/  HMMA.16816.F32.BF16 R160, R4.reuse, R16, R160 ;  /* 0x0000001004a0723c */ /* 0x042fec00000418a0 */
[C---:B------:R-:W-:Y:S01]  /*22f40*/  HMMA.16816.F32.BF16 R156, R4.reuse, R18, R156 ;  /* 0x00000012049c723c */ /* 0x040fe2000004189c */
[----:B------:R-:W1:Y:S05]  /*22f50*/  LDSM.16.MT88.4 R16, [R214+0x12800] ;  /* 0x01280000d610783b */ /* 0x000e6a0000004200 */
[C---:B------:R-:W-:Y:S01]  /*22f60*/  HMMA.16816.F32.BF16 R140, R4.reuse, R30, R140 ;  /* 0x0000001e048c723c */ /* 0x040fe2000004188c */
[----:B------:R-:W-:Y:S05]  /*22f70*/  LDSM.16.MT88.4 R28, [R216+0x14800] ;  /* 0x01480000d81c783b */ /* 0x000fea0000004200 */
[C---:B----4-:R-:W-:Y:S06]  /*22f80*/  HMMA.16816.F32.BF16 R100, R4.reuse, R12, R100 ;  /* 0x0000000c0464723c */ /* 0x050fec0000041864 */
[C---:B------:R-:W-:Y:S01]  /*22f90*/  HMMA.16816.F32.BF16 R104, R4.reuse, R14, R104 ;  /* 0x0000000e0468723c */ /* 0x040fe20000041868 */
[----:B------:R-:W4:Y:S05]  /*22fa0*/  LDSM.16.MT88.4 R12, [R212+0x16800] ;  /* 0x01680000d40c783b */ /* 0x000f2a0000004200 */
[C---:B---3--:R-:W-:Y:S06]  /*22fb0*/  HMMA.16816.F32.BF16 R60, R4.reuse, R8, R60 ;  /* 0x00000008043c723c */ /* 0x048fec000004183c */
[C---:B------:R-:W-:Y:S01]  /*22fc0*/  HMMA.16816.F32.BF16 R64, R4.reuse, R10, R64 ;  /* 0x0000000a0440723c */ /* 0x040fe20000041840 */
[----:B------:R-:W3:Y:S05]  /*22fd0*/  LDSM.16.MT88.4 R8, [R214+0x16800] ;  /* 0x01680000d608783b */ /* 0x000eea0000004200 */
[C---:B------:R-:W-:Y:S06]  /*22fe0*/  HMMA.16816.F32.BF16 R136, R4.reuse, R24, R136 ;  /* 0x000000180488723c */ /* 0x040fec0000041888 */
[C---:B-1----:R-:W-:Y:S06]  /*22ff0*/  HMMA.16816.F32.BF16 R44, R4.reuse, R16, R44 ;  /* 0x00000010042c723c */ /* 0x042fec000004182c */
[C---:B------:R-:W-:Y:S01]  /*23000*/  HMMA.16816.F32.BF16 R48, R4.reuse, R18, R48 ;  /* 0x000000120430723c */ /* 0x040fe20000041830 */
[----:B------:R-:W1:Y:S05]  /*23010*/  LDSM.16.MT88.4 R16, [R212+0x14800] ;  /* 0x01480000d410783b */ /* 0x000e6a0000004200 */
[C---:B------:R-:W-:Y:S01]  /*23020*/  HMMA.16816.F32.BF16 R132, R4.reuse, R26, R132 ;  /* 0x0000001a0484723c */ /* 0x040fe20000041884 */
[----:B------:R-:W2:Y:S05]  /*23030*/  LDSM.16.MT88.4 R24, [R214+0x14800] ;  /* 0x01480000d618783b */ /* 0x000eaa0000004200 */
[C---:B------:R-:W-:Y:S06]  /*23040*/  HMMA.16816.F32.BF16 R36, R4.reuse, R20, R36 ;  /* 0x000000140424723c */ /* 0x040fec0000041824 */
[C---:B------:R-:W-:Y:S01]  /*23050*/  HMMA.16816.F32.BF16 R40, R4.reuse, R22, R40 ;  /* 0x000000160428723c */ /* 0x040fe20000041828 */
[----:B------:R-:W2:Y:S05]  /*23060*/  LDSM.16.MT88.4 R20, [R213+0x14800] ;  /* 0x01480000d514783b */ /* 0x000eaa0000004200 */
[C---:B----4-:R-:W-:Y:S06]  /*23070*/  HMMA.16816.F32.BF16 R124, R4.reuse, R12, R124 ;  /* 0x0000000c047c723c */ /* 0x050fec000004187c */
[C---:B------:R-:W-:Y:S01]  /*23080*/  HMMA.16816.F32.BF16 R128, R4.reuse, R14, R128 ;  /* 0x0000000e0480723c */ /* 0x040fe20000041880 */
[----:B------:R-:W-:Y:S05]  /*23090*/  LDSM.16.MT88.4 R12, [R216+0x13000] ;  /* 0x01300000d80c783b */ /* 0x000fea0000004200 */
[C---:B---3--:R-:W-:Y:S06]  /*230a0*/  HMMA.16816.F32.BF16 R108, R4.reuse, R8, R108 ;  /* 0x00000008046c723c */ /* 0x048fec000004186c */
[C---:B-1----:R-:W-:Y:S06]  /*230b0*/  HMMA.16816.F32.BF16 R92, R4.reuse, R16, R92 ;  /* 0x00000010045c723c */ /* 0x042fec000004185c */
[C---:B------:R-:W-:Y:S01]  /*230c0*/  HMMA.16816.F32.BF16 R96, R4.reuse, R18, R96 ;  /* 0x000000120460723c */ /* 0x040fe20000041860 */
[----:B------:R-:W1:Y:S05]  /*230d0*/  LDSM.16.MT88.4 R16, [R213+0x16800] ;  /* 0x01680000d510783b */ /* 0x000e6a0000004200 */
[C---:B------:R-:W-:Y:S01]  /*230e0*/  HMMA.16816.F32.BF16 R112, R4.reuse, R10, R112 ;  /* 0x0000000a0470723c */ /* 0x040fe20000041870 */
[----:B------:R-:W3:Y:S05]  /*230f0*/  LDSM.16.MT88.4 R8, [R214+0x13000] ;  /* 0x01300000d608783b */ /* 0x000eea0000004200 */
[C---:B------:R-:W-:Y:S06]  /*23100*/  HMMA.16816.F32.BF16 R68, R4.reuse, R28, R68 ;  /* 0x0000001c0444723c */ /* 0x040fec0000041844 */
[C---:B------:R-:W-:Y:S01]  /*23110*/  HMMA.16816.F32.BF16 R72, R4.reuse, R30, R72 ;  /* 0x0000001e0448723c */ /* 0x040fe20000041848 */
[----:B------:R-:W-:Y:S05]  /*23120*/  LDSM.16.MT88.4 R28, [R216+0x11000] ;  /* 0x01100000d81c783b */ /* 0x000fea0000004200 */
[C---:B--2---:R-:W-:Y:S06]  /*23130*/  HMMA.16816.F32.BF16 R76, R4.reuse, R24, R76 ;  /* 0x00000018044c723c */ /* 0x044fec000004184c */
[C---:B------:R-:W-:Y:S01]  /*23140*/  HMMA.16816.F32.BF16 R80, R4.reuse, R26, R80 ;  /* 0x0000001a0450723c */ /* 0x040fe20000041850 */
[----:B------:R-:W-:Y:S05]  /*23150*/  LDSM.16.MT88.4 R24, [R214+0x11000] ;  /* 0x01100000d618783b */ /* 0x000fea0000004200 */
[C---:B------:R-:W-:Y:S06]  /*23160*/  HMMA.16816.F32.BF16 R84, R4.reuse, R20, R84 ;  /* 0x000000140454723c */ /* 0x040fec0000041854 */
[C---:B-1----:R-:W-:Y:S06]  /*23170*/  HMMA.16816.F32.BF16 R116, R4.reuse, R16, R116 ;  /* 0x000000100474723c */ /* 0x042fec0000041874 */
[C---:B------:R-:W-:Y:S01]  /*23180*/  HMMA.16816.F32.BF16 R120, R4.reuse, R18, R120 ;  /* 0x000000120478723c */ /* 0x040fe20000041878 */
[----:B------:R-:W1:Y:S05]  /*23190*/  LDSM.16.MT88.4 R16, [R212+0x11000] ;  /* 0x01100000d410783b */ /* 0x000e6a0000004200 */
        /* <DEDUP_REMOVED lines=12> */
[----:B------:R-:W-:Y:S01]  /*23260*/  HMMA.16816.F32.BF16 R36, R4, R12, R36 ;  /* 0x0000000c0424723c */ /* 0x000fe20000041824 */
[----:B------:R-:W-:Y:S01]  /*23270*/  FADD.FTZ R192, R178, R192 ;  /* 0x000000c0b2c07221 */ /* 0x000fe20000010000 */
[----:B------:R-:W-:-:S03]  /*23280*/  FADD.FTZ R190, R174, R190 ;  /* 0x000000beaebe7221 */ /* 0x000fc60000010000 */
[----:B------:R-:W-:Y:S01]  /*23290*/  FADD.FTZ R192, R177, R192 ;  /* 0x000000c0b1c07221 */ /* 0x000fe20000010000 */
        /* <DEDUP_REMOVED lines=20> */
[C---:B-1----:R-:W-:Y:S06]  /*233e0*/  HMMA.16816.F32.BF16 R68, R4.reuse, R16, R68 ;  /* 0x000000100444723c */ /* 0x042fec0000041844 */
[C---:B------:R-:W-:Y:S01]  /*233f0*/  HMMA.16816.F32.BF16 R72, R4.reuse, R18, R72 ;  /* 0x000000120448723c */ /* 0x040fe20000041848 */
[----:B------:R-:W1:Y:S05]  /*23400*/  LDSM.16.MT88.4 R16, [R212+0x15000] ;  /* 0x01500000d410783b */ /* 0x000e6a0000004200 */
[C---:B---3--:R-:W-:Y:S06]  /*23410*/  HMMA.16816.F32.BF16 R84, R4.reuse, R8, R84 ;  /* 0x000000080454723c */ /* 0x048fec0000041854 */
[C---:B------:R-:W-:Y:S01]  /*23420*/  HMMA.16816.F32.BF16 R88, R4.reuse, R10, R88 ;  /* 0x0000000a0458723c */ /* 0x040fe20000041858 */
[----:B------:R-:W3:Y:S05]  /*23430*/  LDSM.16.MT88.4 R8, [R214+0x17000] ;  /* 0x01700000d608783b */ /* 0x000eea0000004200 */
[C---:B------:R-:W-:Y:S01]  /*23440*/  HMMA.16816.F32.BF16 R140, R4.reuse, R22, R140 ;  /* 0x00000016048c723c */ /* 0x040fe2000004188c */
[----:B------:R-:W4:Y:S05]  /*23450*/  LDSM.16.MT88.4 R20, [R212+0x13000] ;  /* 0x01300000d414783b */ /* 0x000f2a0000004200 */
[C---:B--2---:R-:W-:Y:S06]  /*23460*/  HMMA.16816.F32.BF16 R100, R4.reuse, R12, R100 ;  /* 0x0000000c0464723c */ /* 0x044fec0000041864 */
[C---:B------:R-:W-:Y:S01]  /*23470*/  HMMA.16816.F32.BF16 R104, R4.reuse, R14, R104 ;  /* 0x0000000e0468723c */ /* 0x040fe20000041868 */
[----:B------:R-:W-:Y:S05]  /*23480*/  LDSM.16.MT88.4 R12, [R212+0x17000] ;  /* 0x01700000d40c783b */ /* 0x000fea0000004200 */
[C---:B------:R-:W-:Y:S06]  /*23490*/  HMMA.16816.F32.BF16 R160, R4.reuse, R28, R160 ;  /* 0x0000001c04a0723c */ /* 0x040fec00000418a0 */
[C---:B-1----:R-:W-:Y:S06]  /*234a0*/  HMMA.16816.F32.BF16 R92, R4.reuse, R16, R92 ;  /* 0x00000010045c723c */ /* 0x042fec000004185c */
[C---:B------:R-:W-:Y:S01]  /*234b0*/  HMMA.16816.F32.BF16 R96, R4.reuse, R18, R96 ;  /* 0x000000120460723c */ /* 0x040fe20000041860 */
[----:B------:R-:W1:Y:S05]  /*234c0*/  LDSM.16.MT88.4 R16, [R213+0x17000] ;  /* 0x01700000d510783b */ /* 0x000e6a0000004200 */
[C---:B---3--:R-:W-:Y:S06]  /*234d0*/  HMMA.16816.F32.BF16 R108, R4.reuse, R8, R108 ;  /* 0x00000008046c723c */ /* 0x048fec000004186c */
[C---:B------:R-:W-:Y:S01]  /*234e0*/  HMMA.16816.F32.BF16 R112, R4.reuse, R10, R112 ;  /* 0x0000000a0470723c */ /* 0x040fe20000041870 */
[----:B------:R-:W2:Y:S05]  /*234f0*/  LDSM.16.MT88.4 R8, [R216+0x11800] ;  /* 0x01180000d808783b */ /* 0x000eaa0000004200 */
[C---:B------:R-:W-:Y:S01]  /*23500*/  HMMA.16816.F32.BF16 R156, R4.reuse, R30, R156 ;  /* 0x0000001e049c723c */ /* 0x040fe2000004189c */
[----:B------:R-:W-:Y:S05]  /*23510*/  LDSM.16.MT88.4 R28, [R212+0x11800] ;  /* 0x01180000d41c783b */ /* 0x000fea0000004200 */
        /* <DEDUP_REMOVED lines=9> */
[C---:B------:R-:W-:Y:S06]  /*235b0*/  HMMA.16816.F32.BF16 R124, R4.reuse, R12, R124 ;  /* 0x0000000c047c723c */ /* 0x040fec000004187c */
[----:B------:R-:W-:Y:S01]  /*235c0*/  HMMA.16816.F32.BF16 R128, R4, R14, R128 ;  /* 0x0000000e0480723c */ /* 0x000fe20000041880 */
[----:B------:R-:W4:Y:S06]  /*235d0*/  LDSM.16.MT88.4 R12, [R213+0x13800] ;  /* 0x01380000d50c783b */ /* 0x000f2c0000004200 */
[----:B------:R-:W-:-:S02]  /*235e0*/  F2FP.BF16.F32.PACK_AB R4, R177, R178 ;  /* 0x000000b2b104723e */ /* 0x000fc400000010ff */
[----:B------:R-:W-:Y:S02]  /*235f0*/  F2FP.BF16.F32.PACK_AB R5, R179, R174 ;  /* 0x000000aeb305723e */ /* 0x000fe400000010ff */
[----:B------:R-:W-:Y:S02]  /*23600*/  F2FP.BF16.F32.PACK_AB R6, R175, R176 ;  /* 0x000000b0af06723e */ /* 0x000fe400000010ff */
[----:B------:R-:W-:-:S07]  /*23610*/  F2FP.BF16.F32.PACK_AB R7, R173, R250 ;  /* 0x000000faad07723e */ /* 0x000fce00000010ff */
        /* <DEDUP_REMOVED lines=35> */
[C---:B-1----:R-:W-:Y:S06]  /*23850*/  HMMA.16816.F32.BF16 R108, R4.reuse, R16, R108 ;  /* 0x00000010046c723c */ /* 0x042fec000004186c */
[C---:B------:R-:W-:Y:S06]  /*23860*/  HMMA.16816.F32.BF16 R112, R4.reuse, R18, R112 ;  /* 0x000000120470723c */ /* 0x040fec0000041870 */
[C---:B----4-:R-:W-:Y:S06]  /*23870*/  HMMA.16816.F32.BF16 R116, R4.reuse, R12, R116 ;  /* 0x0000000c0474723c */ /* 0x050fec0000041874 */
[C---:B------:R-:W-:Y:S06]  /*23880*/  HMMA.16816.F32.BF16 R120, R4.reuse, R14, R120 ;  /* 0x0000000e0478723c */ /* 0x040fec0000041878 */
[C---:B--2---:R-:W-:Y:S06]  /*23890*/  HMMA.16816.F32.BF16 R124, R4.reuse, R8, R124 ;  /* 0x00000008047c723c */ /* 0x044fec000004187c */
[----:B------:R-:W-:-:S15]  /*238a0*/  HMMA.16816.F32.BF16 R128, R4, R10, R128 ;  /* 0x0000000a0480723c */ /* 0x000fde0000041880 */
[----:B------:R-:W-:-:S09]  /*238b0*/  NOP ;  /* 0x0000000000007918 */ /* 0x000fd20000000000 */
.L_x_8597:
[----:B------:R-:W-:Y:S05]  /*238c0*/  @!P6 BRA `(.L_x_8606) ;  /* 0x0000005800a8e947 */ /* 0x000fea0003800000 */
[----:B------:R-:W-:Y:S02]  /*238d0*/  MOV R2, R3 ;  /* 0x0000000300027202 */ /* 0x000fe40000000f00 */
[----:B------:R-:W-:-:S07]  /*238e0*/  MOV R0, R164 ;  /* 0x000000a400007202 */ /* 0x000fce0000000f00 */
.L_x_8615:
        /* <DEDUP_REMOVED lines=81> */
.L_x_8608:
[----:B-1----:R-:W-:Y:S02]  /*23e00*/  R2UR UR4, R166 ;  /* 0x00000000a60472ca */ /* 0x002fe400000e0000 */
[----:B------:R-:W-:Y:S11]  /*23e10*/  R2UR UR5, R167 ;  /* 0x00000000a70572ca */ /* 0x000ff600000e0000 */
[----:B------:R-:W-:Y:S02]  /*23e20*/  @!UPT UIADD3 URZ, URZ, URZ, URZ ;  /* 0x0000003f3f3ff290 */ /* 0x000fe4000fffe03f */
[----:B--2---:R-:W2:Y:S02]  /*23e30*/  LD.E R10, desc[UR4][R164.64+0x40] ;  /* 0x00004004a40a7980 */ /* 0x004ea4000c101900 */
[----:B--2---:R-:W-:Y:S05]  /*23e40*/  IMAD.U32 R10, R10, -0x40, RZ ;  /* 0xffffffc00a0a7824 */ /* 0x004fea00078e00ff */
[----:B------:R-:W-:Y:S02]  /*23e50*/  SHF.R.S32.HI R4, RZ, 0x1f, R10 ;  /* 0x0000001fff047819 */ /* 0x000fe4000001140a */
.L_x_8609:
[----:B------:R-:W-:Y:S05]  /*23e60*/  BSYNC B0 ;  /* 0x0000000000007941 */ /* 0x000fea0003800000 */
.L_x_8607:
        /* <DEDUP_REMOVED lines=150> */
[----:B------:R-:W-:Y:S03]  /*247d0*/  LDSM.16.M88.4 R192, [R215+0x8000] ;  /* 0x00800000d7c0783b */ /* 0x000fe60000000200 */
[C---:B------:R-:W-:Y:S06]  /*247e0*/  HMMA.16816.F32.BF16 R8, R32.reuse, R10, RZ ;  /* 0x0000000a2008723c */ /* 0x040fec00000418ff */
[C---:B--2---:R-:W-:Y:S06]  /*247f0*/  HMMA.16816.F32.BF16 R12, R32.reuse, R16, RZ ;  /* 0x00000010200c723c */ /* 0x044fec00000418ff */
[C---:B------:R-:W-:Y:S06]  /*24800*/  HMMA.16816.F32.BF16 R16, R32.reuse, R18, RZ ;  /* 0x000000122010723c */ /* 0x040fec00000418ff */
[C---:B----4-:R-:W-:Y:S06]  /*24810*/  HMMA.16816.F32.BF16 R20, R32.reuse, R24, RZ ;  /* 0x000000182014723c */ /* 0x050fec00000418ff */
[C---:B------:R-:W-:Y:S06]  /*24820*/  HMMA.16816.F32.BF16 R24, R32.reuse, R26, RZ ;  /* 0x0000001a2018723c */ /* 0x040fec00000418ff */
[C---:B-----5:R-:W-:Y:S06]  /*24830*/  HMMA.16816.F32.BF16 R28, R32.reuse, R168, RZ ;  /* 0x000000a8201c723c */ /* 0x060fec00000418ff */
[----:B------:R-:W-:Y:S01]  /*24840*/  HMMA.16816.F32.BF16 R32, R32, R170, RZ ;  /* 0x000000aa2020723c */ /* 0x000fe200000418ff */
[----:B------:R-:W1:Y:S05]  /*24850*/  LDSM.16.M88.4 R168, [R218] ;  /* 0x00000000daa8783b */ /* 0x000e6a0000000200 */
[C---:B---3--:R-:W-:Y:S06]  /*24860*/  HMMA.16816.F32.BF16 R4, R172.reuse, R176, R4 ;  /* 0x000000b0ac04723c */ /* 0x048fec0000041804 */
[C---:B------:R-:W-:Y:S01]  /*24870*/  HMMA.16816.F32.BF16 R8, R172.reuse, R178, R8 ;  /* 0x000000b2ac08723c */ /* 0x040fe20000041808 */
[----:B------:R-:W2:Y:S05]  /*24880*/  LDSM.16.M88.4 R176, [R215+0x8800] ;  /* 0x00880000d7b0783b */ /* 0x000eaa0000000200 */
[C---:B------:R-:W-:Y:S06]  /*24890*/  HMMA.16816.F32.BF16 R12, R172.reuse, R180, R12 ;  /* 0x000000b4ac0c723c */ /* 0x040fec000004180c */
[C---:B------:R-:W-:Y:S01]  /*248a0*/  HMMA.16816.F32.BF16 R16, R172.reuse, R182, R16 ;  /* 0x000000b6ac10723c */ /* 0x040fe20000041810 */
[----:B------:R-:W-:Y:S05]  /*248b0*/  LDSM.16.M88.4 R180, [R215+0x9800] ;  /* 0x00980000d7b4783b */ /* 0x000fea0000000200 */
[C---:B------:R-:W-:Y:S06]  /*248c0*/  HMMA.16816.F32.BF16 R20, R172.reuse, R184, R20 ;  /* 0x000000b8ac14723c */ /* 0x040fec0000041814 */
[C---:B------:R-:W-:Y:S01]  /*248d0*/  HMMA.16816.F32.BF16 R24, R172.reuse, R186, R24 ;  /* 0x000000baac18723c */ /* 0x040fe20000041818 */
[----:B------:R-:W-:Y:S05]  /*248e0*/  LDSM.16.M88.4 R184, [R217] ;  /* 0x00000000d9b8783b */ /* 0x000fea0000000200 */
[C---:B------:R-:W-:Y:S06]  /*248f0*/  HMMA.16816.F32.BF16 R28, R172.reuse, R188, R28 ;  /* 0x000000bcac1c723c */ /* 0x040fec000004181c */
[----:B------:R-:W-:Y:S01]  /*24900*/  HMMA.16816.F32.BF16 R32, R172, R190, R32 ;  /* 0x000000beac20723c */ /* 0x000fe20000041820 */
[----:B------:R-:W3:Y:S04]  /*24910*/  LDSM.16.M88.4 R172, [R215+0x9000] ;  /* 0x00900000d7ac783b */ /* 0x000ee80000000200 */
[----:B------:R-:W4:Y:S01]  /*24920*/  LDSM.16.M88.4 R188, [R208] ;  /* 0x00000000d0bc783b */ /* 0x000f220000000200 */
        /* <DEDUP_REMOVED lines=11> */
[----:B------:R-:W3:Y:S04]  /*249e0*/  LDSM.16.M88.4 R168, [R208+0x1800] ;  /* 0x00180000d0a8783b */ /* 0x000ee80000000200 */
        /* <DEDUP_REMOVED lines=13> */
[----:B------:R-:W-:Y:S01]  /*24ac0*/  LDSM.16.M88.4 R184, [R206] ;  /* 0x00000000ceb8783b */ /* 0x000fe20000000200 */
[C---:B-----5:R-:W-:Y:S06]  /*24ad0*/  HMMA.16816.F32.BF16 R4, R172.reuse, R180, R4 ;  /* 0x000000b4ac04723c */ /* 0x060fec0000041804 */
        /* <DEDUP_REMOVED lines=17> */
[----:B------:R-:W5:Y:S05]  /*24bf0*/  LDSM.16.M88.4 R184, [R215+0xb000] ;  /* 0x00b00000d7b8783b */ /* 0x000f6a0000000200 */
[C---:B----4-:R-:W-:Y:S06]  /*24c00*/  HMMA.16816.F32.BF16 R20, R168.reuse, R188, R20 ;  /* 0x000000bca814723c */ /* 0x050fec0000041814 */
[C---:B------:R-:W-:Y:S01]  /*24c10*/  HMMA.16816.F32.BF16 R24, R168.reuse, R190, R24 ;  /* 0x000000bea818723c */ /* 0x040fe20000041818 */
[----:B------:R-:W4:Y:S05]  /*24c20*/  LDSM.16.M88.4 R188, [R215+0xb800] ;  /* 0x00b80000d7bc783b */ /* 0x000f2a0000000200 */
[C---:B-1----:R-:W-:Y:S06]  /*24c30*/  HMMA.16816.F32.BF16 R28, R168.reuse, R192, R28 ;  /* 0x000000c0a81c723c */ /* 0x042fec000004181c */
[----:B------:R-:W-:Y:S01]  /*24c40*/  HMMA.16816.F32.BF16 R32, R168, R194, R32 ;  /* 0x000000c2a820723c */ /* 0x000fe20000041820 */
[----:B------:R-:W-:Y:S04]  /*24c50*/  LDSM.16.M88.4 R168, [R217+0x2000] ;  /* 0x00200000d9a8783b */ /* 0x000fe80000000200 */
[----:B------:R-:W1:Y:S01]  /*24c60*/  LDSM.16.M88.4 R192, [R208+0x2000] ;  /* 0x00200000d0c0783b */ /* 0x000e620000000200 */
        /* <DEDUP_REMOVED lines=25> */
[----:B------:R-:W5:Y:S01]  /*24e00*/  LDSM.16.M88.4 R180, [R203] ;  /* 0x00000000cbb4783b */ /* 0x000f620000000200 */
[C---:B----4-:R-:W-:Y:S06]  /*24e10*/  HMMA.16816.F32.BF16 R4, R184.reuse, R188, R4 ;  /* 0x000000bcb804723c */ /* 0x050fec0000041804 */
[C---:B------:R-:W-:Y:S01]  /*24e20*/  HMMA.16816.F32.BF16 R8, R184.reuse, R190, R8 ;  /* 0x000000beb808723c */ /* 0x040fe20000041808 */
[----:B------:R-:W4:Y:S05]  /*24e30*/  LDSM.16.M88.4 R188, [R202] ;  /* 0x00000000cabc783b */ /* 0x000f2a0000000200 */
[C---:B-1----:R-:W-:Y:S06]  /*24e40*/  HMMA.16816.F32.BF16 R12, R184.reuse, R192, R12 ;  /* 0x000000c0b80c723c */ /* 0x042fec000004180c */
[C---:B------:R-:W-:Y:S01]  /*24e50*/  HMMA.16816.F32.BF16 R16, R184.reuse, R194, R16 ;  /* 0x000000c2b810723c */ /* 0x040fe20000041810 */
[----:B------:R-:W1:Y:S05]  /*24e60*/  LDSM.16.M88.4 R192, [R201] ;  /* 0x00000000c9c0783b */ /* 0x000e6a0000000200 */
[C---:B--2---:R-:W-:Y:S06]  /*24e70*/  HMMA.16816.F32.BF16 R20, R184.reuse, R176, R20 ;  /* 0x000000b0b814723c */ /* 0x044fec0000041814 */
[C---:B------:R-:W-:Y:S01]  /*24e80*/  HMMA.16816.F32.BF16 R24, R184.reuse, R178, R24 ;  /* 0x000000b2b818723c */ /* 0x040fe20000041818 */
[----:B------:R-:W2:Y:S05]  /*24e90*/  LDSM.16.M88.4 R176, [R200] ;  /* 0x00000000c8b0783b */ /* 0x000eaa0000000200 */
[C---:B---3--:R-:W-:Y:S06]  /*24ea0*/  HMMA.16816.F32.BF16 R28, R184.reuse, R168, R28 ;  /* 0x000000a8b81c723c */ /* 0x048fec000004181c */
[----:B------:R-:W-:Y:S01]  /*24eb0*/  HMMA.16816.F32.BF16 R32, R184, R170, R32 ;  /* 0x000000aab820723c */ /* 0x000fe20000041820 */
[----:B------:R-:W-:Y:S04]  /*24ec0*/  LDSM.16.M88.4 R168, [R218+0x4000] ;  /* 0x00400000daa8783b */ /* 0x000fe80000000200 */
[----:B------:R-:W-:Y:S01]  /*24ed0*/  LDSM.16.M88.4 R184, [R215+0xc800] ;  /* 0x00c80000d7b8783b */ /* 0x000fe20000000200 */
[C---:B-----5:R-:W-:Y:S06]  /*24ee0*/  HMMA.16816.F32.BF16 R4, R172.reuse, R180, R4 ;  /* 0x000000b4ac04723c */ /* 0x060fec0000041804 */
        /* <DEDUP_REMOVED lines=46> */
[----:B------:R-:W-:Y:S05]  /*251d0*/  LDSM.16.M88.4 R172, [R218+0x6000] ;  /* 0x00600000daac783b */ /* 0x000fea0000000200 */
[C---:B------:R-:W-:Y:S06]  /*251e0*/  HMMA.16816.F32.BF16 R28, R168.reuse, R180, R28 ;  /* 0x000000b4a81c723c */ /* 0x040fec000004181c */
[----:B------:R-:W-:Y:S01]  /*251f0*/  HMMA.16816.F32.BF16 R32, R168, R182, R32 ;  /* 0x000000b6a820723c */ /* 0x000fe20000041820 */
[----:B------:R-:W3:Y:S04]  /*25200*/  LDSM.16.M88.4 R168, [R196] ;  /* 0x00000000c4a8783b */ /* 0x000ee80000000200 */
        /* <DEDUP_REMOVED lines=22> */
[----:B------:R-:W1:Y:S01]  /*25370*/  LDSM.16.M88.4 R192, [R208+0x7800] ;  /* 0x00780000d0c0783b */ /* 0x000e620000000200 */
[----:B------:R-:W-:Y:S04]  /*25380*/  DEPBAR.LE SB0, 0x0 ;  /* 0x000080000000791a */ /* 0x000fe80000000000 */
[C---:B--2---:R-:W-:Y:S01]  /*25390*/  HMMA.16816.F32.BF16 R28, R172.reuse, R176, R28 ;  /* 0x000000b0ac1c723c */ /* 0x044fe2000004181c */
[----:B------:R-:W-:Y:S05]  /*253a0*/  BAR.SYNC.DEFER_BLOCKING 0x0 ;  /* 0x0000000000007b1d */ /* 0x000fea0000010000 */
[----:B------:R-:W-:Y:S06]  /*253b0*/  HMMA.16816.F32.BF16 R32, R172, R178, R32 ;  /* 0x000000b2ac20723c */ /* 0x000fec0000041820 */
[C---:B---3--:R-:W-:Y:S06]  /*253c0*/  HMMA.16816.F32.BF16 R4, R168.reuse, R180, R4 ;  /* 0x000000b4a804723c */ /* 0x048fec0000041804 */
        /* <DEDUP_REMOVED lines=88> */
.L_x_8613:
[----:B------:R-:W-:Y:S02]  /*25950*/  R2UR UR4, R166 ;  /* 0x00000000a60472ca */ /* 0x000fe400000e0000 */
[----:B------:R-:W-:Y:S11]  /*25960*/  R2UR UR5, R167 ;  /* 0x00000000a70572ca */ /* 0x000ff600000e0000 */
[----:B------:R-:W-:Y:S02]  /*25970*/  @!UPT UIADD3 URZ, URZ, URZ, URZ ;  /* 0x0000003f3f3ff290 */ /* 0x000fe4000fffe03f */
[----:B------:R-:W2:Y:S02]  /*25980*/  LD.E R172, desc[UR4][R164.64+0x38] ;  /* 0x00003804a4ac7980 */ /* 0x000ea4000c101900 */
[----:B--2---:R-:W-:Y:S05]  /*25990*/  IMAD.U32 R172, R172, -0x40, RZ ;  /* 0xffffffc0acac7824 */ /* 0x004fea00078e00ff */
[----:B------:R-:W-:Y:S02]  /*259a0*/  SHF.R.S32.HI R168, RZ, 0x1f, R172 ;  /* 0x0000001fffa87819 */ /* 0x000fe400000114ac */
.L_x_8614:
[----:B------:R-:W-:Y:S05]  /*259b0*/  BSYNC B0 ;  /* 0x0000000000007941 */ /* 0x000fea0003800000 */
.L_x_8612:
        /* <DEDUP_REMOVED lines=135> */
.L_x_8611:
[----:B------:R-:W-:Y:S05]  /*26230*/  BSYNC B1 ;  /* 0x0000000000017941 */ /* 0x000fea0003800000 */
.L_x_8610:
[----:B------:R-:W-:Y:S01]  /*26240*/  R2UR UR4, R166 ;  /* 0x00000000a60472ca */ /* 0x000fe200000e0000 */
[----:B------:R-:W2:Y:S01]  /*26250*/  S2R R3, SR_TID.X ;  /* 0x0000000000037919 */ /* 0x000ea20000002100 */
[----:B------:R-:W-:Y:S11]  /*26260*/  R2UR UR5, R167 ;  /* 0x00000000a70572ca */ /* 0x000ff600000e0000 */
[----:B------:R-:W-:Y:S02]  /*26270*/  @!UPT UIADD3 URZ, URZ, URZ, URZ ;  /* 0x0000003f3f3ff290 */ /* 0x000fe4000fffe03f */
[----:B------:R3:W4:Y:S01]  /*26280*/  LD.E R165, desc[UR4][R164.64+0xdc] ;  /* 0x0000dc04a4a57980 */ /* 0x000722000c101900 */
[----:B--2---:R-:W-:Y:S04]  /*26290*/  SHF.L.U32 R3, R3, 0x1, RZ ;  /* 0x0000000103037819 */ /* 0x004fe800000006ff */
[----:B------:R-:W-:Y:S05]  /*262a0*/  LOP3.LUT R3, R3, 0x6, RZ, 0xc0, !PT ;  /* 0x0000000603037812 */ /* 0x000fea00078ec0ff */
[----:B------:R-:W-:Y:S04]  /*262b0*/  IMAD R3, R238, 0x40, R3 ;  /* 0x00000040ee037824 */ /* 0x000fe800078e0203 */
[----:B---3--:R-:W-:Y:S01]  /*262c0*/  VIADD R164, R3, 0x8 ;  /* 0x0000000803a47836 */ /* 0x008fe20000000000 */
[----:B------:R-:W-:Y:S01]  /*262d0*/  IADD3 R168, R245, -R3, RZ ;  /* 0x80000003f5a87210 */ /* 0x000fe20007ffe0ff */
[----:B-1----:R-:W-:Y:S01]  /*262e0*/  IMAD.IADD R173, R242, 0x1, -R3 ;  /* 0x00000001f2ad7824 */ /* 0x002fe200078e0a03 */
[----:B------:R-:W-:Y:S01]  /*262f0*/  IADD3 R171, R3, 0x9, RZ ;  /* 0x0000000903ab7810 */ /* 0x000fe20007ffe0ff */
[C---:B------:R-:W-:Y:S01]  /*26300*/  IMAD.IADD R170, R245.reuse, 0x1, -R164 ;  /* 0x00000001f5aa7824 */ /* 0x040fe200078e0aa4 */
[----:B------:R-:W-:Y:S02]  /*26310*/  IABS R168, R168 ;  /* 0x000000a800a87213 */ /* 0x000fe40000000000 */
[----:B------:R-:W-:Y:S02]  /*26320*/  IADD3 R169, R245, -R171, RZ ;  /* 0x800000abf5a97210 */ /* 0x000fe40007ffe0ff */
[----:B------:R-:W-:Y:S01]  /*26330*/  I2FP.F32.S32 R166, R168 ;  /* 0x000000a800a67245 */ /* 0x000fe20000201400 */
[----:B------:R-:W-:Y:S01]  /*26340*/  VIADD R168, R3, 0x10 ;  /* 0x0000001003a87836 */ /* 0x000fe20000000000 */
[----:B------:R-:W-:Y:S02]  /*26350*/  IABS R170, R170 ;  /* 0x000000aa00aa7213 */ /* 0x000fe40000000000 */
[----:B------:R-:W-:Y:S01]  /*26360*/  IABS R169, R169 ;  /* 0x000000a900a97213 */ /* 0x000fe20000000000 */
[----:B------:R-:W-:Y:S02]  /*26370*/  IMAD.IADD R167, R245, 0x1, -R168 ;  /* 0x00000001f5a77824 */ /* 0x000fe400078e0aa8 */
[C---:B------:R-:W-:Y:S01]  /*26380*/  FFMA.FTZ R4, -R246.reuse, R166, R4 ;  /* 0x000000a6f6047223 */ /* 0x040fe20000010104 */
[----:B------:R-:W-:Y:S02]  /*26390*/  IADD3 R166, R3, 0x1, RZ ;  /* 0x0000000103a67810 */ /* 0x000fe40007ffe0ff */
[----:B------:R-:W-:Y:S02]  /*263a0*/  I2FP.F32.S32 R170, R170 ;  /* 0x000000aa00aa7245 */ /* 0x000fe40000201400 */
[----:B------:R-:W-:Y:S02]  /*263b0*/  IABS R167, R167 ;  /* 0x000000a700a77213 */ /* 0x000fe40000000000 */
[----:B------:R-:W-:Y:S01]  /*263c0*/  IADD3 R172, R245, -R166, RZ ;  /* 0x800000a6f5ac7210 */ /* 0x000fe20007ffe0ff */
[C---:B------:R-:W-:Y:S01]  /*263d0*/  FFMA.FTZ R8, -R246.reuse, R170, R8 ;  /* 0x000000aaf6087223 */ /* 0x040fe20000010108 */
[----:B------:R-:W-:Y:S01]  /*263e0*/  I2FP.F32.S32 R167, R167 ;  /* 0x000000a700a77245 */ /* 0x000fe20000201400 */
[----:B------:R-:W-:Y:S01]  /*263f0*/  VIADD R170, R3, 0x18 ;  /* 0x0000001803aa7836 */ /* 0x000fe20000000000 */
[----:B------:R-:W-:Y:S02]  /*26400*/  IABS R173, R173 ;  /* 0x000000ad00ad7213 */ /* 0x000fe40000000000 */
[----:B------:R-:W-:Y:S01]  /*26410*/  I2FP.F32.S32 R169, R169 ;  /* 0x000000a900a97245 */ /* 0x000fe20000201400 */
[----:B------:R-:W-:Y:S01]  /*26420*/  FFMA.FTZ R12, -R246, R167, R12 ;  /* 0x000000a7f60c7223 */ /* 0x000fe2000001010c */
[C---:B------:R-:W-:Y:S02]  /*26430*/  ISETP.GE.AND P4, PT, R164.reuse, R244, PT ;  /* 0x000000f4a400720c */ /* 0x040fe40003f86270 */
[----:B------:R-:W-:Y:S01]  /*26440*/  ISETP.GE.AND P6, PT, R164, R241, PT ;  /* 0x000000f1a400720c */ /* 0x000fe20003fc6270 */
[----:B------:R-:W-:Y:S01]  /*26450*/  FFMA.FTZ R9, -R246, R169, R9 ;  /* 0x000000a9f6097223 */ /* 0x000fe20000010109 */
[----:B------:R-:W-:Y:S02]  /*26460*/  IABS R172, R172 ;  /* 0x000000ac00ac7213 */ /* 0x000fe40000000000 */
[----:B------:R-:W-:Y:S02]  /*26470*/  I2FP.F32.S32 R173, R173 ;  /* 0x000000ad00ad7245 */ /* 0x000fe40000201400 */
[C---:B------:R-:W-:Y:S02]  /*26480*/  ISETP.GE.OR P4, PT, R164.reuse, R243, !P4 ;  /* 0x000000f3a400720c */ /* 0x040fe40006786670 */
[----:B------:R-:W-:Y:S01]  /*26490*/  ISETP.GE.OR P6, PT, R164, R240, !P6 ;  /* 0x000000f0a400720c */ /* 0x000fe200077c6670 */
[----:B------:R-:W-:Y:S01]  /*264a0*/  IMAD.IADD R164, R242, 0x1, -R164 ;  /* 0x00000001f2a47824 */ /* 0x000fe200078e0aa4 */
[----:B------:R-:W-:Y:S01]  /*264b0*/  IADD3 R167, R245, -R170, RZ ;  /* 0x800000aaf5a77210 */ /* 0x000fe20007ffe0ff */
[----:B------:R-:W-:Y:S01]  /*264c0*/  FFMA.FTZ R6, -R246, R173, R6 ;  /* 0x000000adf6067223 */ /* 0x000fe20000010106 */
[----:B------:R-:W-:Y:S01]  /*264d0*/  IADD3 R169, R3, 0x19, RZ ;  /* 0x0000001903a97810 */ /* 0x000fe20007ffe0ff */
[----:B------:R-:W-:Y:S01]  /*264e0*/  IMAD.IADD R173, R242, 0x1, -R166 ;  /* 0x00000001f2ad7824 */ /* 0x000fe200078e0aa6 */
[----:B------:R-:W-:Y:S02]  /*264f0*/  I2FP.F32.S32 R172, R172 ;  /* 0x000000ac00ac7245 */ /* 0x000fe40000201400 */
[C---:B------:R-:W-:Y:S02]  /*26500*/  ISETP.GE.AND P2, PT, R166.reuse, R244, PT ;  /* 0x000000f4a600720c */ /* 0x040fe40003f46270 */
[----:B------:R-:W-:Y:S01]  /*26510*/  ISETP.GE.AND P5, PT, R166, R241, PT ;  /* 0x000000f1a600720c */ /* 0x000fe20003fa6270 */
[----:B------:R-:W-:Y:S01]  /*26520*/  FFMA.FTZ R5, -R246, R172, R5 ;  /* 0x000000acf6057223 */ /* 0x000fe20000010105 */
[----:B------:R-:W-:Y:S02]  /*26530*/  IABS R167, R167 ;  /* 0x000000a700a77213 */ /* 0x000fe40000000000 */
[C---:B------:R-:W-:Y:S02]  /*26540*/  ISETP.GE.OR P2, PT, R166.reuse, R243, !P2 ;  /* 0x000000f3a600720c */ /* 0x040fe40005746670 */
[----:B------:R-:W-:Y:S01]  /*26550*/  ISETP.GE.OR P5, PT, R166, R240, !P5 ;  /* 0x000000f0a600720c */ /* 0x000fe20006fa6670 */
[----:B------:R-:W-:Y:S01]  /*26560*/  IMAD.IADD R166, R245, 0x1, -R169 ;  /* 0x00000001f5a67824 */ /* 0x000fe200078e0aa9 */
[C---:B------:R-:W-:Y:S02]  /*26570*/  ISETP.GE.AND P0, PT, R3.reuse, R244, PT ;  /* 0x000000f40300720c */ /* 0x040fe40003f06270 */
[----:B------:R-:W-:Y:S02]  /*26580*/  IABS R164, R164 ;  /* 0x000000a400a47213 */ /* 0x000fe40000000000 */
[C---:B------:R-:W-:Y:S02]  /*26590*/  IADD3 R172, R3.reuse, 0x11, RZ ;  /* 0x0000001103ac7810 */ /* 0x040fe40007ffe0ff */
[C---:B------:R-:W-:Y:S02]  /*265a0*/  ISETP.GE.AND P1, PT, R3.reuse, R241, PT ;  /* 0x000000f10300720c */ /* 0x040fe40003f26270 */
[----:B------:R-:W-:Y:S02]  /*265b0*/  I2FP.F32.S32 R167, R167 ;  /* 0x000000a700a77245 */ /* 0x000fe40000201400 */
[----:B------:R-:W-:Y:S02]  /*265c0*/  IABS R173, R173 ;  /* 0x000000ad00ad7213 */ /* 0x000fe40000000000 */
[----:B------:R-:W-:Y:S01]  /*265d0*/  ISETP.GE.OR P0, PT, R3, R243, !P0 ;  /* 0x000000f30300720c */ /* 0x000fe20004706670 */
[C---:B------:R-:W-:Y:S01]  /*265e0*/  FFMA.FTZ R16, -R246.reuse, R167, R16 ;  /* 0x000000a7f6107223 */ /* 0x040fe20000010110 */
[----:B------:R-:W-:Y:S02]  /*265f0*/  I2FP.F32.S32 R164, R164 ;  /* 0x000000a400a47245 */ /* 0x000fe40000201400 */
[----:B------:R-:W-:Y:S02]  /*26600*/  IADD3 R174, R245, -R172, RZ ;  /* 0x800000acf5ae7210 */ /* 0x000fe40007ffe0ff */
[C---:B------:R-:W-:Y:S01]  /*26610*/  ISETP.GE.OR P1, PT, R3.reuse, R240, !P1 ;  /* 0x000000f00300720c */ /* 0x040fe20004f26670 */
[----:B------:R-:W-:Y:S01]  /*26620*/  FFMA.FTZ R10, -R246, R164, R10 ;  /* 0x000000a4f60a7223 */ /* 0x000fe2000001010a */
[----:B------:R-:W-:Y:S01]  /*26630*/  IABS R166, R166 ;  /* 0x000000a600a67213 */ /* 0x000fe20000000000 */
[----:B------:R-:W-:Y:S01]  /*26640*/  VIADD R164, R3, 0x21 ;  /* 0x0000002103a47836 */ /* 0x000fe20000000000 */
[----:B------:R-:W-:Y:S02]  /*26650*/  I2FP.F32.S32 R173, R173 ;  /* 0x000000ad00ad7245 */ /* 0x000fe40000201400 */
[----:B------:R-:W-:Y:S01]  /*26660*/  FSEL R167, R4, -INF , !P0 ;  /* 0xff80000004a77808 */ /* 0x000fe20004000000 */
[----:B------:R-:W-:Y:S01]  /*26670*/  IMAD.IADD R4, R242, 0x1, -R172 ;  /* 0x00000001f2047824 */ /* 0x000fe200078e0aac */
[----:B------:R-:W-:Y:S01]  /*26680*/  FSEL R6, R6, -INF , !P1 ;  /* 0xff80000006067808 */ /* 0x000fe20004800000 */
[C---:B------:R-:W-:Y:S01]  /*26690*/  FFMA.FTZ R7, -R246.reuse, R173, R7 ;  /* 0x000000adf6077223 */ /* 0x040fe20000010107 */
[----:B------:R-:W-:Y:S02]  /*266a0*/  FSEL R5, R5, -INF , !P2 ;  /* 0xff80000005057808 */ /* 0x000fe40005000000 */
[----:B------:R-:W-:Y:S02]  /*266b0*/  IABS R174, R174 ;  /* 0x000000ae00ae7213 */ /* 0x000fe40000000000 */
[----:B------:R-:W-:Y:S02]  /*266c0*/  I2FP.F32.S32 R166, R166 ;  /* 0x000000a600a67245 */ /* 0x000fe40000201400 */
[C---:B------:R-:W-:Y:S02]  /*266d0*/  ISETP.GE.AND P3, PT, R171.reuse, R244, PT ;  /* 0x000000f4ab00720c */ /* 0x040fe40003f66270 */
[CC--:B------:R-:W-:Y:S01]  /*266e0*/  ISETP.GE.AND P0, PT, R171.reuse, R241.reuse, PT ;  /* 0x000000f1ab00720c */ /* 0x0c0fe20003f06270 */
[----:B------:R-:W-:Y:S01]  /*266f0*/  FFMA.FTZ R17, -R246, R166, R17 ;  /* 0x000000a6f6117223 */ /* 0x000fe20000010111 */
[C---:B------:R-:W-:Y:S02]  /*26700*/  ISETP.GE.AND P1, PT, R168.reuse, R244, PT ;  /* 0x000000f4a800720c */ /* 0x040fe40003f26270 */
[----:B------:R-:W-:Y:S02]  /*26710*/  ISETP.GE.AND P2, PT, R168, R241, PT ;  /* 0x000000f1a800720c */ /* 0x000fe40003f46270 */
[----:B------:R-:W-:Y:S02]  /*26720*/  I2FP.F32.S32 R174, R174 ;  /* 0x000000ae00ae7245 */ /* 0x000fe40000201400 */
[C---:B------:R-:W-:Y:S02]  /*26730*/  ISETP.GE.OR P3, PT, R171.reuse, R243, !P3 ;  /* 0x000000f3ab00720c */ /* 0x040fe40005f66670 */
[----:B------:R-:W-:Y:S01]  /*26740*/  ISETP.GE.OR P0, PT, R171, R240, !P0 ;  /* 0x000000f0ab00720c */ /* 0x000fe20004706670 */
[----:B------:R-:W-:Y:S01]  /*26750*/  FFMA.FTZ R13, -R246, R174, R13 ;  /* 0x000000aef60d7223 */ /* 0x000fe2000001010d */
[C---:B------:R-:W-:Y:S01]  /*26760*/  IADD3 R173, R242.reuse, -R171, RZ ;  /* 0x800000abf2ad7210 */ /* 0x040fe20007ffe0ff */
[----:B------:R-:W-:Y:S01]  /*26770*/  IMAD.IADD R171, R242, 0x1, -R168 ;  /* 0x00000001f2ab7824 */ /* 0x000fe200078e0aa8 */
[C---:B------:R-:W-:Y:S02]  /*26780*/  ISETP.GE.OR P1, PT, R168.reuse, R243, !P1 ;  /* 0x000000f3a800720c */ /* 0x040fe40004f26670 */
[----:B------:R-:W-:Y:S02]  /*26790*/  ISETP.GE.OR P2, PT, R168, R240, !P2 ;  /* 0x000000f0a800720c */ /* 0x000fe40005746670 */
[----:B------:R-:W-:Y:S02]  /*267a0*/  IADD3 R166, R3, 0x20, RZ ;  /* 0x0000002003a67810 */ /* 0x000fe40007ffe0ff */
[----:B------:R-:W-:Y:S02]  /*267b0*/  IADD3 R168, R245, -R164, RZ ;  /* 0x800000a4f5a87210 */ /* 0x000fe40007ffe0ff */
[----:B------:R-:W-:Y:S02]  /*267c0*/  FSEL R8, R8, -INF , !P4 ;  /* 0xff80000008087808 */ /* 0x000fe40006000000 */
[----:B------:R-:W-:Y:S02]  /*267d0*/  FSEL R9, R9, -INF , !P3 ;  /* 0xff80000009097808 */ /* 0x000fe40005800000 */
[C---:B------:R-:W-:Y:S02]  /*267e0*/  ISETP.GE.AND P4, PT, R172.reuse, R244, PT ;  /* 0x000000f4ac00720c */ /* 0x040fe40003f86270 */
[C---:B------:R-:W-:Y:S02]  /*267f0*/  ISETP.GE.AND P3, PT, R172.reuse, R241, PT ;  /* 0x000000f1ac00720c */ /* 0x040fe40003f66270 */
[----:B------:R-:W-:Y:S02]  /*26800*/  IADD3 R174, R245, -R166, RZ ;  /* 0x800000a6f5ae7210 */ /* 0x000fe40007ffe0ff */
[----:B------:R-:W-:Y:S02]  /*26810*/  IABS R168, R168 ;  /* 0x000000a800a87213 */ /* 0x000fe40000000000 */
[C---:B------:R-:W-:Y:S02]  /*26820*/  ISETP.GE.OR P4, PT, R172.reuse, R243, !P4 ;  /* 0x000000f3ac00720c */ /* 0x040fe40006786670 */
[----:B------:R-:W-:Y:S02]  /*26830*/  ISETP.GE.OR P3, PT, R172, R240, !P3 ;  /* 0x000000f0ac00720c */ /* 0x000fe40005f66670 */
[----:B------:R-:W-:Y:S02]  /*26840*/  IABS R172, R174 ;  /* 0x000000ae00ac7213 */ /* 0x000fe40000000000 */
[----:B------:R-:W-:Y:S02]  /*26850*/  FSEL R190, R12, -INF , !P1 ;  /* 0xff8000000cbe7808 */ /* 0x000fe40004800000 */
[----:B------:R-:W-:Y:S02]  /*26860*/  I2FP.F32.S32 R168, R168 ;  /* 0x000000a800a87245 */ /* 0x000fe40000201400 */
[----:B------:R-:W-:Y:S02]  /*26870*/  IABS R171, R171 ;  /* 0x000000ab00ab7213 */ /* 0x000fe40000000000 */
[----:B------:R-:W-:Y:S01]  /*26880*/  ISETP.GE.AND P1, PT, R170, R244, PT ;  /* 0x000000f4aa00720c */ /* 0x000fe20003f26270 */
[----:B------:R-:W-:Y:S01]  /*26890*/  FFMA.FTZ R21, -R246, R168, R21 ;  /* 0x000000a8f6157223 */ /* 0x000fe20000010115 */
[----:B------:R-:W-:Y:S01]  /*268a0*/  I2FP.F32.S32 R172, R172 ;  /* 0x000000ac00ac7245 */ /* 0x000fe20000201400 */
[----:B------:R-:W-:Y:S01]  /*268b0*/  VIADD R168, R3, 0x28 ;  /* 0x0000002803a87836 */ /* 0x000fe20000000000 */
[----:B------:R-:W-:Y:S02]  /*268c0*/  I2FP.F32.S32 R171, R171 ;  /* 0x000000ab00ab7245 */ /* 0x000fe40000201400 */
[----:B------:R-:W-:Y:S01]  /*268d0*/  FSEL R10, R10, -INF , !P6 ;  /* 0xff8000000a0a7808 */ /* 0x000fe20007000000 */
[----:B------:R-:W-:Y:S01]  /*268e0*/  FFMA.FTZ R20, -R246, R172, R20 ;  /* 0x000000acf6147223 */ /* 0x000fe20000010114 */
[----:B------:R-:W-:Y:S01]  /*268f0*/  ISETP.GE.OR P1, PT, R170, R243, !P1 ;  /* 0x000000f3aa00720c */ /* 0x000fe20004f26670 */
[----:B------:R-:W-:Y:S01]  /*26900*/  FFMA.FTZ R14, -R246, R171, R14 ;  /* 0x000000abf60e7223 */ /* 0x000fe2000001010e */
[----:B------:R-:W-:Y:S01]  /*26910*/  IABS R4, R4 ;  /* 0x0000000400047213 */ /* 0x000fe20000000000 */
[----:B------:R-:W-:Y:S01]  /*26920*/  IMAD.IADD R171, R245, 0x1, -R168 ;  /* 0x00000001f5ab7824 */ /* 0x000fe200078e0aa8 */
[----:B------:R-:W-:Y:S02]  /*26930*/  ISETP.GE.AND P6, PT, R166, R244, PT ;  /* 0x000000f4a600720c */ /* 0x000fe40003fc6270 */
[----:B------:R-:W-:Y:S02]  /*26940*/  FSEL R191, R13, -INF , !P4 ;  /* 0xff8000000dbf7808 */ /* 0x000fe40006000000 */
[----:B------:R-:W-:Y:S02]  /*26950*/  FSEL R7, R7, -INF , !P5 ;  /* 0xff80000007077808 */ /* 0x000fe40006800000 */
[----:B------:R-:W-:Y:S02]  /*26960*/  FSEL R192, R16, -INF , !P1 ;  /* 0xff80000010c07808 */ /* 0x000fe40004800000 */
[----:B------:R-:W-:Y:S02]  /*26970*/  I2FP.F32.S32 R4, R4 ;  /* 0x0000000400047245 */ /* 0x000fe40000201400 */
[C---:B------:R-:W-:Y:S02]  /*26980*/  IADD3 R12, R3.reuse, 0x29, RZ ;  /* 0x00000029030c7810 */ /* 0x040fe40007ffe0ff */
[----:B------:R-:W-:Y:S01]  /*26990*/  ISETP.GE.OR P6, PT, R166, R243, !P6 ;  /* 0x000000f3a600720c */ /* 0x000fe200077c6670 */
[----:B------:R-:W-:Y:S01]  /*269a0*/  FFMA.FTZ R15, -R246, R4, R15 ;  /* 0x00000004f60f7223 */ /* 0x000fe2000001010f */
[-C--:B------:R-:W-:Y:S01]  /*269b0*/  ISETP.GE.AND P4, PT, R170, R241.reuse, PT ;  /* 0x000000f1aa00720c */ /* 0x080fe20003f86270 */
[----:B------:R-:W-:Y:S01]  /*269c0*/  VIADD R4, R3, 0x30 ;  /* 0x0000003003047836 */ /* 0x000fe20000000000 */
[C---:B------:R-:W-:Y:S02]  /*269d0*/  ISETP.GE.AND P1, PT, R169.reuse, R241, PT ;  /* 0x000000f1a900720c */ /* 0x040fe40003f26270 */
[C---:B------:R-:W-:Y:S02]  /*269e0*/  ISETP.GE.AND P5, PT, R169.reuse, R244, PT ;  /* 0x000000f4a900720c */ /* 0x040fe40003fa6270 */
[----:B------:R-:W-:Y:S02]  /*269f0*/  FSEL R176, R20, -INF , !P6 ;  /* 0xff80000014b07808 */ /* 0x000fe40007000000 */
[-C--:B------:R-:W-:Y:S02]  /*26a00*/  ISETP.GE.OR P4, PT, R170, R240.reuse, !P4 ;  /* 0x000000f0aa00720c */ /* 0x080fe40006786670 */
[C---:B------:R-:W-:Y:S02]  /*26a10*/  ISETP.GE.OR P1, PT, R169.reuse, R240, !P1 ;  /* 0x000000f0a900720c */ /* 0x040fe40004f26670 */
[----:B------:R-:W-:Y:S02]  /*26a20*/  ISETP.GE.OR P5, PT, R169, R243, !P5 ;  /* 0x000000f3a900720c */ /* 0x000fe40006fa6670 */
[C---:B------:R-:W-:Y:S01]  /*26a30*/  IADD3 R16, R242.reuse, -R169, RZ ;  /* 0x800000a9f2107210 */ /* 0x040fe20007ffe0ff */
[C---:B------:R-:W-:Y:S01]  /*26a40*/  IMAD.IADD R169, R245.reuse, 0x1, -R12 ;  /* 0x00000001f5a97824 */ /* 0x040fe200078e0a0c */
[----:B------:R-:W-:Y:S02]  /*26a50*/  IABS R171, R171 ;  /* 0x000000ab00ab7213 */ /* 0x000fe40000000000 */
[C---:B------:R-:W-:Y:S02]  /*26a60*/  IADD3 R20, R242.reuse, -R164, RZ ;  /* 0x800000a4f2147210 */ /* 0x040fe40007ffe0ff */
[----:B------:R-:W-:Y:S02]  /*26a70*/  IADD3 R170, R242, -R170, RZ ;  /* 0x800000aaf2aa7210 */ /* 0x000fe40007ffe0ff */
[----:B------:R-:W-:Y:S02]  /*26a80*/  I2FP.F32.S32 R171, R171 ;  /* 0x000000ab00ab7245 */ /* 0x000fe40000201400 */
[----:B------:R-:W-:Y:S02]  /*26a90*/  IABS R20, R20 ;  /* 0x0000001400147213 */ /* 0x000fe40000000000 */
[----:B------:R-:W-:Y:S01]  /*26aa0*/  IABS R170, R170 ;  /* 0x000000aa00aa7213 */ /* 0x000fe20000000000 */
[----:B------:R-:W-:Y:S01]  /*26ab0*/  FFMA.FTZ R24, -R246, R171, R24 ;  /* 0x000000abf6187223 */ /* 0x000fe20000010118 */
[----:B------:R-:W-:Y:S02]  /*26ac0*/  FSEL R194, R14, -INF , !P2 ;  /* 0xff8000000ec27808 */ /* 0x000fe40005000000 */
[----:B------:R-:W-:Y:S02]  /*26ad0*/  IADD3 R13, R245, -R4, RZ ;  /* 0x80000004f50d7210 */ /* 0x000fe40007ffe0ff */
[----:B------:R-:W-:Y:S02]  /*26ae0*/  IABS R169, R169 ;  /* 0x000000a900a97213 */ /* 0x000fe40000000000 */
[----:B------:R-:W-:Y:S02]  /*26af0*/  ISETP.GE.AND P2, PT, R168, R244, PT ;  /* 0x000000f4a800720c */ /* 0x000fe40003f46270 */
[----:B------:R-:W-:Y:S02]  /*26b00*/  I2FP.F32.S32 R20, R20 ;  /* 0x0000001400147245 */ /* 0x000fe40000201400 */
[----:B------:R-:W-:Y:S02]  /*26b10*/  I2FP.F32.S32 R170, R170 ;  /* 0x000000aa00aa7245 */ /* 0x000fe40000201400 */
[----:B------:R-:W-:Y:S01]  /*26b20*/  IABS R13, R13 ;  /* 0x0000000d000d7213 */ /* 0x000fe20000000000 */
[C---:B------:R-:W-:Y:S01]  /*26b30*/  FFMA.FTZ R23, -R246.reuse, R20, R23 ;  /* 0x00000014f6177223 */ /* 0x040fe20000010117 */
[----:B------:R-:W-:Y:S01]  /*26b40*/  I2FP.F32.S32 R169, R169 ;  /* 0x000000a900a97245 */ /* 0x000fe20000201400 */
[----:B------:R-:W-:Y:S01]  /*26b50*/  FFMA.FTZ R18, -R246, R170, R18 ;  /* 0x000000aaf6127223 */ /* 0x000fe20000010112 */
[----:B------:R-:W-:Y:S02]  /*26b60*/  IABS R16, R16 ;  /* 0x0000001000107213 */ /* 0x000fe40000000000 */
[----:B------:R-:W-:Y:S01]  /*26b70*/  ISETP.GE.OR P2, PT, R168, R243, !P2 ;  /* 0x000000f3a800720c */ /* 0x000fe20005746670 */
[----:B------:R-:W-:Y:S01]  /*26b80*/  FFMA.FTZ R25, -R246, R169, R25 ;  /* 0x000000a9f6197223 */ /* 0x000fe20000010119 */
[----:B------:R-:W-:Y:S02]  /*26b90*/  FSEL R249, R15, -INF , !P3 ;  /* 0xff8000000ff97808 */ /* 0x000fe40005800000 */
[----:B------:R-:W-:Y:S02]  /*26ba0*/  IADD3 R14, R242, -R168, RZ ;  /* 0x800000a8f20e7210 */ /* 0x000fe40007ffe0ff */
[----:B------:R-:W-:Y:S02]  /*26bb0*/  ISETP.GE.AND P3, PT, R12, R244, PT ;  /* 0x000000f40c00720c */ /* 0x000fe40003f66270 */
[----:B------:R-:W-:Y:S02]  /*26bc0*/  I2FP.F32.S32 R13, R13 ;  /* 0x0000000d000d7245 */ /* 0x000fe40000201400 */
[----:B------:R-:W-:Y:S02]  /*26bd0*/  I2FP.F32.S32 R16, R16 ;  /* 0x0000001000107245 */ /* 0x000fe40000201400 */
[----:B------:R-:W-:Y:S01]  /*26be0*/  FSEL R20, R24, -INF , !P2 ;  /* 0xff80000018147808 */ /* 0x000fe20005000000 */
[----:B------:R-:W-:Y:S01]  /*26bf0*/  FFMA.FTZ R28, -R246, R13, R28 ;  /* 0x0000000df61c7223 */ /* 0x000fe2000001011c */
[----:B------:R-:W-:Y:S01]  /*26c00*/  ISETP.GE.AND P2, PT, R4, R244, PT ;  /* 0x000000f40400720c */ /* 0x000fe20003f46270 */
[----:B------:R-:W-:Y:S01]  /*26c10*/  FFMA.FTZ R19, -R246, R16, R19 ;  /* 0x00000010f6137223 */ /* 0x000fe20000010113 */
[----:B------:R-:W-:Y:S01]  /*26c20*/  ISETP.GE.OR P3, PT, R12, R243, !P3 ;  /* 0x000000f30c00720c */ /* 0x000fe20005f66670 */
[----:B------:R-:W-:Y:S01]  /*26c30*/  VIADD R16, R3, 0x31 ;  /* 0x0000003103107836 */ /* 0x000fe20000000000 */
[----:B------:R-:W-:Y:S02]  /*26c40*/  IABS R173, R173 ;  /* 0x000000ad00ad7213 */ /* 0x000fe40000000000 */
[----:B------:R-:W-:Y:S02]  /*26c50*/  IABS R14, R14 ;  /* 0x0000000e000e7213 */ /* 0x000fe40000000000 */
[----:B------:R-:W-:Y:S01]  /*26c60*/  FSEL R195, R18, -INF , !P4 ;  /* 0xff80000012c37808 */ /* 0x000fe20006000000 */
[----:B------:R-:W-:Y:S01]  /*26c70*/  IMAD.MOV.U32 R18, RZ, RZ, R20 ;  /* 0x000000ffff127224 */ /* 0x000fe200078e0014 */
[----:B------:R-:W-:Y:S02]  /*26c80*/  FSEL R193, R17, -INF , !P5 ;  /* 0xff80000011c17808 */ /* 0x000fe40006800000 */
[----:B------:R-:W-:Y:S02]  /*26c90*/  ISETP.GE.OR P2, PT, R4, R243, !P2 ;  /* 0x000000f30400720c */ /* 0x000fe40005746670 */
[----:B------:R-:W-:Y:S02]  /*26ca0*/  FSEL R25, R25, -INF , !P3 ;  /* 0xff80000019197808 */ /* 0x000fe40005800000 */
[----:B------:R-:W-:Y:S02]  /*26cb0*/  I2FP.F32.S32 R173, R173 ;  /* 0x000000ad00ad7245 */ /* 0x000fe40000201400 */
[C---:B------:R-:W-:Y:S01]  /*26cc0*/  IADD3 R13, R3.reuse, 0x38, RZ ;  /* 0x00000038030d7810 */ /* 0x040fe20007ffe0ff */
[----:B------:R-:W-:Y:S01]  /*26cd0*/  VIADD R3, R3, 0x39 ;  /* 0x0000003903037836 */ /* 0x000fe20000000000 */
[----:B------:R-:W-:Y:S01]  /*26ce0*/  I2FP.F32.S32 R14, R14 ;  /* 0x0000000e000e7245 */ /* 0x000fe20000201400 */
[----:B------:R-:W-:Y:S01]  /*26cf0*/  FFMA.FTZ R11, -R246, R173, R11 ;  /* 0x000000adf60b7223 */ /* 0x000fe2000001010b */
[----:B------:R-:W-:Y:S01]  /*26d00*/  ISETP.GE.AND P5, PT, R164, R244, PT ;  /* 0x000000f4a400720c */ /* 0x000fe20003fa6270 */
[----:B------:R-:W-:Y:S01]  /*26d10*/  IMAD.IADD R17, R245, 0x1, -R13 ;  /* 0x00000001f5117824 */ /* 0x000fe200078e0a0d */
[-C--:B------:R-:W-:Y:S01]  /*26d20*/  ISETP.GE.AND P4, PT, R12, R241.reuse, PT ;  /* 0x000000f10c00720c */ /* 0x080fe20003f86270 */
[----:B------:R-:W-:Y:S01]  /*26d30*/  FFMA.FTZ R26, -R246, R14, R26 ;  /* 0x0000000ef61a7223 */ /* 0x000fe2000001011a */
[----:B------:R-:W-:Y:S02]  /*26d40*/  ISETP.GE.AND P3, PT, R4, R241, PT ;  /* 0x000000f10400720c */ /* 0x000fe40003f66270 */
[----:B------:R-:W-:Y:S02]  /*26d50*/  FSEL R189, R28, -INF , !P2 ;  /* 0xff8000001cbd7808 */ /* 0x000fe40005000000 */
[----:B------:R-:W-:Y:S02]  /*26d60*/  FSEL R250, R19, -INF , !P1 ;  /* 0xff80000013fa7808 */ /* 0x000fe40004800000 */
[----:B------:R-:W-:Y:S02]  /*26d70*/  ISETP.GE.OR P5, PT, R164, R243, !P5 ;  /* 0x000000f3a400720c */ /* 0x000fe40006fa6670 */
[----:B------:R-:W-:Y:S02]  /*26d80*/  ISETP.GE.OR P4, PT, R12, R240, !P4 ;  /* 0x000000f00c00720c */ /* 0x000fe40006786670 */
[C---:B------:R-:W-:Y:S01]  /*26d90*/  IADD3 R15, R242.reuse, -R12, RZ ;  /* 0x8000000cf20f7210 */ /* 0x040fe20007ffe0ff */
[----:B------:R-:W-:Y:S01]  /*26da0*/  IMAD.IADD R12, R242, 0x1, -R4 ;  /* 0x00000001f20c7824 */ /* 0x000fe200078e0a04 */
[----:B------:R-:W-:Y:S01]  /*26db0*/  ISETP.GE.OR P3, PT, R4, R240, !P3 ;  /* 0x000000f00400720c */ /* 0x000fe20005f66670 */
[--C-:B------:R-:W-:Y:S01]  /*26dc0*/  IMAD.IADD R4, R242, 0x1, -R16.reuse ;  /* 0x00000001f2047824 */ /* 0x100fe200078e0a10 */
[C---:B------:R-:W-:Y:S02]  /*26dd0*/  ISETP.GE.AND P1, PT, R16.reuse, R244, PT ;  /* 0x000000f41000720c */ /* 0x040fe40003f26270 */
[C---:B------:R-:W-:Y:S02]  /*26de0*/  ISETP.GE.AND P2, PT, R16.reuse, R241, PT ;  /* 0x000000f11000720c */ /* 0x040fe40003f46270 */
[----:B------:R-:W-:Y:S02]  /*26df0*/  IADD3 R14, R245, -R3, RZ ;  /* 0x80000003f50e7210 */ /* 0x000fe40007ffe0ff */
[----:B------:R-:W-:Y:S01]  /*26e00*/  FSEL R175, R21, -INF , !P5 ;  /* 0xff80000015af7808 */ /* 0x000fe20006800000 */
[----:B------:R-:W-:Y:S01]  /*26e10*/  IMAD.IADD R21, R245, 0x1, -R16 ;  /* 0x00000001f5157824 */ /* 0x000fe200078e0a10 */
[C---:B------:R-:W-:Y:S02]  /*26e20*/  ISETP.GE.OR P1, PT, R16.reuse, R243, !P1 ;  /* 0x000000f31000720c */ /* 0x040fe40004f26670 */
[----:B------:R-:W-:Y:S02]  /*26e30*/  ISETP.GE.OR P2, PT, R16, R240, !P2 ;  /* 0x000000f01000720c */ /* 0x000fe40005746670 */
[----:B------:R-:W-:Y:S02]  /*26e40*/  FSEL R11, R11, -INF , !P0 ;  /* 0xff8000000b0b7808 */ /* 0x000fe40004000000 */
[----:B------:R-:W-:Y:S02]  /*26e50*/  IABS R16, R14 ;  /* 0x0000000e00107213 */ /* 0x000fe40000000000 */
[CC--:B------:R-:W-:Y:S02]  /*26e60*/  ISETP.GE.AND P0, PT, R166.reuse, R241.reuse, PT ;  /* 0x000000f1a600720c */ /* 0x0c0fe40003f06270 */
[----:B------:R-:W-:Y:S02]  /*26e70*/  FMNMX.FTZ R14, R167, R0, !PT ;  /* 0x00000000a70e7209 */ /* 0x000fe40007810000 */
[----:B------:R-:W-:Y:S02]  /*26e80*/  IABS R4, R4 ;  /* 0x0000000400047213 */ /* 0x000fe40000000000 */
[----:B------:R-:W-:Y:S01]  /*26e90*/  ISETP.GE.OR P0, PT, R166, R240, !P0 ;  /* 0x000000f0a600720c */ /* 0x000fe20004706670 */
[----:B------:R-:W-:Y:S01]  /*26ea0*/  IMAD.IADD R166, R242, 0x1, -R166 ;  /* 0x00000001f2a67824 */ /* 0x000fe200078e0aa6 */
[----:B------:R-:W-:Y:S02]  /*26eb0*/  I2FP.F32.S32 R4, R4 ;  /* 0x0000000400047245 */ /* 0x000fe40000201400 */
[----:B------:R-:W-:Y:S02]  /*26ec0*/  FMNMX.FTZ R14, R5, R14, !PT ;  /* 0x0000000e050e7209 */ /* 0x000fe40007810000 */
[----:B------:R-:W-:Y:S01]  /*26ed0*/  ISETP.GE.AND P6, PT, R164, R241, PT ;  /* 0x000000f1a400720c */ /* 0x000fe20003fc6270 */
[----:B------:R-:W-:Y:S01]  /*26ee0*/  FFMA.FTZ R31, -R246, R4, R31 ;  /* 0x00000004f61f7223 */ /* 0x000fe2000001011f */
[----:B------:R-:W-:Y:S02]  /*26ef0*/  FMNMX.FTZ R14, R8, R14, !PT ;  /* 0x0000000e080e7209 */ /* 0x000fe40007810000 */
[----:B------:R-:W-:Y:S02]  /*26f00*/  ISETP.GE.OR P6, PT, R164, R240, !P6 ;  /* 0x000000f0a400720c */ /* 0x000fe400077c6670 */
[----:B------:R-:W-:Y:S02]  /*26f10*/  IABS R21, R21 ;  /* 0x0000001500157213 */ /* 0x000fe40000000000 */
[----:B------:R-:W-:Y:S02]  /*26f20*/  IABS R164, R166 ;  /* 0x000000a600a47213 */ /* 0x000fe40000000000 */
[----:B------:R-:W-:Y:S02]  /*26f30*/  FMNMX.FTZ R4, R6, R2, !PT ;  /* 0x0000000206047209 */ /* 0x000fe40007810000 */
[----:B------:R-:W-:Y:S02]  /*26f40*/  FMNMX.FTZ R14, R9, R14, !PT ;  /* 0x0000000e090e7209 */ /* 0x000fe40007810000 */
[----:B------:R-:W-:Y:S02]  /*26f50*/  I2FP.F32.S32 R21, R21 ;  /* 0x0000001500157245 */ /* 0x000fe40000201400 */
[----:B------:R-:W-:Y:S02]  /*26f60*/  I2FP.F32.S32 R164, R164 ;  /* 0x000000a400a47245 */ /* 0x000fe40000201400 */
[----:B------:R-:W-:Y:S01]  /*26f70*/  FMNMX.FTZ R4, R7, R4, !PT ;  /* 0x0000000407047209 */ /* 0x000fe20007810000 */
[----:B------:R-:W-:Y:S01]  /*26f80*/  FFMA.FTZ R29, -R246, R21, R29 ;  /* 0x00000015f61d7223 */ /* 0x000fe2000001011d */
[----:B------:R-:W-:Y:S01]  /*26f90*/  FMNMX.FTZ R14, R190, R14, !PT ;  /* 0x0000000ebe0e7209 */ /* 0x000fe20007810000 */
[----:B------:R-:W-:Y:S01]  /*26fa0*/  FFMA.FTZ R22, -R246, R164, R22 ;  /* 0x000000a4f6167223 */ /* 0x000fe20000010116 */
[----:B------:R-:W-:Y:S02]  /*26fb0*/  FMNMX.FTZ R4, R10, R4, !PT ;  /* 0x000000040a047209 */ /* 0x000fe40007810000 */
[----:B------:R-:W-:Y:S02]  /*26fc0*/  IABS R12, R12 ;  /* 0x0000000c000c7213 */ /* 0x000fe40000000000 */
[----:B------:R-:W-:Y:S02]  /*26fd0*/  FMNMX.FTZ R14, R191, R14, !PT ;  /* 0x0000000ebf0e7209 */ /* 0x000fe40007810000 */
[----:B------:R-:W-:Y:S02]  /*26fe0*/  I2FP.F32.S32 R12, R12 ;  /* 0x0000000c000c7245 */ /* 0x000fe40000201400 */
[----:B------:R-:W-:Y:S02]  /*26ff0*/  FMNMX.FTZ R4, R11, R4, !PT ;  /* 0x000000040b047209 */ /* 0x000fe40007810000 */
[----:B------:R-:W-:Y:S01]  /*27000*/  IABS R17, R17 ;  /* 0x0000001100117213 */ /* 0x000fe20000000000 */
[----:B------:R-:W-:Y:S01]  /*27010*/  FFMA.FTZ R30, -R246, R12, R30 ;  /* 0x0000000cf61e7223 */ /* 0x000fe2000001011e */
[----:B------:R-:W-:Y:S02]  /*27020*/  FSEL R19, R22, -INF , !P0 ;  /* 0xff80000016137808 */ /* 0x000fe40004000000 */
[----:B------:R-:W-:Y:S02]  /*27030*/  FSEL R179, R29, -INF , !P1 ;  /* 0xff8000001db37808 */ /* 0x000fe40004800000 */
[----:B------:R-:W-:Y:S02]  /*27040*/  FMNMX.FTZ R14, R192, R14, !PT ;  /* 0x0000000ec00e7209 */ /* 0x000fe40007810000 */
[C---:B------:R-:W-:Y:S02]  /*27050*/  ISETP.GE.AND P0, PT, R13.reuse, R244, PT ;  /* 0x000000f40d00720c */ /* 0x040fe40003f06270 */
[----:B------:R-:W-:Y:S02]  /*27060*/  ISETP.GE.AND P1, PT, R13, R241, PT ;  /* 0x000000f10d00720c */ /* 0x000fe40003f26270 */
[----:B------:R-:W-:Y:S02]  /*27070*/  I2FP.F32.S32 R17, R17 ;  /* 0x0000001100117245 */ /* 0x000fe40000201400 */
[----:B------:R-:W-:Y:S02]  /*27080*/  FMNMX.FTZ R4, R194, R4, !PT ;  /* 0x00000004c2047209 */ /* 0x000fe40007810000 */
[----:B------:R-:W-:Y:S01]  /*27090*/  FMNMX.FTZ R12, R193, R14, !PT ;  /* 0x0000000ec10c7209 */ /* 0x000fe20007810000 */
[----:B------:R-:W-:Y:S01]  /*270a0*/  FFMA.FTZ R32, -R246, R17, R32 ;  /* 0x00000011f6207223 */ /* 0x000fe20000010120 */
[C---:B------:R-:W-:Y:S02]  /*270b0*/  ISETP.GE.OR P0, PT, R13.reuse, R243, !P0 ;  /* 0x000000f30d00720c */ /* 0x040fe40004706670 */
[----:B------:R-:W-:Y:S02]  /*270c0*/  ISETP.GE.OR P1, PT, R13, R240, !P1 ;  /* 0x000000f00d00720c */ /* 0x000fe40004f26670 */
[C---:B------:R-:W-:Y:S02]  /*270d0*/  IADD3 R14, R242.reuse, -R13, RZ ;  /* 0x8000000df20e7210 */ /* 0x040fe40007ffe0ff */
[----:B------:R-:W-:Y:S01]  /*270e0*/  FMNMX.FTZ R13, R249, R4, !PT ;  /* 0x00000004f90d7209 */ /* 0x000fe20007810000 */
[----:B------:R-:W-:Y:S01]  /*270f0*/  IMAD.IADD R4, R242, 0x1, -R3 ;  /* 0x00000001f2047824 */ /* 0x000fe200078e0a03 */
[----:B------:R-:W-:Y:S02]  /*27100*/  MOV R17, R176 ;  /* 0x000000b000117202 */ /* 0x000fe40000000f00 */
[----:B------:R-:W-:Y:S02]  /*27110*/  FMNMX.FTZ R13, R195, R13, !PT ;  /* 0x0000000dc30d7209 */ /* 0x000fe40007810000 */
[----:B------:R-:W-:Y:S02]  /*27120*/  MOV R24, R175 ;  /* 0x000000af00187202 */ /* 0x000fe40000000f00 */
[----:B------:R-:W-:Y:S02]  /*27130*/  I2FP.F32.S32 R16, R16 ;  /* 0x0000001000107245 */ /* 0x000fe40000201400 */
[----:B------:R-:W-:Y:S02]  /*27140*/  FMNMX.FTZ R12, R17, R12, !PT ;  /* 0x0000000c110c7209 */ /* 0x000fe40007810000 */
[----:B------:R-:W-:Y:S01]  /*27150*/  IABS R15, R15 ;  /* 0x0000000f000f7213 */ /* 0x000fe20000000000 */
[----:B------:R-:W-:Y:S01]  /*27160*/  FFMA.FTZ R33, -R246, R16, R33 ;  /* 0x00000010f6217223 */ /* 0x000fe20000010121 */
[----:B------:R-:W-:Y:S02]  /*27170*/  ISETP.GE.AND P5, PT, R168, R241, PT ;  /* 0x000000f1a800720c */ /* 0x000fe40003fa6270 */
[----:B------:R-:W-:Y:S02]  /*27180*/  FMNMX.FTZ R13, R250, R13, !PT ;  /* 0x0000000dfa0d7209 */ /* 0x000fe40007810000 */
[----:B------:R-:W-:Y:S02]  /*27190*/  FMNMX.FTZ R12, R24, R12, !PT ;  /* 0x0000000c180c7209 */ /* 0x000fe40007810000 */
[----:B------:R-:W-:Y:S02]  /*271a0*/  I2FP.F32.S32 R15, R15 ;  /* 0x0000000f000f7245 */ /* 0x000fe40000201400 */
[----:B------:R-:W-:Y:S02]  /*271b0*/  FSEL R16, R23, -INF , !P6 ;  /* 0xff80000017107808 */ /* 0x000fe40007000000 */
[----:B------:R-:W-:Y:S01]  /*271c0*/  FMNMX.FTZ R13, R19, R13, !PT ;  /* 0x0000000d130d7209 */ /* 0x000fe20007810000 */
[----:B------:R-:W-:Y:S01]  /*271d0*/  FFMA.FTZ R27, -R246, R15, R27 ;  /* 0x0000000ff61b7223 */ /* 0x000fe2000001011b */
[----:B------:R-:W-:Y:S01]  /*271e0*/  ISETP.GE.OR P5, PT, R168, R240, !P5 ;  /* 0x000000f0a800720c */ /* 0x000fe20006fa6670 */
[----:B------:R-:W-:Y:S01]  /*271f0*/  LDSM.16.MT88.4 R20, [R214+0x10000] ;  /* 0x01000000d614783b */ /* 0x000fe20000004200 */
[----:B------:R-:W-:Y:S02]  /*27200*/  FMNMX.FTZ R12, R18, R12, !PT ;  /* 0x0000000c120c7209 */ /* 0x000fe40007810000 */
[----:B------:R-:W-:Y:S02]  /*27210*/  FSEL R252, R26, -INF , !P5 ;  /* 0xff8000001afc7808 */ /* 0x000fe40006800000 */
[----:B------:R-:W-:Y:S02]  /*27220*/  FMNMX.FTZ R13, R16, R13, !PT ;  /* 0x0000000d100d7209 */ /* 0x000fe40007810000 */
[----:B------:R-:W-:Y:S02]  /*27230*/  FMNMX.FTZ R12, R25, R12, !PT ;  /* 0x0000000c190c7209 */ /* 0x000fe40007810000 */
[----:B------:R-:W-:Y:S02]  /*27240*/  IABS R14, R14 ;  /* 0x0000000e000e7213 */ /* 0x000fe40000000000 */
[----:B------:R-:W-:Y:S02]  /*27250*/  FSEL R251, R27, -INF , !P4 ;  /* 0xff8000001bfb7808 */ /* 0x000fe40006000000 */
[----:B------:R-:W-:Y:S02]  /*27260*/  FMNMX.FTZ R13, R252, R13, !PT ;  /* 0x0000000dfc0d7209 */ /* 0x000fe40007810000 */
[----:B------:R-:W-:Y:S02]  /*27270*/  I2FP.F32.S32 R14, R14 ;  /* 0x0000000e000e7245 */ /* 0x000fe40000201400 */
[----:B------:R-:W-:Y:S02]  /*27280*/  ISETP.GE.AND P6, PT, R3, R244, PT ;  /* 0x000000f40300720c */ /* 0x000fe40003fc6270 */
[----:B------:R-:W-:Y:S01]  /*27290*/  FMNMX.FTZ R12, R189, R12, !PT ;  /* 0x0000000cbd0c7209 */ /* 0x000fe20007810000 */
[----:B------:R-:W-:Y:S01]  /*272a0*/  FFMA.FTZ R34, -R246, R14, R34 ;  /* 0x0000000ef6227223 */ /* 0x000fe20000010122 */
[----:B------:R-:W-:Y:S02]  /*272b0*/  IABS R4, R4 ;  /* 0x0000000400047213 */ /* 0x000fe40000000000 */
[----:B------:R-:W-:Y:S02]  /*272c0*/  FSEL R175, R30, -INF , !P3 ;  /* 0xff8000001eaf7808 */ /* 0x000fe40005800000 */
[----:B------:R-:W-:Y:S02]  /*272d0*/  FMNMX.FTZ R15, R251, R13, !PT ;  /* 0x0000000dfb0f7209 */ /* 0x000fe40007810000 */
[----:B------:R-:W-:Y:S02]  /*272e0*/  FSEL R178, R32, -INF , !P0 ;  /* 0xff80000020b27808 */ /* 0x000fe40004000000 */
[----:B------:R-:W-:Y:S02]  /*272f0*/  ISETP.GE.OR P6, PT, R3, R243, !P6 ;  /* 0x000000f30300720c */ /* 0x000fe400077c6670 */
[----:B------:R-:W-:Y:S02]  /*27300*/  FMNMX.FTZ R12, R179, R12, !PT ;  /* 0x0000000cb30c7209 */ /* 0x000fe40007810000 */
[----:B------:R-:W-:Y:S02]  /*27310*/  I2FP.F32.S32 R4, R4 ;  /* 0x0000000400047245 */ /* 0x000fe40000201400 */
[----:B------:R-:W-:Y:S02]  /*27320*/  ISETP.GE.AND P0, PT, R3, R241, PT ;  /* 0x000000f10300720c */ /* 0x000fe40003f06270 */
[----:B------:R-:W-:Y:S01]  /*27330*/  FSEL R174, R31, -INF , !P2 ;  /* 0xff8000001fae7808 */ /* 0x000fe20005000000 */
[----:B------:R-:W-:Y:S01]  /*27340*/  FFMA.FTZ R35, -R246, R4, R35 ;  /* 0x00000004f6237223 */ /* 0x000fe20000010123 */
[----:B------:R-:W-:Y:S01]  /*27350*/  FMNMX.FTZ R15, R175, R15, !PT ;  /* 0x0000000faf0f7209 */ /* 0x000fe20007810000 */
[----:B------:R-:W-:Y:S01]  /*27360*/  LDSM.16.MT88.4 R28, [R213+0x10000] ;  /* 0x01000000d51c783b */ /* 0x000fe20000004200 */
[----:B------:R-:W-:Y:S02]  /*27370*/  FSEL R176, R33, -INF , !P6 ;  /* 0xff80000021b07808 */ /* 0x000fe40007000000 */
[----:B------:R-:W-:Y:S02]  /*27380*/  FMNMX.FTZ R12, R178, R12, !PT ;  /* 0x0000000cb20c7209 */ /* 0x000fe40007810000 */
[----:B------:R-:W-:Y:S02]  /*27390*/  ISETP.GE.OR P0, PT, R3, R240, !P0 ;  /* 0x000000f00300720c */ /* 0x000fe40004706670 */
[----:B------:R-:W-:Y:S02]  /*273a0*/  FMNMX.FTZ R3, R174, R15, !PT ;  /* 0x0000000fae037209 */ /* 0x000fe40007810000 */
[----:B------:R-:W-:Y:S02]  /*273b0*/  FSEL R173, R34, -INF , !P1 ;  /* 0xff80000022ad7808 */ /* 0x000fe40004800000 */
        /* <DEDUP_REMOVED lines=47> */
[-C--:B------:R-:W-:Y:S01]  /*276b0*/  FFMA.FTZ R251, R251, R165.reuse, -R172 ;  /* 0x000000a5fbfb7223 */ /* 0x080fe200000108ac */
[-CC-:B------:R-:W-:Y:S03]  /*276c0*/  FFMA.FTZ R179, R179, R165.reuse, -R177.reuse ;  /* 0x000000a5b3b37223 */ /* 0x180fe600000108b1 */
[----:B------:R-:W3:Y:S01]  /*276d0*/  MUFU.EX2 R0, R0 ;  /* 0x0000000000007308 */ /* 0x000ee20000000800 */
[-CC-:B------:R-:W-:Y:S01]  /*276e0*/  FFMA.FTZ R178, R178, R165.reuse, -R177.reuse ;  /* 0x000000a5b2b27223 */ /* 0x180fe200000108b1 */
[----:B------:R-:W-:Y:S01]  /*276f0*/  FFMA.FTZ R189, R189, R165, -R177 ;  /* 0x000000a5bdbd7223 */ /* 0x000fe200000108b1 */
[----:B------:R-:W-:Y:S07]  /*27700*/  ISETP.GT.AND P0, PT, R238, R227, PT ;  /* 0x000000e3ee00720c */ /* 0x000fee0003f04270 */
        /* <DEDUP_REMOVED lines=12> */
[C---:B------:R-:W-:Y:S01]  /*277d0*/  FMUL.FTZ R11, R0.reuse, R159 ;  /* 0x0000009f000b7220 */ /* 0x040fe20000410000 */
[----:B------:R-:W-:Y:S02]  /*277e0*/  IMAD.MOV.U32 R162, RZ, RZ, R19 ;  /* 0x000000ffffa27224 */ /* 0x000fe400078e0013 */
[C---:B------:R-:W-:Y:S01]  /*277f0*/  FMUL.FTZ R19, R0.reuse, R151 ;  /* 0x0000009700137220 */ /* 0x040fe20000410000 */
[----:B------:R-:W-:Y:S02]  /*27800*/  IMAD.MOV.U32 R163, RZ, RZ, R18 ;  /* 0x000000ffffa37224 */ /* 0x000fe400078e0012 */
[----:B------:R-:W2:Y:S01]  /*27810*/  MUFU.EX2 R183, R183 ;  /* 0x000000b700b77308 */ /* 0x000ea20000000800 */
[----:B----4-:R-:W-:Y:S01]  /*27820*/  F2FP.BF16.F32.PACK_AB R168, R185, R187 ;  /* 0x000000bbb9a8723e */ /* 0x010fe200000010ff */
[----:B------:R-:W-:Y:S01]  /*27830*/  FMUL.FTZ R18, R0, R150 ;  /* 0x0000009600127220 */ /* 0x000fe20000410000 */
[----:B------:R-:W3:Y:S01]  /*27840*/  LDSM.16.MT88.4 R156, [R212+0x10000] ;  /* 0x01000000d49c783b */ /* 0x000ee20000004200 */
        /* <DEDUP_REMOVED lines=9> */
[----:B------:R-:W-:Y:S01]  /*278e0*/  LDSM.16.MT88.4 R132, [R213+0x12000] ;  /* 0x01200000d584783b */ /* 0x000fe20000004200 */
        /* <DEDUP_REMOVED lines=42> */
[C---:B-1----:R-:W-:Y:S01]  /*27b90*/  HMMA.16816.F32.BF16 R4, R168.reuse, R12, R4 ;  /* 0x0000000ca804723c */ /* 0x042fe20000041804 */
[----:B------:R-:W1:Y:S04]  /*27ba0*/  MUFU.EX2 R190, R190 ;  /* 0x000000be00be7308 */ /* 0x000e680000000800 */
[C---:B------:R-:W-:Y:S01]  /*27bb0*/  FMUL.FTZ R73, R2.reuse, R73 ;  /* 0x0000004902497220 */ /* 0x040fe20000410000 */
[C---:B------:R-:W-:Y:S05]  /*27bc0*/  HMMA.16816.F32.BF16 R8, R168.reuse, R14, R8 ;  /* 0x0000000ea808723c */ /* 0x040fea0000041808 */
[----:B------:R-:W-:Y:S01]  /*27bd0*/  MUFU.EX2 R191, R191 ;  /* 0x000000bf00bf7308 */ /* 0x000fe20000000800 */
[C---:B------:R-:W-:Y:S01]  /*27be0*/  FMUL.FTZ R12, R2.reuse, R152 ;  /* 0x00000098020c7220 */ /* 0x040fe20000410000 */
[----:B------:R-:W-:Y:S01]  /*27bf0*/  FMUL.FTZ R13, R2, R153 ;  /* 0x00000099020d7220 */ /* 0x000fe20000410000 */
[C---:B------:R-:W-:Y:S03]  /*27c00*/  FMUL.FTZ R14, R0.reuse, R154 ;  /* 0x0000009a000e7220 */ /* 0x040fe60000410000 */
[----:B------:R-:W-:Y:S01]  /*27c10*/  FMUL.FTZ R15, R0, R155 ;  /* 0x0000009b000f7220 */ /* 0x000fe20000410000 */
[----:B------:R-:W-:Y:S02]  /*27c20*/  IMAD.MOV.U32 R153, RZ, RZ, R17 ;  /* 0x000000ffff997224 */ /* 0x000fe400078e0011 */
[C---:B------:R-:W-:Y:S01]  /*27c30*/  FMUL.FTZ R17, R2.reuse, R149 ;  /* 0x0000009502117220 */ /* 0x040fe20000410000 */
[----:B------:R-:W-:Y:S01]  /*27c40*/  MOV R152, R24 ;  /* 0x0000001800987202 */ /* 0x000fe20000000f00 */
[----:B------:R-:W2:Y:S02]  /*27c50*/  LDSM.16.MT88.4 R148, [R216+0x12000] ;  /* 0x01200000d894783b */ /* 0x000ea40000004200 */
[C---:B------:R-:W-:Y:S01]  /*27c60*/  HMMA.16816.F32.BF16 R12, R168.reuse, R20, R12 ;  /* 0x00000014a80c723c */ /* 0x040fe2000004180c */
[----:B------:R-:W-:Y:S02]  /*27c70*/  MUFU.EX2 R192, R192 ;  /* 0x000000c000c07308 */ /* 0x000fe40000000800 */
[----:B------:R-:W-:Y:S01]  /*27c80*/  FMUL.FTZ R24, R2, R140 ;  /* 0x0000008c02187220 */ /* 0x000fe20000410000 */
[C---:B------:R-:W-:Y:S01]  /*27c90*/  FMUL.FTZ R74, R0.reuse, R74 ;  /* 0x0000004a004a7220 */ /* 0x040fe20000410000 */
[----:B------:R-:W-:Y:S01]  /*27ca0*/  FMUL.FTZ R75, R0, R75 ;  /* 0x0000004b004b7220 */ /* 0x000fe20000410000 */
[C---:B------:R-:W-:Y:S01]  /*27cb0*/  HMMA.16816.F32.BF16 R16, R168.reuse, R22, R16 ;  /* 0x00000016a810723c */ /* 0x040fe20000041810 */
[----:B------:R-:W4:Y:S04]  /*27cc0*/  LDSM.16.MT88.4 R140, [R214+0x12000] ;  /* 0x01200000d68c783b */ /* 0x000f280000004200 */
[----:B------:R-:W-:Y:S01]  /*27cd0*/  MUFU.EX2 R193, R193 ;  /* 0x000000c100c17308 */ /* 0x000fe20000000800 */
        /* <DEDUP_REMOVED lines=10> */
[----:B------:R-:W5:Y:S02]  /*27d80*/  MUFU.EX2 R194, R194 ;  /* 0x000000c200c27308 */ /* 0x000f640000000800 */
[C---:B------:R-:W-:Y:S01]  /*27d90*/  FMUL.FTZ R80, R2.reuse, R80 ;  /* 0x0000005002507220 */ /* 0x040fe20000410000 */
[----:B------:R-:W-:Y:S01]  /*27da0*/  FMUL.FTZ R81, R2, R81 ;  /* 0x0000005102517220 */ /* 0x000fe20000410000 */
[----:B------:R-:W-:Y:S01]  /*27db0*/  FMUL.FTZ R82, R0, R82 ;  /* 0x0000005200527220 */ /* 0x000fe20000410000 */
[C---:B------:R-:W-:Y:S05]  /*27dc0*/  HMMA.16816.F32.BF16 R24, R168.reuse, R30, R24 ;  /* 0x0000001ea818723c */ /* 0x040fea0000041818 */
[----:B------:R-:W5:Y:S01]  /*27dd0*/  MUFU.EX2 R249, R249 ;  /* 0x000000f900f97308 */ /* 0x000f620000000800 */
        /* <DEDUP_REMOVED lines=14> */
[C---:B------:R-:W-:Y:S05]  /*27ec0*/  HMMA.16816.F32.BF16 R32, R168.reuse, R158, R32 ;  /* 0x0000009ea820723c */ /* 0x040fea0000041820 */
[----:B------:R-:W3:Y:S01]  /*27ed0*/  MUFU.EX2 R250, R250 ;  /* 0x000000fa00fa7308 */ /* 0x000ee20000000800 */
[----:B------:R-:W-:Y:S01]  /*27ee0*/  MOV R157, R153 ;  /* 0x00000099009d7202 */ /* 0x000fe20000000f00 */
[C---:B--2---:R-:W-:Y:S04]  /*27ef0*/  HMMA.16816.F32.BF16 R36, R168.reuse, R148, R36 ;  /* 0x00000094a824723c */ /* 0x044fe80000041824 */
[----:B------:R-:W-:Y:S02]  /*27f00*/  IMAD.MOV.U32 R156, RZ, RZ, R152 ;  /* 0x000000ffff9c7224 */ /* 0x000fe400078e0098 */
[C---:B------:R-:W-:Y:S01]  /*27f10*/  HMMA.16816.F32.BF16 R40, R168.reuse, R150, R40 ;  /* 0x00000096a828723c */ /* 0x040fe20000041828 */
[----:B------:R-:W-:Y:S01]  /*27f20*/  LDSM.16.MT88.4 R148, [R213+0x10800] ;  /* 0x01080000d594783b */ /* 0x000fe20000004200 */
[----:B------:R-:W-:Y:S03]  /*27f30*/  MUFU.EX2 R252, R252 ;  /* 0x000000fc00fc7308 */ /* 0x000fe60000000800 */
[C---:B------:R-:W-:Y:S01]  /*27f40*/  FMUL.FTZ R90, R0.reuse, R90 ;  /* 0x0000005a005a7220 */ /* 0x040fe20000410000 */
[C---:B----4-:R-:W-:Y:S03]  /*27f50*/  HMMA.16816.F32.BF16 R44, R168.reuse, R140, R44 ;  /* 0x0000008ca82c723c */ /* 0x050fe6000004182c */
[----:B------:R-:W-:Y:S03]  /*27f60*/  LDSM.16.MT88.4 R152, [R216+0x12800] ;  /* 0x01280000d898783b */ /* 0x000fe60000004200 */
[----:B------:R-:W-:Y:S01]  /*27f70*/  MUFU.EX2 R251, R251 ;  /* 0x000000fb00fb7308 */ /* 0x000fe20000000800 */
[----:B------:R-:W-:Y:S01]  /*27f80*/  FMUL.FTZ R91, R0, R91 ;  /* 0x0000005b005b7220 */ /* 0x000fe20000410000 */
[C---:B------:R-:W-:Y:S03]  /*27f90*/  HMMA.16816.F32.BF16 R48, R168.reuse, R142, R48 ;  /* 0x0000008ea830723c */ /* 0x040fe60000041830 */
[----:B------:R-:W2:Y:S03]  /*27fa0*/  LDSM.16.MT88.4 R140, [R216+0x14000] ;  /* 0x01400000d88c783b */ /* 0x000ea60000004200 */
[C---:B------:R-:W-:Y:S02]  /*27fb0*/  HMMA.16816.F32.BF16 R52, R168.reuse, R132, R52 ;  /* 0x00000084a834723c */ /* 0x040fe40000041834 */
[----:B------:R-:W-:Y:S03]  /*27fc0*/  MUFU.EX2 R189, R189 ;  /* 0x000000bd00bd7308 */ /* 0x000fe60000000800 */
        /* <DEDUP_REMOVED lines=58> */
[----:B------:R-:W2:Y:S04]  /*28370*/  LDSM.16.MT88.4 R132, [R212+0x16000] ;  /* 0x01600000d484783b */ /* 0x000ea80000004200 */
[----:B------:R-:W-:Y:S01]  /*28380*/  FMUL.FTZ R131, R0, R131 ;  /* 0x0000008300837220 */ /* 0x000fe20000410000 */
[C---:B------:R-:W-:Y:S05]  /*28390*/  HMMA.16816.F32.BF16 R108, R168.reuse, R144, R108 ;  /* 0x00000090a86c723c */ /* 0x040fea000004186c */
[----:B------:R-:W-:Y:S01]  /*283a0*/  FFMA.FTZ R187, R2, R248, R187 ;  /* 0x000000f802bb7223 */ /* 0x000fe200000100bb */
[C---:B------:R-:W-:Y:S01]  /*283b0*/  HMMA.16816.F32.BF16 R112, R168.reuse, R146, R112 ;  /* 0x00000092a870723c */ /* 0x040fe20000041870 */
[----:B------:R-:W4:Y:S04]  /*283c0*/  LDSM.16.MT88.4 R144, [R214+0x10800] ;  /* 0x01080000d690783b */ /* 0x000f280000004200 */
[----:B------:R-:W-:Y:S01]  /*283d0*/  MOV R2, R3 ;  /* 0x0000000300027202 */ /* 0x000fe20000000f00 */
[C---:B-1----:R-:W-:Y:S05]  /*283e0*/  HMMA.16816.F32.BF16 R116, R168.reuse, R136, R116 ;  /* 0x00000088a874723c */ /* 0x042fea0000041874 */
[----:B------:R-:W-:Y:S01]  /*283f0*/  FFMA.FTZ R188, R0, R247, R188 ;  /* 0x000000f700bc7223 */ /* 0x000fe200000100bc */
[C---:B------:R-:W-:Y:S01]  /*28400*/  HMMA.16816.F32.BF16 R120, R168.reuse, R138, R120 ;  /* 0x0000008aa878723c */ /* 0x040fe20000041878 */
[----:B------:R-:W1:Y:S04]  /*28410*/  LDSM.16.MT88.4 R136, [R212+0x10800] ;  /* 0x01080000d488783b */ /* 0x000e680000004200 */
[----:B------:R-:W-:Y:S01]  /*28420*/  FADD.FTZ R187, R185, R187 ;  /* 0x000000bbb9bb7221 */ /* 0x000fe20000010000 */
[----:B------:R-:W-:Y:S01]  /*28430*/  FADD.FTZ R188, R182, R188 ;  /* 0x000000bcb6bc7221 */ /* 0x000fe20000010000 */
[----:B------:R-:W-:Y:S04]  /*28440*/  MOV R0, R164 ;  /* 0x000000a400007202 */ /* 0x000fe80000000f00 */
[----:B------:R-:W-:Y:S01]  /*28450*/  FADD.FTZ R187, R184, R187 ;  /* 0x000000bbb8bb7221 */ /* 0x000fe20000010000 */
[----:B------:R-:W-:Y:S03]  /*28460*/  FADD.FTZ R188, R167, R188 ;  /* 0x000000bca7bc7221 */ /* 0x000fe60000010000 */
[----:B------:R-:W-:Y:S01]  /*28470*/  FADD.FTZ R187, R183, R187 ;  /* 0x000000bbb7bb7221 */ /* 0x000fe20000010000 */
[----:B------:R-:W-:Y:S01]  /*28480*/  FADD.FTZ R188, R186, R188 ;  /* 0x000000bcbabc7221 */ /* 0x000fe20000010000 */
[C---:B--2---:R-:W-:Y:S03]  /*28490*/  HMMA.16816.F32.BF16 R124, R168.reuse, R132, R124 ;  /* 0x00000084a87c723c */ /* 0x044fe6000004187c */
[----:B------:R-:W-:Y:S01]  /*284a0*/  FADD.FTZ R187, R190, R187 ;  /* 0x000000bbbebb7221 */ /* 0x000fe20000010000 */
[----:B-----5:R-:W-:Y:S02]  /*284b0*/  FADD.FTZ R188, R194, R188 ;  /* 0x000000bcc2bc7221 */ /* 0x020fe40000010000 */
[----:B------:R-:W-:Y:S05]  /*284c0*/  HMMA.16816.F32.BF16 R128, R168, R134, R128 ;  /* 0x00000086a880723c */ /* 0x000fea0000041880 */
[C---:B------:R-:W-:Y:S01]  /*284d0*/  F2FP.BF16.F32.PACK_AB R132, R191.reuse, R190 ;  /* 0x000000bebf84723e */ /* 0x040fe200000010ff */
[----:B------:R-:W-:Y:S01]  /*284e0*/  FADD.FTZ R187, R191, R187 ;  /* 0x000000bbbfbb7221 */ /* 0x000fe20000010000 */
[----:B------:R-:W-:Y:S01]  /*284f0*/  F2FP.BF16.F32.PACK_AB R134, R193, R192 ;  /* 0x000000c0c186723e */ /* 0x000fe200000010ff */
[----:B------:R-:W-:Y:S03]  /*28500*/  IMAD.MOV.U32 R170, RZ, RZ, R157 ;  /* 0x000000ffffaa7224 */ /* 0x000fe600078e009d */
[C---:B------:R-:W-:Y:S01]  /*28510*/  F2FP.BF16.F32.PACK_AB R133, R249.reuse, R194 ;  /* 0x000000c2f985723e */ /* 0x040fe200000010ff */
[----:B------:R-:W-:Y:S01]  /*28520*/  FADD.FTZ R188, R249, R188 ;  /* 0x000000bcf9bc7221 */ /* 0x000fe20000010000 */
[----:B---3--:R-:W-:Y:S01]  /*28530*/  F2FP.BF16.F32.PACK_AB R135, R250, R195 ;  /* 0x000000c3fa87723e */ /* 0x008fe200000010ff */
[----:B------:R-:W-:Y:S01]  /*28540*/  FADD.FTZ R187, R192, R187 ;  /* 0x000000bbc0bb7221 */ /* 0x000fe20000010000 */
[----:B------:R-:W-:Y:S01]  /*28550*/  MOV R171, R156 ;  /* 0x0000009c00ab7202 */ /* 0x000fe20000000f00 */
[----:B------:R-:W-:Y:S01]  /*28560*/  FADD.FTZ R188, R195, R188 ;  /* 0x000000bcc3bc7221 */ /* 0x000fe20000010000 */
[----:B------:R-:W2:Y:S01]  /*28570*/  LDSM.16.MT88.4 R156, [R214+0x12800] ;  /* 0x01280000d69c783b */ /* 0x000ea20000004200 */
[----:B------:R-:W-:Y:S02]  /*28580*/  FADD.FTZ R187, R193, R187 ;  /* 0x000000bbc1bb7221 */ /* 0x000fe40000010000 */
[C---:B------:R-:W-:Y:S05]  /*28590*/  HMMA.16816.F32.BF16 R4, R132.reuse, R140, R4 ;  /* 0x0000008c8404723c */ /* 0x040fea0000041804 */
[----:B------:R-:W-:Y:S01]  /*285a0*/  FADD.FTZ R188, R250, R188 ;  /* 0x000000bcfabc7221 */ /* 0x000fe20000010000 */
        /* <DEDUP_REMOVED lines=24> */
[C---:B------:R-:W-:Y:S05]  /*28730*/  HMMA.16816.F32.BF16 R72, R132.reuse, R146, R72 ;  /* 0x000000928448723c */ /* 0x040fea0000041848 */
[-CC-:B------:R-:W-:Y:S01]  /*28740*/  FFMA.FTZ R144, R170, R165.reuse, -R177.reuse ;  /* 0x000000a5aa907223 */ /* 0x180fe200000108b1 */
[C---:B------:R-:W-:Y:S03]  /*28750*/  HMMA.16816.F32.BF16 R76, R132.reuse, R148, R76 ;  /* 0x00000094844c723c */ /* 0x040fe6000004184c */
[----:B------:R5:W-:Y:S03]  /*28760*/  MUFU.EX2 R170, R144 ;  /* 0x0000009000aa7308 */ /* 0x000be60000000800 */
[C---:B------:R-:W-:Y:S05]  /*28770*/  HMMA.16816.F32.BF16 R80, R132.reuse, R150, R80 ;  /* 0x000000968450723c */ /* 0x040fea0000041850 */
[-CC-:B------:R-:W-:Y:S01]  /*28780*/  FFMA.FTZ R148, R163, R165.reuse, -R177.reuse ;  /* 0x000000a5a3947223 */ /* 0x180fe200000108b1 */
[C---:B----4-:R-:W-:Y:S01]  /*28790*/  HMMA.16816.F32.BF16 R84, R132.reuse, R152, R84 ;  /* 0x000000988454723c */ /* 0x050fe20000041854 */
[----:B------:R-:W-:Y:S05]  /*287a0*/  MUFU.EX2 R163, R174 ;  /* 0x000000ae00a37308 */ /* 0x000fea0000000800 */
[C---:B------:R-:W-:Y:S05]  /*287b0*/  HMMA.16816.F32.BF16 R88, R132.reuse, R154, R88 ;  /* 0x0000009a8458723c */ /* 0x040fea0000041858 */
[-CC-:B-----5:R-:W-:Y:S01]  /*287c0*/  FFMA.FTZ R144, R171, R165.reuse, -R177.reuse ;  /* 0x000000a5ab907223 */ /* 0x1a0fe200000108b1 */
[C---:B--2---:R-:W-:Y:S01]  /*287d0*/  HMMA.16816.F32.BF16 R92, R132.reuse, R156, R92 ;  /* 0x0000009c845c723c */ /* 0x044fe2000004185c */
[----:B------:R2:W-:Y:S04]  /*287e0*/  MUFU.EX2 R171, R148 ;  /* 0x0000009400ab7308 */ /* 0x0005e80000000800 */
[-CC-:B------:R-:W-:Y:S01]  /*287f0*/  FFMA.FTZ R152, R160, R165.reuse, -R177.reuse ;  /* 0x000000a5a0987223 */ /* 0x180fe200000108b1 */
[C---:B------:R-:W-:Y:S05]  /*28800*/  HMMA.16816.F32.BF16 R96, R132.reuse, R158, R96 ;  /* 0x0000009e8460723c */ /* 0x040fea0000041860 */
[----:B------:R4:W-:Y:S01]  /*28810*/  MUFU.EX2 R169, R144 ;  /* 0x0000009000a97308 */ /* 0x0009e20000000800 */
[-CC-:B------:R-:W-:Y:S01]  /*28820*/  FFMA.FTZ R156, R161, R165.reuse, -R172.reuse ;  /* 0x000000a5a19c7223 */ /* 0x180fe200000108ac */
[C---:B---3--:R-:W-:Y:S08]  /*28830*/  HMMA.16816.F32.BF16 R100, R132.reuse, R140, R100 ;  /* 0x0000008c8464723c */ /* 0x048ff00000041864 */
[----:B------:R3:W-:Y:S01]  /*28840*/  MUFU.EX2 R160, R152 ;  /* 0x0000009800a07308 */ /* 0x0007e20000000800 */
[C---:B------:R-:W-:Y:S01]  /*28850*/  HMMA.16816.F32.BF16 R104, R132.reuse, R142, R104 ;  /* 0x0000008e8468723c */ /* 0x040fe20000041868 */
[----:B--2---:R-:W-:Y:S02]  /*28860*/  LDSM.16.MT88.4 R148, [R212+0x16800] ;  /* 0x01680000d494783b */ /* 0x004fe40000004200 */
[-CC-:B------:R-:W-:Y:S03]  /*28870*/  FFMA.FTZ R140, R162, R165.reuse, -R172.reuse ;  /* 0x000000a5a28c7223 */ /* 0x180fe600000108ac */
[C---:B-1----:R-:W-:Y:S03]  /*28880*/  HMMA.16816.F32.BF16 R108, R132.reuse, R136, R108 ;  /* 0x00000088846c723c */ /* 0x042fe6000004186c */
[----:B------:R1:W-:Y:S01]  /*28890*/  MUFU.EX2 R161, R156 ;  /* 0x0000009c00a17308 */ /* 0x0003e20000000800 */
[----:B----4-:R-:W2:Y:S01]  /*288a0*/  LDSM.16.MT88.4 R144, [R213+0x16800] ;  /* 0x01680000d590783b */ /* 0x010ea20000004200 */
[-C--:B------:R-:W-:Y:S01]  /*288b0*/  FFMA.FTZ R177, R176, R165.reuse, -R177 ;  /* 0x000000a5b0b17223 */ /* 0x080fe200000108b1 */
[C---:B------:R-:W-:Y:S07]  /*288c0*/  HMMA.16816.F32.BF16 R112, R132.reuse, R138, R112 ;  /* 0x0000008a8470723c */ /* 0x040fee0000041870 */
[----:B------:R4:W-:Y:S01]  /*288d0*/  MUFU.EX2 R168, R140 ;  /* 0x0000008c00a87308 */ /* 0x0009e20000000800 */
[----:B---3--:R-:W-:Y:S03]  /*288e0*/  LDSM.16.MT88.4 R152, [R214+0x11000] ;  /* 0x01100000d698783b */ /* 0x008fe60000004200 */
[----:B------:R-:W-:Y:S06]  /*288f0*/  FFMA.FTZ R172, R166, R165, -R172 ;  /* 0x000000a5a6ac7223 */ /* 0x000fec00000108ac */
[----:B------:R-:W-:Y:S01]  /*28900*/  MUFU.EX2 R165, R172 ;  /* 0x000000ac00a57308 */ /* 0x000fe20000000800 */
[----:B-1----:R-:W-:Y:S09]  /*28910*/  LDSM.16.MT88.4 R156, [R213+0x11000] ;  /* 0x01100000d59c783b */ /* 0x002ff20000004200 */
[----:B------:R-:W-:Y:S01]  /*28920*/  MUFU.EX2 R162, R179 ;  /* 0x000000b300a27308 */ /* 0x000fe20000000800 */
[----:B----4-:R-:W1:Y:S09]  /*28930*/  LDSM.16.MT88.4 R140, [R216+0x11000] ;  /* 0x01100000d88c783b */ /* 0x010e720000004200 */
[----:B------:R-:W-:Y:S01]  /*28940*/  MUFU.EX2 R179, R178 ;  /* 0x000000b200b37308 */ /* 0x000fe20000000800 */
[----:B------:R-:W3:Y:S09]  /*28950*/  LDSM.16.MT88.4 R136, [R212+0x11000] ;  /* 0x01100000d488783b */ /* 0x000ef20000004200 */
[----:B------:R-:W4:Y:S01]  /*28960*/  MUFU.EX2 R178, R177 ;  /* 0x000000b100b27308 */ /* 0x000f220000000800 */
[C---:B--2---:R-:W-:Y:S06]  /*28970*/  HMMA.16816.F32.BF16 R116, R132.reuse, R144, R116 ;  /* 0x000000908474723c */ /* 0x044fec0000041874 */
[C---:B------:R-:W-:Y:S01]  /*28980*/  HMMA.16816.F32.BF16 R120, R132.reuse, R146, R120 ;  /* 0x000000928478723c */ /* 0x040fe20000041878 */
[----:B------:R-:W2:Y:S05]  /*28990*/  LDSM.16.MT88.4 R144, [R216+0x13000] ;  /* 0x01300000d890783b */ /* 0x000eaa0000004200 */
[C---:B------:R-:W-:Y:S05]  /*289a0*/  HMMA.16816.F32.BF16 R124, R132.reuse, R148, R124 ;  /* 0x00000094847c723c */ /* 0x040fea000004187c */
[----:B----4-:R-:W-:Y:S01]  /*289b0*/  MOV R166, R178 ;  /* 0x000000b200a67202 */ /* 0x010fe20000000f00 */
        /* <DEDUP_REMOVED lines=40> */
[C---:B------:R-:W-:Y:S05]  /*28c40*/  HMMA.16816.F32.BF16 R96, R132.reuse, R150, R96 ;  /* 0x000000968460723c */ /* 0x040fea0000041860 */
[----:B------:R-:W-:Y:S01]  /*28c50*/  MOV R149, R161 ;  /* 0x000000a100957202 */ /* 0x000fe20000000f00 */
[C---:B-1----:R-:W-:Y:S01]  /*28c60*/  HMMA.16816.F32.BF16 R100, R132.reuse, R140, R100 ;  /* 0x0000008c8464723c */ /* 0x042fe20000041864 */
[----:B------:R-:W-:Y:S05]  /*28c70*/  MUFU.EX2 R161, R175 ;  /* 0x000000af00a17308 */ /* 0x000fea0000000800 */
[C---:B------:R-:W-:Y:S01]  /*28c80*/  HMMA.16816.F32.BF16 R104, R132.reuse, R142, R104 ;  /* 0x0000008e8468723c */ /* 0x040fe20000041868 */
[----:B------:R-:W-:Y:S05]  /*28c90*/  LDSM.16.MT88.4 R140, [R213+0x11800] ;  /* 0x01180000d58c783b */ /* 0x000fea0000004200 */
[C---:B-----5:R-:W-:Y:S01]  /*28ca0*/  HMMA.16816.F32.BF16 R108, R132.reuse, R152, R108 ;  /* 0x00000098846c723c */ /* 0x060fe2000004186c */
[----:B------:R1:W4:Y:S05]  /*28cb0*/  MUFU.EX2 R152, R173 ;  /* 0x000000ad00987308 */ /* 0x00032a0000000800 */
[C---:B------:R-:W-:Y:S05]  /*28cc0*/  HMMA.16816.F32.BF16 R112, R132.reuse, R154, R112 ;  /* 0x0000009a8470723c */ /* 0x040fea0000041870 */
[----:B------:R-:W-:Y:S01]  /*28cd0*/  IMAD.MOV.U32 R153, RZ, RZ, R149 ;  /* 0x000000ffff997224 */ /* 0x000fe200078e0095 */
[C---:B---3--:R-:W-:Y:S01]  /*28ce0*/  HMMA.16816.F32.BF16 R116, R132.reuse, R136, R116 ;  /* 0x000000888474723c */ /* 0x048fe20000041874 */
[----:B------:R-:W3:Y:S05]  /*28cf0*/  LDSM.16.MT88.4 R148, [R214+0x11800] ;  /* 0x01180000d694783b */ /* 0x000eea0000004200 */
[C---:B------:R-:W-:Y:S03]  /*28d00*/  HMMA.16816.F32.BF16 R120, R132.reuse, R138, R120 ;  /* 0x0000008a8478723c */ /* 0x040fe60000041878 */
[----:B-1----:R-:W1:Y:S02]  /*28d10*/  LDSM.16.MT88.4 R172, [R212+0x11800] ;  /* 0x01180000d4ac783b */ /* 0x002e640000004200 */
[----:B------:R-:W-:Y:S01]  /*28d20*/  IMAD.MOV.U32 R136, RZ, RZ, R179 ;  /* 0x000000ffff887224 */ /* 0x000fe200078e00b3 */
[C---:B--2---:R-:W-:Y:S05]  /*28d30*/  HMMA.16816.F32.BF16 R124, R132.reuse, R144, R124 ;  /* 0x00000090847c723c */ /* 0x044fea000004187c */
[----:B----4-:R-:W-:Y:S01]  /*28d40*/  MOV R139, R152 ;  /* 0x00000098008b7202 */ /* 0x010fe20000000f00 */
[----:B------:R-:W-:Y:S01]  /*28d50*/  HMMA.16816.F32.BF16 R128, R132, R146, R128 ;  /* 0x000000928480723c */ /* 0x000fe20000041880 */
[----:B------:R-:W2:Y:S04]  /*28d60*/  LDSM.16.MT88.4 R176, [R216+0x13800] ;  /* 0x01380000d8b0783b */ /* 0x000ea80000004200 */
[----:B------:R-:W-:Y:S01]  /*28d70*/  MOV R137, R171 ;  /* 0x000000ab00897202 */ /* 0x000fe20000000f00 */
[----:B------:R-:W-:Y:S01]  /*28d80*/  IMAD.MOV.U32 R138, RZ, RZ, R170 ;  /* 0x000000ffff8a7224 */ /* 0x000fe200078e00aa */
[----:B------:R-:W-:Y:S01]  /*28d90*/  MOV R145, R168 ;  /* 0x000000a800917202 */ /* 0x000fe20000000f00 */
[----:B------:R-:W-:Y:S03]  /*28da0*/  IMAD.MOV.U32 R144, RZ, RZ, R169 ;  /* 0x000000ffff907224 */ /* 0x000fe600078e00a9 */
[----:B------:R-:W-:Y:S01]  /*28db0*/  F2FP.BF16.F32.PACK_AB R168, R162, R189 ;  /* 0x000000bda2a8723e */ /* 0x000fe200000010ff */
[----:B------:R-:W-:Y:S01]  /*28dc0*/  IMAD.MOV.U32 R133, RZ, RZ, R162 ;  /* 0x000000ffff857224 */ /* 0x000fe200078e00a2 */
[----:B------:R-:W-:Y:S01]  /*28dd0*/  F2FP.BF16.F32.PACK_AB R170, R166, R136 ;  /* 0x00000088a6aa723e */ /* 0x000fe200000010ff */
[----:B------:R-:W-:Y:S01]  /*28de0*/  IMAD.MOV.U32 R135, RZ, RZ, R160 ;  /* 0x000000ffff877224 */ /* 0x000fe200078e00a0 */
[----:B------:R-:W-:Y:S01]  /*28df0*/  F2FP.BF16.F32.PACK_AB R169, R163, R161 ;  /* 0x000000a1a3a9723e */ /* 0x000fe200000010ff */
[----:B------:R-:W-:Y:S01]  /*28e00*/  IMAD.MOV.U32 R147, RZ, RZ, R153 ;  /* 0x000000ffff937224 */ /* 0x000fe200078e0099 */
[----:B------:R-:W-:Y:S02]  /*28e10*/  F2FP.BF16.F32.PACK_AB R171, R165, R139 ;  /* 0x0000008ba5ab723e */ /* 0x000fe400000010ff */
[----:B------:R-:W-:Y:S02]  /*28e20*/  MOV R132, R163 ;  /* 0x000000a300847202 */ /* 0x000fe40000000f00 */
[----:B------:R-:W-:Y:S03]  /*28e30*/  MOV R134, R161 ;  /* 0x000000a100867202 */ /* 0x000fe60000000f00 */
[C---:B------:R-:W-:Y:S01]  /*28e40*/  HMMA.16816.F32.BF16 R160, R168.reuse, R156, R4 ;  /* 0x0000009ca8a0723c */ /* 0x040fe20000041804 */
[----:B------:R-:W4:Y:S05]  /*28e50*/  LDSM.16.MT88.4 R4, [R214+0x13800] ;  /* 0x01380000d604783b */ /* 0x000f2a0000004200 */
[C---:B------:R-:W-:Y:S03]  /*28e60*/  HMMA.16816.F32.BF16 R156, R168.reuse, R158, R8 ;  /* 0x0000009ea89c723c */ /* 0x040fe60000041808 */
[----:B------:R-:W5:Y:S03]  /*28e70*/  LDSM.16.MT88.4 R8, [R213+0x13800] ;  /* 0x01380000d508783b */ /* 0x000f660000004200 */
[C---:B---3--:R-:W-:Y:S05]  /*28e80*/  HMMA.16816.F32.BF16 R152, R168.reuse, R148, R12 ;  /* 0x00000094a898723c */ /* 0x048fea000004180c */
[----:B------:R-:W3:Y:S01]  /*28e90*/  LDSM.16.MT88.4 R12, [R212+0x13800] ;  /* 0x01380000d40c783b */ /* 0x000ee20000004200 */
        /* <DEDUP_REMOVED lines=9> */
[----:B------:R-:W-:Y:S03]  /*28f30*/  IMAD.MOV.U32 R26, RZ, RZ, R136 ;  /* 0x000000ffff1a7224 */ /* 0x000fe600078e0088 */
        /* <DEDUP_REMOVED lines=11> */
[----:B------:R-:W-:Y:S03]  /*28ff0*/  MOV R31, R25 ;  /* 0x00000019001f7202 */ /* 0x000fe60000000f00 */
[C---:B--2---:R-:W-:Y:S05]  /*29000*/  HMMA.16816.F32.BF16 R36, R168.reuse, R176, R36 ;  /* 0x000000b0a824723c */ /* 0x044fea0000041824 */
[----:B------:R-:W-:Y:S01]  /*29010*/  IMAD.MOV.U32 R34, RZ, RZ, R20 ;  /* 0x000000ffff227224 */ /* 0x000fe200078e0014 */
[C---:B------:R-:W-:Y:S05]  /*29020*/  HMMA.16816.F32.BF16 R40, R168.reuse, R178, R40 ;  /* 0x000000b2a828723c */ /* 0x040fea0000041828 */
[----:B------:R-:W-:Y:S01]  /*29030*/  MOV R33, R21 ;  /* 0x0000001500217202 */ /* 0x000fe20000000f00 */
[C---:B----4-:R-:W-:Y:S05]  /*29040*/  HMMA.16816.F32.BF16 R44, R168.reuse, R4, R44 ;  /* 0x00000004a82c723c */ /* 0x050fea000004182c */
[----:B------:R-:W-:Y:S01]  /*29050*/  MOV R32, R22 ;  /* 0x0000001600207202 */ /* 0x000fe20000000f00 */
[C---:B------:R-:W-:Y:S01]  /*29060*/  HMMA.16816.F32.BF16 R48, R168.reuse, R6, R48 ;  /* 0x00000006a830723c */ /* 0x040fe20000041830 */
[----:B------:R-:W-:Y:S04]  /*29070*/  LDSM.16.MT88.4 R4, [R212+0x15800] ;  /* 0x01580000d404783b */ /* 0x000fe80000004200 */
[----:B------:R-:W-:Y:S01]  /*29080*/  IMAD.MOV.U32 R175, RZ, RZ, R23 ;  /* 0x000000ffffaf7224 */ /* 0x000fe200078e0017 */
[C---:B-----5:R-:W-:Y:S03]  /*29090*/  HMMA.16816.F32.BF16 R52, R168.reuse, R8, R52 ;  /* 0x00000008a834723c */ /* 0x060fe60000041834 */
[----:B------:R-:W2:Y:S02]  /*290a0*/  LDSM.16.MT88.4 R20, [R214+0x15800] ;  /* 0x01580000d614783b */ /* 0x000ea40000004200 */
[----:B------:R-:W-:Y:S01]  /*290b0*/  MOV R35, R27 ;  /* 0x0000001b00237202 */ /* 0x000fe20000000f00 */
[C---:B------:R-:W-:Y:S05]  /*290c0*/  HMMA.16816.F32.BF16 R56, R168.reuse, R10, R56 ;  /* 0x0000000aa838723c */ /* 0x040fea0000041838 */
[----:B------:R-:W4:Y:S01]  /*290d0*/  LDSM.16.MT88.4 R24, [R213+0x15800] ;  /* 0x01580000d518783b */ /* 0x000f220000004200 */
[C---:B---3--:R-:W-:Y:S05]  /*290e0*/  HMMA.16816.F32.BF16 R60, R168.reuse, R12, R60 ;  /* 0x0000000ca83c723c */ /* 0x048fea000004183c */
[----:B------:R-:W-:Y:S01]  /*290f0*/  FADD.FTZ R187, R175, R187 ;  /* 0x000000bbafbb7221 */ /* 0x000fe20000010000 */
[C---:B------:R-:W-:Y:S01]  /*29100*/  HMMA.16816.F32.BF16 R64, R168.reuse, R14, R64 ;  /* 0x0000000ea840723c */ /* 0x040fe20000041840 */
[----:B------:R-:W3:Y:S04]  /*29110*/  LDSM.16.MT88.4 R8, [R216+0x17800] ;  /* 0x01780000d808783b */ /* 0x000ee80000004200 */
[----:B------:R-:W-:Y:S01]  /*29120*/  FADD.FTZ R188, R32, R188 ;  /* 0x000000bc20bc7221 */ /* 0x000fe20000010000 */
[C---:B-1----:R-:W-:Y:S03]  /*29130*/  HMMA.16816.F32.BF16 R68, R168.reuse, R16, R68 ;  /* 0x00000010a844723c */ /* 0x042fe60000041844 */
[----:B------:R-:W1:Y:S02]  /*29140*/  LDSM.16.MT88.4 R12, [R214+0x17800] ;  /* 0x01780000d60c783b */ /* 0x000e640000004200 */
[----:B------:R-:W-:Y:S01]  /*29150*/  FADD.FTZ R187, R33, R187 ;  /* 0x000000bb21bb7221 */ /* 0x000fe20000010000 */
[C---:B------:R-:W-:Y:S05]  /*29160*/  HMMA.16816.F32.BF16 R72, R168.reuse, R18, R72 ;  /* 0x00000012a848723c */ /* 0x040fea0000041848 */
[----:B------:R-:W5:Y:S01]  /*29170*/  LDSM.16.MT88.4 R16, [R213+0x17800] ;  /* 0x01780000d510783b */ /* 0x000f620000004200 */
[----:B------:R-:W-:Y:S01]  /*29180*/  FADD.FTZ R188, R34, R188 ;  /* 0x000000bc22bc7221 */ /* 0x000fe20000010000 */
[----:B------:R-:W-:Y:S04]  /*29190*/  FADD.FTZ R187, R35, R187 ;  /* 0x000000bb23bb7221 */ /* 0x000fe80000010000 */
[----:B------:R-:W-:Y:S01]  /*291a0*/  FADD.FTZ R188, R252, R188 ;  /* 0x000000bcfcbc7221 */ /* 0x000fe20000010000 */
[----:B------:R-:W-:Y:S01]  /*291b0*/  FADD.FTZ R187, R172, R187 ;  /* 0x000000bbacbb7221 */ /* 0x000fe20000010000 */
[C---:B--2---:R-:W-:Y:S03]  /*291c0*/  HMMA.16816.F32.BF16 R76, R168.reuse, R20, R76 ;  /* 0x00000014a84c723c */ /* 0x044fe6000004184c */
[----:B------:R-:W-:Y:S01]  /*291d0*/  FADD.FTZ R188, R251, R188 ;  /* 0x000000bcfbbc7221 */ /* 0x000fe20000010000 */
[----:B------:R-:W-:Y:S02]  /*291e0*/  FADD.FTZ R187, R189, R187 ;  /* 0x000000bbbdbb7221 */ /* 0x000fe40000010000 */
[C---:B------:R-:W-:Y:S01]  /*291f0*/  HMMA.16816.F32.BF16 R80, R168.reuse, R22, R80 ;  /* 0x00000016a850723c */ /* 0x040fe20000041850 */
[----:B------:R-:W2:Y:S04]  /*29200*/  LDSM.16.MT88.4 R20, [R212+0x17800] ;  /* 0x01780000d414783b */ /* 0x000ea80000004200 */
[----:B------:R-:W-:Y:S01]  /*29210*/  FADD.FTZ R188, R173, R188 ;  /* 0x000000bcadbc7221 */ /* 0x000fe20000010000 */
[C---:B----4-:R-:W-:Y:S05]  /*29220*/  HMMA.16816.F32.BF16 R84, R168.reuse, R24, R84 ;  /* 0x00000018a854723c */ /* 0x050fea0000041854 */
        /* <DEDUP_REMOVED lines=11> */
[C---:B-1----:R-:W-:Y:S06]  /*292e0*/  HMMA.16816.F32.BF16 R108, R168.reuse, R12, R108 ;  /* 0x0000000ca86c723c */ /* 0x042fec000004186c */
[C---:B------:R-:W-:Y:S06]  /*292f0*/  HMMA.16816.F32.BF16 R112, R168.reuse, R14, R112 ;  /* 0x0000000ea870723c */ /* 0x040fec0000041870 */
[C---:B-----5:R-:W-:Y:S06]  /*29300*/  HMMA.16816.F32.BF16 R116, R168.reuse, R16, R116 ;  /* 0x00000010a874723c */ /* 0x060fec0000041874 */
[C---:B------:R-:W-:Y:S06]  /*29310*/  HMMA.16816.F32.BF16 R120, R168.reuse, R18, R120 ;  /* 0x00000012a878723c */ /* 0x040fec0000041878 */
[C---:B--2---:R-:W-:Y:S06]  /*29320*/  HMMA.16816.F32.BF16 R124, R168.reuse, R20, R124 ;  /* 0x00000014a87c723c */ /* 0x044fec000004187c */
[----:B------:R-:W-:Y:S01]  /*29330*/  HMMA.16816.F32.BF16 R128, R168, R22, R128 ;  /* 0x00000016a880723c */ /* 0x000fe20000041880 */
[----:B------:R-:W-:Y:S11]  /*29340*/  @!UPT UIADD3 URZ, URZ, URZ, URZ ;  /* 0x0000003f3f3ff290 */ /* 0x000ff6000fffe03f */
[----:B------:R-:W-:Y:S01]  /*29350*/  @!UPT UIADD3 URZ, URZ, URZ, URZ ;  /* 0x0000003f3f3ff290 */ /* 0x000fe2000fffe03f */
[----:B------:R-:W-:Y:S11]  /*29360*/  @P0 BRA `(.L_x_8615) ;  /* 0xffffffa400600947 */ /* 0x000ff6000383ffff */
.L_x_8606:
        /* <DEDUP_REMOVED lines=24> */
.L_x_8637:
        /* <DEDUP_REMOVED lines=329> */
.L_x_8618:
[----:B------:R-:W-:Y:S05]  /*2a980*/  BSYNC B0 ;  /* 0x0000000000007941 */ /* 0x000fea0003800000 */
.L_x_8617:
        /* <DEDUP_REMOVED lines=50> */
.L_x_8620:
[----:B------:R-:W-:Y:S05]  /*2acb0*/  BSYNC B0 ;  /* 0x0000000000007941 */ /* 0x000fea0003800000 */
.L_x_8619:
        /* <DEDUP_REMOVED lines=21> */
.L_x_8622:
[----:B------:R-:W-:Y:S05]  /*2ae10*/  BSYNC B0 ;  /* 0x0000000000007941 */ /* 0x000fea0003800000 */
.L_x_8621:
        /* <DEDUP_REMOVED lines=20> */
.L_x_8624:
[----:B------:R-:W-:Y:S05]  /*2af60*/  BSYNC B0 ;  /* 0x0000000000007941 */ /* 0x000fea0003800000 */
.L_x_8623:
        /* <DEDUP_REMOVED lines=20> */
.L_x_8626:
[----:B------:R-:W-:Y:S05]  /*2b0b0*/  BSYNC B0 ;  /* 0x0000000000007941 */ /* 0x000fea0003800000 */
.L_x_8625:
        /* <DEDUP_REMOVED lines=20> */
.L_x_8628:
[----:B------:R-:W-:Y:S05]  /*2b200*/  BSYNC B0 ;  /* 0x0000000000007941 */ /* 0x000fea0003800000 */
.L_x_8627:
        /* <DEDUP_REMOVED lines=20> */
.L_x_8630:
[----:B------:R-:W-:Y:S05]  /*2b350*/  BSYNC B0 ;  /* 0x0000000000007941 */ /* 0x000fea0003800000 */
.L_x_8629:
        /* <DEDUP_REMOVED lines=20> */
.L_x_8632:
[----:B------:R-:W-:Y:S05]  /*2b4a0*/  BSYNC B0 ;  /* 0x0000000000007941 */ /* 0x000fea0003800000 */
.L_x_8631:
[----:B------:R-:W-:Y:S02]  /*2b4b0*/  MOV R4, R230 ;  /* 0x000000e600047202 */ /* 0x000fe40000000f00 */
[----:B------:R-:W-:-:S04]  /*2b4c0*/  MOV R5, 0x0 ;  /* 0x0000000000057802 */ /* 0x000fc80000000f00 */
[----:B-12345:R-:W-:Y:S05]  /*2b4d0*/  @P4 RET.REL.NODEC R4 `(_ZN5flash24flash_fwd_splitkv_kernelI23Flash_fwd_kernel_traitsILi256ELi64ELi64ELi4ELb0ELb0EN7cutlass10bfloat16_tE19Flash_kernel_traitsILi256ELi64ELi64ELi4ES3_EELb0ELb1ELb1ELb0ELb0ELb0ELb1ELb1EEEvNS_16Flash_fwd_paramsE) ;  /* 0xfffffd4804c84950 */ /* 0x03efea0003c3ffff */
        /* <DEDUP_REMOVED lines=17> */
[----:B-1----:R-:W-:Y:S05]  /*2b5f0*/  @P0 RET.REL.NODEC R2 `(_ZN5flash24flash_fwd_splitkv_kernelI23Flash_fwd_kernel_traitsILi256ELi64ELi64ELi4ELb0ELb0EN7cutlass10bfloat16_tE19Flash_kernel_traitsILi256ELi64ELi64ELi4ES3_EELb0ELb1ELb1ELb0ELb0ELb0ELb1ELb1EEEvNS_16Flash_fwd_paramsE) ;  /* 0xfffffd4802800950 */ /* 0x002fea0003c3ffff */
[----:B------:R-:W-:Y:S01]  /*2b600*/  R2UR UR4, R6 ;  /* 0x00000000060472ca */ /* 0x000fe200000e0000 */
[----:B------:R-:W-:Y:S01]  /*2b610*/  IMAD.MOV.U32 R231, RZ, RZ, 0x0 ;  /* 0x00000000ffe77424 */ /* 0x000fe200078e00ff */
[----:B------:R-:W-:-:S13]  /*2b620*/  R2UR UR5, R7 ;  /* 0x00000000070572ca */ /* 0x000fda00000e0000 */
[----:B------:R1:W-:Y:S02]  /*2b630*/  ST.E.128 desc[UR4][R10.64+0xe300], R16 ;  /* 0x00e300100a007985 */ /* 0x0003e4000c101d04 */
[----:B-1----:R-:W-:Y:S05]  /*2b640*/  RET.REL.NODEC R230 `(_ZN5flash24flash_fwd_splitkv_kernelI23Flash_fwd_kernel_traitsILi256ELi64ELi64ELi4ELb0ELb0EN7cutlass10bfloat16_tE19Flash_kernel_traitsILi256ELi64ELi64ELi4ES3_EELb0ELb1ELb1ELb0ELb0ELb0ELb1ELb1EEEvNS_16Flash_fwd_paramsE) ;  /* 0xfffffd48e66c7950 */ /* 0x002fea0003c3ffff */
.L_x_8616:
[----:B------:R-:W-:Y:S01]  /*2b650*/  MOV R5, 0x1f ;  /* 0x0000001f00057802 */ /* 0x000fe20000000f00 */
[----:B------:R-:W-:Y:S01]  /*2b660*/  IMAD.MOV.U32 R10, RZ, RZ, 0x2 ;  /* 0x00000002ff0a7424 */ /* 0x000fe200078e00ff */
[----:B------:R-:W-:Y:S01]  /*2b670*/  MOV R12, R248 ;  /* 0x000000f8000c7202 */ /* 0x000fe20000000f00 */
[----:B------:R-:W-:-:S07]  /*2b680*/  IMAD.MOV.U32 R11, RZ, RZ, -0x1 ;  /* 0xffffffffff0b7424 */ /* 0x000fce00078e00ff */
[----:B-1---5:R-:W-:Y:S05]  /*2b690*/  WARPSYNC.COLLECTIVE R11, `(.L_x_8633) ;  /* 0x000000000b087348 */ /* 0x022fea0003c00000 */
[----:B------:R2:W3:Y:S02]  /*2b6a0*/  SHFL.BFLY P0, R5, R12, R10, R5 ;  /* 0x0c00000a0c057389 */ /* 0x0004e40000000005 */
[----:B-123-5:R-:W-:Y:S01]  /*2b6b0*/  ENDCOLLECTIVE ;  /* 0x000000000000791b */ /* 0x02efe20003800000 */
.L_x_8633:
        /* <DEDUP_REMOVED lines=8> */
.L_x_8634:
[----:B------:R-:W-:Y:S01]  /*2b740*/  MOV R13, R5 ;  /* 0x00000005000d7202 */ /* 0x000fe20000000f00 */
[----:B------:R-:W-:Y:S01]  /*2b750*/  IMAD.MOV.U32 R12, RZ, RZ, R247 ;  /* 0x000000ffff0c7224 */ /* 0x000fe200078e00f7 */
[----:B------:R-:W-:Y:S02]  /*2b760*/  MOV R5, 0x1f ;  /* 0x0000001f00057802 */ /* 0x000fe40000000f00 */
[----:B------:R-:W-:-:S07]  /*2b770*/  MOV R10, 0x2 ;  /* 0x00000002000a7802 */ /* 0x000fce0000000f00 */
[----:B------:R-:W-:Y:S05]  /*2b780*/  WARPSYNC.COLLECTIVE R11, `(.L_x_8635) ;  /* 0x000000000b087348 */ /* 0x000fea0003c00000 */
[----:B------:R1:W2:Y:S02]  /*2b790*/  SHFL.BFLY P0, R5, R12, R10, R5 ;  /* 0x0c00000a0c057389 */ /* 0x0002a40000000005 */
[----:B-12---:R-:W-:Y:S01]  /*2b7a0*/  ENDCOLLECTIVE ;  /* 0x000000000000791b */ /* 0x006fe20003800000 */
.L_x_8635:
[----:B------:R-:W-:Y:S01]  /*2b7b0*/  FADD.FTZ R247, R5, R247 ;  /* 0x000000f705f77221 */ /* 0x000fe20000010000 */
[----:B------:R-:W-:Y:S02]  /*2b7c0*/  MOV R5, 0x1f ;  /* 0x0000001f00057802 */ /* 0x000fe40000000f00 */
[----:B------:R-:W-:Y:S01]  /*2b7d0*/  MOV R10, 0x1 ;  /* 0x00000001000a7802 */ /* 0x000fe20000000f00 */
[----:B------:R-:W-:-:S07]  /*2b7e0*/  IMAD.MOV.U32 R12, RZ, RZ, R247 ;  /* 0x000000ffff0c7224 */ /* 0x000fce00078e00f7 */
[----:B------:R-:W-:Y:S05]  /*2b7f0*/  WARPSYNC.COLLECTIVE R11, `(.L_x_8636) ;  /* 0x000000000b087348 */ /* 0x000fea0003c00000 */
[----:B------:R1:W2:Y:S02]  /*2b800*/  SHFL.BFLY P0, R5, R12, R10, R5 ;  /* 0x0c00000a0c057389 */ /* 0x0002a40000000005 */
[----:B-12---:R-:W-:Y:S01]  /*2b810*/  ENDCOLLECTIVE ;  /* 0x000000000000791b */ /* 0x006fe20003800000 */
.L_x_8636:
[----:B------:R-:W-:Y:S01]  /*2b820*/  FADD.FTZ R10, R248, R13 ;  /* 0x0000000df80a7221 */ /* 0x000fe20000010000 */
[----:B------:R-:W-:Y:S06]  /*2b830*/  BRA `(.L_x_8637) ;  /* 0xffffffdc002c7947 */ /* 0x000fec000383ffff */
.L_x_8638:
        /* <DEDUP_REMOVED lines=12> */
.L_x_9022:


//--------------------- .text._ZN5flash24flash_fwd_splitkv_kernelI23Flash_fwd_kernel_traitsILi256ELi64ELi64ELi4ELb0ELb0EN7cutlass10bfloat16_tE19Flash_kernel_traitsILi256ELi64ELi64ELi4ES3_EELb0ELb1ELb1ELb0ELb0ELb1ELb1ELb1EEEvNS_16Flash_fwd_paramsE --------------------------
	.section	.text._ZN5flash24flash_fwd_splitkv_kernelI23Flash_fwd_kernel_traitsILi256ELi64ELi64ELi4ELb0ELb0EN7cutlass10bfloat16_tE19Flash_kernel_traitsILi256ELi64ELi64ELi4ES3_EELb0ELb1ELb1ELb0ELb0ELb1ELb1ELb1EEEvNS_16Flash_fwd_paramsE,"ax",@progbits
	.align	128
        .global         _ZN5flash24flash_fwd_splitkv_kernelI23Flash_fwd_kernel_traitsILi256ELi64ELi64ELi4ELb0ELb0EN7cutlass10bfloat16_tE19Flash_kernel_traitsILi256ELi64ELi64ELi4ES3_EELb0ELb1ELb1ELb0ELb0ELb1ELb1ELb1EEEvNS_16Flash_fwd_paramsE
        .type           _ZN5flash24flash_fwd_splitkv_kernelI23Flash_fwd_kernel_traitsILi256ELi64ELi64ELi4ELb0ELb0EN7cutlass10bfloat16_tE19Flash_kernel_traitsILi256ELi64ELi64ELi4ES3_EELb0ELb1ELb1ELb0ELb0ELb1ELb1ELb1EEEvNS_16Flash_fwd_paramsE,@function
        .size           _ZN5flash24flash_fwd_splitkv_kernelI23Flash_fwd_kernel_traitsILi256ELi64ELi64ELi4ELb0ELb0EN7cutlass10bfloat16_tE19Flash_kernel_traitsILi256ELi64ELi64ELi4ES3_EELb0ELb1ELb1ELb0ELb0ELb1ELb1ELb1EEEvNS_16Flash_fwd_paramsE,(.L_x_9023 - _ZN5flash24flash_fwd_splitkv_kernelI23Flash_fwd_kernel_traitsILi256ELi64ELi64ELi4ELb0ELb0EN7cutlass10bfloat16_tE19Flash_kernel_traitsILi256ELi64ELi64ELi4ES3_EELb0ELb1ELb1ELb0ELb0ELb1ELb1ELb1EEEvNS_16Flash_fwd_paramsE)
        .other          _ZN5flash24flash_fwd_splitkv_kernelI23Flash_fwd_kernel_traitsILi256ELi64ELi64ELi4ELb0ELb0EN7cutlass10bfloat16_tE19Flash_kernel_traitsILi256ELi64ELi64ELi4ES3_EELb0ELb1ELb1ELb0ELb0ELb1ELb1ELb1EEEvNS_16Flash_fwd_paramsE,@"STO_CUDA_ENTRY STV_DEFAULT"
_ZN5flash24flash_fwd_splitkv_kernelI23Flash_fwd_kernel_traitsILi256ELi64ELi64ELi4ELb0ELb0EN7cutlass10bfloat16_tE19Flash_kernel_traitsILi256ELi64ELi64ELi4ES3_EELb0ELb1ELb1ELb0ELb0ELb1ELb1ELb1EEEvNS_16Flash_fwd_paramsE:
.text._ZN5flash24flash_fwd_splitkv_kernelI23Flash_fwd_kernel_traitsILi256ELi64ELi64ELi4ELb0ELb0EN7cutlass10bfloat16_tE19Flash_kernel_traitsILi256ELi64ELi64ELi4ES3_EELb0ELb1ELb1ELb0ELb0ELb1ELb1ELb1EEEvNS_16Flash_fwd_paramsE:
        /* <DEDUP_REMOVED lines=30> */
[----:B------:R-:W-:Y:S05]  /*01e0*/  CALL.REL.NOINC `($_ZN5flash24flash_fwd_splitkv_kernelI23Flash_fwd_kernel_traitsILi256ELi64ELi64ELi4ELb0ELb0EN7cutlass10bfloat16_tE19Flash_kernel_traitsILi256ELi64ELi64ELi4ES3_EELb0ELb1ELb1ELb0ELb0ELb1ELb1ELb1EEEvNS_16Flash_fwd_paramsE$_ZN5flash30compute_attn_1rowblock_splitkvI23Flash_fwd_kernel_traitsILi256ELi64ELi64ELi4ELb0ELb0EN7cutlass10bfloat16_tE19Flash_kernel_traitsILi256ELi64ELi64ELi4ES3_EELb0ELb1ELb1ELb0ELb0ELb1ELb1ELb1ENS_16Flash_fwd_paramsEEEvRKT8_iiiii) ;  /* 0x0000000000087944 */ /* 0x000fea0003c00000 */
[----:B------:R-:W-:Y:S05]  /*01f0*/  BSYNC B4 ;  /* 0x0000000000047941 */ /* 0x000fea0003800000 */
.L_x_8639:
[----:B------:R-:W-:Y:S05]  /*0200*/  EXIT ;  /* 0x000000000000794d */ /* 0x000fea0003800000 */
        .type           $_ZN5flash24flash_fwd_splitkv_kernelI23Flash_fwd_kernel_traitsILi256ELi64ELi64ELi4ELb0ELb0EN7cutlass10bfloat16_tE19Flash_kernel_traitsILi256ELi64ELi64ELi4ES3_EELb0ELb1ELb1ELb0ELb0ELb1ELb1ELb1EEEvNS_16Flash_fwd_paramsE$_ZN5flash30compute_attn_1rowblock_splitkvI23Flash_fwd_kernel_traitsILi256ELi64ELi64ELi4ELb0ELb0EN7cutlass10bfloat16_tE19Flash_kernel_traitsILi256ELi64ELi64ELi4ES3_EELb0ELb1ELb1ELb0ELb0ELb1ELb1ELb1ENS_16Flash_fwd_paramsEEEvRKT8_iiiii,@function
        .size           $_ZN5flash24flash_fwd_splitkv_kernelI23Flash_fwd_kernel_traitsILi256ELi64ELi64ELi4ELb0ELb0EN7cutlass10bfloat16_tE19Flash_kernel_traitsILi256ELi64ELi64ELi4ES3_EELb0ELb1ELb1ELb0ELb0ELb1ELb1ELb1EEEvNS_16Flash_fwd_paramsE$_ZN5flash30compute_attn_1rowblock_splitkvI23Flash_fwd_kernel_traitsILi256ELi64ELi64ELi4ELb0ELb0EN7cutlass10bfloat16_tE19Flash_kernel_traitsILi256ELi64ELi64ELi4ES3_EELb0ELb1ELb1ELb0ELb0ELb1ELb1ELb1ENS_16Flash_fwd_paramsEEEvRKT8_iiiii,(.L_x_9023 - $_ZN5flash24flash_fwd_splitkv_kernelI23Flash_fwd_kernel_traitsILi256ELi64ELi64ELi4ELb0ELb0EN7cutlass10bfloat16_tE19Flash_kernel_traitsILi256ELi64ELi64ELi4ES3_EELb0ELb1ELb1ELb0ELb0ELb1ELb1ELb1EEEvNS_16Flash_fwd_paramsE$_ZN5flash30compute_attn_1rowblock_splitkvI23Flash_fwd_kernel_traitsILi256ELi64ELi64ELi4ELb0ELb0EN7cutlass10bfloat16_tE19Flash_kernel_traitsILi256ELi64ELi64ELi4ES3_EELb0ELb1ELb1ELb0ELb0ELb1ELb1ELb1ENS_16Flash_fwd_paramsEEEvRKT8_iiiii)
$_ZN5flash24flash_fwd_splitkv_kernelI23Flash_fwd_kernel_traitsILi256ELi64ELi64ELi4ELb0ELb0EN7cutlass10bfloat16_tE19Flash_kernel_traitsILi256ELi64ELi64ELi4ES3_EELb0ELb1ELb1ELb0ELb0ELb1ELb1ELb1EEEvNS_16Flash_fwd_paramsE$_ZN5flash30compute_attn_1rowblock_splitkvI23Flash_fwd_kernel_traitsILi256ELi64ELi64ELi4ELb0ELb0EN7cutlass10bfloat16_tE19Flash_kernel_traitsILi256ELi64ELi64ELi4ES3_EELb0ELb1ELb1ELb0ELb0ELb1ELb1ELb1ENS_16Flash_fwd_paramsEEEvRKT8_iiiii:
        /* <DEDUP_REMOVED lines=27> */
.L_x_8641:
[----:B------:R-:W-:Y:S05]  /*03c0*/  BSYNC B0 ;  /* 0x0000000000007941 */ /* 0x000fea0003800000 */
.L_x_8640:
        /* <DEDUP_REMOVED lines=8> */
.L_x_8643:
[----:B------:R2:W5:Y:S02]  /*0450*/  LD.E R61, desc[UR6][R10.64+0xb8] ;  /* 0x0000b8060a3d7980 */ /* 0x000564000c101900 */
.L_x_8644:
[----:B------:R-:W-:Y:S05]  /*0460*/  BSYNC B0 ;  /* 0x0000000000007941 */ /* 0x000fea0003800000 */
.L_x_8642:
        /* <DEDUP_REMOVED lines=10> */
.L_x_8646:
[----:B------:R-:W3:Y:S01]  /*0510*/  LD.E.64 R2, desc[UR6][R10.64+0x108] ;  /* 0x000108060a027980 */ /* 0x000ee2000c101b00 */
[----:B------:R-:W-:Y:S01]  /*0520*/  BSSY B0, `(.L_x_8648) ;  /* 0x0000006000007945 */ /* 0x000fe20003800000 */
[----:B------:R-:W-:Y:S01]  /*0530*/  IMAD.MOV.U32 R53, RZ, RZ, RZ ;  /* 0x000000ffff357224 */ /* 0x000fe200078e00ff */
[----:B---3--:R-:W-:-:S04]  /*0540*/  ISETP.NE.U32.AND P0, PT, R2, RZ, PT ;  /* 0x000000ff0200720c */ /* 0x008fc80003f05070 */
[----:B------:R-:W-:-:S13]  /*0550*/  ISETP.NE.AND.EX P0, PT, R3, RZ, PT, P0 ;  /* 0x000000ff0300720c */ /* 0x000fda0003f05300 */
[----:B------:R-:W-:Y:S05]  /*0560*/  @!P0 BRA `(.L_x_8649) ;  /* 0x0000000000048947 */ /* 0x000fea0003800000 */
[----:B------:R1:W5:Y:S02]  /*0570*/  LD.E R53, desc[UR6][R10.64+0xbc] ;  /* 0x0000bc060a357980 */ /* 0x000364000c101900 */
.L_x_8649:
[----:B------:R-:W-:Y:S05]  /*0580*/  BSYNC B0 ;  /* 0x0000000000007941 */ /* 0x000fea0003800000 */
.L_x_8648:
[----:B-----5:R-:W-:Y:S02]  /*0590*/  IADD3 R53, R61, R53, RZ ;  /* 0x000000353d357210 */ /* 0x020fe40007ffe0ff */
.L_x_8647:
[----:B------:R-:W-:Y:S05]  /*05a0*/  BSYNC B1 ;  /* 0x0000000000017941 */ /* 0x000fea0003800000 */
.L_x_8645:
[----:B------:R-:W-:Y:S01]  /*05b0*/  IMAD.SHL.U32 R56, R231, 0x40, RZ ;  /* 0x00000040e7387824 */ /* 0x000fe200078e00ff */
[----:B------:R-:W-:Y:S01]  /*05c0*/  MOV R2, R230 ;  /* 0x000000e600027202 */ /* 0x000fe20000000f00 */
[----:B------:R-:W-:-:S03]  /*05d0*/  IMAD.MOV.U32 R3, RZ, RZ, 0x0 ;  /* 0x00000000ff037424 */ /* 0x000fc600078e00ff */
[----:B------:R-:W-:-:S13]  /*05e0*/  ISETP.GT.AND P0, PT, R232, R56, PT ;  /* 0x00000038e800720c */ /* 0x000fda0003f04270 */
[----:B-12---:R-:W-:Y:S05]  /*05f0*/  @!P0 RET.REL.NODEC R2 `(_ZN5flash24flash_fwd_splitkv_kernelI23Flash_fwd_kernel_traitsILi256ELi64ELi64ELi4ELb0ELb0EN7cutlass10bfloat16_tE19Flash_kernel_traitsILi256ELi64ELi64ELi4ES3_EELb0ELb1ELb1ELb0ELb0ELb1ELb1ELb1EEEvNS_16Flash_fwd_paramsE) ;  /* 0xfffffff802808950 */ /* 0x006fea0003c3ffff */
        /* <DEDUP_REMOVED lines=105> */
.L_x_8652:
[----:B------:R-:W-:Y:S05]  /*0c90*/  BSYNC B0 ;  /* 0x0000000000007941 */ /* 0x000fea0003800000 */
.L_x_8651:
        /* <DEDUP_REMOVED lines=12> */
.L_x_8654:
[----:B------:R-:W-:Y:S05]  /*0d60*/  BSYNC B0 ;  /* 0x0000000000007941 */ /* 0x000fea0003800000 */
.L_x_8653:
        /* <DEDUP_REMOVED lines=12> */
.L_x_8656:
[----:B------:R-:W-:Y:S05]  /*0e30*/  BSYNC B0 ;  /* 0x0000000000007941 */ /* 0x000fea0003800000 */
.L_x_8655:
        /* <DEDUP_REMOVED lines=12> */
.L_x_8658:
[----:B------:R-:W-:Y:S05]  /*0f00*/  BSYNC B0 ;  /* 0x0000000000007941 */ /* 0x000fea0003800000 */
.L_x_8657:
        /* <DEDUP_REMOVED lines=11> */
.L_x_8660:
[----:B------:R-:W-:Y:S05]  /*0fc0*/  BSYNC B0 ;  /* 0x0000000000007941 */ /* 0x000fea0003800000 */
.L_x_8659:
        /* <DEDUP_REMOVED lines=12> */
.L_x_8662:
[----:B------:R-:W-:Y:S05]  /*1090*/  BSYNC B0 ;  /* 0x0000000000007941 */ /* 0x000fea0003800000 */
.L_x_8661:
        /* <DEDUP_REMOVED lines=11> */
.L_x_8664:
[----:B------:R-:W-:Y:S05]  /*1150*/  BSYNC B0 ;  /* 0x0000000000007941 */ /* 0x000fea0003800000 */
.L_x_8663:
        /* <DEDUP_REMOVED lines=12> */
.L_x_8666:
[----:B------:R-:W-:Y:S05]  /*1220*/  BSYNC B0 ;  /* 0x0000000000007941 */ /* 0x000fea0003800000 */
.L_x_8665:
        /* <DEDUP_REMOVED lines=18> */
[----:B-1---5:R-:W-:Y:S05]  /*1350*/  @P6 RET.REL.NODEC R2 `(_ZN5flash24flash_fwd_splitkv_kernelI23Flash_fwd_kernel_traitsILi256ELi64ELi64ELi4ELb0ELb0EN7cutlass10bfloat16_tE19Flash_kernel_traitsILi256ELi64ELi64ELi4ES3_EELb0ELb1ELb1ELb0ELb0ELb1ELb1ELb1EEEvNS_16Flash_fwd_paramsE) ;  /* 0xffffffec02286950 */ /* 0x022fea0003c3ffff */
[----:B------:R-:W-:Y:S02]  /*1360*/  MOV R0, 0xff800000 ;  /* 0xff80000000007802 */ /* 0x000fe40000000f00 */
[----:B------:R-:W-:-:S03]  /*1370*/  MOV R231, 0x0 ;  /* 0x0000000000e77802 */ /* 0x000fc60000000f00 */
[----:B------:R1:W-:Y:S02]  /*1380*/  ST.E desc[UR6][R12.64+0xe0], R0 ;  /* 0x0000e0000c007985 */ /* 0x0003e4000c101906 */
[----:B-1----:R-:W-:Y:S05]  /*1390*/  RET.REL.NODEC R230 `(_ZN5flash24flash_fwd_splitkv_kernelI23Flash_fwd_kernel_traitsILi256ELi64ELi64ELi4ELb0ELb0EN7cutlass10bfloat16_tE19Flash_kernel_traitsILi256ELi64ELi64ELi4ES3_EELb0ELb1ELb1ELb0ELb0ELb1ELb1ELb1EEEvNS_16Flash_fwd_paramsE) ;  /* 0xffffffece6187950 */ /* 0x002fea0003c3ffff */
.L_x_8650:
        /* <DEDUP_REMOVED lines=110> */
.L_x_8668:
        /* <DEDUP_REMOVED lines=84> */
.L_x_8669:
[----:B------:R-:W-:Y:S05]  /*1fc0*/  BSYNC B0 ;  /* 0x0000000000007941 */ /* 0x000fea0003800000 */
.L_x_8667:
        /* <DEDUP_REMOVED lines=302> */
.L_x_8788:
        /* <DEDUP_REMOVED lines=32> */
.L_x_8672:
[----:B------:R-:W-:Y:S05]  /*34b0*/  BSYNC B0 ;  /* 0x0000000000007941 */ /* 0x000fea0003800000 */
.L_x_8671:
        /* <DEDUP_REMOVED lines=18> */
.L_x_8674:
[----:B------:R-:W-:Y:S05]  /*35e0*/  BSYNC B0 ;  /* 0x0000000000007941 */ /* 0x000fea0003800000 */
.L_x_8673:
        /* <DEDUP_REMOVED lines=21> */
.L_x_8676:
[----:B------:R-:W-:Y:S05]  /*3740*/  BSYNC B0 ;  /* 0x0000000000007941 */ /* 0x000fea0003800000 */
.L_x_8675:
        /* <DEDUP_REMOVED lines=18> */
.L_x_8678:
[----:B------:R-:W-:Y:S05]  /*3870*/  BSYNC B0 ;  /* 0x0000000000007941 */ /* 0x000fea0003800000 */
.L_x_8677:
        /* <DEDUP_REMOVED lines=68> */
.L_x_8685:
[----:B------:R-:W-:Y:S05]  /*3cc0*/  BSYNC B0 ;  /* 0x0000000000007941 */ /* 0x000fea0003800000 */
.L_x_8684:
        /* <DEDUP_REMOVED lines=49> */
.L_x_8687:
[----:B------:R-:W-:Y:S05]  /*3fe0*/  BSYNC B0 ;  /* 0x0000000000007941 */ /* 0x000fea0003800000 */
.L_x_8686:
        /* <DEDUP_REMOVED lines=49> */
.L_x_8689:
[----:B------:R-:W-:Y:S05]  /*4300*/  BSYNC B0 ;  /* 0x0000000000007941 */ /* 0x000fea0003800000 */
.L_x_8688:
        /* <DEDUP_REMOVED lines=48> */
.L_x_8683:
[----:B------:R-:W-:Y:S05]  /*4610*/  BSYNC B1 ;  /* 0x0000000000017941 */ /* 0x000fea0003800000 */
.L_x_8682:
        /* <DEDUP_REMOVED lines=66> */
.L_x_8693:
[----:B------:R-:W-:Y:S05]  /*4a40*/  BSYNC B0 ;  /* 0x0000000000007941 */ /* 0x000fea0003800000 */
.L_x_8692:
        /* <DEDUP_REMOVED lines=51> */
.L_x_8695:
[----:B------:R-:W-:Y:S05]  /*4d80*/  BSYNC B0 ;  /* 0x0000000000007941 */ /* 0x000fea0003800000 */
.L_x_8694:
        /* <DEDUP_REMOVED lines=51> */
.L_x_8697:
[----:B------:R-:W-:Y:S05]  /*50c0*/  BSYNC B0 ;  /* 0x0000000000007941 */ /* 0x000fea0003800000 */
.L_x_8696:
        /* <DEDUP_REMOVED lines=50> */
.L_x_8691:
[----:B------:R-:W-:Y:S05]  /*53f0*/  BSYNC B1 ;  /* 0x0000000000017941 */ /* 0x000fea0003800000 */
.L_x_8690:
        /* <DEDUP_REMOVED lines=66> */
.L_x_8701:
[----:B------:R-:W-:Y:S05]  /*5820*/  BSYNC B0 ;  /* 0x0000000000007941 */ /* 0x000fea0003800000 */
.L_x_8700:
        /* <DEDUP_REMOVED lines=51> */
.L_x_8703:
[----:B------:R-:W-:Y:S05]  /*5b60*/  BSYNC B0 ;  /* 0x0000000000007941 */ /* 0x000fea0003800000 */
.L_x_8702:
        /* <DEDUP_REMOVED lines=51> */
.L_x_8705:
[----:B------:R-:W-:Y:S05]  /*5ea0*/  BSYNC B0 ;  /* 0x0000000000007941 */ /* 0x000fea0003800000 */
.L_x_8704:
        /* <DEDUP_REMOVED lines=50> */
.L_x_8699:
[----:B------:R-:W-:Y:S05]  /*61d0*/  BSYNC B1 ;  /* 0x0000000000017941 */ /* 0x000fea0003800000 */
.L_x_8698:
        /* <DEDUP_REMOVED lines=70> */
.L_x_8709:
[----:B------:R-:W-:Y:S05]  /*6640*/  BSYNC B0 ;  /* 0x0000000000007941 */ /* 0x000fea0003800000 */
.L_x_8708:
        /* <DEDUP_REMOVED lines=51> */
.L_x_8711:
[----:B------:R-:W-:Y:S05]  /*6980*/  BSYNC B0 ;  /* 0x0000000000007941 */ /* 0x000fea0003800000 */
.L_x_8710:
        /* <DEDUP_REMOVED lines=51> */
.L_x_8713:
[----:B------:R-:W-:Y:S05]  /*6cc0*/  BSYNC B0 ;  /* 0x0000000000007941 */ /* 0x000fea0003800000 */
.L_x_8712:
        /* <DEDUP_REMOVED lines=50> */
.L_x_8707:
[----:B------:R-:W-:Y:S05]  /*6ff0*/  BSYNC B1 ;  /* 0x0000000000017941 */ /* 0x000fea0003800000 */
.L_x_8706:
[----:B------:R-:W2:Y:S02]  /*7000*/  LD.E R0, desc[UR6][R10.64+0xd0] ;  /* 0x0000d0060a007980 */ /* 0x000ea4000c101900 */
[----:B--2---:R-:W-:Y:S05]  /*7010*/  IMAD.U32 R0, R0, -0x20, RZ ;  /* 0xffffffe000007824 */ /* 0x004fea00078e00ff */
[C---:B------:R-:W-:Y:S02]  /*7020*/  LEA R20, P1, R0.reuse, R20, 0x1 ;  /* 0x0000001400147211 */ /* 0x040fe400078208ff */
[C---:B------:R-:W-:Y:S02]  /*7030*/  LEA R42, P0, R0.reuse, R42, 0x1 ;  /* 0x0000002a002a7211 */ /* 0x040fe400078008ff */
[C---:B------:R-:W-:Y:S02]  /*7040*/  LEA.HI.X.SX32 R21, R0.reuse, R21, 0x1, P1 ;  /* 0x0000001500157211 */ /* 0x040fe400008f0eff */
[----:B------:R-:W-:Y:S01]  /*7050*/  LEA.HI.X.SX32 R43, R0, R43, 0x1, P0 ;  /* 0x0000002b002b7211 */ /* 0x000fe200000f0eff */
[----:B------:R-:W-:Y:S05]  /*7060*/  BRA `(.L_x_8714) ;  /* 0x0000006800847947 */ /* 0x000fea0003800000 */
.L_x_8681:
        /* <DEDUP_REMOVED lines=94> */
.L_x_8720:
[----:B------:R-:W-:Y:S05]  /*7650*/  BSYNC B0 ;  /* 0x0000000000007941 */ /* 0x000fea0003800000 */
.L_x_8719:
[----:B-----5:R2:W-:Y:S02]  /*7660*/  ST.E.128 desc[UR6][R124.64], R24 ;  /* 0x000000187c007985 */ /* 0x0205e4000c101d06 */
.L_x_8718:
[----:B------:R-:W-:Y:S05]  /*7670*/  BSYNC B1 ;  /* 0x0000000000017941 */ /* 0x000fea0003800000 */
.L_x_8717:
        /* <DEDUP_REMOVED lines=92> */
.L_x_8724:
[----:B------:R-:W-:Y:S05]  /*7c40*/  BSYNC B0 ;  /* 0x0000000000007941 */ /* 0x000fea0003800000 */
.L_x_8723:
[----:B-----5:R2:W-:Y:S02]  /*7c50*/  ST.E.128 desc[UR6][R124.64+0x80], R24 ;  /* 0x000080187c007985 */ /* 0x0205e4000c101d06 */
.L_x_8722:
[----:B------:R-:W-:Y:S05]  /*7c60*/  BSYNC B1 ;  /* 0x0000000000017941 */ /* 0x000fea0003800000 */
.L_x_8721:
        /* <DEDUP_REMOVED lines=92> */
.L_x_8728:
[----:B------:R-:W-:Y:S05]  /*8230*/  BSYNC B0 ;  /* 0x0000000000007941 */ /* 0x000fea0003800000 */
.L_x_8727:
[----:B-----5:R2:W-:Y:S02]  /*8240*/  ST.E.128 desc[UR6][R124.64+0x100], R24 ;  /* 0x000100187c007985 */ /* 0x0205e4000c101d06 */
.L_x_8726:
[----:B------:R-:W-:Y:S05]  /*8250*/  BSYNC B1 ;  /* 0x0000000000017941 */ /* 0x000fea0003800000 */
.L_x_8725:
        /* <DEDUP_REMOVED lines=91> */
.L_x_8730:
[----:B------:R-:W-:Y:S05]  /*8810*/  BSYNC B0 ;  /* 0x0000000000007941 */ /* 0x000fea0003800000 */
.L_x_8729:
[----:B-----5:R2:W-:Y:S02]  /*8820*/  ST.E.128 desc[UR6][R124.64+0x180], R24 ;  /* 0x000180187c007985 */ /* 0x0205e4000c101d06 */
.L_x_8716:
[----:B------:R-:W-:Y:S05]  /*8830*/  BSYNC B2 ;  /* 0x0000000000027941 */ /* 0x000fea0003800000 */
.L_x_8715:
        /* <DEDUP_REMOVED lines=99> */
.L_x_8736:
[----:B------:R-:W-:Y:S05]  /*8e70*/  BSYNC B0 ;  /* 0x0000000000007941 */ /* 0x000fea0003800000 */
.L_x_8735:
[----:B-----5:R2:W-:Y:S02]  /*8e80*/  ST.E.128 desc[UR6][R190.64], R24 ;  /* 0x00000018be007985 */ /* 0x0205e4000c101d06 */
.L_x_8734:
[----:B------:R-:W-:Y:S05]  /*8e90*/  BSYNC B1 ;  /* 0x0000000000017941 */ /* 0x000fea0003800000 */
.L_x_8733:
        /* <DEDUP_REMOVED lines=94> */
.L_x_8740:
[----:B------:R-:W-:Y:S05]  /*9480*/  BSYNC B0 ;  /* 0x0000000000007941 */ /* 0x000fea0003800000 */
.L_x_8739:
[----:B-----5:R2:W-:Y:S02]  /*9490*/  ST.E.128 desc[UR6][R190.64], R24 ;  /* 0x00000018be007985 */ /* 0x0205e4000c101d06 */
.L_x_8738:
[----:B------:R-:W-:Y:S05]  /*94a0*/  BSYNC B1 ;  /* 0x0000000000017941 */ /* 0x000fea0003800000 */
.L_x_8737:
        /* <DEDUP_REMOVED lines=94> */
.L_x_8744:
[----:B------:R-:W-:Y:S05]  /*9a90*/  BSYNC B0 ;  /* 0x0000000000007941 */ /* 0x000fea0003800000 */
.L_x_8743:
[----:B-----5:R2:W-:Y:S02]  /*9aa0*/  ST.E.128 desc[UR6][R190.64], R24 ;  /* 0x00000018be007985 */ /* 0x0205e4000c101d06 */
.L_x_8742:
[----:B------:R-:W-:Y:S05]  /*9ab0*/  BSYNC B1 ;  /* 0x0000000000017941 */ /* 0x000fea0003800000 */
.L_x_8741:
        /* <DEDUP_REMOVED lines=93> */
.L_x_8746:
[----:B------:R-:W-:Y:S05]  /*a090*/  BSYNC B0 ;  /* 0x0000000000007941 */ /* 0x000fea0003800000 */
.L_x_8745:
[----:B-----5:R2:W-:Y:S02]  /*a0a0*/  ST.E.128 desc[UR6][R190.64], R24 ;  /* 0x00000018be007985 */ /* 0x0205e4000c101d06 */
.L_x_8732:
[----:B------:R-:W-:Y:S05]  /*a0b0*/  BSYNC B2 ;  /* 0x0000000000027941 */ /* 0x000fea0003800000 */
.L_x_8731:
        /* <DEDUP_REMOVED lines=99> */
.L_x_8752:
[----:B------:R-:W-:Y:S05]  /*a6f0*/  BSYNC B0 ;  /* 0x0000000000007941 */ /* 0x000fea0003800000 */
.L_x_8751:
[----:B-----5:R2:W-:Y:S02]  /*a700*/  ST.E.128 desc[UR6][R190.64], R24 ;  /* 0x00000018be007985 */ /* 0x0205e4000c101d06 */
.L_x_8750:
[----:B------:R-:W-:Y:S05]  /*a710*/  BSYNC B1 ;  /* 0x0000000000017941 */ /* 0x000fea0003800000 */
.L_x_8749:
        /* <DEDUP_REMOVED lines=94> */
.L_x_8756:
[----:B------:R-:W-:Y:S05]  /*ad00*/  BSYNC B0 ;  /* 0x0000000000007941 */ /* 0x000fea0003800000 */
.L_x_8755:
[----:B-----5:R2:W-:Y:S02]  /*ad10*/  ST.E.128 desc[UR6][R190.64], R24 ;  /* 0x00000018be007985 */ /* 0x0205e4000c101d06 */
.L_x_8754:
[----:B------:R-:W-:Y:S05]  /*ad20*/  BSYNC B1 ;  /* 0x0000000000017941 */ /* 0x000fea0003800000 */
.L_x_8753:
        /* <DEDUP_REMOVED lines=94> */
.L_x_8760:
[----:B------:R-:W-:Y:S05]  /*b310*/  BSYNC B0 ;  /* 0x0000000000007941 */ /* 0x000fea0003800000 */
.L_x_8759:
[----:B-----5:R2:W-:Y:S02]  /*b320*/  ST.E.128 desc[UR6][R190.64], R24 ;  /* 0x00000018be007985 */ /* 0x0205e4000c101d06 */
.L_x_8758:
[----:B------:R-:W-:Y:S05]  /*b330*/  BSYNC B1 ;  /* 0x0000000000017941 */ /* 0x000fea0003800000 */
.L_x_8757:
        /* <DEDUP_REMOVED lines=93> */
.L_x_8762:
[----:B------:R-:W-:Y:S05]  /*b910*/  BSYNC B0 ;  /* 0x0000000000007941 */ /* 0x000fea0003800000 */
.L_x_8761:
[----:B-----5:R2:W-:Y:S02]  /*b920*/  ST.E.128 desc[UR6][R190.64], R24 ;  /* 0x00000018be007985 */ /* 0x0205e4000c101d06 */
.L_x_8748:
[----:B------:R-:W-:Y:S05]  /*b930*/  BSYNC B2 ;  /* 0x0000000000027941 */ /* 0x000fea0003800000 */
.L_x_8747:
        /* <DEDUP_REMOVED lines=103> */
.L_x_8768:
[----:B------:R-:W-:Y:S05]  /*bfb0*/  BSYNC B0 ;  /* 0x0000000000007941 */ /* 0x000fea0003800000 */
.L_x_8767:
[----:B-----5:R2:W-:Y:S02]  /*bfc0*/  ST.E.128 desc[UR6][R192.64], R24 ;  /* 0x00000018c0007985 */ /* 0x0205e4000c101d06 */
.L_x_8766:
[----:B------:R-:W-:Y:S05]  /*bfd0*/  BSYNC B1 ;  /* 0x0000000000017941 */ /* 0x000fea0003800000 */
.L_x_8765:
        /* <DEDUP_REMOVED lines=94> */
.L_x_8772:
[----:B------:R-:W-:Y:S05]  /*c5c0*/  BSYNC B0 ;  /* 0x0000000000007941 */ /* 0x000fea0003800000 */
.L_x_8771:
[----:B-----5:R2:W-:Y:S02]  /*c5d0*/  ST.E.128 desc[UR6][R192.64], R24 ;  /* 0x00000018c0007985 */ /* 0x0205e4000c101d06 */
.L_x_8770:
[----:B------:R-:W-:Y:S05]  /*c5e0*/  BSYNC B1 ;  /* 0x0000000000017941 */ /* 0x000fea0003800000 */
.L_x_8769:
        /* <DEDUP_REMOVED lines=94> */
.L_x_8776:
[----:B------:R-:W-:Y:S05]  /*cbd0*/  BSYNC B0 ;  /* 0x0000000000007941 */ /* 0x000fea0003800000 */
.L_x_8775:
[----:B-----5:R2:W-:Y:S02]  /*cbe0*/  ST.E.128 desc[UR6][R192.64], R24 ;  /* 0x00000018c0007985 */ /* 0x0205e4000c101d06 */
.L_x_8774:
[----:B------:R-:W-:Y:S05]  /*cbf0*/  BSYNC B1 ;  /* 0x0000000000017941 */ /* 0x000fea0003800000 */
.L_x_8773:
        /* <DEDUP_REMOVED lines=93> */
.L_x_8778:
[----:B------:R-:W-:Y:S05]  /*d1d0*/  BSYNC B0 ;  /* 0x0000000000007941 */ /* 0x000fea0003800000 */
.L_x_8777:
[----:B-----5:R2:W-:Y:S02]  /*d1e0*/  ST.E.128 desc[UR6][R192.64], R24 ;  /* 0x00000018c0007985 */ /* 0x0205e4000c101d06 */
.L_x_8764:
[----:B------:R-:W-:Y:S05]  /*d1f0*/  BSYNC B2 ;  /* 0x0000000000027941 */ /* 0x000fea0003800000 */
.L_x_8763:
        /* <DEDUP_REMOVED lines=11> */
.L_x_8680:
        /* <DEDUP_REMOVED lines=29> */
.L_x_8780:
[----:B------:R-:W-:Y:S05]  /*d480*/  BSYNC B0 ;  /* 0x0000000000007941 */ /* 0x000fea0003800000 */
.L_x_8779:
        /* <DEDUP_REMOVED lines=30> */
.L_x_8782:
[----:B------:R-:W-:Y:S05]  /*d670*/  BSYNC B0 ;  /* 0x0000000000007941 */ /* 0x000fea0003800000 */
.L_x_8781:
        /* <DEDUP_REMOVED lines=30> */
.L_x_8784:
[----:B------:R-:W-:Y:S05]  /*d860*/  BSYNC B0 ;  /* 0x0000000000007941 */ /* 0x000fea0003800000 */
.L_x_8783:
        /* <DEDUP_REMOVED lines=33> */
.L_x_8714:
[----:B------:R-:W-:Y:S05]  /*da80*/  BSYNC B3 ;  /* 0x0000000000037941 */ /* 0x000fea0003800000 */
.L_x_8679:
        /* <DEDUP_REMOVED lines=91> */
.L_x_8786:
        /* <DEDUP_REMOVED lines=10> */
.L_x_8787:
[----:B------:R-:W-:Y:S05]  /*e0e0*/  BSYNC B0 ;  /* 0x0000000000007941 */ /* 0x000fea0003800000 */
.L_x_8785:
[----:B------:R-:W-:Y:S04]  /*e0f0*/  IADD3 R9, R9, -0x1, RZ ;  /* 0xffffffff09097810 */ /* 0x000fe80007ffe0ff */
[----:B------:R-:W-:Y:S11]  /*e100*/  ISETP.GT.AND P0, PT, R9, R87, PT ;  /* 0x000000570900720c */ /* 0x000ff60003f04270 */
[----:B------:R-:W-:Y:S02]  /*e110*/  @!UPT UIADD3 URZ, URZ, URZ, URZ ;  /* 0x0000003f3f3ff290 */ /* 0x000fe4000fffe03f */
[----:B------:R-:W-:Y:S05]  /*e120*/  @P0 BRA `(.L_x_8788) ;  /* 0xffffff5000600947 */ /* 0x000fea000383ffff */
.L_x_8670:
        /* <DEDUP_REMOVED lines=114> */
.L_x_8797:
[----:B------:R-:W-:Y:S05]  /*e850*/  BSYNC B0 ;  /* 0x0000000000007941 */ /* 0x000fea0003800000 */
.L_x_8796:
[----:B-----5:R3:W-:Y:S02]  /*e860*/  STS.128 [R235], R24 ;  /* 0x00000018eb007388 */ /* 0x0207e40000000c00 */
.L_x_8795:
[----:B------:R-:W-:Y:S05]  /*e870*/  BSYNC B1 ;  /* 0x0000000000017941 */ /* 0x000fea0003800000 */
.L_x_8794:
        /* <DEDUP_REMOVED lines=50> */
.L_x_8801:
[----:B------:R-:W-:Y:S05]  /*eba0*/  BSYNC B0 ;  /* 0x0000000000007941 */ /* 0x000fea0003800000 */
.L_x_8800:
[----:B-----5:R1:W-:Y:S02]  /*ebb0*/  STS.128 [R235+0x2000], R24 ;  /* 0x00200018eb007388 */ /* 0x0203e40000000c00 */
.L_x_8799:
[----:B------:R-:W-:Y:S05]  /*ebc0*/  BSYNC B1 ;  /* 0x0000000000017941 */ /* 0x000fea0003800000 */
.L_x_8798:
        /* <DEDUP_REMOVED lines=50> */
.L_x_8805:
[----:B------:R-:W-:Y:S05]  /*eef0*/  BSYNC B0 ;  /* 0x0000000000007941 */ /* 0x000fea0003800000 */
.L_x_8804:
[----:B-----5:R3:W-:Y:S02]  /*ef00*/  STS.128 [R235+0x4000], R24 ;  /* 0x00400018eb007388 */ /* 0x0207e40000000c00 */
.L_x_8803:
[----:B------:R-:W-:Y:S05]  /*ef10*/  BSYNC B1 ;  /* 0x0000000000017941 */ /* 0x000fea0003800000 */
.L_x_8802:
        /* <DEDUP_REMOVED lines=49> */
.L_x_8807:
[----:B------:R-:W-:Y:S05]  /*f230*/  BSYNC B0 ;  /* 0x0000000000007941 */ /* 0x000fea0003800000 */
.L_x_8806:
[----:B-----5:R3:W-:Y:S02]  /*f240*/  STS.128 [R235+0x6000], R24 ;  /* 0x00600018eb007388 */ /* 0x0207e40000000c00 */
.L_x_8793:
[----:B------:R-:W-:Y:S05]  /*f250*/  BSYNC B2 ;  /* 0x0000000000027941 */ /* 0x000fea0003800000 */
.L_x_8792:
        /* <DEDUP_REMOVED lines=63> */
.L_x_8813:
[----:B------:R-:W-:Y:S05]  /*f650*/  BSYNC B0 ;  /* 0x0000000000007941 */ /* 0x000fea0003800000 */
.L_x_8812:
[----:B-----5:R3:W-:Y:S02]  /*f660*/  STS.128 [R235+0x800], R24 ;  /* 0x00080018eb007388 */ /* 0x0207e40000000c00 */
.L_x_8811:
[----:B------:R-:W-:Y:S05]  /*f670*/  BSYNC B1 ;  /* 0x0000000000017941 */ /* 0x000fea0003800000 */
.L_x_8810:
        /* <DEDUP_REMOVED lines=50> */
.L_x_8817:
[----:B------:R-:W-:Y:S05]  /*f9a0*/  BSYNC B0 ;  /* 0x0000000000007941 */ /* 0x000fea0003800000 */
.L_x_8816:
[----:B-----5:R3:W-:Y:S02]  /*f9b0*/  STS.128 [R235+0x2800], R24 ;  /* 0x00280018eb007388 */ /* 0x0207e40000000c00 */
.L_x_8815:
[----:B------:R-:W-:Y:S05]  /*f9c0*/  BSYNC B1 ;  /* 0x0000000000017941 */ /* 0x000fea0003800000 */
.L_x_8814:
        /* <DEDUP_REMOVED lines=50> */
.L_x_8821:
[----:B------:R-:W-:Y:S05]  /*fcf0*/  BSYNC B0 ;  /* 0x0000000000007941 */ /* 0x000fea0003800000 */
.L_x_8820:
[----:B-----5:R3:W-:Y:S02]  /*fd00*/  STS.128 [R235+0x4800], R24 ;  /* 0x00480018eb007388 */ /* 0x0207e40000000c00 */
.L_x_8819:
[----:B------:R-:W-:Y:S05]  /*fd10*/  BSYNC B1 ;  /* 0x0000000000017941 */ /* 0x000fea0003800000 */
.L_x_8818:
        /* <DEDUP_REMOVED lines=49> */
.L_x_8823:
[----:B------:R-:W-:Y:S05]  /*10030*/  BSYNC B0 ;  /* 0x0000000000007941 */ /* 0x000fea0003800000 */
.L_x_8822:
[----:B-----5:R3:W-:Y:S02]  /*10040*/  STS.128 [R235+0x6800], R24 ;  /* 0x00680018eb007388 */ /* 0x0207e40000000c00 */
.L_x_8809:
[----:B------:R-:W-:Y:S05]  /*10050*/  BSYNC B2 ;  /* 0x0000000000027941 */ /* 0x000fea0003800000 */
.L_x_8808:
        /* <DEDUP_REMOVED lines=64> */
.L_x_8829:
[----:B------:R-:W-:Y:S05]  /*10460*/  BSYNC B0 ;  /* 0x0000000000007941 */ /* 0x000fea0003800000 */
.L_x_8828:
[----:B-----5:R3:W-:Y:S02]  /*10470*/  STS.128 [R235+0x1000], R24 ;  /* 0x00100018eb007388 */ /* 0x0207e40000000c00 */
.L_x_8827:
[----:B------:R-:W-:Y:S05]  /*10480*/  BSYNC B1 ;  /* 0x0000000000017941 */ /* 0x000fea0003800000 */
.L_x_8826:
        /* <DEDUP_REMOVED lines=50> */
.L_x_8833:
[----:B------:R-:W-:Y:S05]  /*107b0*/  BSYNC B0 ;  /* 0x0000000000007941 */ /* 0x000fea0003800000 */
.L_x_8832:
[----:B-----5:R3:W-:Y:S02]  /*107c0*/  STS.128 [R235+0x3000], R24 ;  /* 0x00300018eb007388 */ /* 0x0207e40000000c00 */
.L_x_8831:
[----:B------:R-:W-:Y:S05]  /*107d0*/  BSYNC B1 ;  /* 0x0000000000017941 */ /* 0x000fea0003800000 */
.L_x_8830:
        /* <DEDUP_REMOVED lines=50> */
.L_x_8837:
[----:B------:R-:W-:Y:S05]  /*10b00*/  BSYNC B0 ;  /* 0x0000000000007941 */ /* 0x000fea0003800000 */
.L_x_8836:
[----:B-----5:R3:W-:Y:S02]  /*10b10*/  STS.128 [R235+0x5000], R24 ;  /* 0x00500018eb007388 */ /* 0x0207e40000000c00 */
.L_x_8835:
[----:B------:R-:W-:Y:S05]  /*10b20*/  BSYNC B1 ;  /* 0x0000000000017941 */ /* 0x000fea0003800000 */
.L_x_8834:
        /* <DEDUP_REMOVED lines=47> */
.L_x_8839:
[----:B------:R-:W-:Y:S05]  /*10e20*/  BSYNC B0 ;  /* 0x0000000000007941 */ /* 0x000fea0003800000 */
.L_x_8838:
[----:B-----5:R1:W-:Y:S02]  /*10e30*/  STS.128 [R235+0x7000], R44 ;  /* 0x0070002ceb007388 */ /* 0x0203e40000000c00 */
.L_x_8825:
[----:B------:R-:W-:Y:S05]  /*10e40*/  BSYNC B2 ;  /* 0x0000000000027941 */ /* 0x000fea0003800000 */
.L_x_8824:
        /* <DEDUP_REMOVED lines=63> */
.L_x_8844:
[----:B------:R-:W-:Y:S05]  /*11240*/  BSYNC B0 ;  /* 0x0000000000007941 */ /* 0x000fea0003800000 */
.L_x_8843:
[----:B-----5:R1:W-:Y:S02]  /*11250*/  STS.128 [R235+0x1800], R20 ;  /* 0x00180014eb007388 */ /* 0x0203e40000000c00 */
.L_x_8842:
[----:B------:R-:W-:Y:S05]  /*11260*/  BSYNC B1 ;  /* 0x0000000000017941 */ /* 0x000fea0003800000 */
.L_x_8841:
        /* <DEDUP_REMOVED lines=50> */
.L_x_8848:
[----:B------:R-:W-:Y:S05]  /*11590*/  BSYNC B0 ;  /* 0x0000000000007941 */ /* 0x000fea0003800000 */
.L_x_8847:
[----:B-----5:R1:W-:Y:S02]  /*115a0*/  STS.128 [R235+0x3800], R16 ;  /* 0x00380010eb007388 */ /* 0x0203e40000000c00 */
.L_x_8846:
[----:B------:R-:W-:Y:S05]  /*115b0*/  BSYNC B1 ;  /* 0x0000000000017941 */ /* 0x000fea0003800000 */
.L_x_8845:
        /* <DEDUP_REMOVED lines=50> */
.L_x_8852:
[----:B------:R-:W-:Y:S05]  /*118e0*/  BSYNC B0 ;  /* 0x0000000000007941 */ /* 0x000fea0003800000 */
.L_x_8851:
[----:B-----5:R1:W-:Y:S02]  /*118f0*/  STS.128 [R235+0x5800], R16 ;  /* 0x00580010eb007388 */ /* 0x0203e40000000c00 */
.L_x_8850:
[----:B------:R-:W-:Y:S05]  /*11900*/  BSYNC B1 ;  /* 0x0000000000017941 */ /* 0x000fea0003800000 */
.L_x_8849:
        /* <DEDUP_REMOVED lines=49> */
.L_x_8854:
[----:B------:R-:W-:Y:S05]  /*11c20*/  BSYNC B0 ;  /* 0x0000000000007941 */ /* 0x000fea0003800000 */
.L_x_8853:
[----:B-----5:R1:W-:Y:S01]  /*11c30*/  STS.128 [R235+0x7800], R16 ;  /* 0x00780010eb007388 */ /* 0x0203e20000000c00 */
[----:B------:R-:W-:Y:S05]  /*11c40*/  BRA `(.L_x_8840) ;  /* 0x00000068009c7947 */ /* 0x000fea0003800000 */
.L_x_8791:
        /* <DEDUP_REMOVED lines=93> */
.L_x_8860:
[----:B------:R-:W-:Y:S05]  /*12220*/  BSYNC B0 ;  /* 0x0000000000007941 */ /* 0x000fea0003800000 */
.L_x_8859:
[----:B-----5:R3:W-:Y:S02]  /*12230*/  STS.128 [R235], R32 ;  /* 0x00000020eb007388 */ /* 0x0207e40000000c00 */
.L_x_8858:
[----:B------:R-:W-:Y:S05]  /*12240*/  BSYNC B1 ;  /* 0x0000000000017941 */ /* 0x000fea0003800000 */
.L_x_8857:
        /* <DEDUP_REMOVED lines=91> */
.L_x_8864:
[----:B------:R-:W-:Y:S05]  /*12800*/  BSYNC B0 ;  /* 0x0000000000007941 */ /* 0x000fea0003800000 */
.L_x_8863:
[----:B-----5:R1:W-:Y:S02]  /*12810*/  STS.128 [R235+0x2000], R32 ;  /* 0x00200020eb007388 */ /* 0x0203e40000000c00 */
.L_x_8862:
[----:B------:R-:W-:Y:S05]  /*12820*/  BSYNC B1 ;  /* 0x0000000000017941 */ /* 0x000fea0003800000 */
.L_x_8861:
        /* <DEDUP_REMOVED lines=91> */
.L_x_8868:
[----:B------:R-:W-:Y:S05]  /*12de0*/  BSYNC B0 ;  /* 0x0000000000007941 */ /* 0x000fea0003800000 */
.L_x_8867:
[----:B-----5:R3:W-:Y:S02]  /*12df0*/  STS.128 [R235+0x4000], R32 ;  /* 0x00400020eb007388 */ /* 0x0207e40000000c00 */
.L_x_8866:
[----:B------:R-:W-:Y:S05]  /*12e00*/  BSYNC B1 ;  /* 0x0000000000017941 */ /* 0x000fea0003800000 */
.L_x_8865:
        /* <DEDUP_REMOVED lines=90> */
.L_x_8870:
[----:B------:R-:W-:Y:S05]  /*133b0*/  BSYNC B0 ;  /* 0x0000000000007941 */ /* 0x000fea0003800000 */
.L_x_8869:
[----:B-----5:R3:W-:Y:S02]  /*133c0*/  STS.128 [R235+0x6000], R32 ;  /* 0x00600020eb007388 */ /* 0x0207e40000000c00 */
.L_x_8856:
[----:B------:R-:W-:Y:S05]  /*133d0*/  BSYNC B2 ;  /* 0x0000000000027941 */ /* 0x000fea0003800000 */
.L_x_8855:
        /* <DEDUP_REMOVED lines=98> */
.L_x_8876:
[----:B------:R-:W-:Y:S05]  /*13a00*/  BSYNC B0 ;  /* 0x0000000000007941 */ /* 0x000fea0003800000 */
.L_x_8875:
[----:B-----5:R3:W-:Y:S02]  /*13a10*/  STS.128 [R235+0x800], R32 ;  /* 0x00080020eb007388 */ /* 0x0207e40000000c00 */
.L_x_8874:
[----:B------:R-:W-:Y:S05]  /*13a20*/  BSYNC B1 ;  /* 0x0000000000017941 */ /* 0x000fea0003800000 */
.L_x_8873:
        /* <DEDUP_REMOVED lines=94> */
.L_x_8880:
[----:B------:R-:W-:Y:S05]  /*14010*/  BSYNC B0 ;  /* 0x0000000000007941 */ /* 0x000fea0003800000 */
.L_x_8879:
[----:B-----5:R3:W-:Y:S02]  /*14020*/  STS.128 [R235+0x2800], R32 ;  /* 0x00280020eb007388 */ /* 0x0207e40000000c00 */
.L_x_8878:
[----:B------:R-:W-:Y:S05]  /*14030*/  BSYNC B1 ;  /* 0x0000000000017941 */ /* 0x000fea0003800000 */
.L_x_8877:
        /* <DEDUP_REMOVED lines=94> */
.L_x_8884:
[----:B------:R-:W-:Y:S05]  /*14620*/  BSYNC B0 ;  /* 0x0000000000007941 */ /* 0x000fea0003800000 */
.L_x_8883:
[----:B-----5:R3:W-:Y:S02]  /*14630*/  STS.128 [R235+0x4800], R32 ;  /* 0x00480020eb007388 */ /* 0x0207e40000000c00 */
.L_x_8882:
[----:B------:R-:W-:Y:S05]  /*14640*/  BSYNC B1 ;  /* 0x0000000000017941 */ /* 0x000fea0003800000 */
.L_x_8881:
        /* <DEDUP_REMOVED lines=93> */
.L_x_8886:
[----:B------:R-:W-:Y:S05]  /*14c20*/  BSYNC B0 ;  /* 0x0000000000007941 */ /* 0x000fea0003800000 */
.L_x_8885:
[----:B-----5:R1:W-:Y:S02]  /*14c30*/  STS.128 [R235+0x6800], R20 ;  /* 0x00680014eb007388 */ /* 0x0203e40000000c00 */
.L_x_8872:
[----:B------:R-:W-:Y:S05]  /*14c40*/  BSYNC B2 ;  /* 0x0000000000027941 */ /* 0x000fea0003800000 */
.L_x_8871:
        /* <DEDUP_REMOVED lines=99> */
.L_x_8892:
[----:B------:R-:W-:Y:S05]  /*15280*/  BSYNC B0 ;  /* 0x0000000000007941 */ /* 0x000fea0003800000 */
.L_x_8891:
[----:B-----5:R3:W-:Y:S02]  /*15290*/  STS.128 [R235+0x1000], R32 ;  /* 0x00100020eb007388 */ /* 0x0207e40000000c00 */
.L_x_8890:
[----:B------:R-:W-:Y:S05]  /*152a0*/  BSYNC B1 ;  /* 0x0000000000017941 */ /* 0x000fea0003800000 */
.L_x_8889:
        /* <DEDUP_REMOVED lines=94> */
.L_x_8896:
[----:B------:R-:W-:Y:S05]  /*15890*/  BSYNC B0 ;  /* 0x0000000000007941 */ /* 0x000fea0003800000 */
.L_x_8895:
[----:B-----5:R3:W-:Y:S02]  /*158a0*/  STS.128 [R235+0x3000], R32 ;  /* 0x00300020eb007388 */ /* 0x0207e40000000c00 */
.L_x_8894:
[----:B------:R-:W-:Y:S05]  /*158b0*/  BSYNC B1 ;  /* 0x0000000000017941 */ /* 0x000fea0003800000 */
.L_x_8893:
        /* <DEDUP_REMOVED lines=94> */
.L_x_8900:
[----:B------:R-:W-:Y:S05]  /*15ea0*/  BSYNC B0 ;  /* 0x0000000000007941 */ /* 0x000fea0003800000 */
.L_x_8899:
[----:B-----5:R3:W-:Y:S02]  /*15eb0*/  STS.128 [R235+0x5000], R32 ;  /* 0x00500020eb007388 */ /* 0x0207e40000000c00 */
.L_x_8898:
[----:B------:R-:W-:Y:S05]  /*15ec0*/  BSYNC B1 ;  /* 0x0000000000017941 */ /* 0x000fea0003800000 */
.L_x_8897:
        /* <DEDUP_REMOVED lines=93> */
.L_x_8902:
[----:B------:R-:W-:Y:S05]  /*164a0*/  BSYNC B0 ;  /* 0x0000000000007941 */ /* 0x000fea0003800000 */
.L_x_8901:
[----:B-----5:R1:W-:Y:S02]  /*164b0*/  STS.128 [R235+0x7000], R24 ;  /* 0x00700018eb007388 */ /* 0x0203e40000000c00 */
.L_x_8888:
[----:B------:R-:W-:Y:S05]  /*164c0*/  BSYNC B2 ;  /* 0x0000000000027941 */ /* 0x000fea0003800000 */
.L_x_8887:
        /* <DEDUP_REMOVED lines=97> */
.L_x_8906:
[----:B------:R-:W-:Y:S05]  /*16ae0*/  BSYNC B0 ;  /* 0x0000000000007941 */ /* 0x000fea0003800000 */
.L_x_8905:
[----:B-----5:R1:W-:Y:S02]  /*16af0*/  STS.128 [R235+0x1800], R20 ;  /* 0x00180014eb007388 */ /* 0x0203e40000000c00 */
.L_x_8904:
[----:B------:R-:W-:Y:S05]  /*16b00*/  BSYNC B1 ;  /* 0x0000000000017941 */ /* 0x000fea0003800000 */
.L_x_8903:
        /* <DEDUP_REMOVED lines=95> */
.L_x_8910:
[----:B------:R-:W-:Y:S05]  /*17100*/  BSYNC B0 ;  /* 0x0000000000007941 */ /* 0x000fea0003800000 */
.L_x_8909:
[----:B-----5:R1:W-:Y:S02]  /*17110*/  STS.128 [R235+0x3800], R20 ;  /* 0x00380014eb007388 */ /* 0x0203e40000000c00 */
.L_x_8908:
[----:B------:R-:W-:Y:S05]  /*17120*/  BSYNC B1 ;  /* 0x0000000000017941 */ /* 0x000fea0003800000 */
.L_x_8907:
        /* <DEDUP_REMOVED lines=94> */
.L_x_8914:
[----:B------:R-:W-:Y:S05]  /*17710*/  BSYNC B0 ;  /* 0x0000000000007941 */ /* 0x000fea0003800000 */
.L_x_8913:
[----:B-----5:R1:W-:Y:S02]  /*17720*/  STS.128 [R235+0x5800], R20 ;  /* 0x00580014eb007388 */ /* 0x0203e40000000c00 */
.L_x_8912:
[----:B------:R-:W-:Y:S05]  /*17730*/  BSYNC B1 ;  /* 0x0000000000017941 */ /* 0x000fea0003800000 */
.L_x_8911:
        /* <DEDUP_REMOVED lines=96> */
.L_x_8916:
[----:B------:R-:W-:Y:S05]  /*17d40*/  BSYNC B0 ;  /* 0x0000000000007941 */ /* 0x000fea0003800000 */
.L_x_8915:
[----:B-----5:R1:W-:Y:S01]  /*17d50*/  STS.128 [R235+0x7800], R20 ;  /* 0x00780014eb007388 */ /* 0x0203e20000000c00 */
[----:B------:R-:W-:Y:S05]  /*17d60*/  BRA `(.L_x_8840) ;  /* 0x0000000800547947 */ /* 0x000fea0003800000 */
.L_x_8790:
        /* <DEDUP_REMOVED lines=42> */
.L_x_8918:
[----:B------:R-:W-:Y:S05]  /*18010*/  BSYNC B0 ;  /* 0x0000000000007941 */ /* 0x000fea0003800000 */
.L_x_8917:
        /* <DEDUP_REMOVED lines=35> */
.L_x_8920:
[----:B------:R-:W-:Y:S05]  /*18250*/  BSYNC B0 ;  /* 0x0000000000007941 */ /* 0x000fea0003800000 */
.L_x_8919:
        /* <DEDUP_REMOVED lines=34> */
.L_x_8922:
[----:B------:R-:W-:Y:S05]  /*18480*/  BSYNC B0 ;  /* 0x0000000000007941 */ /* 0x000fea0003800000 */
.L_x_8921:
        /* <DEDUP_REMOVED lines=35> */
.L_x_8840:
[----:B------:R-:W-:Y:S05]  /*186c0*/  BSYNC B3 ;  /* 0x0000000000037941 */ /* 0x000fea0003800000 */
.L_x_8789:
        /* <DEDUP_REMOVED lines=41> */
.L_x_8924:
[----:B------:R-:W-:Y:S05]  /*18960*/  BSYNC B0 ;  /* 0x0000000000007941 */ /* 0x000fea0003800000 */
.L_x_8923:
        /* <DEDUP_REMOVED lines=37> */
.L_x_8926:
[----:B------:R-:W-:Y:S05]  /*18bc0*/  BSYNC B0 ;  /* 0x0000000000007941 */ /* 0x000fea0003800000 */
.L_x_8925:
        /* <DEDUP_REMOVED lines=39> */
.L_x_8928:
[----:B------:R-:W-:Y:S05]  /*18e40*/  BSYNC B0 ;  /* 0x0000000000007941 */ /* 0x000fea0003800000 */
.L_x_8927:
        /* <DEDUP_REMOVED lines=42> */
.L_x_8930:
[----:B------:R-:W-:Y:S05]  /*190f0*/  BSYNC B0 ;  /* 0x0000000000007941 */ /* 0x000fea0003800000 */
.L_x_8929:
        /* <DEDUP_REMOVED lines=67> */
.L_x_8932:
[----:B------:R-:W-:Y:S05]  /*19530*/  BSYNC B0 ;  /* 0x0000000000007941 */ /* 0x000fea0003800000 */
.L_x_8931:
        /* <DEDUP_REMOVED lines=39> */
.L_x_8934:
[----:B------:R-:W-:Y:S05]  /*197b0*/  BSYNC B0 ;  /* 0x0000000000007941 */ /* 0x000fea0003800000 */
.L_x_8933:
        /* <DEDUP_REMOVED lines=41> */
.L_x_8936:
[----:B------:R-:W-:Y:S05]  /*19a50*/  BSYNC B0 ;  /* 0x0000000000007941 */ /* 0x000fea0003800000 */
.L_x_8935:
        /* <DEDUP_REMOVED lines=53> */
.L_x_8938:
[----:B------:R-:W-:Y:S05]  /*19db0*/  BSYNC B0 ;  /* 0x0000000000007941 */ /* 0x000fea0003800000 */
.L_x_8937:
[----:B---34-:R-:W-:Y:S01]  /*19dc0*/  LDSM.16.M88.4 R12, [R222] ;  /* 0x00000000de0c783b */ /* 0x018fe20000000200 */
[----:B------:R-:W-:Y:S02]  /*19dd0*/  R2P PR, R57, 0x6 ;  /* 0x0000000639007804 */ /* 0x000fe40000000000 */
[C---:B------:R-:W-:Y:S01]  /*19de0*/  IADD3 R0, R221.reuse, 0x8000, RZ ;  /* 0x00008000dd007810 */ /* 0x040fe20007ffe0ff */
[----:B------:R-:W3:Y:S01]  /*19df0*/  LDSM.16.M88.4 R16, [R221+0x8000] ;  /* 0x00800000dd10783b */ /* 0x000ee20000000200 */
[----:B------:R-:W-:Y:S02]  /*19e00*/  IADD3 R219, R221, 0x8020, RZ ;  /* 0x00008020dddb7810 */ /* 0x000fe40007ffe0ff */
[-C--:B------:R-:W-:Y:S01]  /*19e10*/  LEA R220, R40, R222.reuse, 0x1 ;  /* 0x000000de28dc7211 */ /* 0x080fe200078e08ff */
[----:B------:R-:W4:Y:S01]  /*19e20*/  LDSM.16.M88.4 R60, [R221+0x8800] ;  /* 0x00880000dd3c783b */ /* 0x000f220000000200 */
[C---:B------:R-:W-:Y:S02]  /*19e30*/  LEA R218, R39.reuse, R222, 0x1 ;  /* 0x000000de27da7211 */ /* 0x040fe400078e08ff */
[----:B------:R-:W-:Y:S01]  /*19e40*/  LEA R217, R39, R220, 0x1 ;  /* 0x000000dc27d97211 */ /* 0x000fe200078e08ff */
[----:B------:R-:W-:Y:S02]  /*19e50*/  LDSM.16.M88.4 R64, [R220] ;  /* 0x00000000dc40783b */ /* 0x000fe40000000200 */
[----:B------:R-:W-:Y:S01]  /*19e60*/  @P1 IADD3 R219, R0, -0x20, RZ ;  /* 0xffffffe000db1810 */ /* 0x000fe20007ffe0ff */
[----:B------:R-:W-:Y:S01]  /*19e70*/  IMAD.MOV.U32 R0, RZ, RZ, 0x40 ;  /* 0x00000040ff007424 */ /* 0x000fe200078e00ff */
[----:B------:R-:W2:Y:S04]  /*19e80*/  LDSM.16.M88.4 R76, [R221+0x9000] ;  /* 0x00900000dd4c783b */ /* 0x000ea80000000200 */
[----:B------:R-:W1:Y:S01]  /*19e90*/  LDSM.16.M88.4 R100, [R219] ;  /* 0x00000000db64783b */ /* 0x000e620000000200 */
[----:B------:R-:W-:-:S03]  /*19ea0*/  SEL R0, R0, 0xffffffc0, !P2 ;  /* 0xffffffc000007807 */ /* 0x000fc60005000000 */
[----:B------:R-:W1:Y:S01]  /*19eb0*/  LDSM.16.M88.4 R28, [R221+0x9800] ;  /* 0x00980000dd1c783b */ /* 0x000e620000000200 */
[----:B------:R-:W-:Y:S01]  /*19ec0*/  IADD3 R215, R221, R0, RZ ;  /* 0x00000000ddd77210 */ /* 0x000fe20007ffe0ff */
[----:B------:R-:W-:Y:S02]  /*19ed0*/  IMAD.IADD R208, R0, 0x1, R219 ;  /* 0x0000000100d07824 */ /* 0x000fe400078e02db */
[----:B------:R-:W-:Y:S04]  /*19ee0*/  LDSM.16.M88.4 R96, [R218] ;  /* 0x00000000da60783b */ /* 0x000fe80000000200 */
[----:B------:R-:W1:Y:S04]  /*19ef0*/  LDSM.16.M88.4 R88, [R215+0x8000] ;  /* 0x00800000d758783b */ /* 0x000e680000000200 */
[----:B------:R-:W1:Y:S04]  /*19f00*/  LDSM.16.M88.4 R24, [R219+0x800] ;  /* 0x00080000db18783b */ /* 0x000e680000000200 */
[----:B------:R-:W1:Y:S01]  /*19f10*/  LDSM.16.M88.4 R4, [R219+0x1000] ;  /* 0x00100000db04783b */ /* 0x000e620000000200 */
[C---:B---3--:R-:W-:Y:S03]  /*19f20*/  HMMA.16816.F32.BF16 R20, R12.reuse, R16, RZ ;  /* 0x000000100c14723c */ /* 0x048fe600000418ff */
[----:B------:R-:W3:Y:S04]  /*19f30*/  LDSM.16.M88.4 R92, [R219+0x1800] ;  /* 0x00180000db5c783b */ /* 0x000ee80000000200 */
[----:B------:R-:W-:Y:S01]  /*19f40*/  LDSM.16.M88.4 R48, [R217] ;  /* 0x00000000d930783b */ /* 0x000fe20000000200 */
[C---:B------:R-:W-:Y:S03]  /*19f50*/  HMMA.16816.F32.BF16 R16, R12.reuse, R18, RZ ;  /* 0x000000120c10723c */ /* 0x040fe600000418ff */
[----:B------:R-:W-:Y:S03]  /*19f60*/  LDSM.16.M88.4 R84, [R215+0x8800] ;  /* 0x00880000d754783b */ /* 0x000fe60000000200 */
[C---:B----4-:R-:W-:Y:S01]  /*19f70*/  HMMA.16816.F32.BF16 R32, R12.reuse, R60, RZ ;  /* 0x0000003c0c20723c */ /* 0x050fe200000418ff */
[----:B------:R-:W-:Y:S04]  /*19f80*/  LDSM.16.M88.4 R44, [R215+0x9000] ;  /* 0x00900000d72c783b */ /* 0x000fe80000000200 */
[----:B------:R-:W-:Y:S01]  /*19f90*/  LDSM.16.M88.4 R68, [R215+0x9800] ;  /* 0x00980000d744783b */ /* 0x000fe20000000200 */
[----:B--2---:R-:W-:Y:S03]  /*19fa0*/  HMMA.16816.F32.BF16 R80, R12, R76, RZ ;  /* 0x0000004c0c50723c */ /* 0x004fe600000418ff */
[----:B------:R-:W-:Y:S03]  /*19fb0*/  LDSM.16.M88.4 R104, [R219+0x2000] ;  /* 0x00200000db68783b */ /* 0x000fe60000000200 */
[----:B-1----:R-:W-:Y:S01]  /*19fc0*/  HMMA.16816.F32.BF16 R20, R64, R100, R20 ;  /* 0x000000644014723c */ /* 0x002fe20000041814 */
[----:B------:R-:W2:Y:S04]  /*19fd0*/  LD.E R0, desc[UR6][R10.64+0x18c] ;  /* 0x00018c060a007980 */ /* 0x000ea8000c101900 */
[----:B------:R-:W-:Y:S01]  /*19fe0*/  LDSM.16.M88.4 R108, [R215+0xd800] ;  /* 0x00d80000d76c783b */ /* 0x000fe20000000200 */
[C---:B------:R-:W-:Y:S01]  /*19ff0*/  HMMA.16816.F32.BF16 R60, R12.reuse, R62, RZ ;  /* 0x0000003e0c3c723c */ /* 0x040fe200000418ff */
[----:B-----5:R-:W1:Y:S02]  /*1a000*/  MUFU.RCP R246, R36 ;  /* 0x0000002400f67308 */ /* 0x020e640000001000 */
        /* <DEDUP_REMOVED lines=14> */
[C---:B---3--:R-:W-:Y:S06]  /*1a0f0*/  HMMA.16816.F32.BF16 R72, R64.reuse, R92, R72 ;  /* 0x0000005c4048723c */ /* 0x048fec0000041848 */
[----:B------:R-:W-:Y:S01]  /*1a100*/  HMMA.16816.F32.BF16 R64, R64, R94, R12 ;  /* 0x0000005e4040723c */ /* 0x000fe2000004180c */
[----:B------:R-:W3:Y:S04]  /*1a110*/  LDSM.16.M88.4 R12, [R222+0x2000] ;  /* 0x00200000de0c783b */ /* 0x000ee80000000200 */
        /* <DEDUP_REMOVED lines=16> */
[----:B---3--:R-:W-:Y:S06]  /*1a220*/  HMMA.16816.F32.BF16 R20, R12, R100, R20 ;  /* 0x000000640c14723c */ /* 0x008fec0000041814 */
[C---:B------:R-:W-:Y:S06]  /*1a230*/  HMMA.16816.F32.BF16 R80, R48.reuse, R24, R80 ;  /* 0x000000183050723c */ /* 0x040fec0000041850 */
[----:B------:R-:W-:Y:S01]  /*1a240*/  HMMA.16816.F32.BF16 R76, R48, R26, R76 ;  /* 0x0000001a304c723c */ /* 0x000fe2000004184c */
[----:B------:R-:W3:Y:S05]  /*1a250*/  LDSM.16.M88.4 R24, [R218+0x2000] ;  /* 0x00200000da18783b */ /* 0x000eea0000000200 */
[----:B------:R-:W-:Y:S01]  /*1a260*/  HMMA.16816.F32.BF16 R16, R12, R102, R16 ;  /* 0x000000660c10723c */ /* 0x000fe20000041810 */
[----:B------:R-:W-:Y:S05]  /*1a270*/  LDSM.16.M88.4 R100, [R208+0x2000] ;  /* 0x00200000d064783b */ /* 0x000fea0000000200 */
[C---:B------:R-:W-:Y:S06]  /*1a280*/  HMMA.16816.F32.BF16 R32, R48.reuse, R4, R32 ;  /* 0x000000043020723c */ /* 0x040fec0000041820 */
[----:B------:R-:W-:Y:S01]  /*1a290*/  HMMA.16816.F32.BF16 R60, R48, R6, R60 ;  /* 0x00000006303c723c */ /* 0x000fe2000004183c */
[----:B------:R-:W1:Y:S05]  /*1a2a0*/  LDSM.16.M88.4 R4, [R219+0x2800] ;  /* 0x00280000db04783b */ /* 0x000e6a0000000200 */
        /* <DEDUP_REMOVED lines=13> */
[----:B---3--:R-:W-:Y:S06]  /*1a380*/  HMMA.16816.F32.BF16 R20, R24, R92, R20 ;  /* 0x0000005c1814723c */ /* 0x008fec0000041814 */
[C---:B------:R-:W-:Y:S06]  /*1a390*/  HMMA.16816.F32.BF16 R72, R12.reuse, R68, R72 ;  /* 0x000000440c48723c */ /* 0x040fec0000041848 */
[----:B------:R-:W-:Y:S01]  /*1a3a0*/  HMMA.16816.F32.BF16 R96, R12, R70, R96 ;  /* 0x000000460c60723c */ /* 0x000fe20000041860 */
[----:B------:R-:W-:Y:S04]  /*1a3b0*/  LDSM.16.M88.4 R68, [R215+0xb800] ;  /* 0x00b80000d744783b */ /* 0x000fe80000000200 */
[----:B------:R-:W-:Y:S01]  /*1a3c0*/  LDSM.16.M88.4 R12, [R208+0x2800] ;  /* 0x00280000d00c783b */ /* 0x000fe20000000200 */
[C---:B------:R-:W-:Y:S06]  /*1a3d0*/  HMMA.16816.F32.BF16 R80, R64.reuse, R28, R80 ;  /* 0x0000001c4050723c */ /* 0x040fec0000041850 */
[----:B------:R-:W-:Y:S01]  /*1a3e0*/  HMMA.16816.F32.BF16 R76, R64, R30, R76 ;  /* 0x0000001e404c723c */ /* 0x000fe2000004184c */
[----:B------:R-:W3:Y:S05]  /*1a3f0*/  LDSM.16.M88.4 R28, [R222+0x4000] ;  /* 0x00400000de1c783b */ /* 0x000eea0000000200 */
[----:B------:R-:W-:Y:S01]  /*1a400*/  HMMA.16816.F32.BF16 R16, R24, R94, R16 ;  /* 0x0000005e1810723c */ /* 0x000fe20000041810 */
[----:B------:R-:W-:Y:S05]  /*1a410*/  LDSM.16.M88.4 R92, [R208+0x3800] ;  /* 0x00380000d05c783b */ /* 0x000fea0000000200 */
[C---:B-1----:R-:W-:Y:S06]  /*1a420*/  HMMA.16816.F32.BF16 R32, R64.reuse, R4, R32 ;  /* 0x000000044020723c */ /* 0x042fec0000041820 */
        /* <DEDUP_REMOVED lines=20> */
[C---:B-1----:R-:W-:Y:S06]  /*1a570*/  HMMA.16816.F32.BF16 R80, R88.reuse, R4, R80 ;  /* 0x000000045850723c */ /* 0x042fec0000041850 */
        /* <DEDUP_REMOVED lines=101> */
[C---:B------:R-:W-:Y:S01]  /*1abd0*/  HMMA.16816.F32.BF16 R76, R28.reuse, R6, R76 ;  /* 0x000000061c4c723c */ /* 0x040fe2000004184c */
[----:B------:R-:W1:Y:S05]  /*1abe0*/  LDSM.16.M88.4 R4, [R208+0x7800] ;  /* 0x00780000d004783b */ /* 0x000e6a0000000200 */
[C---:B------:R-:W-:Y:S06]  /*1abf0*/  HMMA.16816.F32.BF16 R32, R28.reuse, R96, R32 ;  /* 0x000000601c20723c */ /* 0x040fec0000041820 */
[C---:B------:R-:W-:Y:S06]  /*1ac00*/  HMMA.16816.F32.BF16 R60, R28.reuse, R98, R60 ;  /* 0x000000621c3c723c */ /* 0x040fec000004183c */
[----:B---3--:R-:W-:Y:S01]  /*1ac10*/  HMMA.16816.F32.BF16 R88, R28, R16, R88 ;  /* 0x000000101c58723c */ /* 0x008fe20000041858 */
[----:B------:R-:W-:-:S02]  /*1ac20*/  IADD3 R242, R53, -R232, RZ ;  /* 0x800000e835f27210 */ /* 0x000fc40007ffe0ff */
[----:B------:R-:W-:Y:S01]  /*1ac30*/  ISETP.GT.AND P6, PT, R238, R227, PT ;  /* 0x000000e3ee00720c */ /* 0x000fe20003fc4270 */
[----:B------:R-:W3:Y:S01]  /*1ac40*/  MUFU.TANH R25, R25 ;  /* 0x0000001900197308 */ /* 0x000ee20000002400 */
[----:B------:R-:W-:Y:S01]  /*1ac50*/  SHF.L.U32 R51, R52, 0x1, RZ ;  /* 0x0000000134337819 */ /* 0x000fe200000006ff */
[----:B------:R-:W-:Y:S01]  /*1ac60*/  HMMA.16816.F32.BF16 R100, R28, R18, R100 ;  /* 0x000000121c64723c */ /* 0x000fe20000041864 */
[----:B------:R-:W-:Y:S01]  /*1ac70*/  ISETP.NE.U32.AND P0, PT, R236, RZ, PT ;  /* 0x000000ffec00720c */ /* 0x000fe20003f05070 */
[----:B------:R-:W-:-:S04]  /*1ac80*/  DEPBAR.LE SB0, 0x0 ;  /* 0x000080000000791a */ /* 0x000fc80000000000 */
[C---:B------:R-:W-:Y:S06]  /*1ac90*/  HMMA.16816.F32.BF16 R32, R12.reuse, R72, R32 ;  /* 0x000000480c20723c */ /* 0x040fec0000041820 */
[C---:B------:R-:W-:Y:S06]  /*1aca0*/  HMMA.16816.F32.BF16 R60, R12.reuse, R74, R60 ;  /* 0x0000004a0c3c723c */ /* 0x040fec000004183c */
[C---:B----4-:R-:W-:Y:S06]  /*1acb0*/  HMMA.16816.F32.BF16 R80, R12.reuse, R44, R80 ;  /* 0x0000002c0c50723c */ /* 0x050fec0000041850 */
[C---:B------:R-:W-:Y:S06]  /*1acc0*/  HMMA.16816.F32.BF16 R76, R12.reuse, R46, R76 ;  /* 0x0000002e0c4c723c */ /* 0x040fec000004184c */
[C---:B-1----:R-:W-:Y:S06]  /*1acd0*/  HMMA.16816.F32.BF16 R88, R12.reuse, R4, R88 ;  /* 0x000000040c58723c */ /* 0x042fec0000041858 */
[----:B------:R-:W-:Y:S01]  /*1ace0*/  HMMA.16816.F32.BF16 R100, R12, R6, R100 ;  /* 0x000000060c64723c */ /* 0x000fe20000041864 */
[----:B------:R-:W-:-:S04]  /*1acf0*/  SHF.R.S32.HI R4, RZ, 0x1f, R54 ;  /* 0x0000001fff047819 */ /* 0x000fc80000011436 */
[----:B------:R-:W-:-:S04]  /*1ad00*/  LEA.HI R4, R4, R54, RZ, 0x2 ;  /* 0x0000003604047211 */ /* 0x000fc800078f10ff */
[----:B------:R-:W-:-:S04]  /*1ad10*/  SHF.R.S32.HI R4, RZ, 0x2, R4 ;  /* 0x00000002ff047819 */ /* 0x000fc80000011404 */
[----:B------:R-:W-:Y:S01]  /*1ad20*/  LEA R4, R55, R4, 0x4 ;  /* 0x0000000437047211 */ /* 0x000fe200078e20ff */
[----:B------:R-:W-:-:S03]  /*1ad30*/  FMUL.FTZ R20, R34, R0 ;  /* 0x0000000022147220 */ /* 0x000fc60000410000 */
[----:B------:R-:W-:Y:S01]  /*1ad40*/  IADD3 R56, R56, R4, RZ ;  /* 0x0000000438387210 */ /* 0x000fe20007ffe0ff */
        /* <DEDUP_REMOVED lines=20> */
[-C--:B------:R-:W-:Y:S01]  /*1ae90*/  FMUL.FTZ R49, R100, R0.reuse ;  /* 0x0000000064317220 */ /* 0x080fe20000410000 */
[-C--:B------:R-:W-:Y:S01]  /*1aea0*/  FMUL.FTZ R50, R101, R0.reuse ;  /* 0x0000000065327220 */ /* 0x080fe20000410000 */
[-C--:B------:R-:W-:Y:S01]  /*1aeb0*/  FMUL.FTZ R48, R102, R0.reuse ;  /* 0x0000000066307220 */ /* 0x080fe20000410000 */
[----:B------:R-:W-:Y:S01]  /*1aec0*/  IADD3 R242, R242, 0x8, R56 ;  /* 0x00000008f2f27810 */ /* 0x000fe20007ffe038 */
[----:B------:R-:W-:Y:S01]  /*1aed0*/  FMUL.FTZ R103, R103, R0 ;  /* 0x0000000067677220 */ /* 0x000fe20000410000 */
[----:B------:R-:W-:Y:S01]  /*1aee0*/  IADD3 R4, R53, 0x1, -R232 ;  /* 0x0000000135047810 */ /* 0x000fe20007ffe8e8 */
[----:B------:R-:W1:Y:S01]  /*1aef0*/  MUFU.TANH R32, R32 ;  /* 0x0000002000207308 */ /* 0x000e620000002400 */
[----:B------:R-:W-:-:S02]  /*1af00*/  VIADDMNMX R244, R245, -R3, RZ, !PT ;  /* 0x80000003f5f47246 */ /* 0x000fc400078001ff */
[----:B------:R-:W-:Y:S01]  /*1af10*/  VIADDMNMX R241, R242, -R3, RZ, !PT ;  /* 0x80000003f2f17246 */ /* 0x000fe200078001ff */
[----:B------:R-:W-:-:S04]  /*1af20*/  IMAD.IADD R9, R9, 0x1, R4 ;  /* 0x0000000109097824 */ /* 0x000fc800078e0204 */
        /* <DEDUP_REMOVED lines=22> */
[----:B------:R1:W1:Y:S01]  /*1b090*/  MUFU.TANH R3, R103 ;  /* 0x0000006700037308 */ /* 0x0002620000002400 */
[C---:B------:R-:W-:Y:S01]  /*1b0a0*/  IADD3 R240, R9.reuse, 0x8, R56 ;  /* 0x0000000809f07810 */ /* 0x040fe20007ffe038 */
[----:B------:R-:W-:Y:S01]  /*1b0b0*/  BSSY B1, `(.L_x_8939) ;  /* 0x00000d7000017945 */ /* 0x000fe20003800000 */
[----:B------:R-:W-:Y:S01]  /*1b0c0*/  FMUL.FTZ R246, R8, R246 ;  /* 0x000000f608f67220 */ /* 0x000fe20000410000 */
[----:B------:R-:W-:Y:S01]  /*1b0d0*/  VIADDMNMX R243, R9, R56, R53, PT ;  /* 0x0000003809f37246 */ /* 0x000fe20003800135 */
[C---:B------:R-:W-:Y:S01]  /*1b0e0*/  VIADD R210, R219.reuse, 0x1000 ;  /* 0x00001000dbd27836 */ /* 0x040fe20000000000 */
[----:B------:R-:W-:Y:S01]  /*1b0f0*/  VIMNMX R240, R240, R53, PT ;  /* 0x00000035f0f07248 */ /* 0x000fe20003fe0100 */
[----:B------:R-:W-:Y:S01]  /*1b100*/  VIADD R205, R219, 0x3000 ;  /* 0x00003000dbcd7836 */ /* 0x000fe20000000000 */
[----:B------:R-:W-:Y:S01]  /*1b110*/  LOP3.LUT R51, R51, 0x6, RZ, 0xc0, !PT ;  /* 0x0000000633337812 */ /* 0x000fe200078ec0ff */
[----:B------:R-:W-:Y:S01]  /*1b120*/  VIADD R200, R219, 0x5800 ;  /* 0x00005800dbc87836 */ /* 0x000fe20000000000 */
[----:B------:R-:W-:-:S02]  /*1b130*/  ISETP.NE.AND.EX P0, PT, R237, RZ, PT, P0 ;  /* 0x000000ffed00720c */ /* 0x000fc40003f05300 */
        /* <DEDUP_REMOVED lines=77> */
.L_x_8942:
[----:B------:R-:W2:Y:S02]  /*1b610*/  LD.E R5, desc[UR6][R10.64+0x38] ;  /* 0x000038060a057980 */ /* 0x000ea4000c101900 */
[----:B--2---:R-:W-:-:S04]  /*1b620*/  LEA R5, -R5, RZ, 0x6 ;  /* 0x000000ff05057211 */ /* 0x004fc800078e31ff */
[----:B------:R-:W-:Y:S02]  /*1b630*/  SHF.R.S32.HI R0, RZ, 0x1f, R5 ;  /* 0x0000001fff007819 */ /* 0x000fe40000011405 */
.L_x_8943:
[----:B------:R-:W-:Y:S05]  /*1b640*/  BSYNC B0 ;  /* 0x0000000000007941 */ /* 0x000fea0003800000 */
.L_x_8941:
        /* <DEDUP_REMOVED lines=125> */
.L_x_8940:
[----:B------:R-:W-:Y:S05]  /*1be20*/  BSYNC B1 ;  /* 0x0000000000017941 */ /* 0x000fea0003800000 */
.L_x_8939:
[----:B------:R-:W2:Y:S01]  /*1be30*/  LD.E R185, desc[UR6][R10.64+0xdc] ;  /* 0x0000dc060ab97980 */ /* 0x000ea2000c101900 */
[----:B------:R-:W-:-:S04]  /*1be40*/  IMAD.IADD R51, R2, 0x1, R51 ;  /* 0x0000000102337824 */ /* 0x000fc800078e0233 */
[--C-:B------:R-:W-:Y:S01]  /*1be50*/  IMAD.IADD R2, R245, 0x1, -R51.reuse ;  /* 0x00000001f5027824 */ /* 0x100fe200078e0a33 */
[C---:B------:R-:W-:Y:S01]  /*1be60*/  ISETP.GE.AND P2, PT, R51.reuse, R244, PT ;  /* 0x000000f43300720c */ /* 0x040fe20003f46270 */
[----:B------:R-:W-:Y:S02]  /*1be70*/  IMAD.IADD R0, R242, 0x1, -R51 ;  /* 0x00000001f2007824 */ /* 0x000fe400078e0a33 */
[C---:B-1----:R-:W-:Y:S01]  /*1be80*/  VIADD R15, R51.reuse, 0x1 ;  /* 0x00000001330f7836 */ /* 0x042fe20000000000 */
[----:B------:R-:W-:Y:S01]  /*1be90*/  IABS R2, R2 ;  /* 0x0000000200027213 */ /* 0x000fe20000000000 */
[----:B------:R-:W-:Y:S01]  /*1bea0*/  VIADD R14, R51, 0x8 ;  /* 0x00000008330e7836 */ /* 0x000fe20000000000 */
[----:B------:R-:W-:Y:S02]  /*1beb0*/  IABS R0, R0 ;  /* 0x0000000000007213 */ /* 0x000fe40000000000 */
[----:B------:R-:W-:Y:S02]  /*1bec0*/  I2FP.F32.S32 R2, R2 ;  /* 0x0000000200027245 */ /* 0x000fe40000201400 */
[----:B------:R-:W-:-:S02]  /*1bed0*/  I2FP.F32.S32 R0, R0 ;  /* 0x0000000000007245 */ /* 0x000fc40000201400 */
[C---:B------:R-:W-:Y:S01]  /*1bee0*/  ISETP.GE.AND P4, PT, R15.reuse, R244, PT ;  /* 0x000000f40f00720c */ /* 0x040fe20003f86270 */
[C---:B------:R-:W-:Y:S01]  /*1bef0*/  FFMA.FTZ R36, -R246.reuse, R2, R36 ;  /* 0x00000002f6247223 */ /* 0x040fe20000010124 */
[----:B------:R-:W-:Y:S01]  /*1bf00*/  ISETP.GE.AND P1, PT, R15, R241, PT ;  /* 0x000000f10f00720c */ /* 0x000fe20003f26270 */
[--C-:B------:R-:W-:Y:S01]  /*1bf10*/  IMAD.IADD R2, R245, 0x1, -R15.reuse ;  /* 0x00000001f5027824 */ /* 0x100fe200078e0a0f */
[C---:B------:R-:W-:Y:S01]  /*1bf20*/  ISETP.GE.OR P4, PT, R15.reuse, R243, !P4 ;  /* 0x000000f30f00720c */ /* 0x040fe20006786670 */
[----:B------:R-:W-:Y:S01]  /*1bf30*/  FFMA.FTZ R24, -R246, R0, R24 ;  /* 0x00000000f6187223 */ /* 0x000fe20000010118 */
[----:B------:R-:W-:Y:S01]  /*1bf40*/  ISETP.GE.OR P1, PT, R15, R240, !P1 ;  /* 0x000000f00f00720c */ /* 0x000fe20004f26670 */
[----:B------:R-:W-:Y:S01]  /*1bf50*/  IMAD.IADD R15, R242, 0x1, -R15 ;  /* 0x00000001f20f7824 */ /* 0x000fe200078e0a0f */
[C---:B------:R-:W-:Y:S01]  /*1bf60*/  ISETP.GE.AND P3, PT, R14.reuse, R244, PT ;  /* 0x000000f40e00720c */ /* 0x040fe20003f66270 */
[----:B------:R-:W-:Y:S01]  /*1bf70*/  IMAD.IADD R0, R245, 0x1, -R14 ;  /* 0x00000001f5007824 */ /* 0x000fe200078e0a0e */
[----:B------:R-:W-:-:S02]  /*1bf80*/  ISETP.GE.AND P5, PT, R14, R241, PT ;  /* 0x000000f10e00720c */ /* 0x000fc40003fa6270 */
[----:B------:R-:W-:Y:S02]  /*1bf90*/  IABS R15, R15 ;  /* 0x0000000f000f7213 */ /* 0x000fe40000000000 */
[----:B------:R-:W-:Y:S02]  /*1bfa0*/  IABS R0, R0 ;  /* 0x0000000000007213 */ /* 0x000fe40000000000 */
[----:B------:R-:W-:Y:S02]  /*1bfb0*/  I2FP.F32.S32 R15, R15 ;  /* 0x0000000f000f7245 */ /* 0x000fe40000201400 */
[----:B------:R-:W-:Y:S01]  /*1bfc0*/  I2FP.F32.S32 R0, R0 ;  /* 0x0000000000007245 */ /* 0x000fe20000201400 */
[----:B------:R-:W-:Y:S01]  /*1bfd0*/  VIADD R12, R51, 0x10 ;  /* 0x00000010330c7836 */ /* 0x000fe20000000000 */
[----:B------:R-:W-:Y:S01]  /*1bfe0*/  ISETP.GE.OR P3, PT, R14, R243, !P3 ;  /* 0x000000f30e00720c */ /* 0x000fe20005f66670 */
[----:B------:R-:W-:Y:S01]  /*1bff0*/  FFMA.FTZ R15, -R246, R15, R25 ;  /* 0x0000000ff60f7223 */ /* 0x000fe20000010119 */
[----:B------:R-:W-:Y:S01]  /*1c000*/  ISETP.GE.OR P5, PT, R14, R240, !P5 ;  /* 0x000000f00e00720c */ /* 0x000fe20006fa6670 */
[----:B------:R-:W-:Y:S01]  /*1c010*/  FFMA.FTZ R25, -R246, R0, R38 ;  /* 0x00000000f6197223 */ /* 0x000fe20000010126 */
[----:B------:R-:W-:Y:S01]  /*1c020*/  IMAD.IADD R14, R242, 0x1, -R14 ;  /* 0x00000001f20e7824 */ /* 0x000fe200078e0a0e */
[----:B------:R-:W-:-:S02]  /*1c030*/  IABS R2, R2 ;  /* 0x0000000200027213 */ /* 0x000fc40000000000 */
[----:B------:R-:W-:Y:S02]  /*1c040*/  FSEL R15, R15, -INF , !P1 ;  /* 0xff8000000f0f7808 */ /* 0x000fe40004800000 */
[----:B------:R-:W-:Y:S01]  /*1c050*/  FSEL R25, R25, -INF , !P3 ;  /* 0xff80000019197808 */ /* 0x000fe20005800000 */
[C---:B------:R-:W-:Y:S01]  /*1c060*/  VIADD R7, R51.reuse, 0x9 ;  /* 0x0000000933077836 */ /* 0x040fe20000000000 */
[C---:B------:R-:W-:Y:S01]  /*1c070*/  ISETP.GE.AND P1, PT, R12.reuse, R244, PT ;  /* 0x000000f40c00720c */ /* 0x040fe20003f26270 */
[C---:B------:R-:W-:Y:S01]  /*1c080*/  VIADD R9, R51.reuse, 0x11 ;  /* 0x0000001133097836 */ /* 0x040fe20000000000 */
[C---:B------:R-:W-:Y:S02]  /*1c090*/  ISETP.GE.AND P3, PT, R12.reuse, R241, PT ;  /* 0x000000f10c00720c */ /* 0x040fe40003f66270 */
[----:B------:R-:W-:Y:S02]  /*1c0a0*/  IABS R14, R14 ;  /* 0x0000000e000e7213 */ /* 0x000fe40000000000 */
[-C--:B------:R-:W-:Y:S01]  /*1c0b0*/  ISETP.GE.OR P2, PT, R51, R243.reuse, !P2 ;  /* 0x000000f33300720c */ /* 0x080fe20005746670 */
[C-C-:B------:R-:W-:Y:S01]  /*1c0c0*/  IMAD.IADD R6, R245.reuse, 0x1, -R12.reuse ;  /* 0x00000001f5067824 */ /* 0x140fe200078e0a0c */
[C---:B------:R-:W-:Y:S01]  /*1c0d0*/  ISETP.GE.OR P1, PT, R12.reuse, R243, !P1 ;  /* 0x000000f30c00720c */ /* 0x040fe20004f26670 */
[C---:B------:R-:W-:Y:S01]  /*1c0e0*/  IMAD.IADD R0, R245.reuse, 0x1, -R7 ;  /* 0x00000001f5007824 */ /* 0x040fe200078e0a07 */
[----:B------:R-:W-:Y:S01]  /*1c0f0*/  ISETP.GE.OR P3, PT, R12, R240, !P3 ;  /* 0x000000f00c00720c */ /* 0x000fe20005f66670 */
[----:B------:R-:W-:Y:S01]  /*1c100*/  IMAD.IADD R12, R242, 0x1, -R12 ;  /* 0x00000001f20c7824 */ /* 0x000fe200078e0a0c */
[----:B------:R-:W-:Y:S01]  /*1c110*/  I2FP.F32.S32 R2, R2 ;  /* 0x0000000200027245 */ /* 0x000fe20000201400 */
[----:B------:R-:W-:Y:S01]  /*1c120*/  IMAD.IADD R5, R245, 0x1, -R9 ;  /* 0x00000001f5057824 */ /* 0x000fe200078e0a09 */
[----:B------:R-:W-:-:S02]  /*1c130*/  I2FP.F32.S32 R14, R14 ;  /* 0x0000000e000e7245 */ /* 0x000fc40000201400 */
[----:B------:R-:W-:Y:S01]  /*1c140*/  FSEL R36, R36, -INF , !P2 ;  /* 0xff80000024247808 */ /* 0x000fe20005000000 */
[C---:B------:R-:W-:Y:S01]  /*1c150*/  FFMA.FTZ R37, -R246.reuse, R2, R37 ;  /* 0x00000002f6257223 */ /* 0x040fe20000010125 */
[C---:B------:R-:W-:Y:S01]  /*1c160*/  ISETP.GE.AND P2, PT, R51.reuse, R241, PT ;  /* 0x000000f13300720c */ /* 0x040fe20003f46270 */
[----:B------:R-:W-:Y:S01]  /*1c170*/  FFMA.FTZ R14, -R246, R14, R26 ;  /* 0x0000000ef60e7223 */ /* 0x000fe2000001011a */
[----:B------:R-:W-:Y:S02]  /*1c180*/  IABS R0, R0 ;  /* 0x0000000000007213 */ /* 0x000fe40000000000 */
[----:B------:R-:W-:Y:S02]  /*1c190*/  IABS R12, R12 ;  /* 0x0000000c000c7213 */ /* 0x000fe40000000000 */
[----:B------:R-:W-:Y:S02]  /*1c1a0*/  IABS R5, R5 ;  /* 0x0000000500057213 */ /* 0x000fe40000000000 */
[----:B------:R-:W-:-:S02]  /*1c1b0*/  ISETP.GE.OR P2, PT, R51, R240, !P2 ;  /* 0x000000f03300720c */ /* 0x000fc40005746670 */
[----:B------:R-:W-:Y:S02]  /*1c1c0*/  I2FP.F32.S32 R0, R0 ;  /* 0x0000000000007245 */ /* 0x000fe40000201400 */
[----:B------:R-:W-:Y:S02]  /*1c1d0*/  I2FP.F32.S32 R12, R12 ;  /* 0x0000000c000c7245 */ /* 0x000fe40000201400 */
[----:B------:R-:W-:Y:S02]  /*1c1e0*/  I2FP.F32.S32 R5, R5 ;  /* 0x0000000500057245 */ /* 0x000fe40000201400 */
[----:B------:R-:W-:Y:S02]  /*1c1f0*/  FSEL R24, R24, -INF , !P2 ;  /* 0xff80000018187808 */ /* 0x000fe40005000000 */
[----:B------:R-:W-:Y:S02]  /*1c200*/  FSEL R26, R37, -INF , !P4 ;  /* 0xff800000251a7808 */ /* 0x000fe40006000000 */
[----:B------:R-:W-:-:S02]  /*1c210*/  FSEL R14, R14, -INF , !P5 ;  /* 0xff8000000e0e7808 */ /* 0x000fc40006800000 */
[CC--:B------:R-:W-:Y:S02]  /*1c220*/  ISETP.GE.AND P2, PT, R7.reuse, R244.reuse, PT ;  /* 0x000000f40700720c */ /* 0x0c0fe40003f46270 */
[----:B------:R-:W-:Y:S02]  /*1c230*/  ISETP.GE.AND P4, PT, R7, R241, PT ;  /* 0x000000f10700720c */ /* 0x000fe40003f86270 */
[----:B------:R-:W-:Y:S01]  /*1c240*/  ISETP.GE.AND P5, PT, R9, R244, PT ;  /* 0x000000f40900720c */ /* 0x000fe20003fa6270 */
[C---:B------:R-:W-:Y:S01]  /*1c250*/  FFMA.FTZ R42, -R246.reuse, R0, R42 ;  /* 0x00000000f62a7223 */ /* 0x040fe2000001012a */
[C---:B------:R-:W-:Y:S01]  /*1c260*/  FFMA.FTZ R12, -R246.reuse, R12, R20 ;  /* 0x0000000cf60c7223 */ /* 0x040fe20000010114 */
[----:B------:R-:W-:Y:S01]  /*1c270*/  FFMA.FTZ R5, -R246, R5, R33 ;  /* 0x00000005f6057223 */ /* 0x000fe20000010121 */
[-C--:B------:R-:W-:Y:S01]  /*1c280*/  ISETP.GE.OR P2, PT, R7, R243.reuse, !P2 ;  /* 0x000000f30700720c */ /* 0x080fe20005746670 */
[----:B------:R-:W-:Y:S01]  /*1c290*/  VIADD R0, R51, 0x19 ;  /* 0x0000001933007836 */ /* 0x000fe20000000000 */
[----:B------:R-:W-:Y:S01]  /*1c2a0*/  ISETP.GE.OR P4, PT, R7, R240, !P4 ;  /* 0x000000f00700720c */ /* 0x000fe20006786670 */
[----:B------:R-:W-:Y:S01]  /*1c2b0*/  IMAD.IADD R7, R242, 0x1, -R7 ;  /* 0x00000001f2077824 */ /* 0x000fe200078e0a07 */
[----:B------:R-:W-:-:S02]  /*1c2c0*/  ISETP.GE.OR P5, PT, R9, R243, !P5 ;  /* 0x000000f30900720c */ /* 0x000fc40006fa6670 */
[----:B------:R-:W-:Y:S02]  /*1c2d0*/  FSEL R20, R42, -INF , !P2 ;  /* 0xff8000002a147808 */ /* 0x000fe40005000000 */
[----:B------:R-:W-:Y:S02]  /*1c2e0*/  FSEL R12, R12, -INF , !P3 ;  /* 0xff8000000c0c7808 */ /* 0x000fe40005800000 */
[----:B------:R-:W-:Y:S01]  /*1c2f0*/  FSEL R5, R5, -INF , !P5 ;  /* 0xff80000005057808 */ /* 0x000fe20006800000 */
[----:B------:R-:W-:Y:S01]  /*1c300*/  VIADD R8, R51, 0x18 ;  /* 0x0000001833087836 */ /* 0x000fe20000000000 */
[-C--:B------:R-:W-:Y:S02]  /*1c310*/  ISETP.GE.AND P2, PT, R9, R241.reuse, PT ;  /* 0x000000f10900720c */ /* 0x080fe40003f46270 */
[C---:B------:R-:W-:Y:S02]  /*1c320*/  ISETP.GE.AND P3, PT, R0.reuse, R244, PT ;  /* 0x000000f40000720c */ /* 0x040fe40003f66270 */
[----:B------:R-:W-:-:S02]  /*1c330*/  ISETP.GE.AND P5, PT, R0, R241, PT ;  /* 0x000000f10000720c */ /* 0x000fc40003fa6270 */
[----:B------:R-:W-:Y:S02]  /*1c340*/  IABS R7, R7 ;  /* 0x0000000700077213 */ /* 0x000fe40000000000 */
[----:B------:R-:W-:Y:S01]  /*1c350*/  IABS R6, R6 ;  /* 0x0000000600067213 */ /* 0x000fe20000000000 */
[----:B------:R-:W-:Y:S01]  /*1c360*/  IMAD.IADD R2, R245, 0x1, -R0 ;  /* 0x00000001f5027824 */ /* 0x000fe200078e0a00 */
[-C--:B------:R-:W-:Y:S01]  /*1c370*/  ISETP.GE.OR P2, PT, R9, R240.reuse, !P2 ;  /* 0x000000f00900720c */ /* 0x080fe20005746670 */
[----:B------:R-:W-:Y:S01]  /*1c380*/  IMAD.IADD R9, R242, 0x1, -R9 ;  /* 0x00000001f2097824 */ /* 0x000fe200078e0a09 */
[C---:B------:R-:W-:Y:S01]  /*1c390*/  ISETP.GE.OR P3, PT, R0.reuse, R243, !P3 ;  /* 0x000000f30000720c */ /* 0x040fe20005f66670 */
[----:B------:R-:W-:Y:S01]  /*1c3a0*/  IMAD.IADD R4, R245, 0x1, -R8 ;  /* 0x00000001f5047824 */ /* 0x000fe200078e0a08 */
[----:B------:R-:W-:Y:S01]  /*1c3b0*/  ISETP.GE.OR P5, PT, R0, R240, !P5 ;  /* 0x000000f00000720c */ /* 0x000fe20006fa6670 */
[----:B------:R-:W-:Y:S01]  /*1c3c0*/  IMAD.IADD R0, R242, 0x1, -R0 ;  /* 0x00000001f2007824 */ /* 0x000fe200078e0a00 */
[----:B------:R-:W-:-:S02]  /*1c3d0*/  I2FP.F32.S32 R7, R7 ;  /* 0x0000000700077245 */ /* 0x000fc40000201400 */
[----:B------:R-:W-:Y:S02]  /*1c3e0*/  I2FP.F32.S32 R6, R6 ;  /* 0x0000000600067245 */ /* 0x000fe40000201400 */
[----:B------:R-:W-:Y:S01]  /*1c3f0*/  IABS R9, R9 ;  /* 0x0000000900097213 */ /* 0x000fe20000000000 */
[C---:B------:R-:W-:Y:S01]  /*1c400*/  FFMA.FTZ R7, -R246.reuse, R7, R27 ;  /* 0x00000007f6077223 */ /* 0x040fe2000001011b */
[----:B------:R-:W-:Y:S01]  /*1c410*/  IABS R4, R4 ;  /* 0x0000000400047213 */ /* 0x000fe20000000000 */
[----:B------:R-:W-:Y:S01]  /*1c420*/  FFMA.FTZ R6, -R246, R6, R32 ;  /* 0x00000006f6067223 */ /* 0x000fe20000010120 */
[----:B------:R-:W-:Y:S02]  /*1c430*/  IABS R0, R0 ;  /* 0x0000000000007213 */ /* 0x000fe40000000000 */
[----:B------:R-:W-:Y:S02]  /*1c440*/  I2FP.F32.S32 R9, R9 ;  /* 0x0000000900097245 */ /* 0x000fe40000201400 */
[----:B------:R-:W-:-:S02]  /*1c450*/  I2FP.F32.S32 R4, R4 ;  /* 0x0000000400047245 */ /* 0x000fc40000201400 */
[----:B------:R-:W-:Y:S02]  /*1c460*/  I2FP.F32.S32 R0, R0 ;  /* 0x0000000000007245 */ /* 0x000fe40000201400 */
[----:B------:R-:W-:Y:S02]  /*1c470*/  FSEL R7, R7, -INF , !P4 ;  /* 0xff80000007077808 */ /* 0x000fe40006000000 */
[----:B------:R-:W-:Y:S02]  /*1c480*/  FSEL R6, R6, -INF , !P1 ;  /* 0xff80000006067808 */ /* 0x000fe40004800000 */
[C---:B------:R-:W-:Y:S02]  /*1c490*/  ISETP.GE.AND P4, PT, R8.reuse, R244, PT ;  /* 0x000000f40800720c */ /* 0x040fe40003f86270 */
[----:B------:R-:W-:Y:S01]  /*1c4a0*/  ISETP.GE.AND P1, PT, R8, R241, PT ;  /* 0x000000f10800720c */ /* 0x000fe20003f26270 */
[C---:B------:R-:W-:Y:S01]  /*1c4b0*/  FFMA.FTZ R9, -R246.reuse, R9, R21 ;  /* 0x00000009f6097223 */ /* 0x040fe20000010115 */
[C---:B------:R-:W-:Y:S01]  /*1c4c0*/  FFMA.FTZ R4, -R246.reuse, R4, R34 ;  /* 0x00000004f6047223 */ /* 0x040fe20000010122 */
[----:B------:R-:W-:Y:S01]  /*1c4d0*/  FFMA.FTZ R0, -R246, R0, R16 ;  /* 0x00000000f6007223 */ /* 0x000fe20000010110 */
[C---:B------:R-:W-:Y:S01]  /*1c4e0*/  ISETP.GE.OR P4, PT, R8.reuse, R243, !P4 ;  /* 0x000000f30800720c */ /* 0x040fe20006786670 */
[----:B------:R-:W-:Y:S01]  /*1c4f0*/  VIADD R16, R51, 0x20 ;  /* 0x0000002033107836 */ /* 0x000fe20000000000 */
[----:B------:R-:W-:Y:S01]  /*1c500*/  ISETP.GE.OR P1, PT, R8, R240, !P1 ;  /* 0x000000f00800720c */ /* 0x000fe20004f26670 */
[----:B------:R-:W-:Y:S01]  /*1c510*/  IMAD.IADD R8, R242, 0x1, -R8 ;  /* 0x00000001f2087824 */ /* 0x000fe200078e0a08 */
[----:B------:R-:W-:Y:S01]  /*1c520*/  FSEL R9, R9, -INF , !P2 ;  /* 0xff80000009097808 */ /* 0x000fe20005000000 */
[----:B------:R-:W-:Y:S01]  /*1c530*/  IMAD.IADD R27, R245, 0x1, -R16 ;  /* 0x00000001f51b7824 */ /* 0x000fe200078e0a10 */
[----:B------:R-:W-:Y:S01]  /*1c540*/  FSEL R4, R4, -INF , !P4 ;  /* 0xff80000004047808 */ /* 0x000fe20006000000 */
[----:B------:R-:W-:Y:S01]  /*1c550*/  VIADD R30, R51, 0x21 ;  /* 0x00000021331e7836 */ /* 0x000fe20000000000 */
[----:B------:R-:W-:-:S02]  /*1c560*/  ISETP.GE.AND P2, PT, R16, R244, PT ;  /* 0x000000f41000720c */ /* 0x000fc40003f46270 */
[C---:B------:R-:W-:Y:S02]  /*1c570*/  ISETP.GE.AND P4, PT, R16.reuse, R241, PT ;  /* 0x000000f11000720c */ /* 0x040fe40003f86270 */
[----:B------:R-:W-:Y:S01]  /*1c580*/  IABS R8, R8 ;  /* 0x0000000800087213 */ /* 0x000fe20000000000 */
[----:B------:R-:W-:Y:S01]  /*1c590*/  IMAD.IADD R34, R245, 0x1, -R30 ;  /* 0x00000001f5227824 */ /* 0x000fe200078e0a1e */
[C---:B------:R-:W-:Y:S02]  /*1c5a0*/  ISETP.GE.OR P2, PT, R16.reuse, R243, !P2 ;  /* 0x000000f31000720c */ /* 0x040fe40005746670 */
[----:B------:R-:W-:Y:S01]  /*1c5b0*/  ISETP.GE.OR P4, PT, R16, R240, !P4 ;  /* 0x000000f01000720c */ /* 0x000fe20006786670 */
[----:B------:R-:W-:Y:S01]  /*1c5c0*/  IMAD.IADD R16, R242, 0x1, -R16 ;  /* 0x00000001f2107824 */ /* 0x000fe200078e0a10 */
[----:B------:R-:W-:Y:S02]  /*1c5d0*/  I2FP.F32.S32 R8, R8 ;  /* 0x0000000800087245 */ /* 0x000fe40000201400 */
[----:B------:R-:W-:-:S02]  /*1c5e0*/  IABS R27, R27 ;  /* 0x0000001b001b7213 */ /* 0x000fc40000000000 */
[----:B------:R-:W-:Y:S01]  /*1c5f0*/  IABS R2, R2 ;  /* 0x0000000200027213 */ /* 0x000fe20000000000 */
[C---:B------:R-:W-:Y:S01]  /*1c600*/  FFMA.FTZ R8, -R246.reuse, R8, R43 ;  /* 0x00000008f6087223 */ /* 0x040fe2000001012b */
[----:B------:R-:W-:Y:S02]  /*1c610*/  I2FP.F32.S32 R27, R27 ;  /* 0x0000001b001b7245 */ /* 0x000fe40000201400 */
[----:B------:R-:W-:Y:S02]  /*1c620*/  IABS R16, R16 ;  /* 0x0000001000107213 */ /* 0x000fe40000000000 */
[----:B------:R-:W-:Y:S01]  /*1c630*/  IABS R34, R34 ;  /* 0x0000002200227213 */ /* 0x000fe20000000000 */
[----:B------:R-:W-:Y:S01]  /*1c640*/  FFMA.FTZ R17, -R246, R27, R17 ;  /* 0x0000001bf6117223 */ /* 0x000fe20000010111 */
[----:B------:R-:W-:Y:S02]  /*1c650*/  I2FP.F32.S32 R2, R2 ;  /* 0x0000000200027245 */ /* 0x000fe40000201400 */
[----:B------:R-:W-:-:S02]  /*1c660*/  I2FP.F32.S32 R16, R16 ;  /* 0x0000001000107245 */ /* 0x000fc40000201400 */
[----:B------:R-:W-:Y:S02]  /*1c670*/  I2FP.F32.S32 R34, R34 ;  /* 0x0000002200227245 */ /* 0x000fe40000201400 */
[----:B------:R-:W-:Y:S02]  /*1c680*/  FSEL R8, R8, -INF , !P1 ;  /* 0xff80000008087808 */ /* 0x000fe40004800000 */
[----:B------:R-:W-:Y:S01]  /*1c690*/  ISETP.GE.AND P1, PT, R30, R244, PT ;  /* 0x000000f41e00720c */ /* 0x000fe20003f26270 */
[C---:B------:R-:W-:Y:S01]  /*1c6a0*/  FFMA.FTZ R2, -R246.reuse, R2, R35 ;  /* 0x00000002f6027223 */ /* 0x040fe20000010123 */
[----:B------:R-:W-:Y:S02]  /*1c6b0*/  VIADD R21, R51, 0x28 ;  /* 0x0000002833157836 */ /* 0x000fe40000000000 */
[C---:B------:R-:W-:Y:S01]  /*1c6c0*/  FFMA.FTZ R23, -R246.reuse, R16, R23 ;  /* 0x00000010f6177223 */ /* 0x040fe20000010117 */
[----:B------:R-:W-:Y:S01]  /*1c6d0*/  FFMA.FTZ R34, -R246, R34, R22 ;  /* 0x00000022f6227223 */ /* 0x000fe20000010116 */
[----:B------:R-:W-:Y:S01]  /*1c6e0*/  FSEL R35, R17, -INF , !P2 ;  /* 0xff80000011237808 */ /* 0x000fe20005000000 */
[----:B------:R-:W-:Y:S01]  /*1c6f0*/  VIADD R17, R51, 0x29 ;  /* 0x0000002933117836 */ /* 0x000fe20000000000 */
[----:B------:R-:W-:-:S02]  /*1c700*/  ISETP.GE.OR P1, PT, R30, R243, !P1 ;  /* 0x000000f31e00720c */ /* 0x000fc40004f26670 */
[----:B------:R-:W-:Y:S02]  /*1c710*/  FSEL R0, R0, -INF , !P5 ;  /* 0xff80000000007808 */ /* 0x000fe40006800000 */
[CC--:B------:R-:W-:Y:S02]  /*1c720*/  ISETP.GE.AND P5, PT, R21.reuse, R244.reuse, PT ;  /* 0x000000f41500720c */ /* 0x0c0fe40003fa6270 */
[----:B------:R-:W-:Y:S02]  /*1c730*/  ISETP.GE.AND P2, PT, R21, R241, PT ;  /* 0x000000f11500720c */ /* 0x000fe40003f46270 */
[----:B------:R-:W-:Y:S02]  /*1c740*/  FSEL R31, R23, -INF , !P4 ;  /* 0xff800000171f7808 */ /* 0x000fe40006000000 */
[----:B------:R-:W-:Y:S02]  /*1c750*/  FSEL R34, R34, -INF , !P1 ;  /* 0xff80000022227808 */ /* 0x000fe40004800000 */
[----:B------:R-:W-:-:S02]  /*1c760*/  ISETP.GE.AND P4, PT, R17, R244, PT ;  /* 0x000000f41100720c */ /* 0x000fc40003f86270 */
[----:B------:R-:W-:Y:S01]  /*1c770*/  ISETP.GE.AND P1, PT, R17, R241, PT ;  /* 0x000000f11100720c */ /* 0x000fe20003f26270 */
[--C-:B------:R-:W-:Y:S01]  /*1c780*/  IMAD.IADD R33, R245, 0x1, -R21.reuse ;  /* 0x00000001f5217824 */ /* 0x100fe200078e0a15 */
[CC--:B------:R-:W-:Y:S01]  /*1c790*/  ISETP.GE.OR P5, PT, R21.reuse, R243.reuse, !P5 ;  /* 0x000000f31500720c */ /* 0x0c0fe20006fa6670 */
[----:B------:R-:W-:Y:S01]  /*1c7a0*/  IMAD.IADD R22, R242, 0x1, -R21 ;  /* 0x00000001f2167824 */ /* 0x000fe200078e0a15 */
[-C--:B------:R-:W-:Y:S01]  /*1c7b0*/  ISETP.GE.OR P2, PT, R21, R240.reuse, !P2 ;  /* 0x000000f01500720c */ /* 0x080fe20005746670 */
[--C-:B------:R-:W-:Y:S01]  /*1c7c0*/  IMAD.IADD R21, R245, 0x1, -R17.reuse ;  /* 0x00000001f5157824 */ /* 0x100fe200078e0a11 */
[----:B------:R-:W-:Y:S01]  /*1c7d0*/  FSEL R2, R2, -INF , !P3 ;  /* 0xff80000002027808 */ /* 0x000fe20005800000 */
[----:B------:R-:W-:Y:S01]  /*1c7e0*/  VIADD R16, R51, 0x30 ;  /* 0x0000003033107836 */ /* 0x000fe20000000000 */
[C---:B------:R-:W-:Y:S02]  /*1c7f0*/  ISETP.GE.OR P4, PT, R17.reuse, R243, !P4 ;  /* 0x000000f31100720c */ /* 0x040fe40006786670 */
[----:B------:R-:W-:Y:S01]  /*1c800*/  ISETP.GE.OR P1, PT, R17, R240, !P1 ;  /* 0x000000f01100720c */ /* 0x000fe20004f26670 */
[----:B------:R-:W-:Y:S01]  /*1c810*/  IMAD.IADD R17, R242, 0x1, -R17 ;  /* 0x00000001f2117824 */ /* 0x000fe200078e0a11 */
[----:B------:R-:W-:Y:S01]  /*1c820*/  ISETP.GE.AND P3, PT, R30, R241, PT ;  /* 0x000000f11e00720c */ /* 0x000fe20003f66270 */
[----:B------:R-:W-:Y:S01]  /*1c830*/  IMAD.IADD R249, R245, 0x1, -R16 ;  /* 0x00000001f5f97824 */ /* 0x000fe200078e0a10 */
[----:B------:R-:W-:-:S02]  /*1c840*/  IABS R22, R22 ;  /* 0x0000001600167213 */ /* 0x000fc40000000000 */
[----:B------:R-:W-:Y:S01]  /*1c850*/  ISETP.GE.OR P3, PT, R30, R240, !P3 ;  /* 0x000000f01e00720c */ /* 0x000fe20005f66670 */
[----:B------:R-:W-:Y:S01]  /*1c860*/  IMAD.IADD R30, R242, 0x1, -R30 ;  /* 0x00000001f21e7824 */ /* 0x000fe200078e0a1e */
[----:B------:R-:W-:Y:S02]  /*1c870*/  IABS R21, R21 ;  /* 0x0000001500157213 */ /* 0x000fe40000000000 */
[----:B------:R-:W-:Y:S02]  /*1c880*/  IABS R17, R17 ;  /* 0x0000001100117213 */ /* 0x000fe40000000000 */
[----:B------:R-:W-:Y:S02]  /*1c890*/  IABS R249, R249 ;  /* 0x000000f900f97213 */ /* 0x000fe40000000000 */
[----:B------:R-:W-:Y:S02]  /*1c8a0*/  I2FP.F32.S32 R22, R22 ;  /* 0x0000001600167245 */ /* 0x000fe40000201400 */
[----:B------:R-:W-:-:S02]  /*1c8b0*/  I2FP.F32.S32 R21, R21 ;  /* 0x0000001500157245 */ /* 0x000fc40000201400 */
[----:B------:R-:W-:Y:S02]  /*1c8c0*/  I2FP.F32.S32 R17, R17 ;  /* 0x0000001100117245 */ /* 0x000fe40000201400 */
[----:B------:R-:W-:Y:S02]  /*1c8d0*/  IABS R30, R30 ;  /* 0x0000001e001e7213 */ /* 0x000fe40000000000 */
[----:B------:R-:W-:Y:S01]  /*1c8e0*/  IABS R33, R33 ;  /* 0x0000002100217213 */ /* 0x000fe20000000000 */
[C---:B------:R-:W-:Y:S01]  /*1c8f0*/  FFMA.FTZ R19, -R246.reuse, R22, R19 ;  /* 0x00000016f6137223 */ /* 0x040fe20000010113 */
[----:B------:R-:W-:Y:S01]  /*1c900*/  I2FP.F32.S32 R249, R249 ;  /* 0x000000f900f97245 */ /* 0x000fe20000201400 */
[C---:B------:R-:W-:Y:S01]  /*1c910*/  FFMA.FTZ R18, -R246.reuse, R21, R18 ;  /* 0x00000015f6127223 */ /* 0x040fe20000010112 */
[----:B------:R-:W-:Y:S01]  /*1c920*/  I2FP.F32.S32 R30, R30 ;  /* 0x0000001e001e7245 */ /* 0x000fe20000201400 */
[----:B------:R-:W-:Y:S01]  /*1c930*/  FFMA.FTZ R28, -R246, R17, R28 ;  /* 0x00000011f61c7223 */ /* 0x000fe2000001011c */
[----:B------:R-:W-:Y:S01]  /*1c940*/  I2FP.F32.S32 R33, R33 ;  /* 0x0000002100217245 */ /* 0x000fe20000201400 */
[----:B------:R-:W-:-:S02]  /*1c950*/  VIADD R17, R51, 0x31 ;  /* 0x0000003133117836 */ /* 0x000fc40000000000 */
[C---:B------:R-:W-:Y:S01]  /*1c960*/  FFMA.FTZ R249, -R246.reuse, R249, R29 ;  /* 0x000000f9f6f97223 */ /* 0x040fe2000001011d */
[C---:B------:R-:W-:Y:S01]  /*1c970*/  FFMA.FTZ R30, -R246.reuse, R30, R44 ;  /* 0x0000001ef61e7223 */ /* 0x040fe2000001012c */
[----:B------:R-:W-:Y:S01]  /*1c980*/  FSEL R29, R19, -INF , !P2 ;  /* 0xff800000131d7808 */ /* 0x000fe20005000000 */
[----:B------:R-:W-:Y:S01]  /*1c990*/  FFMA.FTZ R33, -R246, R33, R45 ;  /* 0x00000021f6217223 */ /* 0x000fe2000001012d */
[----:B------:R-:W-:Y:S02]  /*1c9a0*/  FSEL R32, R18, -INF , !P4 ;  /* 0xff80000012207808 */ /* 0x000fe40006000000 */
[C---:B------:R-:W-:Y:S02]  /*1c9b0*/  ISETP.GE.AND P2, PT, R17.reuse, R244, PT ;  /* 0x000000f41100720c */ /* 0x040fe40003f46270 */
[----:B------:R-:W-:Y:S01]  /*1c9c0*/  ISETP.GE.AND P4, PT, R17, R241, PT ;  /* 0x000000f11100720c */ /* 0x000fe20003f86270 */
[--C-:B------:R-:W-:Y:S01]  /*1c9d0*/  IMAD.IADD R22, R245, 0x1, -R17.reuse ;  /* 0x00000001f5167824 */ /* 0x100fe200078e0a11 */
[----:B------:R-:W-:Y:S01]  /*1c9e0*/  FSEL R30, R30, -INF , !P3 ;  /* 0xff8000001e1e7808 */ /* 0x000fe20005800000 */
[----:B------:R-:W-:Y:S01]  /*1c9f0*/  IMAD.IADD R21, R242, 0x1, -R17 ;  /* 0x00000001f2157824 */ /* 0x000fe200078e0a11 */
[----:B------:R-:W-:-:S02]  /*1ca00*/  FSEL R33, R33, -INF , !P5 ;  /* 0xff80000021217808 */ /* 0x000fc40006800000 */
[C---:B------:R-:W-:Y:S02]  /*1ca10*/  ISETP.GE.OR P2, PT, R17.reuse, R243, !P2 ;  /* 0x000000f31100720c */ /* 0x040fe40005746670 */
[----:B------:R-:W-:Y:S02]  /*1ca20*/  ISETP.GE.OR P4, PT, R17, R240, !P4 ;  /* 0x000000f01100720c */ /* 0x000fe40006786670 */
[C---:B------:R-:W-:Y:S02]  /*1ca30*/  ISETP.GE.AND P3, PT, R16.reuse, R244, PT ;  /* 0x000000f41000720c */ /* 0x040fe40003f66270 */
[----:B------:R-:W-:Y:S02]  /*1ca40*/  ISETP.GE.AND P5, PT, R16, R241, PT ;  /* 0x000000f11000720c */ /* 0x000fe40003fa6270 */
[----:B------:R-:W-:Y:S02]  /*1ca50*/  FMNMX.FTZ R17, R36, R26, !PT ;  /* 0x0000001a24117209 */ /* 0x000fe40007810000 */
[----:B------:R-:W-:-:S02]  /*1ca60*/  ISETP.GE.OR P3, PT, R16, R243, !P3 ;  /* 0x000000f31000720c */ /* 0x000fc40005f66670 */
[----:B------:R-:W-:Y:S01]  /*1ca70*/  ISETP.GE.OR P5, PT, R16, R240, !P5 ;  /* 0x000000f01000720c */ /* 0x000fe20006fa6670 */
[----:B------:R-:W-:Y:S01]  /*1ca80*/  IMAD.IADD R16, R242, 0x1, -R16 ;  /* 0x00000001f2107824 */ /* 0x000fe200078e0a10 */
[----:B------:R-:W-:Y:S02]  /*1ca90*/  FMNMX.FTZ R17, R25, R17, !PT ;  /* 0x0000001119117209 */ /* 0x000fe40007810000 */
[----:B------:R-:W-:Y:S02]  /*1caa0*/  IABS R21, R21 ;  /* 0x0000001500157213 */ /* 0x000fe40000000000 */
[----:B------:R-:W-:Y:S02]  /*1cab0*/  FMNMX.FTZ R17, R20, R17, !PT ;  /* 0x0000001114117209 */ /* 0x000fe40007810000 */
[----:B------:R-:W-:Y:S02]  /*1cac0*/  IABS R16, R16 ;  /* 0x0000001000107213 */ /* 0x000fe40000000000 */
[----:B------:R-:W-:-:S02]  /*1cad0*/  I2FP.F32.S32 R21, R21 ;  /* 0x0000001500157245 */ /* 0x000fc40000201400 */
[----:B------:R-:W-:Y:S02]  /*1cae0*/  FMNMX.FTZ R17, R6, R17, !PT ;  /* 0x0000001106117209 */ /* 0x000fe40007810000 */
[----:B------:R-:W-:Y:S01]  /*1caf0*/  I2FP.F32.S32 R16, R16 ;  /* 0x0000001000107245 */ /* 0x000fe20000201400 */
[----:B------:R-:W-:Y:S01]  /*1cb00*/  FFMA.FTZ R46, -R246, R21, R46 ;  /* 0x00000015f62e7223 */ /* 0x000fe2000001012e */
[----:B------:R-:W-:Y:S02]  /*1cb10*/  FMNMX.FTZ R17, R5, R17, !PT ;  /* 0x0000001105117209 */ /* 0x000fe40007810000 */
[----:B------:R-:W-:Y:S01]  /*1cb20*/  FMNMX.FTZ R21, R24, R15, !PT ;  /* 0x0000000f18157209 */ /* 0x000fe20007810000 */
[----:B------:R-:W-:Y:S01]  /*1cb30*/  FFMA.FTZ R47, -R246, R16, R47 ;  /* 0x00000010f62f7223 */ /* 0x000fe2000001012f */
[----:B------:R-:W-:Y:S01]  /*1cb40*/  IABS R22, R22 ;  /* 0x0000001600167213 */ /* 0x000fe20000000000 */
[----:B------:R-:W-:Y:S01]  /*1cb50*/  VIADD R16, R51, 0x38 ;  /* 0x0000003833107836 */ /* 0x000fe20000000000 */
[----:B------:R-:W-:-:S02]  /*1cb60*/  FMNMX.FTZ R17, R4, R17, !PT ;  /* 0x0000001104117209 */ /* 0x000fc40007810000 */
[----:B------:R-:W-:Y:S02]  /*1cb70*/  FMNMX.FTZ R21, R14, R21, !PT ;  /* 0x000000150e157209 */ /* 0x000fe40007810000 */
[----:B------:R-:W-:Y:S01]  /*1cb80*/  I2FP.F32.S32 R22, R22 ;  /* 0x0000001600167245 */ /* 0x000fe20000201400 */
[----:B------:R-:W-:Y:S01]  /*1cb90*/  IMAD.IADD R19, R245, 0x1, -R16 ;  /* 0x00000001f5137824 */ /* 0x000fe200078e0a10 */
[----:B------:R-:W-:Y:S01]  /*1cba0*/  FMNMX.FTZ R17, R2, R17, !PT ;  /* 0x0000001102117209 */ /* 0x000fe20007810000 */
[----:B------:R-:W-:Y:S01]  /*1cbb0*/  VIADD R51, R51, 0x39 ;  /* 0x0000003933337836 */ /* 0x000fe20000000000 */
[----:B------:R-:W-:Y:S01]  /*1cbc0*/  FMNMX.FTZ R21, R7, R21, !PT ;  /* 0x0000001507157209 */ /* 0x000fe20007810000 */
[----:B------:R-:W-:Y:S01]  /*1cbd0*/  FFMA.FTZ R13, -R246, R22, R13 ;  /* 0x00000016f60d7223 */ /* 0x000fe2000001010d */
[----:B------:R-:W-:Y:S01]  /*1cbe0*/  FMNMX.FTZ R22, R35, R17, !PT ;  /* 0x0000001123167209 */ /* 0x000fe20007810000 */
[----:B------:R-:W-:Y:S01]  /*1cbf0*/  IMAD.IADD R18, R245, 0x1, -R51 ;  /* 0x00000001f5127824 */ /* 0x000fe200078e0a33 */
[----:B------:R-:W-:-:S02]  /*1cc00*/  IABS R19, R19 ;  /* 0x0000001300137213 */ /* 0x000fc40000000000 */
[----:B------:R-:W-:Y:S02]  /*1cc10*/  FMNMX.FTZ R17, R12, R21, !PT ;  /* 0x000000150c117209 */ /* 0x000fe40007810000 */
[----:B------:R-:W-:Y:S02]  /*1cc20*/  FMNMX.FTZ R21, R34, R22, !PT ;  /* 0x0000001622157209 */ /* 0x000fe40007810000 */
[----:B------:R-:W-:Y:S02]  /*1cc30*/  I2FP.F32.S32 R19, R19 ;  /* 0x0000001300137245 */ /* 0x000fe40000201400 */
[----:B------:R-:W-:Y:S02]  /*1cc40*/  FSEL R28, R28, -INF , !P1 ;  /* 0xff8000001c1c7808 */ /* 0x000fe40004800000 */
[----:B------:R-:W-:Y:S02]  /*1cc50*/  FSEL R249, R249, -INF , !P3 ;  /* 0xff800000f9f97808 */ /* 0x000fe40005800000 */
[----:B------:R-:W-:-:S02]  /*1cc60*/  FMNMX.FTZ R17, R9, R17, !PT ;  /* 0x0000001109117209 */ /* 0x000fc40007810000 */
[----:B------:R-:W-:Y:S02]  /*1cc70*/  IABS R18, R18 ;  /* 0x0000001200127213 */ /* 0x000fe40000000000 */
[C---:B------:R-:W-:Y:S02]  /*1cc80*/  ISETP.GE.AND P1, PT, R16.reuse, R244, PT ;  /* 0x000000f41000720c */ /* 0x040fe40003f26270 */
[----:B------:R-:W-:Y:S02]  /*1cc90*/  ISETP.GE.AND P3, PT, R16, R241, PT ;  /* 0x000000f11000720c */ /* 0x000fe40003f66270 */
[----:B------:R-:W-:Y:S02]  /*1cca0*/  FSEL R248, R13, -INF , !P2 ;  /* 0xff8000000df87808 */ /* 0x000fe40005000000 */
[----:B------:R-:W-:Y:S01]  /*1ccb0*/  FMNMX.FTZ R13, R33, R21, !PT ;  /* 0x00000015210d7209 */ /* 0x000fe20007810000 */
[----:B------:R-:W-:Y:S01]  /*1ccc0*/  FFMA.FTZ R19, -R246, R19, R49 ;  /* 0x00000013f6137223 */ /* 0x000fe20000010131 */
[----:B------:R-:W-:-:S02]  /*1ccd0*/  FMNMX.FTZ R21, R8, R17, !PT ;  /* 0x0000001108157209 */ /* 0x000fc40007810000 */
[----:B------:R-:W-:Y:S02]  /*1cce0*/  I2FP.F32.S32 R18, R18 ;  /* 0x0000001200127245 */ /* 0x000fe40000201400 */
[C---:B------:R-:W-:Y:S02]  /*1ccf0*/  ISETP.GE.OR P1, PT, R16.reuse, R243, !P1 ;  /* 0x000000f31000720c */ /* 0x040fe40004f26670 */
[----:B------:R-:W-:Y:S01]  /*1cd00*/  ISETP.GE.OR P3, PT, R16, R240, !P3 ;  /* 0x000000f01000720c */ /* 0x000fe20005f66670 */
[----:B------:R-:W-:Y:S01]  /*1cd10*/  IMAD.IADD R16, R242, 0x1, -R16 ;  /* 0x00000001f2107824 */ /* 0x000fe200078e0a10 */
[----:B------:R-:W-:Y:S02]  /*1cd20*/  ISETP.GE.AND P2, PT, R51, R244, PT ;  /* 0x000000f43300720c */ /* 0x000fe40003f46270 */
[----:B------:R-:W-:Y:S01]  /*1cd30*/  FMNMX.FTZ R21, R0, R21, !PT ;  /* 0x0000001500157209 */ /* 0x000fe20007810000 */
[----:B------:R-:W-:Y:S01]  /*1cd40*/  FFMA.FTZ R18, -R246, R18, R50 ;  /* 0x00000012f6127223 */ /* 0x000fe20000010132 */
[----:B------:R-:W-:-:S02]  /*1cd50*/  FSEL R247, R19, -INF , !P1 ;  /* 0xff80000013f77808 */ /* 0x000fc40004800000 */
[----:B------:R-:W-:Y:S02]  /*1cd60*/  IABS R19, R16 ;  /* 0x0000001000137213 */ /* 0x000fe40000000000 */
[----:B------:R-:W-:Y:S02]  /*1cd70*/  ISETP.GE.OR P2, PT, R51, R243, !P2 ;  /* 0x000000f33300720c */ /* 0x000fe40005746670 */
[----:B------:R-:W-:Y:S02]  /*1cd80*/  FMNMX.FTZ R16, R31, R21, !PT ;  /* 0x000000151f107209 */ /* 0x000fe40007810000 */
[----:B------:R-:W-:Y:S01]  /*1cd90*/  FSEL R195, R18, -INF , !P2 ;  /* 0xff80000012c37808 */ /* 0x000fe20005000000 */
[----:B------:R-:W-:Y:S01]  /*1cda0*/  IMAD.IADD R17, R242, 0x1, -R51 ;  /* 0x00000001f2117824 */ /* 0x000fe200078e0a33 */
[----:B------:R-:W-:Y:S02]  /*1cdb0*/  FMNMX.FTZ R18, R30, R16, !PT ;  /* 0x000000101e127209 */ /* 0x000fe40007810000 */
[----:B------:R-:W-:-:S02]  /*1cdc0*/  FMNMX.FTZ R13, R32, R13, !PT ;  /* 0x0000000d200d7209 */ /* 0x000fc40007810000 */
[----:B------:R-:W-:Y:S02]  /*1cdd0*/  FMNMX.FTZ R18, R29, R18, !PT ;  /* 0x000000121d127209 */ /* 0x000fe40007810000 */
[----:B------:R-:W-:Y:S02]  /*1cde0*/  IABS R17, R17 ;  /* 0x0000001100117213 */ /* 0x000fe40000000000 */
[----:B------:R-:W-:Y:S02]  /*1cdf0*/  I2FP.F32.S32 R19, R19 ;  /* 0x0000001300137245 */ /* 0x000fe40000201400 */
[----:B------:R-:W-:Y:S02]  /*1ce00*/  FMNMX.FTZ R13, R249, R13, !PT ;  /* 0x0000000df90d7209 */ /* 0x000fe40007810000 */
[----:B------:R-:W-:Y:S02]  /*1ce10*/  FSEL R193, R47, -INF , !P5 ;  /* 0xff8000002fc17808 */ /* 0x000fe40006800000 */
[----:B------:R-:W-:Y:S01]  /*1ce20*/  FMNMX.FTZ R18, R28, R18, !PT ;  /* 0x000000121c127209 */ /* 0x000fe20007810000 */
[----:B------:R-:W-:Y:S01]  /*1ce30*/  FFMA.FTZ R19, -R246, R19, R48 ;  /* 0x00000013f6137223 */ /* 0x000fe20000010130 */
[----:B------:R-:W-:-:S02]  /*1ce40*/  I2FP.F32.S32 R17, R17 ;  /* 0x0000001100117245 */ /* 0x000fc40000201400 */
[----:B------:R-:W-:Y:S02]  /*1ce50*/  FMNMX.FTZ R13, R248, R13, !PT ;  /* 0x0000000df80d7209 */ /* 0x000fe40007810000 */
[----:B------:R-:W-:Y:S02]  /*1ce60*/  ISETP.GE.AND P1, PT, R51, R241, PT ;  /* 0x000000f13300720c */ /* 0x000fe40003f26270 */
[----:B------:R-:W-:Y:S02]  /*1ce70*/  FSEL R192, R46, -INF , !P4 ;  /* 0xff8000002ec07808 */ /* 0x000fe40006000000 */
[----:B------:R-:W-:Y:S01]  /*1ce80*/  FMNMX.FTZ R18, R193, R18, !PT ;  /* 0x00000012c1127209 */ /* 0x000fe20007810000 */
[----:B------:R-:W-:Y:S01]  /*1ce90*/  FFMA.FTZ R3, -R246, R17, R3 ;  /* 0x00000011f6037223 */ /* 0x000fe20000010103 */
[----:B------:R-:W-:Y:S02]  /*1cea0*/  FMNMX.FTZ R13, R247, R13, !PT ;  /* 0x0000000df70d7209 */ /* 0x000fe40007810000 */
[----:B------:R-:W-:-:S02]  /*1ceb0*/  ISETP.GE.OR P1, PT, R51, R240, !P1 ;  /* 0x000000f03300720c */ /* 0x000fc40004f26670 */
        /* <DEDUP_REMOVED lines=8> */
[----:B-1----:R-:W-:-:S05]  /*1cf40*/  FMNMX.FTZ R16, R13, R16, !PT ;  /* 0x000000100d107209 */ /* 0x002fca0007810000 */
[----:B------:R-:W1:Y:S01]  /*1cf50*/  SHFL.BFLY PT, R164, R16, 0x1, 0x1f ;  /* 0x0c201f0010a47f89 */ /* 0x000e6200000e0000 */
[----:B---3--:R-:W-:-:S05]  /*1cf60*/  FMNMX.FTZ R13, R17, R3, !PT ;  /* 0x00000003110d7209 */ /* 0x008fca0007810000 */
[----:B------:R-:W3:Y:S01]  /*1cf70*/  SHFL.BFLY PT, R3, R13, 0x1, 0x1f ;  /* 0x0c201f000d037f89 */ /* 0x000ee200000e0000 */
[----:B------:R-:W-:-:S05]  /*1cf80*/  LEA R216, R41, UR4, 0x1 ;  /* 0x0000000429d87c11 */ /* 0x000fca000f8e08ff */
[----:B------:R-:W4:Y:S01]  /*1cf90*/  LDSM.16.MT88.4 R156, [R216+0x10000] ;  /* 0x01000000d89c783b */ /* 0x000f220000004200 */
[----:B-1----:R-:W-:-:S03]  /*1cfa0*/  FMNMX.FTZ R164, R16, R164, !PT ;  /* 0x000000a410a47209 */ /* 0x002fc60007810000 */
[----:B------:R-:W-:Y:S01]  /*1cfb0*/  LDSM.16.MT88.4 R72, [R216+0x14000] ;  /* 0x01400000d848783b */ /* 0x000fe20000004200 */
[----:B------:R-:W-:Y:S01]  /*1cfc0*/  FSETP.NEU.FTZ.AND P1, PT, R164, -INF , PT ;  /* 0xff800000a400780b */ /* 0x000fe20003f3d000 */
[----:B--2---:R-:W-:Y:S02]  /*1cfd0*/  FMUL.FTZ R194, R185, R164 ;  /* 0x000000a4b9c27220 */ /* 0x004fe40000410000 */
[----:B------:R-:W-:Y:S01]  /*1cfe0*/  LDSM.16.MT88.4 R104, [R216+0x16000] ;  /* 0x01600000d868783b */ /* 0x000fe20000004200 */
[----:B---3--:R-:W-:Y:S02]  /*1cff0*/  FMNMX.FTZ R3, R13, R3, !PT ;  /* 0x000000030d037209 */ /* 0x008fe40007810000 */
[----:B------:R-:W-:Y:S02]  /*1d000*/  FSEL R194, R194, RZ, P1 ;  /* 0x000000ffc2c27208 */ /* 0x000fe40000800000 */
[----:B------:R-:W-:Y:S01]  /*1d010*/  FSETP.NEU.FTZ.AND P1, PT, R3, -INF , PT ;  /* 0xff8000000300780b */ /* 0x000fe20003f3d000 */
[----:B------:R-:W-:Y:S01]  /*1d020*/  FMUL.FTZ R184, R185, R3 ;  /* 0x00000003b9b87220 */ /* 0x000fe20000410000 */
[----:B------:R-:W-:-:S02]  /*1d030*/  IMAD R214, R40, 0x2, R216 ;  /* 0x0000000228d67824 */ /* 0x000fc400078e02d8 */
[-CC-:B------:R-:W-:Y:S01]  /*1d040*/  FFMA.FTZ R176, R36, R185.reuse, -R194.reuse ;  /* 0x000000b924b07223 */ /* 0x180fe200000108c2 */
[-CC-:B------:R-:W-:Y:S01]  /*1d050*/  FFMA.FTZ R175, R26, R185.reuse, -R194.reuse ;  /* 0x000000b91aaf7223 */ /* 0x180fe200000108c2 */
[-CC-:B------:R-:W-:Y:S01]  /*1d060*/  FFMA.FTZ R172, R25, R185.reuse, -R194.reuse ;  /* 0x000000b919ac7223 */ /* 0x180fe200000108c2 */
[----:B------:R-:W-:Y:S01]  /*1d070*/  FSEL R184, R184, RZ, P1 ;  /* 0x000000ffb8b87208 */ /* 0x000fe20000800000 */
[-C--:B------:R-:W-:Y:S01]  /*1d080*/  FFMA.FTZ R170, R20, R185.reuse, -R194 ;  /* 0x000000b914aa7223 */ /* 0x080fe200000108c2 */
[C---:B------:R-:W-:Y:S01]  /*1d090*/  IMAD R213, R39.reuse, 0x2, R216 ;  /* 0x0000000227d57824 */ /* 0x040fe200078e02d8 */
[----:B------:R-:W1:Y:S01]  /*1d0a0*/  LDSM.16.MT88.4 R148, [R214+0x10000] ;  /* 0x01000000d694783b */ /* 0x000e620000004200 */
[----:B------:R-:W-:Y:S02]  /*1d0b0*/  IMAD R212, R39, 0x2, R214 ;  /* 0x0000000227d47824 */ /* 0x000fe400078e02d6 */
[-CC-:B------:R-:W-:Y:S01]  /*1d0c0*/  FFMA.FTZ R174, R24, R185.reuse, -R184.reuse ;  /* 0x000000b918ae7223 */ /* 0x180fe200000108b8 */
[-CC-:B------:R-:W-:Y:S01]  /*1d0d0*/  FFMA.FTZ R177, R15, R185.reuse, -R184.reuse ;  /* 0x000000b90fb17223 */ /* 0x180fe200000108b8 */
[-CC-:B------:R-:W-:Y:S01]  /*1d0e0*/  FFMA.FTZ R173, R14, R185.reuse, -R184.reuse ;  /* 0x000000b90ead7223 */ /* 0x180fe200000108b8 */
[-C--:B------:R-:W-:Y:S01]  /*1d0f0*/  FFMA.FTZ R171, R7, R185.reuse, -R184 ;  /* 0x000000b907ab7223 */ /* 0x080fe200000108b8 */
[----:B------:R-:W2:Y:S01]  /*1d100*/  LDSM.16.MT88.4 R140, [R213+0x10000] ;  /* 0x01000000d58c783b */ /* 0x000ea20000004200 */
[-CC-:B------:R-:W-:Y:S01]  /*1d110*/  FFMA.FTZ R169, R6, R185.reuse, -R194.reuse ;  /* 0x000000b906a97223 */ /* 0x180fe200000108c2 */
[-CC-:B------:R-:W-:Y:S01]  /*1d120*/  FFMA.FTZ R167, R5, R185.reuse, -R194.reuse ;  /* 0x000000b905a77223 */ /* 0x180fe200000108c2 */
[-C--:B------:R-:W-:Y:S01]  /*1d130*/  FFMA.FTZ R166, R4, R185.reuse, -R194 ;  /* 0x000000b904a67223 */ /* 0x080fe200000108c2 */
[----:B------:R-:W3:Y:S01]  /*1d140*/  LDSM.16.MT88.4 R132, [R212+0x10000] ;  /* 0x01000000d484783b */ /* 0x000ee20000004200 */
[----:B------:R-:W-:Y:S03]  /*1d150*/  MUFU.EX2 R176, R176 ;  /* 0x000000b000b07308 */ /* 0x000fe60000000800 */
[----:B------:R-:W5:Y:S04]  /*1d160*/  LDSM.16.MT88.4 R40, [R216+0x12000] ;  /* 0x01200000d828783b */ /* 0x000f680000004200 */
[----:B------:R-:W5:Y:S01]  /*1d170*/  LDSM.16.MT88.4 R48, [R214+0x12000] ;  /* 0x01200000d630783b */ /* 0x000f620000004200 */
[----:B------:R-:W4:Y:S03]  /*1d180*/  MUFU.EX2 R175, R175 ;  /* 0x000000af00af7308 */ /* 0x000f260000000800 */
[----:B------:R-:W5:Y:S04]  /*1d190*/  LDSM.16.MT88.4 R56, [R213+0x12000] ;  /* 0x01200000d538783b */ /* 0x000f680000004200 */
[----:B------:R-:W5:Y:S01]  /*1d1a0*/  LDSM.16.MT88.4 R64, [R212+0x12000] ;  /* 0x01200000d440783b */ /* 0x000f620000004200 */
[----:B------:R-:W-:Y:S03]  /*1d1b0*/  MUFU.EX2 R172, R172 ;  /* 0x000000ac00ac7308 */ /* 0x000fe60000000800 */
[----:B------:R-:W5:Y:S04]  /*1d1c0*/  LDSM.16.MT88.4 R80, [R214+0x14000] ;  /* 0x01400000d650783b */ /* 0x000f680000004200 */
[----:B------:R-:W5:Y:S01]  /*1d1d0*/  LDSM.16.MT88.4 R88, [R213+0x14000] ;  /* 0x01400000d558783b */ /* 0x000f620000004200 */
[----:B------:R-:W1:Y:S03]  /*1d1e0*/  MUFU.EX2 R170, R170 ;  /* 0x000000aa00aa7308 */ /* 0x000e660000000800 */
[----:B------:R-:W5:Y:S04]  /*1d1f0*/  LDSM.16.MT88.4 R96, [R212+0x14000] ;  /* 0x01400000d460783b */ /* 0x000f680000004200 */
[----:B------:R-:W5:Y:S01]  /*1d200*/  LDSM.16.MT88.4 R112, [R214+0x16000] ;  /* 0x01600000d670783b */ /* 0x000f620000004200 */
[----:B------:R-:W-:Y:S03]  /*1d210*/  MUFU.EX2 R174, R174 ;  /* 0x000000ae00ae7308 */ /* 0x000fe60000000800 */
[----:B------:R-:W5:Y:S04]  /*1d220*/  LDSM.16.MT88.4 R120, [R213+0x16000] ;  /* 0x01600000d578783b */ /* 0x000f680000004200 */
[----:B------:R-:W5:Y:S01]  /*1d230*/  LDSM.16.MT88.4 R4, [R212+0x16000] ;  /* 0x01600000d404783b */ /* 0x000f620000004200 */
[----:B------:R-:W2:Y:S01]  /*1d240*/  MUFU.EX2 R177, R177 ;  /* 0x000000b100b17308 */ /* 0x000ea20000000800 */
[----:B------:R-:W-:-:S02]  /*1d250*/  FFMA.FTZ R168, R12, R185, -R184 ;  /* 0x000000b90ca87223 */ /* 0x000fc400000108b8 */
[----:B------:R-:W5:Y:S01]  /*1d260*/  LDSM.16.MT88.4 R12, [R216+0x10800] ;  /* 0x01080000d80c783b */ /* 0x000f620000004200 */
[-C--:B------:R-:W-:Y:S01]  /*1d270*/  FFMA.FTZ R2, R2, R185.reuse, -R194 ;  /* 0x000000b902027223 */ /* 0x080fe200000108c2 */
[-CC-:B------:R-:W-:Y:S01]  /*1d280*/  FFMA.FTZ R9, R9, R185.reuse, -R184.reuse ;  /* 0x000000b909097223 */ /* 0x180fe200000108b8 */
[-CC-:B------:R-:W-:Y:S01]  /*1d290*/  FFMA.FTZ R8, R8, R185.reuse, -R184.reuse ;  /* 0x000000b908087223 */ /* 0x180fe200000108b8 */
[----:B------:R-:W-:Y:S01]  /*1d2a0*/  FFMA.FTZ R0, R0, R185, -R184 ;  /* 0x000000b900007223 */ /* 0x000fe200000108b8 */
[----:B------:R-:W-:Y:S01]  /*1d2b0*/  MUFU.EX2 R173, R173 ;  /* 0x000000ad00ad7308 */ /* 0x000fe20000000800 */
[----:B------:R-:W5:Y:S04]  /*1d2c0*/  LDSM.16.MT88.4 R20, [R214+0x10800] ;  /* 0x01080000d614783b */ /* 0x000f680000004200 */
[----:B------:R-:W5:Y:S03]  /*1d2d0*/  LDSM.16.MT88.4 R16, [R213+0x10800] ;  /* 0x01080000d510783b */ /* 0x000f660000004200 */
[----:B------:R-:W3:Y:S01]  /*1d2e0*/  MUFU.EX2 R171, R171 ;  /* 0x000000ab00ab7308 */ /* 0x000ee20000000800 */
[----:B----4-:R-:W-:Y:S01]  /*1d2f0*/  F2FP.BF16.F32.PACK_AB R128, R175, R176 ;  /* 0x000000b0af80723e */ /* 0x010fe200000010ff */
[----:B------:R-:W-:Y:S01]  /*1d300*/  LDSM.16.MT88.4 R24, [R213+0x14800] ;  /* 0x01480000d518783b */ /* 0x000fe20000004200 */
[----:B-1----:R-:W-:-:S02]  /*1d310*/  F2FP.BF16.F32.PACK_AB R130, R170, R172 ;  /* 0x000000acaa82723e */ /* 0x002fc400000010ff */
[----:B--2---:R-:W-:-:S03]  /*1d320*/  F2FP.BF16.F32.PACK_AB R129, R177, R174 ;  /* 0x000000aeb181723e */ /* 0x004fc600000010ff */
[----:B------:R-:W-:Y:S01]  /*1d330*/  MUFU.EX2 R169, R169 ;  /* 0x000000a900a97308 */ /* 0x000fe20000000800 */
[----:B---3--:R-:W-:-:S07]  /*1d340*/  F2FP.BF16.F32.PACK_AB R131, R171, R173 ;  /* 0x000000adab83723e */ /* 0x008fce00000010ff */
[----:B------:R-:W1:Y:S01]  /*1d350*/  MUFU.EX2 R167, R167 ;  /* 0x000000a700a77308 */ /* 0x000e620000000800 */
[C---:B------:R-:W-:Y:S07]  /*1d360*/  HMMA.16816.F32.BF16 R160, R128.reuse, R156, RZ ;  /* 0x0000009c80a0723c */ /* 0x040fee00000418ff */
[----:B------:R-:W-:Y:S01]  /*1d370*/  MUFU.EX2 R166, R166 ;  /* 0x000000a600a67308 */ /* 0x000fe20000000800 */
[C---:B------:R-:W-:Y:S07]  /*1d380*/  HMMA.16816.F32.BF16 R156, R128.reuse, R158, RZ ;  /* 0x0000009e809c723c */ /* 0x040fee00000418ff */
[----:B------:R-:W-:Y:S08]  /*1d390*/  MUFU.EX2 R2, R2 ;  /* 0x0000000200027308 */ /* 0x000ff00000000800 */
[----:B------:R-:W-:Y:S08]  /*1d3a0*/  MUFU.EX2 R168, R168 ;  /* 0x000000a800a87308 */ /* 0x000ff00000000800 */
[----:B------:R-:W2:Y:S08]  /*1d3b0*/  MUFU.EX2 R9, R9 ;  /* 0x0000000900097308 */ /* 0x000eb00000000800 */
[----:B------:R-:W-:Y:S08]  /*1d3c0*/  MUFU.EX2 R8, R8 ;  /* 0x0000000800087308 */ /* 0x000ff00000000800 */
[----:B------:R-:W3:Y:S01]  /*1d3d0*/  MUFU.EX2 R0, R0 ;  /* 0x0000000000007308 */ /* 0x000ee20000000800 */
        /* <DEDUP_REMOVED lines=30> */
[----:B-1----:R-:W-:-:S02]  /*1d5c0*/  F2FP.BF16.F32.PACK_AB R4, R167, R169 ;  /* 0x000000a9a704723e */ /* 0x002fc400000010ff */
[----:B--2---:R-:W-:-:S04]  /*1d5d0*/  F2FP.BF16.F32.PACK_AB R5, R9, R168 ;  /* 0x000000a80905723e */ /* 0x004fc800000010ff */
[----:B------:R-:W-:Y:S02]  /*1d5e0*/  F2FP.BF16.F32.PACK_AB R6, R2, R166 ;  /* 0x000000a60206723e */ /* 0x000fe400000010ff */
[----:B---3--:R-:W-:-:S07]  /*1d5f0*/  F2FP.BF16.F32.PACK_AB R7, R0, R8 ;  /* 0x000000080007723e */ /* 0x008fce00000010ff */
[C---:B------:R-:W-:Y:S06]  /*1d600*/  HMMA.16816.F32.BF16 R160, R4.reuse, R12, R160 ;  /* 0x0000000c04a0723c */ /* 0x040fec00000418a0 */
        /* <DEDUP_REMOVED lines=34> */
[----:B------:R-:W3:Y:S01]  /*1d830*/  LDSM.16.MT88.4 R16, [R212+0x16800] ;  /* 0x01680000d410783b */ /* 0x000ee20000004200 */
[-CC-:B------:R-:W-:Y:S01]  /*1d840*/  FFMA.FTZ R178, R35, R185.reuse, -R194.reuse ;  /* 0x000000b923b27223 */ /* 0x180fe200000108c2 */
[-CC-:B------:R-:W-:Y:S01]  /*1d850*/  FFMA.FTZ R179, R34, R185.reuse, -R194.reuse ;  /* 0x000000b922b37223 */ /* 0x180fe200000108c2 */
[-CC-:B------:R-:W-:Y:S01]  /*1d860*/  FFMA.FTZ R182, R33, R185.reuse, -R194.reuse ;  /* 0x000000b921b67223 */ /* 0x180fe200000108c2 */
[-C--:B------:R-:W-:Y:S01]  /*1d870*/  FFMA.FTZ R183, R32, R185.reuse, -R194 ;  /* 0x000000b920b77223 */ /* 0x080fe200000108c2 */
[-CC-:B------:R-:W-:Y:S01]  /*1d880*/  FFMA.FTZ R189, R31, R185.reuse, -R184.reuse ;  /* 0x000000b91fbd7223 */ /* 0x180fe200000108b8 */
[-CC-:B------:R-:W-:Y:S01]  /*1d890*/  FFMA.FTZ R191, R30, R185.reuse, -R184.reuse ;  /* 0x000000b91ebf7223 */ /* 0x180fe200000108b8 */
[C---:B-1----:R-:W-:Y:S06]  /*1d8a0*/  HMMA.16816.F32.BF16 R108, R4.reuse, R12, R108 ;  /* 0x0000000c046c723c */ /* 0x042fec000004186c */
[C---:B------:R-:W-:Y:S01]  /*1d8b0*/  HMMA.16816.F32.BF16 R112, R4.reuse, R14, R112 ;  /* 0x0000000e0470723c */ /* 0x040fe20000041870 */
[----:B------:R-:W1:Y:S01]  /*1d8c0*/  LDSM.16.MT88.4 R12, [R216+0x11000] ;  /* 0x01100000d80c783b */ /* 0x000e620000004200 */
        /* <DEDUP_REMOVED lines=10> */
[----:B------:R-:W1:Y:S08]  /*1d970*/  MUFU.EX2 R191, R191 ;  /* 0x000000bf00bf7308 */ /* 0x000e700000000800 */
[----:B------:R-:W-:Y:S08]  /*1d980*/  MUFU.EX2 R190, R190 ;  /* 0x000000be00be7308 */ /* 0x000ff00000000800 */
[----:B------:R-:W1:Y:S01]  /*1d990*/  MUFU.EX2 R188, R188 ;  /* 0x000000bc00bc7308 */ /* 0x000e620000000800 */
[C---:B------:R-:W-:Y:S01]  /*1d9a0*/  HMMA.16816.F32.BF16 R88, R4.reuse, R26, R88 ;  /* 0x0000001a0458723c */ /* 0x040fe20000041858 */
[----:B------:R-:W-:Y:S05]  /*1d9b0*/  LDSM.16.MT88.4 R24, [R212+0x11000] ;  /* 0x01100000d418783b */ /* 0x000fea0000004200 */
[C---:B--2---:R-:W-:Y:S06]  /*1d9c0*/  HMMA.16816.F32.BF16 R116, R4.reuse, R20, R116 ;  /* 0x000000140474723c */ /* 0x044fec0000041874 */
[C---:B------:R-:W-:Y:S01]  /*1d9d0*/  HMMA.16816.F32.BF16 R120, R4.reuse, R22, R120 ;  /* 0x000000160478723c */ /* 0x040fe20000041878 */
[----:B------:R-:W2:Y:S05]  /*1d9e0*/  LDSM.16.MT88.4 R20, [R216+0x13000] ;  /* 0x01300000d814783b */ /* 0x000eaa0000004200 */
[C---:B---3--:R-:W-:Y:S06]  /*1d9f0*/  HMMA.16816.F32.BF16 R124, R4.reuse, R16, R124 ;  /* 0x00000010047c723c */ /* 0x048fec000004187c */
[----:B------:R-:W-:Y:S01]  /*1da00*/  HMMA.16816.F32.BF16 R128, R4, R18, R128 ;  /* 0x000000120480723c */ /* 0x000fe20000041880 */
[----:B------:R-:W-:Y:S06]  /*1da10*/  LDSM.16.MT88.4 R16, [R214+0x13000] ;  /* 0x01300000d610783b */ /* 0x000fec0000004200 */
[----:B----4-:R-:W-:-:S02]  /*1da20*/  F2FP.BF16.F32.PACK_AB R4, R179, R178 ;  /* 0x000000b2b304723e */ /* 0x010fc400000010ff */
[----:B-----5:R-:W-:Y:S02]  /*1da30*/  F2FP.BF16.F32.PACK_AB R6, R183, R182 ;  /* 0x000000b6b706723e */ /* 0x020fe400000010ff */
[----:B-1----:R-:W-:Y:S02]  /*1da40*/  F2FP.BF16.F32.PACK_AB R5, R191, R189 ;  /* 0x000000bdbf05723e */ /* 0x002fe400000010ff */
[----:B------:R-:W-:-:S07]  /*1da50*/  F2FP.BF16.F32.PACK_AB R7, R188, R190 ;  /* 0x000000bebc07723e */ /* 0x000fce00000010ff */
[C---:B------:R-:W-:Y:S06]  /*1da60*/  HMMA.16816.F32.BF16 R160, R4.reuse, R12, R160 ;  /* 0x0000000c04a0723c */ /* 0x040fec00000418a0 */
[C---:B------:R-:W-:Y:S01]  /*1da70*/  HMMA.16816.F32.BF16 R156, R4.reuse, R14, R156 ;  /* 0x0000000e049c723c */ /* 0x040fe2000004189c */
[----:B------:R-:W1:Y:S05]  /*1da80*/  LDSM.16.MT88.4 R12, [R213+0x13000] ;  /* 0x01300000d50c783b */ /* 0x000e6a0000004200 */
[C---:B--2---:R-:W-:Y:S06]  /*1da90*/  HMMA.16816.F32.BF16 R36, R4.reuse, R20, R36 ;  /* 0x000000140424723c */ /* 0x044fec0000041824 */
        /* <DEDUP_REMOVED lines=214> */
.L_x_8946:
[----:B-1----:R-:W-:Y:S02]  /*1e800*/  R2UR UR4, R8 ;  /* 0x00000000080472ca */ /* 0x002fe400000e0000 */
[----:B------:R-:W-:-:S13]  /*1e810*/  R2UR UR5, R9 ;  /* 0x00000000090572ca */ /* 0x000fda00000e0000 */
[----:B------:R-:W2:Y:S02]  /*1e820*/  LD.E R4, desc[UR4][R10.64+0x40] ;  /* 0x000040040a047980 */ /* 0x000ea4000c101900 */
[----:B--2---:R-:W-:-:S05]  /*1e830*/  IMAD.U32 R4, R4, -0x40, RZ ;  /* 0xffffffc004047824 */ /* 0x004fca00078e00ff */
[----:B------:R-:W-:Y:S02]  /*1e840*/  SHF.R.S32.HI R2, RZ, 0x1f, R4 ;  /* 0x0000001fff027819 */ /* 0x000fe40000011404 */
.L_x_8947:
[----:B------:R-:W-:Y:S05]  /*1e850*/  BSYNC B0 ;  /* 0x0000000000007941 */ /* 0x000fea0003800000 */
.L_x_8945:
[C---:B------:R-:W-:Y:S01]  /*1e860*/  LOP3.LUT P6, RZ, R239.reuse, 0x1, RZ, 0xc0, !PT ;  /* 0x00000001efff7812 */ /* 0x040fe200078cc0ff */
[----:B------:R-:W-:Y:S01]  /*1e870*/  STL.64 [R1+0x8], R38 ;  /* 0x0000082601007387 */ /* 0x000fe20000100a00 */
[C---:B------:R-:W-:Y:S02]  /*1e880*/  LOP3.LUT P5, RZ, R239.reuse, 0x2, RZ, 0xc0, !PT ;  /* 0x00000002efff7812 */ /* 0x040fe400078ac0ff */
[C---:B------:R-:W-:Y:S01]  /*1e890*/  LOP3.LUT P4, RZ, R239.reuse, 0x4, RZ, 0xc0, !PT ;  /* 0x00000004efff7812 */ /* 0x040fe2000788c0ff */
[----:B------:R-:W-:Y:S01]  /*1e8a0*/  STL.64 [R1], R36 ;  /* 0x0000002401007387 */ /* 0x000fe20000100a00 */
        /* <DEDUP_REMOVED lines=139> */
[----:B-1----:R-:W-:Y:S04]  /*1f160*/  LDSM.16.M88.4 R16, [R222] ;  /* 0x00000000de10783b */ /* 0x002fe80000000200 */
[----:B------:R-:W1:Y:S04]  /*1f170*/  LDSM.16.M88.4 R172, [R221+0x8000] ;  /* 0x00800000ddac783b */ /* 0x000e680000000200 */
[----:B------:R-:W4:Y:S04]  /*1f180*/  LDSM.16.M88.4 R32, [R221+0x8800] ;  /* 0x00880000dd20783b */ /* 0x000f280000000200 */
[----:B--2---:R-:W2:Y:S04]  /*1f190*/  LDSM.16.M88.4 R24, [R221+0x9000] ;  /* 0x00900000dd18783b */ /* 0x004ea80000000200 */
[----:B------:R-:W2:Y:S04]  /*1f1a0*/  LDSM.16.M88.4 R192, [R221+0x9800] ;  /* 0x00980000ddc0783b */ /* 0x000ea80000000200 */
[----:B---3--:R-:W-:Y:S04]  /*1f1b0*/  LDSM.16.M88.4 R4, [R220] ;  /* 0x00000000dc04783b */ /* 0x008fe80000000200 */
[----:B------:R-:W3:Y:S04]  /*1f1c0*/  LDSM.16.M88.4 R188, [R219] ;  /* 0x00000000dbbc783b */ /* 0x000ee80000000200 */
[----:B------:R-:W3:Y:S04]  /*1f1d0*/  LDSM.16.M88.4 R184, [R211] ;  /* 0x00000000d3b8783b */ /* 0x000ee80000000200 */
[----:B------:R-:W3:Y:S04]  /*1f1e0*/  LDSM.16.M88.4 R180, [R210] ;  /* 0x00000000d2b4783b */ /* 0x000ee80000000200 */
[----:B------:R-:W3:Y:S04]  /*1f1f0*/  LDSM.16.M88.4 R12, [R209] ;  /* 0x00000000d10c783b */ /* 0x000ee80000000200 */
[----:B------:R-:W3:Y:S01]  /*1f200*/  LD.E R0, desc[UR4][R10.64+0x18c] ;  /* 0x00018c040a007980 */ /* 0x000ee2000c101900 */
[C---:B-1----:R-:W-:Y:S03]  /*1f210*/  HMMA.16816.F32.BF16 R176, R16.reuse, R172, RZ ;  /* 0x000000ac10b0723c */ /* 0x042fe600000418ff */
[----:B------:R-:W-:Y:S04]  /*1f220*/  LDSM.16.M88.4 R36, [R222+0x6000] ;  /* 0x00600000de24783b */ /* 0x000fe80000000200 */
[----:B------:R-:W0:Y:S01]  /*1f230*/  LDGDEPBAR ;  /* 0x00000000000079af */ /* 0x000e220000000000 */
[C---:B----4-:R-:W-:Y:S06]  /*1f240*/  HMMA.16816.F32.BF16 R168, R16.reuse, R32, RZ ;  /* 0x0000002010a8723c */ /* 0x050fec00000418ff */
[C---:B--2---:R-:W-:Y:S06]  /*1f250*/  HMMA.16816.F32.BF16 R28, R16.reuse, R24, RZ ;  /* 0x00000018101c723c */ /* 0x044fec00000418ff */
[C---:B------:R-:W-:Y:S06]  /*1f260*/  HMMA.16816.F32.BF16 R172, R16.reuse, R174, RZ ;  /* 0x000000ae10ac723c */ /* 0x040fec00000418ff */
[C---:B------:R-:W-:Y:S06]  /*1f270*/  HMMA.16816.F32.BF16 R32, R16.reuse, R34, RZ ;  /* 0x000000221020723c */ /* 0x040fec00000418ff */
[C---:B------:R-:W-:Y:S06]  /*1f280*/  HMMA.16816.F32.BF16 R24, R16.reuse, R26, RZ ;  /* 0x0000001a1018723c */ /* 0x040fec00000418ff */
[C---:B------:R-:W-:Y:S06]  /*1f290*/  HMMA.16816.F32.BF16 R20, R16.reuse, R192, RZ ;  /* 0x000000c01014723c */ /* 0x040fec00000418ff */
[----:B------:R-:W-:Y:S01]  /*1f2a0*/  HMMA.16816.F32.BF16 R16, R16, R194, RZ ;  /* 0x000000c21010723c */ /* 0x000fe200000418ff */
[----:B------:R-:W-:Y:S05]  /*1f2b0*/  LDSM.16.M88.4 R192, [R221+0xe000] ;  /* 0x00e00000ddc0783b */ /* 0x000fea0000000200 */
[C---:B---3--:R-:W-:Y:S06]  /*1f2c0*/  HMMA.16816.F32.BF16 R176, R4.reuse, R188, R176 ;  /* 0x000000bc04b0723c */ /* 0x048fec00000418b0 */
        /* <DEDUP_REMOVED lines=129> */
[----:B------:R-:W-:-:S02]  /*1fae0*/  IMAD.MOV.U32 R165, RZ, RZ, R38 ;  /* 0x000000ffffa57224 */ /* 0x000fc400078e0026 */
[----:B------:R-:W-:Y:S01]  /*1faf0*/  IMAD.MOV.U32 R2, RZ, RZ, R39 ;  /* 0x000000ffff027224 */ /* 0x000fe200078e0027 */
        /* <DEDUP_REMOVED lines=12> */
[----:B------:R-:W2:Y:S01]  /*1fbc0*/  LDSM.16.M88.4 R4, [R199] ;  /* 0x00000000c704783b */ /* 0x000ea20000000200 */
[C---:B------:R-:W-:Y:S06]  /*1fbd0*/  HMMA.16816.F32.BF16 R176, R36.reuse, R192, R176 ;  /* 0x000000c024b0723c */ /* 0x040fec00000418b0 */
[----:B------:R-:W-:Y:S01]  /*1fbe0*/  HMMA.16816.F32.BF16 R172, R36, R194, R172 ;  /* 0x000000c224ac723c */ /* 0x000fe200000418ac */
[----:B------:R-:W-:Y:S01]  /*1fbf0*/  IMAD.MOV.U32 R192, RZ, RZ, R36 ;  /* 0x000000ffffc07224 */ /* 0x000fe200078e0024 */
[----:B------:R2:W5:Y:S01]  /*1fc00*/  LDL.LU.64 R38, [R1+0x8] ;  /* 0x0000080001267983 */ /* 0x0005620000300a00 */
[----:B------:R-:W-:-:S03]  /*1fc10*/  IMAD.MOV.U32 R193, RZ, RZ, R37 ;  /* 0x000000ffffc17224 */ /* 0x000fc600078e0025 */
[----:B------:R2:W5:Y:S01]  /*1fc20*/  LDL.LU.64 R36, [R1] ;  /* 0x0000000001247983 */ /* 0x0005620000300a00 */
[----:B------:R-:W-:Y:S02]  /*1fc30*/  IMAD.MOV.U32 R194, RZ, RZ, R165 ;  /* 0x000000ffffc27224 */ /* 0x000fe400078e00a5 */
[----:B------:R-:W-:-:S07]  /*1fc40*/  IMAD.MOV.U32 R195, RZ, RZ, R2 ;  /* 0x000000ffffc37224 */ /* 0x000fce00078e0002 */
[C---:B-1----:R-:W-:Y:S06]  /*1fc50*/  HMMA.16816.F32.BF16 R168, R192.reuse, R188, R168 ;  /* 0x000000bcc0a8723c */ /* 0x042fec00000418a8 */
[C---:B------:R-:W-:Y:S01]  /*1fc60*/  HMMA.16816.F32.BF16 R32, R192.reuse, R190, R32 ;  /* 0x000000bec020723c */ /* 0x040fe20000041820 */
[----:B------:R-:W1:Y:S05]  /*1fc70*/  LDSM.16.M88.4 R188, [R197] ;  /* 0x00000000c5bc783b */ /* 0x000e6a0000000200 */
[C---:B---3--:R-:W-:Y:S06]  /*1fc80*/  HMMA.16816.F32.BF16 R28, R192.reuse, R184, R28 ;  /* 0x000000b8c01c723c */ /* 0x048fec000004181c */
[C---:B------:R-:W-:Y:S01]  /*1fc90*/  HMMA.16816.F32.BF16 R24, R192.reuse, R186, R24 ;  /* 0x000000bac018723c */ /* 0x040fe20000041818 */
[----:B------:R-:W3:Y:S05]  /*1fca0*/  LDSM.16.M88.4 R184, [R196] ;  /* 0x00000000c4b8783b */ /* 0x000eea0000000200 */
[C---:B----4-:R-:W-:Y:S06]  /*1fcb0*/  HMMA.16816.F32.BF16 R20, R192.reuse, R180, R20 ;  /* 0x000000b4c014723c */ /* 0x050fec0000041814 */
        /* <DEDUP_REMOVED lines=8> */
[----:B------:R-:W1:Y:S01]  /*1fd40*/  S2R R2, SR_TID.X ;  /* 0x0000000000027919 */ /* 0x000e620000002100 */
[----:B------:R-:W-:Y:S04]  /*1fd50*/  LDSM.16.M88.4 R188, [R215+0xf000] ;  /* 0x00f00000d7bc783b */ /* 0x000fe80000000200 */
[C---:B---3--:R-:W-:Y:S06]  /*1fd60*/  HMMA.16816.F32.BF16 R20, R12.reuse, R184, R20 ;  /* 0x000000b80c14723c */ /* 0x048fec0000041814 */
[C---:B------:R-:W-:Y:S01]  /*1fd70*/  HMMA.16816.F32.BF16 R16, R12.reuse, R186, R16 ;  /* 0x000000ba0c10723c */ /* 0x040fe20000041810 */
[----:B------:R-:W-:Y:S05]  /*1fd80*/  LDSM.16.M88.4 R184, [R215+0xf800] ;  /* 0x00f80000d7b8783b */ /* 0x000fea0000000200 */
[C---:B----4-:R-:W-:Y:S06]  /*1fd90*/  HMMA.16816.F32.BF16 R168, R12.reuse, R180, R168 ;  /* 0x000000b40ca8723c */ /* 0x050fec00000418a8 */
[----:B------:R-:W-:Y:S01]  /*1fda0*/  HMMA.16816.F32.BF16 R32, R12, R182, R32 ;  /* 0x000000b60c20723c */ /* 0x000fe20000041820 */
[----:B------:R-:W3:Y:S04]  /*1fdb0*/  LDSM.16.M88.4 R12, [R215+0xe800] ;  /* 0x00e80000d70c783b */ /* 0x000ee80000000200 */
[----:B------:R-:W-:Y:S01]  /*1fdc0*/  LDSM.16.M88.4 R180, [R217+0x6000] ;  /* 0x00600000d9b4783b */ /* 0x000fe20000000200 */
[C---:B--2---:R-:W-:Y:S06]  /*1fdd0*/  HMMA.16816.F32.BF16 R176, R192.reuse, R4, R176 ;  /* 0x00000004c0b0723c */ /* 0x044fec00000418b0 */
[C---:B------:R-:W-:Y:S01]  /*1fde0*/  HMMA.16816.F32.BF16 R172, R192.reuse, R6, R172 ;  /* 0x00000006c0ac723c */ /* 0x040fe200000418ac */
[----:B------:R-:W2:Y:S05]  /*1fdf0*/  LDSM.16.M88.4 R4, [R208+0x6000] ;  /* 0x00600000d004783b */ /* 0x000eaa0000000200 */
[C---:B---3--:R-:W-:Y:S06]  /*1fe00*/  HMMA.16816.F32.BF16 R168, R192.reuse, R12, R168 ;  /* 0x0000000cc0a8723c */ /* 0x048fec00000418a8 */
[----:B------:R-:W-:Y:S01]  /*1fe10*/  HMMA.16816.F32.BF16 R32, R192, R14, R32 ;  /* 0x0000000ec020723c */ /* 0x000fe20000041820 */
[----:B------:R-:W3:Y:S05]  /*1fe20*/  LDSM.16.M88.4 R12, [R208+0x6800] ;  /* 0x00680000d00c783b */ /* 0x000eea0000000200 */
[C---:B--2---:R-:W-:Y:S06]  /*1fe30*/  HMMA.16816.F32.BF16 R176, R180.reuse, R4, R176 ;  /* 0x00000004b4b0723c */ /* 0x044fec00000418b0 */
[----:B------:R-:W-:Y:S01]  /*1fe40*/  HMMA.16816.F32.BF16 R172, R180, R6, R172 ;  /* 0x00000006b4ac723c */ /* 0x000fe200000418ac */
[----:B------:R-:W2:Y:S01]  /*1fe50*/  LDSM.16.M88.4 R4, [R208+0x7800] ;  /* 0x00780000d004783b */ /* 0x000ea20000000200 */
[----:B-1----:R-:W-:-:S04]  /*1fe60*/  IMAD.SHL.U32 R2, R2, 0x2, RZ ;  /* 0x0000000202027824 */ /* 0x002fc800078e00ff */
[----:B------:R-:W-:Y:S01]  /*1fe70*/  HMMA.16816.F32.BF16 R20, R192, R184, R20 ;  /* 0x000000b8c014723c */ /* 0x000fe20000041814 */
[----:B------:R-:W-:-:S05]  /*1fe80*/  LOP3.LUT R2, R2, 0x6, RZ, 0xc0, !PT ;  /* 0x0000000602027812 */ /* 0x000fca00078ec0ff */
[----:B------:R-:W-:Y:S01]  /*1fe90*/  IMAD R2, R238, 0x40, R2 ;  /* 0x00000040ee027824 */ /* 0x000fe200078e0202 */
[----:B------:R-:W-:Y:S01]  /*1fea0*/  HMMA.16816.F32.BF16 R16, R192, R186, R16 ;  /* 0x000000bac010723c */ /* 0x000fe20000041810 */
[----:B------:R-:W1:Y:S01]  /*1feb0*/  LDSM.16.M88.4 R184, [R208+0x7000] ;  /* 0x00700000d0b8783b */ /* 0x000e620000000200 */
[----:B------:R-:W-:-:S04]  /*1fec0*/  DEPBAR.LE SB0, 0x0 ;  /* 0x000080000000791a */ /* 0x000fc80000000000 */
[----:B------:R-:W-:Y:S01]  /*1fed0*/  IMAD.IADD R165, R242, 0x1, -R2 ;  /* 0x00000001f2a57824 */ /* 0x000fe200078e0a02 */
[C---:B---3--:R-:W-:Y:S06]  /*1fee0*/  HMMA.16816.F32.BF16 R168, R180.reuse, R12, R168 ;  /* 0x0000000cb4a8723c */ /* 0x048fec00000418a8 */
[----:B------:R-:W-:Y:S01]  /*1fef0*/  HMMA.16816.F32.BF16 R32, R180, R14, R32 ;  /* 0x0000000eb420723c */ /* 0x000fe20000041820 */
[-C--:B------:R-:W-:Y:S01]  /*1ff00*/  FMUL.FTZ R12, R176, R0.reuse ;  /* 0x00000000b00c7220 */ /* 0x080fe20000410000 */
[----:B------:R-:W-:-:S05]  /*1ff10*/  FMUL.FTZ R13, R177, R0 ;  /* 0x00000000b10d7220 */ /* 0x000fca0000410000 */
[----:B------:R-:W-:Y:S02]  /*1ff20*/  VIADD R15, R2, 0x1 ;  /* 0x00000001020f7836 */ /* 0x000fe40000000000 */
[----:B------:R-:W-:Y:S01]  /*1ff30*/  FMUL.FTZ R14, R178, R0 ;  /* 0x00000000b20e7220 */ /* 0x000fe20000410000 */
[----:B------:R-:W3:Y:S01]  /*1ff40*/  MUFU.TANH R12, R12 ;  /* 0x0000000c000c7308 */ /* 0x000ee20000002400 */
[C---:B------:R-:W-:Y:S02]  /*1ff50*/  IMAD.IADD R176, R245.reuse, 0x1, -R15 ;  /* 0x00000001f5b07824 */ /* 0x040fe400078e0a0f */
[----:B------:R-:W-:-:S05]  /*1ff60*/  IMAD.IADD R177, R245, 0x1, -R2 ;  /* 0x00000001f5b17824 */ /* 0x000fca00078e0a02 */
[----:B------:R-:W4:Y:S01]  /*1ff70*/  MUFU.TANH R13, R13 ;  /* 0x0000000d000d7308 */ /* 0x000f220000002400 */
[----:B------:R-:W-:Y:S02]  /*1ff80*/  IABS R176, R176 ;  /* 0x000000b000b07213 */ /* 0x000fe40000000000 */
[----:B------:R-:W-:Y:S01]  /*1ff90*/  IABS R165, R165 ;  /* 0x000000a500a57213 */ /* 0x000fe20000000000 */
[----:B--2---:R-:W-:Y:S04]  /*1ffa0*/  HMMA.16816.F32.BF16 R20, R180, R4, R20 ;  /* 0x00000004b414723c */ /* 0x004fe80000041814 */
[----:B------:R-:W2:Y:S01]  /*1ffb0*/  MUFU.TANH R14, R14 ;  /* 0x0000000e000e7308 */ /* 0x000ea20000002400 */
[----:B------:R-:W-:Y:S02]  /*1ffc0*/  IABS R177, R177 ;  /* 0x000000b100b17213 */ /* 0x000fe40000000000 */
[----:B------:R-:W-:-:S02]  /*1ffd0*/  IMAD.MOV.U32 R5, RZ, RZ, R176 ;  /* 0x000000ffff057224 */ /* 0x000fc400078e00b0 */
[----:B------:R-:W-:Y:S01]  /*1ffe0*/  IMAD.MOV.U32 R4, RZ, RZ, R165 ;  /* 0x000000ffff047224 */ /* 0x000fe200078e00a5 */
[----:B------:R-:W-:Y:S02]  /*1fff0*/  I2FP.F32.S32 R165, R177 ;  /* 0x000000b100a57245 */ /* 0x000fe40000201400 */
[----:B------:R-:W-:Y:S02]  /*20000*/  I2FP.F32.S32 R5, R5 ;  /* 0x0000000500057245 */ /* 0x000fe40000201400 */
[----:B------:R-:W-:Y:S01]  /*20010*/  ISETP.GE.AND P2, PT, R2, R244, PT ;  /* 0x000000f40200720c */ /* 0x000fe20003f46270 */
[----:B------:R-:W-:Y:S01]  /*20020*/  HMMA.16816.F32.BF16 R28, R192, R188, R28 ;  /* 0x000000bcc01c723c */ /* 0x000fe2000004181c */
[----:B------:R-:W-:Y:S01]  /*20030*/  I2FP.F32.S32 R4, R4 ;  /* 0x0000000400047245 */ /* 0x000fe20000201400 */
[----:B------:R-:W-:Y:S01]  /*20040*/  FMUL.FTZ R174, R174, R0 ;  /* 0x00000000aeae7220 */ /* 0x000fe20000410000 */
[C---:B---3--:R-:W-:Y:S01]  /*20050*/  FFMA.FTZ R176, -R246.reuse, R165, R12 ;  /* 0x000000a5f6b07223 */ /* 0x048fe2000001010c */
[----:B----4-:R-:W-:-:S02]  /*20060*/  FFMA.FTZ R165, -R246, R5, R13 ;  /* 0x00000005f6a57223 */ /* 0x010fc4000001010d */
[----:B------:R-:W-:Y:S01]  /*20070*/  HMMA.16816.F32.BF16 R24, R192, R190, R24 ;  /* 0x000000bec018723c */ /* 0x000fe20000041818 */
[----:B------:R-:W-:Y:S01]  /*20080*/  ISETP.GE.OR P2, PT, R2, R243, !P2 ;  /* 0x000000f30200720c */ /* 0x000fe20005746670 */
[----:B------:R-:W-:Y:S01]  /*20090*/  FMUL.FTZ R13, R172, R0 ;  /* 0x00000000ac0d7220 */ /* 0x000fe20000410000 */
[-C--:B------:R-:W-:Y:S01]  /*200a0*/  ISETP.GE.AND P1, PT, R2, R241.reuse, PT ;  /* 0x000000f10200720c */ /* 0x080fe20003f26270 */
[----:B--2---:R-:W-:Y:S01]  /*200b0*/  FFMA.FTZ R12, -R246, R4, R14 ;  /* 0x00000004f60c7223 */ /* 0x004fe2000001010e */
[----:B------:R-:W-:Y:S01]  /*200c0*/  ISETP.GE.AND P6, PT, R15, R244, PT ;  /* 0x000000f40f00720c */ /* 0x000fe20003fc6270 */
[----:B------:R-:W-:Y:S01]  /*200d0*/  HMMA.16816.F32.BF16 R16, R180, R6, R16 ;  /* 0x00000006b410723c */ /* 0x000fe20000041810 */
[-C--:B------:R-:W-:Y:S01]  /*200e0*/  FMUL.FTZ R172, R173, R0.reuse ;  /* 0x00000000adac7220 */ /* 0x080fe20000410000 */
[----:B------:R-:W-:Y:S01]  /*200f0*/  VIADD R4, R2, 0x8 ;  /* 0x0000000802047836 */ /* 0x000fe20000000000 */
[----:B------:R-:W-:Y:S01]  /*20100*/  FSEL R14, R176, -INF , !P2 ;  /* 0xff800000b00e7808 */ /* 0x000fe20005000000 */
[----:B------:R-:W2:Y:S03]  /*20110*/  MUFU.TANH R174, R174 ;  /* 0x000000ae00ae7308 */ /* 0x000ea60000002400 */
[----:B------:R-:W-:Y:S01]  /*20120*/  FMUL.FTZ R6, R179, R0 ;  /* 0x00000000b3067220 */ /* 0x000fe20000410000 */
[----:B------:R-:W-:-:S02]  /*20130*/  ISETP.GE.AND P2, PT, R15, R241, PT ;  /* 0x000000f10f00720c */ /* 0x000fc40003f46270 */
[CC--:B------:R-:W-:Y:S01]  /*20140*/  ISETP.GE.OR P1, PT, R2.reuse, R240.reuse, !P1 ;  /* 0x000000f00200720c */ /* 0x0c0fe20004f26670 */
[----:B------:R-:W-:Y:S01]  /*20150*/  VIADD R7, R2, 0x9 ;  /* 0x0000000902077836 */ /* 0x000fe20000000000 */
[C---:B------:R-:W-:Y:S01]  /*20160*/  ISETP.GE.OR P6, PT, R15.reuse, R243, !P6 ;  /* 0x000000f30f00720c */ /* 0x040fe200077c6670 */
[----:B------:R-:W3:Y:S01]  /*20170*/  MUFU.TANH R13, R13 ;  /* 0x0000000d000d7308 */ /* 0x000ee20000002400 */
[C-C-:B------:R-:W-:Y:S01]  /*20180*/  IMAD.IADD R173, R242.reuse, 0x1, -R4.reuse ;  /* 0x00000001f2ad7824 */ /* 0x140fe200078e0a04 */
[----:B------:R-:W-:Y:S01]  /*20190*/  ISETP.GE.OR P2, PT, R15, R240, !P2 ;  /* 0x000000f00f00720c */ /* 0x000fe20005746670 */
[----:B------:R-:W-:Y:S01]  /*201a0*/  IMAD.IADD R176, R242, 0x1, -R15 ;  /* 0x00000001f2b07824 */ /* 0x000fe200078e0a0f */
[----:B------:R-:W-:Y:S01]  /*201b0*/  FSEL R5, R12, -INF , !P1 ;  /* 0xff8000000c057808 */ /* 0x000fe20004800000 */
[----:B------:R-:W-:Y:S01]  /*201c0*/  IMAD.IADD R15, R245, 0x1, -R4 ;  /* 0x00000001f50f7824 */ /* 0x000fe200078e0a04 */
[----:B------:R-:W-:Y:S02]  /*201d0*/  FSEL R12, R165, -INF , !P6 ;  /* 0xff800000a50c7808 */ /* 0x000fe40007000000 */
[----:B------:R-:W4:Y:S01]  /*201e0*/  MUFU.TANH R6, R6 ;  /* 0x0000000600067308 */ /* 0x000f220000002400 */
[----:B------:R-:W-:Y:S01]  /*201f0*/  IMAD.IADD R165, R245, 0x1, -R7 ;  /* 0x00000001f5a57824 */ /* 0x000fe200078e0a07 */
[----:B------:R-:W-:-:S02]  /*20200*/  ISETP.GE.AND P1, PT, R4, R244, PT ;  /* 0x000000f40400720c */ /* 0x000fc40003f26270 */
[----:B------:R-:W-:-:S04]  /*20210*/  ISETP.GE.AND P6, PT, R4, R241, PT ;  /* 0x000000f10400720c */ /* 0x000fc80003fc6270 */
[----:B------:R-:W4:Y:S01]  /*20220*/  MUFU.TANH R172, R172 ;  /* 0x000000ac00ac7308 */ /* 0x000f220000002400 */
[----:B------:R-:W-:Y:S02]  /*20230*/  IABS R173, R173 ;  /* 0x000000ad00ad7213 */ /* 0x000fe40000000000 */
[----:B------:R-:W-:Y:S02]  /*20240*/  IABS R15, R15 ;  /* 0x0000000f000f7213 */ /* 0x000fe40000000000 */
[C---:B------:R-:W-:Y:S02]  /*20250*/  ISETP.GE.OR P1, PT, R4.reuse, R243, !P1 ;  /* 0x000000f30400720c */ /* 0x040fe40004f26670 */
[----:B------:R-:W-:Y:S01]  /*20260*/  ISETP.GE.OR P6, PT, R4, R240, !P6 ;  /* 0x000000f00400720c */ /* 0x000fe200077c6670 */
[----:B------:R-:W-:Y:S01]  /*20270*/  FMUL.FTZ R4, R175, R0 ;  /* 0x00000000af047220 */ /* 0x000fe20000410000 */
[----:B------:R-:W-:Y:S02]  /*20280*/  IABS R176, R176 ;  /* 0x000000b000b07213 */ /* 0x000fe40000000000 */
[----:B------:R-:W-:-:S02]  /*20290*/  IABS R165, R165 ;  /* 0x000000a500a57213 */ /* 0x000fc40000000000 */
[----:B------:R-:W-:Y:S01]  /*202a0*/  I2FP.F32.S32 R173, R173 ;  /* 0x000000ad00ad7245 */ /* 0x000fe20000201400 */
[-C--:B------:R-:W-:Y:S01]  /*202b0*/  FMUL.FTZ R168, R168, R0.reuse ;  /* 0x00000000a8a87220 */ /* 0x080fe20000410000 */
[----:B------:R-:W-:Y:S01]  /*202c0*/  I2FP.F32.S32 R15, R15 ;  /* 0x0000000f000f7245 */ /* 0x000fe20000201400 */
[----:B------:R-:W-:Y:S01]  /*202d0*/  FMUL.FTZ R170, R170, R0 ;  /* 0x00000000aaaa7220 */ /* 0x000fe20000410000 */
[----:B------:R-:W-:Y:S01]  /*202e0*/  I2FP.F32.S32 R176, R176 ;  /* 0x000000b000b07245 */ /* 0x000fe20000201400 */
[----:B--2---:R-:W-:Y:S01]  /*202f0*/  FFMA.FTZ R174, -R246, R173, R174 ;  /* 0x000000adf6ae7223 */ /* 0x004fe200000101ae */
[----:B------:R-:W-:Y:S01]  /*20300*/  I2FP.F32.S32 R165, R165 ;  /* 0x000000a500a57245 */ /* 0x000fe20000201400 */
[----:B-1----:R-:W-:Y:S01]  /*20310*/  HMMA.16816.F32.BF16 R28, R180, R184, R28 ;  /* 0x000000b8b41c723c */ /* 0x002fe2000004181c */
[----:B------:R-:W-:Y:S01]  /*20320*/  VIADD R173, R2, 0x10 ;  /* 0x0000001002ad7836 */ /* 0x000fe20000000000 */
[----:B------:R-:W1:Y:S01]  /*20330*/  MUFU.TANH R4, R4 ;  /* 0x0000000400047308 */ /* 0x000e620000002400 */
[----:B---3--:R-:W-:-:S03]  /*20340*/  FFMA.FTZ R15, -R246, R15, R13 ;  /* 0x0000000ff60f7223 */ /* 0x008fc6000001010d */
[----:B------:R-:W-:Y:S01]  /*20350*/  HMMA.16816.F32.BF16 R24, R180, R186, R24 ;  /* 0x000000bab418723c */ /* 0x000fe20000041818 */
[C---:B----4-:R-:W-:Y:S01]  /*20360*/  FFMA.FTZ R6, -R246.reuse, R176, R6 ;  /* 0x000000b0f6067223 */ /* 0x050fe20000010106 */
[----:B------:R-:W-:Y:S02]  /*20370*/  FFMA.FTZ R13, -R246, R165, R172 ;  /* 0x000000a5f60d7223 */ /* 0x000fe400000101ac */
[----:B------:R-:W2:Y:S01]  /*20380*/  MUFU.TANH R183, R168 ;  /* 0x000000a800b77308 */ /* 0x000ea20000002400 */
[----:B------:R-:W-:Y:S02]  /*20390*/  IMAD.IADD R172, R242, 0x1, -R7 ;  /* 0x00000001f2ac7824 */ /* 0x000fe400078e0a07 */
[----:B------:R-:W-:-:S05]  /*203a0*/  FMUL.FTZ R182, R169, R0 ;  /* 0x00000000a9b67220 */ /* 0x000fca0000410000 */
[----:B------:R3:W4:Y:S01]  /*203b0*/  MUFU.TANH R185, R170 ;  /* 0x000000aa00b97308 */ /* 0x0007220000002400 */
[----:B------:R-:W-:Y:S01]  /*203c0*/  FSEL R6, R6, -INF , !P2 ;  /* 0xff80000006067808 */ /* 0x000fe20005000000 */
[--C-:B------:R-:W-:Y:S01]  /*203d0*/  IMAD.IADD R169, R242, 0x1, -R173.reuse ;  /* 0x00000001f2a97824 */ /* 0x100fe200078e0aad */
[----:B------:R-:W-:Y:S01]  /*203e0*/  FSEL R15, R15, -INF , !P1 ;  /* 0xff8000000f0f7808 */ /* 0x000fe20004800000 */
[----:B------:R-:W-:Y:S01]  /*203f0*/  VIADD R165, R2, 0x11 ;  /* 0x0000001102a57836 */ /* 0x000fe20000000000 */
[C---:B------:R-:W-:Y:S02]  /*20400*/  ISETP.GE.AND P2, PT, R7.reuse, R244, PT ;  /* 0x000000f40700720c */ /* 0x040fe40003f46270 */
[----:B------:R-:W-:Y:S02]  /*20410*/  ISETP.GE.AND P1, PT, R7, R241, PT ;  /* 0x000000f10700720c */ /* 0x000fe40003f26270 */
[----:B------:R-:W-:Y:S01]  /*20420*/  IABS R172, R172 ;  /* 0x000000ac00ac7213 */ /* 0x000fe20000000000 */
[----:B------:R-:W4:Y:S01]  /*20430*/  MUFU.TANH R182, R182 ;  /* 0x000000b600b67308 */ /* 0x000f220000002400 */
[----:B---3--:R-:W-:Y:S01]  /*20440*/  IMAD.IADD R170, R245, 0x1, -R173 ;  /* 0x00000001f5aa7824 */ /* 0x008fe200078e0aad */
[----:B------:R-:W-:-:S04]  /*20450*/  ISETP.GE.OR P2, PT, R7, R243, !P2 ;  /* 0x000000f30700720c */ /* 0x000fc80005746670 */
[----:B------:R-:W-:Y:S01]  /*20460*/  IABS R170, R170 ;  /* 0x000000aa00aa7213 */ /* 0x000fe20000000000 */
[----:B------:R-:W-:Y:S01]  /*20470*/  IMAD.IADD R168, R245, 0x1, -R165 ;  /* 0x00000001f5a87824 */ /* 0x000fe200078e0aa5 */
[----:B------:R-:W-:Y:S02]  /*20480*/  ISETP.GE.OR P1, PT, R7, R240, !P1 ;  /* 0x000000f00700720c */ /* 0x000fe40004f26670 */
[----:B------:R-:W-:Y:S02]  /*20490*/  I2FP.F32.S32 R172, R172 ;  /* 0x000000ac00ac7245 */ /* 0x000fe40000201400 */
[----:B------:R-:W-:Y:S02]  /*204a0*/  I2FP.F32.S32 R170, R170 ;  /* 0x000000aa00aa7245 */ /* 0x000fe40000201400 */
[----:B------:R-:W-:Y:S02]  /*204b0*/  FSEL R7, R174, -INF , !P6 ;  /* 0xff800000ae077808 */ /* 0x000fe40007000000 */
[----:B------:R-:W-:-:S02]  /*204c0*/  IABS R169, R169 ;  /* 0x000000a900a97213 */ /* 0x000fc40000000000 */
[----:B------:R-:W-:Y:S01]  /*204d0*/  ISETP.GE.AND P6, PT, R173, R244, PT ;  /* 0x000000f4ad00720c */ /* 0x000fe20003fc6270 */
[----:B------:R-:W-:Y:S01]  /*204e0*/  FMUL.FTZ R171, R171, R0 ;  /* 0x00000000abab7220 */ /* 0x000fe20000410000 */
[----:B------:R-:W-:Y:S01]  /*204f0*/  I2FP.F32.S32 R169, R169 ;  /* 0x000000a900a97245 */ /* 0x000fe20000201400 */
[C---:B-1----:R-:W-:Y:S01]  /*20500*/  FFMA.FTZ R4, -R246.reuse, R172, R4 ;  /* 0x000000acf6047223 */ /* 0x042fe20000010104 */
[----:B--2---:R-:W-:Y:S01]  /*20510*/  FFMA.FTZ R183, -R246, R170, R183 ;  /* 0x000000aaf6b77223 */ /* 0x004fe200000101b7 */
[----:B------:R-:W-:Y:S02]  /*20520*/  ISETP.GE.OR P6, PT, R173, R243, !P6 ;  /* 0x000000f3ad00720c */ /* 0x000fe400077c6670 */
[----:B------:R-:W-:Y:S01]  /*20530*/  IABS R168, R168 ;  /* 0x000000a800a87213 */ /* 0x000fe20000000000 */
[----:B------:R1:W2:Y:S01]  /*20540*/  MUFU.TANH R187, R171 ;  /* 0x000000ab00bb7308 */ /* 0x0002a20000002400 */
[----:B------:R-:W-:Y:S01]  /*20550*/  FMUL.FTZ R32, R32, R0 ;  /* 0x0000000020207220 */ /* 0x000fe20000410000 */
[----:B----4-:R-:W-:Y:S01]  /*20560*/  FFMA.FTZ R185, -R246, R169, R185 ;  /* 0x000000a9f6b97223 */ /* 0x010fe200000101b9 */
[----:B------:R-:W-:Y:S01]  /*20570*/  I2FP.F32.S32 R168, R168 ;  /* 0x000000a800a87245 */ /* 0x000fe20000201400 */
[----:B------:R-:W-:Y:S01]  /*20580*/  VIADD R169, R2, 0x18 ;  /* 0x0000001802a97836 */ /* 0x000fe20000000000 */
[----:B------:R-:W-:Y:S01]  /*20590*/  FSEL R4, R4, -INF , !P1 ;  /* 0xff80000004047808 */ /* 0x000fe20004800000 */
[----:B------:R-:W-:Y:S01]  /*205a0*/  FMUL.FTZ R34, R34, R0 ;  /* 0x0000000022227220 */ /* 0x000fe20000410000 */
[----:B------:R-:W-:Y:S01]  /*205b0*/  FSEL R183, R183, -INF , !P6 ;  /* 0xff800000b7b77808 */ /* 0x000fe20007000000 */
[----:B------:R3:W4:Y:S01]  /*205c0*/  MUFU.TANH R186, R32 ;  /* 0x0000002000ba7308 */ /* 0x0007220000002400 */
[----:B------:R-:W-:-:S02]  /*205d0*/  ISETP.GE.AND P1, PT, R165, R244, PT ;  /* 0x000000f4a500720c */ /* 0x000fc40003f26270 */
[----:B------:R-:W-:Y:S01]  /*205e0*/  ISETP.GE.AND P6, PT, R165, R241, PT ;  /* 0x000000f1a500720c */ /* 0x000fe20003fc6270 */
[----:B------:R-:W-:Y:S01]  /*205f0*/  FMUL.FTZ R33, R33, R0 ;  /* 0x0000000021217220 */ /* 0x000fe20000410000 */
[----:B------:R-:W-:Y:S01]  /*20600*/  FFMA.FTZ R182, -R246, R168, R182 ;  /* 0x000000a8f6b67223 */ /* 0x000fe200000101b6 */
[----:B-1----:R-:W-:Y:S01]  /*20610*/  IMAD.IADD R171, R242, 0x1, -R165 ;  /* 0x00000001f2ab7824 */ /* 0x002fe200078e0aa5 */
[----:B------:R-:W-:Y:S01]  /*20620*/  ISETP.GE.OR P1, PT, R165, R243, !P1 ;  /* 0x000000f3a500720c */ /* 0x000fe20004f26670 */
[----:B------:R-:W-:Y:S01]  /*20630*/  IMAD.IADD R170, R245, 0x1, -R169 ;  /* 0x00000001f5aa7824 */ /* 0x000fe200078e0aa9 */
[----:B------:R-:W-:Y:S01]  /*20640*/  ISETP.GE.OR P6, PT, R165, R240, !P6 ;  /* 0x000000f0a500720c */ /* 0x000fe200077c6670 */
[----:B------:R-:W-:Y:S01]  /*20650*/  VIADD R168, R2, 0x19 ;  /* 0x0000001902a87836 */ /* 0x000fe20000000000 */
[----:B------:R-:W-:Y:S01]  /*20660*/  FSEL R13, R13, -INF , !P2 ;  /* 0xff8000000d0d7808 */ /* 0x000fe20005000000 */
[----:B------:R-:W-:Y:S01]  /*20670*/  MUFU.TANH R165, R34 ;  /* 0x0000002200a57308 */ /* 0x000fe20000002400 */
[----:B------:R-:W-:-:S02]  /*20680*/  IABS R171, R171 ;  /* 0x000000ab00ab7213 */ /* 0x000fc40000000000 */
[----:B------:R-:W-:Y:S01]  /*20690*/  ISETP.GE.AND P2, PT, R173, R241, PT ;  /* 0x000000f1ad00720c */ /* 0x000fe20003f46270 */
[----:B---3--:R-:W-:Y:S01]  /*206a0*/  IMAD.IADD R32, R245, 0x1, -R168 ;  /* 0x00000001f5207824 */ /* 0x008fe200078e0aa8 */
[----:B------:R-:W-:-:S03]  /*206b0*/  IABS R170, R170 ;  /* 0x000000aa00aa7213 */ /* 0x000fc60000000000 */
[----:B------:R1:W3:Y:S01]  /*206c0*/  MUFU.TANH R34, R33 ;  /* 0x0000002100227308 */ /* 0x0002e20000002400 */
[----:B------:R-:W-:Y:S02]  /*206d0*/  I2FP.F32.S32 R171, R171 ;  /* 0x000000ab00ab7245 */ /* 0x000fe40000201400 */
[----:B------:R-:W-:Y:S02]  /*206e0*/  ISETP.GE.OR P2, PT, R173, R240, !P2 ;  /* 0x000000f0ad00720c */ /* 0x000fe40005746670 */
[----:B------:R-:W-:Y:S01]  /*206f0*/  I2FP.F32.S32 R170, R170 ;  /* 0x000000aa00aa7245 */ /* 0x000fe20000201400 */
[----:B--2---:R-:W-:Y:S01]  /*20700*/  FFMA.FTZ R187, -R246, R171, R187 ;  /* 0x000000abf6bb7223 */ /* 0x004fe200000101bb */
[----:B------:R-:W-:Y:S02]  /*20710*/  FSEL R185, R185, -INF , !P2 ;  /* 0xff800000b9b97808 */ /* 0x000fe40005000000 */
[----:B------:R-:W-:Y:S02]  /*20720*/  FSEL R182, R182, -INF , !P1 ;  /* 0xff800000b6b67808 */ /* 0x000fe40004800000 */
[----:B------:R-:W-:-:S02]  /*20730*/  IABS R32, R32 ;  /* 0x0000002000207213 */ /* 0x000fc40000000000 */
[C---:B------:R-:W-:Y:S02]  /*20740*/  ISETP.GE.AND P2, PT, R169.reuse, R244, PT ;  /* 0x000000f4a900720c */ /* 0x040fe40003f46270 */
[----:B------:R-:W-:Y:S01]  /*20750*/  ISETP.GE.AND P1, PT, R169, R241, PT ;  /* 0x000000f1a900720c */ /* 0x000fe20003f26270 */
[----:B----4-:R-:W-:Y:S01]  /*20760*/  FFMA.FTZ R186, -R246, R170, R186 ;  /* 0x000000aaf6ba7223 */ /* 0x010fe200000101ba */
[----:B------:R-:W-:Y:S01]  /*20770*/  I2FP.F32.S32 R32, R32 ;  /* 0x0000002000207245 */ /* 0x000fe20000201400 */
[----:B-1----:R-:W-:Y:S01]  /*20780*/  FMUL.FTZ R33, R35, R0 ;  /* 0x0000000023217220 */ /* 0x002fe20000410000 */
[C---:B------:R-:W-:Y:S02]  /*20790*/  ISETP.GE.OR P2, PT, R169.reuse, R243, !P2 ;  /* 0x000000f3a900720c */ /* 0x040fe40005746670 */
[----:B------:R-:W-:Y:S01]  /*207a0*/  ISETP.GE.OR P1, PT, R169, R240, !P1 ;  /* 0x000000f0a900720c */ /* 0x000fe20004f26670 */
[----:B------:R-:W-:Y:S01]  /*207b0*/  IMAD.IADD R169, R242, 0x1, -R169 ;  /* 0x00000001f2a97824 */ /* 0x000fe200078e0aa9 */
[----:B------:R-:W-:-:S02]  /*207c0*/  FSEL R187, R187, -INF , !P6 ;  /* 0xff800000bbbb7808 */ /* 0x000fc40007000000 */
[----:B------:R-:W-:Y:S01]  /*207d0*/  ISETP.GE.AND P6, PT, R168, R244, PT ;  /* 0x000000f4a800720c */ /* 0x000fe20003fc6270 */
[----:B------:R-:W-:Y:S01]  /*207e0*/  FMUL.FTZ R28, R28, R0 ;  /* 0x000000001c1c7220 */ /* 0x000fe20000410000 */
[----:B---3--:R-:W-:Y:S01]  /*207f0*/  FFMA.FTZ R35, -R246, R32, R34 ;  /* 0x00000020f6237223 */ /* 0x008fe20000010122 */
[----:B------:R-:W-:Y:S01]  /*20800*/  FSEL R186, R186, -INF , !P2 ;  /* 0xff800000baba7808 */ /* 0x000fe20005000000 */
[----:B------:R-:W-:Y:S01]  /*20810*/  VIADD R34, R2, 0x20 ;  /* 0x0000002002227836 */ /* 0x000fe20000000000 */
[C---:B------:R-:W-:Y:S02]  /*20820*/  ISETP.GE.AND P2, PT, R168.reuse, R241, PT ;  /* 0x000000f1a800720c */ /* 0x040fe40003f46270 */
[----:B------:R-:W-:Y:S01]  /*20830*/  ISETP.GE.OR P6, PT, R168, R243, !P6 ;  /* 0x000000f3a800720c */ /* 0x000fe200077c6670 */
[----:B------:R-:W1:Y:S01]  /*20840*/  MUFU.TANH R33, R33 ;  /* 0x0000002100217308 */ /* 0x000e620000002400 */
[----:B------:R-:W-:Y:S01]  /*20850*/  IABS R169, R169 ;  /* 0x000000a900a97213 */ /* 0x000fe20000000000 */
[----:B------:R-:W-:Y:S01]  /*20860*/  FMUL.FTZ R193, R30, R0 ;  /* 0x000000001ec17220 */ /* 0x000fe20000410000 */
[----:B------:R-:W-:Y:S01]  /*20870*/  ISETP.GE.OR P2, PT, R168, R240, !P2 ;  /* 0x000000f0a800720c */ /* 0x000fe20005746670 */
[----:B------:R-:W-:Y:S01]  /*20880*/  IMAD.IADD R168, R242, 0x1, -R168 ;  /* 0x00000001f2a87824 */ /* 0x000fe200078e0aa8 */
[----:B------:R-:W-:-:S03]  /*20890*/  FSEL R30, R35, -INF , !P6 ;  /* 0xff800000231e7808 */ /* 0x000fc60007000000 */
[----:B------:R2:W3:Y:S01]  /*208a0*/  MUFU.TANH R194, R28 ;  /* 0x0000001c00c27308 */ /* 0x0004e20000002400 */
[----:B------:R-:W-:Y:S01]  /*208b0*/  I2FP.F32.S32 R169, R169 ;  /* 0x000000a900a97245 */ /* 0x000fe20000201400 */
[----:B------:R-:W-:Y:S02]  /*208c0*/  IMAD.IADD R35, R245, 0x1, -R34 ;  /* 0x00000001f5237824 */ /* 0x000fe400078e0a22 */
[----:B------:R-:W-:Y:S01]  /*208d0*/  FMUL.FTZ R195, R29, R0 ;  /* 0x000000001dc37220 */ /* 0x000fe20000410000 */
[----:B------:R-:W-:Y:S01]  /*208e0*/  IABS R29, R168 ;  /* 0x000000a8001d7213 */ /* 0x000fe20000000000 */
[----:B------:R-:W-:Y:S01]  /*208f0*/  FFMA.FTZ R165, -R246, R169, R165 ;  /* 0x000000a9f6a57223 */ /* 0x000fe200000101a5 */
[----:B------:R-:W-:Y:S02]  /*20900*/  IABS R35, R35 ;  /* 0x0000002300237213 */ /* 0x000fe40000000000 */
[----:B------:R-:W-:Y:S02]  /*20910*/  I2FP.F32.S32 R29, R29 ;  /* 0x0000001d001d7245 */ /* 0x000fe40000201400 */
[----:B------:R-:W-:Y:S01]  /*20920*/  I2FP.F32.S32 R35, R35 ;  /* 0x0000002300237245 */ /* 0x000fe20000201400 */
[----:B------:R-:W-:Y:S01]  /*20930*/  VIADD R32, R2, 0x21 ;  /* 0x0000002102207836 */ /* 0x000fe20000000000 */
[----:B------:R-:W-:Y:S01]  /*20940*/  ISETP.GE.AND P6, PT, R34, R241, PT ;  /* 0x000000f12200720c */ /* 0x000fe20003fc6270 */
[----:B------:R-:W4:Y:S01]  /*20950*/  MUFU.TANH R195, R195 ;  /* 0x000000c300c37308 */ /* 0x000f220000002400 */
[----:B--2---:R-:W-:-:S02]  /*20960*/  FSEL R28, R165, -INF , !P1 ;  /* 0xff800000a51c7808 */ /* 0x004fc40004800000 */
[----:B------:R-:W-:Y:S01]  /*20970*/  ISETP.GE.AND P1, PT, R34, R244, PT ;  /* 0x000000f42200720c */ /* 0x000fe20003f26270 */
[C---:B-1----:R-:W-:Y:S01]  /*20980*/  FFMA.FTZ R29, -R246.reuse, R29, R33 ;  /* 0x0000001df61d7223 */ /* 0x042fe20000010121 */
[----:B---3--:R-:W-:-:S03]  /*20990*/  FFMA.FTZ R194, -R246, R35, R194 ;  /* 0x00000023f6c27223 */ /* 0x008fc600000101c2 */
[----:B------:R-:W1:Y:S01]  /*209a0*/  MUFU.TANH R193, R193 ;  /* 0x000000c100c17308 */ /* 0x000e620000002400 */
[C---:B------:R-:W-:Y:S01]  /*209b0*/  ISETP.GE.OR P1, PT, R34.reuse, R243, !P1 ;  /* 0x000000f32200720c */ /* 0x040fe20004f26670 */
[----:B------:R-:W-:Y:S01]  /*209c0*/  IMAD.IADD R165, R245, 0x1, -R32 ;  /* 0x00000001f5a57824 */ /* 0x000fe200078e0a20 */
[----:B------:R-:W-:Y:S01]  /*209d0*/  ISETP.GE.OR P6, PT, R34, R240, !P6 ;  /* 0x000000f02200720c */ /* 0x000fe200077c6670 */
[----:B------:R-:W-:Y:S02]  /*209e0*/  IMAD.IADD R34, R242, 0x1, -R34 ;  /* 0x00000001f2227824 */ /* 0x000fe400078e0a22 */
[-C--:B------:R-:W-:Y:S01]  /*209f0*/  FMUL.FTZ R192, R31, R0.reuse ;  /* 0x000000001fc07220 */ /* 0x080fe20000410000 */
[----:B------:R-:W-:Y:S01]  /*20a00*/  FMUL.FTZ R249, R24, R0 ;  /* 0x0000000018f97220 */ /* 0x000fe20000410000 */
[----:B------:R-:W-:Y:S02]  /*20a10*/  FSEL R24, R29, -INF , !P2 ;  /* 0xff8000001d187808 */ /* 0x000fe40005000000 */
[----:B------:R-:W-:Y:S01]  /*20a20*/  FSEL R194, R194, -INF , !P1 ;  /* 0xff800000c2c27808 */ /* 0x000fe20004800000 */
[----:B------:R-:W-:Y:S01]  /*20a30*/  VIADD R33, R2, 0x28 ;  /* 0x0000002802217836 */ /* 0x000fe20000000000 */
[----:B------:R-:W-:-:S02]  /*20a40*/  IABS R165, R165 ;  /* 0x000000a500a57213 */ /* 0x000fc40000000000 */
[C---:B------:R-:W-:Y:S02]  /*20a50*/  ISETP.GE.AND P2, PT, R32.reuse, R244, PT ;  /* 0x000000f42000720c */ /* 0x040fe40003f46270 */
[C---:B------:R-:W-:Y:S01]  /*20a60*/  ISETP.GE.AND P1, PT, R32.reuse, R241, PT ;  /* 0x000000f12000720c */ /* 0x040fe20003f26270 */
[----:B------:R-:W2:Y:S01]  /*20a70*/  MUFU.TANH R192, R192 ;  /* 0x000000c000c07308 */ /* 0x000ea20000002400 */
[----:B------:R-:W-:Y:S01]  /*20a80*/  IABS R34, R34 ;  /* 0x0000002200227213 */ /* 0x000fe20000000000 */
[----:B------:R-:W-:Y:S01]  /*20a90*/  IMAD.IADD R29, R245, 0x1, -R33 ;  /* 0x00000001f51d7824 */ /* 0x000fe200078e0a21 */
[----:B------:R-:W-:Y:S01]  /*20aa0*/  I2FP.F32.S32 R31, R165 ;  /* 0x000000a5001f7245 */ /* 0x000fe20000201400 */
[----:B------:R-:W-:Y:S01]  /*20ab0*/  FMUL.FTZ R25, R25, R0 ;  /* 0x0000000019197220 */ /* 0x000fe20000410000 */
[----:B------:R-:W-:-:S03]  /*20ac0*/  ISETP.GE.OR P2, PT, R32, R243, !P2 ;  /* 0x000000f32000720c */ /* 0x000fc60005746670 */
[----:B------:R-:W3:Y:S01]  /*20ad0*/  MUFU.TANH R249, R249 ;  /* 0x000000f900f97308 */ /* 0x000ee20000002400 */
[----:B------:R-:W-:Y:S01]  /*20ae0*/  ISETP.GE.OR P1, PT, R32, R240, !P1 ;  /* 0x000000f02000720c */ /* 0x000fe20004f26670 */
[----:B------:R-:W-:Y:S01]  /*20af0*/  IMAD.IADD R32, R242, 0x1, -R32 ;  /* 0x00000001f2207824 */ /* 0x000fe200078e0a20 */
[----:B------:R-:W-:Y:S01]  /*20b00*/  I2FP.F32.S32 R34, R34 ;  /* 0x0000002200227245 */ /* 0x000fe20000201400 */
[----:B------:R-:W-:Y:S01]  /*20b10*/  FMUL.FTZ R26, R26, R0 ;  /* 0x000000001a1a7220 */ /* 0x000fe20000410000 */
[----:B----4-:R-:W-:Y:S01]  /*20b20*/  FFMA.FTZ R195, -R246, R31, R195 ;  /* 0x0000001ff6c37223 */ /* 0x010fe200000101c3 */
[----:B------:R-:W-:Y:S01]  /*20b30*/  VIADD R31, R2, 0x29 ;  /* 0x00000029021f7836 */ /* 0x000fe20000000000 */
[----:B------:R-:W-:Y:S01]  /*20b40*/  IABS R32, R32 ;  /* 0x0000002000207213 */ /* 0x000fe20000000000 */
[----:B-1----:R-:W-:Y:S01]  /*20b50*/  FFMA.FTZ R193, -R246, R34, R193 ;  /* 0x00000022f6c17223 */ /* 0x002fe200000101c1 */
[----:B------:R-:W-:Y:S01]  /*20b60*/  IABS R29, R29 ;  /* 0x0000001d001d7213 */ /* 0x000fe20000000000 */
[----:B------:R1:W4:Y:S01]  /*20b70*/  MUFU.TANH R191, R26 ;  /* 0x0000001a00bf7308 */ /* 0x0003220000002400 */
[----:B------:R-:W-:Y:S01]  /*20b80*/  IMAD.IADD R250, R245, 0x1, -R31 ;  /* 0x00000001f5fa7824 */ /* 0x000fe200078e0a1f */
[----:B------:R-:W-:-:S02]  /*20b90*/  I2FP.F32.S32 R32, R32 ;  /* 0x0000002000207245 */ /* 0x000fc40000201400 */
[----:B------:R-:W-:-:S04]  /*20ba0*/  I2FP.F32.S32 R29, R29 ;  /* 0x0000001d001d7245 */ /* 0x000fc80000201400 */
[----:B------:R-:W4:Y:S01]  /*20bb0*/  MUFU.TANH R25, R25 ;  /* 0x0000001900197308 */ /* 0x000f220000002400 */
[----:B------:R-:W-:Y:S02]  /*20bc0*/  FSEL R193, R193, -INF , !P6 ;  /* 0xff800000c1c17808 */ /* 0x000fe40007000000 */
[C---:B------:R-:W-:Y:S01]  /*20bd0*/  ISETP.GE.AND P6, PT, R33.reuse, R244, PT ;  /* 0x000000f42100720c */ /* 0x040fe20003fc6270 */
[----:B--2---:R-:W-:Y:S01]  /*20be0*/  FFMA.FTZ R192, -R246, R32, R192 ;  /* 0x00000020f6c07223 */ /* 0x004fe200000101c0 */
[----:B-1----:R-:W-:Y:S01]  /*20bf0*/  IMAD.IADD R26, R242, 0x1, -R33 ;  /* 0x00000001f21a7824 */ /* 0x002fe200078e0a21 */
[----:B------:R-:W-:Y:S01]  /*20c00*/  IABS R250, R250 ;  /* 0x000000fa00fa7213 */ /* 0x000fe20000000000 */
[----:B---3--:R-:W-:Y:S01]  /*20c10*/  FFMA.FTZ R249, -R246, R29, R249 ;  /* 0x0000001df6f97223 */ /* 0x008fe200000101f9 */
[----:B------:R-:W-:Y:S02]  /*20c20*/  ISETP.GE.OR P6, PT, R33, R243, !P6 ;  /* 0x000000f32100720c */ /* 0x000fe400077c6670 */
[----:B------:R-:W-:Y:S01]  /*20c30*/  IABS R26, R26 ;  /* 0x0000001a001a7213 */ /* 0x000fe20000000000 */
[----:B------:R-:W-:Y:S01]  /*20c40*/  FMUL.FTZ R27, R27, R0 ;  /* 0x000000001b1b7220 */ /* 0x000fe20000410000 */
[----:B------:R-:W-:-:S02]  /*20c50*/  I2FP.F32.S32 R250, R250 ;  /* 0x000000fa00fa7245 */ /* 0x000fc40000201400 */
[----:B------:R-:W-:Y:S02]  /*20c60*/  I2FP.F32.S32 R26, R26 ;  /* 0x0000001a001a7245 */ /* 0x000fe40000201400 */
[----:B------:R-:W-:Y:S02]  /*20c70*/  FSEL R195, R195, -INF , !P2 ;  /* 0xff800000c3c37808 */ /* 0x000fe40005000000 */
[----:B------:R-:W-:Y:S02]  /*20c80*/  FSEL R192, R192, -INF , !P1 ;  /* 0xff800000c0c07808 */ /* 0x000fe40004800000 */
[----:B------:R-:W-:Y:S02]  /*20c90*/  FSEL R249, R249, -INF , !P6 ;  /* 0xff800000f9f97808 */ /* 0x000fe40007000000 */
[----:B------:R-:W-:Y:S02]  /*20ca0*/  ISETP.GE.AND P2, PT, R33, R241, PT ;  /* 0x000000f12100720c */ /* 0x000fe40003f46270 */
[----:B------:R-:W-:-:S02]  /*20cb0*/  ISETP.GE.AND P1, PT, R31, R244, PT ;  /* 0x000000f41f00720c */ /* 0x000fc40003f26270 */
[----:B------:R-:W-:Y:S01]  /*20cc0*/  ISETP.GE.AND P6, PT, R31, R241, PT ;  /* 0x000000f11f00720c */ /* 0x000fe20003fc6270 */
[----:B------:R1:W2:Y:S01]  /*20cd0*/  MUFU.TANH R190, R27 ;  /* 0x0000001b00be7308 */ /* 0x0002a20000002400 */
[C---:B----4-:R-:W-:Y:S01]  /*20ce0*/  FFMA.FTZ R191, -R246.reuse, R26, R191 ;  /* 0x0000001af6bf7223 */ /* 0x050fe200000101bf */
[----:B------:R-:W-:Y:S01]  /*20cf0*/  FFMA.FTZ R250, -R246, R250, R25 ;  /* 0x000000faf6fa7223 */ /* 0x000fe20000010119 */
[----:B------:R-:W-:Y:S01]  /*20d00*/  ISETP.GE.OR P2, PT, R33, R240, !P2 ;  /* 0x000000f02100720c */ /* 0x000fe20005746670 */
[----:B------:R-:W-:Y:S01]  /*20d10*/  VIADD R26, R2, 0x30 ;  /* 0x00000030021a7836 */ /* 0x000fe20000000000 */
[C---:B------:R-:W-:Y:S01]  /*20d20*/  ISETP.GE.OR P1, PT, R31.reuse, R243, !P1 ;  /* 0x000000f31f00720c */ /* 0x040fe20004f26670 */
[----:B------:R-:W-:Y:S01]  /*20d30*/  FMUL.FTZ R20, R20, R0 ;  /* 0x0000000014147220 */ /* 0x000fe20000410000 */
[----:B------:R-:W-:Y:S01]  /*20d40*/  ISETP.GE.OR P6, PT, R31, R240, !P6 ;  /* 0x000000f01f00720c */ /* 0x000fe200077c6670 */
[----:B------:R-:W-:Y:S02]  /*20d50*/  IMAD.IADD R31, R242, 0x1, -R31 ;  /* 0x00000001f21f7824 */ /* 0x000fe400078e0a1f */
[-C--:B------:R-:W-:Y:S01]  /*20d60*/  FMUL.FTZ R22, R22, R0.reuse ;  /* 0x0000000016167220 */ /* 0x080fe20000410000 */
[----:B------:R-:W-:Y:S01]  /*20d70*/  FMUL.FTZ R21, R21, R0 ;  /* 0x0000000015157220 */ /* 0x000fe20000410000 */
[----:B------:R-:W-:-:S02]  /*20d80*/  FSEL R191, R191, -INF , !P2 ;  /* 0xff800000bfbf7808 */ /* 0x000fc40005000000 */
[----:B------:R-:W-:Y:S01]  /*20d90*/  FSEL R250, R250, -INF , !P1 ;  /* 0xff800000fafa7808 */ /* 0x000fe20004800000 */
[----:B------:R-:W-:Y:S01]  /*20da0*/  VIADD R25, R2, 0x31 ;  /* 0x0000003102197836 */ /* 0x000fe20000000000 */
[C---:B------:R-:W-:Y:S02]  /*20db0*/  ISETP.GE.AND P2, PT, R26.reuse, R244, PT ;  /* 0x000000f41a00720c */ /* 0x040fe40003f46270 */
[C---:B------:R-:W-:Y:S01]  /*20dc0*/  ISETP.GE.AND P1, PT, R26.reuse, R241, PT ;  /* 0x000000f11a00720c */ /* 0x040fe20003f26270 */
[----:B------:R-:W3:Y:S01]  /*20dd0*/  MUFU.TANH R20, R20 ;  /* 0x0000001400147308 */ /* 0x000ee20000002400 */
[----:B------:R-:W-:Y:S01]  /*20de0*/  IABS R31, R31 ;  /* 0x0000001f001f7213 */ /* 0x000fe20000000000 */
[C---:B------:R-:W-:Y:S01]  /*20df0*/  IMAD.IADD R29, R245.reuse, 0x1, -R26 ;  /* 0x00000001f51d7824 */ /* 0x040fe200078e0a1a */
[C---:B------:R-:W-:Y:S01]  /*20e00*/  ISETP.GE.OR P2, PT, R26.reuse, R243, !P2 ;  /* 0x000000f31a00720c */ /* 0x040fe20005746670 */
[----:B-1----:R-:W-:Y:S01]  /*20e10*/  IMAD.IADD R27, R245, 0x1, -R25 ;  /* 0x00000001f51b7824 */ /* 0x002fe200078e0a19 */
[----:B------:R-:W-:-:S03]  /*20e20*/  ISETP.GE.OR P1, PT, R26, R240, !P1 ;  /* 0x000000f01a00720c */ /* 0x000fc60004f26670 */
[----:B------:R-:W1:Y:S01]  /*20e30*/  MUFU.TANH R22, R22 ;  /* 0x0000001600167308 */ /* 0x000e620000002400 */
[----:B------:R-:W-:Y:S01]  /*20e40*/  IMAD.IADD R26, R242, 0x1, -R26 ;  /* 0x00000001f21a7824 */ /* 0x000fe200078e0a1a */
[----:B------:R-:W-:-:S06]  /*20e50*/  I2FP.F32.S32 R31, R31 ;  /* 0x0000001f001f7245 */ /* 0x000fcc0000201400 */
[----:B------:R-:W4:Y:S01]  /*20e60*/  MUFU.TANH R21, R21 ;  /* 0x0000001500157308 */ /* 0x000f220000002400 */
[----:B------:R-:W-:Y:S01]  /*20e70*/  IABS R29, R29 ;  /* 0x0000001d001d7213 */ /* 0x000fe20000000000 */
[----:B--2---:R-:W-:Y:S01]  /*20e80*/  FFMA.FTZ R190, -R246, R31, R190 ;  /* 0x0000001ff6be7223 */ /* 0x004fe200000101be */
[----:B------:R-:W-:Y:S02]  /*20e90*/  IABS R26, R26 ;  /* 0x0000001a001a7213 */ /* 0x000fe40000000000 */
[----:B------:R-:W-:Y:S02]  /*20ea0*/  IABS R27, R27 ;  /* 0x0000001b001b7213 */ /* 0x000fe40000000000 */
[----:B------:R-:W-:Y:S02]  /*20eb0*/  I2FP.F32.S32 R29, R29 ;  /* 0x0000001d001d7245 */ /* 0x000fe40000201400 */
[----:B------:R-:W-:Y:S02]  /*20ec0*/  I2FP.F32.S32 R26, R26 ;  /* 0x0000001a001a7245 */ /* 0x000fe40000201400 */
[----:B------:R-:W-:-:S02]  /*20ed0*/  I2FP.F32.S32 R27, R27 ;  /* 0x0000001b001b7245 */ /* 0x000fc40000201400 */
[----:B------:R-:W-:Y:S02]  /*20ee0*/  FSEL R190, R190, -INF , !P6 ;  /* 0xff800000bebe7808 */ /* 0x000fe40007000000 */
[----:B------:R-:W-:Y:S01]  /*20ef0*/  ISETP.GE.AND P6, PT, R25, R244, PT ;  /* 0x000000f41900720c */ /* 0x000fe20003fc6270 */
[-C--:B------:R-:W-:Y:S01]  /*20f00*/  FMUL.FTZ R23, R23, R0.reuse ;  /* 0x0000000017177220 */ /* 0x080fe20000410000 */
[-C--:B------:R-:W-:Y:S01]  /*20f10*/  FMUL.FTZ R16, R16, R0.reuse ;  /* 0x0000000010107220 */ /* 0x080fe20000410000 */
[-C--:B------:R-:W-:Y:S01]  /*20f20*/  FMUL.FTZ R17, R17, R0.reuse ;  /* 0x0000000011117220 */ /* 0x080fe20000410000 */
[-C--:B------:R-:W-:Y:S01]  /*20f30*/  FMUL.FTZ R18, R18, R0.reuse ;  /* 0x0000000012127220 */ /* 0x080fe20000410000 */
[----:B------:R-:W-:Y:S01]  /*20f40*/  FMUL.FTZ R19, R19, R0 ;  /* 0x0000000013137220 */ /* 0x000fe20000410000 */
[C---:B---3--:R-:W-:Y:S01]  /*20f50*/  FFMA.FTZ R20, -R246.reuse, R29, R20 ;  /* 0x0000001df6147223 */ /* 0x048fe20000010114 */
[C---:B-1----:R-:W-:Y:S01]  /*20f60*/  FFMA.FTZ R22, -R246.reuse, R26, R22 ;  /* 0x0000001af6167223 */ /* 0x042fe20000010116 */
[----:B----4-:R-:W-:Y:S01]  /*20f70*/  FFMA.FTZ R21, -R246, R27, R21 ;  /* 0x0000001bf6157223 */ /* 0x010fe20000010115 */
[----:B------:R-:W-:Y:S01]  /*20f80*/  VIADD R0, R2, 0x38 ;  /* 0x0000003802007836 */ /* 0x000fe20000000000 */
[----:B------:R-:W-:-:S02]  /*20f90*/  ISETP.GE.OR P6, PT, R25, R243, !P6 ;  /* 0x000000f31900720c */ /* 0x000fc400077c6670 */
[----:B------:R-:W-:Y:S01]  /*20fa0*/  FSEL R178, R20, -INF , !P2 ;  /* 0xff80000014b27808 */ /* 0x000fe20005000000 */
[----:B------:R-:W-:Y:S01]  /*20fb0*/  IMAD.IADD R20, R245, 0x1, -R0 ;  /* 0x00000001f5147824 */ /* 0x000fe200078e0a00 */
[----:B------:R-:W-:Y:S02]  /*20fc0*/  FSEL R174, R22, -INF , !P1 ;  /* 0xff80000016ae7808 */ /* 0x000fe40004800000 */
[----:B------:R-:W-:Y:S02]  /*20fd0*/  FSEL R177, R21, -INF , !P6 ;  /* 0xff80000015b17808 */ /* 0x000fe40007000000 */
[C---:B------:R-:W-:Y:S02]  /*20fe0*/  ISETP.GE.AND P1, PT, R0.reuse, R244, PT ;  /* 0x000000f40000720c */ /* 0x040fe40003f26270 */
[C---:B------:R-:W-:Y:S01]  /*20ff0*/  ISETP.GE.AND P6, PT, R0.reuse, R241, PT ;  /* 0x000000f10000720c */ /* 0x040fe20003fc6270 */
[----:B------:R-:W1:Y:S01]  /*21000*/  MUFU.TANH R18, R18 ;  /* 0x0000001200127308 */ /* 0x000e620000002400 */
[----:B------:R-:W-:-:S02]  /*21010*/  ISETP.GE.OR P1, PT, R0, R243, !P1 ;  /* 0x000000f30000720c */ /* 0x000fc40004f26670 */
[----:B------:R-:W-:Y:S01]  /*21020*/  ISETP.GE.OR P6, PT, R0, R240, !P6 ;  /* 0x000000f00000720c */ /* 0x000fe200077c6670 */
[----:B------:R-:W-:Y:S01]  /*21030*/  IMAD.IADD R0, R242, 0x1, -R0 ;  /* 0x00000001f2007824 */ /* 0x000fe200078e0a00 */
[----:B------:R-:W-:-:S03]  /*21040*/  IABS R20, R20 ;  /* 0x0000001400147213 */ /* 0x000fc60000000000 */
[----:B------:R-:W2:Y:S01]  /*21050*/  MUFU.TANH R16, R16 ;  /* 0x0000001000107308 */ /* 0x000ea20000002400 */
[C---:B------:R-:W-:Y:S01]  /*21060*/  ISETP.GE.AND P2, PT, R25.reuse, R241, PT ;  /* 0x000000f11900720c */ /* 0x040fe20003f46270 */
[----:B------:R-:W-:Y:S01]  /*21070*/  IMAD.MOV.U32 R21, RZ, RZ, R20 ;  /* 0x000000ffff157224 */ /* 0x000fe200078e0014 */
[----:B------:R-:W-:Y:S02]  /*21080*/  IABS R22, R0 ;  /* 0x0000000000167213 */ /* 0x000fe40000000000 */
[----:B------:R-:W-:-:S03]  /*21090*/  ISETP.GE.OR P2, PT, R25, R240, !P2 ;  /* 0x000000f01900720c */ /* 0x000fc60005746670 */
[----:B------:R-:W3:Y:S01]  /*210a0*/  MUFU.TANH R23, R23 ;  /* 0x0000001700177308 */ /* 0x000ee20000002400 */
[----:B------:R-:W-:Y:S01]  /*210b0*/  IMAD.IADD R25, R242, 0x1, -R25 ;  /* 0x00000001f2197824 */ /* 0x000fe200078e0a19 */
[----:B------:R-:W-:Y:S02]  /*210c0*/  I2FP.F32.S32 R22, R22 ;  /* 0x0000001600167245 */ /* 0x000fe40000201400 */
[----:B------:R-:W-:Y:S01]  /*210d0*/  I2FP.F32.S32 R21, R21 ;  /* 0x0000001500157245 */ /* 0x000fe20000201400 */
[----:B------:R-:W-:Y:S01]  /*210e0*/  VIADD R2, R2, 0x39 ;  /* 0x0000003902027836 */ /* 0x000fe20000000000 */
[----:B------:R-:W-:Y:S01]  /*210f0*/  IABS R25, R25 ;  /* 0x0000001900197213 */ /* 0x000fe20000000000 */
[C---:B-1----:R-:W-:Y:S01]  /*21100*/  FFMA.FTZ R18, -R246.reuse, R22, R18 ;  /* 0x00000016f6127223 */ /* 0x042fe20000010112 */
[----:B------:R-:W1:Y:S01]  /*21110*/  MUFU.TANH R17, R17 ;  /* 0x0000001100117308 */ /* 0x000e620000002400 */
[----:B--2---:R-:W-:Y:S01]  /*21120*/  FFMA.FTZ R16, -R246, R21, R16 ;  /* 0x00000015f6107223 */ /* 0x004fe20000010110 */
[----:B------:R-:W-:Y:S01]  /*21130*/  I2FP.F32.S32 R20, R25 ;  /* 0x0000001900147245 */ /* 0x000fe20000201400 */
[----:B------:R-:W-:-:S02]  /*21140*/  IMAD.IADD R21, R245, 0x1, -R2 ;  /* 0x00000001f5157824 */ /* 0x000fc400078e0a02 */
[----:B------:R-:W-:-:S03]  /*21150*/  IMAD.IADD R0, R242, 0x1, -R2 ;  /* 0x00000001f2007824 */ /* 0x000fc600078e0a02 */
[----:B------:R-:W2:Y:S01]  /*21160*/  MUFU.TANH R19, R19 ;  /* 0x0000001300137308 */ /* 0x000ea20000002400 */
[----:B------:R-:W-:Y:S01]  /*21170*/  FSEL R32, R18, -INF , !P6 ;  /* 0xff80000012207808 */ /* 0x000fe20007000000 */
[----:B---3--:R-:W-:Y:S01]  /*21180*/  FFMA.FTZ R20, -R246, R20, R23 ;  /* 0x00000014f6147223 */ /* 0x008fe20000010117 */
[----:B------:R-:W-:Y:S02]  /*21190*/  ISETP.GT.AND P6, PT, R238, R227, PT ;  /* 0x000000e3ee00720c */ /* 0x000fe40003fc4270 */
[----:B------:R-:W-:Y:S02]  /*211a0*/  IABS R21, R21 ;  /* 0x0000001500157213 */ /* 0x000fe40000000000 */
[----:B------:R-:W-:Y:S02]  /*211b0*/  IABS R0, R0 ;  /* 0x0000000000007213 */ /* 0x000fe40000000000 */
[----:B------:R-:W-:Y:S02]  /*211c0*/  I2FP.F32.S32 R21, R21 ;  /* 0x0000001500157245 */ /* 0x000fe40000201400 */
[----:B------:R-:W-:-:S02]  /*211d0*/  I2FP.F32.S32 R0, R0 ;  /* 0x0000000000007245 */ /* 0x000fc40000201400 */
[----:B------:R-:W-:Y:S02]  /*211e0*/  FSEL R33, R20, -INF , !P2 ;  /* 0xff80000014217808 */ /* 0x000fe40005000000 */
[----:B------:R-:W-:Y:S01]  /*211f0*/  FSEL R176, R16, -INF , !P1 ;  /* 0xff80000010b07808 */ /* 0x000fe20004800000 */
[----:B------:R-:W-:Y:S01]  /*21200*/  BAR.SYNC.DEFER_BLOCKING 0x0 ;  /* 0x0000000000007b1d */ /* 0x000fe20000010000 */
[C---:B------:R-:W-:Y:S02]  /*21210*/  ISETP.GE.AND P2, PT, R2.reuse, R244, PT ;  /* 0x000000f40200720c */ /* 0x040fe40003f46270 */
[----:B------:R-:W-:Y:S01]  /*21220*/  ISETP.GE.AND P1, PT, R2, R241, PT ;  /* 0x000000f10200720c */ /* 0x000fe20003f26270 */
[C---:B-1----:R-:W-:Y:S01]  /*21230*/  FFMA.FTZ R17, -R246.reuse, R21, R17 ;  /* 0x00000015f6117223 */ /* 0x042fe20000010111 */
[----:B--2---:R-:W-:Y:S01]  /*21240*/  FFMA.FTZ R0, -R246, R0, R19 ;  /* 0x00000000f6007223 */ /* 0x004fe20000010113 */
        /* <DEDUP_REMOVED lines=81> */
.L_x_8951:
[----:B------:R-:W-:Y:S02]  /*21760*/  R2UR UR4, R8 ;  /* 0x00000000080472ca */ /* 0x000fe400000e0000 */
[----:B------:R-:W-:-:S13]  /*21770*/  R2UR UR5, R9 ;  /* 0x00000000090572ca */ /* 0x000fda00000e0000 */
[----:B------:R-:W2:Y:S02]  /*21780*/  LD.E R19, desc[UR4][R10.64+0x38] ;  /* 0x000038040a137980 */ /* 0x000ea4000c101900 */
[----:B--2---:R-:W-:-:S05]  /*21790*/  IMAD.U32 R19, R19, -0x40, RZ ;  /* 0xffffffc013137824 */ /* 0x004fca00078e00ff */
[----:B------:R-:W-:Y:S02]  /*217a0*/  SHF.R.S32.HI R18, RZ, 0x1f, R19 ;  /* 0x0000001fff127819 */ /* 0x000fe40000011413 */
.L_x_8952:
[----:B------:R-:W-:Y:S05]  /*217b0*/  BSYNC B0 ;  /* 0x0000000000007941 */ /* 0x000fea0003800000 */
.L_x_8950:
[C---:B------:R-:W-:Y:S01]  /*217c0*/  @P5 IADD3 R2, P0, R19.reuse, R225, RZ ;  /* 0x000000e113025210 */ /* 0x040fe20007f1e0ff */
[----:B------:R-:W-:Y:S01]  /*217d0*/  STL.64 [R1+0x20], R14 ;  /* 0x0000200e01007387 */ /* 0x000fe20000100a00 */
[-C--:B------:R-:W-:Y:S02]  /*217e0*/  LEA R168, P1, R19, R229.reuse, 0x1 ;  /* 0x000000e513a87211 */ /* 0x080fe400078208ff */
[----:B------:R-:W-:Y:S01]  /*217f0*/  LOP3.LUT R17, R239, 0x1, RZ, 0xc0, !PT ;  /* 0x00000001ef117812 */ /* 0x000fe200078ec0ff */
[----:B------:R-:W-:Y:S01]  /*21800*/  @P5 IMAD.X R0, R18, 0x1, R226, P0 ;  /* 0x0000000112005824 */ /* 0x000fe200000e06e2 */
[CC--:B------:R-:W-:Y:S01]  /*21810*/  LEA.HI.X R169, R19.reuse, R228.reuse, R18, 0x1, P1 ;  /* 0x000000e413a97211 */ /* 0x0c0fe200008f0c12 */
[----:B------:R-:W-:Y:S01]  /*21820*/  STL.64 [R1+0x18], R12 ;  /* 0x0000180c01007387 */ /* 0x000fe20000100a00 */
[C---:B------:R-:W-:Y:S02]  /*21830*/  @P5 LEA R26, P1, R2.reuse, R229, 0x1 ;  /* 0x000000e5021a5211 */ /* 0x040fe400078208ff */
[----:B------:R-:W-:Y:S01]  /*21840*/  @P4 IADD3 R16, P0, R19, R225, RZ ;  /* 0x000000e113104210 */ /* 0x000fe20007f1e0ff */
[----:B------:R-:W-:Y:S01]  /*21850*/  STL.64 [R1+0x10], R10 ;  /* 0x0000100a01007387 */ /* 0x000fe20000100a00 */
[----:B------:R-:W-:-:S02]  /*21860*/  @P5 LEA.HI.X R27, R2, R228, R0, 0x1, P1 ;  /* 0x000000e4021b5211 */ /* 0x000fc400008f0c00 */
[----:B------:R-:W-:Y:S01]  /*21870*/  @P4 LEA R22, P1, R16, R229, 0x1 ;  /* 0x000000e510164211 */ /* 0x000fe200078208ff */
[----:B------:R-:W-:Y:S01]  /*21880*/  @P4 IMAD.X R0, R18, 0x1, R226, P0 ;  /* 0x0000000112004824 */ /* 0x000fe200000e06e2 */
[-C--:B------:R-:W-:Y:S01]  /*21890*/  @P3 IADD3 R2, P0, R19, R225.reuse, RZ ;  /* 0x000000e113023210 */ /* 0x080fe20007f1e0ff */
[----:B------:R-:W-:Y:S01]  /*218a0*/  STL.64 [R1+0x8], R6 ;  /* 0x0000080601007387 */ /* 0x000fe20000100a00 */
[----:B------:R-:W-:Y:S02]  /*218b0*/  ISETP.NE.U32.AND P2, PT, R17, 0x1, PT ;  /* 0x000000011100780c */ /* 0x000fe40003f45070 */
[----:B------:R-:W-:Y:S01]  /*218c0*/  @P4 LEA.HI.X R23, R16, R228, R0, 0x1, P1 ;  /* 0x000000e410174211 */ /* 0x000fe200008f0c00 */
[----:B------:R-:W-:Y:S01]  /*218d0*/  @P3 IMAD.X R0, R18, 0x1, R226, P0 ;  /* 0x0000000112003824 */ /* 0x000fe200000e06e2 */
[----:B------:R-:W-:Y:S01]  /*218e0*/  IADD3 R17, P1, P0, R225, R225, R19 ;  /* 0x000000e1e1117210 */ /* 0x000fe2000783e013 */
[----:B------:R1:W-:Y:S03]  /*218f0*/  STL.64 [R1], R4 ;  /* 0x0000000401007387 */ /* 0x0003e60000100a00 */
[----:B------:R-:W-:-:S02]  /*21900*/  IADD3.X R16, R226, R226, R18, P1, P0 ;  /* 0x000000e2e2107210 */ /* 0x000fc40000fe0412 */
[----:B------:R-:W-:-:S03]  /*21910*/  @P3 LEA R20, P0, R2, R229, 0x1 ;  /* 0x000000e502143211 */ /* 0x000fc600078008ff */
[CC--:B------:R-:W-:Y:S02]  /*21920*/  @!P2 LEA R166, P1, R17.reuse, R229.reuse, 0x1 ;  /* 0x000000e511a6a211 */ /* 0x0c0fe400078208ff */
[-C--:B------:R-:W-:Y:S02]  /*21930*/  @P3 LEA.HI.X R21, R2, R228.reuse, R0, 0x1, P0 ;  /* 0x000000e402153211 */ /* 0x080fe400000f0c00 */
[CC--:B------:R-:W-:Y:S02]  /*21940*/  @P5 LEA R188, P0, R17.reuse, R229.reuse, 0x1 ;  /* 0x000000e511bc5211 */ /* 0x0c0fe400078008ff */
[CCC-:B------:R-:W-:Y:S02]  /*21950*/  @!P2 LEA.HI.X R167, R17.reuse, R228.reuse, R16.reuse, 0x1, P1 ;  /* 0x000000e411a7a211 */ /* 0x1c0fe400008f0c10 */
[C---:B------:R-:W-:Y:S02]  /*21960*/  @P5 LEA.HI.X R189, R17.reuse, R228, R16, 0x1, P0 ;  /* 0x000000e411bd5211 */ /* 0x040fe400000f0c10 */
[----:B------:R-:W-:-:S02]  /*21970*/  @P4 LEA R172, P1, R17, R229, 0x1 ;  /* 0x000000e511ac4211 */ /* 0x000fc400078208ff */
[C---:B------:R-:W-:Y:S02]  /*21980*/  @P3 LEA R170, P0, R17.reuse, R229, 0x1 ;  /* 0x000000e511aa3211 */ /* 0x040fe400078008ff */
[CCC-:B------:R-:W-:Y:S02]  /*21990*/  @P4 LEA.HI.X R173, R17.reuse, R228.reuse, R16.reuse, 0x1, P1 ;  /* 0x000000e411ad4211 */ /* 0x1c0fe400008f0c10 */
[C---:B------:R-:W-:Y:S02]  /*219a0*/  @P3 LEA.HI.X R171, R17.reuse, R228, R16, 0x1, P0 ;  /* 0x000000e411ab3211 */ /* 0x040fe400000f0c10 */
[-C--:B------:R-:W-:Y:S02]  /*219b0*/  IADD3 R0, P1, R17, R225.reuse, RZ ;  /* 0x000000e111007210 */ /* 0x080fe40007f3e0ff */
[----:B------:R-:W-:Y:S02]  /*219c0*/  @!P2 IADD3 R19, P0, R19, R225, RZ ;  /* 0x000000e11313a210 */ /* 0x000fe40007f1e0ff */
[----:B------:R-:W-:Y:S01]  /*219d0*/  @!P2 R2UR UR10, R8 ;  /* 0x00000000080aa2ca */ /* 0x000fe200000e0000 */
[--C-:B------:R-:W-:Y:S01]  /*219e0*/  IMAD.X R16, R16, 0x1, R226.reuse, P1 ;  /* 0x0000000110107824 */ /* 0x100fe200008e06e2 */
[-C--:B-1----:R-:W-:Y:S01]  /*219f0*/  @!P2 LEA R4, P1, R0, R229.reuse, 0x1 ;  /* 0x000000e50004a211 */ /* 0x082fe200078208ff */
[----:B------:R-:W-:Y:S01]  /*21a00*/  @!P2 IMAD.X R18, R18, 0x1, R226, P0 ;  /* 0x000000011212a824 */ /* 0x000fe200000e06e2 */
[----:B------:R-:W-:-:S02]  /*21a10*/  @P5 LEA R10, P0, R0, R229, 0x1 ;  /* 0x000000e5000a5211 */ /* 0x000fc400078008ff */
[CCC-:B------:R-:W-:Y:S02]  /*21a20*/  @!P2 LEA.HI.X R5, R0.reuse, R228.reuse, R16.reuse, 0x1, P1 ;  /* 0x000000e40005a211 */ /* 0x1c0fe400008f0c10 */
[CCC-:B------:R-:W-:Y:S02]  /*21a30*/  @P5 LEA.HI.X R11, R0.reuse, R228.reuse, R16.reuse, 0x1, P0 ;  /* 0x000000e4000b5211 */ /* 0x1c0fe400000f0c10 */
[CC--:B------:R-:W-:Y:S02]  /*21a40*/  @P3 LEA R14, P0, R0.reuse, R229.reuse, 0x1 ;  /* 0x000000e5000e3211 */ /* 0x0c0fe400078008ff */
[C---:B------:R-:W-:Y:S02]  /*21a50*/  @P4 LEA R12, P1, R0.reuse, R229, 0x1 ;  /* 0x000000e5000c4211 */ /* 0x040fe400078208ff */
[----:B------:R-:W-:Y:S02]  /*21a60*/  @!P2 R2UR UR11, R9 ;  /* 0x00000000090ba2ca */ /* 0x000fe400000e0000 */
[----:B------:R-:W-:-:S02]  /*21a70*/  @P3 LEA.HI.X R15, R0, R228, R16, 0x1, P0 ;  /* 0x000000e4000f3211 */ /* 0x000fc400000f0c10 */
[----:B------:R-:W-:Y:S02]  /*21a80*/  @P5 R2UR UR4, R8 ;  /* 0x00000000080452ca */ /* 0x000fe400000e0000 */
[----:B------:R-:W-:Y:S01]  /*21a90*/  @P5 R2UR UR5, R9 ;  /* 0x00000000090552ca */ /* 0x000fe200000e0000 */
[----:B------:R-:W-:Y:S01]  /*21aa0*/  IMAD.MOV.U32 R17, RZ, RZ, R15 ;  /* 0x000000ffff117224 */ /* 0x000fe200078e000f */
[-C--:B------:R-:W-:Y:S01]  /*21ab0*/  @P4 LEA.HI.X R13, R0, R228.reuse, R16, 0x1, P1 ;  /* 0x000000e4000d4211 */ /* 0x080fe200008f0c10 */
[----:B------:R-:W-:Y:S01]  /*21ac0*/  IMAD.MOV.U32 R16, RZ, RZ, R14 ;  /* 0x000000ffff107224 */ /* 0x000fe200078e000e */
[C---:B------:R-:W-:Y:S01]  /*21ad0*/  @!P2 LEA R6, P1, R19.reuse, R229, 0x1 ;  /* 0x000000e51306a211 */ /* 0x040fe200078208ff */
[----:B------:R-:W-:Y:S01]  /*21ae0*/  IMAD.MOV.U32 R229, RZ, RZ, R17 ;  /* 0x000000ffffe57224 */ /* 0x000fe200078e0011 */
[C---:B------:R-:W-:Y:S01]  /*21af0*/  @P4 R2UR UR12, R8.reuse ;  /* 0x00000000080c42ca */ /* 0x040fe200000e0000 */
[----:B------:R-:W-:Y:S01]  /*21b00*/  @!PT LDS RZ, [RZ] ;  /* 0x00000000fffff984 */ /* 0x000fe20000000800 */
[----:B------:R-:W-:Y:S01]  /*21b10*/  @!PT LDS RZ, [RZ] ;  /* 0x00000000fffff984 */ /* 0x000fe20000000800 */
[----:B------:R-:W-:Y:S01]  /*21b20*/  @!PT LDS RZ, [RZ] ;  /* 0x00000000fffff984 */ /* 0x000fe20000000800 */
[----:B------:R-:W-:Y:S01]  /*21b30*/  @!P2 LDGSTS.E.BYPASS.LTC128B.128 [R235+0x8000], desc[UR10][R168.64] ;  /* 0x08000000a8ebafae */ /* 0x000fe2000b901d4a */
[----:B------:R-:W-:Y:S01]  /*21b40*/  @!P2 LEA.HI.X R7, R19, R228, R18, 0x1, P1 ;  /* 0x000000e41307a211 */ /* 0x000fe200008f0c12 */
[----:B------:R-:W-:Y:S01]  /*21b50*/  IMAD.MOV.U32 R228, RZ, RZ, R16 ;  /* 0x000000ffffe47224 */ /* 0x000fe200078e0010 */
[C---:B------:R-:W-:Y:S01]  /*21b60*/  @P4 R2UR UR13, R9.reuse ;  /* 0x00000000090d42ca */ /* 0x040fe200000e0000 */
[----:B------:R-:W-:Y:S01]  /*21b70*/  @P5 IMAD.MOV.U32 R16, RZ, RZ, R168 ;  /* 0x000000ffff105224 */ /* 0x000fe200078e00a8 */
[----:B------:R-:W5:Y:S01]  /*21b80*/  LDL.LU.64 R14, [R1+0x20] ;  /* 0x00002000010e7983 */ /* 0x000f620000300a00 */
[----:B------:R-:W-:Y:S01]  /*21b90*/  @P5 IMAD.MOV.U32 R17, RZ, RZ, R169 ;  /* 0x000000ffff115224 */ /* 0x000fe200078e00a9 */
[----:B------:R-:W-:Y:S01]  /*21ba0*/  @P3 R2UR UR10, R8 ;  /* 0x00000000080a32ca */ /* 0x000fe200000e0000 */
[----:B------:R-:W-:Y:S01]  /*21bb0*/  IMAD.MOV.U32 R18, RZ, RZ, R12 ;  /* 0x000000ffff127224 */ /* 0x000fe200078e000c */
[----:B------:R-:W-:Y:S01]  /*21bc0*/  @P3 R2UR UR11, R9 ;  /* 0x00000000090b32ca */ /* 0x000fe200000e0000 */
[----:B------:R1:W-:Y:S01]  /*21bd0*/  @P2 STS.128 [R235+0x8000], RZ ;  /* 0x008000ffeb002388 */ /* 0x0003e20000000c00 */
[----:B------:R-:W-:-:S03]  /*21be0*/  IMAD.MOV.U32 R19, RZ, RZ, R13 ;  /* 0x000000ffff137224 */ /* 0x000fc600078e000d */
[----:B------:R-:W-:Y:S01]  /*21bf0*/  @!PT LDS RZ, [RZ] ;  /* 0x00000000fffff984 */ /* 0x000fe20000000800 */
[----:B------:R-:W-:Y:S01]  /*21c00*/  @!PT LDS RZ, [RZ] ;  /* 0x00000000fffff984 */ /* 0x000fe20000000800 */
[----:B------:R-:W-:Y:S01]  /*21c10*/  @!PT LDS RZ, [RZ] ;  /* 0x00000000fffff984 */ /* 0x000fe20000000800 */
[----:B------:R2:W-:Y:S04]  /*21c20*/  @P5 LDGSTS.E.BYPASS.LTC128B.128 [R235+0xa000], desc[UR4][R16.64+0x80] ;  /* 0x0a00008010eb5fae */ /* 0x0005e8000b901d44 */
[----:B------:R1:W-:Y:S01]  /*21c30*/  @!P5 STS.128 [R235+0xa000], RZ ;  /* 0x00a000ffeb00d388 */ /* 0x0003e20000000c00 */
[----:B------:R-:W-:Y:S02]  /*21c40*/  @!P2 R2UR UR4, R8 ;  /* 0x000000000804a2ca */ /* 0x000fe400000e0000 */
[----:B------:R-:W-:Y:S01]  /*21c50*/  @!P2 R2UR UR5, R9 ;  /* 0x000000000905a2ca */ /* 0x000fe200000e0000 */
        /* <DEDUP_REMOVED lines=25> */
[----:B------:R3:W-:Y:S01]  /*21df0*/  @P5 LDGSTS.E.BYPASS.LTC128B.128 [R235+0xa800], desc[UR10][R26.64+0x80] ;  /* 0x0a8000801aeb5fae */ /* 0x0007e2000b901d4a */
[----:B--2---:R-:W-:-:S02]  /*21e00*/  IMAD.MOV.U32 R16, RZ, RZ, R10 ;  /* 0x000000ffff107224 */ /* 0x004fc400078e000a */
[----:B------:R-:W-:Y:S02]  /*21e10*/  IMAD.MOV.U32 R17, RZ, RZ, R11 ;  /* 0x000000ffff117224 */ /* 0x000fe400078e000b */
[----:B------:R-:W5:Y:S04]  /*21e20*/  LDL.LU.64 R10, [R1+0x10] ;  /* 0x00001000010a7983 */ /* 0x000f680000300a00 */
[----:B------:R-:W5:Y:S01]  /*21e30*/  LDL.LU.64 R6, [R1+0x8] ;  /* 0x0000080001067983 */ /* 0x000f620000300a00 */
[----:B------:R-:W-:Y:S02]  /*21e40*/  @P4 R2UR UR4, R8 ;  /* 0x00000000080442ca */ /* 0x000fe400000e0000 */
[----:B------:R-:W-:Y:S01]  /*21e50*/  @P4 R2UR UR5, R9 ;  /* 0x00000000090542ca */ /* 0x000fe200000e0000 */
[----:B---3--:R-:W-:-:S02]  /*21e60*/  IMAD.MOV.U32 R26, RZ, RZ, R4 ;  /* 0x000000ffff1a7224 */ /* 0x008fc400078e0004 */
[----:B------:R-:W-:Y:S02]  /*21e70*/  IMAD.MOV.U32 R27, RZ, RZ, R5 ;  /* 0x000000ffff1b7224 */ /* 0x000fe400078e0005 */
[----:B------:R-:W5:Y:S01]  /*21e80*/  LDL.LU.64 R4, [R1] ;  /* 0x0000000001047983 */ /* 0x000f620000300a00 */
[C---:B------:R-:W-:Y:S02]  /*21e90*/  @P3 R2UR UR10, R8.reuse ;  /* 0x00000000080a32ca */ /* 0x040fe400000e0000 */
[C---:B------:R-:W-:Y:S01]  /*21ea0*/  @P3 R2UR UR11, R9.reuse ;  /* 0x00000000090b32ca */ /* 0x040fe200000e0000 */
[----:B------:R1:W-:Y:S01]  /*21eb0*/  @!P5 STS.128 [R235+0xa800], RZ ;  /* 0x00a800ffeb00d388 */ /* 0x0003e20000000c00 */
[C---:B------:R-:W-:Y:S02]  /*21ec0*/  @P3 R2UR UR16, R8.reuse ;  /* 0x00000000081032ca */ /* 0x040fe400000e0000 */
[----:B------:R-:W-:Y:S01]  /*21ed0*/  @P3 R2UR UR17, R9 ;  /* 0x00000000091132ca */ /* 0x000fe200000e0000 */
[----:B------:R-:W-:Y:S01]  /*21ee0*/  @!PT LDS RZ, [RZ] ;  /* 0x00000000fffff984 */ /* 0x000fe20000000800 */
[----:B------:R-:W-:Y:S01]  /*21ef0*/  @!PT LDS RZ, [RZ] ;  /* 0x00000000fffff984 */ /* 0x000fe20000000800 */
[----:B------:R-:W-:Y:S01]  /*21f00*/  @!PT LDS RZ, [RZ] ;  /* 0x00000000fffff984 */ /* 0x000fe20000000800 */
[----:B------:R-:W-:Y:S01]  /*21f10*/  @P4 LDGSTS.E.BYPASS.LTC128B.128 [R235+0xc800], desc[UR4][R22.64+0x100] ;  /* 0x0c80010016eb4fae */ /* 0x000fe2000b901d44 */
[----:B------:R-:W-:-:S02]  /*21f20*/  @!P2 R2UR UR4, R8 ;  /* 0x000000000804a2ca */ /* 0x000fc400000e0000 */
[C---:B------:R-:W-:Y:S01]  /*21f30*/  @!P2 R2UR UR5, R9.reuse ;  /* 0x000000000905a2ca */ /* 0x040fe200000e0000 */
[----:B------:R1:W-:Y:S01]  /*21f40*/  @!P4 STS.128 [R235+0xc800], RZ ;  /* 0x00c800ffeb00c388 */ /* 0x0003e20000000c00 */
[C---:B------:R-:W-:Y:S02]  /*21f50*/  @!P2 R2UR UR14, R8.reuse ;  /* 0x00000000080ea2ca */ /* 0x040fe400000e0000 */
[C---:B------:R-:W-:Y:S01]  /*21f60*/  @!P2 R2UR UR15, R9.reuse ;  /* 0x00000000090fa2ca */ /* 0x040fe200000e0000 */
[----:B------:R-:W-:Y:S01]  /*21f70*/  @!PT LDS RZ, [RZ] ;  /* 0x00000000fffff984 */ /* 0x000fe20000000800 */
[----:B------:R-:W-:Y:S01]  /*21f80*/  @!PT LDS RZ, [RZ] ;  /* 0x00000000fffff984 */ /* 0x000fe20000000800 */
[----:B------:R-:W-:Y:S01]  /*21f90*/  @!PT LDS RZ, [RZ] ;  /* 0x00000000fffff984 */ /* 0x000fe20000000800 */
[----:B------:R-:W-:Y:S01]  /*21fa0*/  @P3 LDGSTS.E.BYPASS.LTC128B.128 [R235+0xe800], desc[UR10][R20.64+0x180] ;  /* 0x0e80018014eb3fae */ /* 0x000fe2000b901d4a */
[C---:B------:R-:W-:Y:S02]  /*21fb0*/  @P5 R2UR UR10, R8.reuse ;  /* 0x00000000080a52ca */ /* 0x040fe400000e0000 */
[----:B------:R-:W-:Y:S01]  /*21fc0*/  @P5 R2UR UR11, R9 ;  /* 0x00000000090b52ca */ /* 0x000fe200000e0000 */
[----:B------:R1:W-:Y:S01]  /*21fd0*/  @!P3 STS.128 [R235+0xe800], RZ ;  /* 0x00e800ffeb00b388 */ /* 0x0003e20000000c00 */
[----:B------:R-:W-:-:S02]  /*21fe0*/  @P5 R2UR UR12, R8 ;  /* 0x00000000080c52ca */ /* 0x000fc400000e0000 */
[C---:B------:R-:W-:Y:S01]  /*21ff0*/  @P5 R2UR UR13, R9.reuse ;  /* 0x00000000090d52ca */ /* 0x040fe200000e0000 */
        /* <DEDUP_REMOVED lines=48> */
[----:B-1----:R-:W-:Y:S02]  /*22300*/  IMAD.MOV.U32 R228, RZ, RZ, R169 ;  /* 0x000000ffffe47224 */ /* 0x002fe400078e00a9 */
.L_x_8949:
[----:B------:R-:W-:Y:S05]  /*22310*/  BSYNC B1 ;  /* 0x0000000000017941 */ /* 0x000fea0003800000 */
.L_x_8948:
[----:B------:R-:W-:Y:S01]  /*22320*/  R2UR UR4, R8 ;  /* 0x00000000080472ca */ /* 0x000fe200000e0000 */
[----:B------:R-:W-:Y:S01]  /*22330*/  LDSM.16.MT88.4 R16, [R214+0x10000] ;  /* 0x01000000d610783b */ /* 0x000fe20000004200 */
[----:B------:R-:W-:-:S03]  /*22340*/  R2UR UR5, R9 ;  /* 0x00000000090572ca */ /* 0x000fc600000e0000 */
[----:B------:R-:W-:Y:S10]  /*22350*/  LDSM.16.MT88.4 R20, [R216+0x12800] ;  /* 0x01280000d814783b */ /* 0x000ff40000004200 */
[----:B-----5:R1:W2:Y:S01]  /*22360*/  LD.E R173, desc[UR4][R10.64+0xdc] ;  /* 0x0000dc040aad7980 */ /* 0x0202a2000c101900 */
        /* <DEDUP_REMOVED lines=32> */
[----:B------:R-:W3:Y:S04]  /*22570*/  SHFL.BFLY PT, R0, R8, 0x2, 0x1f ;  /* 0x0c401f0008007f89 */ /* 0x000ee800000e0000 */
[----:B------:R-:W4:Y:S01]  /*22580*/  SHFL.BFLY PT, R2, R9, 0x2, 0x1f ;  /* 0x0c401f0009027f89 */ /* 0x000f2200000e0000 */
[----:B---3--:R-:W-:Y:S02]  /*22590*/  FMNMX.FTZ R0, R8, R0, !PT ;  /* 0x0000000008007209 */ /* 0x008fe40007810000 */
[----:B----4-:R-:W-:-:S03]  /*225a0*/  FMNMX.FTZ R2, R9, R2, !PT ;  /* 0x0000000209027209 */ /* 0x010fc60007810000 */
[----:B------:R-:W3:Y:S04]  /*225b0*/  SHFL.BFLY PT, R168, R0, 0x1, 0x1f ;  /* 0x0c201f0000a87f89 */ /* 0x000ee800000e0000 */
[----:B------:R-:W4:Y:S04]  /*225c0*/  SHFL.BFLY PT, R169, R2, 0x1, 0x1f ;  /* 0x0c201f0002a97f89 */ /* 0x000f2800000e0000 */
[----:B-1----:R-:W1:Y:S01]  /*225d0*/  LDSM.16.MT88.4 R8, [R216+0x10000] ;  /* 0x01000000d808783b */ /* 0x002e620000004200 */
[----:B---3--:R-:W-:-:S04]  /*225e0*/  FMNMX.FTZ R168, R0, R168, !PT ;  /* 0x000000a800a87209 */ /* 0x008fc80007810000 */
[----:B------:R-:W-:Y:S02]  /*225f0*/  FSETP.NEU.FTZ.AND P0, PT, R168, -INF , PT ;  /* 0xff800000a800780b */ /* 0x000fe40003f1d000 */
[----:B----4-:R-:W-:-:S04]  /*22600*/  FMNMX.FTZ R169, R2, R169, !PT ;  /* 0x000000a902a97209 */ /* 0x010fc80007810000 */
[----:B------:R-:W-:Y:S01]  /*22610*/  FSETP.NEU.FTZ.AND P1, PT, R169, -INF , PT ;  /* 0xff800000a900780b */ /* 0x000fe20003f3d000 */
[C---:B--2---:R-:W-:Y:S01]  /*22620*/  FMUL.FTZ R35, R173.reuse, R168 ;  /* 0x000000a8ad237220 */ /* 0x044fe20000410000 */
[----:B------:R-:W-:-:S04]  /*22630*/  FMUL.FTZ R179, R173, R169 ;  /* 0x000000a9adb37220 */ /* 0x000fc80000410000 */
[----:B------:R-:W-:Y:S02]  /*22640*/  FSEL R35, R35, RZ, P0 ;  /* 0x000000ff23237208 */ /* 0x000fe40000000000 */
[----:B------:R-:W-:-:S03]  /*22650*/  FSEL R179, R179, RZ, P1 ;  /* 0x000000ffb3b37208 */ /* 0x000fc60000800000 */
[-C--:B------:R-:W-:Y:S01]  /*22660*/  FFMA.FTZ R170, R5, R173.reuse, -R35 ;  /* 0x000000ad05aa7223 */ /* 0x080fe20000010823 */
[----:B------:R-:W-:Y:S01]  /*22670*/  FSEL R5, R169, RZ, P1 ;  /* 0x000000ffa9057208 */ /* 0x000fe20000800000 */
[-CC-:B------:R-:W-:Y:S01]  /*22680*/  FFMA.FTZ R171, R14, R173.reuse, -R179.reuse ;  /* 0x000000ad0eab7223 */ /* 0x180fe200000108b3 */
[-CC-:B------:R-:W-:Y:S01]  /*22690*/  FFMA.FTZ R167, R12, R173.reuse, -R179.reuse ;  /* 0x000000ad0ca77223 */ /* 0x180fe200000108b3 */
[-CC-:B------:R-:W-:Y:S01]  /*226a0*/  FFMA.FTZ R166, R15, R173.reuse, -R179.reuse ;  /* 0x000000ad0fa67223 */ /* 0x180fe200000108b3 */
[-C--:B------:R-:W-:Y:S01]  /*226b0*/  FFMA.FTZ R165, R13, R173.reuse, -R179 ;  /* 0x000000ad0da57223 */ /* 0x080fe200000108b3 */
[----:B------:R-:W-:Y:S01]  /*226c0*/  FADD.FTZ R5, R164, -R5 ;  /* 0x80000005a4057221 */ /* 0x000fe20000010000 */
[-CC-:B------:R-:W-:Y:S01]  /*226d0*/  FFMA.FTZ R164, R4, R173.reuse, -R35.reuse ;  /* 0x000000ad04a47223 */ /* 0x180fe20000010823 */
[----:B------:R-:W-:Y:S01]  /*226e0*/  FSEL R4, R168, RZ, P0 ;  /* 0x000000ffa8047208 */ /* 0x000fe20000000000 */
[-CC-:B------:R-:W-:Y:S01]  /*226f0*/  FFMA.FTZ R2, R6, R173.reuse, -R35.reuse ;  /* 0x000000ad06027223 */ /* 0x180fe20000010823 */
[----:B------:R-:W-:Y:S01]  /*22700*/  FFMA.FTZ R0, R7, R173, -R35 ;  /* 0x000000ad07007223 */ /* 0x000fe20000010823 */
[----:B------:R-:W-:Y:S01]  /*22710*/  FMUL.FTZ R5, R173, R5 ;  /* 0x00000005ad057220 */ /* 0x000fe20000410000 */
[----:B------:R-:W-:Y:S01]  /*22720*/  MUFU.EX2 R171, R171 ;  /* 0x000000ab00ab7308 */ /* 0x000fe20000000800 */
[----:B------:R-:W-:Y:S01]  /*22730*/  FADD.FTZ R3, R3, -R4 ;  /* 0x8000000403037221 */ /* 0x000fe20000010000 */
[----:B------:R-:W2:Y:S01]  /*22740*/  LDSM.16.MT88.4 R12, [R213+0x10000] ;  /* 0x01000000d50c783b */ /* 0x000ea20000004200 */
[-CC-:B------:R-:W-:Y:S01]  /*22750*/  FFMA.FTZ R184, R183, R173.reuse, -R179.reuse ;  /* 0x000000adb7b87223 */ /* 0x180fe200000108b3 */
[--C-:B------:R-:W-:Y:S01]  /*22760*/  FFMA.FTZ R183, R182, R173, -R179.reuse ;  /* 0x000000adb6b77223 */ /* 0x100fe200000108b3 */
[----:B------:R-:W-:Y:S01]  /*22770*/  FMUL.FTZ R3, R173, R3 ;  /* 0x00000003ad037220 */ /* 0x000fe20000410000 */
[-C--:B------:R-:W-:Y:S01]  /*22780*/  FFMA.FTZ R182, R186, R173.reuse, -R179 ;  /* 0x000000adbab67223 */ /* 0x080fe200000108b3 */
[-CC-:B------:R-:W-:Y:S01]  /*22790*/  FFMA.FTZ R189, R187, R173.reuse, -R35.reuse ;  /* 0x000000adbbbd7223 */ /* 0x180fe20000010823 */
[----:B------:R-:W3:Y:S01]  /*227a0*/  MUFU.EX2 R167, R167 ;  /* 0x000000a700a77308 */ /* 0x000ee20000000800 */
[-CC-:B------:R-:W-:Y:S01]  /*227b0*/  FFMA.FTZ R186, R185, R173.reuse, -R35.reuse ;  /* 0x000000adb9ba7223 */ /* 0x180fe20000010823 */
[-CC-:B------:R-:W-:Y:S01]  /*227c0*/  FFMA.FTZ R188, R28, R173.reuse, -R35.reuse ;  /* 0x000000ad1cbc7223 */ /* 0x180fe20000010823 */
[-C--:B------:R-:W-:Y:S01]  /*227d0*/  FFMA.FTZ R187, R24, R173.reuse, -R35 ;  /* 0x000000ad18bb7223 */ /* 0x080fe20000010823 */
[-CC-:B------:R-:W-:Y:S01]  /*227e0*/  FFMA.FTZ R30, R30, R173.reuse, -R179.reuse ;  /* 0x000000ad1e1e7223 */ /* 0x180fe200000108b3 */
[----:B------:R-:W-:Y:S01]  /*227f0*/  LDSM.16.MT88.4 R24, [R212+0x10800] ;  /* 0x01080000d418783b */ /* 0x000fe20000004200 */
        /* <DEDUP_REMOVED lines=10> */
[----:B------:R-:W4:Y:S01]  /*228a0*/  MUFU.EX2 R165, R165 ;  /* 0x000000a500a57308 */ /* 0x000f220000000800 */
        /* <DEDUP_REMOVED lines=8> */
[----:B------:R-:W-:-:S02]  /*22930*/  FFMA.FTZ R173, R34, R173, -R35 ;  /* 0x000000ad22ad7223 */ /* 0x000fc40000010823 */
[----:B------:R-:W-:Y:S05]  /*22940*/  LDSM.16.MT88.4 R32, [R213+0x11800] ;  /* 0x01180000d520783b */ /* 0x000fea0000004200 */
[----:B------:R-:W-:Y:S01]  /*22950*/  MUFU.EX2 R2, R2 ;  /* 0x0000000200027308 */ /* 0x000fe20000000800 */
[----:B----4-:R-:W-:-:S07]  /*22960*/  F2FP.BF16.F32.PACK_AB R6, R165, R166 ;  /* 0x000000a6a506723e */ /* 0x010fce00000010ff */
[----:B------:R-:W-:Y:S08]  /*22970*/  MUFU.EX2 R0, R0 ;  /* 0x0000000000007308 */ /* 0x000ff00000000800 */
[----:B------:R-:W3:Y:S08]  /*22980*/  MUFU.EX2 R164, R164 ;  /* 0x000000a400a47308 */ /* 0x000ef00000000800 */
[----:B------:R4:W1:Y:S08]  /*22990*/  MUFU.EX2 R172, R5 ;  /* 0x0000000500ac7308 */ /* 0x0008700000000800 */
[----:B------:R-:W2:Y:S01]  /*229a0*/  MUFU.EX2 R3, R3 ;  /* 0x0000000300037308 */ /* 0x000ea20000000800 */
[----:B---3--:R-:W-:-:S07]  /*229b0*/  F2FP.BF16.F32.PACK_AB R7, R164, R0 ;  /* 0x00000000a407723e */ /* 0x008fce00000010ff */
[----:B------:R-:W3:Y:S01]  /*229c0*/  MUFU.EX2 R184, R184 ;  /* 0x000000b800b87308 */ /* 0x000ee20000000800 */
[----:B----4-:R-:W-:Y:S01]  /*229d0*/  F2FP.BF16.F32.PACK_AB R5, R2, R170 ;  /* 0x000000aa0205723e */ /* 0x010fe200000010ff */
[-C--:B-1----:R-:W-:Y:S01]  /*229e0*/  FMUL.FTZ R152, R152, R172.reuse ;  /* 0x000000ac98987220 */ /* 0x082fe20000410000 */
[-C--:B------:R-:W-:Y:S01]  /*229f0*/  FMUL.FTZ R153, R153, R172.reuse ;  /* 0x000000ac99997220 */ /* 0x080fe20000410000 */
[-C--:B------:R-:W-:Y:S01]  /*22a00*/  FMUL.FTZ R148, R148, R172.reuse ;  /* 0x000000ac94947220 */ /* 0x080fe20000410000 */
[-C--:B------:R-:W-:Y:S01]  /*22a10*/  FMUL.FTZ R149, R149, R172.reuse ;  /* 0x000000ac95957220 */ /* 0x080fe20000410000 */
[-C--:B------:R-:W-:Y:S01]  /*22a20*/  FMUL.FTZ R36, R36, R172.reuse ;  /* 0x000000ac24247220 */ /* 0x080fe20000410000 */
[-C--:B------:R-:W-:Y:S01]  /*22a30*/  FMUL.FTZ R37, R37, R172.reuse ;  /* 0x000000ac25257220 */ /* 0x080fe20000410000 */
[-C--:B------:R-:W-:Y:S01]  /*22a40*/  FMUL.FTZ R40, R40, R172.reuse ;  /* 0x000000ac28287220 */ /* 0x080fe20000410000 */
        /* <DEDUP_REMOVED lines=143> */
[----:B------:R3:W-:Y:S01]  /*23340*/  MUFU.EX2 R185, R30 ;  /* 0x0000001e00b97308 */ /* 0x0007e20000000800 */
[-C--:B------:R-:W-:Y:S01]  /*23350*/  FMUL.FTZ R125, R125, R172.reuse ;  /* 0x000000ac7d7d7220 */ /* 0x080fe20000410000 */
[-C--:B------:R-:W-:Y:S01]  /*23360*/  FMUL.FTZ R126, R126, R3.reuse ;  /* 0x000000037e7e7220 */ /* 0x080fe20000410000 */
[-C--:B------:R-:W-:Y:S01]  /*23370*/  FMUL.FTZ R127, R127, R3.reuse ;  /* 0x000000037f7f7220 */ /* 0x080fe20000410000 */
[-C--:B------:R-:W-:Y:S01]  /*23380*/  FMUL.FTZ R128, R128, R172.reuse ;  /* 0x000000ac80807220 */ /* 0x080fe20000410000 */
[-C--:B------:R-:W-:Y:S01]  /*23390*/  FMUL.FTZ R129, R129, R172.reuse ;  /* 0x000000ac81817220 */ /* 0x080fe20000410000 */
[C---:B-1----:R-:W-:Y:S01]  /*233a0*/  HMMA.16816.F32.BF16 R68, R4.reuse, R16, R68 ;  /* 0x000000100444723c */ /* 0x042fe20000041844 */
[-C--:B------:R-:W-:Y:S01]  /*233b0*/  FMUL.FTZ R130, R130, R3.reuse ;  /* 0x0000000382827220 */ /* 0x080fe20000410000 */
[----:B------:R-:W1:Y:S01]  /*233c0*/  MUFU.EX2 R186, R186 ;  /* 0x000000ba00ba7308 */ /* 0x000e620000000800 */
[-C--:B------:R-:W-:Y:S01]  /*233d0*/  FMUL.FTZ R131, R131, R3.reuse ;  /* 0x0000000383837220 */ /* 0x080fe20000410000 */
[----:B------:R-:W-:Y:S01]  /*233e0*/  FFMA.FTZ R171, R248, R172, R171 ;  /* 0x000000acf8ab7223 */ /* 0x000fe200000100ab */
[----:B------:R-:W-:Y:S01]  /*233f0*/  FFMA.FTZ R3, R247, R3, R170 ;  /* 0x00000003f7037223 */ /* 0x000fe200000100aa */
[----:B------:R-:W-:Y:S01]  /*23400*/  HMMA.16816.F32.BF16 R72, R4, R18, R72 ;  /* 0x000000120448723c */ /* 0x000fe20000041848 */
[----:B------:R-:W4:Y:S01]  /*23410*/  LDSM.16.MT88.4 R16, [R213+0x14000] ;  /* 0x01400000d510783b */ /* 0x000f220000004200 */
[----:B------:R-:W-:Y:S01]  /*23420*/  FADD.FTZ R171, R167, R171 ;  /* 0x000000aba7ab7221 */ /* 0x000fe20000010000 */
[----:B------:R-:W-:Y:S01]  /*23430*/  FADD.FTZ R3, R2, R3 ;  /* 0x0000000302037221 */ /* 0x000fe20000010000 */
[----:B------:R-:W4:Y:S01]  /*23440*/  MUFU.EX2 R189, R189 ;  /* 0x000000bd00bd7308 */ /* 0x000f220000000800 */
[----:B---3--:R-:W-:Y:S01]  /*23450*/  LDSM.16.MT88.4 R28, [R213+0x10800] ;  /* 0x01080000d51c783b */ /* 0x008fe20000004200 */
[----:B------:R-:W-:Y:S01]  /*23460*/  FADD.FTZ R171, R166, R171 ;  /* 0x000000aba6ab7221 */ /* 0x000fe20000010000 */
[----:B------:R-:W-:-:S03]  /*23470*/  FADD.FTZ R3, R0, R3 ;  /* 0x0000000300037221 */ /* 0x000fc60000010000 */
[----:B------:R-:W-:Y:S01]  /*23480*/  FADD.FTZ R171, R165, R171 ;  /* 0x000000aba5ab7221 */ /* 0x000fe20000010000 */
[----:B------:R-:W-:Y:S01]  /*23490*/  FADD.FTZ R3, R164, R3 ;  /* 0x00000003a4037221 */ /* 0x000fe20000010000 */
[----:B------:R-:W-:Y:S01]  /*234a0*/  MUFU.EX2 R188, R188 ;  /* 0x000000bc00bc7308 */ /* 0x000fe20000000800 */
[----:B------:R-:W-:Y:S01]  /*234b0*/  MOV R164, R169 ;  /* 0x000000a900a47202 */ /* 0x000fe20000000f00 */
[----:B--2---:R-:W-:Y:S01]  /*234c0*/  HMMA.16816.F32.BF16 R92, R4, R8, R92 ;  /* 0x00000008045c723c */ /* 0x004fe2000004185c */
[----:B------:R-:W-:Y:S01]  /*234d0*/  FADD.FTZ R171, R184, R171 ;  /* 0x000000abb8ab7221 */ /* 0x000fe20000010000 */
[----:B-1----:R-:W-:-:S04]  /*234e0*/  FADD.FTZ R3, R186, R3 ;  /* 0x00000003ba037221 */ /* 0x002fc80000010000 */
[C---:B------:R-:W-:Y:S01]  /*234f0*/  HMMA.16816.F32.BF16 R96, R4.reuse, R10, R96 ;  /* 0x0000000a0460723c */ /* 0x040fe20000041860 */
[----:B------:R-:W1:Y:S01]  /*23500*/  LDSM.16.MT88.4 R8, [R213+0x16000] ;  /* 0x01600000d508783b */ /* 0x000e620000004200 */
[----:B------:R-:W2:Y:S04]  /*23510*/  MUFU.EX2 R187, R187 ;  /* 0x000000bb00bb7308 */ /* 0x000ea80000000800 */
[C---:B----4-:R-:W-:Y:S04]  /*23520*/  HMMA.16816.F32.BF16 R100, R4.reuse, R12, R100 ;  /* 0x0000000c0464723c */ /* 0x050fe80000041864 */
[----:B------:R-:W3:Y:S02]  /*23530*/  MUFU.EX2 R251, R251 ;  /* 0x000000fb00fb7308 */ /* 0x000ee40000000800 */
[C---:B------:R-:W-:Y:S01]  /*23540*/  HMMA.16816.F32.BF16 R104, R4.reuse, R14, R104 ;  /* 0x0000000e0468723c */ /* 0x040fe20000041868 */
[----:B------:R-:W4:Y:S05]  /*23550*/  LDSM.16.MT88.4 R12, [R212+0x16000] ;  /* 0x01600000d40c783b */ /* 0x000f2a0000004200 */
[----:B------:R-:W-:Y:S01]  /*23560*/  MUFU.EX2 R252, R252 ;  /* 0x000000fc00fc7308 */ /* 0x000fe20000000800 */
[C---:B------:R-:W-:Y:S07]  /*23570*/  HMMA.16816.F32.BF16 R84, R4.reuse, R16, R84 ;  /* 0x000000100454723c */ /* 0x040fee0000041854 */
[----:B------:R-:W-:Y:S01]  /*23580*/  MUFU.EX2 R194, R194 ;  /* 0x000000c200c27308 */ /* 0x000fe20000000800 */
[C---:B------:R-:W-:Y:S01]  /*23590*/  HMMA.16816.F32.BF16 R88, R4.reuse, R18, R88 ;  /* 0x000000120458723c */ /* 0x040fe20000041858 */
[----:B------:R-:W2:Y:S06]  /*235a0*/  LDSM.16.MT88.4 R16, [R214+0x16000] ;  /* 0x01600000d610783b */ /* 0x000eac0000004200 */
[----:B------:R-:W-:Y:S01]  /*235b0*/  MUFU.EX2 R195, R195 ;  /* 0x000000c300c37308 */ /* 0x000fe20000000800 */
[C---:B-1----:R-:W-:Y:S07]  /*235c0*/  HMMA.16816.F32.BF16 R116, R4.reuse, R8, R116 ;  /* 0x000000080474723c */ /* 0x042fee0000041874 */
[----:B------:R-:W1:Y:S01]  /*235d0*/  MUFU.EX2 R193, R193 ;  /* 0x000000c100c17308 */ /* 0x000e620000000800 */
[C---:B------:R-:W-:Y:S01]  /*235e0*/  HMMA.16816.F32.BF16 R120, R4.reuse, R10, R120 ;  /* 0x0000000a0478723c */ /* 0x040fe20000041878 */
[----:B------:R-:W3:Y:S06]  /*235f0*/  LDSM.16.MT88.4 R8, [R214+0x10800] ;  /* 0x01080000d608783b */ /* 0x000eec0000004200 */
[----:B------:R-:W1:Y:S01]  /*23600*/  MUFU.EX2 R192, R192 ;  /* 0x000000c000c07308 */ /* 0x000e620000000800 */
[C---:B----4-:R-:W-:Y:S07]  /*23610*/  HMMA.16816.F32.BF16 R124, R4.reuse, R12, R124 ;  /* 0x0000000c047c723c */ /* 0x050fee000004187c */
[----:B------:R-:W-:Y:S01]  /*23620*/  MUFU.EX2 R191, R191 ;  /* 0x000000bf00bf7308 */ /* 0x000fe20000000800 */
[C---:B------:R-:W-:Y:S01]  /*23630*/  HMMA.16816.F32.BF16 R128, R4.reuse, R14, R128 ;  /* 0x0000000e0480723c */ /* 0x040fe20000041880 */
[----:B------:R-:W4:Y:S06]  /*23640*/  LDSM.16.MT88.4 R12, [R213+0x12800] ;  /* 0x01280000d50c783b */ /* 0x000f2c0000004200 */
[----:B------:R-:W4:Y:S01]  /*23650*/  MUFU.EX2 R190, R190 ;  /* 0x000000be00be7308 */ /* 0x000f220000000800 */
[C---:B--2---:R-:W-:Y:S06]  /*23660*/  HMMA.16816.F32.BF16 R108, R4.reuse, R16, R108 ;  /* 0x00000010046c723c */ /* 0x044fec000004186c */
[----:B------:R-:W-:Y:S01]  /*23670*/  HMMA.16816.F32.BF16 R112, R4, R18, R112 ;  /* 0x000000120470723c */ /* 0x000fe20000041870 */
[----:B------:R-:W2:Y:S01]  /*23680*/  LDSM.16.MT88.4 R16, [R216+0x10800] ;  /* 0x01080000d810783b */ /* 0x000ea20000004200 */
[----:B------:R-:W2:Y:S05]  /*23690*/  MUFU.EX2 R178, R178 ;  /* 0x000000b200b27308 */ /* 0x000eaa0000000800 */
[C---:B------:R-:W-:Y:S01]  /*236a0*/  F2FP.BF16.F32.PACK_AB R4, R183.reuse, R184 ;  /* 0x000000b8b704723e */ /* 0x040fe200000010ff */
[----:B------:R-:W-:Y:S01]  /*236b0*/  FADD.FTZ R183, R183, R171 ;  /* 0x000000abb7b77221 */ /* 0x000fe20000010000 */
[----:B------:R-:W-:Y:S01]  /*236c0*/  F2FP.BF16.F32.PACK_AB R5, R189, R186 ;  /* 0x000000babd05723e */ /* 0x000fe200000010ff */
[----:B------:R-:W-:Y:S01]  /*236d0*/  MUFU.EX2 R177, R177 ;  /* 0x000000b100b17308 */ /* 0x000fe20000000800 */
[----:B------:R-:W-:Y:S01]  /*236e0*/  F2FP.BF16.F32.PACK_AB R6, R185, R182 ;  /* 0x000000b6b906723e */ /* 0x000fe200000010ff */
[----:B------:R-:W-:Y:S01]  /*236f0*/  FADD.FTZ R189, R189, R3 ;  /* 0x00000003bdbd7221 */ /* 0x000fe20000010000 */
[----:B------:R-:W-:Y:S01]  /*23700*/  F2FP.BF16.F32.PACK_AB R7, R187, R188 ;  /* 0x000000bcbb07723e */ /* 0x000fe200000010ff */
[----:B------:R-:W-:Y:S01]  /*23710*/  FADD.FTZ R183, R182, R183 ;  /* 0x000000b7b6b77221 */ /* 0x000fe20000010000 */
[----:B------:R-:W-:Y:S01]  /*23720*/  MOV R3, R168 ;  /* 0x000000a800037202 */ /* 0x000fe20000000f00 */
[----:B------:R-:W-:-:S02]  /*23730*/  FADD.FTZ R189, R188, R189 ;  /* 0x000000bdbcbd7221 */ /* 0x000fc40000010000 */
[----:B------:R-:W-:Y:S01]  /*23740*/  MUFU.EX2 R176, R176 ;  /* 0x000000b000b07308 */ /* 0x000fe20000000800 */
[----:B------:R-:W-:Y:S01]  /*23750*/  FADD.FTZ R185, R185, R183 ;  /* 0x000000b7b9b97221 */ /* 0x000fe20000010000 */
[C---:B---3--:R-:W-:Y:S01]  /*23760*/  HMMA.16816.F32.BF16 R152, R4.reuse, R8, R152 ;  /* 0x000000080498723c */ /* 0x048fe20000041898 */
[----:B------:R-:W-:Y:S02]  /*23770*/  FADD.FTZ R187, R187, R189 ;  /* 0x000000bdbbbb7221 */ /* 0x000fe40000010000 */
[----:B------:R-:W-:Y:S02]  /*23780*/  FADD.FTZ R185, R251, R185 ;  /* 0x000000b9fbb97221 */ /* 0x000fe40000010000 */
[----:B-1----:R-:W-:Y:S01]  /*23790*/  FADD.FTZ R187, R193, R187 ;  /* 0x000000bbc1bb7221 */ /* 0x002fe20000010000 */
[C---:B----4-:R-:W-:Y:S01]  /*237a0*/  HMMA.16816.F32.BF16 R52, R4.reuse, R12, R52 ;  /* 0x0000000c0434723c */ /* 0x050fe20000041834 */
[----:B------:R-:W-:Y:S05]  /*237b0*/  MUFU.EX2 R175, R175 ;  /* 0x000000af00af7308 */ /* 0x000fea0000000800 */
[C---:B------:R-:W-:Y:S01]  /*237c0*/  HMMA.16816.F32.BF16 R56, R4.reuse, R14, R56 ;  /* 0x0000000e0438723c */ /* 0x040fe20000041838 */
[----:B------:R-:W1:Y:S02]  /*237d0*/  LDSM.16.MT88.4 R12, [R216+0x16800] ;  /* 0x01680000d80c783b */ /* 0x000e640000004200 */
[----:B------:R-:W3:Y:S03]  /*237e0*/  MUFU.EX2 R174, R174 ;  /* 0x000000ae00ae7308 */ /* 0x000ee60000000800 */
[C---:B------:R-:W-:Y:S01]  /*237f0*/  HMMA.16816.F32.BF16 R148, R4.reuse, R10, R148 ;  /* 0x0000000a0494723c */ /* 0x040fe20000041894 */
[----:B------:R-:W4:Y:S04]  /*23800*/  LDSM.16.MT88.4 R8, [R212+0x12800] ;  /* 0x01280000d408783b */ /* 0x000f280000004200 */
[----:B------:R-:W3:Y:S01]  /*23810*/  MUFU.EX2 R179, R179 ;  /* 0x000000b300b37308 */ /* 0x000ee20000000800 */
[C---:B--2---:R-:W-:Y:S06]  /*23820*/  HMMA.16816.F32.BF16 R160, R4.reuse, R16, R160 ;  /* 0x0000001004a0723c */ /* 0x044fec00000418a0 */
[C---:B------:R-:W-:Y:S01]  /*23830*/  HMMA.16816.F32.BF16 R156, R4.reuse, R18, R156 ;  /* 0x00000012049c723c */ /* 0x040fe2000004189c */
[----:B------:R-:W2:Y:S01]  /*23840*/  LDSM.16.MT88.4 R16, [R214+0x12800] ;  /* 0x01280000d610783b */ /* 0x000ea20000004200 */
[----:B------:R-:W3:Y:S04]  /*23850*/  MUFU.EX2 R249, R249 ;  /* 0x000000f900f97308 */ /* 0x000ee80000000800 */
[C---:B------:R-:W-:Y:S04]  /*23860*/  HMMA.16816.F32.BF16 R144, R4.reuse, R28, R144 ;  /* 0x0000001c0490723c */ /* 0x040fe80000041890 */
[----:B------:R-:W3:Y:S02]  /*23870*/  MUFU.EX2 R173, R173 ;  /* 0x000000ad00ad7308 */ /* 0x000ee40000000800 */
[C---:B------:R-:W-:Y:S01]  /*23880*/  HMMA.16816.F32.BF16 R140, R4.reuse, R30, R140 ;  /* 0x0000001e048c723c */ /* 0x040fe2000004188c */
[----:B------:R-:W-:Y:S05]  /*23890*/  LDSM.16.MT88.4 R28, [R216+0x14800] ;  /* 0x01480000d81c783b */ /* 0x000fea0000004200 */
[C---:B------:R-:W-:Y:S06]  /*238a0*/  HMMA.16816.F32.BF16 R136, R4.reuse, R24, R136 ;  /* 0x000000180488723c */ /* 0x040fec0000041888 */
[C---:B-1----:R-:W-:Y:S06]  /*238b0*/  HMMA.16816.F32.BF16 R100, R4.reuse, R12, R100 ;  /* 0x0000000c0464723c */ /* 0x042fec0000041864 */
[C---:B------:R-:W-:Y:S01]  /*238c0*/  HMMA.16816.F32.BF16 R104, R4.reuse, R14, R104 ;  /* 0x0000000e0468723c */ /* 0x040fe20000041868 */
[----:B------:R-:W1:Y:S05]  /*238d0*/  LDSM.16.MT88.4 R12, [R212+0x16800] ;  /* 0x01680000d40c783b */ /* 0x000e6a0000004200 */
[C---:B----4-:R-:W-:Y:S06]  /*238e0*/  HMMA.16816.F32.BF16 R60, R4.reuse, R8, R60 ;  /* 0x00000008043c723c */ /* 0x050fec000004183c */
[C---:B--2---:R-:W-:Y:S06]  /*238f0*/  HMMA.16816.F32.BF16 R44, R4.reuse, R16, R44 ;  /* 0x00000010042c723c */ /* 0x044fec000004182c */
[C---:B------:R-:W-:Y:S01]  /*23900*/  HMMA.16816.F32.BF16 R48, R4.reuse, R18, R48 ;  /* 0x000000120430723c */ /* 0x040fe20000041830 */
[----:B------:R-:W2:Y:S05]  /*23910*/  LDSM.16.MT88.4 R16, [R212+0x14800] ;  /* 0x01480000d410783b */ /* 0x000eaa0000004200 */
[C---:B------:R-:W-:Y:S01]  /*23920*/  HMMA.16816.F32.BF16 R64, R4.reuse, R10, R64 ;  /* 0x0000000a0440723c */ /* 0x040fe20000041840 */
[----:B------:R-:W4:Y:S05]  /*23930*/  LDSM.16.MT88.4 R8, [R214+0x16800] ;  /* 0x01680000d608783b */ /* 0x000f2a0000004200 */
        /* <DEDUP_REMOVED lines=50> */
[C---:B------:R-:W-:Y:S06]  /*23c60*/  HMMA.16816.F32.BF16 R44, R4.reuse, R8, R44 ;  /* 0x00000008042c723c */ /* 0x040fec000004182c */
        /* <DEDUP_REMOVED lines=87> */
.L_x_8944:
[----:B------:R-:W-:Y:S05]  /*241e0*/  @!P6 BRA `(.L_x_8953) ;  /* 0x0000005c00d8e947 */ /* 0x000fea0003800000 */
[----:B------:R-:W-:Y:S02]  /*241f0*/  MOV R2, R3 ;  /* 0x0000000300027202 */ /* 0x000fe40000000f00 */
[----:B------:R-:W-:-:S07]  /*24200*/  MOV R0, R164 ;  /* 0x000000a400007202 */ /* 0x000fce0000000f00 */
.L_x_8962:
        /* <DEDUP_REMOVED lines=81> */
.L_x_8955:
[----:B--2---:R-:W-:Y:S02]  /*24720*/  R2UR UR4, R164 ;  /* 0x00000000a40472ca */ /* 0x004fe400000e0000 */
[----:B------:R-:W-:Y:S11]  /*24730*/  R2UR UR5, R165 ;  /* 0x00000000a50572ca */ /* 0x000ff600000e0000 */
[----:B------:R-:W-:Y:S02]  /*24740*/  @!UPT UIADD3 URZ, URZ, URZ, URZ ;  /* 0x0000003f3f3ff290 */ /* 0x000fe4000fffe03f */
[----:B-1----:R-:W2:Y:S02]  /*24750*/  LD.E R10, desc[UR4][R166.64+0x40] ;  /* 0x00004004a60a7980 */ /* 0x002ea4000c101900 */
[----:B--2---:R-:W-:Y:S05]  /*24760*/  IMAD.U32 R10, R10, -0x40, RZ ;  /* 0xffffffc00a0a7824 */ /* 0x004fea00078e00ff */
[----:B------:R-:W-:Y:S02]  /*24770*/  SHF.R.S32.HI R4, RZ, 0x1f, R10 ;  /* 0x0000001fff047819 */ /* 0x000fe4000001140a */
.L_x_8956:
[----:B------:R-:W-:Y:S05]  /*24780*/  BSYNC B0 ;  /* 0x0000000000007941 */ /* 0x000fea0003800000 */
.L_x_8954:
        /* <DEDUP_REMOVED lines=150> */
[----:B------:R-:W-:Y:S01]  /*250f0*/  LDSM.16.M88.4 R188, [R215+0x8000] ;  /* 0x00800000d7bc783b */ /* 0x000fe20000000200 */
[C---:B-1----:R-:W-:Y:S03]  /*25100*/  HMMA.16816.F32.BF16 R4, R32.reuse, R8, RZ ;  /* 0x000000082004723c */ /* 0x042fe600000418ff */
[----:B------:R-:W-:Y:S04]  /*25110*/  LDSM.16.M88.4 R192, [R215+0x8800] ;  /* 0x00880000d7c0783b */ /* 0x000fe80000000200 */
[----:B------:R-:W3:Y:S01]  /*25120*/  LD.E R3, desc[UR4][R166.64+0x18c] ;  /* 0x00018c04a6037980 */ /* 0x000ee2000c101900 */
        /* <DEDUP_REMOVED lines=10> */
[----:B------:R-:W2:Y:S05]  /*251d0*/  LDSM.16.M88.4 R176, [R218] ;  /* 0x00000000dab0783b */ /* 0x000eaa0000000200 */
        /* <DEDUP_REMOVED lines=8> */
[----:B------:R-:W-:Y:S04]  /*25260*/  LDSM.16.M88.4 R168, [R217] ;  /* 0x00000000d9a8783b */ /* 0x000fe80000000200 */
[----:B------:R-:W1:Y:S01]  /*25270*/  LDSM.16.M88.4 R172, [R208] ;  /* 0x00000000d0ac783b */ /* 0x000e620000000200 */
        /* <DEDUP_REMOVED lines=25> */
[----:B------:R-:W3:Y:S01]  /*25410*/  LDSM.16.M88.4 R180, [R207] ;  /* 0x00000000cfb4783b */ /* 0x000ee20000000200 */
        /* <DEDUP_REMOVED lines=26> */
[C---:B-----5:R-:W-:Y:S06]  /*255c0*/  HMMA.16816.F32.BF16 R4, R188.reuse, R192, R4 ;  /* 0x000000c0bc04723c */ /* 0x060fec0000041804 */
[C---:B------:R-:W-:Y:S01]  /*255d0*/  HMMA.16816.F32.BF16 R8, R188.reuse, R194, R8 ;  /* 0x000000c2bc08723c */ /* 0x040fe20000041808 */
[----:B------:R-:W5:Y:S05]  /*255e0*/  LDSM.16.M88.4 R192, [R208+0x2800] ;  /* 0x00280000d0c0783b */ /* 0x000f6a0000000200 */
        /* <DEDUP_REMOVED lines=10> */
[C---:B--2---:R-:W-:Y:S06]  /*25690*/  HMMA.16816.F32.BF16 R4, R172.reuse, R176, R4 ;  /* 0x000000b0ac04723c */ /* 0x044fec0000041804 */
[C---:B------:R-:W-:Y:S01]  /*256a0*/  HMMA.16816.F32.BF16 R8, R172.reuse, R178, R8 ;  /* 0x000000b2ac08723c */ /* 0x040fe20000041808 */
[----:B------:R-:W1:Y:S05]  /*256b0*/  LDSM.16.M88.4 R176, [R221+0xc000] ;  /* 0x00c00000ddb0783b */ /* 0x000e6a0000000200 */
[C---:B-----5:R-:W-:Y:S06]  /*256c0*/  HMMA.16816.F32.BF16 R12, R172.reuse, R192, R12 ;  /* 0x000000c0ac0c723c */ /* 0x060fec000004180c */
        /* <DEDUP_REMOVED lines=8> */
[----:B------:R-:W4:Y:S01]  /*25750*/  LDSM.16.M88.4 R184, [R203] ;  /* 0x00000000cbb8783b */ /* 0x000f220000000200 */
        /* <DEDUP_REMOVED lines=11> */
[----:B------:R-:W2:Y:S04]  /*25810*/  LDSM.16.M88.4 R168, [R200] ;  /* 0x00000000c8a8783b */ /* 0x000ea80000000200 */
[----:B------:R-:W3:Y:S01]  /*25820*/  LDSM.16.M88.4 R180, [R218+0x4000] ;  /* 0x00400000dab4783b */ /* 0x000ee20000000200 */
[C---:B----4-:R-:W-:Y:S06]  /*25830*/  HMMA.16816.F32.BF16 R4, R172.reuse, R184, R4 ;  /* 0x000000b8ac04723c */ /* 0x050fec0000041804 */
[C---:B------:R-:W-:Y:S01]  /*25840*/  HMMA.16816.F32.BF16 R8, R172.reuse, R186, R8 ;  /* 0x000000baac08723c */ /* 0x040fe20000041808 */
[----:B------:R-:W4:Y:S05]  /*25850*/  LDSM.16.M88.4 R184, [R215+0xc800] ;  /* 0x00c80000d7b8783b */ /* 0x000f2a0000000200 */
[C---:B-1----:R-:W-:Y:S06]  /*25860*/  HMMA.16816.F32.BF16 R12, R172.reuse, R176, R12 ;  /* 0x000000b0ac0c723c */ /* 0x042fec000004180c */
[C---:B------:R-:W-:Y:S01]  /*25870*/  HMMA.16816.F32.BF16 R16, R172.reuse, R178, R16 ;  /* 0x000000b2ac10723c */ /* 0x040fe20000041810 */
[----:B------:R-:W-:Y:S05]  /*25880*/  LDSM.16.M88.4 R176, [R217+0x4000] ;  /* 0x00400000d9b0783b */ /* 0x000fea0000000200 */
[C---:B-----5:R-:W-:Y:S06]  /*25890*/  HMMA.16816.F32.BF16 R20, R172.reuse, R188, R20 ;  /* 0x000000bcac14723c */ /* 0x060fec0000041814 */
        /* <DEDUP_REMOVED lines=19> */
[C---:B------:R-:W-:Y:S06]  /*259d0*/  HMMA.16816.F32.BF16 R4, R176.reuse, R188, R4 ;  /* 0x000000bcb004723c */ /* 0x040fec0000041804 */
        /* <DEDUP_REMOVED lines=110> */
[-C--:B------:R-:W-:Y:S08]  /*260c0*/  FMUL.FTZ R10, R34, R3.reuse ;  /* 0x00000003220a7220 */ /* 0x080ff00000410000 */
[----:B------:R-:W1:Y:S10]  /*260d0*/  MUFU.TANH R6, R6 ;  /* 0x0000000600067308 */ /* 0x000e740000002400 */
[----:B------:R-:W1:Y:S01]  /*260e0*/  MUFU.TANH R7, R7 ;  /* 0x0000000700077308 */ /* 0x000e620000002400 */
[-C--:B-----5:R-:W-:Y:S01]  /*260f0*/  FMUL.FTZ R28, R29, R3.reuse ;  /* 0x000000031d1c7220 */ /* 0x0a0fe20000410000 */
[----:B------:R-:W-:Y:S08]  /*26100*/  FMUL.FTZ R3, R35, R3 ;  /* 0x0000000323037220 */ /* 0x000ff00000410000 */
        /* <DEDUP_REMOVED lines=35> */
[-C--:B------:R-:W-:Y:S06]  /*26340*/  LOP3.LUT R32, R32, R34.reuse, RZ, 0x3c, !PT ;  /* 0x0000002220207212 */ /* 0x080fec00078e3cff */
        /* <DEDUP_REMOVED lines=26> */
[C---:B------:R-:W-:Y:S04]  /*264f0*/  ISETP.NE.AND P2, PT, R34.reuse, RZ, PT ;  /* 0x000000ff2200720c */ /* 0x040fe80003f45270 */
[----:B------:R-:W-:Y:S03]  /*26500*/  SEL R31, R11, R31, !P2 ;  /* 0x0000001f0b1f7207 */ /* 0x000fe60005000000 */
[----:B------:R-:W-:Y:S01]  /*26510*/  @!P1 IMAD.MOV R33, RZ, RZ, -R33 ;  /* 0x000000ffff219224 */ /* 0x000fe200078e0a21 */
[-C--:B------:R-:W-:Y:S04]  /*26520*/  LEA R186, P1, R31, R236.reuse, 0x2 ;  /* 0x000000ec1fba7211 */ /* 0x080fe800078210ff */
        /* <DEDUP_REMOVED lines=21> */
.L_x_8960:
[----:B------:R-:W-:Y:S02]  /*26680*/  R2UR UR4, R164 ;  /* 0x00000000a40472ca */ /* 0x000fe400000e0000 */
[----:B------:R-:W-:Y:S11]  /*26690*/  R2UR UR5, R165 ;  /* 0x00000000a50572ca */ /* 0x000ff600000e0000 */
[----:B------:R-:W-:Y:S02]  /*266a0*/  @!UPT UIADD3 URZ, URZ, URZ, URZ ;  /* 0x0000003f3f3ff290 */ /* 0x000fe4000fffe03f */
[----:B------:R-:W2:Y:S02]  /*266b0*/  LD.E R34, desc[UR4][R166.64+0x38] ;  /* 0x00003804a6227980 */ /* 0x000ea4000c101900 */
[----:B--2---:R-:W-:Y:S05]  /*266c0*/  IMAD.U32 R34, R34, -0x40, RZ ;  /* 0xffffffc022227824 */ /* 0x004fea00078e00ff */
[----:B------:R-:W-:Y:S02]  /*266d0*/  SHF.R.S32.HI R23, RZ, 0x1f, R34 ;  /* 0x0000001fff177819 */ /* 0x000fe40000011422 */
.L_x_8961:
[----:B------:R-:W-:Y:S05]  /*266e0*/  BSYNC B0 ;  /* 0x0000000000007941 */ /* 0x000fea0003800000 */
.L_x_8959:
[----:B-1----:R-:W-:Y:S01]  /*266f0*/  STL.64 [R1+0x10], R6 ;  /* 0x0000100601007387 */ /* 0x002fe20000100a00 */
[----:B------:R-:W-:Y:S02]  /*26700*/  @P6 R2UR UR4, R164 ;  /* 0x00000000a40462ca */ /* 0x000fe400000e0000 */
[C---:B------:R-:W-:Y:S01]  /*26710*/  @P6 R2UR UR5, R165.reuse ;  /* 0x00000000a50562ca */ /* 0x040fe200000e0000 */
[----:B------:R-:W-:Y:S01]  /*26720*/  STL.64 [R1+0x8], R4 ;  /* 0x0000080401007387 */ /* 0x000fe20000100a00 */
[----:B------:R-:W-:Y:S02]  /*26730*/  LEA R186, P1, R34, R229, 0x1 ;  /* 0x000000e522ba7211 */ /* 0x000fe400078208ff */
[----:B------:R-:W-:Y:S01]  /*26740*/  @P5 R2UR UR10, R164 ;  /* 0x00000000a40a52ca */ /* 0x000fe200000e0000 */
[----:B------:R1:W-:Y:S01]  /*26750*/  STL.64 [R1], R2 ;  /* 0x0000000201007387 */ /* 0x0003e20000100a00 */
[-C--:B------:R-:W-:Y:S02]  /*26760*/  LEA.HI.X R187, R34, R228.reuse, R23, 0x1, P1 ;  /* 0x000000e422bb7211 */ /* 0x080fe400008f0c17 */
        /* <DEDUP_REMOVED lines=18> */
[----:B------:R2:W-:Y:S01]  /*26890*/  @!P5 STS.128 [R235+0xa000], RZ ;  /* 0x00a000ffeb00d388 */ /* 0x0005e20000000c00 */
[----:B------:R-:W-:Y:S03]  /*268a0*/  IADD3 R11, P0, R34, R225, RZ ;  /* 0x000000e1220b7210 */ /* 0x000fe60007f1e0ff */
[----:B------:R-:W-:Y:S01]  /*268b0*/  @!PT LDS RZ, [RZ] ;  /* 0x00000000fffff984 */ /* 0x000fe20000000800 */
[----:B------:R-:W-:Y:S01]  /*268c0*/  @!PT LDS RZ, [RZ] ;  /* 0x00000000fffff984 */ /* 0x000fe20000000800 */
[----:B------:R-:W-:Y:S01]  /*268d0*/  @!PT LDS RZ, [RZ] ;  /* 0x00000000fffff984 */ /* 0x000fe20000000800 */
[----:B------:R-:W-:Y:S01]  /*268e0*/  @P4 LDGSTS.E.BYPASS.LTC128B.128 [R235+0xc000], desc[UR4][R186.64+0x100] ;  /* 0x0c000100baeb4fae */ /* 0x000fe2000b901d44 */
[-C--:B------:R-:W-:Y:S01]  /*268f0*/  @P5 LEA R170, P2, R11, R229.reuse, 0x1 ;  /* 0x000000e50baa5211 */ /* 0x080fe200078408ff */
        /* <DEDUP_REMOVED lines=8> */
[----:B------:R-:W-:Y:S01]  /*26980*/  @P3 LDGSTS.E.BYPASS.LTC128B.128 [R235+0xe000], desc[UR14][R186.64+0x180] ;  /* 0x0e000180baeb3fae */ /* 0x000fe2000b901d4e */
[CCC-:B------:R-:W-:Y:S02]  /*26990*/  @P5 LEA.HI.X R171, R11.reuse, R228.reuse, R23.reuse, 0x1, P2 ;  /* 0x000000e40bab5211 */ /* 0x1c0fe400010f0c17 */
[C---:B------:R-:W-:Y:S01]  /*269a0*/  @P3 LEA R32, P0, R11.reuse, R229, 0x1 ;  /* 0x000000e50b203211 */ /* 0x040fe200078008ff */
[----:B------:R2:W-:Y:S01]  /*269b0*/  @!P3 STS.128 [R235+0xe000], RZ ;  /* 0x00e000ffeb00b388 */ /* 0x0005e20000000c00 */
[C---:B------:R-:W-:Y:S02]  /*269c0*/  IADD3 R25, P2, R11.reuse, R225, RZ ;  /* 0x000000e10b197210 */ /* 0x040fe40007f5e0ff */
[CCC-:B------:R-:W-:Y:S01]  /*269d0*/  @P4 LEA.HI.X R35, R11.reuse, R228.reuse, R23.reuse, 0x1, P1 ;  /* 0x000000e40b234211 */ /* 0x1c0fe200008f0c17 */
[----:B------:R-:W-:Y:S01]  /*269e0*/  @!PT LDS RZ, [RZ] ;  /* 0x00000000fffff984 */ /* 0x000fe20000000800 */
[----:B------:R-:W-:Y:S01]  /*269f0*/  @!PT LDS RZ, [RZ] ;  /* 0x00000000fffff984 */ /* 0x000fe20000000800 */
[----:B------:R-:W-:Y:S01]  /*26a00*/  @!PT LDS RZ, [RZ] ;  /* 0x00000000fffff984 */ /* 0x000fe20000000800 */
[----:B------:R3:W-:Y:S01]  /*26a10*/  @P6 LDGSTS.E.BYPASS.LTC128B.128 [R235+0x8800], desc[UR12][R184.64] ;  /* 0x08800000b8eb6fae */ /* 0x0007e2000b901d4c */
[-C--:B------:R-:W-:Y:S01]  /*26a20*/  @P3 LEA.HI.X R33, R11, R228.reuse, R23, 0x1, P0 ;  /* 0x000000e40b213211 */ /* 0x080fe200000f0c17 */
        /* <DEDUP_REMOVED lines=10> */
[CC--:B------:R-:W-:Y:S01]  /*26ad0*/  @P4 LEA R190, P1, R25.reuse, R229.reuse, 0x1 ;  /* 0x000000e519be4211 */ /* 0x0c0fe200078208ff */
[----:B------:R2:W-:Y:S01]  /*26ae0*/  @!P5 STS.128 [R235+0xa800], RZ ;  /* 0x00a800ffeb00d388 */ /* 0x0005e20000000c00 */
[C---:B------:R-:W-:Y:S02]  /*26af0*/  @P3 LEA R188, P0, R25.reuse, R229, 0x1 ;  /* 0x000000e519bc3211 */ /* 0x040fe400078008ff */
[C---:B------:R-:W-:Y:S01]  /*26b00*/  IADD3 R11, P2, R25.reuse, R225, RZ ;  /* 0x000000e1190b7210 */ /* 0x040fe20007f5e0ff */
[----:B------:R-:W-:Y:S01]  /*26b10*/  @!PT LDS RZ, [RZ] ;  /* 0x00000000fffff984 */ /* 0x000fe20000000800 */
[----:B------:R-:W-:Y:S01]  /*26b20*/  @!PT LDS RZ, [RZ] ;  /* 0x00000000fffff984 */ /* 0x000fe20000000800 */
[----:B------:R-:W-:Y:S01]  /*26b30*/  @!PT LDS RZ, [RZ] ;  /* 0x00000000fffff984 */ /* 0x000fe20000000800 */
[----:B------:R-:W-:Y:S01]  /*26b40*/  @P4 LDGSTS.E.BYPASS.LTC128B.128 [R235+0xc800], desc[UR4][R34.64+0x100] ;  /* 0x0c80010022eb4fae */ /* 0x000fe2000b901d44 */
[CCC-:B------:R-:W-:Y:S02]  /*26b50*/  @P4 LEA.HI.X R191, R25.reuse, R228.reuse, R23.reuse, 0x1, P1 ;  /* 0x000000e419bf4211 */ /* 0x1c0fe400008f0c17 */
[-C--:B------:R-:W-:Y:S01]  /*26b60*/  @P3 LEA.HI.X R189, R25, R228.reuse, R23, 0x1, P0 ;  /* 0x000000e419bd3211 */ /* 0x080fe200000f0c17 */
[----:B------:R2:W-:Y:S01]  /*26b70*/  @!P4 STS.128 [R235+0xc800], RZ ;  /* 0x00c800ffeb00c388 */ /* 0x0005e20000000c00 */
[----:B------:R-:W-:Y:S01]  /*26b80*/  IMAD.X R23, R23, 0x1, R226, P2 ;  /* 0x0000000117177824 */ /* 0x000fe200010e06e2 */
[CC--:B-1----:R-:W-:Y:S02]  /*26b90*/  @P6 LEA R2, P0, R11.reuse, R229.reuse, 0x1 ;  /* 0x000000e50b026211 */ /* 0x0c2fe400078008ff */
[----:B------:R-:W-:Y:S01]  /*26ba0*/  @!PT LDS RZ, [RZ] ;  /* 0x00000000fffff984 */ /* 0x000fe20000000800 */
[----:B------:R-:W-:Y:S01]  /*26bb0*/  @!PT LDS RZ, [RZ] ;  /* 0x00000000fffff984 */ /* 0x000fe20000000800 */
[----:B------:R-:W-:Y:S01]  /*26bc0*/  @!PT LDS RZ, [RZ] ;  /* 0x00000000fffff984 */ /* 0x000fe20000000800 */
[----:B------:R-:W-:Y:S01]  /*26bd0*/  @P3 LDGSTS.E.BYPASS.LTC128B.128 [R235+0xe800], desc[UR14][R32.64+0x180] ;  /* 0x0e80018020eb3fae */ /* 0x000fe2000b901d4e */
[CC--:B------:R-:W-:Y:S02]  /*26be0*/  @P5 LEA R4, P2, R11.reuse, R229.reuse, 0x1 ;  /* 0x000000e50b045211 */ /* 0x0c0fe400078408ff */
[CCC-:B------:R-:W-:Y:S01]  /*26bf0*/  @P6 LEA.HI.X R3, R11.reuse, R228.reuse, R23.reuse, 0x1, P0 ;  /* 0x000000e40b036211 */ /* 0x1c0fe200000f0c17 */
[----:B------:R2:W-:Y:S01]  /*26c00*/  @!P3 STS.128 [R235+0xe800], RZ ;  /* 0x00e800ffeb00b388 */ /* 0x0005e20000000c00 */
[CC--:B------:R-:W-:Y:S01]  /*26c10*/  @P3 LEA R6, P0, R11.reuse, R229.reuse, 0x1 ;  /* 0x000000e50b063211 */ /* 0x0c0fe200078008ff */
[----:B---3--:R-:W-:Y:S01]  /*26c20*/  IMAD.MOV.U32 R184, RZ, RZ, R4 ;  /* 0x000000ffffb87224 */ /* 0x008fe200078e0004 */
[C---:B------:R-:W-:Y:S01]  /*26c30*/  @P4 LEA R250, P1, R11.reuse, R229, 0x1 ;  /* 0x000000e50bfa4211 */ /* 0x040fe200078208ff */
[----:B------:R-:W-:Y:S01]  /*26c40*/  @!PT LDS RZ, [RZ] ;  /* 0x00000000fffff984 */ /* 0x000fe20000000800 */
[----:B------:R-:W-:Y:S01]  /*26c50*/  @!PT LDS RZ, [RZ] ;  /* 0x00000000fffff984 */ /* 0x000fe20000000800 */
[----:B------:R-:W-:Y:S01]  /*26c60*/  @!PT LDS RZ, [RZ] ;  /* 0x00000000fffff984 */ /* 0x000fe20000000800 */
[----:B------:R-:W-:Y:S01]  /*26c70*/  @P6 LDGSTS.E.BYPASS.LTC128B.128 [R235+0x9000], desc[UR12][R194.64] ;  /* 0x09000000c2eb6fae */ /* 0x000fe2000b901d4c */
[CCC-:B------:R-:W-:Y:S02]  /*26c80*/  @P3 LEA.HI.X R7, R11.reuse, R228.reuse, R23.reuse, 0x1, P0 ;  /* 0x000000e40b073211 */ /* 0x1c0fe400000f0c17 */
[CCC-:B------:R-:W-:Y:S01]  /*26c90*/  @P5 LEA.HI.X R5, R11.reuse, R228.reuse, R23.reuse, 0x1, P2 ;  /* 0x000000e40b055211 */ /* 0x1c0fe200010f0c17 */
[----:B------:R2:W-:Y:S01]  /*26ca0*/  @!P6 STS.128 [R235+0x9000], RZ ;  /* 0x009000ffeb00e388 */ /* 0x0005e20000000c00 */
[----:B------:R-:W-:Y:S01]  /*26cb0*/  @P4 LEA.HI.X R251, R11, R228, R23, 0x1, P1 ;  /* 0x000000e40bfb4211 */ /* 0x000fe200008f0c17 */
[----:B------:R-:W-:Y:S01]  /*26cc0*/  IMAD.MOV.U32 R228, RZ, RZ, R6 ;  /* 0x000000ffffe47224 */ /* 0x000fe200078e0006 */
[C---:B------:R-:W-:Y:S01]  /*26cd0*/  @P6 R2UR UR14, R164.reuse ;  /* 0x00000000a40e62ca */ /* 0x040fe200000e0000 */
[----:B------:R-:W-:Y:S01]  /*26ce0*/  @!PT LDS RZ, [RZ] ;  /* 0x00000000fffff984 */ /* 0x000fe20000000800 */
[----:B------:R-:W-:Y:S01]  /*26cf0*/  @!PT LDS RZ, [RZ] ;  /* 0x00000000fffff984 */ /* 0x000fe20000000800 */
[----:B------:R-:W-:Y:S01]  /*26d00*/  @!PT LDS RZ, [RZ] ;  /* 0x00000000fffff984 */ /* 0x000fe20000000800 */
[----:B------:R-:W-:Y:S01]  /*26d10*/  @P5 LDGSTS.E.BYPASS.LTC128B.128 [R235+0xb000], desc[UR10][R192.64+0x80] ;  /* 0x0b000080c0eb5fae */ /* 0x000fe2000b901d4a */
[----:B------:R-:W-:Y:S01]  /*26d20*/  IMAD.MOV.U32 R229, RZ, RZ, R7 ;  /* 0x000000ffffe57224 */ /* 0x000fe200078e0007 */
[C---:B------:R-:W-:Y:S01]  /*26d30*/  @P6 R2UR UR15, R165.reuse ;  /* 0x00000000a50f62ca */ /* 0x040fe200000e0000 */
[----:B------:R-:W-:Y:S01]  /*26d40*/  IMAD.MOV.U32 R185, RZ, RZ, R5 ;  /* 0x000000ffffb97224 */ /* 0x000fe200078e0005 */
[----:B------:R-:W5:Y:S01]  /*26d50*/  LDL.LU.64 R6, [R1+0x10] ;  /* 0x0000100001067983 */ /* 0x000f620000300a00 */
[----:B----4-:R-:W-:Y:S01]  /*26d60*/  IMAD.MOV.U32 R170, RZ, RZ, R2 ;  /* 0x000000ffffaa7224 */ /* 0x010fe200078e0002 */
[C---:B------:R-:W-:Y:S01]  /*26d70*/  @P5 R2UR UR12, R164.reuse ;  /* 0x00000000a40c52ca */ /* 0x040fe200000e0000 */
[----:B------:R-:W-:Y:S01]  /*26d80*/  IMAD.MOV.U32 R171, RZ, RZ, R3 ;  /* 0x000000ffffab7224 */ /* 0x000fe200078e0003 */
[----:B------:R-:W5:Y:S01]  /*26d90*/  LDL.LU.64 R4, [R1+0x8] ;  /* 0x0000080001047983 */ /* 0x000f620000300a00 */
[C---:B------:R-:W-:Y:S02]  /*26da0*/  @P5 R2UR UR13, R165.reuse ;  /* 0x00000000a50d52ca */ /* 0x040fe400000e0000 */
[C---:B------:R-:W-:Y:S01]  /*26db0*/  @P4 R2UR UR10, R164.reuse ;  /* 0x00000000a40a42ca */ /* 0x040fe200000e0000 */
[----:B------:R-:W5:Y:S01]  /*26dc0*/  LDL.LU.64 R2, [R1] ;  /* 0x0000000001027983 */ /* 0x000f620000300a00 */
[C---:B------:R-:W-:Y:S03]  /*26dd0*/  @P4 R2UR UR11, R165.reuse ;  /* 0x00000000a50b42ca */ /* 0x040fe600000e0000 */
        /* <DEDUP_REMOVED lines=34> */
[----:B-1----:R-:W-:Y:S02]  /*27000*/  IMAD.MOV.U32 R229, RZ, RZ, R186 ;  /* 0x000000ffffe57224 */ /* 0x002fe400078e00ba */
[----:B--2---:R-:W-:Y:S02]  /*27010*/  IMAD.MOV.U32 R228, RZ, RZ, R187 ;  /* 0x000000ffffe47224 */ /* 0x004fe400078e00bb */
.L_x_8958:
[----:B------:R-:W-:Y:S05]  /*27020*/  BSYNC B1 ;  /* 0x0000000000017941 */ /* 0x000fea0003800000 */
.L_x_8957:
        /* <DEDUP_REMOVED lines=8> */
[----:B------:R-:W-:Y:S01]  /*270b0*/  VIADD R32, R31, 0x10 ;  /* 0x000000101f207836 */ /* 0x000fe20000000000 */
[----:B------:R-:W-:Y:S01]  /*270c0*/  IADD3 R11, R245, -R31, RZ ;  /* 0x8000001ff50b7210 */ /* 0x000fe20007ffe0ff */
[----:B------:R-:W-:Y:S01]  /*270d0*/  IMAD.IADD R35, R242, 0x1, -R31 ;  /* 0x00000001f2237824 */ /* 0x000fe200078e0a1f */
[----:B------:R-:W-:Y:S01]  /*270e0*/  IADD3 R33, R31, 0x9, RZ ;  /* 0x000000091f217810 */ /* 0x000fe20007ffe0ff */
[----:B------:R-:W-:Y:S01]  /*270f0*/  IMAD.IADD R25, R245, 0x1, -R32 ;  /* 0x00000001f5197824 */ /* 0x000fe200078e0a20 */
[----:B------:R-:W-:Y:S01]  /*27100*/  IABS R11, R11 ;  /* 0x0000000b000b7213 */ /* 0x000fe20000000000 */
[----:B---3--:R-:W-:Y:S01]  /*27110*/  VIADD R166, R31, 0x18 ;  /* 0x000000181fa67836 */ /* 0x008fe20000000000 */
[----:B------:R-:W-:Y:S02]  /*27120*/  IADD3 R27, R245, -R33, RZ ;  /* 0x80000021f51b7210 */ /* 0x000fe40007ffe0ff */
[----:B------:R-:W-:Y:S02]  /*27130*/  I2FP.F32.S32 R11, R11 ;  /* 0x0000000b000b7245 */ /* 0x000fe40000201400 */
[----:B------:R-:W-:Y:S02]  /*27140*/  IABS R25, R25 ;  /* 0x0000001900197213 */ /* 0x000fe40000000000 */
[----:B------:R-:W-:Y:S01]  /*27150*/  IABS R27, R27 ;  /* 0x0000001b001b7213 */ /* 0x000fe20000000000 */
[C---:B------:R-:W-:Y:S01]  /*27160*/  FFMA.FTZ R176, -R246.reuse, R11, R176 ;  /* 0x0000000bf6b07223 */ /* 0x040fe200000101b0 */
[C---:B------:R-:W-:Y:S01]  /*27170*/  VIADD R11, R31.reuse, 0x8 ;  /* 0x000000081f0b7836 */ /* 0x040fe20000000000 */
[----:B------:R-:W-:Y:S02]  /*27180*/  IADD3 R23, R31, 0x1, RZ ;  /* 0x000000011f177810 */ /* 0x000fe40007ffe0ff */
[----:B------:R-:W-:Y:S01]  /*27190*/  I2FP.F32.S32 R25, R25 ;  /* 0x0000001900197245 */ /* 0x000fe20000201400 */
[----:B------:R-:W-:Y:S01]  /*271a0*/  IMAD.IADD R29, R245, 0x1, -R11 ;  /* 0x00000001f51d7824 */ /* 0x000fe200078e0a0b */
[C---:B------:R-:W-:Y:S02]  /*271b0*/  ISETP.GE.AND P4, PT, R11.reuse, R244, PT ;  /* 0x000000f40b00720c */ /* 0x040fe40003f86270 */
[----:B------:R-:W-:Y:S01]  /*271c0*/  ISETP.GE.AND P6, PT, R11, R241, PT ;  /* 0x000000f10b00720c */ /* 0x000fe20003fc6270 */
[C---:B-1----:R-:W-:Y:S01]  /*271d0*/  FFMA.FTZ R12, -R246.reuse, R25, R12 ;  /* 0x00000019f60c7223 */ /* 0x042fe2000001010c */
[----:B------:R-:W-:Y:S02]  /*271e0*/  IABS R29, R29 ;  /* 0x0000001d001d7213 */ /* 0x000fe40000000000 */
[----:B------:R-:W-:Y:S02]  /*271f0*/  I2FP.F32.S32 R27, R27 ;  /* 0x0000001b001b7245 */ /* 0x000fe40000201400 */
[----:B------:R-:W-:Y:S02]  /*27200*/  I2FP.F32.S32 R29, R29 ;  /* 0x0000001d001d7245 */ /* 0x000fe40000201400 */
[----:B------:R-:W-:Y:S01]  /*27210*/  IADD3 R167, R31, 0x11, RZ ;  /* 0x000000111fa77810 */ /* 0x000fe20007ffe0ff */
[C---:B------:R-:W-:Y:S01]  /*27220*/  FFMA.FTZ R179, -R246.reuse, R27, R179 ;  /* 0x0000001bf6b37223 */ /* 0x040fe200000101b3 */
[C---:B------:R-:W-:Y:S01]  /*27230*/  ISETP.GE.OR P4, PT, R11.reuse, R243, !P4 ;  /* 0x000000f30b00720c */ /* 0x040fe20006786670 */
[----:B------:R-:W-:Y:S01]  /*27240*/  FFMA.FTZ R173, -R246, R29, R173 ;  /* 0x0000001df6ad7223 */ /* 0x000fe200000101ad */
[----:B------:R-:W-:Y:S01]  /*27250*/  ISETP.GE.OR P6, PT, R11, R240, !P6 ;  /* 0x000000f00b00720c */ /* 0x000fe200077c6670 */
[C---:B------:R-:W-:Y:S01]  /*27260*/  IMAD.IADD R11, R242.reuse, 0x1, -R11 ;  /* 0x00000001f20b7824 */ /* 0x040fe200078e0a0b */
[C---:B------:R-:W-:Y:S01]  /*27270*/  IADD3 R34, R245.reuse, -R23, RZ ;  /* 0x80000017f5227210 */ /* 0x040fe20007ffe0ff */
[----:B------:R-:W-:Y:S01]  /*27280*/  IMAD.IADD R27, R242, 0x1, -R23 ;  /* 0x00000001f21b7824 */ /* 0x000fe200078e0a17 */
[----:B------:R-:W-:Y:S02]  /*27290*/  IABS R35, R35 ;  /* 0x0000002300237213 */ /* 0x000fe40000000000 */
[C---:B------:R-:W-:Y:S02]  /*272a0*/  IADD3 R25, R245.reuse, -R166, RZ ;  /* 0x800000a6f5197210 */ /* 0x040fe40007ffe0ff */
[----:B------:R-:W-:Y:S02]  /*272b0*/  IADD3 R29, R245, -R167, RZ ;  /* 0x800000a7f51d7210 */ /* 0x000fe40007ffe0ff */
[----:B------:R-:W-:Y:S02]  /*272c0*/  IABS R34, R34 ;  /* 0x0000002200227213 */ /* 0x000fe40000000000 */
[----:B------:R-:W-:Y:S02]  /*272d0*/  I2FP.F32.S32 R35, R35 ;  /* 0x0000002300237245 */ /* 0x000fe40000201400 */
[----:B------:R-:W-:Y:S02]  /*272e0*/  IABS R25, R25 ;  /* 0x0000001900197213 */ /* 0x000fe40000000000 */
[----:B------:R-:W-:Y:S01]  /*272f0*/  IABS R11, R11 ;  /* 0x0000000b000b7213 */ /* 0x000fe20000000000 */
[C---:B------:R-:W-:Y:S01]  /*27300*/  FFMA.FTZ R178, -R246.reuse, R35, R178 ;  /* 0x00000023f6b27223 */ /* 0x040fe200000101b2 */
[----:B------:R-:W-:Y:S02]  /*27310*/  IABS R29, R29 ;  /* 0x0000001d001d7213 */ /* 0x000fe40000000000 */
[C---:B------:R-:W-:Y:S02]  /*27320*/  ISETP.GE.AND P1, PT, R31.reuse, R241, PT ;  /* 0x000000f11f00720c */ /* 0x040fe40003f26270 */
[----:B------:R-:W-:Y:S02]  /*27330*/  I2FP.F32.S32 R34, R34 ;  /* 0x0000002200227245 */ /* 0x000fe40000201400 */
[----:B------:R-:W-:Y:S02]  /*27340*/  IABS R27, R27 ;  /* 0x0000001b001b7213 */ /* 0x000fe40000000000 */
[C---:B------:R-:W-:Y:S01]  /*27350*/  ISETP.GE.AND P0, PT, R31.reuse, R244, PT ;  /* 0x000000f41f00720c */ /* 0x040fe20003f06270 */
[C---:B------:R-:W-:Y:S01]  /*27360*/  FFMA.FTZ R177, -R246.reuse, R34, R177 ;  /* 0x00000022f6b17223 */ /* 0x040fe200000101b1 */
[----:B------:R-:W-:Y:S01]  /*27370*/  I2FP.F32.S32 R25, R25 ;  /* 0x0000001900197245 */ /* 0x000fe20000201400 */
[----:B------:R-:W-:Y:S01]  /*27380*/  VIADD R34, R31, 0x21 ;  /* 0x000000211f227836 */ /* 0x000fe20000000000 */
[----:B------:R-:W-:Y:S02]  /*27390*/  I2FP.F32.S32 R11, R11 ;  /* 0x0000000b000b7245 */ /* 0x000fe40000201400 */
[----:B------:R-:W-:Y:S01]  /*273a0*/  ISETP.GE.AND P2, PT, R23, R244, PT ;  /* 0x000000f41700720c */ /* 0x000fe20003f46270 */
[C---:B------:R-:W-:Y:S01]  /*273b0*/  FFMA.FTZ R16, -R246.reuse, R25, R16 ;  /* 0x00000019f6107223 */ /* 0x040fe20000010110 */
[----:B------:R-:W-:Y:S01]  /*273c0*/  I2FP.F32.S32 R29, R29 ;  /* 0x0000001d001d7245 */ /* 0x000fe20000201400 */
[C---:B------:R-:W-:Y:S01]  /*273d0*/  FFMA.FTZ R182, -R246.reuse, R11, R182 ;  /* 0x0000000bf6b67223 */ /* 0x040fe200000101b6 */
[CC--:B------:R-:W-:Y:S02]  /*273e0*/  ISETP.GE.OR P1, PT, R31.reuse, R240.reuse, !P1 ;  /* 0x000000f01f00720c */ /* 0x0c0fe40004f26670 */
[----:B------:R-:W-:Y:S01]  /*273f0*/  I2FP.F32.S32 R27, R27 ;  /* 0x0000001b001b7245 */ /* 0x000fe20000201400 */
[C---:B------:R-:W-:Y:S01]  /*27400*/  FFMA.FTZ R13, -R246.reuse, R29, R13 ;  /* 0x0000001df60d7223 */ /* 0x040fe2000001010d */
[C---:B------:R-:W-:Y:S02]  /*27410*/  IADD3 R164, R31.reuse, 0x19, RZ ;  /* 0x000000191fa47810 */ /* 0x040fe40007ffe0ff */
[----:B------:R-:W-:Y:S01]  /*27420*/  ISETP.GE.OR P0, PT, R31, R243, !P0 ;  /* 0x000000f31f00720c */ /* 0x000fe20004706670 */
[----:B------:R-:W-:Y:S01]  /*27430*/  FFMA.FTZ R172, -R246, R27, R172 ;  /* 0x0000001bf6ac7223 */ /* 0x000fe200000101ac */
[C---:B------:R-:W-:Y:S02]  /*27440*/  ISETP.GE.AND P5, PT, R23.reuse, R241, PT ;  /* 0x000000f11700720c */ /* 0x040fe40003fa6270 */
[----:B------:R-:W-:Y:S02]  /*27450*/  ISETP.GE.OR P2, PT, R23, R243, !P2 ;  /* 0x000000f31700720c */ /* 0x000fe40005746670 */
[----:B------:R-:W-:Y:S02]  /*27460*/  FSEL R11, R178, -INF , !P1 ;  /* 0xff800000b20b7808 */ /* 0x000fe40004800000 */
[----:B------:R-:W-:Y:S02]  /*27470*/  FSEL R25, R173, -INF , !P4 ;  /* 0xff800000ad197808 */ /* 0x000fe40006000000 */
[----:B------:R-:W-:Y:S02]  /*27480*/  FSEL R29, R176, -INF , !P0 ;  /* 0xff800000b01d7808 */ /* 0x000fe40004000000 */
[----:B------:R-:W-:Y:S01]  /*27490*/  ISETP.GE.OR P5, PT, R23, R240, !P5 ;  /* 0x000000f01700720c */ /* 0x000fe20006fa6670 */
[----:B------:R-:W-:Y:S01]  /*274a0*/  IMAD.IADD R23, R245, 0x1, -R164 ;  /* 0x00000001f5177824 */ /* 0x000fe200078e0aa4 */
[CC--:B------:R-:W-:Y:S02]  /*274b0*/  ISETP.GE.AND P1, PT, R32.reuse, R244.reuse, PT ;  /* 0x000000f42000720c */ /* 0x0c0fe40003f26270 */
[-C--:B------:R-:W-:Y:S02]  /*274c0*/  ISETP.GE.AND P4, PT, R167, R244.reuse, PT ;  /* 0x000000f4a700720c */ /* 0x080fe40003f86270 */
[----:B------:R-:W-:Y:S02]  /*274d0*/  FSEL R27, R177, -INF , !P2 ;  /* 0xff800000b11b7808 */ /* 0x000fe40005000000 */
[C---:B------:R-:W-:Y:S02]  /*274e0*/  ISETP.GE.AND P3, PT, R33.reuse, R244, PT ;  /* 0x000000f42100720c */ /* 0x040fe40003f66270 */
[-C--:B------:R-:W-:Y:S02]  /*274f0*/  ISETP.GE.AND P0, PT, R33, R241.reuse, PT ;  /* 0x000000f12100720c */ /* 0x080fe40003f06270 */
[C---:B------:R-:W-:Y:S02]  /*27500*/  ISETP.GE.AND P2, PT, R32.reuse, R241, PT ;  /* 0x000000f12000720c */ /* 0x040fe40003f46270 */
[-C--:B------:R-:W-:Y:S02]  /*27510*/  ISETP.GE.OR P1, PT, R32, R243.reuse, !P1 ;  /* 0x000000f32000720c */ /* 0x080fe40004f26670 */
[-C--:B------:R-:W-:Y:S02]  /*27520*/  ISETP.GE.OR P4, PT, R167, R243.reuse, !P4 ;  /* 0x000000f3a700720c */ /* 0x080fe40006786670 */
[C---:B------:R-:W-:Y:S02]  /*27530*/  ISETP.GE.OR P3, PT, R33.reuse, R243, !P3 ;  /* 0x000000f32100720c */ /* 0x040fe40005f66670 */
[-C--:B------:R-:W-:Y:S02]  /*27540*/  ISETP.GE.OR P0, PT, R33, R240.reuse, !P0 ;  /* 0x000000f02100720c */ /* 0x080fe40004706670 */
[C---:B------:R-:W-:Y:S01]  /*27550*/  IADD3 R170, R242.reuse, -R33, RZ ;  /* 0x80000021f2aa7210 */ /* 0x040fe20007ffe0ff */
[----:B------:R-:W-:Y:S01]  /*27560*/  IMAD.IADD R33, R242, 0x1, -R32 ;  /* 0x00000001f2217824 */ /* 0x000fe200078e0a20 */
[----:B------:R-:W-:Y:S02]  /*27570*/  IABS R23, R23 ;  /* 0x0000001700177213 */ /* 0x000fe40000000000 */
[----:B------:R-:W-:Y:S01]  /*27580*/  ISETP.GE.OR P2, PT, R32, R240, !P2 ;  /* 0x000000f02000720c */ /* 0x000fe20005746670 */
[----:B------:R-:W-:Y:S01]  /*27590*/  IMAD.IADD R32, R242, 0x1, -R167 ;  /* 0x00000001f2207824 */ /* 0x000fe200078e0aa7 */
[----:B------:R-:W-:Y:S02]  /*275a0*/  FSEL R190, R12, -INF , !P1 ;  /* 0xff8000000cbe7808 */ /* 0x000fe40004800000 */
[----:B------:R-:W-:Y:S02]  /*275b0*/  FSEL R191, R13, -INF , !P4 ;  /* 0xff8000000dbf7808 */ /* 0x000fe40006000000 */
[C---:B------:R-:W-:Y:S02]  /*275c0*/  ISETP.GE.AND P1, PT, R166.reuse, R244, PT ;  /* 0x000000f4a600720c */ /* 0x040fe40003f26270 */
[C---:B------:R-:W-:Y:S02]  /*275d0*/  ISETP.GE.AND P4, PT, R166.reuse, R241, PT ;  /* 0x000000f1a600720c */ /* 0x040fe40003f86270 */
[----:B------:R-:W-:Y:S02]  /*275e0*/  I2FP.F32.S32 R23, R23 ;  /* 0x0000001700177245 */ /* 0x000fe40000201400 */
[----:B------:R-:W-:Y:S02]  /*275f0*/  IABS R32, R32 ;  /* 0x0000002000207213 */ /* 0x000fe40000000000 */
[----:B------:R-:W-:Y:S01]  /*27600*/  ISETP.GE.OR P1, PT, R166, R243, !P1 ;  /* 0x000000f3a600720c */ /* 0x000fe20004f26670 */
[----:B------:R-:W-:Y:S01]  /*27610*/  FFMA.FTZ R17, -R246, R23, R17 ;  /* 0x00000017f6117223 */ /* 0x000fe20000010111 */
[----:B------:R-:W-:Y:S02]  /*27620*/  ISETP.GE.OR P4, PT, R166, R240, !P4 ;  /* 0x000000f0a600720c */ /* 0x000fe40006786670 */
[----:B------:R-:W-:Y:S02]  /*27630*/  IADD3 R166, R242, -R166, RZ ;  /* 0x800000a6f2a67210 */ /* 0x000fe40007ffe0ff */
[----:B------:R-:W-:Y:S02]  /*27640*/  FSEL R23, R179, -INF , !P3 ;  /* 0xff800000b3177808 */ /* 0x000fe40005800000 */
[----:B------:R-:W-:Y:S02]  /*27650*/  I2FP.F32.S32 R32, R32 ;  /* 0x0000002000207245 */ /* 0x000fe40000201400 */
[C---:B------:R-:W-:Y:S02]  /*27660*/  ISETP.GE.AND P3, PT, R167.reuse, R241, PT ;  /* 0x000000f1a700720c */ /* 0x040fe40003f66270 */
[----:B------:R-:W-:Y:S01]  /*27670*/  IABS R166, R166 ;  /* 0x000000a600a67213 */ /* 0x000fe20000000000 */
[----:B------:R-:W-:Y:S01]  /*27680*/  FFMA.FTZ R15, -R246, R32, R15 ;  /* 0x00000020f60f7223 */ /* 0x000fe2000001010f */
[----:B------:R-:W-:Y:S01]  /*27690*/  ISETP.GE.OR P3, PT, R167, R240, !P3 ;  /* 0x000000f0a700720c */ /* 0x000fe20005f66670 */
[C---:B------:R-:W-:Y:S01]  /*276a0*/  VIADD R32, R31.reuse, 0x30 ;  /* 0x000000301f207836 */ /* 0x040fe20000000000 */
[----:B------:R-:W-:Y:S02]  /*276b0*/  FSEL R192, R16, -INF , !P1 ;  /* 0xff80000010c07808 */ /* 0x000fe40004800000 */
[----:B------:R-:W-:Y:S02]  /*276c0*/  I2FP.F32.S32 R166, R166 ;  /* 0x000000a600a67245 */ /* 0x000fe40000201400 */
[----:B------:R-:W-:Y:S02]  /*276d0*/  IABS R167, R33 ;  /* 0x0000002100a77213 */ /* 0x000fe40000000000 */
[----:B------:R-:W-:Y:S01]  /*276e0*/  IADD3 R16, R242, -R164, RZ ;  /* 0x800000a4f2107210 */ /* 0x000fe20007ffe0ff */
[C---:B-----5:R-:W-:Y:S01]  /*276f0*/  FFMA.FTZ R4, -R246.reuse, R166, R4 ;  /* 0x000000a6f6047223 */ /* 0x060fe20000010104 */
[C---:B------:R-:W-:Y:S01]  /*27700*/  IADD3 R35, R31.reuse, 0x20, RZ ;  /* 0x000000201f237810 */ /* 0x040fe20007ffe0ff */
[----:B------:R-:W-:Y:S01]  /*27710*/  VIADD R166, R31, 0x31 ;  /* 0x000000311fa67836 */ /* 0x000fe20000000000 */
[----:B------:R-:W-:Y:S02]  /*27720*/  I2FP.F32.S32 R167, R167 ;  /* 0x000000a700a77245 */ /* 0x000fe40000201400 */
[----:B------:R-:W-:Y:S02]  /*27730*/  IADD3 R13, R245, -R32, RZ ;  /* 0x80000020f50d7210 */ /* 0x000fe40007ffe0ff */
[----:B------:R-:W-:Y:S01]  /*27740*/  IABS R170, R170 ;  /* 0x000000aa00aa7213 */ /* 0x000fe20000000000 */
[C---:B------:R-:W-:Y:S01]  /*27750*/  FFMA.FTZ R14, -R246.reuse, R167, R14 ;  /* 0x000000a7f60e7223 */ /* 0x040fe2000001010e */
[----:B------:R-:W-:Y:S01]  /*27760*/  IABS R16, R16 ;  /* 0x0000001000107213 */ /* 0x000fe20000000000 */
[----:B------:R-:W-:Y:S01]  /*27770*/  VIADD R167, R31, 0x28 ;  /* 0x000000281fa77836 */ /* 0x000fe20000000000 */
[C---:B------:R-:W-:Y:S02]  /*27780*/  IADD3 R169, R245.reuse, -R35, RZ ;  /* 0x80000023f5a97210 */ /* 0x040fe40007ffe0ff */
[----:B------:R-:W-:Y:S02]  /*27790*/  I2FP.F32.S32 R170, R170 ;  /* 0x000000aa00aa7245 */ /* 0x000fe40000201400 */
[----:B------:R-:W-:Y:S02]  /*277a0*/  IABS R13, R13 ;  /* 0x0000000d000d7213 */ /* 0x000fe40000000000 */
[----:B------:R-:W-:Y:S01]  /*277b0*/  I2FP.F32.S32 R16, R16 ;  /* 0x0000001000107245 */ /* 0x000fe20000201400 */
[----:B------:R-:W-:Y:S01]  /*277c0*/  FFMA.FTZ R174, -R246, R170, R174 ;  /* 0x000000aaf6ae7223 */ /* 0x000fe200000101ae */
[----:B------:R-:W-:Y:S02]  /*277d0*/  FSEL R195, R4, -INF , !P4 ;  /* 0xff80000004c37808 */ /* 0x000fe40006000000 */
[----:B------:R-:W-:Y:S01]  /*277e0*/  IABS R169, R169 ;  /* 0x000000a900a97213 */ /* 0x000fe20000000000 */
[----:B------:R-:W-:Y:S01]  /*277f0*/  FFMA.FTZ R5, -R246, R16, R5 ;  /* 0x00000010f6057223 */ /* 0x000fe20000010105 */
[----:B------:R-:W-:Y:S02]  /*27800*/  IADD3 R4, R242, -R166, RZ ;  /* 0x800000a6f2047210 */ /* 0x000fe40007ffe0ff */
[C---:B------:R-:W-:Y:S02]  /*27810*/  IADD3 R171, R245.reuse, -R34, RZ ;  /* 0x80000022f5ab7210 */ /* 0x040fe40007ffe0ff */
[----:B------:R-:W-:Y:S02]  /*27820*/  I2FP.F32.S32 R13, R13 ;  /* 0x0000000d000d7245 */ /* 0x000fe40000201400 */
[----:B------:R-:W-:Y:S02]  /*27830*/  FSEL R12, R172, -INF , !P5 ;  /* 0xff800000ac0c7808 */ /* 0x000fe40006800000 */
[----:B------:R-:W-:Y:S01]  /*27840*/  FSEL R194, R14, -INF , !P2 ;  /* 0xff8000000ec27808 */ /* 0x000fe20005000000 */
[----:B------:R-:W-:Y:S01]  /*27850*/  FFMA.FTZ R168, -R246, R13, R168 ;  /* 0x0000000df6a87223 */ /* 0x000fe200000101a8 */
[----:B------:R-:W-:Y:S02]  /*27860*/  I2FP.F32.S32 R169, R169 ;  /* 0x000000a900a97245 */ /* 0x000fe40000201400 */
[----:B------:R-:W-:Y:S02]  /*27870*/  FSEL R16, R182, -INF , !P6 ;  /* 0xff800000b6107808 */ /* 0x000fe40007000000 */
[----:B------:R-:W-:Y:S01]  /*27880*/  IADD3 R14, R242, -R167, RZ ;  /* 0x800000a7f20e7210 */ /* 0x000fe20007ffe0ff */
[----:B------:R-:W-:Y:S01]  /*27890*/  FFMA.FTZ R18, -R246, R169, R18 ;  /* 0x000000a9f6127223 */ /* 0x000fe20000010112 */
[----:B------:R-:W-:Y:S01]  /*278a0*/  ISETP.GE.AND P5, PT, R164, R244, PT ;  /* 0x000000f4a400720c */ /* 0x000fe20003fa6270 */
[----:B------:R-:W-:Y:S01]  /*278b0*/  IMAD.IADD R169, R245, 0x1, -R167 ;  /* 0x00000001f5a97824 */ /* 0x000fe200078e0aa7 */
[----:B------:R-:W-:Y:S02]  /*278c0*/  IABS R4, R4 ;  /* 0x0000000400047213 */ /* 0x000fe40000000000 */
[----:B------:R-:W-:Y:S02]  /*278d0*/  IABS R33, R171 ;  /* 0x000000ab00217213 */ /* 0x000fe40000000000 */
[C---:B------:R-:W-:Y:S02]  /*278e0*/  ISETP.GE.AND P6, PT, R35.reuse, R244, PT ;  /* 0x000000f42300720c */ /* 0x040fe40003fc6270 */
[----:B------:R-:W-:Y:S02]  /*278f0*/  FSEL R13, R174, -INF , !P0 ;  /* 0xff800000ae0d7808 */ /* 0x000fe40004000000 */
[----:B------:R-:W-:Y:S02]  /*27900*/  ISETP.GE.OR P5, PT, R164, R243, !P5 ;  /* 0x000000f3a400720c */ /* 0x000fe40006fa6670 */
[----:B------:R-:W-:Y:S02]  /*27910*/  IABS R14, R14 ;  /* 0x0000000e000e7213 */ /* 0x000fe40000000000 */
[----:B------:R-:W-:Y:S02]  /*27920*/  I2FP.F32.S32 R4, R4 ;  /* 0x0000000400047245 */ /* 0x000fe40000201400 */
[----:B------:R-:W-:Y:S02]  /*27930*/  I2FP.F32.S32 R33, R33 ;  /* 0x0000002100217245 */ /* 0x000fe40000201400 */
[C---:B------:R-:W-:Y:S01]  /*27940*/  ISETP.GE.OR P6, PT, R35.reuse, R243, !P6 ;  /* 0x000000f32300720c */ /* 0x040fe200077c6670 */
[C---:B------:R-:W-:Y:S01]  /*27950*/  FFMA.FTZ R24, -R246.reuse, R4, R24 ;  /* 0x00000004f6187223 */ /* 0x040fe20000010118 */
[----:B------:R-:W-:Y:S01]  /*27960*/  ISETP.GE.AND P0, PT, R35, R241, PT ;  /* 0x000000f12300720c */ /* 0x000fe20003f06270 */
[----:B------:R-:W-:Y:S01]  /*27970*/  FFMA.FTZ R19, -R246, R33, R19 ;  /* 0x00000021f6137223 */ /* 0x000fe20000010113 */
[----:B------:R-:W-:Y:S02]  /*27980*/  FSEL R193, R17, -INF , !P5 ;  /* 0xff80000011c17808 */ /* 0x000fe40006800000 */
[----:B------:R-:W-:Y:S02]  /*27990*/  I2FP.F32.S32 R14, R14 ;  /* 0x0000000e000e7245 */ /* 0x000fe40000201400 */
[----:B------:R-:W-:Y:S02]  /*279a0*/  FSEL R183, R18, -INF , !P6 ;  /* 0xff80000012b77808 */ /* 0x000fe40007000000 */
[----:B------:R-:W-:Y:S01]  /*279b0*/  ISETP.GE.OR P0, PT, R35, R240, !P0 ;  /* 0x000000f02300720c */ /* 0x000fe20004706670 */
[----:B------:R-:W-:Y:S01]  /*279c0*/  IMAD.IADD R35, R242, 0x1, -R35 ;  /* 0x00000001f2237824 */ /* 0x000fe200078e0a23 */
[----:B------:R-:W-:Y:S01]  /*279d0*/  ISETP.GE.AND P5, PT, R34, R244, PT ;  /* 0x000000f42200720c */ /* 0x000fe20003fa6270 */
[----:B------:R-:W-:Y:S01]  /*279e0*/  FFMA.FTZ R9, -R246, R14, R9 ;  /* 0x0000000ef6097223 */ /* 0x000fe20000010109 */
[----:B------:R-:W-:Y:S02]  /*279f0*/  FMNMX.FTZ R4, R11, R2, !PT ;  /* 0x000000020b047209 */ /* 0x000fe40007810000 */
[-C--:B------:R-:W-:Y:S02]  /*27a00*/  ISETP.GE.AND P6, PT, R34, R241.reuse, PT ;  /* 0x000000f12200720c */ /* 0x080fe40003fc6270 */
[----:B------:R-:W-:Y:S02]  /*27a10*/  IADD3 R33, R31, 0x29, RZ ;  /* 0x000000291f217810 */ /* 0x000fe40007ffe0ff */
[----:B------:R-:W-:Y:S02]  /*27a20*/  ISETP.GE.AND P1, PT, R164, R241, PT ;  /* 0x000000f1a400720c */ /* 0x000fe40003f26270 */
[----:B------:R-:W-:Y:S02]  /*27a30*/  ISETP.GE.OR P5, PT, R34, R243, !P5 ;  /* 0x000000f32200720c */ /* 0x000fe40006fa6670 */
[----:B------:R-:W-:Y:S02]  /*27a40*/  FMNMX.FTZ R14, R29, R0, !PT ;  /* 0x000000001d0e7209 */ /* 0x000fe40007810000 */
[----:B------:R-:W-:Y:S02]  /*27a50*/  FMNMX.FTZ R4, R12, R4, !PT ;  /* 0x000000040c047209 */ /* 0x000fe40007810000 */
[----:B------:R-:W-:Y:S02]  /*27a60*/  ISETP.GE.OR P6, PT, R34, R240, !P6 ;  /* 0x000000f02200720c */ /* 0x000fe400077c6670 */
[----:B------:R-:W-:Y:S02]  /*27a70*/  IADD3 R18, R242, -R34, RZ ;  /* 0x80000022f2127210 */ /* 0x000fe40007ffe0ff */
[----:B------:R-:W-:Y:S02]  /*27a80*/  IABS R34, R35 ;  /* 0x0000002300227213 */ /* 0x000fe40000000000 */
[----:B------:R-:W-:Y:S01]  /*27a90*/  ISETP.GE.OR P1, PT, R164, R240, !P1 ;  /* 0x000000f0a400720c */ /* 0x000fe20004f26670 */
[----:B------:R-:W-:Y:S01]  /*27aa0*/  IMAD.IADD R164, R245, 0x1, -R33 ;  /* 0x00000001f5a47824 */ /* 0x000fe200078e0a21 */
[----:B------:R-:W-:Y:S01]  /*27ab0*/  FSEL R175, R19, -INF , !P5 ;  /* 0xff80000013af7808 */ /* 0x000fe20006800000 */
[----:B------:R-:W-:Y:S01]  /*27ac0*/  IMAD.IADD R19, R245, 0x1, -R166 ;  /* 0x00000001f5137824 */ /* 0x000fe200078e0aa6 */
[----:B------:R-:W-:Y:S02]  /*27ad0*/  FMNMX.FTZ R14, R27, R14, !PT ;  /* 0x0000000e1b0e7209 */ /* 0x000fe40007810000 */
[----:B------:R-:W-:Y:S02]  /*27ae0*/  FMNMX.FTZ R4, R16, R4, !PT ;  /* 0x0000000410047209 */ /* 0x000fe40007810000 */
[----:B------:R-:W-:Y:S02]  /*27af0*/  I2FP.F32.S32 R34, R34 ;  /* 0x0000002200227245 */ /* 0x000fe40000201400 */
[----:B------:R-:W-:Y:S02]  /*27b00*/  IABS R164, R164 ;  /* 0x000000a400a47213 */ /* 0x000fe40000000000 */
[----:B------:R-:W-:Y:S01]  /*27b10*/  FMNMX.FTZ R4, R13, R4, !PT ;  /* 0x000000040d047209 */ /* 0x000fe20007810000 */
[----:B------:R-:W-:Y:S01]  /*27b20*/  FFMA.FTZ R6, -R246, R34, R6 ;  /* 0x00000022f6067223 */ /* 0x000fe20000010106 */
[----:B------:R-:W-:Y:S01]  /*27b30*/  FMNMX.FTZ R14, R25, R14, !PT ;  /* 0x0000000e190e7209 */ /* 0x000fe20007810000 */
[----:B------:R-:W-:Y:S01]  /*27b40*/  IMAD.MOV.U32 R34, RZ, RZ, R175 ;  /* 0x000000ffff227224 */ /* 0x000fe200078e00af */
[----:B------:R-:W-:Y:S02]  /*27b50*/  IABS R169, R169 ;  /* 0x000000a900a97213 */ /* 0x000fe40000000000 */
[----:B------:R-:W-:Y:S02]  /*27b60*/  IABS R19, R19 ;  /* 0x0000001300137213 */ /* 0x000fe40000000000 */
[----:B------:R-:W-:Y:S01]  /*27b70*/  FSEL R249, R15, -INF , !P3 ;  /* 0xff8000000ff97808 */ /* 0x000fe20005800000 */
[----:B------:R-:W-:Y:S01]  /*27b80*/  IMAD.IADD R15, R242, 0x1, -R33 ;  /* 0x00000001f20f7824 */ /* 0x000fe200078e0a21 */
[C---:B------:R-:W-:Y:S02]  /*27b90*/  ISETP.GE.AND P3, PT, R33.reuse, R244, PT ;  /* 0x000000f42100720c */ /* 0x040fe40003f66270 */
[----:B------:R-:W-:Y:S02]  /*27ba0*/  ISETP.GE.AND P4, PT, R33, R241, PT ;  /* 0x000000f12100720c */ /* 0x000fe40003f86270 */
[----:B------:R-:W-:Y:S02]  /*27bb0*/  I2FP.F32.S32 R164, R164 ;  /* 0x000000a400a47245 */ /* 0x000fe40000201400 */
[----:B------:R-:W-:Y:S02]  /*27bc0*/  FMNMX.FTZ R14, R23, R14, !PT ;  /* 0x0000000e170e7209 */ /* 0x000fe40007810000 */
[----:B------:R-:W-:Y:S01]  /*27bd0*/  I2FP.F32.S32 R169, R169 ;  /* 0x000000a900a97245 */ /* 0x000fe20000201400 */
[----:B------:R-:W-:Y:S01]  /*27be0*/  FFMA.FTZ R21, -R246, R164, R21 ;  /* 0x000000a4f6157223 */ /* 0x000fe20000010115 */
[----:B------:R-:W-:Y:S02]  /*27bf0*/  FMNMX.FTZ R4, R194, R4, !PT ;  /* 0x00000004c2047209 */ /* 0x000fe40007810000 */
[----:B------:R-:W-:Y:S01]  /*27c00*/  IABS R18, R18 ;  /* 0x0000001200127213 */ /* 0x000fe20000000000 */
[C---:B------:R-:W-:Y:S01]  /*27c10*/  FFMA.FTZ R20, -R246.reuse, R169, R20 ;  /* 0x000000a9f6147223 */ /* 0x040fe20000010114 */
[----:B------:R-:W-:Y:S02]  /*27c20*/  I2FP.F32.S32 R19, R19 ;  /* 0x0000001300137245 */ /* 0x000fe40000201400 */
[----:B------:R-:W-:Y:S02]  /*27c30*/  FSEL R250, R5, -INF , !P1 ;  /* 0xff80000005fa7808 */ /* 0x000fe40004800000 */
[----:B------:R-:W-:Y:S01]  /*27c40*/  ISETP.GE.OR P3, PT, R33, R243, !P3 ;  /* 0x000000f32100720c */ /* 0x000fe20005f66670 */
[----:B------:R-:W-:Y:S01]  /*27c50*/  FFMA.FTZ R28, -R246, R19, R28 ;  /* 0x00000013f61c7223 */ /* 0x000fe2000001011c */
[----:B------:R-:W-:Y:S02]  /*27c60*/  ISETP.GE.AND P2, PT, R167, R244, PT ;  /* 0x000000f4a700720c */ /* 0x000fe40003f46270 */
[----:B------:R-:W-:Y:S02]  /*27c70*/  ISETP.GE.OR P4, PT, R33, R240, !P4 ;  /* 0x000000f02100720c */ /* 0x000fe40006786670 */
[----:B------:R-:W-:Y:S02]  /*27c80*/  IADD3 R5, R242, -R32, RZ ;  /* 0x80000020f2057210 */ /* 0x000fe40007ffe0ff */
[----:B------:R-:W-:Y:S02]  /*27c90*/  FSEL R33, R6, -INF , !P0 ;  /* 0xff80000006217808 */ /* 0x000fe40004000000 */
[----:B------:R-:W-:Y:S02]  /*27ca0*/  ISETP.GE.AND P1, PT, R166, R244, PT ;  /* 0x000000f4a600720c */ /* 0x000fe40003f26270 */
[----:B------:R-:W-:Y:S02]  /*27cb0*/  I2FP.F32.S32 R18, R18 ;  /* 0x0000001200127245 */ /* 0x000fe40000201400 */
[----:B------:R-:W-:Y:S02]  /*27cc0*/  FMNMX.FTZ R6, R249, R4, !PT ;  /* 0x00000004f9067209 */ /* 0x000fe40007810000 */
[----:B------:R-:W-:Y:S01]  /*27cd0*/  FMNMX.FTZ R14, R190, R14, !PT ;  /* 0x0000000ebe0e7209 */ /* 0x000fe20007810000 */
[----:B------:R-:W-:Y:S01]  /*27ce0*/  FFMA.FTZ R7, -R246, R18, R7 ;  /* 0x00000012f6077223 */ /* 0x000fe20000010107 */
[----:B------:R-:W-:Y:S02]  /*27cf0*/  IADD3 R164, R31, 0x38, RZ ;  /* 0x000000381fa47810 */ /* 0x000fe40007ffe0ff */
[----:B------:R-:W-:Y:S02]  /*27d00*/  ISETP.GE.OR P2, PT, R167, R243, !P2 ;  /* 0x000000f3a700720c */ /* 0x000fe40005746670 */
[----:B------:R-:W-:Y:S01]  /*27d10*/  IABS R5, R5 ;  /* 0x0000000500057213 */ /* 0x000fe20000000000 */
[----:B------:R-:W-:Y:S01]  /*27d20*/  IMAD.IADD R17, R245, 0x1, -R164 ;  /* 0x00000001f5117824 */ /* 0x000fe200078e0aa4 */
[----:B------:R-:W-:Y:S02]  /*27d30*/  ISETP.GE.OR P1, PT, R166, R243, !P1 ;  /* 0x000000f3a600720c */ /* 0x000fe40004f26670 */
[----:B------:R-:W-:Y:S02]  /*27d40*/  FMNMX.FTZ R14, R191, R14, !PT ;  /* 0x0000000ebf0e7209 */ /* 0x000fe40007810000 */
[----:B------:R-:W-:Y:S02]  /*27d50*/  FMNMX.FTZ R6, R195, R6, !PT ;  /* 0x00000006c3067209 */ /* 0x000fe40007810000 */
[----:B------:R-:W-:Y:S02]  /*27d60*/  FSEL R19, R20, -INF , !P2 ;  /* 0xff80000014137808 */ /* 0x000fe40005000000 */
[----:B------:R-:W-:Y:S02]  /*27d70*/  FSEL R18, R21, -INF , !P3 ;  /* 0xff80000015127808 */ /* 0x000fe40005800000 */
[----:B------:R-:W-:Y:S02]  /*27d80*/  IABS R15, R15 ;  /* 0x0000000f000f7213 */ /* 0x000fe40000000000 */
[----:B------:R-:W-:Y:S02]  /*27d90*/  I2FP.F32.S32 R5, R5 ;  /* 0x0000000500057245 */ /* 0x000fe40000201400 */
[----:B------:R-:W-:Y:S02]  /*27da0*/  FSEL R179, R28, -INF , !P1 ;  /* 0xff8000001cb37808 */ /* 0x000fe40004800000 */
[----:B------:R-:W-:Y:S01]  /*27db0*/  ISETP.GE.AND P2, PT, R32, R244, PT ;  /* 0x000000f42000720c */ /* 0x000fe20003f46270 */
[----:B------:R-:W-:Y:S01]  /*27dc0*/  FFMA.FTZ R22, -R246, R5, R22 ;  /* 0x00000005f6167223 */ /* 0x000fe20000010116 */
[-C--:B------:R-:W-:Y:S02]  /*27dd0*/  ISETP.GE.AND P3, PT, R32, R241.reuse, PT ;  /* 0x000000f12000720c */ /* 0x080fe40003f66270 */
[----:B------:R-:W-:Y:S02]  /*27de0*/  FMNMX.FTZ R14, R192, R14, !PT ;  /* 0x0000000ec00e7209 */ /* 0x000fe40007810000 */
[-C--:B------:R-:W-:Y:S02]  /*27df0*/  ISETP.GE.AND P5, PT, R167, R241.reuse, PT ;  /* 0x000000f1a700720c */ /* 0x080fe40003fa6270 */
[----:B------:R-:W-:Y:S02]  /*27e00*/  ISETP.GE.AND P0, PT, R164, R244, PT ;  /* 0x000000f4a400720c */ /* 0x000fe40003f06270 */
[----:B------:R-:W-:Y:S02]  /*27e10*/  FMNMX.FTZ R6, R250, R6, !PT ;  /* 0x00000006fa067209 */ /* 0x000fe40007810000 */
[----:B------:R-:W-:Y:S02]  /*27e20*/  ISETP.GE.AND P1, PT, R164, R241, PT ;  /* 0x000000f1a400720c */ /* 0x000fe40003f26270 */
[----:B------:R-:W-:Y:S02]  /*27e30*/  I2FP.F32.S32 R15, R15 ;  /* 0x0000000f000f7245 */ /* 0x000fe40000201400 */
[----:B------:R-:W-:Y:S02]  /*27e40*/  ISETP.GE.OR P3, PT, R32, R240, !P3 ;  /* 0x000000f02000720c */ /* 0x000fe40005f66670 */
[----:B------:R-:W-:Y:S01]  /*27e50*/  IABS R17, R17 ;  /* 0x0000001100117213 */ /* 0x000fe20000000000 */
[----:B------:R-:W-:Y:S01]  /*27e60*/  FFMA.FTZ R8, -R246, R15, R8 ;  /* 0x0000000ff6087223 */ /* 0x000fe20000010108 */
[----:B------:R-:W-:Y:S02]  /*27e70*/  ISETP.GE.OR P2, PT, R32, R243, !P2 ;  /* 0x000000f32000720c */ /* 0x000fe40005746670 */
[----:B------:R-:W-:Y:S02]  /*27e80*/  FMNMX.FTZ R5, R193, R14, !PT ;  /* 0x0000000ec1057209 */ /* 0x000fe40007810000 */
[----:B------:R-:W-:Y:S02]  /*27e90*/  MOV R35, R183 ;  /* 0x000000b700237202 */ /* 0x000fe40000000f00 */
[C---:B------:R-:W-:Y:S02]  /*27ea0*/  ISETP.GE.OR P0, PT, R164.reuse, R243, !P0 ;  /* 0x000000f3a400720c */ /* 0x040fe40004706670 */
[----:B------:R-:W-:Y:S02]  /*27eb0*/  FSEL R32, R7, -INF , !P6 ;  /* 0xff80000007207808 */ /* 0x000fe40007000000 */
[----:B------:R-:W-:Y:S02]  /*27ec0*/  FMNMX.FTZ R6, R33, R6, !PT ;  /* 0x0000000621067209 */ /* 0x000fe40007810000 */
[-C--:B------:R-:W-:Y:S02]  /*27ed0*/  ISETP.GE.OR P5, PT, R167, R240.reuse, !P5 ;  /* 0x000000f0a700720c */ /* 0x080fe40006fa6670 */
[----:B------:R-:W-:Y:S01]  /*27ee0*/  ISETP.GE.OR P1, PT, R164, R240, !P1 ;  /* 0x000000f0a400720c */ /* 0x000fe20004f26670 */
[----:B------:R-:W-:Y:S01]  /*27ef0*/  IMAD.IADD R164, R242, 0x1, -R164 ;  /* 0x00000001f2a47824 */ /* 0x000fe200078e0aa4 */
[----:B------:R-:W-:Y:S02]  /*27f00*/  IADD3 R31, R31, 0x39, RZ ;  /* 0x000000391f1f7810 */ /* 0x000fe40007ffe0ff */
[----:B------:R-:W-:Y:S02]  /*27f10*/  I2FP.F32.S32 R17, R17 ;  /* 0x0000001100117245 */ /* 0x000fe40000201400 */
[----:B------:R-:W-:Y:S02]  /*27f20*/  FMNMX.FTZ R5, R35, R5, !PT ;  /* 0x0000000523057209 */ /* 0x000fe40007810000 */
[----:B------:R-:W-:Y:S01]  /*27f30*/  FSEL R252, R9, -INF , !P5 ;  /* 0xff80000009fc7808 */ /* 0x000fe20006800000 */
[----:B------:R-:W-:Y:S01]  /*27f40*/  FFMA.FTZ R30, -R246, R17, R30 ;  /* 0x00000011f61e7223 */ /* 0x000fe2000001011e */
[----:B------:R-:W-:Y:S01]  /*27f50*/  FMNMX.FTZ R6, R32, R6, !PT ;  /* 0x0000000620067209 */ /* 0x000fe20007810000 */
[----:B------:R-:W-:Y:S01]  /*27f60*/  IMAD.IADD R17, R245, 0x1, -R31 ;  /* 0x00000001f5117824 */ /* 0x000fe200078e0a1f */
[----:B------:R-:W-:Y:S02]  /*27f70*/  IADD3 R4, R242, -R31, RZ ;  /* 0x8000001ff2047210 */ /* 0x000fe40007ffe0ff */
[----:B------:R-:W-:Y:S02]  /*27f80*/  IABS R7, R164 ;  /* 0x000000a400077213 */ /* 0x000fe40000000000 */
[----:B------:R-:W-:Y:S02]  /*27f90*/  FSEL R189, R168, -INF , !P2 ;  /* 0xff800000a8bd7808 */ /* 0x000fe40005000000 */
[----:B------:R-:W-:Y:S02]  /*27fa0*/  FMNMX.FTZ R5, R34, R5, !PT ;  /* 0x0000000522057209 */ /* 0x000fe40007810000 */
[----:B------:R-:W-:Y:S02]  /*27fb0*/  ISETP.GE.AND P2, PT, R166, R241, PT ;  /* 0x000000f1a600720c */ /* 0x000fe40003f46270 */
[----:B------:R-:W-:Y:S02]  /*27fc0*/  FSEL R251, R8, -INF , !P4 ;  /* 0xff80000008fb7808 */ /* 0x000fe40006000000 */
[----:B------:R-:W-:Y:S02]  /*27fd0*/  FMNMX.FTZ R6, R252, R6, !PT ;  /* 0x00000006fc067209 */ /* 0x000fe40007810000 */
[----:B------:R-:W-:Y:S02]  /*27fe0*/  IABS R4, R4 ;  /* 0x0000000400047213 */ /* 0x000fe40000000000 */
[----:B------:R-:W-:Y:S02]  /*27ff0*/  I2FP.F32.S32 R7, R7 ;  /* 0x0000000700077245 */ /* 0x000fe40000201400 */
[----:B------:R-:W-:Y:S02]  /*28000*/  FSEL R175, R22, -INF , !P3 ;  /* 0xff80000016af7808 */ /* 0x000fe40005800000 */
[----:B------:R-:W-:Y:S01]  /*28010*/  FMNMX.FTZ R5, R19, R5, !PT ;  /* 0x0000000513057209 */ /* 0x000fe20007810000 */
[----:B------:R-:W-:Y:S01]  /*28020*/  FFMA.FTZ R10, -R246, R7, R10 ;  /* 0x00000007f60a7223 */ /* 0x000fe2000001010a */
[----:B------:R-:W-:Y:S02]  /*28030*/  ISETP.GE.OR P2, PT, R166, R240, !P2 ;  /* 0x000000f0a600720c */ /* 0x000fe40005746670 */
[----:B------:R-:W-:Y:S02]  /*28040*/  FMNMX.FTZ R8, R251, R6, !PT ;  /* 0x00000006fb087209 */ /* 0x000fe40007810000 */
[----:B------:R-:W-:Y:S02]  /*28050*/  I2FP.F32.S32 R4, R4 ;  /* 0x0000000400047245 */ /* 0x000fe40000201400 */
[----:B------:R-:W-:Y:S02]  /*28060*/  FSEL R178, R30, -INF , !P0 ;  /* 0xff8000001eb27808 */ /* 0x000fe40004000000 */
[----:B------:R-:W-:Y:S01]  /*28070*/  IABS R17, R17 ;  /* 0x0000001100117213 */ /* 0x000fe20000000000 */
[----:B------:R-:W-:Y:S01]  /*28080*/  FFMA.FTZ R3, -R246, R4, R3 ;  /* 0x00000004f6037223 */ /* 0x000fe20000010103 */
[----:B------:R-:W-:Y:S02]  /*28090*/  ISETP.GE.AND P0, PT, R31, R241, PT ;  /* 0x000000f11f00720c */ /* 0x000fe40003f06270 */
[----:B------:R-:W-:Y:S02]  /*280a0*/  FMNMX.FTZ R5, R18, R5, !PT ;  /* 0x0000000512057209 */ /* 0x000fe40007810000 */
[----:B------:R-:W-:Y:S02]  /*280b0*/  FSEL R174, R24, -INF , !P2 ;  /* 0xff80000018ae7808 */ /* 0x000fe40005000000 */
[----:B------:R-:W-:Y:S02]  /*280c0*/  FMNMX.FTZ R8, R175, R8, !PT ;  /* 0x00000008af087209 */ /* 0x000fe40007810000 */
[----:B------:R-:W-:Y:S02]  /*280d0*/  I2FP.F32.S32 R17, R17 ;  /* 0x0000001100117245 */ /* 0x000fe40000201400 */
[C---:B------:R-:W-:Y:S02]  /*280e0*/  ISETP.GE.OR P0, PT, R31.reuse, R240, !P0 ;  /* 0x000000f01f00720c */ /* 0x040fe40004706670 */
[----:B------:R-:W-:Y:S01]  /*280f0*/  ISETP.GE.AND P6, PT, R31, R244, PT ;  /* 0x000000f41f00720c */ /* 0x000fe20003fc6270 */
[----:B------:R-:W-:Y:S01]  /*28100*/  FFMA.FTZ R26, -R246, R17, R26 ;  /* 0x00000011f61a7223 */ /* 0x000fe2000001011a */
[----:B------:R-:W-:Y:S02]  /*28110*/  FSEL R173, R10, -INF , !P1 ;  /* 0xff8000000aad7808 */ /* 0x000fe40004800000 */
        /* <DEDUP_REMOVED lines=19> */
[----:B------:R-:W-:Y:S02]  /*28250*/  FSETP.NEU.FTZ.AND P0, PT, R3, -INF , PT ;  /* 0xff8000000300780b */ /* 0x000fe40003f1d000 */
[----:B------:R-:W-:Y:S01]  /*28260*/  FSETP.NEU.FTZ.AND P1, PT, R164, -INF , PT ;  /* 0xff800000a400780b */ /* 0x000fe20003f3d000 */
[----:B------:R-:W-:Y:S01]  /*28270*/  FMUL.FTZ R177, R165, R164 ;  /* 0x000000a4a5b17220 */ /* 0x000fe20000410000 */
[----:B------:R-:W-:Y:S02]  /*28280*/  FSEL R172, R172, RZ, P0 ;  /* 0x000000ffacac7208 */ /* 0x000fe40000000000 */
[----:B------:R-:W-:Y:S02]  /*28290*/  FSEL R4, R164, RZ, P1 ;  /* 0x000000ffa4047208 */ /* 0x000fe40000800000 */
[----:B------:R-:W-:Y:S01]  /*282a0*/  FSEL R177, R177, RZ, P1 ;  /* 0x000000ffb1b17208 */ /* 0x000fe20000800000 */
[-CC-:B------:R-:W-:Y:S01]  /*282b0*/  FFMA.FTZ R182, R12, R165.reuse, -R172.reuse ;  /* 0x000000a50cb67223 */ /* 0x180fe200000108ac */
[-C--:B------:R-:W-:Y:S01]  /*282c0*/  FFMA.FTZ R186, R13, R165.reuse, -R172 ;  /* 0x000000a50dba7223 */ /* 0x080fe200000108ac */
[----:B------:R-:W-:Y:S01]  /*282d0*/  FADD.FTZ R4, -R4, R0 ;  /* 0x0000000004047221 */ /* 0x000fe20000010100 */
[----:B------:R-:W1:Y:S01]  /*282e0*/  LDSM.16.MT88.4 R12, [R216+0x10000] ;  /* 0x01000000d80c783b */ /* 0x000e620000004200 */
[----:B------:R-:W-:Y:S01]  /*282f0*/  FSEL R0, R3, RZ, P0 ;  /* 0x000000ff03007208 */ /* 0x000fe20000000000 */
[-CC-:B------:R-:W-:Y:S01]  /*28300*/  FFMA.FTZ R187, R29, R165.reuse, -R177.reuse ;  /* 0x000000a51dbb7223 */ /* 0x180fe200000108b1 */
[-CC-:B------:R-:W-:Y:S01]  /*28310*/  FFMA.FTZ R183, R23, R165.reuse, -R177.reuse ;  /* 0x000000a517b77223 */ /* 0x180fe200000108b1 */
[-CC-:B------:R-:W-:Y:S01]  /*28320*/  FFMA.FTZ R185, R27, R165.reuse, -R177.reuse ;  /* 0x000000a51bb97223 */ /* 0x180fe200000108b1 */
[-CC-:B------:R-:W-:Y:S01]  /*28330*/  FFMA.FTZ R184, R25, R165.reuse, -R177.reuse ;  /* 0x000000a519b87223 */ /* 0x180fe200000108b1 */
[----:B------:R-:W-:Y:S01]  /*28340*/  FADD.FTZ R0, -R0, R2 ;  /* 0x0000000200007221 */ /* 0x000fe20000010100 */
        /* <DEDUP_REMOVED lines=21> */
[-C--:B------:R-:W-:Y:S01]  /*284a0*/  FFMA.FTZ R251, R251, R165.reuse, -R172 ;  /* 0x000000a5fbfb7223 */ /* 0x080fe200000108ac */
[-CC-:B------:R-:W-:Y:S01]  /*284b0*/  FFMA.FTZ R179, R179, R165.reuse, -R177.reuse ;  /* 0x000000a5b3b37223 */ /* 0x180fe200000108b1 */
[-CC-:B------:R-:W-:Y:S01]  /*284c0*/  FFMA.FTZ R178, R178, R165.reuse, -R177.reuse ;  /* 0x000000a5b2b27223 */ /* 0x180fe200000108b1 */
[----:B------:R-:W-:Y:S01]  /*284d0*/  FFMA.FTZ R189, R189, R165, -R177 ;  /* 0x000000a5bdbd7223 */ /* 0x000fe200000108b1 */
[----:B------:R-:W-:Y:S05]  /*284e0*/  ISETP.GT.AND P0, PT, R238, R227, PT ;  /* 0x000000e3ee00720c */ /* 0x000fea0003f04270 */
        /* <DEDUP_REMOVED lines=13> */
[----:B------:R-:W-:Y:S01]  /*285c0*/  MOV R163, R19 ;  /* 0x0000001300a37202 */ /* 0x000fe20000000f00 */
[C---:B------:R-:W-:Y:S01]  /*285d0*/  FMUL.FTZ R18, R0.reuse, R150 ;  /* 0x0000009600127220 */ /* 0x040fe20000410000 */
[----:B------:R-:W-:Y:S03]  /*285e0*/  FMUL.FTZ R19, R0, R151 ;  /* 0x0000009700137220 */ /* 0x000fe60000410000 */
[----:B------:R-:W1:Y:S01]  /*285f0*/  MUFU.EX2 R183, R183 ;  /* 0x000000b700b77308 */ /* 0x000e620000000800 */
[----:B--2---:R-:W-:Y:S01]  /*28600*/  F2FP.BF16.F32.PACK_AB R168, R185, R187 ;  /* 0x000000bbb9a8723e */ /* 0x004fe200000010ff */
[----:B------:R-:W2:Y:S01]  /*28610*/  LDSM.16.MT88.4 R156, [R212+0x10000] ;  /* 0x01000000d49c783b */ /* 0x000ea20000004200 */
[C---:B------:R-:W-:Y:S01]  /*28620*/  FMUL.FTZ R24, R2.reuse, R140 ;  /* 0x0000008c02187220 */ /* 0x040fe20000410000 */
[----:B------:R-:W-:Y:S01]  /*28630*/  FMUL.FTZ R25, R2, R141 ;  /* 0x0000008d02197220 */ /* 0x000fe20000410000 */
[C---:B------:R-:W-:Y:S01]  /*28640*/  FMUL.FTZ R26, R0.reuse, R142 ;  /* 0x0000008e001a7220 */ /* 0x040fe20000410000 */
[----:B------:R-:W-:Y:S01]  /*28650*/  FMUL.FTZ R27, R0, R143 ;  /* 0x0000008f001b7220 */ /* 0x000fe20000410000 */
[----:B------:R-:W-:Y:S03]  /*28660*/  IMAD.MOV.U32 R161, RZ, RZ, R32 ;  /* 0x000000ffffa17224 */ /* 0x000fe600078e0020 */
[----:B------:R-:W-:Y:S01]  /*28670*/  MUFU.EX2 R188, R188 ;  /* 0x000000bc00bc7308 */ /* 0x000fe20000000800 */
[----:B------:R-:W-:Y:S01]  /*28680*/  MOV R162, R33 ;  /* 0x0000002100a27202 */ /* 0x000fe20000000f00 */
[----:B------:R-:W3:Y:S01]  /*28690*/  LDSM.16.MT88.4 R148, [R216+0x12000] ;  /* 0x01200000d894783b */ /* 0x000ee20000004200 */
[C---:B------:R-:W-:Y:S01]  /*286a0*/  FMUL.FTZ R32, R2.reuse, R132 ;  /* 0x0000008402207220 */ /* 0x040fe20000410000 */
[C---:B------:R-:W-:Y:S01]  /*286b0*/  FMUL.FTZ R33, R2.reuse, R133 ;  /* 0x0000008502217220 */ /* 0x040fe20000410000 */
[C---:B------:R-:W-:Y:S01]  /*286c0*/  FMUL.FTZ R36, R2.reuse, R36 ;  /* 0x0000002402247220 */ /* 0x040fe20000410000 */
[----:B------:R-:W-:Y:S01]  /*286d0*/  FMUL.FTZ R37, R2, R37 ;  /* 0x0000002502257220 */ /* 0x000fe20000410000 */
[C---:B------:R-:W-:Y:S03]  /*286e0*/  FMUL.FTZ R38, R0.reuse, R38 ;  /* 0x0000002600267220 */ /* 0x040fe60000410000 */
[----:B------:R-:W4:Y:S01]  /*286f0*/  MUFU.EX2 R182, R182 ;  /* 0x000000b600b67308 */ /* 0x000f220000000800 */
[----:B-1----:R-:W-:Y:S01]  /*28700*/  F2FP.BF16.F32.PACK_AB R170, R183, R184 ;  /* 0x000000b8b7aa723e */ /* 0x002fe200000010ff */
[----:B------:R-:W1:Y:S01]  /*28710*/  LDSM.16.MT88.4 R140, [R214+0x12000] ;  /* 0x01200000d68c783b */ /* 0x000e620000004200 */
        /* <DEDUP_REMOVED lines=30> */
[----:B--2---:R-:W-:Y:S01]  /*28900*/  F2FP.BF16.F32.PACK_AB R171, R186, R167 ;  /* 0x000000a7baab723e */ /* 0x004fe200000010ff */
[C---:B------:R-:W-:Y:S01]  /*28910*/  FMUL.FTZ R66, R0.reuse, R66 ;  /* 0x0000004200427220 */ /* 0x040fe20000410000 */
[----:B------:R-:W-:Y:S01]  /*28920*/  FMUL.FTZ R67, R0, R67 ;  /* 0x0000004300437220 */ /* 0x000fe20000410000 */
[C---:B------:R-:W-:Y:S01]  /*28930*/  FMUL.FTZ R68, R2.reuse, R68 ;  /* 0x0000004402447220 */ /* 0x040fe20000410000 */
[----:B------:R-:W-:Y:S01]  /*28940*/  FMUL.FTZ R69, R2, R69 ;  /* 0x0000004502457220 */ /* 0x000fe20000410000 */
[C---:B------:R-:W-:Y:S01]  /*28950*/  FMUL.FTZ R70, R0.reuse, R70 ;  /* 0x0000004600467220 */ /* 0x040fe20000410000 */
[----:B------:R-:W-:Y:S01]  /*28960*/  FMUL.FTZ R71, R0, R71 ;  /* 0x0000004700477220 */ /* 0x000fe20000410000 */
[C---:B------:R-:W-:Y:S01]  /*28970*/  HMMA.16816.F32.BF16 R4, R168.reuse, R12, R4 ;  /* 0x0000000ca804723c */ /* 0x040fe20000041804 */
[----:B------:R-:W2:Y:S04]  /*28980*/  MUFU.EX2 R190, R190 ;  /* 0x000000be00be7308 */ /* 0x000ea80000000800 */
[C---:B------:R-:W-:Y:S01]  /*28990*/  FMUL.FTZ R72, R2.reuse, R72 ;  /* 0x0000004802487220 */ /* 0x040fe20000410000 */
[C---:B------:R-:W-:Y:S05]  /*289a0*/  HMMA.16816.F32.BF16 R8, R168.reuse, R14, R8 ;  /* 0x0000000ea808723c */ /* 0x040fea0000041808 */
[----:B------:R-:W-:Y:S01]  /*289b0*/  MUFU.EX2 R191, R191 ;  /* 0x000000bf00bf7308 */ /* 0x000fe20000000800 */
[C---:B------:R-:W-:Y:S01]  /*289c0*/  FMUL.FTZ R12, R2.reuse, R152 ;  /* 0x00000098020c7220 */ /* 0x040fe20000410000 */
[----:B------:R-:W-:Y:S01]  /*289d0*/  FMUL.FTZ R13, R2, R153 ;  /* 0x00000099020d7220 */ /* 0x000fe20000410000 */
[C---:B------:R-:W-:Y:S03]  /*289e0*/  FMUL.FTZ R14, R0.reuse, R154 ;  /* 0x0000009a000e7220 */ /* 0x040fe60000410000 */
[C---:B------:R-:W-:Y:S01]  /*289f0*/  FMUL.FTZ R15, R0.reuse, R155 ;  /* 0x0000009b000f7220 */ /* 0x040fe20000410000 */
[----:B------:R-:W-:Y:S01]  /*28a00*/  IMAD.MOV.U32 R152, RZ, RZ, R34 ;  /* 0x000000ffff987224 */ /* 0x000fe200078e0022 */
[----:B------:R-:W-:Y:S01]  /*28a10*/  MOV R153, R35 ;  /* 0x0000002300997202 */ /* 0x000fe20000000f00 */
[C---:B------:R-:W-:Y:S01]  /*28a20*/  FMUL.FTZ R34, R0.reuse, R134 ;  /* 0x0000008600227220 */ /* 0x040fe20000410000 */
[----:B------:R-:W-:Y:S03]  /*28a30*/  FMUL.FTZ R35, R0, R135 ;  /* 0x0000008700237220 */ /* 0x000fe60000410000 */
[C---:B------:R-:W-:Y:S01]  /*28a40*/  HMMA.16816.F32.BF16 R12, R168.reuse, R20, R12 ;  /* 0x00000014a80c723c */ /* 0x040fe2000004180c */
[----:B------:R-:W4:Y:S01]  /*28a50*/  LDSM.16.MT88.4 R132, [R213+0x12000] ;  /* 0x01200000d584783b */ /* 0x000f220000004200 */
[----:B------:R-:W-:Y:S01]  /*28a60*/  MUFU.EX2 R192, R192 ;  /* 0x000000c000c07308 */ /* 0x000fe20000000800 */
[----:B------:R-:W-:Y:S01]  /*28a70*/  FMUL.FTZ R73, R2, R73 ;  /* 0x0000004902497220 */ /* 0x000fe20000410000 */
[C---:B------:R-:W-:Y:S01]  /*28a80*/  FMUL.FTZ R74, R0.reuse, R74 ;  /* 0x0000004a004a7220 */ /* 0x040fe20000410000 */
[----:B------:R-:W-:Y:S01]  /*28a90*/  FMUL.FTZ R75, R0, R75 ;  /* 0x0000004b004b7220 */ /* 0x000fe20000410000 */
[C---:B------:R-:W-:Y:S06]  /*28aa0*/  HMMA.16816.F32.BF16 R16, R168.reuse, R22, R16 ;  /* 0x00000016a810723c */ /* 0x040fec0000041810 */
[----:B------:R-:W-:Y:S01]  /*28ab0*/  MUFU.EX2 R193, R193 ;  /* 0x000000c100c17308 */ /* 0x000fe20000000800 */
[C---:B------:R-:W-:Y:S01]  /*28ac0*/  FMUL.FTZ R20, R2.reuse, R144 ;  /* 0x0000009002147220 */ /* 0x040fe20000410000 */
[----:B------:R-:W-:Y:S03]  /*28ad0*/  FMUL.FTZ R21, R2, R145 ;  /* 0x0000009102157220 */ /* 0x000fe60000410000 */
[C---:B------:R-:W-:Y:S01]  /*28ae0*/  FMUL.FTZ R22, R0.reuse, R146 ;  /* 0x0000009200167220 */ /* 0x040fe20000410000 */
[----:B------:R-:W-:Y:S02]  /*28af0*/  FMUL.FTZ R23, R0, R147 ;  /* 0x0000009300177220 */ /* 0x000fe40000410000 */
[----:B------:R-:W-:Y:S01]  /*28b00*/  LDSM.16.MT88.4 R144, [R214+0x16000] ;  /* 0x01600000d690783b */ /* 0x000fe20000004200 */
[C---:B------:R-:W-:Y:S01]  /*28b10*/  FMUL.FTZ R76, R2.reuse, R76 ;  /* 0x0000004c024c7220 */ /* 0x040fe20000410000 */
[----:B------:R-:W-:Y:S01]  /*28b20*/  FMUL.FTZ R77, R2, R77 ;  /* 0x0000004d024d7220 */ /* 0x000fe20000410000 */
[C---:B------:R-:W-:Y:S01]  /*28b30*/  FMUL.FTZ R78, R0.reuse, R78 ;  /* 0x0000004e004e7220 */ /* 0x040fe20000410000 */
[----:B------:R-:W-:Y:S01]  /*28b40*/  FMUL.FTZ R79, R0, R79 ;  /* 0x0000004f004f7220 */ /* 0x000fe20000410000 */
[C---:B------:R-:W-:Y:S01]  /*28b50*/  HMMA.16816.F32.BF16 R20, R168.reuse, R28, R20 ;  /* 0x0000001ca814723c */ /* 0x040fe20000041814 */
[----:B------:R-:W2:Y:S02]  /*28b60*/  MUFU.EX2 R194, R194 ;  /* 0x000000c200c27308 */ /* 0x000ea40000000800 */
[C---:B------:R-:W-:Y:S01]  /*28b70*/  FMUL.FTZ R80, R2.reuse, R80 ;  /* 0x0000005002507220 */ /* 0x040fe20000410000 */
[----:B------:R-:W-:Y:S01]  /*28b80*/  FMUL.FTZ R81, R2, R81 ;  /* 0x0000005102517220 */ /* 0x000fe20000410000 */
[----:B------:R-:W-:Y:S01]  /*28b90*/  FMUL.FTZ R82, R0, R82 ;  /* 0x0000005200527220 */ /* 0x000fe20000410000 */
[C---:B------:R-:W-:Y:S05]  /*28ba0*/  HMMA.16816.F32.BF16 R24, R168.reuse, R30, R24 ;  /* 0x0000001ea818723c */ /* 0x040fea0000041818 */
[----:B------:R-:W2:Y:S01]  /*28bb0*/  MUFU.EX2 R249, R249 ;  /* 0x000000f900f97308 */ /* 0x000ea20000000800 */
        /* <DEDUP_REMOVED lines=15> */
[----:B------:R-:W2:Y:S01]  /*28cb0*/  MUFU.EX2 R250, R250 ;  /* 0x000000fa00fa7308 */ /* 0x000ea20000000800 */
[----:B------:R-:W-:Y:S01]  /*28cc0*/  IMAD.MOV.U32 R157, RZ, RZ, R153 ;  /* 0x000000ffff9d7224 */ /* 0x000fe200078e0099 */
[C---:B---3--:R-:W-:Y:S04]  /*28cd0*/  HMMA.16816.F32.BF16 R36, R168.reuse, R148, R36 ;  /* 0x00000094a824723c */ /* 0x048fe80000041824 */
[----:B------:R-:W-:Y:S02]  /*28ce0*/  MOV R156, R152 ;  /* 0x00000098009c7202 */ /* 0x000fe40000000f00 */
[C---:B------:R-:W-:Y:S01]  /*28cf0*/  HMMA.16816.F32.BF16 R40, R168.reuse, R150, R40 ;  /* 0x00000096a828723c */ /* 0x040fe20000041828 */
[----:B------:R-:W-:Y:S01]  /*28d00*/  LDSM.16.MT88.4 R148, [R213+0x10800] ;  /* 0x01080000d594783b */ /* 0x000fe20000004200 */
[----:B------:R-:W-:Y:S03]  /*28d10*/  MUFU.EX2 R252, R252 ;  /* 0x000000fc00fc7308 */ /* 0x000fe60000000800 */
[C---:B------:R-:W-:Y:S01]  /*28d20*/  FMUL.FTZ R90, R0.reuse, R90 ;  /* 0x0000005a005a7220 */ /* 0x040fe20000410000 */
[C---:B-1----:R-:W-:Y:S03]  /*28d30*/  HMMA.16816.F32.BF16 R44, R168.reuse, R140, R44 ;  /* 0x0000008ca82c723c */ /* 0x042fe6000004182c */
[----:B------:R-:W-:Y:S03]  /*28d40*/  LDSM.16.MT88.4 R152, [R216+0x12800] ;  /* 0x01280000d898783b */ /* 0x000fe60000004200 */
[----:B------:R-:W-:Y:S01]  /*28d50*/  MUFU.EX2 R251, R251 ;  /* 0x000000fb00fb7308 */ /* 0x000fe20000000800 */
[----:B------:R-:W-:Y:S01]  /*28d60*/  FMUL.FTZ R91, R0, R91 ;  /* 0x0000005b005b7220 */ /* 0x000fe20000410000 */
[C---:B------:R-:W-:Y:S03]  /*28d70*/  HMMA.16816.F32.BF16 R48, R168.reuse, R142, R48 ;  /* 0x0000008ea830723c */ /* 0x040fe60000041830 */
[----:B------:R-:W1:Y:S03]  /*28d80*/  LDSM.16.MT88.4 R140, [R216+0x14000] ;  /* 0x01400000d88c783b */ /* 0x000e660000004200 */
[C---:B----4-:R-:W-:Y:S02]  /*28d90*/  HMMA.16816.F32.BF16 R52, R168.reuse, R132, R52 ;  /* 0x00000084a834723c */ /* 0x050fe40000041834 */
[----:B------:R-:W-:Y:S03]  /*28da0*/  MUFU.EX2 R189, R189 ;  /* 0x000000bd00bd7308 */ /* 0x000fe60000000800 */
        /* <DEDUP_REMOVED lines=58> */
[----:B------:R-:W1:Y:S04]  /*29150*/  LDSM.16.MT88.4 R132, [R212+0x16000] ;  /* 0x01600000d484783b */ /* 0x000e680000004200 */
[----:B------:R-:W-:Y:S01]  /*29160*/  FMUL.FTZ R131, R0, R131 ;  /* 0x0000008300837220 */ /* 0x000fe20000410000 */
[C---:B------:R-:W-:Y:S05]  /*29170*/  HMMA.16816.F32.BF16 R108, R168.reuse, R144, R108 ;  /* 0x00000090a86c723c */ /* 0x040fea000004186c */
[----:B------:R-:W-:Y:S01]  /*29180*/  FFMA.FTZ R187, R2, R248, R187 ;  /* 0x000000f802bb7223 */ /* 0x000fe200000100bb */
[C---:B------:R-:W-:Y:S01]  /*29190*/  HMMA.16816.F32.BF16 R112, R168.reuse, R146, R112 ;  /* 0x00000092a870723c */ /* 0x040fe20000041870 */
[----:B------:R-:W3:Y:S04]  /*291a0*/  LDSM.16.MT88.4 R144, [R214+0x10800] ;  /* 0x01080000d690783b */ /* 0x000ee80000004200 */
[----:B------:R-:W-:Y:S01]  /*291b0*/  MOV R2, R3 ;  /* 0x0000000300027202 */ /* 0x000fe20000000f00 */
[C---:B--2---:R-:W-:Y:S05]  /*291c0*/  HMMA.16816.F32.BF16 R116, R168.reuse, R136, R116 ;  /* 0x00000088a874723c */ /* 0x044fea0000041874 */
[----:B------:R-:W-:Y:S01]  /*291d0*/  FFMA.FTZ R188, R0, R247, R188 ;  /* 0x000000f700bc7223 */ /* 0x000fe200000100bc */
[C---:B------:R-:W-:Y:S01]  /*291e0*/  HMMA.16816.F32.BF16 R120, R168.reuse, R138, R120 ;  /* 0x0000008aa878723c */ /* 0x040fe20000041878 */
[----:B------:R-:W2:Y:S04]  /*291f0*/  LDSM.16.MT88.4 R136, [R212+0x10800] ;  /* 0x01080000d488783b */ /* 0x000ea80000004200 */
[----:B------:R-:W-:Y:S01]  /*29200*/  FADD.FTZ R187, R185, R187 ;  /* 0x000000bbb9bb7221 */ /* 0x000fe20000010000 */
[----:B------:R-:W-:Y:S01]  /*29210*/  FADD.FTZ R188, R182, R188 ;  /* 0x000000bcb6bc7221 */ /* 0x000fe20000010000 */
[----:B------:R-:W-:Y:S04]  /*29220*/  MOV R0, R164 ;  /* 0x000000a400007202 */ /* 0x000fe80000000f00 */
[----:B------:R-:W-:Y:S01]  /*29230*/  FADD.FTZ R187, R184, R187 ;  /* 0x000000bbb8bb7221 */ /* 0x000fe20000010000 */
[----:B------:R-:W-:Y:S03]  /*29240*/  FADD.FTZ R188, R167, R188 ;  /* 0x000000bca7bc7221 */ /* 0x000fe60000010000 */
[----:B------:R-:W-:Y:S01]  /*29250*/  FADD.FTZ R187, R183, R187 ;  /* 0x000000bbb7bb7221 */ /* 0x000fe20000010000 */
[----:B------:R-:W-:Y:S01]  /*29260*/  FADD.FTZ R188, R186, R188 ;  /* 0x000000bcbabc7221 */ /* 0x000fe20000010000 */
[C---:B-1----:R-:W-:Y:S03]  /*29270*/  HMMA.16816.F32.BF16 R124, R168.reuse, R132, R124 ;  /* 0x00000084a87c723c */ /* 0x042fe6000004187c */
[----:B------:R-:W-:Y:S01]  /*29280*/  FADD.FTZ R187, R190, R187 ;  /* 0x000000bbbebb7221 */ /* 0x000fe20000010000 */
[----:B------:R-:W-:Y:S02]  /*29290*/  FADD.FTZ R188, R194, R188 ;  /* 0x000000bcc2bc7221 */ /* 0x000fe40000010000 */
[----:B------:R-:W-:Y:S05]  /*292a0*/  HMMA.16816.F32.BF16 R128, R168, R134, R128 ;  /* 0x00000086a880723c */ /* 0x000fea0000041880 */
[C---:B------:R-:W-:Y:S01]  /*292b0*/  F2FP.BF16.F32.PACK_AB R132, R191.reuse, R190 ;  /* 0x000000bebf84723e */ /* 0x040fe200000010ff */
[----:B------:R-:W-:Y:S01]  /*292c0*/  FADD.FTZ R187, R191, R187 ;  /* 0x000000bbbfbb7221 */ /* 0x000fe20000010000 */
[----:B------:R-:W-:Y:S01]  /*292d0*/  F2FP.BF16.F32.PACK_AB R134, R193, R192 ;  /* 0x000000c0c186723e */ /* 0x000fe200000010ff */
[----:B------:R-:W-:Y:S03]  /*292e0*/  IMAD.MOV.U32 R171, RZ, RZ, R156 ;  /* 0x000000ffffab7224 */ /* 0x000fe600078e009c */
[C---:B------:R-:W-:Y:S01]  /*292f0*/  F2FP.BF16.F32.PACK_AB R133, R249.reuse, R194 ;  /* 0x000000c2f985723e */ /* 0x040fe200000010ff */
[----:B------:R-:W-:Y:S01]  /*29300*/  FADD.FTZ R188, R249, R188 ;  /* 0x000000bcf9bc7221 */ /* 0x000fe20000010000 */
[----:B------:R-:W-:Y:S01]  /*29310*/  F2FP.BF16.F32.PACK_AB R135, R250, R195 ;  /* 0x000000c3fa87723e */ /* 0x000fe200000010ff */
[----:B------:R-:W-:Y:S01]  /*29320*/  FADD.FTZ R187, R192, R187 ;  /* 0x000000bbc0bb7221 */ /* 0x000fe20000010000 */
[----:B------:R-:W-:Y:S01]  /*29330*/  MOV R170, R157 ;  /* 0x0000009d00aa7202 */ /* 0x000fe20000000f00 */
[----:B------:R-:W-:Y:S01]  /*29340*/  FADD.FTZ R188, R195, R188 ;  /* 0x000000bcc3bc7221 */ /* 0x000fe20000010000 */
[----:B------:R-:W1:Y:S01]  /*29350*/  LDSM.16.MT88.4 R156, [R214+0x12800] ;  /* 0x01280000d69c783b */ /* 0x000e620000004200 */
[----:B------:R-:W-:Y:S02]  /*29360*/  FADD.FTZ R187, R193, R187 ;  /* 0x000000bbc1bb7221 */ /* 0x000fe40000010000 */
[C---:B------:R-:W-:Y:S05]  /*29370*/  HMMA.16816.F32.BF16 R4, R132.reuse, R140, R4 ;  /* 0x0000008c8404723c */ /* 0x040fea0000041804 */
[----:B------:R-:W-:Y:S01]  /*29380*/  FADD.FTZ R188, R250, R188 ;  /* 0x000000bcfabc7221 */ /* 0x000fe20000010000 */
[C---:B------:R-:W-:Y:S01]  /*29390*/  HMMA.16816.F32.BF16 R8, R132.reuse, R142, R8 ;  /* 0x0000008e8408723c */ /* 0x040fe20000041808 */
[----:B------:R-:W4:Y:S05]  /*293a0*/  LDSM.16.MT88.4 R140, [R213+0x12800] ;  /* 0x01280000d58c783b */ /* 0x000f2a0000004200 */
        /* <DEDUP_REMOVED lines=24> */
[C---:B------:R-:W-:Y:S03]  /*29530*/  HMMA.16816.F32.BF16 R76, R132.reuse, R148, R76 ;  /* 0x00000094844c723c */ /* 0x040fe6000004184c */
[----:B------:R1:W-:Y:S03]  /*29540*/  MUFU.EX2 R170, R144 ;  /* 0x0000009000aa7308 */ /* 0x0003e60000000800 */
[C---:B------:R-:W-:Y:S05]  /*29550*/  HMMA.16816.F32.BF16 R80, R132.reuse, R150, R80 ;  /* 0x000000968450723c */ /* 0x040fea0000041850 */
[-CC-:B------:R-:W-:Y:S01]  /*29560*/  FFMA.FTZ R148, R163, R165.reuse, -R177.reuse ;  /* 0x000000a5a3947223 */ /* 0x180fe200000108b1 */
[C---:B---3--:R-:W-:Y:S01]  /*29570*/  HMMA.16816.F32.BF16 R84, R132.reuse, R152, R84 ;  /* 0x000000988454723c */ /* 0x048fe20000041854 */
[----:B------:R-:W-:Y:S05]  /*29580*/  MUFU.EX2 R163, R174 ;  /* 0x000000ae00a37308 */ /* 0x000fea0000000800 */
[C---:B------:R-:W-:Y:S05]  /*29590*/  HMMA.16816.F32.BF16 R88, R132.reuse, R154, R88 ;  /* 0x0000009a8458723c */ /* 0x040fea0000041858 */
[-CC-:B-1----:R-:W-:Y:S01]  /*295a0*/  FFMA.FTZ R144, R171, R165.reuse, -R177.reuse ;  /* 0x000000a5ab907223 */ /* 0x182fe200000108b1 */
[C---:B------:R-:W-:Y:S01]  /*295b0*/  HMMA.16816.F32.BF16 R92, R132.reuse, R156, R92 ;  /* 0x0000009c845c723c */ /* 0x040fe2000004185c */
[----:B------:R1:W-:Y:S04]  /*295c0*/  MUFU.EX2 R171, R148 ;  /* 0x0000009400ab7308 */ /* 0x0003e80000000800 */
[-CC-:B------:R-:W-:Y:S01]  /*295d0*/  FFMA.FTZ R152, R160, R165.reuse, -R177.reuse ;  /* 0x000000a5a0987223 */ /* 0x180fe200000108b1 */
[C---:B------:R-:W-:Y:S05]  /*295e0*/  HMMA.16816.F32.BF16 R96, R132.reuse, R158, R96 ;  /* 0x0000009e8460723c */ /* 0x040fea0000041860 */
[----:B------:R3:W-:Y:S01]  /*295f0*/  MUFU.EX2 R169, R144 ;  /* 0x0000009000a97308 */ /* 0x0007e20000000800 */
[-CC-:B------:R-:W-:Y:S01]  /*29600*/  FFMA.FTZ R156, R161, R165.reuse, -R172.reuse ;  /* 0x000000a5a19c7223 */ /* 0x180fe200000108ac */
[C---:B----4-:R-:W-:Y:S08]  /*29610*/  HMMA.16816.F32.BF16 R100, R132.reuse, R140, R100 ;  /* 0x0000008c8464723c */ /* 0x050ff00000041864 */
[----:B------:R4:W-:Y:S01]  /*29620*/  MUFU.EX2 R160, R152 ;  /* 0x0000009800a07308 */ /* 0x0009e20000000800 */
[C---:B------:R-:W-:Y:S01]  /*29630*/  HMMA.16816.F32.BF16 R104, R132.reuse, R142, R104 ;  /* 0x0000008e8468723c */ /* 0x040fe20000041868 */
[----:B-1----:R-:W-:Y:S02]  /*29640*/  LDSM.16.MT88.4 R148, [R212+0x16800] ;  /* 0x01680000d494783b */ /* 0x002fe40000004200 */
[-CC-:B------:R-:W-:Y:S03]  /*29650*/  FFMA.FTZ R140, R162, R165.reuse, -R172.reuse ;  /* 0x000000a5a28c7223 */ /* 0x180fe600000108ac */
[C---:B--2---:R-:W-:Y:S03]  /*29660*/  HMMA.16816.F32.BF16 R108, R132.reuse, R136, R108 ;  /* 0x00000088846c723c */ /* 0x044fe6000004186c */
[----:B------:R1:W-:Y:S01]  /*29670*/  MUFU.EX2 R161, R156 ;  /* 0x0000009c00a17308 */ /* 0x0003e20000000800 */
[----:B---3--:R-:W2:Y:S01]  /*29680*/  LDSM.16.MT88.4 R144, [R213+0x16800] ;  /* 0x01680000d590783b */ /* 0x008ea20000004200 */
[-C--:B------:R-:W-:Y:S01]  /*29690*/  FFMA.FTZ R177, R176, R165.reuse, -R177 ;  /* 0x000000a5b0b17223 */ /* 0x080fe200000108b1 */
[C---:B------:R-:W-:Y:S07]  /*296a0*/  HMMA.16816.F32.BF16 R112, R132.reuse, R138, R112 ;  /* 0x0000008a8470723c */ /* 0x040fee0000041870 */
[----:B------:R3:W-:Y:S01]  /*296b0*/  MUFU.EX2 R168, R140 ;  /* 0x0000008c00a87308 */ /* 0x0007e20000000800 */
[----:B----4-:R-:W-:Y:S03]  /*296c0*/  LDSM.16.MT88.4 R152, [R214+0x11000] ;  /* 0x01100000d698783b */ /* 0x010fe60000004200 */
[----:B------:R-:W-:Y:S06]  /*296d0*/  FFMA.FTZ R172, R166, R165, -R172 ;  /* 0x000000a5a6ac7223 */ /* 0x000fec00000108ac */
[----:B------:R-:W-:Y:S01]  /*296e0*/  MUFU.EX2 R165, R172 ;  /* 0x000000ac00a57308 */ /* 0x000fe20000000800 */
[----:B-1----:R-:W-:Y:S09]  /*296f0*/  LDSM.16.MT88.4 R156, [R213+0x11000] ;  /* 0x01100000d59c783b */ /* 0x002ff20000004200 */
[----:B------:R-:W-:Y:S01]  /*29700*/  MUFU.EX2 R162, R179 ;  /* 0x000000b300a27308 */ /* 0x000fe20000000800 */
[----:B---3--:R-:W1:Y:S09]  /*29710*/  LDSM.16.MT88.4 R140, [R216+0x11000] ;  /* 0x01100000d88c783b */ /* 0x008e720000004200 */
[----:B------:R-:W-:Y:S01]  /*29720*/  MUFU.EX2 R179, R178 ;  /* 0x000000b200b37308 */ /* 0x000fe20000000800 */
[----:B------:R-:W3:Y:S09]  /*29730*/  LDSM.16.MT88.4 R136, [R212+0x11000] ;  /* 0x01100000d488783b */ /* 0x000ef20000004200 */
[----:B------:R-:W4:Y:S01]  /*29740*/  MUFU.EX2 R178, R177 ;  /* 0x000000b100b27308 */ /* 0x000f220000000800 */
[C---:B--2---:R-:W-:Y:S06]  /*29750*/  HMMA.16816.F32.BF16 R116, R132.reuse, R144, R116 ;  /* 0x000000908474723c */ /* 0x044fec0000041874 */
[C---:B------:R-:W-:Y:S01]  /*29760*/  HMMA.16816.F32.BF16 R120, R132.reuse, R146, R120 ;  /* 0x000000928478723c */ /* 0x040fe20000041878 */
[----:B------:R-:W2:Y:S05]  /*29770*/  LDSM.16.MT88.4 R144, [R216+0x13000] ;  /* 0x01300000d890783b */ /* 0x000eaa0000004200 */
[C---:B------:R-:W-:Y:S05]  /*29780*/  HMMA.16816.F32.BF16 R124, R132.reuse, R148, R124 ;  /* 0x00000094847c723c */ /* 0x040fea000004187c */
[----:B----4-:R-:W-:Y:S01]  /*29790*/  IMAD.MOV.U32 R166, RZ, RZ, R178 ;  /* 0x000000ffffa67224 */ /* 0x010fe200078e00b2 */
        /* <DEDUP_REMOVED lines=41> */
[----:B------:R-:W-:Y:S01]  /*29a30*/  IMAD.MOV.U32 R149, RZ, RZ, R161 ;  /* 0x000000ffff957224 */ /* 0x000fe200078e00a1 */
[C---:B-1----:R-:W-:Y:S01]  /*29a40*/  HMMA.16816.F32.BF16 R100, R132.reuse, R140, R100 ;  /* 0x0000008c8464723c */ /* 0x042fe20000041864 */
[----:B------:R-:W-:Y:S05]  /*29a50*/  MUFU.EX2 R161, R175 ;  /* 0x000000af00a17308 */ /* 0x000fea0000000800 */
[C---:B------:R-:W-:Y:S01]  /*29a60*/  HMMA.16816.F32.BF16 R104, R132.reuse, R142, R104 ;  /* 0x0000008e8468723c */ /* 0x040fe20000041868 */
[----:B------:R-:W-:Y:S05]  /*29a70*/  LDSM.16.MT88.4 R140, [R213+0x11800] ;  /* 0x01180000d58c783b */ /* 0x000fea0000004200 */
[C---:B------:R-:W-:Y:S01]  /*29a80*/  HMMA.16816.F32.BF16 R108, R132.reuse, R152, R108 ;  /* 0x00000098846c723c */ /* 0x040fe2000004186c */
[----:B------:R1:W4:Y:S05]  /*29a90*/  MUFU.EX2 R152, R173 ;  /* 0x000000ad00987308 */ /* 0x00032a0000000800 */
[C---:B------:R-:W-:Y:S05]  /*29aa0*/  HMMA.16816.F32.BF16 R112, R132.reuse, R154, R112 ;  /* 0x0000009a8470723c */ /* 0x040fea0000041870 */
[----:B------:R-:W-:Y:S01]  /*29ab0*/  MOV R153, R149 ;  /* 0x0000009500997202 */ /* 0x000fe20000000f00 */
[C---:B---3--:R-:W-:Y:S01]  /*29ac0*/  HMMA.16816.F32.BF16 R116, R132.reuse, R136, R116 ;  /* 0x000000888474723c */ /* 0x048fe20000041874 */
[----:B------:R-:W3:Y:S05]  /*29ad0*/  LDSM.16.MT88.4 R148, [R214+0x11800] ;  /* 0x01180000d694783b */ /* 0x000eea0000004200 */
[C---:B------:R-:W-:Y:S03]  /*29ae0*/  HMMA.16816.F32.BF16 R120, R132.reuse, R138, R120 ;  /* 0x0000008a8478723c */ /* 0x040fe60000041878 */
[----:B-1----:R-:W1:Y:S02]  /*29af0*/  LDSM.16.MT88.4 R172, [R212+0x11800] ;  /* 0x01180000d4ac783b */ /* 0x002e640000004200 */
[----:B------:R-:W-:Y:S01]  /*29b00*/  MOV R136, R179 ;  /* 0x000000b300887202 */ /* 0x000fe20000000f00 */
[C---:B--2---:R-:W-:Y:S05]  /*29b10*/  HMMA.16816.F32.BF16 R124, R132.reuse, R144, R124 ;  /* 0x00000090847c723c */ /* 0x044fea000004187c */
[----:B----4-:R-:W-:Y:S01]  /*29b20*/  IMAD.MOV.U32 R139, RZ, RZ, R152 ;  /* 0x000000ffff8b7224 */ /* 0x010fe200078e0098 */
[----:B------:R-:W-:Y:S01]  /*29b30*/  HMMA.16816.F32.BF16 R128, R132, R146, R128 ;  /* 0x000000928480723c */ /* 0x000fe20000041880 */
[----:B------:R-:W2:Y:S04]  /*29b40*/  LDSM.16.MT88.4 R176, [R216+0x13800] ;  /* 0x01380000d8b0783b */ /* 0x000ea80000004200 */
[----:B------:R-:W-:Y:S01]  /*29b50*/  IMAD.MOV.U32 R137, RZ, RZ, R171 ;  /* 0x000000ffff897224 */ /* 0x000fe200078e00ab */
[----:B------:R-:W-:Y:S01]  /*29b60*/  MOV R138, R170 ;  /* 0x000000aa008a7202 */ /* 0x000fe20000000f00 */
[----:B------:R-:W-:Y:S01]  /*29b70*/  IMAD.MOV.U32 R145, RZ, RZ, R168 ;  /* 0x000000ffff917224 */ /* 0x000fe200078e00a8 */
[----:B------:R-:W-:Y:S03]  /*29b80*/  MOV R144, R169 ;  /* 0x000000a900907202 */ /* 0x000fe60000000f00 */
[----:B------:R-:W-:Y:S01]  /*29b90*/  F2FP.BF16.F32.PACK_AB R168, R162, R189 ;  /* 0x000000bda2a8723e */ /* 0x000fe200000010ff */
[----:B------:R-:W-:Y:S01]  /*29ba0*/  IMAD.MOV.U32 R132, RZ, RZ, R163 ;  /* 0x000000ffff847224 */ /* 0x000fe200078e00a3 */
[----:B------:R-:W-:Y:S01]  /*29bb0*/  F2FP.BF16.F32.PACK_AB R170, R166, R136 ;  /* 0x00000088a6aa723e */ /* 0x000fe200000010ff */
[----:B------:R-:W-:Y:S01]  /*29bc0*/  IMAD.MOV.U32 R134, RZ, RZ, R161 ;  /* 0x000000ffff867224 */ /* 0x000fe200078e00a1 */
[----:B------:R-:W-:Y:S02]  /*29bd0*/  F2FP.BF16.F32.PACK_AB R169, R163, R161 ;  /* 0x000000a1a3a9723e */ /* 0x000fe400000010ff */
[----:B------:R-:W-:Y:S02]  /*29be0*/  F2FP.BF16.F32.PACK_AB R171, R165, R139 ;  /* 0x0000008ba5ab723e */ /* 0x000fe400000010ff */
[----:B------:R-:W-:Y:S02]  /*29bf0*/  MOV R133, R162 ;  /* 0x000000a200857202 */ /* 0x000fe40000000f00 */
[----:B------:R-:W-:Y:S02]  /*29c00*/  MOV R135, R160 ;  /* 0x000000a000877202 */ /* 0x000fe40000000f00 */
[----:B------:R-:W-:Y:S01]  /*29c10*/  MOV R147, R153 ;  /* 0x0000009900937202 */ /* 0x000fe20000000f00 */
[C---:B------:R-:W-:Y:S01]  /*29c20*/  HMMA.16816.F32.BF16 R160, R168.reuse, R156, R4 ;  /* 0x0000009ca8a0723c */ /* 0x040fe20000041804 */
[----:B------:R-:W4:Y:S05]  /*29c30*/  LDSM.16.MT88.4 R4, [R214+0x13800] ;  /* 0x01380000d604783b */ /* 0x000f2a0000004200 */
[C---:B------:R-:W-:Y:S03]  /*29c40*/  HMMA.16816.F32.BF16 R156, R168.reuse, R158, R8 ;  /* 0x0000009ea89c723c */ /* 0x040fe60000041808 */
[----:B------:R-:W4:Y:S03]  /*29c50*/  LDSM.16.MT88.4 R8, [R213+0x13800] ;  /* 0x01380000d508783b */ /* 0x000f260000004200 */
[C---:B---3--:R-:W-:Y:S05]  /*29c60*/  HMMA.16816.F32.BF16 R152, R168.reuse, R148, R12 ;  /* 0x00000094a898723c */ /* 0x048fea000004180c */
[----:B------:R-:W3:Y:S01]  /*29c70*/  LDSM.16.MT88.4 R12, [R212+0x13800] ;  /* 0x01380000d40c783b */ /* 0x000ee20000004200 */
[C---:B------:R-:W-:Y:S07]  /*29c80*/  HMMA.16816.F32.BF16 R148, R168.reuse, R150, R16 ;  /* 0x00000096a894723c */ /* 0x040fee0000041810 */
[----:B------:R-:W-:Y:S01]  /*29c90*/  IMAD.MOV.U32 R17, RZ, RZ, R147 ;  /* 0x000000ffff117224 */ /* 0x000fe200078e0093 */
[----:B------:R-:W-:Y:S03]  /*29ca0*/  MOV R18, R144 ;  /* 0x0000009000127202 */ /* 0x000fe60000000f00 */
[----:B------:R-:W-:Y:S02]  /*29cb0*/  IMAD.MOV.U32 R19, RZ, RZ, R145 ;  /* 0x000000ffff137224 */ /* 0x000fe400078e0091 */
        /* <DEDUP_REMOVED lines=27> */
[C---:B------:R-:W-:Y:S03]  /*29e70*/  HMMA.16816.F32.BF16 R52, R168.reuse, R8, R52 ;  /* 0x00000008a834723c */ /* 0x040fe60000041834 */
        /* <DEDUP_REMOVED lines=13> */
[----:B------:R-:W1:Y:S01]  /*29f50*/  LDSM.16.MT88.4 R16, [R213+0x17800] ;  /* 0x01780000d510783b */ /* 0x000e620000004200 */
        /* <DEDUP_REMOVED lines=24> */
[C---:B------:R-:W-:Y:S06]  /*2a0e0*/  HMMA.16816.F32.BF16 R116, R168.reuse, R16, R116 ;  /* 0x00000010a874723c */ /* 0x040fec0000041874 */
[C---:B------:R-:W-:Y:S06]  /*2a0f0*/  HMMA.16816.F32.BF16 R120, R168.reuse, R18, R120 ;  /* 0x00000012a878723c */ /* 0x040fec0000041878 */
[C---:B--2---:R-:W-:Y:S06]  /*2a100*/  HMMA.16816.F32.BF16 R124, R168.reuse, R20, R124 ;  /* 0x00000014a87c723c */ /* 0x044fec000004187c */
[----:B------:R-:W-:Y:S01]  /*2a110*/  HMMA.16816.F32.BF16 R128, R168, R22, R128 ;  /* 0x00000016a880723c */ /* 0x000fe20000041880 */
[----:B------:R-:W-:Y:S11]  /*2a120*/  @!UPT UIADD3 URZ, URZ, URZ, URZ ;  /* 0x0000003f3f3ff290 */ /* 0x000ff6000fffe03f */
[----:B------:R-:W-:Y:S01]  /*2a130*/  @!UPT UIADD3 URZ, URZ, URZ, URZ ;  /* 0x0000003f3f3ff290 */ /* 0x000fe2000fffe03f */
[----:B------:R-:W-:Y:S11]  /*2a140*/  @P0 BRA `(.L_x_8962) ;  /* 0xffffffa000300947 */ /* 0x000ff6000383ffff */
.L_x_8953:
        /* <DEDUP_REMOVED lines=24> */
.L_x_8984:
        /* <DEDUP_REMOVED lines=329> */
.L_x_8965:
[----:B------:R-:W-:Y:S05]  /*2b760*/  BSYNC B0 ;  /* 0x0000000000007941 */ /* 0x000fea0003800000 */
.L_x_8964:
        /* <DEDUP_REMOVED lines=50> */
.L_x_8967:
[----:B------:R-:W-:Y:S05]  /*2ba90*/  BSYNC B0 ;  /* 0x0000000000007941 */ /* 0x000fea0003800000 */
.L_x_8966:
        /* <DEDUP_REMOVED lines=21> */
.L_x_8969:
[----:B------:R-:W-:Y:S05]  /*2bbf0*/  BSYNC B0 ;  /* 0x0000000000007941 */ /* 0x000fea0003800000 */
.L_x_8968:
        /* <DEDUP_REMOVED lines=20> */
.L_x_8971:
[----:B------:R-:W-:Y:S05]  /*2bd40*/  BSYNC B0 ;  /* 0x0000000000007941 */ /* 0x000fea0003800000 */
.L_x_8970:
        /* <DEDUP_REMOVED lines=20> */
.L_x_8973:
[----:B------:R-:W-:Y:S05]  /*2be90*/  BSYNC B0 ;  /* 0x0000000000007941 */ /* 0x000fea0003800000 */
.L_x_8972:
        /* <DEDUP_REMOVED lines=20> */
.L_x_8975:
[----:B------:R-:W-:Y:S05]  /*2bfe0*/  BSYNC B0 ;  /* 0x0000000000007941 */ /* 0x000fea0003800000 */
.L_x_8974:
        /* <DEDUP_REMOVED lines=20> */
.L_x_8977:
[----:B------:R-:W-:Y:S05]  /*2c130*/  BSYNC B0 ;  /* 0x0000000000007941 */ /* 0x000fea0003800000 */
.L_x_8976:
        /* <DEDUP_REMOVED lines=20> */
.L_x_8979:
[----:B------:R-:W-:Y:S05]  /*2c280*/  BSYNC B0 ;  /* 0x0000000000007941 */ /* 0x000fea0003800000 */
.L_x_8978:
[----:B------:R-:W-:Y:S02]  /*2c290*/  MOV R2, R230 ;  /* 0x000000e600027202 */ /* 0x000fe40000000f00 */
[----:B------:R-:W-:-:S04]  /*2c2a0*/  MOV R3, 0x0 ;  /* 0x0000000000037802 */ /* 0x000fc80000000f00 */
[----:B-12345:R-:W-:Y:S05]  /*2c2b0*/  @P4 RET.REL.NODEC R2 `(_ZN5flash24flash_fwd_splitkv_kernelI23Flash_fwd_kernel_traitsILi256ELi64ELi64ELi4ELb0ELb0EN7cutlass10bfloat16_tE19Flash_kernel_traitsILi256ELi64ELi64ELi4ES3_EELb0ELb1ELb1ELb0ELb0ELb1ELb1ELb1EEEvNS_16Flash_fwd_paramsE) ;  /* 0xfffffd3c02504950 */ /* 0x03efea0003c3ffff */
        /* <DEDUP_REMOVED lines=17> */
[----:B-1----:R-:W-:Y:S05]  /*2c3d0*/  @P0 RET.REL.NODEC R2 `(_ZN5flash24flash_fwd_splitkv_kernelI23Flash_fwd_kernel_traitsILi256ELi64ELi64ELi4ELb0ELb0EN7cutlass10bfloat16_tE19Flash_kernel_traitsILi256ELi64ELi64ELi4ES3_EELb0ELb1ELb1ELb0ELb0ELb1ELb1ELb1EEEvNS_16Flash_fwd_paramsE) ;  /* 0xfffffd3c02080950 */ /* 0x002fea0003c3ffff */
[----:B------:R-:W-:Y:S01]  /*2c3e0*/  R2UR UR4, R8 ;  /* 0x00000000080472ca */ /* 0x000fe200000e0000 */
[----:B------:R-:W-:Y:S01]  /*2c3f0*/  IMAD.MOV.U32 R231, RZ, RZ, 0x0 ;  /* 0x00000000ffe77424 */ /* 0x000fe200078e00ff */
[----:B------:R-:W-:-:S13]  /*2c400*/  R2UR UR5, R9 ;  /* 0x00000000090572ca */ /* 0x000fda00000e0000 */
[----:B------:R1:W-:Y:S02]  /*2c410*/  ST.E.128 desc[UR4][R10.64+0xe300], R16 ;  /* 0x00e300100a007985 */ /* 0x0003e4000c101d04 */
[----:B-1----:R-:W-:Y:S05]  /*2c420*/  RET.REL.NODEC R230 `(_ZN5flash24flash_fwd_splitkv_kernelI23Flash_fwd_kernel_traitsILi256ELi64ELi64ELi4ELb0ELb0EN7cutlass10bfloat16_tE19Flash_kernel_traitsILi256ELi64ELi64ELi4ES3_EELb0ELb1ELb1ELb0ELb0ELb1ELb1ELb1EEEvNS_16Flash_fwd_paramsE) ;  /* 0xfffffd38e6f47950 */ /* 0x002fea0003c3ffff */
.L_x_8963:
[----:B------:R-:W-:Y:S01]  /*2c430*/  MOV R5, 0x1f ;  /* 0x0000001f00057802 */ /* 0x000fe20000000f00 */
[----:B------:R-:W-:Y:S01]  /*2c440*/  IMAD.MOV.U32 R10, RZ, RZ, 0x2 ;  /* 0x00000002ff0a7424 */ /* 0x000fe200078e00ff */
[----:B------:R-:W-:Y:S01]  /*2c450*/  MOV R12, R248 ;  /* 0x000000f8000c7202 */ /* 0x000fe20000000f00 */
[----:B------:R-:W-:-:S07]  /*2c460*/  IMAD.MOV.U32 R11, RZ, RZ, -0x1 ;  /* 0xffffffffff0b7424 */ /* 0x000fce00078e00ff */
[----:B-1---5:R-:W-:Y:S05]  /*2c470*/  WARPSYNC.COLLECTIVE R11, `(.L_x_8980) ;  /* 0x000000000b087348 */ /* 0x022fea0003c00000 */
[----:B------:R2:W3:Y:S02]  /*2c480*/  SHFL.BFLY P0, R5, R12, R10, R5 ;  /* 0x0c00000a0c057389 */ /* 0x0004e40000000005 */
[----:B-123-5:R-:W-:Y:S01]  /*2c490*/  ENDCOLLECTIVE ;  /* 0x000000000000791b */ /* 0x02efe20003800000 */
.L_x_8980:
        /* <DEDUP_REMOVED lines=8> */
.L_x_8981:
[----:B------:R-:W-:Y:S01]  /*2c520*/  MOV R13, R5 ;  /* 0x00000005000d7202 */ /* 0x000fe20000000f00 */
[----:B------:R-:W-:Y:S01]  /*2c530*/  IMAD.MOV.U32 R12, RZ, RZ, R247 ;  /* 0x000000ffff0c7224 */ /* 0x000fe200078e00f7 */
[----:B------:R-:W-:Y:S02]  /*2c540*/  MOV R5, 0x1f ;  /* 0x0000001f00057802 */ /* 0x000fe40000000f00 */
[----:B------:R-:W-:-:S07]  /*2c550*/  MOV R10, 0x2 ;  /* 0x00000002000a7802 */ /* 0x000fce0000000f00 */
[----:B------:R-:W-:Y:S05]  /*2c560*/  WARPSYNC.COLLECTIVE R11, `(.L_x_8982) ;  /* 0x000000000b087348 */ /* 0x000fea0003c00000 */
[----:B------:R1:W2:Y:S02]  /*2c570*/  SHFL.BFLY P0, R5, R12, R10, R5 ;  /* 0x0c00000a0c057389 */ /* 0x0002a40000000005 */
[----:B-12---:R-:W-:Y:S01]  /*2c580*/  ENDCOLLECTIVE ;  /* 0x000000000000791b */ /* 0x006fe20003800000 */
.L_x_8982:
[----:B------:R-:W-:Y:S01]  /*2c590*/  FADD.FTZ R247, R5, R247 ;  /* 0x000000f705f77221 */ /* 0x000fe20000010000 */
[----:B------:R-:W-:Y:S02]  /*2c5a0*/  MOV R5, 0x1f ;  /* 0x0000001f00057802 */ /* 0x000fe40000000f00 */
[----:B------:R-:W-:Y:S01]  /*2c5b0*/  MOV R10, 0x1 ;  /* 0x00000001000a7802 */ /* 0x000fe20000000f00 */
[----:B------:R-:W-:-:S07]  /*2c5c0*/  IMAD.MOV.U32 R12, RZ, RZ, R247 ;  /* 0x000000ffff0c7224 */ /* 0x000fce00078e00f7 */
[----:B------:R-:W-:Y:S05]  /*2c5d0*/  WARPSYNC.COLLECTIVE R11, `(.L_x_8983) ;  /* 0x000000000b087348 */ /* 0x000fea0003c00000 */
[----:B------:R1:W2:Y:S02]  /*2c5e0*/  SHFL.BFLY P0, R5, R12, R10, R5 ;  /* 0x0c00000a0c057389 */ /* 0x0002a40000000005 */
[----:B-12---:R-:W-:Y:S01]  /*2c5f0*/  ENDCOLLECTIVE ;  /* 0x000000000000791b */ /* 0x006fe20003800000 */
.L_x_8983:
[----:B------:R-:W-:Y:S01]  /*2c600*/  FADD.FTZ R10, R248, R13 ;  /* 0x0000000df80a7221 */ /* 0x000fe20000010000 */
[----:B------:R-:W-:Y:S06]  /*2c610*/  BRA `(.L_x_8984) ;  /* 0xffffffdc002c7947 */ /* 0x000fec000383ffff */
.L_x_8985:
        /* <DEDUP_REMOVED lines=14> */
.L_x_9023:


//--------------------- .nv.shared._ZN5flash32flash_fwd_splitkv_combine_kernelI23Flash_fwd_kernel_traitsILi256ELi64ELi64ELi4ELb0ELb0EN7cutlass10bfloat16_tE19Flash_kernel_traitsILi256ELi64ELi64ELi4ES3_EELi4ELi7ELb0EEEvNS_16Flash_fwd_paramsE --------------------------
	.section	.nv.shared._ZN5flash32flash_fwd_splitkv_combine_kernelI23Flash_fwd_kernel_traitsILi256ELi64ELi64ELi4ELb0ELb0EN7cutlass10bfloat16_tE19Flash_kernel_traitsILi256ELi64ELi64ELi4ES3_EELi4ELi7ELb0EEEvNS_16Flash_fwd_paramsE,"aw",@nobits
	.sectionflags	@""
	.align	16
.nv.shared._ZN5flash32flash_fwd_splitkv_combine_kernelI23Flash_fwd_kernel_traitsILi256ELi64ELi64ELi4ELb0ELb0EN7cutlass10bfloat16_tE19Flash_kernel_traitsILi256ELi64ELi64ELi4ES3_EELi4ELi7ELb0EEEvNS_16Flash_fwd_paramsE:
	.zero		3584


//--------------------- .nv.shared.reserved.0     --------------------------
	.section	.nv.shared.reserved.0,"aw",@nobits
	.weak		__nv_reservedSMEM_offset_0_alias
	.size		__nv_reservedSMEM_offset_0_alias, 0, 0
	.other		__nv_reservedSMEM_offset_0_alias,@"STO_CUDA_RESERVED_SHARED STV_DEFAULT"
__nv_reservedSMEM_offset_0_alias:
	.zero		0


//--------------------- .nv.global                --------------------------
	.section	.nv.global,"aw",@nobits
.nv.global:
	.type		_ZN72_INTERNAL_056383cb_36_flash_fwd_split_hdim256_bf16_sm80_cu_8761d306_29484cute1_E,@object
	.size		_ZN72_INTERNAL_056383cb_36_flash_fwd_split_hdim256_bf16_sm80_cu_8761d306_29484cute1_E,(_ZN72_INTERNAL_056383cb_36_flash_fwd_split_hdim256_bf16_sm80_cu_8761d306_29484cuda3std3__45__cpo6cbeginE - _ZN72_INTERNAL_056383cb_36_flash_fwd_split_hdim256_bf16_sm80_cu_8761d306_29484cute1_E)
_ZN72_INTERNAL_056383cb_36_flash_fwd_split_hdim256_bf16_sm80_cu_8761d306_29484cute1_E:
	.zero		1
	.type		_ZN72_INTERNAL_056383cb_36_flash_fwd_split_hdim256_bf16_sm80_cu_8761d306_29484cuda3std3__45__cpo6cbeginE,@object
	.size		_ZN72_INTERNAL_056383cb_36_flash_fwd_split_hdim256_bf16_sm80_cu_8761d306_29484cuda3std3__45__cpo6cbeginE,(_ZN72_INTERNAL_056383cb_36_flash_fwd_split_hdim256_bf16_sm80_cu_8761d306_29484cuda3std3__48in_placeE - _ZN72_INTERNAL_056383cb_36_flash_fwd_split_hdim256_bf16_sm80_cu_8761d306_29484cuda3std3__45__cpo6cbeginE)
_ZN72_INTERNAL_056383cb_36_flash_fwd_split_hdim256_bf16_sm80_cu_8761d306_29484cuda3std3__45__cpo6cbeginE:
	.zero		1
	.type		_ZN72_INTERNAL_056383cb_36_flash_fwd_split_hdim256_bf16_sm80_cu_8761d306_29484cuda3std3__48in_placeE,@object
	.size		_ZN72_INTERNAL_056383cb_36_flash_fwd_split_hdim256_bf16_sm80_cu_8761d306_29484cuda3std3__48in_placeE,(_ZN72_INTERNAL_056383cb_36_flash_fwd_split_hdim256_bf16_sm80_cu_8761d306_29484cuda3std6ranges3__45__cpo9iter_moveE - _ZN72_INTERNAL_056383cb_36_flash_fwd_split_hdim256_bf16_sm80_cu_8761d306_29484cuda3std3__48in_placeE)
_ZN72_INTERNAL_056383cb_36_flash_fwd_split_hdim256_bf16_sm80_cu_8761d306_29484cuda3std3__48in_placeE:
	.zero		1
	.type		_ZN72_INTERNAL_056383cb_36_flash_fwd_split_hdim256_bf16_sm80_cu_8761d306_29484cuda3std6ranges3__45__cpo9iter_moveE,@object
	.size		_ZN72_INTERNAL_056383cb_36_flash_fwd_split_hdim256_bf16_sm80_cu_8761d306_29484cuda3std6ranges3__45__cpo9iter_moveE,(_ZN72_INTERNAL_056383cb_36_flash_fwd_split_hdim256_bf16_sm80_cu_8761d306_29484cuda3std3__45__cpo5beginE - _ZN72_INTERNAL_056383cb_36_flash_fwd_split_hdim256_bf16_sm80_cu_8761d306_29484cuda3std6ranges3__45__cpo9iter_moveE)
_ZN72_INTERNAL_056383cb_36_flash_fwd_split_hdim256_bf16_sm80_cu_8761d306_29484cuda3std6ranges3__45__cpo9iter_moveE:
	.zero		1
	.type		_ZN72_INTERNAL_056383cb_36_flash_fwd_split_hdim256_bf16_sm80_cu_8761d306_29484cuda3std3__45__cpo5beginE,@object
	.size		_ZN72_INTERNAL_056383cb_36_flash_fwd_split_hdim256_bf16_sm80_cu_8761d306_29484cuda3std3__45__cpo5beginE,(_ZN72_INTERNAL_056383cb_36_flash_fwd_split_hdim256_bf16_sm80_cu_8761d306_29484cuda3std3__474_GLOBAL__N__056383cb_36_flash_fwd_split_hdim256_bf16_sm80_cu_8761d306_29486ignoreE - _ZN72_INTERNAL_056383cb_36_flash_fwd_split_hdim256_bf16_sm80_cu_8761d306_29484cuda3std3__45__cpo5beginE)
_ZN72_INTERNAL_056383cb_36_flash_fwd_split_hdim256_bf16_sm80_cu_8761d306_29484cuda3std3__45__cpo5beginE:
	.zero		1
	.type		_ZN72_INTERNAL_056383cb_36_flash_fwd_split_hdim256_bf16_sm80_cu_8761d306_29484cuda3std3__474_GLOBAL__N__056383cb_36_flash_fwd_split_hdim256_bf16_sm80_cu_8761d306_29486ignoreE,@object
	.size		_ZN72_INTERNAL_056383cb_36_flash_fwd_split_hdim256_bf16_sm80_cu_8761d306_29484cuda3std3__474_GLOBAL__N__056383cb_36_flash_fwd_split_hdim256_bf16_sm80_cu_8761d306_29486ignoreE,(_ZN72_INTERNAL_056383cb_36_flash_fwd_split_hdim256_bf16_sm80_cu_8761d306_29484cute7productE - _ZN72_INTERNAL_056383cb_36_flash_fwd_split_hdim256_bf16_sm80_cu_8761d306_29484cuda3std3__474_GLOBAL__N__056383cb_36_flash_fwd_split_hdim256_bf16_sm80_cu_8761d306_29486ignoreE)
_ZN72_INTERNAL_056383cb_36_flash_fwd_split_hdim256_bf16_sm80_cu_8761d306_29484cuda3std3__474_GLOBAL__N__056383cb_36_flash_fwd_split_hdim256_bf16_sm80_cu_8761d306_29486ignoreE:
	.zero		1
	.type		_ZN72_INTERNAL_056383cb_36_flash_fwd_split_hdim256_bf16_sm80_cu_8761d306_29484cute7productE,@object
	.size		_ZN72_INTERNAL_056383cb_36_flash_fwd_split_hdim256_bf16_sm80_cu_8761d306_29484cute7productE,(_ZN72_INTERNAL_056383cb_36_flash_fwd_split_hdim256_bf16_sm80_cu_8761d306_29484cuda3std3__45__cpo3endE - _ZN72_INTERNAL_056383cb_36_flash_fwd_split_hdim256_bf16_sm80_cu_8761d306_29484cute7productE)
_ZN72_INTERNAL_056383cb_36_flash_fwd_split_hdim256_bf16_sm80_cu_8761d306_29484cute7productE:
	.zero		1
	.type		_ZN72_INTERNAL_056383cb_36_flash_fwd_split_hdim256_bf16_sm80_cu_8761d306_29484cuda3std3__45__cpo3endE,@object
	.size		_ZN72_INTERNAL_056383cb_36_flash_fwd_split_hdim256_bf16_sm80_cu_8761d306_29484cuda3std3__45__cpo3endE,(_ZN72_INTERNAL_056383cb_36_flash_fwd_split_hdim256_bf16_sm80_cu_8761d306_29484cuda3std3__419piecewise_constructE - _ZN72_INTERNAL_056383cb_36_flash_fwd_split_hdim256_bf16_sm80_cu_8761d306_29484cuda3std3__45__cpo3endE)
_ZN72_INTERNAL_056383cb_36_flash_fwd_split_hdim256_bf16_sm80_cu_8761d306_29484cuda3std3__45__cpo3endE:
	.zero		1
	.type		_ZN72_INTERNAL_056383cb_36_flash_fwd_split_hdim256_bf16_sm80_cu_8761d306_29484cuda3std3__419piecewise_constructE,@object
	.size		_ZN72_INTERNAL_056383cb_36_flash_fwd_split_hdim256_bf16_sm80_cu_8761d306_29484cuda3std3__419piecewise_constructE,(_ZN72_INTERNAL_056383cb_36_flash_fwd_split_hdim256_bf16_sm80_cu_8761d306_29484cuda3std3__45__cpo4cendE - _ZN72_INTERNAL_056383cb_36_flash_fwd_split_hdim256_bf16_sm80_cu_8761d306_29484cuda3std3__419piecewise_constructE)
_ZN72_INTERNAL_056383cb_36_flash_fwd_split_hdim256_bf16_sm80_cu_8761d306_29484cuda3std3__419piecewise_constructE:
	.zero		1
	.type		_ZN72_INTERNAL_056383cb_36_flash_fwd_split_hdim256_bf16_sm80_cu_8761d306_29484cuda3std3__45__cpo4cendE,@object
	.size		_ZN72_INTERNAL_056383cb_36_flash_fwd_split_hdim256_bf16_sm80_cu_8761d306_29484cuda3std3__45__cpo4cendE,(_ZN72_INTERNAL_056383cb_36_flash_fwd_split_hdim256_bf16_sm80_cu_8761d306_29484cuda3std6ranges3__45__cpo4swapE - _ZN72_INTERNAL_056383cb_36_flash_fwd_split_hdim256_bf16_sm80_cu_8761d306_29484cuda3std3__45__cpo4cendE)
_ZN72_INTERNAL_056383cb_36_flash_fwd_split_hdim256_bf16_sm80_cu_8761d306_29484cuda3std3__45__cpo4cendE:
	.zero		1
	.type		_ZN72_INTERNAL_056383cb_36_flash_fwd_split_hdim256_bf16_sm80_cu_8761d306_29484cuda3std6ranges3__45__cpo4swapE,@object
	.size		_ZN72_INTERNAL_056383cb_36_flash_fwd_split_hdim256_bf16_sm80_cu_8761d306_29484cuda3std6ranges3__45__cpo4swapE,(.L_7 - _ZN72_INTERNAL_056383cb_36_flash_fwd_split_hdim256_bf16_sm80_cu_8761d306_29484cuda3std6ranges3__45__cpo4swapE)
_ZN72_INTERNAL_056383cb_36_flash_fwd_split_hdim256_bf16_sm80_cu_8761d306_29484cuda3std6ranges3__45__cpo4swapE:
	.zero		1
.L_7:


//--------------------- .nv.shared._ZN5flash32flash_fwd_splitkv_combine_kernelI23Flash_fwd_kernel_traitsILi256ELi64ELi64ELi4ELb0ELb0EN7cutlass10bfloat16_tE19Flash_kernel_traitsILi256ELi64ELi64ELi4ES3_EELi4ELi6ELb0EEEvNS_16Flash_fwd_paramsE --------------------------
	.section	.nv.shared._ZN5flash32flash_fwd_splitkv_combine_kernelI23Flash_fwd_kernel_traitsILi256ELi64ELi64ELi4ELb0ELb0EN7cutlass10bfloat16_tE19Flash_kernel_traitsILi256ELi64ELi64ELi4ES3_EELi4ELi6ELb0EEEvNS_16Flash_fwd_paramsE,"aw",@nobits
	.sectionflags	@""
	.align	16
.nv.shared._ZN5flash32flash_fwd_splitkv_combine_kernelI23Flash_fwd_kernel_traitsILi256ELi64ELi64ELi4ELb0ELb0EN7cutlass10bfloat16_tE19Flash_kernel_traitsILi256ELi64ELi64ELi4ES3_EELi4ELi6ELb0EEEvNS_16Flash_fwd_paramsE:
	.zero		2304


//--------------------- .nv.shared._ZN5flash32flash_fwd_splitkv_combine_kernelI23Flash_fwd_kernel_traitsILi256ELi64ELi64ELi4ELb0ELb0EN7cutlass10bfloat16_tE19Flash_kernel_traitsILi256ELi64ELi64ELi4ES3_EELi4ELi5ELb0EEEvNS_16Flash_fwd_paramsE --------------------------
	.section	.nv.shared._ZN5flash32flash_fwd_splitkv_combine_kernelI23Flash_fwd_kernel_traitsILi256ELi64ELi64ELi4ELb0ELb0EN7cutlass10bfloat16_tE19Flash_kernel_traitsILi256ELi64ELi64ELi4ES3_EELi4ELi5ELb0EEEvNS_16Flash_fwd_paramsE,"aw",@nobits
	.sectionflags	@""
	.align	16
.nv.shared._ZN5flash32flash_fwd_splitkv_combine_kernelI23Flash_fwd_kernel_traitsILi256ELi64ELi64ELi4ELb0ELb0EN7cutlass10bfloat16_tE19Flash_kernel_traitsILi256ELi64ELi64ELi4ES3_EELi4ELi5ELb0EEEvNS_16Flash_fwd_paramsE:
	.zero		1664


//--------------------- .nv.shared._ZN5flash32flash_fwd_splitkv_combine_kernelI23Flash_fwd_kernel_traitsILi256ELi64ELi64ELi4ELb0ELb0EN7cutlass10bfloat16_tE19Flash_kernel_traitsILi256ELi64ELi64ELi4ES3_EELi4ELi4ELb0EEEvNS_16Flash_fwd_paramsE --------------------------
	.section	.nv.shared._ZN5flash32flash_fwd_splitkv_combine_kernelI23Flash_fwd_kernel_traitsILi256ELi64ELi64ELi4ELb0ELb0EN7cutlass10bfloat16_tE19Flash_kernel_traitsILi256ELi64ELi64ELi4ES3_EELi4ELi4ELb0EEEvNS_16Flash_fwd_paramsE,"aw",@nobits
	.sectionflags	@""
	.align	16
.nv.shared._ZN5flash32flash_fwd_splitkv_combine_kernelI23Flash_fwd_kernel_traitsILi256ELi64ELi64ELi4ELb0ELb0EN7cutlass10bfloat16_tE19Flash_kernel_traitsILi256ELi64ELi64ELi4ES3_EELi4ELi4ELb0EEEvNS_16Flash_fwd_paramsE:
	.zero		1344


//--------------------- .nv.shared._ZN5flash32flash_fwd_splitkv_combine_kernelI23Flash_fwd_kernel_traitsILi256ELi64ELi64ELi4ELb0ELb0EN7cutlass10bfloat16_tE19Flash_kernel_traitsILi256ELi64ELi64ELi4ES3_EELi4ELi3ELb0EEEvNS_16Flash_fwd_paramsE --------------------------
	.section	.nv.shared._ZN5flash32flash_fwd_splitkv_combine_kernelI23Flash_fwd_kernel_traitsILi256ELi64ELi64ELi4ELb0ELb0EN7cutlass10bfloat16_tE19Flash_kernel_traitsILi256ELi64ELi64ELi4ES3_EELi4ELi3ELb0EEEvNS_16Flash_fwd_paramsE,"aw",@nobits
	.sectionflags	@""
	.align	16
.nv.shared._ZN5flash32flash_fwd_splitkv_combine_kernelI23Flash_fwd_kernel_traitsILi256ELi64ELi64ELi4ELb0ELb0EN7cutlass10bfloat16_tE19Flash_kernel_traitsILi256ELi64ELi64ELi4ES3_EELi4ELi3ELb0EEEvNS_16Flash_fwd_paramsE:
	.zero		1184


//--------------------- .nv.shared._ZN5flash32flash_fwd_splitkv_combine_kernelI23Flash_fwd_kernel_traitsILi256ELi64ELi64ELi4ELb0ELb0EN7cutlass10bfloat16_tE19Flash_kernel_traitsILi256ELi64ELi64ELi4ES3_EELi4ELi2ELb0EEEvNS_16Flash_fwd_paramsE --------------------------
	.section	.nv.shared._ZN5flash32flash_fwd_splitkv_combine_kernelI23Flash_fwd_kernel_traitsILi256ELi64ELi64ELi4ELb0ELb0EN7cutlass10bfloat16_tE19Flash_kernel_traitsILi256ELi64ELi64ELi4ES3_EELi4ELi2ELb0EEEvNS_16Flash_fwd_paramsE,"aw",@nobits
	.sectionflags	@""
	.align	16
.nv.shared._ZN5flash32flash_fwd_splitkv_combine_kernelI23Flash_fwd_kernel_traitsILi256ELi64ELi64ELi4ELb0ELb0EN7cutlass10bfloat16_tE19Flash_kernel_traitsILi256ELi64ELi64ELi4ES3_EELi4ELi2ELb0EEEvNS_16Flash_fwd_paramsE:
	.zero		1104


//--------------------- .nv.shared._ZN5flash32flash_fwd_splitkv_combine_kernelI23Flash_fwd_kernel_traitsILi256ELi64ELi64ELi4ELb0ELb0EN7cutlass10bfloat16_tE19Flash_kernel_traitsILi256ELi64ELi64ELi4ES3_EELi4ELi1ELb0EEEvNS_16Flash_fwd_paramsE --------------------------
	.section	.nv.shared._ZN5flash32flash_fwd_splitkv_combine_kernelI23Flash_fwd_kernel_traitsILi256ELi64ELi64ELi4ELb0ELb0EN7cutlass10bfloat16_tE19Flash_kernel_traitsILi256ELi64ELi64ELi4ES3_EELi4ELi1ELb0EEEvNS_16Flash_fwd_paramsE,"aw",@nobits
	.sectionflags	@""
	.align	16
.nv.shared._ZN5flash32flash_fwd_splitkv_combine_kernelI23Flash_fwd_kernel_traitsILi256ELi64ELi64ELi4ELb0ELb0EN7cutlass10bfloat16_tE19Flash_kernel_traitsILi256ELi64ELi64ELi4ES3_EELi4ELi1ELb0EEEvNS_16Flash_fwd_paramsE:
	.zero		1072


//--------------------- .nv.shared._ZN5flash32flash_fwd_splitkv_combine_kernelI23Flash_fwd_kernel_traitsILi256ELi64ELi64ELi4ELb0ELb0EN7cutlass10bfloat16_tE19Flash_kernel_traitsILi256ELi64ELi64ELi4ES3_EELi4ELi7ELb1EEEvNS_16Flash_fwd_paramsE --------------------------
	.section	.nv.shared._ZN5flash32flash_fwd_splitkv_combine_kernelI23Flash_fwd_kernel_traitsILi256ELi64ELi64ELi4ELb0ELb0EN7cutlass10bfloat16_tE19Flash_kernel_traitsILi256ELi64ELi64ELi4ES3_EELi4ELi7ELb1EEEvNS_16Flash_fwd_paramsE,"aw",@nobits
	.sectionflags	@""
	.align	16
.nv.shared._ZN5flash32flash_fwd_splitkv_combine_kernelI23Flash_fwd_kernel_traitsILi256ELi64ELi64ELi4ELb0ELb0EN7cutlass10bfloat16_tE19Flash_kernel_traitsILi256ELi64ELi64ELi4ES3_EELi4ELi7ELb1EEEvNS_16Flash_fwd_paramsE:
	.zero		3584


//--------------------- .nv.shared._ZN5flash32flash_fwd_splitkv_combine_kernelI23Flash_fwd_kernel_traitsILi256ELi64ELi64ELi4ELb0ELb0EN7cutlass10bfloat16_tE19Flash_kernel_traitsILi256ELi64ELi64ELi4ES3_EELi4ELi6ELb1EEEvNS_16Flash_fwd_paramsE --------------------------
	.section	.nv.shared._ZN5flash32flash_fwd_splitkv_combine_kernelI23Flash_fwd_kernel_traitsILi256ELi64ELi64ELi4ELb0ELb0EN7cutlass10bfloat16_tE19Flash_kernel_traitsILi256ELi64ELi64ELi4ES3_EELi4ELi6ELb1EEEvNS_16Flash_fwd_paramsE,"aw",@nobits
	.sectionflags	@""
	.align	16
.nv.shared._ZN5flash32flash_fwd_splitkv_combine_kernelI23Flash_fwd_kernel_traitsILi256ELi64ELi64ELi4ELb0ELb0EN7cutlass10bfloat16_tE19Flash_kernel_traitsILi256ELi64ELi64ELi4ES3_EELi4ELi6ELb1EEEvNS_16Flash_fwd_paramsE:
	.zero		2304


//--------------------- .nv.shared._ZN5flash32flash_fwd_splitkv_combine_kernelI23Flash_fwd_kernel_traitsILi256ELi64ELi64ELi4ELb0ELb0EN7cutlass10bfloat16_tE19Flash_kernel_traitsILi256ELi64ELi64ELi4ES3_EELi4ELi5ELb1EEEvNS_16Flash_fwd_paramsE --------------------------
	.section	.nv.shared._ZN5flash32flash_fwd_splitkv_combine_kernelI23Flash_fwd_kernel_traitsILi256ELi64ELi64ELi4ELb0ELb0EN7cutlass10bfloat16_tE19Flash_kernel_traitsILi256ELi64ELi64ELi4ES3_EELi4ELi5ELb1EEEvNS_16Flash_fwd_paramsE,"aw",@nobits
	.sectionflags	@""
	.align	16
.nv.shared._ZN5flash32flash_fwd_splitkv_combine_kernelI23Flash_fwd_kernel_traitsILi256ELi64ELi64ELi4ELb0ELb0EN7cutlass10bfloat16_tE19Flash_kernel_traitsILi256ELi64ELi64ELi4ES3_EELi4ELi5ELb1EEEvNS_16Flash_fwd_paramsE:
	.zero		1664


//--------------------- .nv.shared._ZN5flash32flash_fwd_splitkv_combine_kernelI23Flash_fwd_kernel_traitsILi256ELi64ELi64ELi4ELb0ELb0EN7cutlass10bfloat16_tE19Flash_kernel_traitsILi256ELi64ELi64ELi4ES3_EELi4ELi4ELb1EEEvNS_16Flash_fwd_paramsE --------------------------
	.section	.nv.shared._ZN5flash32flash_fwd_splitkv_combine_kernelI23Flash_fwd_kernel_traitsILi256ELi64ELi64ELi4ELb0ELb0EN7cutlass10bfloat16_tE19Flash_kernel_traitsILi256ELi64ELi64ELi4ES3_EELi4ELi4ELb1EEEvNS_16Flash_fwd_paramsE,"aw",@nobits
	.sectionflags	@""
	.align	16
.nv.shared._ZN5flash32flash_fwd_splitkv_combine_kernelI23Flash_fwd_kernel_traitsILi256ELi64ELi64ELi4ELb0ELb0EN7cutlass10bfloat16_tE19Flash_kernel_traitsILi256ELi64ELi64ELi4ES3_EELi4ELi4ELb1EEEvNS_16Flash_fwd_paramsE:
	.zero		1344


//--------------------- .nv.shared._ZN5flash32flash_fwd_splitkv_combine_kernelI23Flash_fwd_kernel_traitsILi256ELi64ELi64ELi4ELb0ELb0EN7cutlass10bfloat16_tE19Flash_kernel_traitsILi256ELi64ELi64ELi4ES3_EELi4ELi3ELb1EEEvNS_16Flash_fwd_paramsE --------------------------
	.section	.nv.shared._ZN5flash32flash_fwd_splitkv_combine_kernelI23Flash_fwd_kernel_traitsILi256ELi64ELi64ELi4ELb0ELb0EN7cutlass10bfloat16_tE19Flash_kernel_traitsILi256ELi64ELi64ELi4ES3_EELi4ELi3ELb1EEEvNS_16Flash_fwd_paramsE,"aw",@nobits
	.sectionflags	@""
	.align	16
.nv.shared._ZN5flash32flash_fwd_splitkv_combine_kernelI23Flash_fwd_kernel_traitsILi256ELi64ELi64ELi4ELb0ELb0EN7cutlass10bfloat16_tE19Flash_kernel_traitsILi256ELi64ELi64ELi4ES3_EELi4ELi3ELb1EEEvNS_16Flash_fwd_paramsE:
	.zero		1184


//--------------------- .nv.shared._ZN5flash32flash_fwd_splitkv_combine_kernelI23Flash_fwd_kernel_traitsILi256ELi64ELi64ELi4ELb0ELb0EN7cutlass10bfloat16_tE19Flash_kernel_traitsILi256ELi64ELi64ELi4ES3_EELi4ELi2ELb1EEEvNS_16Flash_fwd_paramsE --------------------------
	.section	.nv.shared._ZN5flash32flash_fwd_splitkv_combine_kernelI23Flash_fwd_kernel_traitsILi256ELi64ELi64ELi4ELb0ELb0EN7cutlass10bfloat16_tE19Flash_kernel_traitsILi256ELi64ELi64ELi4ES3_EELi4ELi2ELb1EEEvNS_16Flash_fwd_paramsE,"aw",@nobits
	.sectionflags	@""
	.align	16
.nv.shared._ZN5flash32flash_fwd_splitkv_combine_kernelI23Flash_fwd_kernel_traitsILi256ELi64ELi64ELi4ELb0ELb0EN7cutlass10bfloat16_tE19Flash_kernel_traitsILi256ELi64ELi64ELi4ES3_EELi4ELi2ELb1EEEvNS_16Flash_fwd_paramsE:
	.zero		1104


//--------------------- .nv.shared._ZN5flash32flash_fwd_splitkv_combine_kernelI23Flash_fwd_kernel_traitsILi256ELi64ELi64ELi4ELb0ELb0EN7cutlass10bfloat16_tE19Flash_kernel_traitsILi256ELi64ELi64ELi4ES3_EELi4ELi1ELb1EEEvNS_16Flash_fwd_paramsE --------------------------
	.section	.nv.shared._ZN5flash32flash_fwd_splitkv_combine_kernelI23Flash_fwd_kernel_traitsILi256ELi64ELi64ELi4ELb0ELb0EN7cutlass10bfloat16_tE19Flash_kernel_traitsILi256ELi64ELi64ELi4ES3_EELi4ELi1ELb1EEEvNS_16Flash_fwd_paramsE,"aw",@nobits
	.sectionflags	@""
	.align	16
.nv.shared._ZN5flash32flash_fwd_splitkv_combine_kernelI23Flash_fwd_kernel_traitsILi256ELi64ELi64ELi4ELb0ELb0EN7cutlass10bfloat16_tE19Flash_kernel_traitsILi256ELi64ELi64ELi4ES3_EELi4ELi1ELb1EEEvNS_16Flash_fwd_paramsE:
	.zero		1072


//--------------------- .nv.shared._ZN5flash24flash_fwd_splitkv_kernelI23Flash_fwd_kernel_traitsILi256ELi64ELi64ELi4ELb0ELb0EN7cutlass10bfloat16_tE19Flash_kernel_traitsILi256ELi64ELi64ELi4ES3_EELb0ELb0ELb0ELb0ELb0ELb0ELb0ELb0EEEvNS_16Flash_fwd_paramsE --------------------------
	.section	.nv.shared._ZN5flash24flash_fwd_splitkv_kernelI23Flash_fwd_kernel_traitsILi256ELi64ELi64ELi4ELb0ELb0EN7cutlass10bfloat16_tE19Flash_kernel_traitsILi256ELi64ELi64ELi4ES3_EELb0ELb0ELb0ELb0ELb0ELb0ELb0ELb0EEEvNS_16Flash_fwd_paramsE,"aw",@nobits
	.sectionflags	@""
	.align	16
	.zero		1024


//--------------------- .nv.shared._ZN5flash24flash_fwd_splitkv_kernelI23Flash_fwd_kernel_traitsILi256ELi64ELi64ELi4ELb0ELb0EN7cutlass10bfloat16_tE19Flash_kernel_traitsILi256ELi64ELi64ELi4ES3_EELb0ELb0ELb0ELb0ELb0ELb1ELb0ELb0EEEvNS_16Flash_fwd_paramsE --------------------------
	.section	.nv.shared._ZN5flash24flash_fwd_splitkv_kernelI23Flash_fwd_kernel_traitsILi256ELi64ELi64ELi4ELb0ELb0EN7cutlass10bfloat16_tE19Flash_kernel_traitsILi256ELi64ELi64ELi4ES3_EELb0ELb0ELb0ELb0ELb0ELb1ELb0ELb0EEEvNS_16Flash_fwd_paramsE,"aw",@nobits
	.sectionflags	@""
	.align	16
	.zero		1024


//--------------------- .nv.shared._ZN5flash24flash_fwd_splitkv_kernelI23Flash_fwd_kernel_traitsILi256ELi64ELi64ELi4ELb0ELb0EN7cutlass10bfloat16_tE19Flash_kernel_traitsILi256ELi64ELi64ELi4ES3_EELb0ELb0ELb0ELb0ELb0ELb0ELb0ELb1EEEvNS_16Flash_fwd_paramsE --------------------------
	.section	.nv.shared._ZN5flash24flash_fwd_splitkv_kernelI23Flash_fwd_kernel_traitsILi256ELi64ELi64ELi4ELb0ELb0EN7cutlass10bfloat16_tE19Flash_kernel_traitsILi256ELi64ELi64ELi4ES3_EELb0ELb0ELb0ELb0ELb0ELb0ELb0ELb1EEEvNS_16Flash_fwd_paramsE,"aw",@nobits
	.sectionflags	@""
	.align	16
	.zero		1024


//--------------------- .nv.shared._ZN5flash24flash_fwd_splitkv_kernelI23Flash_fwd_kernel_traitsILi256ELi64ELi64ELi4ELb0ELb0EN7cutlass10bfloat16_tE19Flash_kernel_traitsILi256ELi64ELi64ELi4ES3_EELb0ELb0ELb0ELb0ELb0ELb1ELb0ELb1EEEvNS_16Flash_fwd_paramsE --------------------------
	.section	.nv.shared._ZN5flash24flash_fwd_splitkv_kernelI23Flash_fwd_kernel_traitsILi256ELi64ELi64ELi4ELb0ELb0EN7cutlass10bfloat16_tE19Flash_kernel_traitsILi256ELi64ELi64ELi4ES3_EELb0ELb0ELb0ELb0ELb0ELb1ELb0ELb1EEEvNS_16Flash_fwd_paramsE,"aw",@nobits
	.sectionflags	@""
	.align	16
	.zero		1024


//--------------------- .nv.shared._ZN5flash24flash_fwd_splitkv_kernelI23Flash_fwd_kernel_traitsILi256ELi64ELi64ELi4ELb0ELb0EN7cutlass10bfloat16_tE19Flash_kernel_traitsILi256ELi64ELi64ELi4ES3_EELb0ELb0ELb0ELb0ELb0ELb0ELb1ELb0EEEvNS_16Flash_fwd_paramsE --------------------------
	.section	.nv.shared._ZN5flash24flash_fwd_splitkv_kernelI23Flash_fwd_kernel_traitsILi256ELi64ELi64ELi4ELb0ELb0EN7cutlass10bfloat16_tE19Flash_kernel_traitsILi256ELi64ELi64ELi4ES3_EELb0ELb0ELb0ELb0ELb0ELb0ELb1ELb0EEEvNS_16Flash_fwd_paramsE,"aw",@nobits
	.sectionflags	@""
	.align	16
	.zero		1024


//--------------------- .nv.shared._ZN5flash24flash_fwd_splitkv_kernelI23Flash_fwd_kernel_traitsILi256ELi64ELi64ELi4ELb0ELb0EN7cutlass10bfloat16_tE19Flash_kernel_traitsILi256ELi64ELi64ELi4ES3_EELb0ELb0ELb0ELb0ELb0ELb1ELb1ELb0EEEvNS_16Flash_fwd_paramsE --------------------------
	.section	.nv.shared._ZN5flash24flash_fwd_splitkv_kernelI23Flash_fwd_kernel_traitsILi256ELi64ELi64ELi4ELb0ELb0EN7cutlass10bfloat16_tE19Flash_kernel_traitsILi256ELi64ELi64ELi4ES3_EELb0ELb0ELb0ELb0ELb0ELb1ELb1ELb0EEEvNS_16Flash_fwd_paramsE,"aw",@nobits
	.sectionflags	@""
	.align	16
	.zero		1024


//--------------------- .nv.shared._ZN5flash24flash_fwd_splitkv_kernelI23Flash_fwd_kernel_traitsILi256ELi64ELi64ELi4ELb0ELb0EN7cutlass10bfloat16_tE19Flash_kernel_traitsILi256ELi64ELi64ELi4ES3_EELb0ELb0ELb0ELb0ELb0ELb0ELb1ELb1EEEvNS_16Flash_fwd_paramsE --------------------------
	.section	.nv.shared._ZN5flash24flash_fwd_splitkv_kernelI23Flash_fwd_kernel_traitsILi256ELi64ELi64ELi4ELb0ELb0EN7cutlass10bfloat16_tE19Flash_kernel_traitsILi256ELi64ELi64ELi4ES3_EELb0ELb0ELb0ELb0ELb0ELb0ELb1ELb1EEEvNS_16Flash_fwd_paramsE,"aw",@nobits
	.sectionflags	@""
	.align	16
	.zero		1024


//--------------------- .nv.shared._ZN5flash24flash_fwd_splitkv_kernelI23Flash_fwd_kernel_traitsILi256ELi64ELi64ELi4ELb0ELb0EN7cutlass10bfloat16_tE19Flash_kernel_traitsILi256ELi64ELi64ELi4ES3_EELb0ELb0ELb0ELb0ELb0ELb1ELb1ELb1EEEvNS_16Flash_fwd_paramsE --------------------------
	.section	.nv.shared._ZN5flash24flash_fwd_splitkv_kernelI23Flash_fwd_kernel_traitsILi256ELi64ELi64ELi4ELb0ELb0EN7cutlass10bfloat16_tE19Flash_kernel_traitsILi256ELi64ELi64ELi4ES3_EELb0ELb0ELb0ELb0ELb0ELb1ELb1ELb1EEEvNS_16Flash_fwd_paramsE,"aw",@nobits
	.sectionflags	@""
	.align	16
	.zero		1024


//--------------------- .nv.shared._ZN5flash24flash_fwd_splitkv_kernelI23Flash_fwd_kernel_traitsILi256ELi64ELi64ELi4ELb0ELb0EN7cutlass10bfloat16_tE19Flash_kernel_traitsILi256ELi64ELi64ELi4ES3_EELb0ELb1ELb0ELb0ELb0ELb0ELb0ELb0EEEvNS_16Flash_fwd_paramsE --------------------------
	.section	.nv.shared._ZN5flash24flash_fwd_splitkv_kernelI23Flash_fwd_kernel_traitsILi256ELi64ELi64ELi4ELb0ELb0EN7cutlass10bfloat16_tE19Flash_kernel_traitsILi256ELi64ELi64ELi4ES3_EELb0ELb1ELb0ELb0ELb0ELb0ELb0ELb0EEEvNS_16Flash_fwd_paramsE,"aw",@nobits
	.sectionflags	@""
	.align	16
	.zero		1024


//--------------------- .nv.shared._ZN5flash24flash_fwd_splitkv_kernelI23Flash_fwd_kernel_traitsILi256ELi64ELi64ELi4ELb0ELb0EN7cutlass10bfloat16_tE19Flash_kernel_traitsILi256ELi64ELi64ELi4ES3_EELb0ELb1ELb0ELb0ELb0ELb1ELb0ELb0EEEvNS_16Flash_fwd_paramsE --------------------------
	.section	.nv.shared._ZN5flash24flash_fwd_splitkv_kernelI23Flash_fwd_kernel_traitsILi256ELi64ELi64ELi4ELb0ELb0EN7cutlass10bfloat16_tE19Flash_kernel_traitsILi256ELi64ELi64ELi4ES3_EELb0ELb1ELb0ELb0ELb0ELb1ELb0ELb0EEEvNS_16Flash_fwd_paramsE,"aw",@nobits
	.sectionflags	@""
	.align	16
	.zero		1024


//--------------------- .nv.shared._ZN5flash24flash_fwd_splitkv_kernelI23Flash_fwd_kernel_traitsILi256ELi64ELi64ELi4ELb0ELb0EN7cutlass10bfloat16_tE19Flash_kernel_traitsILi256ELi64ELi64ELi4ES3_EELb0ELb1ELb0ELb0ELb0ELb0ELb0ELb1EEEvNS_16Flash_fwd_paramsE --------------------------
	.section	.nv.shared._ZN5flash24flash_fwd_splitkv_kernelI23Flash_fwd_kernel_traitsILi256ELi64ELi64ELi4ELb0ELb0EN7cutlass10bfloat16_tE19Flash_kernel_traitsILi256ELi64ELi64ELi4ES3_EELb0ELb1ELb0ELb0ELb0ELb0ELb0ELb1EEEvNS_16Flash_fwd_paramsE,"aw",@nobits
	.sectionflags	@""
	.align	16
	.zero		1024


//--------------------- .nv.shared._ZN5flash24flash_fwd_splitkv_kernelI23Flash_fwd_kernel_traitsILi256ELi64ELi64ELi4ELb0ELb0EN7cutlass10bfloat16_tE19Flash_kernel_traitsILi256ELi64ELi64ELi4ES3_EELb0ELb1ELb0ELb0ELb0ELb1ELb0ELb1EEEvNS_16Flash_fwd_paramsE --------------------------
	.section	.nv.shared._ZN5flash24flash_fwd_splitkv_kernelI23Flash_fwd_kernel_traitsILi256ELi64ELi64ELi4ELb0ELb0EN7cutlass10bfloat16_tE19Flash_kernel_traitsILi256ELi64ELi64ELi4ES3_EELb0ELb1ELb0ELb0ELb0ELb1ELb0ELb1EEEvNS_16Flash_fwd_paramsE,"aw",@nobits
	.sectionflags	@""
	.align	16
	.zero		1024


//--------------------- .nv.shared._ZN5flash24flash_fwd_splitkv_kernelI23Flash_fwd_kernel_traitsILi256ELi64ELi64ELi4ELb0ELb0EN7cutlass10bfloat16_tE19Flash_kernel_traitsILi256ELi64ELi64ELi4ES3_EELb0ELb1ELb0ELb0ELb0ELb0ELb1ELb0EEEvNS_16Flash_fwd_paramsE --------------------------
	.section	.nv.shared._ZN5flash24flash_fwd_splitkv_kernelI23Flash_fwd_kernel_traitsILi256ELi64ELi64ELi4ELb0ELb0EN7cutlass10bfloat16_tE19Flash_kernel_traitsILi256ELi64ELi64ELi4ES3_EELb0ELb1ELb0ELb0ELb0ELb0ELb1ELb0EEEvNS_16Flash_fwd_paramsE,"aw",@nobits
	.sectionflags	@""
	.align	16
	.zero		1024


//--------------------- .nv.shared._ZN5flash24flash_fwd_splitkv_kernelI23Flash_fwd_kernel_traitsILi256ELi64ELi64ELi4ELb0ELb0EN7cutlass10bfloat16_tE19Flash_kernel_traitsILi256ELi64ELi64ELi4ES3_EELb0ELb1ELb0ELb0ELb0ELb1ELb1ELb0EEEvNS_16Flash_fwd_paramsE --------------------------
	.section	.nv.shared._ZN5flash24flash_fwd_splitkv_kernelI23Flash_fwd_kernel_traitsILi256ELi64ELi64ELi4ELb0ELb0EN7cutlass10bfloat16_tE19Flash_kernel_traitsILi256ELi64ELi64ELi4ES3_EELb0ELb1ELb0ELb0ELb0ELb1ELb1ELb0EEEvNS_16Flash_fwd_paramsE,"aw",@nobits
	.sectionflags	@""
	.align	16
	.zero		1024


//--------------------- .nv.shared._ZN5flash24flash_fwd_splitkv_kernelI23Flash_fwd_kernel_traitsILi256ELi64ELi64ELi4ELb0ELb0EN7cutlass10bfloat16_tE19Flash_kernel_traitsILi256ELi64ELi64ELi4ES3_EELb0ELb1ELb0ELb0ELb0ELb0ELb1ELb1EEEvNS_16Flash_fwd_paramsE --------------------------
	.section	.nv.shared._ZN5flash24flash_fwd_splitkv_kernelI23Flash_fwd_kernel_traitsILi256ELi64ELi64ELi4ELb0ELb0EN7cutlass10bfloat16_tE19Flash_kernel_traitsILi256ELi64ELi64ELi4ES3_EELb0ELb1ELb0ELb0ELb0ELb0ELb1ELb1EEEvNS_16Flash_fwd_paramsE,"aw",@nobits
	.sectionflags	@""
	.align	16
	.zero		1024


//--------------------- .nv.shared._ZN5flash24flash_fwd_splitkv_kernelI23Flash_fwd_kernel_traitsILi256ELi64ELi64ELi4ELb0ELb0EN7cutlass10bfloat16_tE19Flash_kernel_traitsILi256ELi64ELi64ELi4ES3_EELb0ELb1ELb0ELb0ELb0ELb1ELb1ELb1EEEvNS_16Flash_fwd_paramsE --------------------------
	.section	.nv.shared._ZN5flash24flash_fwd_splitkv_kernelI23Flash_fwd_kernel_traitsILi256ELi64ELi64ELi4ELb0ELb0EN7cutlass10bfloat16_tE19Flash_kernel_traitsILi256ELi64ELi64ELi4ES3_EELb0ELb1ELb0ELb0ELb0ELb1ELb1ELb1EEEvNS_16Flash_fwd_paramsE,"aw",@nobits
	.sectionflags	@""
	.align	16
	.zero		1024


//--------------------- .nv.shared._ZN5flash24flash_fwd_splitkv_kernelI23Flash_fwd_kernel_traitsILi256ELi64ELi64ELi4ELb0ELb0EN7cutlass10bfloat16_tE19Flash_kernel_traitsILi256ELi64ELi64ELi4ES3_EELb0ELb0ELb0ELb0ELb1ELb0ELb0ELb0EEEvNS_16Flash_fwd_paramsE --------------------------
	.section	.nv.shared._ZN5flash24flash_fwd_splitkv_kernelI23Flash_fwd_kernel_traitsILi256ELi64ELi64ELi4ELb0ELb0EN7cutlass10bfloat16_tE19Flash_kernel_traitsILi256ELi64ELi64ELi4ES3_EELb0ELb0ELb0ELb0ELb1ELb0ELb0ELb0EEEvNS_16Flash_fwd_paramsE,"aw",@nobits
	.sectionflags	@""
	.align	16
	.zero		1024


//--------------------- .nv.shared._ZN5flash24flash_fwd_splitkv_kernelI23Flash_fwd_kernel_traitsILi256ELi64ELi64ELi4ELb0ELb0EN7cutlass10bfloat16_tE19Flash_kernel_traitsILi256ELi64ELi64ELi4ES3_EELb0ELb0ELb0ELb0ELb1ELb1ELb0ELb0EEEvNS_16Flash_fwd_paramsE --------------------------
	.section	.nv.shared._ZN5flash24flash_fwd_splitkv_kernelI23Flash_fwd_kernel_traitsILi256ELi64ELi64ELi4ELb0ELb0EN7cutlass10bfloat16_tE19Flash_kernel_traitsILi256ELi64ELi64ELi4ES3_EELb0ELb0ELb0ELb0ELb1ELb1ELb0ELb0EEEvNS_16Flash_fwd_paramsE,"aw",@nobits
	.sectionflags	@""
	.align	16
	.zero		1024


//--------------------- .nv.shared._ZN5flash24flash_fwd_splitkv_kernelI23Flash_fwd_kernel_traitsILi256ELi64ELi64ELi4ELb0ELb0EN7cutlass10bfloat16_tE19Flash_kernel_traitsILi256ELi64ELi64ELi4ES3_EELb0ELb0ELb1ELb0ELb0ELb0ELb0ELb0EEEvNS_16Flash_fwd_paramsE --------------------------
	.section	.nv.shared._ZN5flash24flash_fwd_splitkv_kernelI23Flash_fwd_kernel_traitsILi256ELi64ELi64ELi4ELb0ELb0EN7cutlass10bfloat16_tE19Flash_kernel_traitsILi256ELi64ELi64ELi4ES3_EELb0ELb0ELb1ELb0ELb0ELb0ELb0ELb0EEEvNS_16Flash_fwd_paramsE,"aw",@nobits
	.sectionflags	@""
	.align	16
	.zero		1024


//--------------------- .nv.shared._ZN5flash24flash_fwd_splitkv_kernelI23Flash_fwd_kernel_traitsILi256ELi64ELi64ELi4ELb0ELb0EN7cutlass10bfloat16_tE19Flash_kernel_traitsILi256ELi64ELi64ELi4ES3_EELb0ELb0ELb1ELb0ELb0ELb1ELb0ELb0EEEvNS_16Flash_fwd_paramsE --------------------------
	.section	.nv.shared._ZN5flash24flash_fwd_splitkv_kernelI23Flash_fwd_kernel_traitsILi256ELi64ELi64ELi4ELb0ELb0EN7cutlass10bfloat16_tE19Flash_kernel_traitsILi256ELi64ELi64ELi4ES3_EELb0ELb0ELb1ELb0ELb0ELb1ELb0ELb0EEEvNS_16Flash_fwd_paramsE,"aw",@nobits
	.sectionflags	@""
	.align	16
	.zero		1024


//--------------------- .nv.shared._ZN5flash24flash_fwd_splitkv_kernelI23Flash_fwd_kernel_traitsILi256ELi64ELi64ELi4ELb0ELb0EN7cutlass10bfloat16_tE19Flash_kernel_traitsILi256ELi64ELi64ELi4ES3_EELb0ELb0ELb0ELb0ELb1ELb0ELb0ELb1EEEvNS_16Flash_fwd_paramsE --------------------------
	.section	.nv.shared._ZN5flash24flash_fwd_splitkv_kernelI23Flash_fwd_kernel_traitsILi256ELi64ELi64ELi4ELb0ELb0EN7cutlass10bfloat16_tE19Flash_kernel_traitsILi256ELi64ELi64ELi4ES3_EELb0ELb0ELb0ELb0ELb1ELb0ELb0ELb1EEEvNS_16Flash_fwd_paramsE,"aw",@nobits
	.sectionflags	@""
	.align	16
	.zero		1024


//--------------------- .nv.shared._ZN5flash24flash_fwd_splitkv_kernelI23Flash_fwd_kernel_traitsILi256ELi64ELi64ELi4ELb0ELb0EN7cutlass10bfloat16_tE19Flash_kernel_traitsILi256ELi64ELi64ELi4ES3_EELb0ELb0ELb0ELb0ELb1ELb1ELb0ELb1EEEvNS_16Flash_fwd_paramsE --------------------------
	.section	.nv.shared._ZN5flash24flash_fwd_splitkv_kernelI23Flash_fwd_kernel_traitsILi256ELi64ELi64ELi4ELb0ELb0EN7cutlass10bfloat16_tE19Flash_kernel_traitsILi256ELi64ELi64ELi4ES3_EELb0ELb0ELb0ELb0ELb1ELb1ELb0ELb1EEEvNS_16Flash_fwd_paramsE,"aw",@nobits
	.sectionflags	@""
	.align	16
	.zero		1024


//--------------------- .nv.shared._ZN5flash24flash_fwd_splitkv_kernelI23Flash_fwd_kernel_traitsILi256ELi64ELi64ELi4ELb0ELb0EN7cutlass10bfloat16_tE19Flash_kernel_traitsILi256ELi64ELi64ELi4ES3_EELb0ELb0ELb1ELb0ELb0ELb0ELb0ELb1EEEvNS_16Flash_fwd_paramsE --------------------------
	.section	.nv.shared._ZN5flash24flash_fwd_splitkv_kernelI23Flash_fwd_kernel_traitsILi256ELi64ELi64ELi4ELb0ELb0EN7cutlass10bfloat16_tE19Flash_kernel_traitsILi256ELi64ELi64ELi4ES3_EELb0ELb0ELb1ELb0ELb0ELb0ELb0ELb1EEEvNS_16Flash_fwd_paramsE,"aw",@nobits
	.sectionflags	@""
	.align	16
	.zero		1024


//--------------------- .nv.shared._ZN5flash24flash_fwd_splitkv_kernelI23Flash_fwd_kernel_traitsILi256ELi64ELi64ELi4ELb0ELb0EN7cutlass10bfloat16_tE19Flash_kernel_traitsILi256ELi64ELi64ELi4ES3_EELb0ELb0ELb1ELb0ELb0ELb1ELb0ELb1EEEvNS_16Flash_fwd_paramsE --------------------------
	.section	.nv.shared._ZN5flash24flash_fwd_splitkv_kernelI23Flash_fwd_kernel_traitsILi256ELi64ELi64ELi4ELb0ELb0EN7cutlass10bfloat16_tE19Flash_kernel_traitsILi256ELi64ELi64ELi4ES3_EELb0ELb0ELb1ELb0ELb0ELb1ELb0ELb1EEEvNS_16Flash_fwd_paramsE,"aw",@nobits
	.sectionflags	@""
	.align	16
	.zero		1024


//--------------------- .nv.shared._ZN5flash24flash_fwd_splitkv_kernelI23Flash_fwd_kernel_traitsILi256ELi64ELi64ELi4ELb0ELb0EN7cutlass10bfloat16_tE19Flash_kernel_traitsILi256ELi64ELi64ELi4ES3_EELb0ELb0ELb0ELb0ELb1ELb0ELb1ELb0EEEvNS_16Flash_fwd_paramsE --------------------------
	.section	.nv.shared._ZN5flash24flash_fwd_splitkv_kernelI23Flash_fwd_kernel_traitsILi256ELi64ELi64ELi4ELb0ELb0EN7cutlass10bfloat16_tE19Flash_kernel_traitsILi256ELi64ELi64ELi4ES3_EELb0ELb0ELb0ELb0ELb1ELb0ELb1ELb0EEEvNS_16Flash_fwd_paramsE,"aw",@nobits
	.sectionflags	@""
	.align	16
	.zero		1024


//--------------------- .nv.shared._ZN5flash24flash_fwd_splitkv_kernelI23Flash_fwd_kernel_traitsILi256ELi64ELi64ELi4ELb0ELb0EN7cutlass10bfloat16_tE19Flash_kernel_traitsILi256ELi64ELi64ELi4ES3_EELb0ELb0ELb0ELb0ELb1ELb1ELb1ELb0EEEvNS_16Flash_fwd_paramsE --------------------------
	.section	.nv.shared._ZN5flash24flash_fwd_splitkv_kernelI23Flash_fwd_kernel_traitsILi256ELi64ELi64ELi4ELb0ELb0EN7cutlass10bfloat16_tE19Flash_kernel_traitsILi256ELi64ELi64ELi4ES3_EELb0ELb0ELb0ELb0ELb1ELb1ELb1ELb0EEEvNS_16Flash_fwd_paramsE,"aw",@nobits
	.sectionflags	@""
	.align	16
	.zero		1024


//--------------------- .nv.shared._ZN5flash24flash_fwd_splitkv_kernelI23Flash_fwd_kernel_traitsILi256ELi64ELi64ELi4ELb0ELb0EN7cutlass10bfloat16_tE19Flash_kernel_traitsILi256ELi64ELi64ELi4ES3_EELb0ELb0ELb1ELb0ELb0ELb0ELb1ELb0EEEvNS_16Flash_fwd_paramsE --------------------------
	.section	.nv.shared._ZN5flash24flash_fwd_splitkv_kernelI23Flash_fwd_kernel_traitsILi256ELi64ELi64ELi4ELb0ELb0EN7cutlass10bfloat16_tE19Flash_kernel_traitsILi256ELi64ELi64ELi4ES3_EELb0ELb0ELb1ELb0ELb0ELb0ELb1ELb0EEEvNS_16Flash_fwd_paramsE,"aw",@nobits
	.sectionflags	@""
	.align	16
	.zero		1024


//--------------------- .nv.shared._ZN5flash24flash_fwd_splitkv_kernelI23Flash_fwd_kernel_traitsILi256ELi64ELi64ELi4ELb0ELb0EN7cutlass10bfloat16_tE19Flash_kernel_traitsILi256ELi64ELi64ELi4ES3_EELb0ELb0ELb1ELb0ELb0ELb1ELb1ELb0EEEvNS_16Flash_fwd_paramsE --------------------------
	.section	.nv.shared._ZN5flash24flash_fwd_splitkv_kernelI23Flash_fwd_kernel_traitsILi256ELi64ELi64ELi4ELb0ELb0EN7cutlass10bfloat16_tE19Flash_kernel_traitsILi256ELi64ELi64ELi4ES3_EELb0ELb0ELb1ELb0ELb0ELb1ELb1ELb0EEEvNS_16Flash_fwd_paramsE,"aw",@nobits
	.sectionflags	@""
	.align	16
	.zero		1024


//--------------------- .nv.shared._ZN5flash24flash_fwd_splitkv_kernelI23Flash_fwd_kernel_traitsILi256ELi64ELi64ELi4ELb0ELb0EN7cutlass10bfloat16_tE19Flash_kernel_traitsILi256ELi64ELi64ELi4ES3_EELb0ELb0ELb0ELb0ELb1ELb0ELb1ELb1EEEvNS_16Flash_fwd_paramsE --------------------------
	.section	.nv.shared._ZN5flash24flash_fwd_splitkv_kernelI23Flash_fwd_kernel_traitsILi256ELi64ELi64ELi4ELb0ELb0EN7cutlass10bfloat16_tE19Flash_kernel_traitsILi256ELi64ELi64ELi4ES3_EELb0ELb0ELb0ELb0ELb1ELb0ELb1ELb1EEEvNS_16Flash_fwd_paramsE,"aw",@nobits
	.sectionflags	@""
	.align	16
	.zero		1024


//--------------------- .nv.shared._ZN5flash24flash_fwd_splitkv_kernelI23Flash_fwd_kernel_traitsILi256ELi64ELi64ELi4ELb0ELb0EN7cutlass10bfloat16_tE19Flash_kernel_traitsILi256ELi64ELi64ELi4ES3_EELb0ELb0ELb0ELb0ELb1ELb1ELb1ELb1EEEvNS_16Flash_fwd_paramsE --------------------------
	.section	.nv.shared._ZN5flash24flash_fwd_splitkv_kernelI23Flash_fwd_kernel_traitsILi256ELi64ELi64ELi4ELb0ELb0EN7cutlass10bfloat16_tE19Flash_kernel_traitsILi256ELi64ELi64ELi4ES3_EELb0ELb0ELb0ELb0ELb1ELb1ELb1ELb1EEEvNS_16Flash_fwd_paramsE,"aw",@nobits
	.sectionflags	@""
	.align	16
	.zero		1024


//--------------------- .nv.shared._ZN5flash24flash_fwd_splitkv_kernelI23Flash_fwd_kernel_traitsILi256ELi64ELi64ELi4ELb0ELb0EN7cutlass10bfloat16_tE19Flash_kernel_traitsILi256ELi64ELi64ELi4ES3_EELb0ELb0ELb1ELb0ELb0ELb0ELb1ELb1EEEvNS_16Flash_fwd_paramsE --------------------------
	.section	.nv.shared._ZN5flash24flash_fwd_splitkv_kernelI23Flash_fwd_kernel_traitsILi256ELi64ELi64ELi4ELb0ELb0EN7cutlass10bfloat16_tE19Flash_kernel_traitsILi256ELi64ELi64ELi4ES3_EELb0ELb0ELb1ELb0ELb0ELb0ELb1ELb1EEEvNS_16Flash_fwd_paramsE,"aw",@nobits
	.sectionflags	@""
	.align	16
	.zero		1024


//--------------------- .nv.shared._ZN5flash24flash_fwd_splitkv_kernelI23Flash_fwd_kernel_traitsILi256ELi64ELi64ELi4ELb0ELb0EN7cutlass10bfloat16_tE19Flash_kernel_traitsILi256ELi64ELi64ELi4ES3_EELb0ELb0ELb1ELb0ELb0ELb1ELb1ELb1EEEvNS_16Flash_fwd_paramsE --------------------------
	.section	.nv.shared._ZN5flash24flash_fwd_splitkv_kernelI23Flash_fwd_kernel_traitsILi256ELi64ELi64ELi4ELb0ELb0EN7cutlass10bfloat16_tE19Flash_kernel_traitsILi256ELi64ELi64ELi4ES3_EELb0ELb0ELb1ELb0ELb0ELb1ELb1ELb1EEEvNS_16Flash_fwd_paramsE,"aw",@nobits
	.sectionflags	@""
	.align	16
	.zero		1024


//--------------------- .nv.shared._ZN5flash24flash_fwd_splitkv_kernelI23Flash_fwd_kernel_traitsILi256ELi64ELi64ELi4ELb0ELb0EN7cutlass10bfloat16_tE19Flash_kernel_traitsILi256ELi64ELi64ELi4ES3_EELb0ELb1ELb0ELb0ELb1ELb0ELb0ELb0EEEvNS_16Flash_fwd_paramsE --------------------------
	.section	.nv.shared._ZN5flash24flash_fwd_splitkv_kernelI23Flash_fwd_kernel_traitsILi256ELi64ELi64ELi4ELb0ELb0EN7cutlass10bfloat16_tE19Flash_kernel_traitsILi256ELi64ELi64ELi4ES3_EELb0ELb1ELb0ELb0ELb1ELb0ELb0ELb0EEEvNS_16Flash_fwd_paramsE,"aw",@nobits
	.sectionflags	@""
	.align	16
	.zero		1024


//--------------------- .nv.shared._ZN5flash24flash_fwd_splitkv_kernelI23Flash_fwd_kernel_traitsILi256ELi64ELi64ELi4ELb0ELb0EN7cutlass10bfloat16_tE19Flash_kernel_traitsILi256ELi64ELi64ELi4ES3_EELb0ELb1ELb0ELb0ELb1ELb1ELb0ELb0EEEvNS_16Flash_fwd_paramsE --------------------------
	.section	.nv.shared._ZN5flash24flash_fwd_splitkv_kernelI23Flash_fwd_kernel_traitsILi256ELi64ELi64ELi4ELb0ELb0EN7cutlass10bfloat16_tE19Flash_kernel_traitsILi256ELi64ELi64ELi4ES3_EELb0ELb1ELb0ELb0ELb1ELb1ELb0ELb0EEEvNS_16Flash_fwd_paramsE,"aw",@nobits
	.sectionflags	@""
	.align	16
	.zero		1024


//--------------------- .nv.shared._ZN5flash24flash_fwd_splitkv_kernelI23Flash_fwd_kernel_traitsILi256ELi64ELi64ELi4ELb0ELb0EN7cutlass10bfloat16_tE19Flash_kernel_traitsILi256ELi64ELi64ELi4ES3_EELb0ELb1ELb1ELb0ELb0ELb0ELb0ELb0EEEvNS_16Flash_fwd_paramsE --------------------------
	.section	.nv.shared._ZN5flash24flash_fwd_splitkv_kernelI23Flash_fwd_kernel_traitsILi256ELi64ELi64ELi4ELb0ELb0EN7cutlass10bfloat16_tE19Flash_kernel_traitsILi256ELi64ELi64ELi4ES3_EELb0ELb1ELb1ELb0ELb0ELb0ELb0ELb0EEEvNS_16Flash_fwd_paramsE,"aw",@nobits
	.sectionflags	@""
	.align	16
	.zero		1024


//--------------------- .nv.shared._ZN5flash24flash_fwd_splitkv_kernelI23Flash_fwd_kernel_traitsILi256ELi64ELi64ELi4ELb0ELb0EN7cutlass10bfloat16_tE19Flash_kernel_traitsILi256ELi64ELi64ELi4ES3_EELb0ELb1ELb1ELb0ELb0ELb1ELb0ELb0EEEvNS_16Flash_fwd_paramsE --------------------------
	.section	.nv.shared._ZN5flash24flash_fwd_splitkv_kernelI23Flash_fwd_kernel_traitsILi256ELi64ELi64ELi4ELb0ELb0EN7cutlass10bfloat16_tE19Flash_kernel_traitsILi256ELi64ELi64ELi4ES3_EELb0ELb1ELb1ELb0ELb0ELb1ELb0ELb0EEEvNS_16Flash_fwd_paramsE,"aw",@nobits
	.sectionflags	@""
	.align	16
	.zero		1024


//--------------------- .nv.shared._ZN5flash24flash_fwd_splitkv_kernelI23Flash_fwd_kernel_traitsILi256ELi64ELi64ELi4ELb0ELb0EN7cutlass10bfloat16_tE19Flash_kernel_traitsILi256ELi64ELi64ELi4ES3_EELb0ELb1ELb0ELb0ELb1ELb0ELb0ELb1EEEvNS_16Flash_fwd_paramsE --------------------------
	.section	.nv.shared._ZN5flash24flash_fwd_splitkv_kernelI23Flash_fwd_kernel_traitsILi256ELi64ELi64ELi4ELb0ELb0EN7cutlass10bfloat16_tE19Flash_kernel_traitsILi256ELi64ELi64ELi4ES3_EELb0ELb1ELb0ELb0ELb1ELb0ELb0ELb1EEEvNS_16Flash_fwd_paramsE,"aw",@nobits
	.sectionflags	@""
	.align	16
	.zero		1024


//--------------------- .nv.shared._ZN5flash24flash_fwd_splitkv_kernelI23Flash_fwd_kernel_traitsILi256ELi64ELi64ELi4ELb0ELb0EN7cutlass10bfloat16_tE19Flash_kernel_traitsILi256ELi64ELi64ELi4ES3_EELb0ELb1ELb0ELb0ELb1ELb1ELb0ELb1EEEvNS_16Flash_fwd_paramsE --------------------------
	.section	.nv.shared._ZN5flash24flash_fwd_splitkv_kernelI23Flash_fwd_kernel_traitsILi256ELi64ELi64ELi4ELb0ELb0EN7cutlass10bfloat16_tE19Flash_kernel_traitsILi256ELi64ELi64ELi4ES3_EELb0ELb1ELb0ELb0ELb1ELb1ELb0ELb1EEEvNS_16Flash_fwd_paramsE,"aw",@nobits
	.sectionflags	@""
	.align	16
	.zero		1024


//--------------------- .nv.shared._ZN5flash24flash_fwd_splitkv_kernelI23Flash_fwd_kernel_traitsILi256ELi64ELi64ELi4ELb0ELb0EN7cutlass10bfloat16_tE19Flash_kernel_traitsILi256ELi64ELi64ELi4ES3_EELb0ELb1ELb1ELb0ELb0ELb0ELb0ELb1EEEvNS_16Flash_fwd_paramsE --------------------------
	.section	.nv.shared._ZN5flash24flash_fwd_splitkv_kernelI23Flash_fwd_kernel_traitsILi256ELi64ELi64ELi4ELb0ELb0EN7cutlass10bfloat16_tE19Flash_kernel_traitsILi256ELi64ELi64ELi4ES3_EELb0ELb1ELb1ELb0ELb0ELb0ELb0ELb1EEEvNS_16Flash_fwd_paramsE,"aw",@nobits
	.sectionflags	@""
	.align	16
	.zero		1024


//--------------------- .nv.shared._ZN5flash24flash_fwd_splitkv_kernelI23Flash_fwd_kernel_traitsILi256ELi64ELi64ELi4ELb0ELb0EN7cutlass10bfloat16_tE19Flash_kernel_traitsILi256ELi64ELi64ELi4ES3_EELb0ELb1ELb1ELb0ELb0ELb1ELb0ELb1EEEvNS_16Flash_fwd_paramsE --------------------------
	.section	.nv.shared._ZN5flash24flash_fwd_splitkv_kernelI23Flash_fwd_kernel_traitsILi256ELi64ELi64ELi4ELb0ELb0EN7cutlass10bfloat16_tE19Flash_kernel_traitsILi256ELi64ELi64ELi4ES3_EELb0ELb1ELb1ELb0ELb0ELb1ELb0ELb1EEEvNS_16Flash_fwd_paramsE,"aw",@nobits
	.sectionflags	@""
	.align	16
	.zero		1024


//--------------------- .nv.shared._ZN5flash24flash_fwd_splitkv_kernelI23Flash_fwd_kernel_traitsILi256ELi64ELi64ELi4ELb0ELb0EN7cutlass10bfloat16_tE19Flash_kernel_traitsILi256ELi64ELi64ELi4ES3_EELb0ELb1ELb0ELb0ELb1ELb0ELb1ELb0EEEvNS_16Flash_fwd_paramsE --------------------------
	.section	.nv.shared._ZN5flash24flash_fwd_splitkv_kernelI23Flash_fwd_kernel_traitsILi256ELi64ELi64ELi4ELb0ELb0EN7cutlass10bfloat16_tE19Flash_kernel_traitsILi256ELi64ELi64ELi4ES3_EELb0ELb1ELb0ELb0ELb1ELb0ELb1ELb0EEEvNS_16Flash_fwd_paramsE,"aw",@nobits
	.sectionflags	@""
	.align	16
	.zero		1024


//--------------------- .nv.shared._ZN5flash24flash_fwd_splitkv_kernelI23Flash_fwd_kernel_traitsILi256ELi64ELi64ELi4ELb0ELb0EN7cutlass10bfloat16_tE19Flash_kernel_traitsILi256ELi64ELi64ELi4ES3_EELb0ELb1ELb0ELb0ELb1ELb1ELb1ELb0EEEvNS_16Flash_fwd_paramsE --------------------------
	.section	.nv.shared._ZN5flash24flash_fwd_splitkv_kernelI23Flash_fwd_kernel_traitsILi256ELi64ELi64ELi4ELb0ELb0EN7cutlass10bfloat16_tE19Flash_kernel_traitsILi256ELi64ELi64ELi4ES3_EELb0ELb1ELb0ELb0ELb1ELb1ELb1ELb0EEEvNS_16Flash_fwd_paramsE,"aw",@nobits
	.sectionflags	@""
	.align	16
	.zero		1024


//--------------------- .nv.shared._ZN5flash24flash_fwd_splitkv_kernelI23Flash_fwd_kernel_traitsILi256ELi64ELi64ELi4ELb0ELb0EN7cutlass10bfloat16_tE19Flash_kernel_traitsILi256ELi64ELi64ELi4ES3_EELb0ELb1ELb1ELb0ELb0ELb0ELb1ELb0EEEvNS_16Flash_fwd_paramsE --------------------------
	.section	.nv.shared._ZN5flash24flash_fwd_splitkv_kernelI23Flash_fwd_kernel_traitsILi256ELi64ELi64ELi4ELb0ELb0EN7cutlass10bfloat16_tE19Flash_kernel_traitsILi256ELi64ELi64ELi4ES3_EELb0ELb1ELb1ELb0ELb0ELb0ELb1ELb0EEEvNS_16Flash_fwd_paramsE,"aw",@nobits
	.sectionflags	@""
	.align	16
	.zero		1024


//--------------------- .nv.shared._ZN5flash24flash_fwd_splitkv_kernelI23Flash_fwd_kernel_traitsILi256ELi64ELi64ELi4ELb0ELb0EN7cutlass10bfloat16_tE19Flash_kernel_traitsILi256ELi64ELi64ELi4ES3_EELb0ELb1ELb1ELb0ELb0ELb1ELb1ELb0EEEvNS_16Flash_fwd_paramsE --------------------------
	.section	.nv.shared._ZN5flash24flash_fwd_splitkv_kernelI23Flash_fwd_kernel_traitsILi256ELi64ELi64ELi4ELb0ELb0EN7cutlass10bfloat16_tE19Flash_kernel_traitsILi256ELi64ELi64ELi4ES3_EELb0ELb1ELb1ELb0ELb0ELb1ELb1ELb0EEEvNS_16Flash_fwd_paramsE,"aw",@nobits
	.sectionflags	@""
	.align	16
	.zero		1024


//--------------------- .nv.shared._ZN5flash24flash_fwd_splitkv_kernelI23Flash_fwd_kernel_traitsILi256ELi64ELi64ELi4ELb0ELb0EN7cutlass10bfloat16_tE19Flash_kernel_traitsILi256ELi64ELi64ELi4ES3_EELb0ELb1ELb0ELb0ELb1ELb0ELb1ELb1EEEvNS_16Flash_fwd_paramsE --------------------------
	.section	.nv.shared._ZN5flash24flash_fwd_splitkv_kernelI23Flash_fwd_kernel_traitsILi256ELi64ELi64ELi4ELb0ELb0EN7cutlass10bfloat16_tE19Flash_kernel_traitsILi256ELi64ELi64ELi4ES3_EELb0ELb1ELb0ELb0ELb1ELb0ELb1ELb1EEEvNS_16Flash_fwd_paramsE,"aw",@nobits
	.sectionflags	@""
	.align	16
	.zero		1024


//--------------------- .nv.shared._ZN5flash24flash_fwd_splitkv_kernelI23Flash_fwd_kernel_traitsILi256ELi64ELi64ELi4ELb0ELb0EN7cutlass10bfloat16_tE19Flash_kernel_traitsILi256ELi64ELi64ELi4ES3_EELb0ELb1ELb0ELb0ELb1ELb1ELb1ELb1EEEvNS_16Flash_fwd_paramsE --------------------------
	.section	.nv.shared._ZN5flash24flash_fwd_splitkv_kernelI23Flash_fwd_kernel_traitsILi256ELi64ELi64ELi4ELb0ELb0EN7cutlass10bfloat16_tE19Flash_kernel_traitsILi256ELi64ELi64ELi4ES3_EELb0ELb1ELb0ELb0ELb1ELb1ELb1ELb1EEEvNS_16Flash_fwd_paramsE,"aw",@nobits
	.sectionflags	@""
	.align	16
	.zero		1024


//--------------------- .nv.shared._ZN5flash24flash_fwd_splitkv_kernelI23Flash_fwd_kernel_traitsILi256ELi64ELi64ELi4ELb0ELb0EN7cutlass10bfloat16_tE19Flash_kernel_traitsILi256ELi64ELi64ELi4ES3_EELb0ELb1ELb1ELb0ELb0ELb0ELb1ELb1EEEvNS_16Flash_fwd_paramsE --------------------------
	.section	.nv.shared._ZN5flash24flash_fwd_splitkv_kernelI23Flash_fwd_kernel_traitsILi256ELi64ELi64ELi4ELb0ELb0EN7cutlass10bfloat16_tE19Flash_kernel_traitsILi256ELi64ELi64ELi4ES3_EELb0ELb1ELb1ELb0ELb0ELb0ELb1ELb1EEEvNS_16Flash_fwd_paramsE,"aw",@nobits
	.sectionflags	@""
	.align	16
	.zero		1024


//--------------------- .nv.shared._ZN5flash24flash_fwd_splitkv_kernelI23Flash_fwd_kernel_traitsILi256ELi64ELi64ELi4ELb0ELb0EN7cutlass10bfloat16_tE19Flash_kernel_traitsILi256ELi64ELi64ELi4ES3_EELb0ELb1ELb1ELb0ELb0ELb1ELb1ELb1EEEvNS_16Flash_fwd_paramsE --------------------------
	.section	.nv.shared._ZN5flash24flash_fwd_splitkv_kernelI23Flash_fwd_kernel_traitsILi256ELi64ELi64ELi4ELb0ELb0EN7cutlass10bfloat16_tE19Flash_kernel_traitsILi256ELi64ELi64ELi4ES3_EELb0ELb1ELb1ELb0ELb0ELb1ELb1ELb1EEEvNS_16Flash_fwd_paramsE,"aw",@nobits
	.sectionflags	@""
	.align	16
	.zero		1024


//--------------------- .nv.constant0._ZN5flash32flash_fwd_splitkv_combine_kernelI23Flash_fwd_kernel_traitsILi256ELi64ELi64ELi4ELb0ELb0EN7cutlass10bfloat16_tE19Flash_kernel_traitsILi256ELi64ELi64ELi4ES3_EELi4ELi7ELb0EEEvNS_16Flash_fwd_paramsE --------------------------
	.section	.nv.constant0._ZN5flash32flash_fwd_splitkv_combine_kernelI23Flash_fwd_kernel_traitsILi256ELi64ELi64ELi4ELb0ELb0EN7cutlass10bfloat16_tE19Flash_kernel_traitsILi256ELi64ELi64ELi4ES3_EELi4ELi7ELb0EEEvNS_16Flash_fwd_paramsE,"a",@progbits
	.sectionflags	@""
	.align	4
.nv.constant0._ZN5flash32flash_fwd_splitkv_combine_kernelI23Flash_fwd_kernel_traitsILi256ELi64ELi64ELi4ELb0ELb0EN7cutlass10bfloat16_tE19Flash_kernel_traitsILi256ELi64ELi64ELi4ES3_EELi4ELi7ELb0EEEvNS_16Flash_fwd_paramsE:
	.zero		992


//--------------------- .nv.constant0._ZN5flash32flash_fwd_splitkv_combine_kernelI23Flash_fwd_kernel_traitsILi256ELi64ELi64ELi4ELb0ELb0EN7cutlass10bfloat16_tE19Flash_kernel_traitsILi256ELi64ELi64ELi4ES3_EELi4ELi6ELb0EEEvNS_16Flash_fwd_paramsE --------------------------
	.section	.nv.constant0._ZN5flash32flash_fwd_splitkv_combine_kernelI23Flash_fwd_kernel_traitsILi256ELi64ELi64ELi4ELb0ELb0EN7cutlass10bfloat16_tE19Flash_kernel_traitsILi256ELi64ELi64ELi4ES3_EELi4ELi6ELb0EEEvNS_16Flash_fwd_paramsE,"a",@progbits
	.sectionflags	@""
	.align	4
.nv.constant0._ZN5flash32flash_fwd_splitkv_combine_kernelI23Flash_fwd_kernel_traitsILi256ELi64ELi64ELi4ELb0ELb0EN7cutlass10bfloat16_tE19Flash_kernel_traitsILi256ELi64ELi64ELi4ES3_EELi4ELi6ELb0EEEvNS_16Flash_fwd_paramsE:
	.zero		992


//--------------------- .nv.constant0._ZN5flash32flash_fwd_splitkv_combine_kernelI23Flash_fwd_kernel_traitsILi256ELi64ELi64ELi4ELb0ELb0EN7cutlass10bfloat16_tE19Flash_kernel_traitsILi256ELi64ELi64ELi4ES3_EELi4ELi5ELb0EEEvNS_16Flash_fwd_paramsE --------------------------
	.section	.nv.constant0._ZN5flash32flash_fwd_splitkv_combine_kernelI23Flash_fwd_kernel_traitsILi256ELi64ELi64ELi4ELb0ELb0EN7cutlass10bfloat16_tE19Flash_kernel_traitsILi256ELi64ELi64ELi4ES3_EELi4ELi5ELb0EEEvNS_16Flash_fwd_paramsE,"a",@progbits
	.sectionflags	@""
	.align	4
.nv.constant0._ZN5flash32flash_fwd_splitkv_combine_kernelI23Flash_fwd_kernel_traitsILi256ELi64ELi64ELi4ELb0ELb0EN7cutlass10bfloat16_tE19Flash_kernel_traitsILi256ELi64ELi64ELi4ES3_EELi4ELi5ELb0EEEvNS_16Flash_fwd_paramsE:
	.zero		992


//--------------------- .nv.constant0._ZN5flash32flash_fwd_splitkv_combine_kernelI23Flash_fwd_kernel_traitsILi256ELi64ELi64ELi4ELb0ELb0EN7cutlass10bfloat16_tE19Flash_kernel_traitsILi256ELi64ELi64ELi4ES3_EELi4ELi4ELb0EEEvNS_16Flash_fwd_paramsE --------------------------
	.section	.nv.constant0._ZN5flash32flash_fwd_splitkv_combine_kernelI23Flash_fwd_kernel_traitsILi256ELi64ELi64ELi4ELb0ELb0EN7cutlass10bfloat16_tE19Flash_kernel_traitsILi256ELi64ELi64ELi4ES3_EELi4ELi4ELb0EEEvNS_16Flash_fwd_paramsE,"a",@progbits
	.sectionflags	@""
	.align	4
.nv.constant0._ZN5flash32flash_fwd_splitkv_combine_kernelI23Flash_fwd_kernel_traitsILi256ELi64ELi64ELi4ELb0ELb0EN7cutlass10bfloat16_tE19Flash_kernel_traitsILi256ELi64ELi64ELi4ES3_EELi4ELi4ELb0EEEvNS_16Flash_fwd_paramsE:
	.zero		992


//--------------------- .nv.constant0._ZN5flash32flash_fwd_splitkv_combine_kernelI23Flash_fwd_kernel_traitsILi256ELi64ELi64ELi4ELb0ELb0EN7cutlass10bfloat16_tE19Flash_kernel_traitsILi256ELi64ELi64ELi4ES3_EELi4ELi3ELb0EEEvNS_16Flash_fwd_paramsE --------------------------
	.section	.nv.constant0._ZN5flash32flash_fwd_splitkv_combine_kernelI23Flash_fwd_kernel_traitsILi256ELi64ELi64ELi4ELb0ELb0EN7cutlass10bfloat16_tE19Flash_kernel_traitsILi256ELi64ELi64ELi4ES3_EELi4ELi3ELb0EEEvNS_16Flash_fwd_paramsE,"a",@progbits
	.sectionflags	@""
	.align	4
.nv.constant0._ZN5flash32flash_fwd_splitkv_combine_kernelI23Flash_fwd_kernel_traitsILi256ELi64ELi64ELi4ELb0ELb0EN7cutlass10bfloat16_tE19Flash_kernel_traitsILi256ELi64ELi64ELi4ES3_EELi4ELi3ELb0EEEvNS_16Flash_fwd_paramsE:
	.zero		992


//--------------------- .nv.constant0._ZN5flash32flash_fwd_splitkv_combine_kernelI23Flash_fwd_kernel_traitsILi256ELi64ELi64ELi4ELb0ELb0EN7cutlass10bfloat16_tE19Flash_kernel_traitsILi256ELi64ELi64ELi4ES3_EELi4ELi2ELb0EEEvNS_16Flash_fwd_paramsE --------------------------
	.section	.nv.constant0._ZN5flash32flash_fwd_splitkv_combine_kernelI23Flash_fwd_kernel_traitsILi256ELi64ELi64ELi4ELb0ELb0EN7cutlass10bfloat16_tE19Flash_kernel_traitsILi256ELi64ELi64ELi4ES3_EELi4ELi2ELb0EEEvNS_16Flash_fwd_paramsE,"a",@progbits
	.sectionflags	@""
	.align	4
.nv.constant0._ZN5flash32flash_fwd_splitkv_combine_kernelI23Flash_fwd_kernel_traitsILi256ELi64ELi64ELi4ELb0ELb0EN7cutlass10bfloat16_tE19Flash_kernel_traitsILi256ELi64ELi64ELi4ES3_EELi4ELi2ELb0EEEvNS_16Flash_fwd_paramsE:
	.zero		992


//--------------------- .nv.constant0._ZN5flash32flash_fwd_splitkv_combine_kernelI23Flash_fwd_kernel_traitsILi256ELi64ELi64ELi4ELb0ELb0EN7cutlass10bfloat16_tE19Flash_kernel_traitsILi256ELi64ELi64ELi4ES3_EELi4ELi1ELb0EEEvNS_16Flash_fwd_paramsE --------------------------
	.section	.nv.constant0._ZN5flash32flash_fwd_splitkv_combine_kernelI23Flash_fwd_kernel_traitsILi256ELi64ELi64ELi4ELb0ELb0EN7cutlass10bfloat16_tE19Flash_kernel_traitsILi256ELi64ELi64ELi4ES3_EELi4ELi1ELb0EEEvNS_16Flash_fwd_paramsE,"a",@progbits
	.sectionflags	@""
	.align	4
.nv.constant0._ZN5flash32flash_fwd_splitkv_combine_kernelI23Flash_fwd_kernel_traitsILi256ELi64ELi64ELi4ELb0ELb0EN7cutlass10bfloat16_tE19Flash_kernel_traitsILi256ELi64ELi64ELi4ES3_EELi4ELi1ELb0EEEvNS_16Flash_fwd_paramsE:
	.zero		992


//--------------------- .nv.constant0._ZN5flash32flash_fwd_splitkv_combine_kernelI23Flash_fwd_kernel_traitsILi256ELi64ELi64ELi4ELb0ELb0EN7cutlass10bfloat16_tE19Flash_kernel_traitsILi256ELi64ELi64ELi4ES3_EELi4ELi7ELb1EEEvNS_16Flash_fwd_paramsE --------------------------
	.section	.nv.constant0._ZN5flash32flash_fwd_splitkv_combine_kernelI23Flash_fwd_kernel_traitsILi256ELi64ELi64ELi4ELb0ELb0EN7cutlass10bfloat16_tE19Flash_kernel_traitsILi256ELi64ELi64ELi4ES3_EELi4ELi7ELb1EEEvNS_16Flash_fwd_paramsE,"a",@progbits
	.sectionflags	@""
	.align	4
.nv.constant0._ZN5flash32flash_fwd_splitkv_combine_kernelI23Flash_fwd_kernel_traitsILi256ELi64ELi64ELi4ELb0ELb0EN7cutlass10bfloat16_tE19Flash_kernel_traitsILi256ELi64ELi64ELi4ES3_EELi4ELi7ELb1EEEvNS_16Flash_fwd_paramsE:
	.zero		992


//--------------------- .nv.constant0._ZN5flash32flash_fwd_splitkv_combine_kernelI23Flash_fwd_kernel_traitsILi256ELi64ELi64ELi4ELb0ELb0EN7cutlass10bfloat16_tE19Flash_kernel_traitsILi256ELi64ELi64ELi4ES3_EELi4ELi6ELb1EEEvNS_16Flash_fwd_paramsE --------------------------
	.section	.nv.constant0._ZN5flash32flash_fwd_splitkv_combine_kernelI23Flash_fwd_kernel_traitsILi256ELi64ELi64ELi4ELb0ELb0EN7cutlass10bfloat16_tE19Flash_kernel_traitsILi256ELi64ELi64ELi4ES3_EELi4ELi6ELb1EEEvNS_16Flash_fwd_paramsE,"a",@progbits
	.sectionflags	@""
	.align	4
.nv.constant0._ZN5flash32flash_fwd_splitkv_combine_kernelI23Flash_fwd_kernel_traitsILi256ELi64ELi64ELi4ELb0ELb0EN7cutlass10bfloat16_tE19Flash_kernel_traitsILi256ELi64ELi64ELi4ES3_EELi4ELi6ELb1EEEvNS_16Flash_fwd_paramsE:
	.zero		992


//--------------------- .nv.constant0._ZN5flash32flash_fwd_splitkv_combine_kernelI23Flash_fwd_kernel_traitsILi256ELi64ELi64ELi4ELb0ELb0EN7cutlass10bfloat16_tE19Flash_kernel_traitsILi256ELi64ELi64ELi4ES3_EELi4ELi5ELb1EEEvNS_16Flash_fwd_paramsE --------------------------
	.section	.nv.constant0._ZN5flash32flash_fwd_splitkv_combine_kernelI23Flash_fwd_kernel_traitsILi256ELi64ELi64ELi4ELb0ELb0EN7cutlass10bfloat16_tE19Flash_kernel_traitsILi256ELi64ELi64ELi4ES3_EELi4ELi5ELb1EEEvNS_16Flash_fwd_paramsE,"a",@progbits
	.sectionflags	@""
	.align	4
.nv.constant0._ZN5flash32flash_fwd_splitkv_combine_kernelI23Flash_fwd_kernel_traitsILi256ELi64ELi64ELi4ELb0ELb0EN7cutlass10bfloat16_tE19Flash_kernel_traitsILi256ELi64ELi64ELi4ES3_EELi4ELi5ELb1EEEvNS_16Flash_fwd_paramsE:
	.zero		992


//--------------------- .nv.constant0._ZN5flash32flash_fwd_splitkv_combine_kernelI23Flash_fwd_kernel_traitsILi256ELi64ELi64ELi4ELb0ELb0EN7cutlass10bfloat16_tE19Flash_kernel_traitsILi256ELi64ELi64ELi4ES3_EELi4ELi4ELb1EEEvNS_16Flash_fwd_paramsE --------------------------
	.section	.nv.constant0._ZN5flash32flash_fwd_splitkv_combine_kernelI23Flash_fwd_kernel_traitsILi256ELi64ELi64ELi4ELb0ELb0EN7cutlass10bfloat16_tE19Flash_kernel_traitsILi256ELi64ELi64ELi4ES3_EELi4ELi4ELb1EEEvNS_16Flash_fwd_paramsE,"a",@progbits
	.sectionflags	@""
	.align	4
.nv.constant0._ZN5flash32flash_fwd_splitkv_combine_kernelI23Flash_fwd_kernel_traitsILi256ELi64ELi64ELi4ELb0ELb0EN7cutlass10bfloat16_tE19Flash_kernel_traitsILi256ELi64ELi64ELi4ES3_EELi4ELi4ELb1EEEvNS_16Flash_fwd_paramsE:
	.zero		992


//--------------------- .nv.constant0._ZN5flash32flash_fwd_splitkv_combine_kernelI23Flash_fwd_kernel_traitsILi256ELi64ELi64ELi4ELb0ELb0EN7cutlass10bfloat16_tE19Flash_kernel_traitsILi256ELi64ELi64ELi4ES3_EELi4ELi3ELb1EEEvNS_16Flash_fwd_paramsE --------------------------
	.section	.nv.constant0._ZN5flash32flash_fwd_splitkv_combine_kernelI23Flash_fwd_kernel_traitsILi256ELi64ELi64ELi4ELb0ELb0EN7cutlass10bfloat16_tE19Flash_kernel_traitsILi256ELi64ELi64ELi4ES3_EELi4ELi3ELb1EEEvNS_16Flash_fwd_paramsE,"a",@progbits
	.sectionflags	@""
	.align	4
.nv.constant0._ZN5flash32flash_fwd_splitkv_combine_kernelI23Flash_fwd_kernel_traitsILi256ELi64ELi64ELi4ELb0ELb0EN7cutlass10bfloat16_tE19Flash_kernel_traitsILi256ELi64ELi64ELi4ES3_EELi4ELi3ELb1EEEvNS_16Flash_fwd_paramsE:
	.zero		992


//--------------------- .nv.constant0._ZN5flash32flash_fwd_splitkv_combine_kernelI23Flash_fwd_kernel_traitsILi256ELi64ELi64ELi4ELb0ELb0EN7cutlass10bfloat16_tE19Flash_kernel_traitsILi256ELi64ELi64ELi4ES3_EELi4ELi2ELb1EEEvNS_16Flash_fwd_paramsE --------------------------
	.section	.nv.constant0._ZN5flash32flash_fwd_splitkv_combine_kernelI23Flash_fwd_kernel_traitsILi256ELi64ELi64ELi4ELb0ELb0EN7cutlass10bfloat16_tE19Flash_kernel_traitsILi256ELi64ELi64ELi4ES3_EELi4ELi2ELb1EEEvNS_16Flash_fwd_paramsE,"a",@progbits
	.sectionflags	@""
	.align	4
.nv.constant0._ZN5flash32flash_fwd_splitkv_combine_kernelI23Flash_fwd_kernel_traitsILi256ELi64ELi64ELi4ELb0ELb0EN7cutlass10bfloat16_tE19Flash_kernel_traitsILi256ELi64ELi64ELi4ES3_EELi4ELi2ELb1EEEvNS_16Flash_fwd_paramsE:
	.zero		992


//--------------------- .nv.constant0._ZN5flash32flash_fwd_splitkv_combine_kernelI23Flash_fwd_kernel_traitsILi256ELi64ELi64ELi4ELb0ELb0EN7cutlass10bfloat16_tE19Flash_kernel_traitsILi256ELi64ELi64ELi4ES3_EELi4ELi1ELb1EEEvNS_16Flash_fwd_paramsE --------------------------
	.section	.nv.constant0._ZN5flash32flash_fwd_splitkv_combine_kernelI23Flash_fwd_kernel_traitsILi256ELi64ELi64ELi4ELb0ELb0EN7cutlass10bfloat16_tE19Flash_kernel_traitsILi256ELi64ELi64ELi4ES3_EELi4ELi1ELb1EEEvNS_16Flash_fwd_paramsE,"a",@progbits
	.sectionflags	@""
	.align	4
.nv.constant0._ZN5flash32flash_fwd_splitkv_combine_kernelI23Flash_fwd_kernel_traitsILi256ELi64ELi64ELi4ELb0ELb0EN7cutlass10bfloat16_tE19Flash_kernel_traitsILi256ELi64ELi64ELi4ES3_EELi4ELi1ELb1EEEvNS_16Flash_fwd_paramsE:
	.zero		992


//--------------------- .nv.constant0._ZN5flash24flash_fwd_splitkv_kernelI23Flash_fwd_kernel_traitsILi256ELi64ELi64ELi4ELb0ELb0EN7cutlass10bfloat16_tE19Flash_kernel_traitsILi256ELi64ELi64ELi4ES3_EELb0ELb0ELb0ELb0ELb0ELb0ELb0ELb0EEEvNS_16Flash_fwd_paramsE --------------------------
	.section	.nv.constant0._ZN5flash24flash_fwd_splitkv_kernelI23Flash_fwd_kernel_traitsILi256ELi64ELi64ELi4ELb0ELb0EN7cutlass10bfloat16_tE19Flash_kernel_traitsILi256ELi64ELi64ELi4ES3_EELb0ELb0ELb0ELb0ELb0ELb0ELb0ELb0EEEvNS_16Flash_fwd_paramsE,"a",@progbits
	.sectionflags	@""
	.align	4
.nv.constant0._ZN5flash24flash_fwd_splitkv_kernelI23Flash_fwd_kernel_traitsILi256ELi64ELi64ELi4ELb0ELb0EN7cutlass10bfloat16_tE19Flash_kernel_traitsILi256ELi64ELi64ELi4ES3_EELb0ELb0ELb0ELb0ELb0ELb0ELb0ELb0EEEvNS_16Flash_fwd_paramsE:
	.zero		992


//--------------------- .nv.constant0._ZN5flash24flash_fwd_splitkv_kernelI23Flash_fwd_kernel_traitsILi256ELi64ELi64ELi4ELb0ELb0EN7cutlass10bfloat16_tE19Flash_kernel_traitsILi256ELi64ELi64ELi4ES3_EELb0ELb0ELb0ELb0ELb0ELb1ELb0ELb0EEEvNS_16Flash_fwd_paramsE --------------------------
	.section	.nv.constant0._ZN5flash24flash_fwd_splitkv_kernelI23Flash_fwd_kernel_traitsILi256ELi64ELi64ELi4ELb0ELb0EN7cutlass10bfloat16_tE19Flash_kernel_traitsILi256ELi64ELi64ELi4ES3_EELb0ELb0ELb0ELb0ELb0ELb1ELb0ELb0EEEvNS_16Flash_fwd_paramsE,"a",@progbits
	.sectionflags	@""
	.align	4
.nv.constant0._ZN5flash24flash_fwd_splitkv_kernelI23Flash_fwd_kernel_traitsILi256ELi64ELi64ELi4ELb0ELb0EN7cutlass10bfloat16_tE19Flash_kernel_traitsILi256ELi64ELi64ELi4ES3_EELb0ELb0ELb0ELb0ELb0ELb1ELb0ELb0EEEvNS_16Flash_fwd_paramsE:
	.zero		992


//--------------------- .nv.constant0._ZN5flash24flash_fwd_splitkv_kernelI23Flash_fwd_kernel_traitsILi256ELi64ELi64ELi4ELb0ELb0EN7cutlass10bfloat16_tE19Flash_kernel_traitsILi256ELi64ELi64ELi4ES3_EELb0ELb0ELb0ELb0ELb0ELb0ELb0ELb1EEEvNS_16Flash_fwd_paramsE --------------------------
	.section	.nv.constant0._ZN5flash24flash_fwd_splitkv_kernelI23Flash_fwd_kernel_traitsILi256ELi64ELi64ELi4ELb0ELb0EN7cutlass10bfloat16_tE19Flash_kernel_traitsILi256ELi64ELi64ELi4ES3_EELb0ELb0ELb0ELb0ELb0ELb0ELb0ELb1EEEvNS_16Flash_fwd_paramsE,"a",@progbits
	.sectionflags	@""
	.align	4
.nv.constant0._ZN5flash24flash_fwd_splitkv_kernelI23Flash_fwd_kernel_traitsILi256ELi64ELi64ELi4ELb0ELb0EN7cutlass10bfloat16_tE19Flash_kernel_traitsILi256ELi64ELi64ELi4ES3_EELb0ELb0ELb0ELb0ELb0ELb0ELb0ELb1EEEvNS_16Flash_fwd_paramsE:
	.zero		992


//--------------------- .nv.constant0._ZN5flash24flash_fwd_splitkv_kernelI23Flash_fwd_kernel_traitsILi256ELi64ELi64ELi4ELb0ELb0EN7cutlass10bfloat16_tE19Flash_kernel_traitsILi256ELi64ELi64ELi4ES3_EELb0ELb0ELb0ELb0ELb0ELb1ELb0ELb1EEEvNS_16Flash_fwd_paramsE --------------------------
	.section	.nv.constant0._ZN5flash24flash_fwd_splitkv_kernelI23Flash_fwd_kernel_traitsILi256ELi64ELi64ELi4ELb0ELb0EN7cutlass10bfloat16_tE19Flash_kernel_traitsILi256ELi64ELi64ELi4ES3_EELb0ELb0ELb0ELb0ELb0ELb1ELb0ELb1EEEvNS_16Flash_fwd_paramsE,"a",@progbits
	.sectionflags	@""
	.align	4
.nv.constant0._ZN5flash24flash_fwd_splitkv_kernelI23Flash_fwd_kernel_traitsILi256ELi64ELi64ELi4ELb0ELb0EN7cutlass10bfloat16_tE19Flash_kernel_traitsILi256ELi64ELi64ELi4ES3_EELb0ELb0ELb0ELb0ELb0ELb1ELb0ELb1EEEvNS_16Flash_fwd_paramsE:
	.zero		992


//--------------------- .nv.constant0._ZN5flash24flash_fwd_splitkv_kernelI23Flash_fwd_kernel_traitsILi256ELi64ELi64ELi4ELb0ELb0EN7cutlass10bfloat16_tE19Flash_kernel_traitsILi256ELi64ELi64ELi4ES3_EELb0ELb0ELb0ELb0ELb0ELb0ELb1ELb0EEEvNS_16Flash_fwd_paramsE --------------------------
	.section	.nv.constant0._ZN5flash24flash_fwd_splitkv_kernelI23Flash_fwd_kernel_traitsILi256ELi64ELi64ELi4ELb0ELb0EN7cutlass10bfloat16_tE19Flash_kernel_traitsILi256ELi64ELi64ELi4ES3_EELb0ELb0ELb0ELb0ELb0ELb0ELb1ELb0EEEvNS_16Flash_fwd_paramsE,"a",@progbits
	.sectionflags	@""
	.align	4
.nv.constant0._ZN5flash24flash_fwd_splitkv_kernelI23Flash_fwd_kernel_traitsILi256ELi64ELi64ELi4ELb0ELb0EN7cutlass10bfloat16_tE19Flash_kernel_traitsILi256ELi64ELi64ELi4ES3_EELb0ELb0ELb0ELb0ELb0ELb0ELb1ELb0EEEvNS_16Flash_fwd_paramsE:
	.zero		992


//--------------------- .nv.constant0._ZN5flash24flash_fwd_splitkv_kernelI23Flash_fwd_kernel_traitsILi256ELi64ELi64ELi4ELb0ELb0EN7cutlass10bfloat16_tE19Flash_kernel_traitsILi256ELi64ELi64ELi4ES3_EELb0ELb0ELb0ELb0ELb0ELb1ELb1ELb0EEEvNS_16Flash_fwd_paramsE --------------------------
	.section	.nv.constant0._ZN5flash24flash_fwd_splitkv_kernelI23Flash_fwd_kernel_traitsILi256ELi64ELi64ELi4ELb0ELb0EN7cutlass10bfloat16_tE19Flash_kernel_traitsILi256ELi64ELi64ELi4ES3_EELb0ELb0ELb0ELb0ELb0ELb1ELb1ELb0EEEvNS_16Flash_fwd_paramsE,"a",@progbits
	.sectionflags	@""
	.align	4
.nv.constant0._ZN5flash24flash_fwd_splitkv_kernelI23Flash_fwd_kernel_traitsILi256ELi64ELi64ELi4ELb0ELb0EN7cutlass10bfloat16_tE19Flash_kernel_traitsILi256ELi64ELi64ELi4ES3_EELb0ELb0ELb0ELb0ELb0ELb1ELb1ELb0EEEvNS_16Flash_fwd_paramsE:
	.zero		992


//--------------------- .nv.constant0._ZN5flash24flash_fwd_splitkv_kernelI23Flash_fwd_kernel_traitsILi256ELi64ELi64ELi4ELb0ELb0EN7cutlass10bfloat16_tE19Flash_kernel_traitsILi256ELi64ELi64ELi4ES3_EELb0ELb0ELb0ELb0ELb0ELb0ELb1ELb1EEEvNS_16Flash_fwd_paramsE --------------------------
	.section	.nv.constant0._ZN5flash24flash_fwd_splitkv_kernelI23Flash_fwd_kernel_traitsILi256ELi64ELi64ELi4ELb0ELb0EN7cutlass10bfloat16_tE19Flash_kernel_traitsILi256ELi64ELi64ELi4ES3_EELb0ELb0ELb0ELb0ELb0ELb0ELb1ELb1EEEvNS_16Flash_fwd_paramsE,"a",@progbits
	.sectionflags	@""
	.align	4
.nv.constant0._ZN5flash24flash_fwd_splitkv_kernelI23Flash_fwd_kernel_traitsILi256ELi64ELi64ELi4ELb0ELb0EN7cutlass10bfloat16_tE19Flash_kernel_traitsILi256ELi64ELi64ELi4ES3_EELb0ELb0ELb0ELb0ELb0ELb0ELb1ELb1EEEvNS_16Flash_fwd_paramsE:
	.zero		992


//--------------------- .nv.constant0._ZN5flash24flash_fwd_splitkv_kernelI23Flash_fwd_kernel_traitsILi256ELi64ELi64ELi4ELb0ELb0EN7cutlass10bfloat16_tE19Flash_kernel_traitsILi256ELi64ELi64ELi4ES3_EELb0ELb0ELb0ELb0ELb0ELb1ELb1ELb1EEEvNS_16Flash_fwd_paramsE --------------------------
	.section	.nv.constant0._ZN5flash24flash_fwd_splitkv_kernelI23Flash_fwd_kernel_traitsILi256ELi64ELi64ELi4ELb0ELb0EN7cutlass10bfloat16_tE19Flash_kernel_traitsILi256ELi64ELi64ELi4ES3_EELb0ELb0ELb0ELb0ELb0ELb1ELb1ELb1EEEvNS_16Flash_fwd_paramsE,"a",@progbits
	.sectionflags	@""
	.align	4
.nv.constant0._ZN5flash24flash_fwd_splitkv_kernelI23Flash_fwd_kernel_traitsILi256ELi64ELi64ELi4ELb0ELb0EN7cutlass10bfloat16_tE19Flash_kernel_traitsILi256ELi64ELi64ELi4ES3_EELb0ELb0ELb0ELb0ELb0ELb1ELb1ELb1EEEvNS_16Flash_fwd_paramsE:
	.zero		992


//--------------------- .nv.constant0._ZN5flash24flash_fwd_splitkv_kernelI23Flash_fwd_kernel_traitsILi256ELi64ELi64ELi4ELb0ELb0EN7cutlass10bfloat16_tE19Flash_kernel_traitsILi256ELi64ELi64ELi4ES3_EELb0ELb1ELb0ELb0ELb0ELb0ELb0ELb0EEEvNS_16Flash_fwd_paramsE --------------------------
	.section	.nv.constant0._ZN5flash24flash_fwd_splitkv_kernelI23Flash_fwd_kernel_traitsILi256ELi64ELi64ELi4ELb0ELb0EN7cutlass10bfloat16_tE19Flash_kernel_traitsILi256ELi64ELi64ELi4ES3_EELb0ELb1ELb0ELb0ELb0ELb0ELb0ELb0EEEvNS_16Flash_fwd_paramsE,"a",@progbits
	.sectionflags	@""
	.align	4
.nv.constant0._ZN5flash24flash_fwd_splitkv_kernelI23Flash_fwd_kernel_traitsILi256ELi64ELi64ELi4ELb0ELb0EN7cutlass10bfloat16_tE19Flash_kernel_traitsILi256ELi64ELi64ELi4ES3_EELb0ELb1ELb0ELb0ELb0ELb0ELb0ELb0EEEvNS_16Flash_fwd_paramsE:
	.zero		992


//--------------------- .nv.constant0._ZN5flash24flash_fwd_splitkv_kernelI23Flash_fwd_kernel_traitsILi256ELi64ELi64ELi4ELb0ELb0EN7cutlass10bfloat16_tE19Flash_kernel_traitsILi256ELi64ELi64ELi4ES3_EELb0ELb1ELb0ELb0ELb0ELb1ELb0ELb0EEEvNS_16Flash_fwd_paramsE --------------------------
	.section	.nv.constant0._ZN5flash24flash_fwd_splitkv_kernelI23Flash_fwd_kernel_traitsILi256ELi64ELi64ELi4ELb0ELb0EN7cutlass10bfloat16_tE19Flash_kernel_traitsILi256ELi64ELi64ELi4ES3_EELb0ELb1ELb0ELb0ELb0ELb1ELb0ELb0EEEvNS_16Flash_fwd_paramsE,"a",@progbits
	.sectionflags	@""
	.align	4
.nv.constant0._ZN5flash24flash_fwd_splitkv_kernelI23Flash_fwd_kernel_traitsILi256ELi64ELi64ELi4ELb0ELb0EN7cutlass10bfloat16_tE19Flash_kernel_traitsILi256ELi64ELi64ELi4ES3_EELb0ELb1ELb0ELb0ELb0ELb1ELb0ELb0EEEvNS_16Flash_fwd_paramsE:
	.zero		992


//--------------------- .nv.constant0._ZN5flash24flash_fwd_splitkv_kernelI23Flash_fwd_kernel_traitsILi256ELi64ELi64ELi4ELb0ELb0EN7cutlass10bfloat16_tE19Flash_kernel_traitsILi256ELi64ELi64ELi4ES3_EELb0ELb1ELb0ELb0ELb0ELb0ELb0ELb1EEEvNS_16Flash_fwd_paramsE --------------------------
	.section	.nv.constant0._ZN5flash24flash_fwd_splitkv_kernelI23Flash_fwd_kernel_traitsILi256ELi64ELi64ELi4ELb0ELb0EN7cutlass10bfloat16_tE19Flash_kernel_traitsILi256ELi64ELi64ELi4ES3_EELb0ELb1ELb0ELb0ELb0ELb0ELb0ELb1EEEvNS_16Flash_fwd_paramsE,"a",@progbits
	.sectionflags	@""
	.align	4
.nv.constant0._ZN5flash24flash_fwd_splitkv_kernelI23Flash_fwd_kernel_traitsILi256ELi64ELi64ELi4ELb0ELb0EN7cutlass10bfloat16_tE19Flash_kernel_traitsILi256ELi64ELi64ELi4ES3_EELb0ELb1ELb0ELb0ELb0ELb0ELb0ELb1EEEvNS_16Flash_fwd_paramsE:
	.zero		992


//--------------------- .nv.constant0._ZN5flash24flash_fwd_splitkv_kernelI23Flash_fwd_kernel_traitsILi256ELi64ELi64ELi4ELb0ELb0EN7cutlass10bfloat16_tE19Flash_kernel_traitsILi256ELi64ELi64ELi4ES3_EELb0ELb1ELb0ELb0ELb0ELb1ELb0ELb1EEEvNS_16Flash_fwd_paramsE --------------------------
	.section	.nv.constant0._ZN5flash24flash_fwd_splitkv_kernelI23Flash_fwd_kernel_traitsILi256ELi64ELi64ELi4ELb0ELb0EN7cutlass10bfloat16_tE19Flash_kernel_traitsILi256ELi64ELi64ELi4ES3_EELb0ELb1ELb0ELb0ELb0ELb1ELb0ELb1EEEvNS_16Flash_fwd_paramsE,"a",@progbits
	.sectionflags	@""
	.align	4
.nv.constant0._ZN5flash24flash_fwd_splitkv_kernelI23Flash_fwd_kernel_traitsILi256ELi64ELi64ELi4ELb0ELb0EN7cutlass10bfloat16_tE19Flash_kernel_traitsILi256ELi64ELi64ELi4ES3_EELb0ELb1ELb0ELb0ELb0ELb1ELb0ELb1EEEvNS_16Flash_fwd_paramsE:
	.zero		992


//--------------------- .nv.constant0._ZN5flash24flash_fwd_splitkv_kernelI23Flash_fwd_kernel_traitsILi256ELi64ELi64ELi4ELb0ELb0EN7cutlass10bfloat16_tE19Flash_kernel_traitsILi256ELi64ELi64ELi4ES3_EELb0ELb1ELb0ELb0ELb0ELb0ELb1ELb0EEEvNS_16Flash_fwd_paramsE --------------------------
	.section	.nv.constant0._ZN5flash24flash_fwd_splitkv_kernelI23Flash_fwd_kernel_traitsILi256ELi64ELi64ELi4ELb0ELb0EN7cutlass10bfloat16_tE19Flash_kernel_traitsILi256ELi64ELi64ELi4ES3_EELb0ELb1ELb0ELb0ELb0ELb0ELb1ELb0EEEvNS_16Flash_fwd_paramsE,"a",@progbits
	.sectionflags	@""
	.align	4
.nv.constant0._ZN5flash24flash_fwd_splitkv_kernelI23Flash_fwd_kernel_traitsILi256ELi64ELi64ELi4ELb0ELb0EN7cutlass10bfloat16_tE19Flash_kernel_traitsILi256ELi64ELi64ELi4ES3_EELb0ELb1ELb0ELb0ELb0ELb0ELb1ELb0EEEvNS_16Flash_fwd_paramsE:
	.zero		992


//--------------------- .nv.constant0._ZN5flash24flash_fwd_splitkv_kernelI23Flash_fwd_kernel_traitsILi256ELi64ELi64ELi4ELb0ELb0EN7cutlass10bfloat16_tE19Flash_kernel_traitsILi256ELi64ELi64ELi4ES3_EELb0ELb1ELb0ELb0ELb0ELb1ELb1ELb0EEEvNS_16Flash_fwd_paramsE --------------------------
	.section	.nv.constant0._ZN5flash24flash_fwd_splitkv_kernelI23Flash_fwd_kernel_traitsILi256ELi64ELi64ELi4ELb0ELb0EN7cutlass10bfloat16_tE19Flash_kernel_traitsILi256ELi64ELi64ELi4ES3_EELb0ELb1ELb0ELb0ELb0ELb1ELb1ELb0EEEvNS_16Flash_fwd_paramsE,"a",@progbits
	.sectionflags	@""
	.align	4
.nv.constant0._ZN5flash24flash_fwd_splitkv_kernelI23Flash_fwd_kernel_traitsILi256ELi64ELi64ELi4ELb0ELb0EN7cutlass10bfloat16_tE19Flash_kernel_traitsILi256ELi64ELi64ELi4ES3_EELb0ELb1ELb0ELb0ELb0ELb1ELb1ELb0EEEvNS_16Flash_fwd_paramsE:
	.zero		992


//--------------------- .nv.constant0._ZN5flash24flash_fwd_splitkv_kernelI23Flash_fwd_kernel_traitsILi256ELi64ELi64ELi4ELb0ELb0EN7cutlass10bfloat16_tE19Flash_kernel_traitsILi256ELi64ELi64ELi4ES3_EELb0ELb1ELb0ELb0ELb0ELb0ELb1ELb1EEEvNS_16Flash_fwd_paramsE --------------------------
	.section	.nv.constant0._ZN5flash24flash_fwd_splitkv_kernelI23Flash_fwd_kernel_traitsILi256ELi64ELi64ELi4ELb0ELb0EN7cutlass10bfloat16_tE19Flash_kernel_traitsILi256ELi64ELi64ELi4ES3_EELb0ELb1ELb0ELb0ELb0ELb0ELb1ELb1EEEvNS_16Flash_fwd_paramsE,"a",@progbits
	.sectionflags	@""
	.align	4
.nv.constant0._ZN5flash24flash_fwd_splitkv_kernelI23Flash_fwd_kernel_traitsILi256ELi64ELi64ELi4ELb0ELb0EN7cutlass10bfloat16_tE19Flash_kernel_traitsILi256ELi64ELi64ELi4ES3_EELb0ELb1ELb0ELb0ELb0ELb0ELb1ELb1EEEvNS_16Flash_fwd_paramsE:
	.zero		992


//--------------------- .nv.constant0._ZN5flash24flash_fwd_splitkv_kernelI23Flash_fwd_kernel_traitsILi256ELi64ELi64ELi4ELb0ELb0EN7cutlass10bfloat16_tE19Flash_kernel_traitsILi256ELi64ELi64ELi4ES3_EELb0ELb1ELb0ELb0ELb0ELb1ELb1ELb1EEEvNS_16Flash_fwd_paramsE --------------------------
	.section	.nv.constant0._ZN5flash24flash_fwd_splitkv_kernelI23Flash_fwd_kernel_traitsILi256ELi64ELi64ELi4ELb0ELb0EN7cutlass10bfloat16_tE19Flash_kernel_traitsILi256ELi64ELi64ELi4ES3_EELb0ELb1ELb0ELb0ELb0ELb1ELb1ELb1EEEvNS_16Flash_fwd_paramsE,"a",@progbits
	.sectionflags	@""
	.align	4
.nv.constant0._ZN5flash24flash_fwd_splitkv_kernelI23Flash_fwd_kernel_traitsILi256ELi64ELi64ELi4ELb0ELb0EN7cutlass10bfloat16_tE19Flash_kernel_traitsILi256ELi64ELi64ELi4ES3_EELb0ELb1ELb0ELb0ELb0ELb1ELb1ELb1EEEvNS_16Flash_fwd_paramsE:
	.zero		992


//--------------------- .nv.constant0._ZN5flash24flash_fwd_splitkv_kernelI23Flash_fwd_kernel_traitsILi256ELi64ELi64ELi4ELb0ELb0EN7cutlass10bfloat16_tE19Flash_kernel_traitsILi256ELi64ELi64ELi4ES3_EELb0ELb0ELb0ELb0ELb1ELb0ELb0ELb0EEEvNS_16Flash_fwd_paramsE --------------------------
	.section	.nv.constant0._ZN5flash24flash_fwd_splitkv_kernelI23Flash_fwd_kernel_traitsILi256ELi64ELi64ELi4ELb0ELb0EN7cutlass10bfloat16_tE19Flash_kernel_traitsILi256ELi64ELi64ELi4ES3_EELb0ELb0ELb0ELb0ELb1ELb0ELb0ELb0EEEvNS_16Flash_fwd_paramsE,"a",@progbits
	.sectionflags	@""
	.align	4
.nv.constant0._ZN5flash24flash_fwd_splitkv_kernelI23Flash_fwd_kernel_traitsILi256ELi64ELi64ELi4ELb0ELb0EN7cutlass10bfloat16_tE19Flash_kernel_traitsILi256ELi64ELi64ELi4ES3_EELb0ELb0ELb0ELb0ELb1ELb0ELb0ELb0EEEvNS_16Flash_fwd_paramsE:
	.zero		992


//--------------------- .nv.constant0._ZN5flash24flash_fwd_splitkv_kernelI23Flash_fwd_kernel_traitsILi256ELi64ELi64ELi4ELb0ELb0EN7cutlass10bfloat16_tE19Flash_kernel_traitsILi256ELi64ELi64ELi4ES3_EELb0ELb0ELb0ELb0ELb1ELb1ELb0ELb0EEEvNS_16Flash_fwd_paramsE --------------------------
	.section	.nv.constant0._ZN5flash24flash_fwd_splitkv_kernelI23Flash_fwd_kernel_traitsILi256ELi64ELi64ELi4ELb0ELb0EN7cutlass10bfloat16_tE19Flash_kernel_traitsILi256ELi64ELi64ELi4ES3_EELb0ELb0ELb0ELb0ELb1ELb1ELb0ELb0EEEvNS_16Flash_fwd_paramsE,"a",@progbits
	.sectionflags	@""
	.align	4
.nv.constant0._ZN5flash24flash_fwd_splitkv_kernelI23Flash_fwd_kernel_traitsILi256ELi64ELi64ELi4ELb0ELb0EN7cutlass10bfloat16_tE19Flash_kernel_traitsILi256ELi64ELi64ELi4ES3_EELb0ELb0ELb0ELb0ELb1ELb1ELb0ELb0EEEvNS_16Flash_fwd_paramsE:
	.zero		992


//--------------------- .nv.constant0._ZN5flash24flash_fwd_splitkv_kernelI23Flash_fwd_kernel_traitsILi256ELi64ELi64ELi4ELb0ELb0EN7cutlass10bfloat16_tE19Flash_kernel_traitsILi256ELi64ELi64ELi4ES3_EELb0ELb0ELb1ELb0ELb0ELb0ELb0ELb0EEEvNS_16Flash_fwd_paramsE --------------------------
	.section	.nv.constant0._ZN5flash24flash_fwd_splitkv_kernelI23Flash_fwd_kernel_traitsILi256ELi64ELi64ELi4ELb0ELb0EN7cutlass10bfloat16_tE19Flash_kernel_traitsILi256ELi64ELi64ELi4ES3_EELb0ELb0ELb1ELb0ELb0ELb0ELb0ELb0EEEvNS_16Flash_fwd_paramsE,"a",@progbits
	.sectionflags	@""
	.align	4
.nv.constant0._ZN5flash24flash_fwd_splitkv_kernelI23Flash_fwd_kernel_traitsILi256ELi64ELi64ELi4ELb0ELb0EN7cutlass10bfloat16_tE19Flash_kernel_traitsILi256ELi64ELi64ELi4ES3_EELb0ELb0ELb1ELb0ELb0ELb0ELb0ELb0EEEvNS_16Flash_fwd_paramsE:
	.zero		992


//--------------------- .nv.constant0._ZN5flash24flash_fwd_splitkv_kernelI23Flash_fwd_kernel_traitsILi256ELi64ELi64ELi4ELb0ELb0EN7cutlass10bfloat16_tE19Flash_kernel_traitsILi256ELi64ELi64ELi4ES3_EELb0ELb0ELb1ELb0ELb0ELb1ELb0ELb0EEEvNS_16Flash_fwd_paramsE --------------------------
	.section	.nv.constant0._ZN5flash24flash_fwd_splitkv_kernelI23Flash_fwd_kernel_traitsILi256ELi64ELi64ELi4ELb0ELb0EN7cutlass10bfloat16_tE19Flash_kernel_traitsILi256ELi64ELi64ELi4ES3_EELb0ELb0ELb1ELb0ELb0ELb1ELb0ELb0EEEvNS_16Flash_fwd_paramsE,"a",@progbits
	.sectionflags	@""
	.align	4
.nv.constant0._ZN5flash24flash_fwd_splitkv_kernelI23Flash_fwd_kernel_traitsILi256ELi64ELi64ELi4ELb0ELb0EN7cutlass10bfloat16_tE19Flash_kernel_traitsILi256ELi64ELi64ELi4ES3_EELb0ELb0ELb1ELb0ELb0ELb1ELb0ELb0EEEvNS_16Flash_fwd_paramsE:
	.zero		992


//--------------------- .nv.constant0._ZN5flash24flash_fwd_splitkv_kernelI23Flash_fwd_kernel_traitsILi256ELi64ELi64ELi4ELb0ELb0EN7cutlass10bfloat16_tE19Flash_kernel_traitsILi256ELi64ELi64ELi4ES3_EELb0ELb0ELb0ELb0ELb1ELb0ELb0ELb1EEEvNS_16Flash_fwd_paramsE --------------------------
	.section	.nv.constant0._ZN5flash24flash_fwd_splitkv_kernelI23Flash_fwd_kernel_traitsILi256ELi64ELi64ELi4ELb0ELb0EN7cutlass10bfloat16_tE19Flash_kernel_traitsILi256ELi64ELi64ELi4ES3_EELb0ELb0ELb0ELb0ELb1ELb0ELb0ELb1EEEvNS_16Flash_fwd_paramsE,"a",@progbits
	.sectionflags	@""
	.align	4
.nv.constant0._ZN5flash24flash_fwd_splitkv_kernelI23Flash_fwd_kernel_traitsILi256ELi64ELi64ELi4ELb0ELb0EN7cutlass10bfloat16_tE19Flash_kernel_traitsILi256ELi64ELi64ELi4ES3_EELb0ELb0ELb0ELb0ELb1ELb0ELb0ELb1EEEvNS_16Flash_fwd_paramsE:
	.zero		992


//--------------------- .nv.constant0._ZN5flash24flash_fwd_splitkv_kernelI23Flash_fwd_kernel_traitsILi256ELi64ELi64ELi4ELb0ELb0EN7cutlass10bfloat16_tE19Flash_kernel_traitsILi256ELi64ELi64ELi4ES3_EELb0ELb0ELb0ELb0ELb1ELb1ELb0ELb1EEEvNS_16Flash_fwd_paramsE --------------------------
	.section	.nv.constant0._ZN5flash24flash_fwd_splitkv_kernelI23Flash_fwd_kernel_traitsILi256ELi64ELi64ELi4ELb0ELb0EN7cutlass10bfloat16_tE19Flash_kernel_traitsILi256ELi64ELi64ELi4ES3_EELb0ELb0ELb0ELb0ELb1ELb1ELb0ELb1EEEvNS_16Flash_fwd_paramsE,"a",@progbits
	.sectionflags	@""
	.align	4
.nv.constant0._ZN5flash24flash_fwd_splitkv_kernelI23Flash_fwd_kernel_traitsILi256ELi64ELi64ELi4ELb0ELb0EN7cutlass10bfloat16_tE19Flash_kernel_traitsILi256ELi64ELi64ELi4ES3_EELb0ELb0ELb0ELb0ELb1ELb1ELb0ELb1EEEvNS_16Flash_fwd_paramsE:
	.zero		992


//--------------------- .nv.constant0._ZN5flash24flash_fwd_splitkv_kernelI23Flash_fwd_kernel_traitsILi256ELi64ELi64ELi4ELb0ELb0EN7cutlass10bfloat16_tE19Flash_kernel_traitsILi256ELi64ELi64ELi4ES3_EELb0ELb0ELb1ELb0ELb0ELb0ELb0ELb1EEEvNS_16Flash_fwd_paramsE --------------------------
	.section	.nv.constant0._ZN5flash24flash_fwd_splitkv_kernelI23Flash_fwd_kernel_traitsILi256ELi64ELi64ELi4ELb0ELb0EN7cutlass10bfloat16_tE19Flash_kernel_traitsILi256ELi64ELi64ELi4ES3_EELb0ELb0ELb1ELb0ELb0ELb0ELb0ELb1EEEvNS_16Flash_fwd_paramsE,"a",@progbits
	.sectionflags	@""
	.align	4
.nv.constant0._ZN5flash24flash_fwd_splitkv_kernelI23Flash_fwd_kernel_traitsILi256ELi64ELi64ELi4ELb0ELb0EN7cutlass10bfloat16_tE19Flash_kernel_traitsILi256ELi64ELi64ELi4ES3_EELb0ELb0ELb1ELb0ELb0ELb0ELb0ELb1EEEvNS_16Flash_fwd_paramsE:
	.zero		992


//--------------------- .nv.constant0._ZN5flash24flash_fwd_splitkv_kernelI23Flash_fwd_kernel_traitsILi256ELi64ELi64ELi4ELb0ELb0EN7cutlass10bfloat16_tE19Flash_kernel_traitsILi256ELi64ELi64ELi4ES3_EELb0ELb0ELb1ELb0ELb0ELb1ELb0ELb1EEEvNS_16Flash_fwd_paramsE --------------------------
	.section	.nv.constant0._ZN5flash24flash_fwd_splitkv_kernelI23Flash_fwd_kernel_traitsILi256ELi64ELi64ELi4ELb0ELb0EN7cutlass10bfloat16_tE19Flash_kernel_traitsILi256ELi64ELi64ELi4ES3_EELb0ELb0ELb1ELb0ELb0ELb1ELb0ELb1EEEvNS_16Flash_fwd_paramsE,"a",@progbits
	.sectionflags	@""
	.align	4
.nv.constant0._ZN5flash24flash_fwd_splitkv_kernelI23Flash_fwd_kernel_traitsILi256ELi64ELi64ELi4ELb0ELb0EN7cutlass10bfloat16_tE19Flash_kernel_traitsILi256ELi64ELi64ELi4ES3_EELb0ELb0ELb1ELb0ELb0ELb1ELb0ELb1EEEvNS_16Flash_fwd_paramsE:
	.zero		992


//--------------------- .nv.constant0._ZN5flash24flash_fwd_splitkv_kernelI23Flash_fwd_kernel_traitsILi256ELi64ELi64ELi4ELb0ELb0EN7cutlass10bfloat16_tE19Flash_kernel_traitsILi256ELi64ELi64ELi4ES3_EELb0ELb0ELb0ELb0ELb1ELb0ELb1ELb0EEEvNS_16Flash_fwd_paramsE --------------------------
	.section	.nv.constant0._ZN5flash24flash_fwd_splitkv_kernelI23Flash_fwd_kernel_traitsILi256ELi64ELi64ELi4ELb0ELb0EN7cutlass10bfloat16_tE19Flash_kernel_traitsILi256ELi64ELi64ELi4ES3_EELb0ELb0ELb0ELb0ELb1ELb0ELb1ELb0EEEvNS_16Flash_fwd_paramsE,"a",@progbits
	.sectionflags	@""
	.align	4
.nv.constant0._ZN5flash24flash_fwd_splitkv_kernelI23Flash_fwd_kernel_traitsILi256ELi64ELi64ELi4ELb0ELb0EN7cutlass10bfloat16_tE19Flash_kernel_traitsILi256ELi64ELi64ELi4ES3_EELb0ELb0ELb0ELb0ELb1ELb0ELb1ELb0EEEvNS_16Flash_fwd_paramsE:
	.zero		992


//--------------------- .nv.constant0._ZN5flash24flash_fwd_splitkv_kernelI23Flash_fwd_kernel_traitsILi256ELi64ELi64ELi4ELb0ELb0EN7cutlass10bfloat16_tE19Flash_kernel_traitsILi256ELi64ELi64ELi4ES3_EELb0ELb0ELb0ELb0ELb1ELb1ELb1ELb0EEEvNS_16Flash_fwd_paramsE --------------------------
	.section	.nv.constant0._ZN5flash24flash_fwd_splitkv_kernelI23Flash_fwd_kernel_traitsILi256ELi64ELi64ELi4ELb0ELb0EN7cutlass10bfloat16_tE19Flash_kernel_traitsILi256ELi64ELi64ELi4ES3_EELb0ELb0ELb0ELb0ELb1ELb1ELb1ELb0EEEvNS_16Flash_fwd_paramsE,"a",@progbits
	.sectionflags	@""
	.align	4
.nv.constant0._ZN5flash24flash_fwd_splitkv_kernelI23Flash_fwd_kernel_traitsILi256ELi64ELi64ELi4ELb0ELb0EN7cutlass10bfloat16_tE19Flash_kernel_traitsILi256ELi64ELi64ELi4ES3_EELb0ELb0ELb0ELb0ELb1ELb1ELb1ELb0EEEvNS_16Flash_fwd_paramsE:
	.zero		992


//--------------------- .nv.constant0._ZN5flash24flash_fwd_splitkv_kernelI23Flash_fwd_kernel_traitsILi256ELi64ELi64ELi4ELb0ELb0EN7cutlass10bfloat16_tE19Flash_kernel_traitsILi256ELi64ELi64ELi4ES3_EELb0ELb0ELb1ELb0ELb0ELb0ELb1ELb0EEEvNS_16Flash_fwd_paramsE --------------------------
	.section	.nv.constant0._ZN5flash24flash_fwd_splitkv_kernelI23Flash_fwd_kernel_traitsILi256ELi64ELi64ELi4ELb0ELb0EN7cutlass10bfloat16_tE19Flash_kernel_traitsILi256ELi64ELi64ELi4ES3_EELb0ELb0ELb1ELb0ELb0ELb0ELb1ELb0EEEvNS_16Flash_fwd_paramsE,"a",@progbits
	.sectionflags	@""
	.align	4
.nv.constant0._ZN5flash24flash_fwd_splitkv_kernelI23Flash_fwd_kernel_traitsILi256ELi64ELi64ELi4ELb0ELb0EN7cutlass10bfloat16_tE19Flash_kernel_traitsILi256ELi64ELi64ELi4ES3_EELb0ELb0ELb1ELb0ELb0ELb0ELb1ELb0EEEvNS_16Flash_fwd_paramsE:
	.zero		992


//--------------------- .nv.constant0._ZN5flash24flash_fwd_splitkv_kernelI23Flash_fwd_kernel_traitsILi256ELi64ELi64ELi4ELb0ELb0EN7cutlass10bfloat16_tE19Flash_kernel_traitsILi256ELi64ELi64ELi4ES3_EELb0ELb0ELb1ELb0ELb0ELb1ELb1ELb0EEEvNS_16Flash_fwd_paramsE --------------------------
	.section	.nv.constant0._ZN5flash24flash_fwd_splitkv_kernelI23Flash_fwd_kernel_traitsILi256ELi64ELi64ELi4ELb0ELb0EN7cutlass10bfloat16_tE19Flash_kernel_traitsILi256ELi64ELi64ELi4ES3_EELb0ELb0ELb1ELb0ELb0ELb1ELb1ELb0EEEvNS_16Flash_fwd_paramsE,"a",@progbits
	.sectionflags	@""
	.align	4
.nv.constant0._ZN5flash24flash_fwd_splitkv_kernelI23Flash_fwd_kernel_traitsILi256ELi64ELi64ELi4ELb0ELb0EN7cutlass10bfloat16_tE19Flash_kernel_traitsILi256ELi64ELi64ELi4ES3_EELb0ELb0ELb1ELb0ELb0ELb1ELb1ELb0EEEvNS_16Flash_fwd_paramsE:
	.zero		992


//--------------------- .nv.constant0._ZN5flash24flash_fwd_splitkv_kernelI23Flash_fwd_kernel_traitsILi256ELi64ELi64ELi4ELb0ELb0EN7cutlass10bfloat16_tE19Flash_kernel_traitsILi256ELi64ELi64ELi4ES3_EELb0ELb0ELb0ELb0ELb1ELb0ELb1ELb1EEEvNS_16Flash_fwd_paramsE --------------------------
	.section	.nv.constant0._ZN5flash24flash_fwd_splitkv_kernelI23Flash_fwd_kernel_traitsILi256ELi64ELi64ELi4ELb0ELb0EN7cutlass10bfloat16_tE19Flash_kernel_traitsILi256ELi64ELi64ELi4ES3_EELb0ELb0ELb0ELb0ELb1ELb0ELb1ELb1EEEvNS_16Flash_fwd_paramsE,"a",@progbits
	.sectionflags	@""
	.align	4
.nv.constant0._ZN5flash24flash_fwd_splitkv_kernelI23Flash_fwd_kernel_traitsILi256ELi64ELi64ELi4ELb0ELb0EN7cutlass10bfloat16_tE19Flash_kernel_traitsILi256ELi64ELi64ELi4ES3_EELb0ELb0ELb0ELb0ELb1ELb0ELb1ELb1EEEvNS_16Flash_fwd_paramsE:
	.zero		992


//--------------------- .nv.constant0._ZN5flash24flash_fwd_splitkv_kernelI23Flash_fwd_kernel_traitsILi256ELi64ELi64ELi4ELb0ELb0EN7cutlass10bfloat16_tE19Flash_kernel_traitsILi256ELi64ELi64ELi4ES3_EELb0ELb0ELb0ELb0ELb1ELb1ELb1ELb1EEEvNS_16Flash_fwd_paramsE --------------------------
	.section	.nv.constant0._ZN5flash24flash_fwd_splitkv_kernelI23Flash_fwd_kernel_traitsILi256ELi64ELi64ELi4ELb0ELb0EN7cutlass10bfloat16_tE19Flash_kernel_traitsILi256ELi64ELi64ELi4ES3_EELb0ELb0ELb0ELb0ELb1ELb1ELb1ELb1EEEvNS_16Flash_fwd_paramsE,"a",@progbits
	.sectionflags	@""
	.align	4
.nv.constant0._ZN5flash24flash_fwd_splitkv_kernelI23Flash_fwd_kernel_traitsILi256ELi64ELi64ELi4ELb0ELb0EN7cutlass10bfloat16_tE19Flash_kernel_traitsILi256ELi64ELi64ELi4ES3_EELb0ELb0ELb0ELb0ELb1ELb1ELb1ELb1EEEvNS_16Flash_fwd_paramsE:
	.zero		992


//--------------------- .nv.constant0._ZN5flash24flash_fwd_splitkv_kernelI23Flash_fwd_kernel_traitsILi256ELi64ELi64ELi4ELb0ELb0EN7cutlass10bfloat16_tE19Flash_kernel_traitsILi256ELi64ELi64ELi4ES3_EELb0ELb0ELb1ELb0ELb0ELb0ELb1ELb1EEEvNS_16Flash_fwd_paramsE --------------------------
	.section	.nv.constant0._ZN5flash24flash_fwd_splitkv_kernelI23Flash_fwd_kernel_traitsILi256ELi64ELi64ELi4ELb0ELb0EN7cutlass10bfloat16_tE19Flash_kernel_traitsILi256ELi64ELi64ELi4ES3_EELb0ELb0ELb1ELb0ELb0ELb0ELb1ELb1EEEvNS_16Flash_fwd_paramsE,"a",@progbits
	.sectionflags	@""
	.align	4
.nv.constant0._ZN5flash24flash_fwd_splitkv_kernelI23Flash_fwd_kernel_traitsILi256ELi64ELi64ELi4ELb0ELb0EN7cutlass10bfloat16_tE19Flash_kernel_traitsILi256ELi64ELi64ELi4ES3_EELb0ELb0ELb1ELb0ELb0ELb0ELb1ELb1EEEvNS_16Flash_fwd_paramsE:
	.zero		992


//--------------------- .nv.constant0._ZN5flash24flash_fwd_splitkv_kernelI23Flash_fwd_kernel_traitsILi256ELi64ELi64ELi4ELb0ELb0EN7cutlass10bfloat16_tE19Flash_kernel_traitsILi256ELi64ELi64ELi4ES3_EELb0ELb0ELb1ELb0ELb0ELb1ELb1ELb1EEEvNS_16Flash_fwd_paramsE --------------------------
	.section	.nv.constant0._ZN5flash24flash_fwd_splitkv_kernelI23Flash_fwd_kernel_traitsILi256ELi64ELi64ELi4ELb0ELb0EN7cutlass10bfloat16_tE19Flash_kernel_traitsILi256ELi64ELi64ELi4ES3_EELb0ELb0ELb1ELb0ELb0ELb1ELb1ELb1EEEvNS_16Flash_fwd_paramsE,"a",@progbits
	.sectionflags	@""
	.align	4
.nv.constant0._ZN5flash24flash_fwd_splitkv_kernelI23Flash_fwd_kernel_traitsILi256ELi64ELi64ELi4ELb0ELb0EN7cutlass10bfloat16_tE19Flash_kernel_traitsILi256ELi64ELi64ELi4ES3_EELb0ELb0ELb1ELb0ELb0ELb1ELb1ELb1EEEvNS_16Flash_fwd_paramsE:
	.zero		992


//--------------------- .nv.constant0._ZN5flash24flash_fwd_splitkv_kernelI23Flash_fwd_kernel_traitsILi256ELi64ELi64ELi4ELb0ELb0EN7cutlass10bfloat16_tE19Flash_kernel_traitsILi256ELi64ELi64ELi4ES3_EELb0ELb1ELb0ELb0ELb1ELb0ELb0ELb0EEEvNS_16Flash_fwd_paramsE --------------------------
	.section	.nv.constant0._ZN5flash24flash_fwd_splitkv_kernelI23Flash_fwd_kernel_traitsILi256ELi64ELi64ELi4ELb0ELb0EN7cutlass10bfloat16_tE19Flash_kernel_traitsILi256ELi64ELi64ELi4ES3_EELb0ELb1ELb0ELb0ELb1ELb0ELb0ELb0EEEvNS_16Flash_fwd_paramsE,"a",@progbits
	.sectionflags	@""
	.align	4
.nv.constant0._ZN5flash24flash_fwd_splitkv_kernelI23Flash_fwd_kernel_traitsILi256ELi64ELi64ELi4ELb0ELb0EN7cutlass10bfloat16_tE19Flash_kernel_traitsILi256ELi64ELi64ELi4ES3_EELb0ELb1ELb0ELb0ELb1ELb0ELb0ELb0EEEvNS_16Flash_fwd_paramsE:
	.zero		992


//--------------------- .nv.constant0._ZN5flash24flash_fwd_splitkv_kernelI23Flash_fwd_kernel_traitsILi256ELi64ELi64ELi4ELb0ELb0EN7cutlass10bfloat16_tE19Flash_kernel_traitsILi256ELi64ELi64ELi4ES3_EELb0ELb1ELb0ELb0ELb1ELb1ELb0ELb0EEEvNS_16Flash_fwd_paramsE --------------------------
	.section	.nv.constant0._ZN5flash24flash_fwd_splitkv_kernelI23Flash_fwd_kernel_traitsILi256ELi64ELi64ELi4ELb0ELb0EN7cutlass10bfloat16_tE19Flash_kernel_traitsILi256ELi64ELi64ELi4ES3_EELb0ELb1ELb0ELb0ELb1ELb1ELb0ELb0EEEvNS_16Flash_fwd_paramsE,"a",@progbits
	.sectionflags	@""
	.align	4
.nv.constant0._ZN5flash24flash_fwd_splitkv_kernelI23Flash_fwd_kernel_traitsILi256ELi64ELi64ELi4ELb0ELb0EN7cutlass10bfloat16_tE19Flash_kernel_traitsILi256ELi64ELi64ELi4ES3_EELb0ELb1ELb0ELb0ELb1ELb1ELb0ELb0EEEvNS_16Flash_fwd_paramsE:
	.zero		992


//--------------------- .nv.constant0._ZN5flash24flash_fwd_splitkv_kernelI23Flash_fwd_kernel_traitsILi256ELi64ELi64ELi4ELb0ELb0EN7cutlass10bfloat16_tE19Flash_kernel_traitsILi256ELi64ELi64ELi4ES3_EELb0ELb1ELb1ELb0ELb0ELb0ELb0ELb0EEEvNS_16Flash_fwd_paramsE --------------------------
	.section	.nv.constant0._ZN5flash24flash_fwd_splitkv_kernelI23Flash_fwd_kernel_traitsILi256ELi64ELi64ELi4ELb0ELb0EN7cutlass10bfloat16_tE19Flash_kernel_traitsILi256ELi64ELi64ELi4ES3_EELb0ELb1ELb1ELb0ELb0ELb0ELb0ELb0EEEvNS_16Flash_fwd_paramsE,"a",@progbits
	.sectionflags	@""
	.align	4
.nv.constant0._ZN5flash24flash_fwd_splitkv_kernelI23Flash_fwd_kernel_traitsILi256ELi64ELi64ELi4ELb0ELb0EN7cutlass10bfloat16_tE19Flash_kernel_traitsILi256ELi64ELi64ELi4ES3_EELb0ELb1ELb1ELb0ELb0ELb0ELb0ELb0EEEvNS_16Flash_fwd_paramsE:
	.zero		992


//--------------------- .nv.constant0._ZN5flash24flash_fwd_splitkv_kernelI23Flash_fwd_kernel_traitsILi256ELi64ELi64ELi4ELb0ELb0EN7cutlass10bfloat16_tE19Flash_kernel_traitsILi256ELi64ELi64ELi4ES3_EELb0ELb1ELb1ELb0ELb0ELb1ELb0ELb0EEEvNS_16Flash_fwd_paramsE --------------------------
	.section	.nv.constant0._ZN5flash24flash_fwd_splitkv_kernelI23Flash_fwd_kernel_traitsILi256ELi64ELi64ELi4ELb0ELb0EN7cutlass10bfloat16_tE19Flash_kernel_traitsILi256ELi64ELi64ELi4ES3_EELb0ELb1ELb1ELb0ELb0ELb1ELb0ELb0EEEvNS_16Flash_fwd_paramsE,"a",@progbits
	.sectionflags	@""
	.align	4
.nv.constant0._ZN5flash24flash_fwd_splitkv_kernelI23Flash_fwd_kernel_traitsILi256ELi64ELi64ELi4ELb0ELb0EN7cutlass10bfloat16_tE19Flash_kernel_traitsILi256ELi64ELi64ELi4ES3_EELb0ELb1ELb1ELb0ELb0ELb1ELb0ELb0EEEvNS_16Flash_fwd_paramsE:
	.zero		992


//--------------------- .nv.constant0._ZN5flash24flash_fwd_splitkv_kernelI23Flash_fwd_kernel_traitsILi256ELi64ELi64ELi4ELb0ELb0EN7cutlass10bfloat16_tE19Flash_kernel_traitsILi256ELi64ELi64ELi4ES3_EELb0ELb1ELb0ELb0ELb1ELb0ELb0ELb1EEEvNS_16Flash_fwd_paramsE --------------------------
	.section	.nv.constant0._ZN5flash24flash_fwd_splitkv_kernelI23Flash_fwd_kernel_traitsILi256ELi64ELi64ELi4ELb0ELb0EN7cutlass10bfloat16_tE19Flash_kernel_traitsILi256ELi64ELi64ELi4ES3_EELb0ELb1ELb0ELb0ELb1ELb0ELb0ELb1EEEvNS_16Flash_fwd_paramsE,"a",@progbits
	.sectionflags	@""
	.align	4
.nv.constant0._ZN5flash24flash_fwd_splitkv_kernelI23Flash_fwd_kernel_traitsILi256ELi64ELi64ELi4ELb0ELb0EN7cutlass10bfloat16_tE19Flash_kernel_traitsILi256ELi64ELi64ELi4ES3_EELb0ELb1ELb0ELb0ELb1ELb0ELb0ELb1EEEvNS_16Flash_fwd_paramsE:
	.zero		992


//--------------------- .nv.constant0._ZN5flash24flash_fwd_splitkv_kernelI23Flash_fwd_kernel_traitsILi256ELi64ELi64ELi4ELb0ELb0EN7cutlass10bfloat16_tE19Flash_kernel_traitsILi256ELi64ELi64ELi4ES3_EELb0ELb1ELb0ELb0ELb1ELb1ELb0ELb1EEEvNS_16Flash_fwd_paramsE --------------------------
	.section	.nv.constant0._ZN5flash24flash_fwd_splitkv_kernelI23Flash_fwd_kernel_traitsILi256ELi64ELi64ELi4ELb0ELb0EN7cutlass10bfloat16_tE19Flash_kernel_traitsILi256ELi64ELi64ELi4ES3_EELb0ELb1ELb0ELb0ELb1ELb1ELb0ELb1EEEvNS_16Flash_fwd_paramsE,"a",@progbits
	.sectionflags	@""
	.align	4
.nv.constant0._ZN5flash24flash_fwd_splitkv_kernelI23Flash_fwd_kernel_traitsILi256ELi64ELi64ELi4ELb0ELb0EN7cutlass10bfloat16_tE19Flash_kernel_traitsILi256ELi64ELi64ELi4ES3_EELb0ELb1ELb0ELb0ELb1ELb1ELb0ELb1EEEvNS_16Flash_fwd_paramsE:
	.zero		992


//--------------------- .nv.constant0._ZN5flash24flash_fwd_splitkv_kernelI23Flash_fwd_kernel_traitsILi256ELi64ELi64ELi4ELb0ELb0EN7cutlass10bfloat16_tE19Flash_kernel_traitsILi256ELi64ELi64ELi4ES3_EELb0ELb1ELb1ELb0ELb0ELb0ELb0ELb1EEEvNS_16Flash_fwd_paramsE --------------------------
	.section	.nv.constant0._ZN5flash24flash_fwd_splitkv_kernelI23Flash_fwd_kernel_traitsILi256ELi64ELi64ELi4ELb0ELb0EN7cutlass10bfloat16_tE19Flash_kernel_traitsILi256ELi64ELi64ELi4ES3_EELb0ELb1ELb1ELb0ELb0ELb0ELb0ELb1EEEvNS_16Flash_fwd_paramsE,"a",@progbits
	.sectionflags	@""
	.align	4
.nv.constant0._ZN5flash24flash_fwd_splitkv_kernelI23Flash_fwd_kernel_traitsILi256ELi64ELi64ELi4ELb0ELb0EN7cutlass10bfloat16_tE19Flash_kernel_traitsILi256ELi64ELi64ELi4ES3_EELb0ELb1ELb1ELb0ELb0ELb0ELb0ELb1EEEvNS_16Flash_fwd_paramsE:
	.zero		992


//--------------------- .nv.constant0._ZN5flash24flash_fwd_splitkv_kernelI23Flash_fwd_kernel_traitsILi256ELi64ELi64ELi4ELb0ELb0EN7cutlass10bfloat16_tE19Flash_kernel_traitsILi256ELi64ELi64ELi4ES3_EELb0ELb1ELb1ELb0ELb0ELb1ELb0ELb1EEEvNS_16Flash_fwd_paramsE --------------------------
	.section	.nv.constant0._ZN5flash24flash_fwd_splitkv_kernelI23Flash_fwd_kernel_traitsILi256ELi64ELi64ELi4ELb0ELb0EN7cutlass10bfloat16_tE19Flash_kernel_traitsILi256ELi64ELi64ELi4ES3_EELb0ELb1ELb1ELb0ELb0ELb1ELb0ELb1EEEvNS_16Flash_fwd_paramsE,"a",@progbits
	.sectionflags	@""
	.align	4
.nv.constant0._ZN5flash24flash_fwd_splitkv_kernelI23Flash_fwd_kernel_traitsILi256ELi64ELi64ELi4ELb0ELb0EN7cutlass10bfloat16_tE19Flash_kernel_traitsILi256ELi64ELi64ELi4ES3_EELb0ELb1ELb1ELb0ELb0ELb1ELb0ELb1EEEvNS_16Flash_fwd_paramsE:
	.zero		992


//--------------------- .nv.constant0._ZN5flash24flash_fwd_splitkv_kernelI23Flash_fwd_kernel_traitsILi256ELi64ELi64ELi4ELb0ELb0EN7cutlass10bfloat16_tE19Flash_kernel_traitsILi256ELi64ELi64ELi4ES3_EELb0ELb1ELb0ELb0ELb1ELb0ELb1ELb0EEEvNS_16Flash_fwd_paramsE --------------------------
	.section	.nv.constant0._ZN5flash24flash_fwd_splitkv_kernelI23Flash_fwd_kernel_traitsILi256ELi64ELi64ELi4ELb0ELb0EN7cutlass10bfloat16_tE19Flash_kernel_traitsILi256ELi64ELi64ELi4ES3_EELb0ELb1ELb0ELb0ELb1ELb0ELb1ELb0EEEvNS_16Flash_fwd_paramsE,"a",@progbits
	.sectionflags	@""
	.align	4
.nv.constant0._ZN5flash24flash_fwd_splitkv_kernelI23Flash_fwd_kernel_traitsILi256ELi64ELi64ELi4ELb0ELb0EN7cutlass10bfloat16_tE19Flash_kernel_traitsILi256ELi64ELi64ELi4ES3_EELb0ELb1ELb0ELb0ELb1ELb0ELb1ELb0EEEvNS_16Flash_fwd_paramsE:
	.zero		992


//--------------------- .nv.constant0._ZN5flash24flash_fwd_splitkv_kernelI23Flash_fwd_kernel_traitsILi256ELi64ELi64ELi4ELb0ELb0EN7cutlass10bfloat16_tE19Flash_kernel_traitsILi256ELi64ELi64ELi4ES3_EELb0ELb1ELb0ELb0ELb1ELb1ELb1ELb0EEEvNS_16Flash_fwd_paramsE --------------------------
	.section	.nv.constant0._ZN5flash24flash_fwd_splitkv_kernelI23Flash_fwd_kernel_traitsILi256ELi64ELi64ELi4ELb0ELb0EN7cutlass10bfloat16_tE19Flash_kernel_traitsILi256ELi64ELi64ELi4ES3_EELb0ELb1ELb0ELb0ELb1ELb1ELb1ELb0EEEvNS_16Flash_fwd_paramsE,"a",@progbits
	.sectionflags	@""
	.align	4
.nv.constant0._ZN5flash24flash_fwd_splitkv_kernelI23Flash_fwd_kernel_traitsILi256ELi64ELi64ELi4ELb0ELb0EN7cutlass10bfloat16_tE19Flash_kernel_traitsILi256ELi64ELi64ELi4ES3_EELb0ELb1ELb0ELb0ELb1ELb1ELb1ELb0EEEvNS_16Flash_fwd_paramsE:
	.zero		992


//--------------------- .nv.constant0._ZN5flash24flash_fwd_splitkv_kernelI23Flash_fwd_kernel_traitsILi256ELi64ELi64ELi4ELb0ELb0EN7cutlass10bfloat16_tE19Flash_kernel_traitsILi256ELi64ELi64ELi4ES3_EELb0ELb1ELb1ELb0ELb0ELb0ELb1ELb0EEEvNS_16Flash_fwd_paramsE --------------------------
	.section	.nv.constant0._ZN5flash24flash_fwd_splitkv_kernelI23Flash_fwd_kernel_traitsILi256ELi64ELi64ELi4ELb0ELb0EN7cutlass10bfloat16_tE19Flash_kernel_traitsILi256ELi64ELi64ELi4ES3_EELb0ELb1ELb1ELb0ELb0ELb0ELb1ELb0EEEvNS_16Flash_fwd_paramsE,"a",@progbits
	.sectionflags	@""
	.align	4
.nv.constant0._ZN5flash24flash_fwd_splitkv_kernelI23Flash_fwd_kernel_traitsILi256ELi64ELi64ELi4ELb0ELb0EN7cutlass10bfloat16_tE19Flash_kernel_traitsILi256ELi64ELi64ELi4ES3_EELb0ELb1ELb1ELb0ELb0ELb0ELb1ELb0EEEvNS_16Flash_fwd_paramsE:
	.zero		992


//--------------------- .nv.constant0._ZN5flash24flash_fwd_splitkv_kernelI23Flash_fwd_kernel_traitsILi256ELi64ELi64ELi4ELb0ELb0EN7cutlass10bfloat16_tE19Flash_kernel_traitsILi256ELi64ELi64ELi4ES3_EELb0ELb1ELb1ELb0ELb0ELb1ELb1ELb0EEEvNS_16Flash_fwd_paramsE --------------------------
	.section	.nv.constant0._ZN5flash24flash_fwd_splitkv_kernelI23Flash_fwd_kernel_traitsILi256ELi64ELi64ELi4ELb0ELb0EN7cutlass10bfloat16_tE19Flash_kernel_traitsILi256ELi64ELi64ELi4ES3_EELb0ELb1ELb1ELb0ELb0ELb1ELb1ELb0EEEvNS_16Flash_fwd_paramsE,"a",@progbits
	.sectionflags	@""
	.align	4
.nv.constant0._ZN5flash24flash_fwd_splitkv_kernelI23Flash_fwd_kernel_traitsILi256ELi64ELi64ELi4ELb0ELb0EN7cutlass10bfloat16_tE19Flash_kernel_traitsILi256ELi64ELi64ELi4ES3_EELb0ELb1ELb1ELb0ELb0ELb1ELb1ELb0EEEvNS_16Flash_fwd_paramsE:
	.zero		992


//--------------------- .nv.constant0._ZN5flash24flash_fwd_splitkv_kernelI23Flash_fwd_kernel_traitsILi256ELi64ELi64ELi4ELb0ELb0EN7cutlass10bfloat16_tE19Flash_kernel_traitsILi256ELi64ELi64ELi4ES3_EELb0ELb1ELb0ELb0ELb1ELb0ELb1ELb1EEEvNS_16Flash_fwd_paramsE --------------------------
	.section	.nv.constant0._ZN5flash24flash_fwd_splitkv_kernelI23Flash_fwd_kernel_traitsILi256ELi64ELi64ELi4ELb0ELb0EN7cutlass10bfloat16_tE19Flash_kernel_traitsILi256ELi64ELi64ELi4ES3_EELb0ELb1ELb0ELb0ELb1ELb0ELb1ELb1EEEvNS_16Flash_fwd_paramsE,"a",@progbits
	.sectionflags	@""
	.align	4
.nv.constant0._ZN5flash24flash_fwd_splitkv_kernelI23Flash_fwd_kernel_traitsILi256ELi64ELi64ELi4ELb0ELb0EN7cutlass10bfloat16_tE19Flash_kernel_traitsILi256ELi64ELi64ELi4ES3_EELb0ELb1ELb0ELb0ELb1ELb0ELb1ELb1EEEvNS_16Flash_fwd_paramsE:
	.zero		992


//--------------------- .nv.constant0._ZN5flash24flash_fwd_splitkv_kernelI23Flash_fwd_kernel_traitsILi256ELi64ELi64ELi4ELb0ELb0EN7cutlass10bfloat16_tE19Flash_kernel_traitsILi256ELi64ELi64ELi4ES3_EELb0ELb1ELb0ELb0ELb1ELb1ELb1ELb1EEEvNS_16Flash_fwd_paramsE --------------------------
	.section	.nv.constant0._ZN5flash24flash_fwd_splitkv_kernelI23Flash_fwd_kernel_traitsILi256ELi64ELi64ELi4ELb0ELb0EN7cutlass10bfloat16_tE19Flash_kernel_traitsILi256ELi64ELi64ELi4ES3_EELb0ELb1ELb0ELb0ELb1ELb1ELb1ELb1EEEvNS_16Flash_fwd_paramsE,"a",@progbits
	.sectionflags	@""
	.align	4
.nv.constant0._ZN5flash24flash_fwd_splitkv_kernelI23Flash_fwd_kernel_traitsILi256ELi64ELi64ELi4ELb0ELb0EN7cutlass10bfloat16_tE19Flash_kernel_traitsILi256ELi64ELi64ELi4ES3_EELb0ELb1ELb0ELb0ELb1ELb1ELb1ELb1EEEvNS_16Flash_fwd_paramsE:
	.zero		992


//--------------------- .nv.constant0._ZN5flash24flash_fwd_splitkv_kernelI23Flash_fwd_kernel_traitsILi256ELi64ELi64ELi4ELb0ELb0EN7cutlass10bfloat16_tE19Flash_kernel_traitsILi256ELi64ELi64ELi4ES3_EELb0ELb1ELb1ELb0ELb0ELb0ELb1ELb1EEEvNS_16Flash_fwd_paramsE --------------------------
	.section	.nv.constant0._ZN5flash24flash_fwd_splitkv_kernelI23Flash_fwd_kernel_traitsILi256ELi64ELi64ELi4ELb0ELb0EN7cutlass10bfloat16_tE19Flash_kernel_traitsILi256ELi64ELi64ELi4ES3_EELb0ELb1ELb1ELb0ELb0ELb0ELb1ELb1EEEvNS_16Flash_fwd_paramsE,"a",@progbits
	.sectionflags	@""
	.align	4
.nv.constant0._ZN5flash24flash_fwd_splitkv_kernelI23Flash_fwd_kernel_traitsILi256ELi64ELi64ELi4ELb0ELb0EN7cutlass10bfloat16_tE19Flash_kernel_traitsILi256ELi64ELi64ELi4ES3_EELb0ELb1ELb1ELb0ELb0ELb0ELb1ELb1EEEvNS_16Flash_fwd_paramsE:
	.zero		992


//--------------------- .nv.constant0._ZN5flash24flash_fwd_splitkv_kernelI23Flash_fwd_kernel_traitsILi256ELi64ELi64ELi4ELb0ELb0EN7cutlass10bfloat16_tE19Flash_kernel_traitsILi256ELi64ELi64ELi4ES3_EELb0ELb1ELb1ELb0ELb0ELb1ELb1ELb1EEEvNS_16Flash_fwd_paramsE --------------------------
	.section	.nv.constant0._ZN5flash24flash_fwd_splitkv_kernelI23Flash_fwd_kernel_traitsILi256ELi64ELi64ELi4ELb0ELb0EN7cutlass10bfloat16_tE19Flash_kernel_traitsILi256ELi64ELi64ELi4ES3_EELb0ELb1ELb1ELb0ELb0ELb1ELb1ELb1EEEvNS_16Flash_fwd_paramsE,"a",@progbits
	.sectionflags	@""
	.align	4
.nv.constant0._ZN5flash24flash_fwd_splitkv_kernelI23Flash_fwd_kernel_traitsILi256ELi64ELi64ELi4ELb0ELb0EN7cutlass10bfloat16_tE19Flash_kernel_traitsILi256ELi64ELi64ELi4ES3_EELb0ELb1ELb1ELb0ELb0ELb1ELb1ELb1EEEvNS_16Flash_fwd_paramsE:
	.zero		992


//--------------------- SYMBOLS --------------------------

	.type		.nv.reservedSmem.offset0,@object
	.size		.nv.reservedSmem.offset0,0x4
